	.target	sm_80

	.elftype	@"ET_EXEC"


//--------------------- .note.nv.tkinfo           --------------------------
	.section	.note.nv.tkinfo,"",@"SHT_NOTE"
	.sectionflags	@"SHF_NOTE_NV_TKINFO"
	.tkinfo
        /*0018*/ 	.word	0x00000002
        /*0030*/ 	.string	""
        /*0030*/ 	.string	"ptxas"
        /*0030*/ 	.string	"Cuda compilation tools, release 13.0, V13.0.88"
        /*0030*/ 	.string	"Build cuda_13.0.r13.0/compiler.36424714_0"
        /*0030*/ 	.string	"-arch sm_80 -m 64 "



//--------------------- .note.nv.cuinfo           --------------------------
	.section	.note.nv.cuinfo,"",@"SHT_NOTE"
	.sectionflags	@"SHF_NOTE_NV_CUINFO"
        /*0018*/ 	.short	0x0002
        /*001a*/ 	.short	0x0050
        /*001c*/ 	.short	0x0082
	.zero		2


//--------------------- .nv.info                  --------------------------
	.section	.nv.info,"",@"SHT_CUDA_INFO"
	.align	4


	//----- nvinfo : EIATTR_REGCOUNT
	.align		4
        /*0000*/ 	.byte	0x04, 0x2f
        /*0002*/ 	.short	(.L_12 - .L_11)
	.align		4
.L_11:
        /*0004*/ 	.word	index@(_ZN5flash16flash_fwd_kernelI23Flash_fwd_kernel_traitsILi96ELi128ELi64ELi4ELb0ELb0EN7cutlass10bfloat16_tE19Flash_kernel_traitsILi96ELi128ELi64ELi4ES3_EELb0ELb0ELb1ELb1ELb0ELb0ELb1ELb0EEEvNS_16Flash_fwd_paramsE)
        /*0008*/ 	.word	0x000000ff


	//----- nvinfo : EIATTR_FRAME_SIZE
	.align		4
.L_12:
        /*000c*/ 	.byte	0x04, 0x11
        /*000e*/ 	.short	(.L_14 - .L_13)
	.align		4
.L_13:
        /*0010*/ 	.word	index@(_ZN5flash16flash_fwd_kernelI23Flash_fwd_kernel_traitsILi96ELi128ELi64ELi4ELb0ELb0EN7cutlass10bfloat16_tE19Flash_kernel_traitsILi96ELi128ELi64ELi4ES3_EELb0ELb0ELb1ELb1ELb0ELb0ELb1ELb0EEEvNS_16Flash_fwd_paramsE)
        /*0014*/ 	.word	0x00000080


	//----- nvinfo : EIATTR_REGCOUNT
	.align		4
.L_14:
        /*0018*/ 	.byte	0x04, 0x2f
        /*001a*/ 	.short	(.L_16 - .L_15)
	.align		4
.L_15:
        /*001c*/ 	.word	index@(_ZN5flash16flash_fwd_kernelI23Flash_fwd_kernel_traitsILi96ELi128ELi64ELi4ELb0ELb0EN7cutlass10bfloat16_tE19Flash_kernel_traitsILi96ELi128ELi64ELi4ES3_EELb1ELb0ELb1ELb1ELb0ELb0ELb0ELb1EEEvNS_16Flash_fwd_paramsE)
        /*0020*/ 	.word	0x000000ff


	//----- nvinfo : EIATTR_FRAME_SIZE
	.align		4
.L_16:
        /*0024*/ 	.byte	0x04, 0x11
        /*0026*/ 	.short	(.L_18 - .L_17)
	.align		4
.L_17:
        /*0028*/ 	.word	index@($__internal_1_$__cuda_sm70_shflsync_bfly_p)
        /*002c*/ 	.word	0x00000000


	//----- nvinfo : EIATTR_FRAME_SIZE
	.align		4
.L_18:
        /*0030*/ 	.byte	0x04, 0x11
        /*0032*/ 	.short	(.L_20 - .L_19)
	.align		4
.L_19:
        /*0034*/ 	.word	index@($_ZN5flash16flash_fwd_kernelI23Flash_fwd_kernel_traitsILi96ELi128ELi64ELi4ELb0ELb0EN7cutlass10bfloat16_tE19Flash_kernel_traitsILi96ELi128ELi64ELi4ES3_EELb1ELb0ELb1ELb1ELb0ELb0ELb0ELb1EEEvNS_16Flash_fwd_paramsE$_ZN5flash22compute_attn_1rowblockI23Flash_fwd_kernel_traitsILi96ELi128ELi64ELi4ELb0ELb0EN7cutlass10bfloat16_tE19Flash_kernel_traitsILi96ELi128ELi64ELi4ES3_EELb1ELb0ELb1ELb1ELb0ELb0ELb0ELb1ENS_16Flash_fwd_paramsEEEvRKT8_iii)
        /*0038*/ 	.word	0x00000000


	//----- nvinfo : EIATTR_FRAME_SIZE
	.align		4
.L_20:
        /*003c*/ 	.byte	0x04, 0x11
        /*003e*/ 	.short	(.L_22 - .L_21)
	.align		4
.L_21:
        /*0040*/ 	.word	index@(_ZN5flash16flash_fwd_kernelI23Flash_fwd_kernel_traitsILi96ELi128ELi64ELi4ELb0ELb0EN7cutlass10bfloat16_tE19Flash_kernel_traitsILi96ELi128ELi64ELi4ES3_EELb1ELb0ELb1ELb1ELb0ELb0ELb0ELb1EEEvNS_16Flash_fwd_paramsE)
        /*0044*/ 	.word	0x000002b8


	//----- nvinfo : EIATTR_REGCOUNT
	.align		4
.L_22:
        /*0048*/ 	.byte	0x04, 0x2f
        /*004a*/ 	.short	(.L_24 - .L_23)
	.align		4
.L_23:
        /*004c*/ 	.word	index@(_ZN5flash16flash_fwd_kernelI23Flash_fwd_kernel_traitsILi96ELi128ELi64ELi4ELb0ELb0EN7cutlass10bfloat16_tE19Flash_kernel_traitsILi96ELi128ELi64ELi4ES3_EELb0ELb0ELb1ELb0ELb0ELb0ELb1ELb0EEEvNS_16Flash_fwd_paramsE)
        /*0050*/ 	.word	0x000000ff


	//----- nvinfo : EIATTR_FRAME_SIZE
	.align		4
.L_24:
        /*0054*/ 	.byte	0x04, 0x11
        /*0056*/ 	.short	(.L_26 - .L_25)
	.align		4
.L_25:
        /*0058*/ 	.word	index@(_ZN5flash16flash_fwd_kernelI23Flash_fwd_kernel_traitsILi96ELi128ELi64ELi4ELb0ELb0EN7cutlass10bfloat16_tE19Flash_kernel_traitsILi96ELi128ELi64ELi4ES3_EELb0ELb0ELb1ELb0ELb0ELb0ELb1ELb0EEEvNS_16Flash_fwd_paramsE)
        /*005c*/ 	.word	0x00000068


	//----- nvinfo : EIATTR_REGCOUNT
	.align		4
.L_26:
        /*0060*/ 	.byte	0x04, 0x2f
        /*0062*/ 	.short	(.L_28 - .L_27)
	.align		4
.L_27:
        /*0064*/ 	.word	index@(_ZN5flash16flash_fwd_kernelI23Flash_fwd_kernel_traitsILi96ELi128ELi64ELi4ELb0ELb0EN7cutlass10bfloat16_tE19Flash_kernel_traitsILi96ELi128ELi64ELi4ES3_EELb1ELb0ELb1ELb0ELb0ELb0ELb0ELb1EEEvNS_16Flash_fwd_paramsE)
        /*0068*/ 	.word	0x000000ff


	//----- nvinfo : EIATTR_FRAME_SIZE
	.align		4
.L_28:
        /*006c*/ 	.byte	0x04, 0x11
        /*006e*/ 	.short	(.L_30 - .L_29)
	.align		4
.L_29:
        /*0070*/ 	.word	index@($__internal_0_$__cuda_sm70_shflsync_bfly_p)
        /*0074*/ 	.word	0x00000000


	//----- nvinfo : EIATTR_FRAME_SIZE
	.align		4
.L_30:
        /*0078*/ 	.byte	0x04, 0x11
        /*007a*/ 	.short	(.L_32 - .L_31)
	.align		4
.L_31:
        /*007c*/ 	.word	index@($_ZN5flash16flash_fwd_kernelI23Flash_fwd_kernel_traitsILi96ELi128ELi64ELi4ELb0ELb0EN7cutlass10bfloat16_tE19Flash_kernel_traitsILi96ELi128ELi64ELi4ES3_EELb1ELb0ELb1ELb0ELb0ELb0ELb0ELb1EEEvNS_16Flash_fwd_paramsE$_ZN5flash22compute_attn_1rowblockI23Flash_fwd_kernel_traitsILi96ELi128ELi64ELi4ELb0ELb0EN7cutlass10bfloat16_tE19Flash_kernel_traitsILi96ELi128ELi64ELi4ES3_EELb1ELb0ELb1ELb0ELb0ELb0ELb0ELb1ENS_16Flash_fwd_paramsEEEvRKT8_iii)
        /*0080*/ 	.word	0x00000000


	//----- nvinfo : EIATTR_FRAME_SIZE
	.align		4
.L_32:
        /*0084*/ 	.byte	0x04, 0x11
        /*0086*/ 	.short	(.L_34 - .L_33)
	.align		4
.L_33:
        /*0088*/ 	.word	index@(_ZN5flash16flash_fwd_kernelI23Flash_fwd_kernel_traitsILi96ELi128ELi64ELi4ELb0ELb0EN7cutlass10bfloat16_tE19Flash_kernel_traitsILi96ELi128ELi64ELi4ES3_EELb1ELb0ELb1ELb0ELb0ELb0ELb0ELb1EEEvNS_16Flash_fwd_paramsE)
        /*008c*/ 	.word	0x00000298


	//----- nvinfo : EIATTR_REGCOUNT
	.align		4
.L_34:
        /*0090*/ 	.byte	0x04, 0x2f
        /*0092*/ 	.short	(.L_36 - .L_35)
	.align		4
.L_35:
        /*0094*/ 	.word	index@(_ZN5flash16flash_fwd_kernelI23Flash_fwd_kernel_traitsILi96ELi128ELi64ELi4ELb0ELb0EN7cutlass10bfloat16_tE19Flash_kernel_traitsILi96ELi128ELi64ELi4ES3_EELb1ELb0ELb1ELb1ELb0ELb0ELb0ELb0EEEvNS_16Flash_fwd_paramsE)
        /*0098*/ 	.word	0x000000ff


	//----- nvinfo : EIATTR_FRAME_SIZE
	.align		4
.L_36:
        /*009c*/ 	.byte	0x04, 0x11
        /*009e*/ 	.short	(.L_38 - .L_37)
	.align		4
.L_37:
        /*00a0*/ 	.word	index@(_ZN5flash16flash_fwd_kernelI23Flash_fwd_kernel_traitsILi96ELi128ELi64ELi4ELb0ELb0EN7cutlass10bfloat16_tE19Flash_kernel_traitsILi96ELi128ELi64ELi4ES3_EELb1ELb0ELb1ELb1ELb0ELb0ELb0ELb0EEEvNS_16Flash_fwd_paramsE)
        /*00a4*/ 	.word	0x000000e8


	//----- nvinfo : EIATTR_REGCOUNT
	.align		4
.L_38:
        /*00a8*/ 	.byte	0x04, 0x2f
        /*00aa*/ 	.short	(.L_40 - .L_39)
	.align		4
.L_39:
        /*00ac*/ 	.word	index@(_ZN5flash16flash_fwd_kernelI23Flash_fwd_kernel_traitsILi96ELi128ELi64ELi4ELb0ELb0EN7cutlass10bfloat16_tE19Flash_kernel_traitsILi96ELi128ELi64ELi4ES3_EELb0ELb0ELb1ELb0ELb0ELb1ELb1ELb0EEEvNS_16Flash_fwd_paramsE)
        /*00b0*/ 	.word	0x000000ff


	//----- nvinfo : EIATTR_FRAME_SIZE
	.align		4
.L_40:
        /*00b4*/ 	.byte	0x04, 0x11
        /*00b6*/ 	.short	(.L_42 - .L_41)
	.align		4
.L_41:
        /*00b8*/ 	.word	index@(_ZN5flash16flash_fwd_kernelI23Flash_fwd_kernel_traitsILi96ELi128ELi64ELi4ELb0ELb0EN7cutlass10bfloat16_tE19Flash_kernel_traitsILi96ELi128ELi64ELi4ES3_EELb0ELb0ELb1ELb0ELb0ELb1ELb1ELb0EEEvNS_16Flash_fwd_paramsE)
        /*00bc*/ 	.word	0x00000058


	//----- nvinfo : EIATTR_REGCOUNT
	.align		4
.L_42:
        /*00c0*/ 	.byte	0x04, 0x2f
        /*00c2*/ 	.short	(.L_44 - .L_43)
	.align		4
.L_43:
        /*00c4*/ 	.word	index@(_ZN5flash16flash_fwd_kernelI23Flash_fwd_kernel_traitsILi96ELi128ELi64ELi4ELb0ELb0EN7cutlass10bfloat16_tE19Flash_kernel_traitsILi96ELi128ELi64ELi4ES3_EELb1ELb0ELb1ELb0ELb0ELb1ELb0ELb0EEEvNS_16Flash_fwd_paramsE)
        /*00c8*/ 	.word	0x000000ff


	//----- nvinfo : EIATTR_FRAME_SIZE
	.align		4
.L_44:
        /*00cc*/ 	.byte	0x04, 0x11
        /*00ce*/ 	.short	(.L_46 - .L_45)
	.align		4
.L_45:
        /*00d0*/ 	.word	index@(_ZN5flash16flash_fwd_kernelI23Flash_fwd_kernel_traitsILi96ELi128ELi64ELi4ELb0ELb0EN7cutlass10bfloat16_tE19Flash_kernel_traitsILi96ELi128ELi64ELi4ES3_EELb1ELb0ELb1ELb0ELb0ELb1ELb0ELb0EEEvNS_16Flash_fwd_paramsE)
        /*00d4*/ 	.word	0x000000a8


	//----- nvinfo : EIATTR_REGCOUNT
	.align		4
.L_46:
        /*00d8*/ 	.byte	0x04, 0x2f
        /*00da*/ 	.short	(.L_48 - .L_47)
	.align		4
.L_47:
        /*00dc*/ 	.word	index@(_ZN5flash16flash_fwd_kernelI23Flash_fwd_kernel_traitsILi96ELi128ELi64ELi4ELb0ELb0EN7cutlass10bfloat16_tE19Flash_kernel_traitsILi96ELi128ELi64ELi4ES3_EELb0ELb0ELb0ELb1ELb0ELb0ELb1ELb0EEEvNS_16Flash_fwd_paramsE)
        /*00e0*/ 	.word	0x000000ff


	//----- nvinfo : EIATTR_FRAME_SIZE
	.align		4
.L_48:
        /*00e4*/ 	.byte	0x04, 0x11
        /*00e6*/ 	.short	(.L_50 - .L_49)
	.align		4
.L_49:
        /*00e8*/ 	.word	index@(_ZN5flash16flash_fwd_kernelI23Flash_fwd_kernel_traitsILi96ELi128ELi64ELi4ELb0ELb0EN7cutlass10bfloat16_tE19Flash_kernel_traitsILi96ELi128ELi64ELi4ES3_EELb0ELb0ELb0ELb1ELb0ELb0ELb1ELb0EEEvNS_16Flash_fwd_paramsE)
        /*00ec*/ 	.word	0x00000070


	//----- nvinfo : EIATTR_REGCOUNT
	.align		4
.L_50:
        /*00f0*/ 	.byte	0x04, 0x2f
        /*00f2*/ 	.short	(.L_52 - .L_51)
	.align		4
.L_51:
        /*00f4*/ 	.word	index@(_ZN5flash16flash_fwd_kernelI23Flash_fwd_kernel_traitsILi96ELi128ELi64ELi4ELb0ELb0EN7cutlass10bfloat16_tE19Flash_kernel_traitsILi96ELi128ELi64ELi4ES3_EELb1ELb0ELb0ELb1ELb0ELb0ELb0ELb1EEEvNS_16Flash_fwd_paramsE)
        /*00f8*/ 	.word	0x000000ff


	//----- nvinfo : EIATTR_FRAME_SIZE
	.align		4
.L_52:
        /*00fc*/ 	.byte	0x04, 0x11
        /*00fe*/ 	.short	(.L_54 - .L_53)
	.align		4
.L_53:
        /*0100*/ 	.word	index@(_ZN5flash16flash_fwd_kernelI23Flash_fwd_kernel_traitsILi96ELi128ELi64ELi4ELb0ELb0EN7cutlass10bfloat16_tE19Flash_kernel_traitsILi96ELi128ELi64ELi4ES3_EELb1ELb0ELb0ELb1ELb0ELb0ELb0ELb1EEEvNS_16Flash_fwd_paramsE)
        /*0104*/ 	.word	0x00000130


	//----- nvinfo : EIATTR_REGCOUNT
	.align		4
.L_54:
        /*0108*/ 	.byte	0x04, 0x2f
        /*010a*/ 	.short	(.L_56 - .L_55)
	.align		4
.L_55:
        /*010c*/ 	.word	index@(_ZN5flash16flash_fwd_kernelI23Flash_fwd_kernel_traitsILi96ELi128ELi64ELi4ELb0ELb0EN7cutlass10bfloat16_tE19Flash_kernel_traitsILi96ELi128ELi64ELi4ES3_EELb0ELb0ELb0ELb0ELb0ELb0ELb1ELb0EEEvNS_16Flash_fwd_paramsE)
        /*0110*/ 	.word	0x000000ff


	//----- nvinfo : EIATTR_FRAME_SIZE
	.align		4
.L_56:
        /*0114*/ 	.byte	0x04, 0x11
        /*0116*/ 	.short	(.L_58 - .L_57)
	.align		4
.L_57:
        /*0118*/ 	.word	index@(_ZN5flash16flash_fwd_kernelI23Flash_fwd_kernel_traitsILi96ELi128ELi64ELi4ELb0ELb0EN7cutlass10bfloat16_tE19Flash_kernel_traitsILi96ELi128ELi64ELi4ES3_EELb0ELb0ELb0ELb0ELb0ELb0ELb1ELb0EEEvNS_16Flash_fwd_paramsE)
        /*011c*/ 	.word	0x00000068


	//----- nvinfo : EIATTR_REGCOUNT
	.align		4
.L_58:
        /*0120*/ 	.byte	0x04, 0x2f
        /*0122*/ 	.short	(.L_60 - .L_59)
	.align		4
.L_59:
        /*0124*/ 	.word	index@(_ZN5flash16flash_fwd_kernelI23Flash_fwd_kernel_traitsILi96ELi128ELi64ELi4ELb0ELb0EN7cutlass10bfloat16_tE19Flash_kernel_traitsILi96ELi128ELi64ELi4ES3_EELb1ELb0ELb0ELb0ELb0ELb0ELb0ELb1EEEvNS_16Flash_fwd_paramsE)
        /*0128*/ 	.word	0x000000ff


	//----- nvinfo : EIATTR_FRAME_SIZE
	.align		4
.L_60:
        /*012c*/ 	.byte	0x04, 0x11
        /*012e*/ 	.short	(.L_62 - .L_61)
	.align		4
.L_61:
        /*0130*/ 	.word	index@(_ZN5flash16flash_fwd_kernelI23Flash_fwd_kernel_traitsILi96ELi128ELi64ELi4ELb0ELb0EN7cutlass10bfloat16_tE19Flash_kernel_traitsILi96ELi128ELi64ELi4ES3_EELb1ELb0ELb0ELb0ELb0ELb0ELb0ELb1EEEvNS_16Flash_fwd_paramsE)
        /*0134*/ 	.word	0x00000110


	//----- nvinfo : EIATTR_REGCOUNT
	.align		4
.L_62:
        /*0138*/ 	.byte	0x04, 0x2f
        /*013a*/ 	.short	(.L_64 - .L_63)
	.align		4
.L_63:
        /*013c*/ 	.word	index@(_ZN5flash16flash_fwd_kernelI23Flash_fwd_kernel_traitsILi96ELi128ELi64ELi4ELb0ELb0EN7cutlass10bfloat16_tE19Flash_kernel_traitsILi96ELi128ELi64ELi4ES3_EELb1ELb0ELb0ELb1ELb0ELb0ELb0ELb0EEEvNS_16Flash_fwd_paramsE)
        /*0140*/ 	.word	0x000000ff


	//----- nvinfo : EIATTR_FRAME_SIZE
	.align		4
.L_64:
        /*0144*/ 	.byte	0x04, 0x11
        /*0146*/ 	.short	(.L_66 - .L_65)
	.align		4
.L_65:
        /*0148*/ 	.word	index@(_ZN5flash16flash_fwd_kernelI23Flash_fwd_kernel_traitsILi96ELi128ELi64ELi4ELb0ELb0EN7cutlass10bfloat16_tE19Flash_kernel_traitsILi96ELi128ELi64ELi4ES3_EELb1ELb0ELb0ELb1ELb0ELb0ELb0ELb0EEEvNS_16Flash_fwd_paramsE)
        /*014c*/ 	.word	0x00000068


	//----- nvinfo : EIATTR_REGCOUNT
	.align		4
.L_66:
        /*0150*/ 	.byte	0x04, 0x2f
        /*0152*/ 	.short	(.L_68 - .L_67)
	.align		4
.L_67:
        /*0154*/ 	.word	index@(_ZN5flash16flash_fwd_kernelI23Flash_fwd_kernel_traitsILi96ELi128ELi64ELi4ELb0ELb0EN7cutlass10bfloat16_tE19Flash_kernel_traitsILi96ELi128ELi64ELi4ES3_EELb0ELb0ELb0ELb0ELb1ELb1ELb1ELb0EEEvNS_16Flash_fwd_paramsE)
        /*0158*/ 	.word	0x000000ff


	//----- nvinfo : EIATTR_FRAME_SIZE
	.align		4
.L_68:
        /*015c*/ 	.byte	0x04, 0x11
        /*015e*/ 	.short	(.L_70 - .L_69)
	.align		4
.L_69:
        /*0160*/ 	.word	index@(_ZN5flash16flash_fwd_kernelI23Flash_fwd_kernel_traitsILi96ELi128ELi64ELi4ELb0ELb0EN7cutlass10bfloat16_tE19Flash_kernel_traitsILi96ELi128ELi64ELi4ES3_EELb0ELb0ELb0ELb0ELb1ELb1ELb1ELb0EEEvNS_16Flash_fwd_paramsE)
        /*0164*/ 	.word	0x00000038


	//----- nvinfo : EIATTR_REGCOUNT
	.align		4
.L_70:
        /*0168*/ 	.byte	0x04, 0x2f
        /*016a*/ 	.short	(.L_72 - .L_71)
	.align		4
.L_71:
        /*016c*/ 	.word	index@(_ZN5flash16flash_fwd_kernelI23Flash_fwd_kernel_traitsILi96ELi128ELi64ELi4ELb0ELb0EN7cutlass10bfloat16_tE19Flash_kernel_traitsILi96ELi128ELi64ELi4ES3_EELb1ELb0ELb0ELb0ELb1ELb1ELb0ELb0EEEvNS_16Flash_fwd_paramsE)
        /*0170*/ 	.word	0x000000ff


	//----- nvinfo : EIATTR_FRAME_SIZE
	.align		4
.L_72:
        /*0174*/ 	.byte	0x04, 0x11
        /*0176*/ 	.short	(.L_74 - .L_73)
	.align		4
.L_73:
        /*0178*/ 	.word	index@(_ZN5flash16flash_fwd_kernelI23Flash_fwd_kernel_traitsILi96ELi128ELi64ELi4ELb0ELb0EN7cutlass10bfloat16_tE19Flash_kernel_traitsILi96ELi128ELi64ELi4ES3_EELb1ELb0ELb0ELb0ELb1ELb1ELb0ELb0EEEvNS_16Flash_fwd_paramsE)
        /*017c*/ 	.word	0x00000000


	//----- nvinfo : EIATTR_REGCOUNT
	.align		4
.L_74:
        /*0180*/ 	.byte	0x04, 0x2f
        /*0182*/ 	.short	(.L_76 - .L_75)
	.align		4
.L_75:
        /*0184*/ 	.word	index@(_ZN5flash16flash_fwd_kernelI23Flash_fwd_kernel_traitsILi96ELi128ELi64ELi4ELb0ELb0EN7cutlass10bfloat16_tE19Flash_kernel_traitsILi96ELi128ELi64ELi4ES3_EELb1ELb0ELb1ELb0ELb0ELb0ELb0ELb0EEEvNS_16Flash_fwd_paramsE)
        /*0188*/ 	.word	0x000000ff


	//----- nvinfo : EIATTR_FRAME_SIZE
	.align		4
.L_76:
        /*018c*/ 	.byte	0x04, 0x11
        /*018e*/ 	.short	(.L_78 - .L_77)
	.align		4
.L_77:
        /*0190*/ 	.word	index@(_ZN5flash16flash_fwd_kernelI23Flash_fwd_kernel_traitsILi96ELi128ELi64ELi4ELb0ELb0EN7cutlass10bfloat16_tE19Flash_kernel_traitsILi96ELi128ELi64ELi4ES3_EELb1ELb0ELb1ELb0ELb0ELb0ELb0ELb0EEEvNS_16Flash_fwd_paramsE)
        /*0194*/ 	.word	0x000000a0


	//----- nvinfo : EIATTR_REGCOUNT
	.align		4
.L_78:
        /*0198*/ 	.byte	0x04, 0x2f
        /*019a*/ 	.short	(.L_80 - .L_79)
	.align		4
.L_79:
        /*019c*/ 	.word	index@(_ZN5flash16flash_fwd_kernelI23Flash_fwd_kernel_traitsILi96ELi128ELi64ELi4ELb0ELb0EN7cutlass10bfloat16_tE19Flash_kernel_traitsILi96ELi128ELi64ELi4ES3_EELb1ELb0ELb0ELb0ELb0ELb0ELb0ELb0EEEvNS_16Flash_fwd_paramsE)
        /*01a0*/ 	.word	0x000000ff


	//----- nvinfo : EIATTR_FRAME_SIZE
	.align		4
.L_80:
        /*01a4*/ 	.byte	0x04, 0x11
        /*01a6*/ 	.short	(.L_82 - .L_81)
	.align		4
.L_81:
        /*01a8*/ 	.word	index@(_ZN5flash16flash_fwd_kernelI23Flash_fwd_kernel_traitsILi96ELi128ELi64ELi4ELb0ELb0EN7cutlass10bfloat16_tE19Flash_kernel_traitsILi96ELi128ELi64ELi4ES3_EELb1ELb0ELb0ELb0ELb0ELb0ELb0ELb0EEEvNS_16Flash_fwd_paramsE)
        /*01ac*/ 	.word	0x00000068


	//----- nvinfo : EIATTR_REGCOUNT
	.align		4
.L_82:
        /*01b0*/ 	.byte	0x04, 0x2f
        /*01b2*/ 	.short	(.L_84 - .L_83)
	.align		4
.L_83:
        /*01b4*/ 	.word	index@(_ZN5flash16flash_fwd_kernelI23Flash_fwd_kernel_traitsILi96ELi128ELi64ELi4ELb0ELb0EN7cutlass10bfloat16_tE19Flash_kernel_traitsILi96ELi128ELi64ELi4ES3_EELb0ELb0ELb0ELb0ELb0ELb1ELb1ELb0EEEvNS_16Flash_fwd_paramsE)
        /*01b8*/ 	.word	0x000000ff


	//----- nvinfo : EIATTR_FRAME_SIZE
	.align		4
.L_84:
        /*01bc*/ 	.byte	0x04, 0x11
        /*01be*/ 	.short	(.L_86 - .L_85)
	.align		4
.L_85:
        /*01c0*/ 	.word	index@(_ZN5flash16flash_fwd_kernelI23Flash_fwd_kernel_traitsILi96ELi128ELi64ELi4ELb0ELb0EN7cutlass10bfloat16_tE19Flash_kernel_traitsILi96ELi128ELi64ELi4ES3_EELb0ELb0ELb0ELb0ELb0ELb1ELb1ELb0EEEvNS_16Flash_fwd_paramsE)
        /*01c4*/ 	.word	0x00000060


	//----- nvinfo : EIATTR_REGCOUNT
	.align		4
.L_86:
        /*01c8*/ 	.byte	0x04, 0x2f
        /*01ca*/ 	.short	(.L_88 - .L_87)
	.align		4
.L_87:
        /*01cc*/ 	.word	index@(_ZN5flash16flash_fwd_kernelI23Flash_fwd_kernel_traitsILi96ELi128ELi64ELi4ELb0ELb0EN7cutlass10bfloat16_tE19Flash_kernel_traitsILi96ELi128ELi64ELi4ES3_EELb1ELb0ELb0ELb0ELb0ELb1ELb0ELb0EEEvNS_16Flash_fwd_paramsE)
        /*01d0*/ 	.word	0x000000ff


	//----- nvinfo : EIATTR_FRAME_SIZE
	.align		4
.L_88:
        /*01d4*/ 	.byte	0x04, 0x11
        /*01d6*/ 	.short	(.L_90 - .L_89)
	.align		4
.L_89:
        /*01d8*/ 	.word	index@(_ZN5flash16flash_fwd_kernelI23Flash_fwd_kernel_traitsILi96ELi128ELi64ELi4ELb0ELb0EN7cutlass10bfloat16_tE19Flash_kernel_traitsILi96ELi128ELi64ELi4ES3_EELb1ELb0ELb0ELb0ELb0ELb1ELb0ELb0EEEvNS_16Flash_fwd_paramsE)
        /*01dc*/ 	.word	0x00000048


	//----- nvinfo : EIATTR_REGCOUNT
	.align		4
.L_90:
        /*01e0*/ 	.byte	0x04, 0x2f
        /*01e2*/ 	.short	(.L_92 - .L_91)
	.align		4
.L_91:
        /*01e4*/ 	.word	index@(_ZN5flash16flash_fwd_kernelI23Flash_fwd_kernel_traitsILi96ELi128ELi64ELi4ELb0ELb0EN7cutlass10bfloat16_tE19Flash_kernel_traitsILi96ELi128ELi64ELi4ES3_EELb0ELb0ELb1ELb1ELb0ELb0ELb0ELb0EEEvNS_16Flash_fwd_paramsE)
        /*01e8*/ 	.word	0x000000ff


	//----- nvinfo : EIATTR_FRAME_SIZE
	.align		4
.L_92:
        /*01ec*/ 	.byte	0x04, 0x11
        /*01ee*/ 	.short	(.L_94 - .L_93)
	.align		4
.L_93:
        /*01f0*/ 	.word	index@(_ZN5flash16flash_fwd_kernelI23Flash_fwd_kernel_traitsILi96ELi128ELi64ELi4ELb0ELb0EN7cutlass10bfloat16_tE19Flash_kernel_traitsILi96ELi128ELi64ELi4ES3_EELb0ELb0ELb1ELb1ELb0ELb0ELb0ELb0EEEvNS_16Flash_fwd_paramsE)
        /*01f4*/ 	.word	0x00000090


	//----- nvinfo : EIATTR_REGCOUNT
	.align		4
.L_94:
        /*01f8*/ 	.byte	0x04, 0x2f
        /*01fa*/ 	.short	(.L_96 - .L_95)
	.align		4
.L_95:
        /*01fc*/ 	.word	index@(_ZN5flash16flash_fwd_kernelI23Flash_fwd_kernel_traitsILi96ELi128ELi64ELi4ELb0ELb0EN7cutlass10bfloat16_tE19Flash_kernel_traitsILi96ELi128ELi64ELi4ES3_EELb0ELb0ELb1ELb0ELb0ELb0ELb0ELb0EEEvNS_16Flash_fwd_paramsE)
        /*0200*/ 	.word	0x000000ff


	//----- nvinfo : EIATTR_FRAME_SIZE
	.align		4
.L_96:
        /*0204*/ 	.byte	0x04, 0x11
        /*0206*/ 	.short	(.L_98 - .L_97)
	.align		4
.L_97:
        /*0208*/ 	.word	index@(_ZN5flash16flash_fwd_kernelI23Flash_fwd_kernel_traitsILi96ELi128ELi64ELi4ELb0ELb0EN7cutlass10bfloat16_tE19Flash_kernel_traitsILi96ELi128ELi64ELi4ES3_EELb0ELb0ELb1ELb0ELb0ELb0ELb0ELb0EEEvNS_16Flash_fwd_paramsE)
        /*020c*/ 	.word	0x00000070


	//----- nvinfo : EIATTR_REGCOUNT
	.align		4
.L_98:
        /*0210*/ 	.byte	0x04, 0x2f
        /*0212*/ 	.short	(.L_100 - .L_99)
	.align		4
.L_99:
        /*0214*/ 	.word	index@(_ZN5flash16flash_fwd_kernelI23Flash_fwd_kernel_traitsILi96ELi128ELi64ELi4ELb0ELb0EN7cutlass10bfloat16_tE19Flash_kernel_traitsILi96ELi128ELi64ELi4ES3_EELb0ELb0ELb1ELb0ELb0ELb1ELb0ELb0EEEvNS_16Flash_fwd_paramsE)
        /*0218*/ 	.word	0x000000ff


	//----- nvinfo : EIATTR_FRAME_SIZE
	.align		4
.L_100:
        /*021c*/ 	.byte	0x04, 0x11
        /*021e*/ 	.short	(.L_102 - .L_101)
	.align		4
.L_101:
        /*0220*/ 	.word	index@(_ZN5flash16flash_fwd_kernelI23Flash_fwd_kernel_traitsILi96ELi128ELi64ELi4ELb0ELb0EN7cutlass10bfloat16_tE19Flash_kernel_traitsILi96ELi128ELi64ELi4ES3_EELb0ELb0ELb1ELb0ELb0ELb1ELb0ELb0EEEvNS_16Flash_fwd_paramsE)
        /*0224*/ 	.word	0x00000070


	//----- nvinfo : EIATTR_REGCOUNT
	.align		4
.L_102:
        /*0228*/ 	.byte	0x04, 0x2f
        /*022a*/ 	.short	(.L_104 - .L_103)
	.align		4
.L_103:
        /*022c*/ 	.word	index@(_ZN5flash16flash_fwd_kernelI23Flash_fwd_kernel_traitsILi96ELi128ELi64ELi4ELb0ELb0EN7cutlass10bfloat16_tE19Flash_kernel_traitsILi96ELi128ELi64ELi4ES3_EELb0ELb0ELb0ELb1ELb0ELb0ELb0ELb0EEEvNS_16Flash_fwd_paramsE)
        /*0230*/ 	.word	0x000000ff


	//----- nvinfo : EIATTR_FRAME_SIZE
	.align		4
.L_104:
        /*0234*/ 	.byte	0x04, 0x11
        /*0236*/ 	.short	(.L_106 - .L_105)
	.align		4
.L_105:
        /*0238*/ 	.word	index@(_ZN5flash16flash_fwd_kernelI23Flash_fwd_kernel_traitsILi96ELi128ELi64ELi4ELb0ELb0EN7cutlass10bfloat16_tE19Flash_kernel_traitsILi96ELi128ELi64ELi4ES3_EELb0ELb0ELb0ELb1ELb0ELb0ELb0ELb0EEEvNS_16Flash_fwd_paramsE)
        /*023c*/ 	.word	0x00000020


	//----- nvinfo : EIATTR_REGCOUNT
	.align		4
.L_106:
        /*0240*/ 	.byte	0x04, 0x2f
        /*0242*/ 	.short	(.L_108 - .L_107)
	.align		4
.L_107:
        /*0244*/ 	.word	index@(_ZN5flash16flash_fwd_kernelI23Flash_fwd_kernel_traitsILi96ELi128ELi64ELi4ELb0ELb0EN7cutlass10bfloat16_tE19Flash_kernel_traitsILi96ELi128ELi64ELi4ES3_EELb0ELb0ELb0ELb0ELb0ELb0ELb0ELb0EEEvNS_16Flash_fwd_paramsE)
        /*0248*/ 	.word	0x000000ff


	//----- nvinfo : EIATTR_FRAME_SIZE
	.align		4
.L_108:
        /*024c*/ 	.byte	0x04, 0x11
        /*024e*/ 	.short	(.L_110 - .L_109)
	.align		4
.L_109:
        /*0250*/ 	.word	index@(_ZN5flash16flash_fwd_kernelI23Flash_fwd_kernel_traitsILi96ELi128ELi64ELi4ELb0ELb0EN7cutlass10bfloat16_tE19Flash_kernel_traitsILi96ELi128ELi64ELi4ES3_EELb0ELb0ELb0ELb0ELb0ELb0ELb0ELb0EEEvNS_16Flash_fwd_paramsE)
        /*0254*/ 	.word	0x00000010


	//----- nvinfo : EIATTR_REGCOUNT
	.align		4
.L_110:
        /*0258*/ 	.byte	0x04, 0x2f
        /*025a*/ 	.short	(.L_112 - .L_111)
	.align		4
.L_111:
        /*025c*/ 	.word	index@(_ZN5flash16flash_fwd_kernelI23Flash_fwd_kernel_traitsILi96ELi128ELi64ELi4ELb0ELb0EN7cutlass10bfloat16_tE19Flash_kernel_traitsILi96ELi128ELi64ELi4ES3_EELb0ELb0ELb0ELb0ELb1ELb1ELb0ELb0EEEvNS_16Flash_fwd_paramsE)
        /*0260*/ 	.word	0x000000fc


	//----- nvinfo : EIATTR_FRAME_SIZE
	.align		4
.L_112:
        /*0264*/ 	.byte	0x04, 0x11
        /*0266*/ 	.short	(.L_114 - .L_113)
	.align		4
.L_113:
        /*0268*/ 	.word	index@(_ZN5flash16flash_fwd_kernelI23Flash_fwd_kernel_traitsILi96ELi128ELi64ELi4ELb0ELb0EN7cutlass10bfloat16_tE19Flash_kernel_traitsILi96ELi128ELi64ELi4ES3_EELb0ELb0ELb0ELb0ELb1ELb1ELb0ELb0EEEvNS_16Flash_fwd_paramsE)
        /*026c*/ 	.word	0x00000000


	//----- nvinfo : EIATTR_REGCOUNT
	.align		4
.L_114:
        /*0270*/ 	.byte	0x04, 0x2f
        /*0272*/ 	.short	(.L_116 - .L_115)
	.align		4
.L_115:
        /*0274*/ 	.word	index@(_ZN5flash16flash_fwd_kernelI23Flash_fwd_kernel_traitsILi96ELi128ELi64ELi4ELb0ELb0EN7cutlass10bfloat16_tE19Flash_kernel_traitsILi96ELi128ELi64ELi4ES3_EELb0ELb0ELb0ELb0ELb0ELb1ELb0ELb0EEEvNS_16Flash_fwd_paramsE)
        /*0278*/ 	.word	0x000000ff


	//----- nvinfo : EIATTR_FRAME_SIZE
	.align		4
.L_116:
        /*027c*/ 	.byte	0x04, 0x11
        /*027e*/ 	.short	(.L_118 - .L_117)
	.align		4
.L_117:
        /*0280*/ 	.word	index@(_ZN5flash16flash_fwd_kernelI23Flash_fwd_kernel_traitsILi96ELi128ELi64ELi4ELb0ELb0EN7cutlass10bfloat16_tE19Flash_kernel_traitsILi96ELi128ELi64ELi4ES3_EELb0ELb0ELb0ELb0ELb0ELb1ELb0ELb0EEEvNS_16Flash_fwd_paramsE)
        /*0284*/ 	.word	0x00000010


	//----- nvinfo : EIATTR_MIN_STACK_SIZE
	.align		4
.L_118:
        /*0288*/ 	.byte	0x04, 0x12
        /*028a*/ 	.short	(.L_120 - .L_119)
	.align		4
.L_119:
        /*028c*/ 	.word	index@(_ZN5flash16flash_fwd_kernelI23Flash_fwd_kernel_traitsILi96ELi128ELi64ELi4ELb0ELb0EN7cutlass10bfloat16_tE19Flash_kernel_traitsILi96ELi128ELi64ELi4ES3_EELb0ELb0ELb0ELb0ELb0ELb1ELb0ELb0EEEvNS_16Flash_fwd_paramsE)
        /*0290*/ 	.word	0x00000010


	//----- nvinfo : EIATTR_MIN_STACK_SIZE
	.align		4
.L_120:
        /*0294*/ 	.byte	0x04, 0x12
        /*0296*/ 	.short	(.L_122 - .L_121)
	.align		4
.L_121:
        /*0298*/ 	.word	index@(_ZN5flash16flash_fwd_kernelI23Flash_fwd_kernel_traitsILi96ELi128ELi64ELi4ELb0ELb0EN7cutlass10bfloat16_tE19Flash_kernel_traitsILi96ELi128ELi64ELi4ES3_EELb0ELb0ELb0ELb0ELb1ELb1ELb0ELb0EEEvNS_16Flash_fwd_paramsE)
        /*029c*/ 	.word	0x00000000


	//----- nvinfo : EIATTR_MIN_STACK_SIZE
	.align		4
.L_122:
        /*02a0*/ 	.byte	0x04, 0x12
        /*02a2*/ 	.short	(.L_124 - .L_123)
	.align		4
.L_123:
        /*02a4*/ 	.word	index@(_ZN5flash16flash_fwd_kernelI23Flash_fwd_kernel_traitsILi96ELi128ELi64ELi4ELb0ELb0EN7cutlass10bfloat16_tE19Flash_kernel_traitsILi96ELi128ELi64ELi4ES3_EELb0ELb0ELb0ELb0ELb0ELb0ELb0ELb0EEEvNS_16Flash_fwd_paramsE)
        /*02a8*/ 	.word	0x00000010


	//----- nvinfo : EIATTR_MIN_STACK_SIZE
	.align		4
.L_124:
        /*02ac*/ 	.byte	0x04, 0x12
        /*02ae*/ 	.short	(.L_126 - .L_125)
	.align		4
.L_125:
        /*02b0*/ 	.word	index@(_ZN5flash16flash_fwd_kernelI23Flash_fwd_kernel_traitsILi96ELi128ELi64ELi4ELb0ELb0EN7cutlass10bfloat16_tE19Flash_kernel_traitsILi96ELi128ELi64ELi4ES3_EELb0ELb0ELb0ELb1ELb0ELb0ELb0ELb0EEEvNS_16Flash_fwd_paramsE)
        /*02b4*/ 	.word	0x00000020


	//----- nvinfo : EIATTR_MIN_STACK_SIZE
	.align		4
.L_126:
        /*02b8*/ 	.byte	0x04, 0x12
        /*02ba*/ 	.short	(.L_128 - .L_127)
	.align		4
.L_127:
        /*02bc*/ 	.word	index@(_ZN5flash16flash_fwd_kernelI23Flash_fwd_kernel_traitsILi96ELi128ELi64ELi4ELb0ELb0EN7cutlass10bfloat16_tE19Flash_kernel_traitsILi96ELi128ELi64ELi4ES3_EELb0ELb0ELb1ELb0ELb0ELb1ELb0ELb0EEEvNS_16Flash_fwd_paramsE)
        /*02c0*/ 	.word	0x00000070


	//----- nvinfo : EIATTR_MIN_STACK_SIZE
	.align		4
.L_128:
        /*02c4*/ 	.byte	0x04, 0x12
        /*02c6*/ 	.short	(.L_130 - .L_129)
	.align		4
.L_129:
        /*02c8*/ 	.word	index@(_ZN5flash16flash_fwd_kernelI23Flash_fwd_kernel_traitsILi96ELi128ELi64ELi4ELb0ELb0EN7cutlass10bfloat16_tE19Flash_kernel_traitsILi96ELi128ELi64ELi4ES3_EELb0ELb0ELb1ELb0ELb0ELb0ELb0ELb0EEEvNS_16Flash_fwd_paramsE)
        /*02cc*/ 	.word	0x00000070


	//----- nvinfo : EIATTR_MIN_STACK_SIZE
	.align		4
.L_130:
        /*02d0*/ 	.byte	0x04, 0x12
        /*02d2*/ 	.short	(.L_132 - .L_131)
	.align		4
.L_131:
        /*02d4*/ 	.word	index@(_ZN5flash16flash_fwd_kernelI23Flash_fwd_kernel_traitsILi96ELi128ELi64ELi4ELb0ELb0EN7cutlass10bfloat16_tE19Flash_kernel_traitsILi96ELi128ELi64ELi4ES3_EELb0ELb0ELb1ELb1ELb0ELb0ELb0ELb0EEEvNS_16Flash_fwd_paramsE)
        /*02d8*/ 	.word	0x00000090


	//----- nvinfo : EIATTR_MIN_STACK_SIZE
	.align		4
.L_132:
        /*02dc*/ 	.byte	0x04, 0x12
        /*02de*/ 	.short	(.L_134 - .L_133)
	.align		4
.L_133:
        /*02e0*/ 	.word	index@(_ZN5flash16flash_fwd_kernelI23Flash_fwd_kernel_traitsILi96ELi128ELi64ELi4ELb0ELb0EN7cutlass10bfloat16_tE19Flash_kernel_traitsILi96ELi128ELi64ELi4ES3_EELb1ELb0ELb0ELb0ELb0ELb1ELb0ELb0EEEvNS_16Flash_fwd_paramsE)
        /*02e4*/ 	.word	0x00000048


	//----- nvinfo : EIATTR_MIN_STACK_SIZE
	.align		4
.L_134:
        /*02e8*/ 	.byte	0x04, 0x12
        /*02ea*/ 	.short	(.L_136 - .L_135)
	.align		4
.L_135:
        /*02ec*/ 	.word	index@(_ZN5flash16flash_fwd_kernelI23Flash_fwd_kernel_traitsILi96ELi128ELi64ELi4ELb0ELb0EN7cutlass10bfloat16_tE19Flash_kernel_traitsILi96ELi128ELi64ELi4ES3_EELb0ELb0ELb0ELb0ELb0ELb1ELb1ELb0EEEvNS_16Flash_fwd_paramsE)
        /*02f0*/ 	.word	0x00000060


	//----- nvinfo : EIATTR_MIN_STACK_SIZE
	.align		4
.L_136:
        /*02f4*/ 	.byte	0x04, 0x12
        /*02f6*/ 	.short	(.L_138 - .L_137)
	.align		4
.L_137:
        /*02f8*/ 	.word	index@(_ZN5flash16flash_fwd_kernelI23Flash_fwd_kernel_traitsILi96ELi128ELi64ELi4ELb0ELb0EN7cutlass10bfloat16_tE19Flash_kernel_traitsILi96ELi128ELi64ELi4ES3_EELb1ELb0ELb0ELb0ELb0ELb0ELb0ELb0EEEvNS_16Flash_fwd_paramsE)
        /*02fc*/ 	.word	0x00000068


	//----- nvinfo : EIATTR_MIN_STACK_SIZE
	.align		4
.L_138:
        /*0300*/ 	.byte	0x04, 0x12
        /*0302*/ 	.short	(.L_140 - .L_139)
	.align		4
.L_139:
        /*0304*/ 	.word	index@(_ZN5flash16flash_fwd_kernelI23Flash_fwd_kernel_traitsILi96ELi128ELi64ELi4ELb0ELb0EN7cutlass10bfloat16_tE19Flash_kernel_traitsILi96ELi128ELi64ELi4ES3_EELb1ELb0ELb1ELb0ELb0ELb0ELb0ELb0EEEvNS_16Flash_fwd_paramsE)
        /*0308*/ 	.word	0x000000a0


	//----- nvinfo : EIATTR_MIN_STACK_SIZE
	.align		4
.L_140:
        /*030c*/ 	.byte	0x04, 0x12
        /*030e*/ 	.short	(.L_142 - .L_141)
	.align		4
.L_141:
        /*0310*/ 	.word	index@(_ZN5flash16flash_fwd_kernelI23Flash_fwd_kernel_traitsILi96ELi128ELi64ELi4ELb0ELb0EN7cutlass10bfloat16_tE19Flash_kernel_traitsILi96ELi128ELi64ELi4ES3_EELb1ELb0ELb0ELb0ELb1ELb1ELb0ELb0EEEvNS_16Flash_fwd_paramsE)
        /*0314*/ 	.word	0x00000000


	//----- nvinfo : EIATTR_MIN_STACK_SIZE
	.align		4
.L_142:
        /*0318*/ 	.byte	0x04, 0x12
        /*031a*/ 	.short	(.L_144 - .L_143)
	.align		4
.L_143:
        /*031c*/ 	.word	index@(_ZN5flash16flash_fwd_kernelI23Flash_fwd_kernel_traitsILi96ELi128ELi64ELi4ELb0ELb0EN7cutlass10bfloat16_tE19Flash_kernel_traitsILi96ELi128ELi64ELi4ES3_EELb0ELb0ELb0ELb0ELb1ELb1ELb1ELb0EEEvNS_16Flash_fwd_paramsE)
        /*0320*/ 	.word	0x00000038


	//----- nvinfo : EIATTR_MIN_STACK_SIZE
	.align		4
.L_144:
        /*0324*/ 	.byte	0x04, 0x12
        /*0326*/ 	.short	(.L_146 - .L_145)
	.align		4
.L_145:
        /*0328*/ 	.word	index@(_ZN5flash16flash_fwd_kernelI23Flash_fwd_kernel_traitsILi96ELi128ELi64ELi4ELb0ELb0EN7cutlass10bfloat16_tE19Flash_kernel_traitsILi96ELi128ELi64ELi4ES3_EELb1ELb0ELb0ELb1ELb0ELb0ELb0ELb0EEEvNS_16Flash_fwd_paramsE)
        /*032c*/ 	.word	0x00000068


	//----- nvinfo : EIATTR_MIN_STACK_SIZE
	.align		4
.L_146:
        /*0330*/ 	.byte	0x04, 0x12
        /*0332*/ 	.short	(.L_148 - .L_147)
	.align		4
.L_147:
        /*0334*/ 	.word	index@(_ZN5flash16flash_fwd_kernelI23Flash_fwd_kernel_traitsILi96ELi128ELi64ELi4ELb0ELb0EN7cutlass10bfloat16_tE19Flash_kernel_traitsILi96ELi128ELi64ELi4ES3_EELb1ELb0ELb0ELb0ELb0ELb0ELb0ELb1EEEvNS_16Flash_fwd_paramsE)
        /*0338*/ 	.word	0x00000110


	//----- nvinfo : EIATTR_MIN_STACK_SIZE
	.align		4
.L_148:
        /*033c*/ 	.byte	0x04, 0x12
        /*033e*/ 	.short	(.L_150 - .L_149)
	.align		4
.L_149:
        /*0340*/ 	.word	index@(_ZN5flash16flash_fwd_kernelI23Flash_fwd_kernel_traitsILi96ELi128ELi64ELi4ELb0ELb0EN7cutlass10bfloat16_tE19Flash_kernel_traitsILi96ELi128ELi64ELi4ES3_EELb0ELb0ELb0ELb0ELb0ELb0ELb1ELb0EEEvNS_16Flash_fwd_paramsE)
        /*0344*/ 	.word	0x00000068


	//----- nvinfo : EIATTR_MIN_STACK_SIZE
	.align		4
.L_150:
        /*0348*/ 	.byte	0x04, 0x12
        /*034a*/ 	.short	(.L_152 - .L_151)
	.align		4
.L_151:
        /*034c*/ 	.word	index@(_ZN5flash16flash_fwd_kernelI23Flash_fwd_kernel_traitsILi96ELi128ELi64ELi4ELb0ELb0EN7cutlass10bfloat16_tE19Flash_kernel_traitsILi96ELi128ELi64ELi4ES3_EELb1ELb0ELb0ELb1ELb0ELb0ELb0ELb1EEEvNS_16Flash_fwd_paramsE)
        /*0350*/ 	.word	0x00000130


	//----- nvinfo : EIATTR_MIN_STACK_SIZE
	.align		4
.L_152:
        /*0354*/ 	.byte	0x04, 0x12
        /*0356*/ 	.short	(.L_154 - .L_153)
	.align		4
.L_153:
        /*0358*/ 	.word	index@(_ZN5flash16flash_fwd_kernelI23Flash_fwd_kernel_traitsILi96ELi128ELi64ELi4ELb0ELb0EN7cutlass10bfloat16_tE19Flash_kernel_traitsILi96ELi128ELi64ELi4ES3_EELb0ELb0ELb0ELb1ELb0ELb0ELb1ELb0EEEvNS_16Flash_fwd_paramsE)
        /*035c*/ 	.word	0x00000070


	//----- nvinfo : EIATTR_MIN_STACK_SIZE
	.align		4
.L_154:
        /*0360*/ 	.byte	0x04, 0x12
        /*0362*/ 	.short	(.L_156 - .L_155)
	.align		4
.L_155:
        /*0364*/ 	.word	index@(_ZN5flash16flash_fwd_kernelI23Flash_fwd_kernel_traitsILi96ELi128ELi64ELi4ELb0ELb0EN7cutlass10bfloat16_tE19Flash_kernel_traitsILi96ELi128ELi64ELi4ES3_EELb1ELb0ELb1ELb0ELb0ELb1ELb0ELb0EEEvNS_16Flash_fwd_paramsE)
        /*0368*/ 	.word	0x000000a8


	//----- nvinfo : EIATTR_MIN_STACK_SIZE
	.align		4
.L_156:
        /*036c*/ 	.byte	0x04, 0x12
        /*036e*/ 	.short	(.L_158 - .L_157)
	.align		4
.L_157:
        /*0370*/ 	.word	index@(_ZN5flash16flash_fwd_kernelI23Flash_fwd_kernel_traitsILi96ELi128ELi64ELi4ELb0ELb0EN7cutlass10bfloat16_tE19Flash_kernel_traitsILi96ELi128ELi64ELi4ES3_EELb0ELb0ELb1ELb0ELb0ELb1ELb1ELb0EEEvNS_16Flash_fwd_paramsE)
        /*0374*/ 	.word	0x00000058


	//----- nvinfo : EIATTR_MIN_STACK_SIZE
	.align		4
.L_158:
        /*0378*/ 	.byte	0x04, 0x12
        /*037a*/ 	.short	(.L_160 - .L_159)
	.align		4
.L_159:
        /*037c*/ 	.word	index@(_ZN5flash16flash_fwd_kernelI23Flash_fwd_kernel_traitsILi96ELi128ELi64ELi4ELb0ELb0EN7cutlass10bfloat16_tE19Flash_kernel_traitsILi96ELi128ELi64ELi4ES3_EELb1ELb0ELb1ELb1ELb0ELb0ELb0ELb0EEEvNS_16Flash_fwd_paramsE)
        /*0380*/ 	.word	0x000000e8


	//----- nvinfo : EIATTR_MIN_STACK_SIZE
	.align		4
.L_160:
        /*0384*/ 	.byte	0x04, 0x12
        /*0386*/ 	.short	(.L_162 - .L_161)
	.align		4
.L_161:
        /*0388*/ 	.word	index@(_ZN5flash16flash_fwd_kernelI23Flash_fwd_kernel_traitsILi96ELi128ELi64ELi4ELb0ELb0EN7cutlass10bfloat16_tE19Flash_kernel_traitsILi96ELi128ELi64ELi4ES3_EELb1ELb0ELb1ELb0ELb0ELb0ELb0ELb1EEEvNS_16Flash_fwd_paramsE)
        /*038c*/ 	.word	0x00000298


	//----- nvinfo : EIATTR_MIN_STACK_SIZE
	.align		4
.L_162:
        /*0390*/ 	.byte	0x04, 0x12
        /*0392*/ 	.short	(.L_164 - .L_163)
	.align		4
.L_163:
        /*0394*/ 	.word	index@(_ZN5flash16flash_fwd_kernelI23Flash_fwd_kernel_traitsILi96ELi128ELi64ELi4ELb0ELb0EN7cutlass10bfloat16_tE19Flash_kernel_traitsILi96ELi128ELi64ELi4ES3_EELb0ELb0ELb1ELb0ELb0ELb0ELb1ELb0EEEvNS_16Flash_fwd_paramsE)
        /*0398*/ 	.word	0x00000068


	//----- nvinfo : EIATTR_MIN_STACK_SIZE
	.align		4
.L_164:
        /*039c*/ 	.byte	0x04, 0x12
        /*039e*/ 	.short	(.L_166 - .L_165)
	.align		4
.L_165:
        /*03a0*/ 	.word	index@(_ZN5flash16flash_fwd_kernelI23Flash_fwd_kernel_traitsILi96ELi128ELi64ELi4ELb0ELb0EN7cutlass10bfloat16_tE19Flash_kernel_traitsILi96ELi128ELi64ELi4ES3_EELb1ELb0ELb1ELb1ELb0ELb0ELb0ELb1EEEvNS_16Flash_fwd_paramsE)
        /*03a4*/ 	.word	0x000002b8


	//----- nvinfo : EIATTR_MIN_STACK_SIZE
	.align		4
.L_166:
        /*03a8*/ 	.byte	0x04, 0x12
        /*03aa*/ 	.short	(.L_168 - .L_167)
	.align		4
.L_167:
        /*03ac*/ 	.word	index@(_ZN5flash16flash_fwd_kernelI23Flash_fwd_kernel_traitsILi96ELi128ELi64ELi4ELb0ELb0EN7cutlass10bfloat16_tE19Flash_kernel_traitsILi96ELi128ELi64ELi4ES3_EELb0ELb0ELb1ELb1ELb0ELb0ELb1ELb0EEEvNS_16Flash_fwd_paramsE)
        /*03b0*/ 	.word	0x00000080
.L_168:


//--------------------- .nv.info._ZN5flash16flash_fwd_kernelI23Flash_fwd_kernel_traitsILi96ELi128ELi64ELi4ELb0ELb0EN7cutlass10bfloat16_tE19Flash_kernel_traitsILi96ELi128ELi64ELi4ES3_EELb0ELb0ELb0ELb0ELb0ELb1ELb0ELb0EEEvNS_16Flash_fwd_paramsE --------------------------
	.section	.nv.info._ZN5flash16flash_fwd_kernelI23Flash_fwd_kernel_traitsILi96ELi128ELi64ELi4ELb0ELb0EN7cutlass10bfloat16_tE19Flash_kernel_traitsILi96ELi128ELi64ELi4ES3_EELb0ELb0ELb0ELb0ELb0ELb1ELb0ELb0EEEvNS_16Flash_fwd_paramsE,"",@"SHT_CUDA_INFO"
	.sectionflags	@""
	.align	4


	//----- nvinfo : EIATTR_CUDA_API_VERSION
	.align		4
        /*0000*/ 	.byte	0x04, 0x37
        /*0002*/ 	.short	(.L_170 - .L_169)
.L_169:
        /*0004*/ 	.word	0x00000082


	//----- nvinfo : EIATTR_SW2861232_WAR
	.align		4
.L_170:
        /*0008*/ 	.byte	0x01, 0x35
	.zero		2


	//----- nvinfo : EIATTR_PARAM_CBANK
	.align		4
        /*000c*/ 	.byte	0x04, 0x0a
        /*000e*/ 	.short	(.L_172 - .L_171)
	.align		4
.L_171:
        /*0010*/ 	.word	index@(.nv.constant0._ZN5flash16flash_fwd_kernelI23Flash_fwd_kernel_traitsILi96ELi128ELi64ELi4ELb0ELb0EN7cutlass10bfloat16_tE19Flash_kernel_traitsILi96ELi128ELi64ELi4ES3_EELb0ELb0ELb0ELb0ELb0ELb1ELb0ELb0EEEvNS_16Flash_fwd_paramsE)
        /*0014*/ 	.short	0x0160
        /*0016*/ 	.short	0x01d0


	//----- nvinfo : EIATTR_CBANK_PARAM_SIZE
	.align		4
.L_172:
        /*0018*/ 	.byte	0x03, 0x19
        /*001a*/ 	.short	0x01d0


	//----- nvinfo : EIATTR_KPARAM_INFO
	.align		4
        /*001c*/ 	.byte	0x04, 0x17
        /*001e*/ 	.short	(.L_174 - .L_173)
.L_173:
        /*0020*/ 	.word	0x00000000
        /*0024*/ 	.short	0x0000
        /*0026*/ 	.short	0x0000
        /*0028*/ 	.byte	0x00, 0xf0, 0x41, 0x07


	//----- nvinfo : EIATTR_MAXREG_COUNT
	.align		4
.L_174:
        /*002c*/ 	.byte	0x03, 0x1b
        /*002e*/ 	.short	0x00ff


	//----- nvinfo : EIATTR_NUM_BARRIERS
	.align		4
        /*0030*/ 	.byte	0x02, 0x4c
        /*0032*/ 	.byte	0x01
	.zero		1


	//----- nvinfo : EIATTR_ANNOTATIONS
	.align		4
        /*0034*/ 	.byte	0x04, 0x55
        /*0036*/ 	.short	(.L_176 - .L_175)


	//   ....[0]....
.L_175:
        /*0038*/ 	.word	0x00000001
        /*003c*/ 	.byte	0xc0, 0x08, 0x00, 0x00, 0x01, 0x00, 0x00, 0x00, 0x90, 0x09, 0x00, 0x00, 0x01, 0x00, 0x00, 0x00
        /*004c*/ 	.byte	0x30, 0x0a, 0x00, 0x00, 0x01, 0x00, 0x00, 0x00, 0x00, 0x17, 0x00, 0x00, 0x01, 0x00, 0x00, 0x00
        /*005c*/ 	.byte	0x40, 0x72, 0x00, 0x00, 0x01, 0x00, 0x00, 0x00, 0x60, 0x8a, 0x00, 0x00, 0x01, 0x00, 0x00, 0x00
        /*006c*/ 	.byte	0x80, 0x8b, 0x00, 0x00, 0x01, 0x00, 0x00, 0x00, 0xa0, 0x8c, 0x00, 0x00


	//----- nvinfo : EIATTR_MERCURY_ISA_VERSION
	.align		4
.L_176:
        /*0078*/ 	.byte	0x03, 0x5f
        /*007a*/ 	.short	0x0000


	//----- nvinfo : EIATTR_COOP_GROUP_MASK_REGIDS
	.align		4
        /*007c*/ 	.byte	0x04, 0x29
        /*007e*/ 	.short	(.L_178 - .L_177)


	//   ....[0]....
.L_177:
        /*0080*/ 	.word	0xffffffff


	//   ....[1]....
        /*0084*/ 	.word	0xffffffff


	//   ....[2]....
        /*0088*/ 	.word	0xffffffff


	//   ....[3]....
        /*008c*/ 	.word	0xffffffff


	//   ....[4]....
        /*0090*/ 	.word	0xffffffff


	//   ....[5]....
        /*0094*/ 	.word	0xffffffff


	//   ....[6]....
        /*0098*/ 	.word	0xffffffff


	//   ....[7]....
        /*009c*/ 	.word	0xffffffff


	//   ....[8]....
        /*00a0*/ 	.word	0xffffffff


	//   ....[9]....
        /*00a4*/ 	.word	0xffffffff


	//   ....[10]....
        /*00a8*/ 	.word	0xffffffff


	//   ....[11]....
        /*00ac*/ 	.word	0xffffffff


	//   ....[12]....
        /*00b0*/ 	.word	0xffffffff


	//   ....[13]....
        /*00b4*/ 	.word	0xffffffff


	//   ....[14]....
        /*00b8*/ 	.word	0xffffffff


	//   ....[15]....
        /*00bc*/ 	.word	0xffffffff


	//   ....[16]....
        /*00c0*/ 	.word	0xffffffff


	//   ....[17]....
        /*00c4*/ 	.word	0xffffffff


	//   ....[18]....
        /*00c8*/ 	.word	0xffffffff


	//   ....[19]....
        /*00cc*/ 	.word	0xffffffff


	//   ....[20]....
        /*00d0*/ 	.word	0xffffffff


	//   ....[21]....
        /*00d4*/ 	.word	0xffffffff


	//   ....[22]....
        /*00d8*/ 	.word	0xffffffff


	//   ....[23]....
        /*00dc*/ 	.word	0xffffffff


	//----- nvinfo : EIATTR_COOP_GROUP_INSTR_OFFSETS
	.align		4
.L_178:
        /*00e0*/ 	.byte	0x04, 0x28
        /*00e2*/ 	.short	(.L_180 - .L_179)


	//   ....[0]....
.L_179:
        /*00e4*/ 	.word	0x00002820


	//   ....[1]....
        /*00e8*/ 	.word	0x00002910


	//   ....[2]....
        /*00ec*/ 	.word	0x00002940


	//   ....[3]....
        /*00f0*/ 	.word	0x00002a10


	//   ....[4]....
        /*00f4*/ 	.word	0x00002a40


	//   ....[5]....
        /*00f8*/ 	.word	0x00002b30


	//   ....[6]....
        /*00fc*/ 	.word	0x00002b60


	//   ....[7]....
        /*0100*/ 	.word	0x00002cd0


	//   ....[8]....
        /*0104*/ 	.word	0x00005250


	//   ....[9]....
        /*0108*/ 	.word	0x000053e0


	//   ....[10]....
        /*010c*/ 	.word	0x00005420


	//   ....[11]....
        /*0110*/ 	.word	0x00005440


	//   ....[12]....
        /*0114*/ 	.word	0x00005450


	//   ....[13]....
        /*0118*/ 	.word	0x00005490


	//   ....[14]....
        /*011c*/ 	.word	0x000054d0


	//   ....[15]....
        /*0120*/ 	.word	0x00005500


	//   ....[16]....
        /*0124*/ 	.word	0x00007270


	//   ....[17]....
        /*0128*/ 	.word	0x00007280


	//   ....[18]....
        /*012c*/ 	.word	0x00007290


	//   ....[19]....
        /*0130*/ 	.word	0x000072a0


	//   ....[20]....
        /*0134*/ 	.word	0x000072e0


	//   ....[21]....
        /*0138*/ 	.word	0x00007300


	//   ....[22]....
        /*013c*/ 	.word	0x00007320


	//   ....[23]....
        /*0140*/ 	.word	0x00007340


	//----- nvinfo : EIATTR_EXIT_INSTR_OFFSETS
	.align		4
.L_180:
        /*0144*/ 	.byte	0x04, 0x1c
        /*0146*/ 	.short	(.L_182 - .L_181)


	//   ....[0]....
.L_181:
        /*0148*/ 	.word	0x000002f0


	//   ....[1]....
        /*014c*/ 	.word	0x00008cc0


	//   ....[2]....
        /*0150*/ 	.word	0x00008da0


	//   ....[3]....
        /*0154*/ 	.word	0x000096c0


	//   ....[4]....
        /*0158*/ 	.word	0x00009740


	//----- nvinfo : EIATTR_CTAIDZ_USED
	.align		4
.L_182:
        /*015c*/ 	.byte	0x01, 0x04
	.zero		2


	//----- nvinfo : EIATTR_CRS_STACK_SIZE
	.align		4
        /*0160*/ 	.byte	0x04, 0x1e
        /*0162*/ 	.short	(.L_184 - .L_183)
.L_183:
        /*0164*/ 	.word	0x00000000
.L_184:


//--------------------- .nv.info._ZN5flash16flash_fwd_kernelI23Flash_fwd_kernel_traitsILi96ELi128ELi64ELi4ELb0ELb0EN7cutlass10bfloat16_tE19Flash_kernel_traitsILi96ELi128ELi64ELi4ES3_EELb0ELb0ELb0ELb0ELb1ELb1ELb0ELb0EEEvNS_16Flash_fwd_paramsE --------------------------
	.section	.nv.info._ZN5flash16flash_fwd_kernelI23Flash_fwd_kernel_traitsILi96ELi128ELi64ELi4ELb0ELb0EN7cutlass10bfloat16_tE19Flash_kernel_traitsILi96ELi128ELi64ELi4ES3_EELb0ELb0ELb0ELb0ELb1ELb1ELb0ELb0EEEvNS_16Flash_fwd_paramsE,"",@"SHT_CUDA_INFO"
	.sectionflags	@""
	.align	4


	//----- nvinfo : EIATTR_CUDA_API_VERSION
	.align		4
        /*0000*/ 	.byte	0x04, 0x37
        /*0002*/ 	.short	(.L_186 - .L_185)
.L_185:
        /*0004*/ 	.word	0x00000082


	//----- nvinfo : EIATTR_SW2861232_WAR
	.align		4
.L_186:
        /*0008*/ 	.byte	0x01, 0x35
	.zero		2


	//----- nvinfo : EIATTR_PARAM_CBANK
	.align		4
        /*000c*/ 	.byte	0x04, 0x0a
        /*000e*/ 	.short	(.L_188 - .L_187)
	.align		4
.L_187:
        /*0010*/ 	.word	index@(.nv.constant0._ZN5flash16flash_fwd_kernelI23Flash_fwd_kernel_traitsILi96ELi128ELi64ELi4ELb0ELb0EN7cutlass10bfloat16_tE19Flash_kernel_traitsILi96ELi128ELi64ELi4ES3_EELb0ELb0ELb0ELb0ELb1ELb1ELb0ELb0EEEvNS_16Flash_fwd_paramsE)
        /*0014*/ 	.short	0x0160
        /*0016*/ 	.short	0x01d0


	//----- nvinfo : EIATTR_CBANK_PARAM_SIZE
	.align		4
.L_188:
        /*0018*/ 	.byte	0x03, 0x19
        /*001a*/ 	.short	0x01d0


	//----- nvinfo : EIATTR_KPARAM_INFO
	.align		4
        /*001c*/ 	.byte	0x04, 0x17
        /*001e*/ 	.short	(.L_190 - .L_189)
.L_189:
        /*0020*/ 	.word	0x00000000
        /*0024*/ 	.short	0x0000
        /*0026*/ 	.short	0x0000
        /*0028*/ 	.byte	0x00, 0xf0, 0x41, 0x07


	//----- nvinfo : EIATTR_MAXREG_COUNT
	.align		4
.L_190:
        /*002c*/ 	.byte	0x03, 0x1b
        /*002e*/ 	.short	0x00ff


	//----- nvinfo : EIATTR_NUM_BARRIERS
	.align		4
        /*0030*/ 	.byte	0x02, 0x4c
        /*0032*/ 	.byte	0x01
	.zero		1


	//----- nvinfo : EIATTR_MERCURY_ISA_VERSION
	.align		4
        /*0034*/ 	.byte	0x03, 0x5f
        /*0036*/ 	.short	0x0000


	//----- nvinfo : EIATTR_COOP_GROUP_MASK_REGIDS
	.align		4
        /*0038*/ 	.byte	0x04, 0x29
        /*003a*/ 	.short	(.L_192 - .L_191)


	//   ....[0]....
.L_191:
        /*003c*/ 	.word	0xffffffff


	//   ....[1]....
        /*0040*/ 	.word	0xffffffff


	//   ....[2]....
        /*0044*/ 	.word	0xffffffff


	//   ....[3]....
        /*0048*/ 	.word	0xffffffff


	//   ....[4]....
        /*004c*/ 	.word	0xffffffff


	//   ....[5]....
        /*0050*/ 	.word	0xffffffff


	//   ....[6]....
        /*0054*/ 	.word	0xffffffff


	//   ....[7]....
        /*0058*/ 	.word	0xffffffff


	//   ....[8]....
        /*005c*/ 	.word	0xffffffff


	//   ....[9]....
        /*0060*/ 	.word	0xffffffff


	//   ....[10]....
        /*0064*/ 	.word	0xffffffff


	//   ....[11]....
        /*0068*/ 	.word	0xffffffff


	//   ....[12]....
        /*006c*/ 	.word	0xffffffff


	//   ....[13]....
        /*0070*/ 	.word	0xffffffff


	//   ....[14]....
        /*0074*/ 	.word	0xffffffff


	//   ....[15]....
        /*0078*/ 	.word	0xffffffff


	//   ....[16]....
        /*007c*/ 	.word	0xffffffff


	//   ....[17]....
        /*0080*/ 	.word	0xffffffff


	//   ....[18]....
        /*0084*/ 	.word	0xffffffff


	//   ....[19]....
        /*0088*/ 	.word	0xffffffff


	//   ....[20]....
        /*008c*/ 	.word	0xffffffff


	//   ....[21]....
        /*0090*/ 	.word	0xffffffff


	//   ....[22]....
        /*0094*/ 	.word	0xffffffff


	//   ....[23]....
        /*0098*/ 	.word	0xffffffff


	//----- nvinfo : EIATTR_COOP_GROUP_INSTR_OFFSETS
	.align		4
.L_192:
        /*009c*/ 	.byte	0x04, 0x28
        /*009e*/ 	.short	(.L_194 - .L_193)


	//   ....[0]....
.L_193:
        /*00a0*/ 	.word	0x00001b50


	//   ....[1]....
        /*00a4*/ 	.word	0x00001c30


	//   ....[2]....
        /*00a8*/ 	.word	0x00001c60


	//   ....[3]....
        /*00ac*/ 	.word	0x00001d40


	//   ....[4]....
        /*00b0*/ 	.word	0x00001de0


	//   ....[5]....
        /*00b4*/ 	.word	0x00001e80


	//   ....[6]....
        /*00b8*/ 	.word	0x00001f50


	//   ....[7]....
        /*00bc*/ 	.word	0x00001ff0


	//   ....[8]....
        /*00c0*/ 	.word	0x00004380


	//   ....[9]....
        /*00c4*/ 	.word	0x000043e0


	//   ....[10]....
        /*00c8*/ 	.word	0x00004430


	//   ....[11]....
        /*00cc*/ 	.word	0x00004440


	//   ....[12]....
        /*00d0*/ 	.word	0x00004460


	//   ....[13]....
        /*00d4*/ 	.word	0x00004490


	//   ....[14]....
        /*00d8*/ 	.word	0x000044b0


	//   ....[15]....
        /*00dc*/ 	.word	0x000044d0


	//   ....[16]....
        /*00e0*/ 	.word	0x00006250


	//   ....[17]....
        /*00e4*/ 	.word	0x00006290


	//   ....[18]....
        /*00e8*/ 	.word	0x000062d0


	//   ....[19]....
        /*00ec*/ 	.word	0x000062e0


	//   ....[20]....
        /*00f0*/ 	.word	0x00006340


	//   ....[21]....
        /*00f4*/ 	.word	0x00006360


	//   ....[22]....
        /*00f8*/ 	.word	0x00006380


	//   ....[23]....
        /*00fc*/ 	.word	0x000063a0


	//----- nvinfo : EIATTR_EXIT_INSTR_OFFSETS
	.align		4
.L_194:
        /*0100*/ 	.byte	0x04, 0x1c
        /*0102*/ 	.short	(.L_196 - .L_195)


	//   ....[0]....
.L_195:
        /*0104*/ 	.word	0x00000160


	//   ....[1]....
        /*0108*/ 	.word	0x00007b20


	//----- nvinfo : EIATTR_CTAIDZ_USED
	.align		4
.L_196:
        /*010c*/ 	.byte	0x01, 0x04
	.zero		2


	//----- nvinfo : EIATTR_CRS_STACK_SIZE
	.align		4
        /*0110*/ 	.byte	0x04, 0x1e
        /*0112*/ 	.short	(.L_198 - .L_197)
.L_197:
        /*0114*/ 	.word	0x00000000
.L_198:


//--------------------- .nv.info._ZN5flash16flash_fwd_kernelI23Flash_fwd_kernel_traitsILi96ELi128ELi64ELi4ELb0ELb0EN7cutlass10bfloat16_tE19Flash_kernel_traitsILi96ELi128ELi64ELi4ES3_EELb0ELb0ELb0ELb0ELb0ELb0ELb0ELb0EEEvNS_16Flash_fwd_paramsE --------------------------
	.section	.nv.info._ZN5flash16flash_fwd_kernelI23Flash_fwd_kernel_traitsILi96ELi128ELi64ELi4ELb0ELb0EN7cutlass10bfloat16_tE19Flash_kernel_traitsILi96ELi128ELi64ELi4ES3_EELb0ELb0ELb0ELb0ELb0ELb0ELb0ELb0EEEvNS_16Flash_fwd_paramsE,"",@"SHT_CUDA_INFO"
	.sectionflags	@""
	.align	4


	//----- nvinfo : EIATTR_CUDA_API_VERSION
	.align		4
        /*0000*/ 	.byte	0x04, 0x37
        /*0002*/ 	.short	(.L_200 - .L_199)
.L_199:
        /*0004*/ 	.word	0x00000082


	//----- nvinfo : EIATTR_SW2861232_WAR
	.align		4
.L_200:
        /*0008*/ 	.byte	0x01, 0x35
	.zero		2


	//----- nvinfo : EIATTR_PARAM_CBANK
	.align		4
        /*000c*/ 	.byte	0x04, 0x0a
        /*000e*/ 	.short	(.L_202 - .L_201)
	.align		4
.L_201:
        /*0010*/ 	.word	index@(.nv.constant0._ZN5flash16flash_fwd_kernelI23Flash_fwd_kernel_traitsILi96ELi128ELi64ELi4ELb0ELb0EN7cutlass10bfloat16_tE19Flash_kernel_traitsILi96ELi128ELi64ELi4ES3_EELb0ELb0ELb0ELb0ELb0ELb0ELb0ELb0EEEvNS_16Flash_fwd_paramsE)
        /*0014*/ 	.short	0x0160
        /*0016*/ 	.short	0x01d0


	//----- nvinfo : EIATTR_CBANK_PARAM_SIZE
	.align		4
.L_202:
        /*0018*/ 	.byte	0x03, 0x19
        /*001a*/ 	.short	0x01d0


	//----- nvinfo : EIATTR_KPARAM_INFO
	.align		4
        /*001c*/ 	.byte	0x04, 0x17
        /*001e*/ 	.short	(.L_204 - .L_203)
.L_203:
        /*0020*/ 	.word	0x00000000
        /*0024*/ 	.short	0x0000
        /*0026*/ 	.short	0x0000
        /*0028*/ 	.byte	0x00, 0xf0, 0x41, 0x07


	//----- nvinfo : EIATTR_MAXREG_COUNT
	.align		4
.L_204:
        /*002c*/ 	.byte	0x03, 0x1b
        /*002e*/ 	.short	0x00ff


	//----- nvinfo : EIATTR_NUM_BARRIERS
	.align		4
        /*0030*/ 	.byte	0x02, 0x4c
        /*0032*/ 	.byte	0x01
	.zero		1


	//----- nvinfo : EIATTR_ANNOTATIONS
	.align		4
        /*0034*/ 	.byte	0x04, 0x55
        /*0036*/ 	.short	(.L_206 - .L_205)


	//   ....[0]....
.L_205:
        /*0038*/ 	.word	0x00000001
        /*003c*/ 	.byte	0x60, 0x0b, 0x00, 0x00, 0x01, 0x00, 0x00, 0x00, 0x40, 0x0e, 0x00, 0x00, 0x01, 0x00, 0x00, 0x00
        /*004c*/ 	.byte	0xb0, 0x10, 0x00, 0x00, 0x01, 0x00, 0x00, 0x00, 0x40, 0x13, 0x00, 0x00, 0x01, 0x00, 0x00, 0x00
        /*005c*/ 	.byte	0xf0, 0x84, 0x00, 0x00, 0x01, 0x00, 0x00, 0x00, 0x40, 0x9d, 0x00, 0x00, 0x01, 0x00, 0x00, 0x00
        /*006c*/ 	.byte	0x90, 0x9e, 0x00, 0x00, 0x01, 0x00, 0x00, 0x00, 0xe0, 0x9f, 0x00, 0x00


	//----- nvinfo : EIATTR_MERCURY_ISA_VERSION
	.align		4
.L_206:
        /*0078*/ 	.byte	0x03, 0x5f
        /*007a*/ 	.short	0x0000


	//----- nvinfo : EIATTR_COOP_GROUP_MASK_REGIDS
	.align		4
        /*007c*/ 	.byte	0x04, 0x29
        /*007e*/ 	.short	(.L_208 - .L_207)


	//   ....[0]....
.L_207:
        /*0080*/ 	.word	0xffffffff


	//   ....[1]....
        /*0084*/ 	.word	0xffffffff


	//   ....[2]....
        /*0088*/ 	.word	0xffffffff


	//   ....[3]....
        /*008c*/ 	.word	0xffffffff


	//   ....[4]....
        /*0090*/ 	.word	0xffffffff


	//   ....[5]....
        /*0094*/ 	.word	0xffffffff


	//   ....[6]....
        /*0098*/ 	.word	0xffffffff


	//   ....[7]....
        /*009c*/ 	.word	0xffffffff


	//   ....[8]....
        /*00a0*/ 	.word	0xffffffff


	//   ....[9]....
        /*00a4*/ 	.word	0xffffffff


	//   ....[10]....
        /*00a8*/ 	.word	0xffffffff


	//   ....[11]....
        /*00ac*/ 	.word	0xffffffff


	//   ....[12]....
        /*00b0*/ 	.word	0xffffffff


	//   ....[13]....
        /*00b4*/ 	.word	0xffffffff


	//   ....[14]....
        /*00b8*/ 	.word	0xffffffff


	//   ....[15]....
        /*00bc*/ 	.word	0xffffffff


	//   ....[16]....
        /*00c0*/ 	.word	0xffffffff


	//   ....[17]....
        /*00c4*/ 	.word	0xffffffff


	//   ....[18]....
        /*00c8*/ 	.word	0xffffffff


	//   ....[19]....
        /*00cc*/ 	.word	0xffffffff


	//   ....[20]....
        /*00d0*/ 	.word	0xffffffff


	//   ....[21]....
        /*00d4*/ 	.word	0xffffffff


	//   ....[22]....
        /*00d8*/ 	.word	0xffffffff


	//   ....[23]....
        /*00dc*/ 	.word	0xffffffff


	//----- nvinfo : EIATTR_COOP_GROUP_INSTR_OFFSETS
	.align		4
.L_208:
        /*00e0*/ 	.byte	0x04, 0x28
        /*00e2*/ 	.short	(.L_210 - .L_209)


	//   ....[0]....
.L_209:
        /*00e4*/ 	.word	0x00003680


	//   ....[1]....
        /*00e8*/ 	.word	0x00003770


	//   ....[2]....
        /*00ec*/ 	.word	0x000037a0


	//   ....[3]....
        /*00f0*/ 	.word	0x00003870


	//   ....[4]....
        /*00f4*/ 	.word	0x000038a0


	//   ....[5]....
        /*00f8*/ 	.word	0x00003980


	//   ....[6]....
        /*00fc*/ 	.word	0x000039b0


	//   ....[7]....
        /*0100*/ 	.word	0x00003ad0


	//   ....[8]....
        /*0104*/ 	.word	0x00006500


	//   ....[9]....
        /*0108*/ 	.word	0x00006690


	//   ....[10]....
        /*010c*/ 	.word	0x000066d0


	//   ....[11]....
        /*0110*/ 	.word	0x000066f0


	//   ....[12]....
        /*0114*/ 	.word	0x00006700


	//   ....[13]....
        /*0118*/ 	.word	0x00006740


	//   ....[14]....
        /*011c*/ 	.word	0x00006780


	//   ....[15]....
        /*0120*/ 	.word	0x000067b0


	//   ....[16]....
        /*0124*/ 	.word	0x00008520


	//   ....[17]....
        /*0128*/ 	.word	0x00008530


	//   ....[18]....
        /*012c*/ 	.word	0x00008540


	//   ....[19]....
        /*0130*/ 	.word	0x00008550


	//   ....[20]....
        /*0134*/ 	.word	0x00008590


	//   ....[21]....
        /*0138*/ 	.word	0x000085b0


	//   ....[22]....
        /*013c*/ 	.word	0x000085d0


	//   ....[23]....
        /*0140*/ 	.word	0x000085f0


	//----- nvinfo : EIATTR_EXIT_INSTR_OFFSETS
	.align		4
.L_210:
        /*0144*/ 	.byte	0x04, 0x1c
        /*0146*/ 	.short	(.L_212 - .L_211)


	//   ....[0]....
.L_211:
        /*0148*/ 	.word	0x000002f0


	//   ....[1]....
        /*014c*/ 	.word	0x0000a000


	//   ....[2]....
        /*0150*/ 	.word	0x0000a100


	//   ....[3]....
        /*0154*/ 	.word	0x0000a120


	//   ....[4]....
        /*0158*/ 	.word	0x0000ab20


	//   ....[5]....
        /*015c*/ 	.word	0x0000aba0


	//----- nvinfo : EIATTR_CTAIDZ_USED
	.align		4
.L_212:
        /*0160*/ 	.byte	0x01, 0x04
	.zero		2


	//----- nvinfo : EIATTR_CRS_STACK_SIZE
	.align		4
        /*0164*/ 	.byte	0x04, 0x1e
        /*0166*/ 	.short	(.L_214 - .L_213)
.L_213:
        /*0168*/ 	.word	0x00000000
.L_214:


//--------------------- .nv.info._ZN5flash16flash_fwd_kernelI23Flash_fwd_kernel_traitsILi96ELi128ELi64ELi4ELb0ELb0EN7cutlass10bfloat16_tE19Flash_kernel_traitsILi96ELi128ELi64ELi4ES3_EELb0ELb0ELb0ELb1ELb0ELb0ELb0ELb0EEEvNS_16Flash_fwd_paramsE --------------------------
	.section	.nv.info._ZN5flash16flash_fwd_kernelI23Flash_fwd_kernel_traitsILi96ELi128ELi64ELi4ELb0ELb0EN7cutlass10bfloat16_tE19Flash_kernel_traitsILi96ELi128ELi64ELi4ES3_EELb0ELb0ELb0ELb1ELb0ELb0ELb0ELb0EEEvNS_16Flash_fwd_paramsE,"",@"SHT_CUDA_INFO"
	.sectionflags	@""
	.align	4


	//----- nvinfo : EIATTR_CUDA_API_VERSION
	.align		4
        /*0000*/ 	.byte	0x04, 0x37
        /*0002*/ 	.short	(.L_216 - .L_215)
.L_215:
        /*0004*/ 	.word	0x00000082


	//----- nvinfo : EIATTR_SW2861232_WAR
	.align		4
.L_216:
        /*0008*/ 	.byte	0x01, 0x35
	.zero		2


	//----- nvinfo : EIATTR_PARAM_CBANK
	.align		4
        /*000c*/ 	.byte	0x04, 0x0a
        /*000e*/ 	.short	(.L_218 - .L_217)
	.align		4
.L_217:
        /*0010*/ 	.word	index@(.nv.constant0._ZN5flash16flash_fwd_kernelI23Flash_fwd_kernel_traitsILi96ELi128ELi64ELi4ELb0ELb0EN7cutlass10bfloat16_tE19Flash_kernel_traitsILi96ELi128ELi64ELi4ES3_EELb0ELb0ELb0ELb1ELb0ELb0ELb0ELb0EEEvNS_16Flash_fwd_paramsE)
        /*0014*/ 	.short	0x0160
        /*0016*/ 	.short	0x01d0


	//----- nvinfo : EIATTR_CBANK_PARAM_SIZE
	.align		4
.L_218:
        /*0018*/ 	.byte	0x03, 0x19
        /*001a*/ 	.short	0x01d0


	//----- nvinfo : EIATTR_KPARAM_INFO
	.align		4
        /*001c*/ 	.byte	0x04, 0x17
        /*001e*/ 	.short	(.L_220 - .L_219)
.L_219:
        /*0020*/ 	.word	0x00000000
        /*0024*/ 	.short	0x0000
        /*0026*/ 	.short	0x0000
        /*0028*/ 	.byte	0x00, 0xf0, 0x41, 0x07


	//----- nvinfo : EIATTR_MAXREG_COUNT
	.align		4
.L_220:
        /*002c*/ 	.byte	0x03, 0x1b
        /*002e*/ 	.short	0x00ff


	//----- nvinfo : EIATTR_NUM_BARRIERS
	.align		4
        /*0030*/ 	.byte	0x02, 0x4c
        /*0032*/ 	.byte	0x01
	.zero		1


	//----- nvinfo : EIATTR_ANNOTATIONS
	.align		4
        /*0034*/ 	.byte	0x04, 0x55
        /*0036*/ 	.short	(.L_222 - .L_221)


	//   ....[0]....
.L_221:
        /*0038*/ 	.word	0x00000001
        /*003c*/ 	.byte	0xc0, 0x07, 0x00, 0x00, 0x01, 0x00, 0x00, 0x00, 0x80, 0x09, 0x00, 0x00, 0x01, 0x00, 0x00, 0x00
        /*004c*/ 	.byte	0x00, 0x0a, 0x00, 0x00, 0x01, 0x00, 0x00, 0x00, 0x30, 0x0e, 0x00, 0x00, 0x01, 0x00, 0x00, 0x00
        /*005c*/ 	.byte	0xa0, 0x10, 0x00, 0x00, 0x01, 0x00, 0x00, 0x00, 0x30, 0x13, 0x00, 0x00, 0x01, 0x00, 0x00, 0x00
        /*006c*/ 	.byte	0x40, 0x25, 0x00, 0x00, 0x01, 0x00, 0x00, 0x00, 0x00, 0x38, 0x00, 0x00, 0x01, 0x00, 0x00, 0x00
        /*007c*/ 	.byte	0xa0, 0x66, 0x00, 0x00, 0x01, 0x00, 0x00, 0x00, 0xf0, 0x66, 0x00, 0x00, 0x01, 0x00, 0x00, 0x00
        /*008c*/ 	.byte	0x50, 0xa6, 0x00, 0x00, 0x01, 0x00, 0x00, 0x00, 0xc0, 0xba, 0x00, 0x00, 0x01, 0x00, 0x00, 0x00
        /*009c*/ 	.byte	0xd0, 0xba, 0x00, 0x00, 0x01, 0x00, 0x00, 0x00, 0xf0, 0xbc, 0x00, 0x00, 0x01, 0x00, 0x00, 0x00
        /*00ac*/ 	.byte	0x00, 0xbd, 0x00, 0x00, 0x01, 0x00, 0x00, 0x00, 0x90, 0xbe, 0x00, 0x00, 0x01, 0x00, 0x00, 0x00
        /*00bc*/ 	.byte	0xe0, 0xbf, 0x00, 0x00, 0x01, 0x00, 0x00, 0x00, 0x30, 0xc1, 0x00, 0x00


	//----- nvinfo : EIATTR_MERCURY_ISA_VERSION
	.align		4
.L_222:
        /*00c8*/ 	.byte	0x03, 0x5f
        /*00ca*/ 	.short	0x0000


	//----- nvinfo : EIATTR_COOP_GROUP_MASK_REGIDS
	.align		4
        /*00cc*/ 	.byte	0x04, 0x29
        /*00ce*/ 	.short	(.L_224 - .L_223)


	//   ....[0]....
.L_223:
        /*00d0*/ 	.word	0xffffffff


	//   ....[1]....
        /*00d4*/ 	.word	0xffffffff


	//   ....[2]....
        /*00d8*/ 	.word	0xffffffff


	//   ....[3]....
        /*00dc*/ 	.word	0xffffffff


	//   ....[4]....
        /*00e0*/ 	.word	0xffffffff


	//   ....[5]....
        /*00e4*/ 	.word	0xffffffff


	//   ....[6]....
        /*00e8*/ 	.word	0xffffffff


	//   ....[7]....
        /*00ec*/ 	.word	0xffffffff


	//   ....[8]....
        /*00f0*/ 	.word	0xffffffff


	//   ....[9]....
        /*00f4*/ 	.word	0xffffffff


	//   ....[10]....
        /*00f8*/ 	.word	0xffffffff


	//   ....[11]....
        /*00fc*/ 	.word	0xffffffff


	//   ....[12]....
        /*0100*/ 	.word	0xffffffff


	//   ....[13]....
        /*0104*/ 	.word	0xffffffff


	//   ....[14]....
        /*0108*/ 	.word	0xffffffff


	//   ....[15]....
        /*010c*/ 	.word	0xffffffff


	//   ....[16]....
        /*0110*/ 	.word	0xffffffff


	//   ....[17]....
        /*0114*/ 	.word	0xffffffff


	//   ....[18]....
        /*0118*/ 	.word	0xffffffff


	//   ....[19]....
        /*011c*/ 	.word	0xffffffff


	//   ....[20]....
        /*0120*/ 	.word	0xffffffff


	//   ....[21]....
        /*0124*/ 	.word	0xffffffff


	//   ....[22]....
        /*0128*/ 	.word	0xffffffff


	//   ....[23]....
        /*012c*/ 	.word	0xffffffff


	//----- nvinfo : EIATTR_COOP_GROUP_INSTR_OFFSETS
	.align		4
.L_224:
        /*0130*/ 	.byte	0x04, 0x28
        /*0132*/ 	.short	(.L_226 - .L_225)


	//   ....[0]....
.L_225:
        /*0134*/ 	.word	0x00004b10


	//   ....[1]....
        /*0138*/ 	.word	0x00004c00


	//   ....[2]....
        /*013c*/ 	.word	0x00004c30


	//   ....[3]....
        /*0140*/ 	.word	0x00004d00


	//   ....[4]....
        /*0144*/ 	.word	0x00004d30


	//   ....[5]....
        /*0148*/ 	.word	0x00004e10


	//   ....[6]....
        /*014c*/ 	.word	0x00004e40


	//   ....[7]....
        /*0150*/ 	.word	0x00004f50


	//   ....[8]....
        /*0154*/ 	.word	0x000085d0


	//   ....[9]....
        /*0158*/ 	.word	0x000086d0


	//   ....[10]....
        /*015c*/ 	.word	0x00008780


	//   ....[11]....
        /*0160*/ 	.word	0x00008810


	//   ....[12]....
        /*0164*/ 	.word	0x00008840


	//   ....[13]....
        /*0168*/ 	.word	0x00008890


	//   ....[14]....
        /*016c*/ 	.word	0x000088e0


	//   ....[15]....
        /*0170*/ 	.word	0x00008990


	//   ....[16]....
        /*0174*/ 	.word	0x0000a680


	//   ....[17]....
        /*0178*/ 	.word	0x0000a690


	//   ....[18]....
        /*017c*/ 	.word	0x0000a6a0


	//   ....[19]....
        /*0180*/ 	.word	0x0000a6b0


	//   ....[20]....
        /*0184*/ 	.word	0x0000a6f0


	//   ....[21]....
        /*0188*/ 	.word	0x0000a700


	//   ....[22]....
        /*018c*/ 	.word	0x0000a730


	//   ....[23]....
        /*0190*/ 	.word	0x0000a7c0


	//----- nvinfo : EIATTR_EXIT_INSTR_OFFSETS
	.align		4
.L_226:
        /*0194*/ 	.byte	0x04, 0x1c
        /*0196*/ 	.short	(.L_228 - .L_227)


	//   ....[0]....
.L_227:
        /*0198*/ 	.word	0x000002f0


	//   ....[1]....
        /*019c*/ 	.word	0x0000c150


	//   ....[2]....
        /*01a0*/ 	.word	0x0000c250


	//   ....[3]....
        /*01a4*/ 	.word	0x0000c270


	//   ....[4]....
        /*01a8*/ 	.word	0x0000cc70


	//   ....[5]....
        /*01ac*/ 	.word	0x0000ccf0


	//----- nvinfo : EIATTR_CTAIDZ_USED
	.align		4
.L_228:
        /*01b0*/ 	.byte	0x01, 0x04
	.zero		2


	//----- nvinfo : EIATTR_CRS_STACK_SIZE
	.align		4
        /*01b4*/ 	.byte	0x04, 0x1e
        /*01b6*/ 	.short	(.L_230 - .L_229)
.L_229:
        /*01b8*/ 	.word	0x00000000
.L_230:


//--------------------- .nv.info._ZN5flash16flash_fwd_kernelI23Flash_fwd_kernel_traitsILi96ELi128ELi64ELi4ELb0ELb0EN7cutlass10bfloat16_tE19Flash_kernel_traitsILi96ELi128ELi64ELi4ES3_EELb0ELb0ELb1ELb0ELb0ELb1ELb0ELb0EEEvNS_16Flash_fwd_paramsE --------------------------
	.section	.nv.info._ZN5flash16flash_fwd_kernelI23Flash_fwd_kernel_traitsILi96ELi128ELi64ELi4ELb0ELb0EN7cutlass10bfloat16_tE19Flash_kernel_traitsILi96ELi128ELi64ELi4ES3_EELb0ELb0ELb1ELb0ELb0ELb1ELb0ELb0EEEvNS_16Flash_fwd_paramsE,"",@"SHT_CUDA_INFO"
	.sectionflags	@""
	.align	4


	//----- nvinfo : EIATTR_CUDA_API_VERSION
	.align		4
        /*0000*/ 	.byte	0x04, 0x37
        /*0002*/ 	.short	(.L_232 - .L_231)
.L_231:
        /*0004*/ 	.word	0x00000082


	//----- nvinfo : EIATTR_SW2861232_WAR
	.align		4
.L_232:
        /*0008*/ 	.byte	0x01, 0x35
	.zero		2


	//----- nvinfo : EIATTR_PARAM_CBANK
	.align		4
        /*000c*/ 	.byte	0x04, 0x0a
        /*000e*/ 	.short	(.L_234 - .L_233)
	.align		4
.L_233:
        /*0010*/ 	.word	index@(.nv.constant0._ZN5flash16flash_fwd_kernelI23Flash_fwd_kernel_traitsILi96ELi128ELi64ELi4ELb0ELb0EN7cutlass10bfloat16_tE19Flash_kernel_traitsILi96ELi128ELi64ELi4ES3_EELb0ELb0ELb1ELb0ELb0ELb1ELb0ELb0EEEvNS_16Flash_fwd_paramsE)
        /*0014*/ 	.short	0x0160
        /*0016*/ 	.short	0x01d0


	//----- nvinfo : EIATTR_CBANK_PARAM_SIZE
	.align		4
.L_234:
        /*0018*/ 	.byte	0x03, 0x19
        /*001a*/ 	.short	0x01d0


	//----- nvinfo : EIATTR_KPARAM_INFO
	.align		4
        /*001c*/ 	.byte	0x04, 0x17
        /*001e*/ 	.short	(.L_236 - .L_235)
.L_235:
        /*0020*/ 	.word	0x00000000
        /*0024*/ 	.short	0x0000
        /*0026*/ 	.short	0x0000
        /*0028*/ 	.byte	0x00, 0xf0, 0x41, 0x07


	//----- nvinfo : EIATTR_MAXREG_COUNT
	.align		4
.L_236:
        /*002c*/ 	.byte	0x03, 0x1b
        /*002e*/ 	.short	0x00ff


	//----- nvinfo : EIATTR_NUM_BARRIERS
	.align		4
        /*0030*/ 	.byte	0x02, 0x4c
        /*0032*/ 	.byte	0x01
	.zero		1


	//----- nvinfo : EIATTR_ANNOTATIONS
	.align		4
        /*0034*/ 	.byte	0x04, 0x55
        /*0036*/ 	.short	(.L_238 - .L_237)


	//   ....[0]....
.L_237:
        /* <DEDUP_REMOVED lines=36> */


	//----- nvinfo : EIATTR_MERCURY_ISA_VERSION
	.align		4
.L_238:
        /*0268*/ 	.byte	0x03, 0x5f
        /*026a*/ 	.short	0x0000


	//----- nvinfo : EIATTR_COOP_GROUP_MASK_REGIDS
	.align		4
        /*026c*/ 	.byte	0x04, 0x29
        /*026e*/ 	.short	(.L_240 - .L_239)


	//   ....[0]....
.L_239:
        /*0270*/ 	.word	0xffffffff


	//   ....[1]....
        /*0274*/ 	.word	0xffffffff


	//   ....[2]....
        /*0278*/ 	.word	0xffffffff


	//   ....[3]....
        /*027c*/ 	.word	0xffffffff


	//   ....[4]....
        /*0280*/ 	.word	0xffffffff


	//   ....[5]....
        /*0284*/ 	.word	0xffffffff


	//   ....[6]....
        /*0288*/ 	.word	0xffffffff


	//   ....[7]....
        /*028c*/ 	.word	0xffffffff


	//   ....[8]....
        /*0290*/ 	.word	0xffffffff


	//   ....[9]....
        /*0294*/ 	.word	0xffffffff


	//   ....[10]....
        /*0298*/ 	.word	0xffffffff


	//   ....[11]....
        /*029c*/ 	.word	0xffffffff


	//   ....[12]....
        /*02a0*/ 	.word	0xffffffff


	//   ....[13]....
        /*02a4*/ 	.word	0xffffffff


	//   ....[14]....
        /*02a8*/ 	.word	0xffffffff


	//   ....[15]....
        /*02ac*/ 	.word	0xffffffff


	//   ....[16]....
        /*02b0*/ 	.word	0xffffffff


	//   ....[17]....
        /*02b4*/ 	.word	0xffffffff


	//   ....[18]....
        /*02b8*/ 	.word	0xffffffff


	//   ....[19]....
        /*02bc*/ 	.word	0xffffffff


	//   ....[20]....
        /*02c0*/ 	.word	0xffffffff


	//   ....[21]....
        /*02c4*/ 	.word	0xffffffff


	//   ....[22]....
        /*02c8*/ 	.word	0xffffffff


	//   ....[23]....
        /*02cc*/ 	.word	0xffffffff


	//   ....[24]....
        /*02d0*/ 	.word	0xffffffff


	//   ....[25]....
        /*02d4*/ 	.word	0xffffffff


	//   ....[26]....
        /*02d8*/ 	.word	0xffffffff


	//   ....[27]....
        /*02dc*/ 	.word	0xffffffff


	//   ....[28]....
        /*02e0*/ 	.word	0xffffffff


	//   ....[29]....
        /*02e4*/ 	.word	0xffffffff


	//   ....[30]....
        /*02e8*/ 	.word	0xffffffff


	//   ....[31]....
        /*02ec*/ 	.word	0xffffffff


	//   ....[32]....
        /*02f0*/ 	.word	0xffffffff


	//   ....[33]....
        /*02f4*/ 	.word	0xffffffff


	//   ....[34]....
        /*02f8*/ 	.word	0xffffffff


	//   ....[35]....
        /*02fc*/ 	.word	0xffffffff


	//   ....[36]....
        /*0300*/ 	.word	0xffffffff


	//   ....[37]....
        /*0304*/ 	.word	0xffffffff


	//   ....[38]....
        /*0308*/ 	.word	0xffffffff


	//   ....[39]....
        /*030c*/ 	.word	0xffffffff


	//----- nvinfo : EIATTR_COOP_GROUP_INSTR_OFFSETS
	.align		4
.L_240:
        /*0310*/ 	.byte	0x04, 0x28
        /*0312*/ 	.short	(.L_242 - .L_241)


	//   ....[0]....
.L_241:
        /*0314*/ 	.word	0x00003c60


	//   ....[1]....
        /*0318*/ 	.word	0x00003d50


	//   ....[2]....
        /*031c*/ 	.word	0x00003d80


	//   ....[3]....
        /*0320*/ 	.word	0x00003e50


	//   ....[4]....
        /*0324*/ 	.word	0x00003e80


	//   ....[5]....
        /*0328*/ 	.word	0x00003f40


	//   ....[6]....
        /*032c*/ 	.word	0x00003f90


	//   ....[7]....
        /*0330*/ 	.word	0x00004010


	//   ....[8]....
        /*0334*/ 	.word	0x000070c0


	//   ....[9]....
        /*0338*/ 	.word	0x000071b0


	//   ....[10]....
        /*033c*/ 	.word	0x000071e0


	//   ....[11]....
        /*0340*/ 	.word	0x000072d0


	//   ....[12]....
        /*0344*/ 	.word	0x00007390


	//   ....[13]....
        /*0348*/ 	.word	0x00007410


	//   ....[14]....
        /*034c*/ 	.word	0x000074d0


	//   ....[15]....
        /*0350*/ 	.word	0x00007560


	//   ....[16]....
        /*0354*/ 	.word	0x0000b150


	//   ....[17]....
        /*0358*/ 	.word	0x0000b3a0


	//   ....[18]....
        /*035c*/ 	.word	0x0000b440


	//   ....[19]....
        /*0360*/ 	.word	0x0000b620


	//   ....[20]....
        /*0364*/ 	.word	0x0000b6c0


	//   ....[21]....
        /*0368*/ 	.word	0x0000b7a0


	//   ....[22]....
        /*036c*/ 	.word	0x0000b7f0


	//   ....[23]....
        /*0370*/ 	.word	0x0000b880


	//   ....[24]....
        /*0374*/ 	.word	0x0000f510


	//   ....[25]....
        /*0378*/ 	.word	0x0000f7d0


	//   ....[26]....
        /*037c*/ 	.word	0x0000fbf0


	//   ....[27]....
        /*0380*/ 	.word	0x0000fd20


	//   ....[28]....
        /*0384*/ 	.word	0x0000fe10


	//   ....[29]....
        /*0388*/ 	.word	0x0000fe70


	//   ....[30]....
        /*038c*/ 	.word	0x0000fee0


	//   ....[31]....
        /*0390*/ 	.word	0x0000ff00


	//   ....[32]....
        /*0394*/ 	.word	0x000120f0


	//   ....[33]....
        /*0398*/ 	.word	0x00012100


	//   ....[34]....
        /*039c*/ 	.word	0x00012110


	//   ....[35]....
        /*03a0*/ 	.word	0x00012130


	//   ....[36]....
        /*03a4*/ 	.word	0x00012150


	//   ....[37]....
        /*03a8*/ 	.word	0x00012170


	//   ....[38]....
        /*03ac*/ 	.word	0x000121a0


	//   ....[39]....
        /*03b0*/ 	.word	0x00012220


	//----- nvinfo : EIATTR_EXIT_INSTR_OFFSETS
	.align		4
.L_242:
        /*03b4*/ 	.byte	0x04, 0x1c
        /*03b6*/ 	.short	(.L_244 - .L_243)


	//   ....[0]....
.L_243:
        /*03b8*/ 	.word	0x000002f0


	//   ....[1]....
        /*03bc*/ 	.word	0x00000d70


	//   ....[2]....
        /*03c0*/ 	.word	0x00000df0


	//   ....[3]....
        /*03c4*/ 	.word	0x00013bc0


	//   ....[4]....
        /*03c8*/ 	.word	0x00013ca0


	//----- nvinfo : EIATTR_CTAIDZ_USED
	.align		4
.L_244:
        /*03cc*/ 	.byte	0x01, 0x04
	.zero		2


	//----- nvinfo : EIATTR_CRS_STACK_SIZE
	.align		4
        /*03d0*/ 	.byte	0x04, 0x1e
        /*03d2*/ 	.short	(.L_246 - .L_245)
.L_245:
        /*03d4*/ 	.word	0x00000000
.L_246:


//--------------------- .nv.info._ZN5flash16flash_fwd_kernelI23Flash_fwd_kernel_traitsILi96ELi128ELi64ELi4ELb0ELb0EN7cutlass10bfloat16_tE19Flash_kernel_traitsILi96ELi128ELi64ELi4ES3_EELb0ELb0ELb1ELb0ELb0ELb0ELb0ELb0EEEvNS_16Flash_fwd_paramsE --------------------------
	.section	.nv.info._ZN5flash16flash_fwd_kernelI23Flash_fwd_kernel_traitsILi96ELi128ELi64ELi4ELb0ELb0EN7cutlass10bfloat16_tE19Flash_kernel_traitsILi96ELi128ELi64ELi4ES3_EELb0ELb0ELb1ELb0ELb0ELb0ELb0ELb0EEEvNS_16Flash_fwd_paramsE,"",@"SHT_CUDA_INFO"
	.sectionflags	@""
	.align	4


	//----- nvinfo : EIATTR_CUDA_API_VERSION
	.align		4
        /*0000*/ 	.byte	0x04, 0x37
        /*0002*/ 	.short	(.L_248 - .L_247)
.L_247:
        /*0004*/ 	.word	0x00000082


	//----- nvinfo : EIATTR_SW2861232_WAR
	.align		4
.L_248:
        /*0008*/ 	.byte	0x01, 0x35
	.zero		2


	//----- nvinfo : EIATTR_PARAM_CBANK
	.align		4
        /*000c*/ 	.byte	0x04, 0x0a
        /*000e*/ 	.short	(.L_250 - .L_249)
	.align		4
.L_249:
        /*0010*/ 	.word	index@(.nv.constant0._ZN5flash16flash_fwd_kernelI23Flash_fwd_kernel_traitsILi96ELi128ELi64ELi4ELb0ELb0EN7cutlass10bfloat16_tE19Flash_kernel_traitsILi96ELi128ELi64ELi4ES3_EELb0ELb0ELb1ELb0ELb0ELb0ELb0ELb0EEEvNS_16Flash_fwd_paramsE)
        /*0014*/ 	.short	0x0160
        /*0016*/ 	.short	0x01d0


	//----- nvinfo : EIATTR_CBANK_PARAM_SIZE
	.align		4
.L_250:
        /*0018*/ 	.byte	0x03, 0x19
        /*001a*/ 	.short	0x01d0


	//----- nvinfo : EIATTR_KPARAM_INFO
	.align		4
        /*001c*/ 	.byte	0x04, 0x17
        /*001e*/ 	.short	(.L_252 - .L_251)
.L_251:
        /*0020*/ 	.word	0x00000000
        /*0024*/ 	.short	0x0000
        /*0026*/ 	.short	0x0000
        /*0028*/ 	.byte	0x00, 0xf0, 0x41, 0x07


	//----- nvinfo : EIATTR_MAXREG_COUNT
	.align		4
.L_252:
        /*002c*/ 	.byte	0x03, 0x1b
        /*002e*/ 	.short	0x00ff


	//----- nvinfo : EIATTR_NUM_BARRIERS
	.align		4
        /*0030*/ 	.byte	0x02, 0x4c
        /*0032*/ 	.byte	0x01
	.zero		1


	//----- nvinfo : EIATTR_ANNOTATIONS
	.align		4
        /*0034*/ 	.byte	0x04, 0x55
        /*0036*/ 	.short	(.L_254 - .L_253)


	//   ....[0]....
.L_253:
        /* <DEDUP_REMOVED lines=45> */
        /*02fc*/ 	.byte	0xd0, 0x54, 0x01, 0x00


	//----- nvinfo : EIATTR_MERCURY_ISA_VERSION
	.align		4
.L_254:
        /*0300*/ 	.byte	0x03, 0x5f
        /*0302*/ 	.short	0x0000


	//----- nvinfo : EIATTR_COOP_GROUP_MASK_REGIDS
	.align		4
        /*0304*/ 	.byte	0x04, 0x29
        /*0306*/ 	.short	(.L_256 - .L_255)


	//   ....[0]....
.L_255:
        /*0308*/ 	.word	0xffffffff


	//   ....[1]....
        /*030c*/ 	.word	0xffffffff


	//   ....[2]....
        /*0310*/ 	.word	0xffffffff


	//   ....[3]....
        /*0314*/ 	.word	0xffffffff


	//   ....[4]....
        /*0318*/ 	.word	0xffffffff


	//   ....[5]....
        /*031c*/ 	.word	0xffffffff


	//   ....[6]....
        /*0320*/ 	.word	0xffffffff


	//   ....[7]....
        /*0324*/ 	.word	0xffffffff


	//   ....[8]....
        /*0328*/ 	.word	0xffffffff


	//   ....[9]....
        /*032c*/ 	.word	0xffffffff


	//   ....[10]....
        /*0330*/ 	.word	0xffffffff


	//   ....[11]....
        /*0334*/ 	.word	0xffffffff


	//   ....[12]....
        /*0338*/ 	.word	0xffffffff


	//   ....[13]....
        /*033c*/ 	.word	0xffffffff


	//   ....[14]....
        /*0340*/ 	.word	0xffffffff


	//   ....[15]....
        /*0344*/ 	.word	0xffffffff


	//   ....[16]....
        /*0348*/ 	.word	0xffffffff


	//   ....[17]....
        /*034c*/ 	.word	0xffffffff


	//   ....[18]....
        /*0350*/ 	.word	0xffffffff


	//   ....[19]....
        /*0354*/ 	.word	0xffffffff


	//   ....[20]....
        /*0358*/ 	.word	0xffffffff


	//   ....[21]....
        /*035c*/ 	.word	0xffffffff


	//   ....[22]....
        /*0360*/ 	.word	0xffffffff


	//   ....[23]....
        /*0364*/ 	.word	0xffffffff


	//   ....[24]....
        /*0368*/ 	.word	0xffffffff


	//   ....[25]....
        /*036c*/ 	.word	0xffffffff


	//   ....[26]....
        /*0370*/ 	.word	0xffffffff


	//   ....[27]....
        /*0374*/ 	.word	0xffffffff


	//   ....[28]....
        /*0378*/ 	.word	0xffffffff


	//   ....[29]....
        /*037c*/ 	.word	0xffffffff


	//   ....[30]....
        /*0380*/ 	.word	0xffffffff


	//   ....[31]....
        /*0384*/ 	.word	0xffffffff


	//   ....[32]....
        /*0388*/ 	.word	0xffffffff


	//   ....[33]....
        /*038c*/ 	.word	0xffffffff


	//   ....[34]....
        /*0390*/ 	.word	0xffffffff


	//   ....[35]....
        /*0394*/ 	.word	0xffffffff


	//   ....[36]....
        /*0398*/ 	.word	0xffffffff


	//   ....[37]....
        /*039c*/ 	.word	0xffffffff


	//   ....[38]....
        /*03a0*/ 	.word	0xffffffff


	//   ....[39]....
        /*03a4*/ 	.word	0xffffffff


	//----- nvinfo : EIATTR_COOP_GROUP_INSTR_OFFSETS
	.align		4
.L_256:
        /*03a8*/ 	.byte	0x04, 0x28
        /*03aa*/ 	.short	(.L_258 - .L_257)


	//   ....[0]....
.L_257:
        /*03ac*/ 	.word	0x00004b90


	//   ....[1]....
        /*03b0*/ 	.word	0x00004c80


	//   ....[2]....
        /*03b4*/ 	.word	0x00004cb0


	//   ....[3]....
        /*03b8*/ 	.word	0x00004d80


	//   ....[4]....
        /*03bc*/ 	.word	0x00004db0


	//   ....[5]....
        /*03c0*/ 	.word	0x00004e70


	//   ....[6]....
        /*03c4*/ 	.word	0x00004ec0


	//   ....[7]....
        /*03c8*/ 	.word	0x00004f40


	//   ....[8]....
        /*03cc*/ 	.word	0x00008600


	//   ....[9]....
        /*03d0*/ 	.word	0x00008700


	//   ....[10]....
        /*03d4*/ 	.word	0x00008730


	//   ....[11]....
        /*03d8*/ 	.word	0x00008860


	//   ....[12]....
        /*03dc*/ 	.word	0x000088c0


	//   ....[13]....
        /*03e0*/ 	.word	0x00008950


	//   ....[14]....
        /*03e4*/ 	.word	0x000089b0


	//   ....[15]....
        /*03e8*/ 	.word	0x00008ab0


	//   ....[16]....
        /*03ec*/ 	.word	0x0000c9f0


	//   ....[17]....
        /*03f0*/ 	.word	0x0000cc30


	//   ....[18]....
        /*03f4*/ 	.word	0x0000ccd0


	//   ....[19]....
        /*03f8*/ 	.word	0x0000ced0


	//   ....[20]....
        /*03fc*/ 	.word	0x0000cf30


	//   ....[21]....
        /*0400*/ 	.word	0x0000cff0


	//   ....[22]....
        /*0404*/ 	.word	0x0000d000


	//   ....[23]....
        /*0408*/ 	.word	0x0000d0a0


	//   ....[24]....
        /*040c*/ 	.word	0x000110d0


	//   ....[25]....
        /*0410*/ 	.word	0x000111d0


	//   ....[26]....
        /*0414*/ 	.word	0x00011580


	//   ....[27]....
        /*0418*/ 	.word	0x000117e0


	//   ....[28]....
        /*041c*/ 	.word	0x000118d0


	//   ....[29]....
        /*0420*/ 	.word	0x00011920


	//   ....[30]....
        /*0424*/ 	.word	0x000119a0


	//   ....[31]....
        /*0428*/ 	.word	0x000119d0


	//   ....[32]....
        /*042c*/ 	.word	0x00013d60


	//   ....[33]....
        /*0430*/ 	.word	0x00013d70


	//   ....[34]....
        /*0434*/ 	.word	0x00013d80


	//   ....[35]....
        /*0438*/ 	.word	0x00013db0


	//   ....[36]....
        /*043c*/ 	.word	0x00013de0


	//   ....[37]....
        /*0440*/ 	.word	0x00013e00


	//   ....[38]....
        /*0444*/ 	.word	0x00013e30


	//   ....[39]....
        /*0448*/ 	.word	0x00013e60


	//----- nvinfo : EIATTR_EXIT_INSTR_OFFSETS
	.align		4
.L_258:
        /*044c*/ 	.byte	0x04, 0x1c
        /*044e*/ 	.short	(.L_260 - .L_259)


	//   ....[0]....
.L_259:
        /*0450*/ 	.word	0x00000300


	//   ....[1]....
        /*0454*/ 	.word	0x00000e50


	//   ....[2]....
        /*0458*/ 	.word	0x00000ed0


	//   ....[3]....
        /*045c*/ 	.word	0x000159b0


	//   ....[4]....
        /*0460*/ 	.word	0x00015ab0


	//   ....[5]....
        /*0464*/ 	.word	0x00015ad0


	//----- nvinfo : EIATTR_CTAIDZ_USED
	.align		4
.L_260:
        /*0468*/ 	.byte	0x01, 0x04
	.zero		2


	//----- nvinfo : EIATTR_CRS_STACK_SIZE
	.align		4
        /*046c*/ 	.byte	0x04, 0x1e
        /*046e*/ 	.short	(.L_262 - .L_261)
.L_261:
        /*0470*/ 	.word	0x00000000
.L_262:


//--------------------- .nv.info._ZN5flash16flash_fwd_kernelI23Flash_fwd_kernel_traitsILi96ELi128ELi64ELi4ELb0ELb0EN7cutlass10bfloat16_tE19Flash_kernel_traitsILi96ELi128ELi64ELi4ES3_EELb0ELb0ELb1ELb1ELb0ELb0ELb0ELb0EEEvNS_16Flash_fwd_paramsE --------------------------
	.section	.nv.info._ZN5flash16flash_fwd_kernelI23Flash_fwd_kernel_traitsILi96ELi128ELi64ELi4ELb0ELb0EN7cutlass10bfloat16_tE19Flash_kernel_traitsILi96ELi128ELi64ELi4ES3_EELb0ELb0ELb1ELb1ELb0ELb0ELb0ELb0EEEvNS_16Flash_fwd_paramsE,"",@"SHT_CUDA_INFO"
	.sectionflags	@""
	.align	4


	//----- nvinfo : EIATTR_CUDA_API_VERSION
	.align		4
        /*0000*/ 	.byte	0x04, 0x37
        /*0002*/ 	.short	(.L_264 - .L_263)
.L_263:
        /*0004*/ 	.word	0x00000082


	//----- nvinfo : EIATTR_SW2861232_WAR
	.align		4
.L_264:
        /*0008*/ 	.byte	0x01, 0x35
	.zero		2


	//----- nvinfo : EIATTR_PARAM_CBANK
	.align		4
        /*000c*/ 	.byte	0x04, 0x0a
        /*000e*/ 	.short	(.L_266 - .L_265)
	.align		4
.L_265:
        /*0010*/ 	.word	index@(.nv.constant0._ZN5flash16flash_fwd_kernelI23Flash_fwd_kernel_traitsILi96ELi128ELi64ELi4ELb0ELb0EN7cutlass10bfloat16_tE19Flash_kernel_traitsILi96ELi128ELi64ELi4ES3_EELb0ELb0ELb1ELb1ELb0ELb0ELb0ELb0EEEvNS_16Flash_fwd_paramsE)
        /*0014*/ 	.short	0x0160
        /*0016*/ 	.short	0x01d0


	//----- nvinfo : EIATTR_CBANK_PARAM_SIZE
	.align		4
.L_266:
        /*0018*/ 	.byte	0x03, 0x19
        /*001a*/ 	.short	0x01d0


	//----- nvinfo : EIATTR_KPARAM_INFO
	.align		4
        /*001c*/ 	.byte	0x04, 0x17
        /*001e*/ 	.short	(.L_268 - .L_267)
.L_267:
        /*0020*/ 	.word	0x00000000
        /*0024*/ 	.short	0x0000
        /*0026*/ 	.short	0x0000
        /*0028*/ 	.byte	0x00, 0xf0, 0x41, 0x07


	//----- nvinfo : EIATTR_MAXREG_COUNT
	.align		4
.L_268:
        /*002c*/ 	.byte	0x03, 0x1b
        /*002e*/ 	.short	0x00ff


	//----- nvinfo : EIATTR_NUM_BARRIERS
	.align		4
        /*0030*/ 	.byte	0x02, 0x4c
        /*0032*/ 	.byte	0x01
	.zero		1


	//----- nvinfo : EIATTR_ANNOTATIONS
	.align		4
        /*0034*/ 	.byte	0x04, 0x55
        /*0036*/ 	.short	(.L_270 - .L_269)


	//   ....[0]....
.L_269:
        /* <DEDUP_REMOVED lines=57> */


	//----- nvinfo : EIATTR_MERCURY_ISA_VERSION
	.align		4
.L_270:
        /*03b8*/ 	.byte	0x03, 0x5f
        /*03ba*/ 	.short	0x0000


	//----- nvinfo : EIATTR_COOP_GROUP_MASK_REGIDS
	.align		4
        /*03bc*/ 	.byte	0x04, 0x29
        /*03be*/ 	.short	(.L_272 - .L_271)


	//   ....[0]....
.L_271:
        /*03c0*/ 	.word	0xffffffff


	//   ....[1]....
        /*03c4*/ 	.word	0xffffffff


	//   ....[2]....
        /*03c8*/ 	.word	0xffffffff


	//   ....[3]....
        /*03cc*/ 	.word	0xffffffff


	//   ....[4]....
        /*03d0*/ 	.word	0xffffffff


	//   ....[5]....
        /*03d4*/ 	.word	0xffffffff


	//   ....[6]....
        /*03d8*/ 	.word	0xffffffff


	//   ....[7]....
        /*03dc*/ 	.word	0xffffffff


	//   ....[8]....
        /*03e0*/ 	.word	0xffffffff


	//   ....[9]....
        /*03e4*/ 	.word	0xffffffff


	//   ....[10]....
        /*03e8*/ 	.word	0xffffffff


	//   ....[11]....
        /*03ec*/ 	.word	0xffffffff


	//   ....[12]....
        /*03f0*/ 	.word	0xffffffff


	//   ....[13]....
        /*03f4*/ 	.word	0xffffffff


	//   ....[14]....
        /*03f8*/ 	.word	0xffffffff


	//   ....[15]....
        /*03fc*/ 	.word	0xffffffff


	//   ....[16]....
        /*0400*/ 	.word	0xffffffff


	//   ....[17]....
        /*0404*/ 	.word	0xffffffff


	//   ....[18]....
        /*0408*/ 	.word	0xffffffff


	//   ....[19]....
        /*040c*/ 	.word	0xffffffff


	//   ....[20]....
        /*0410*/ 	.word	0xffffffff


	//   ....[21]....
        /*0414*/ 	.word	0xffffffff


	//   ....[22]....
        /*0418*/ 	.word	0xffffffff


	//   ....[23]....
        /*041c*/ 	.word	0xffffffff


	//   ....[24]....
        /*0420*/ 	.word	0xffffffff


	//   ....[25]....
        /*0424*/ 	.word	0xffffffff


	//   ....[26]....
        /*0428*/ 	.word	0xffffffff


	//   ....[27]....
        /*042c*/ 	.word	0xffffffff


	//   ....[28]....
        /*0430*/ 	.word	0xffffffff


	//   ....[29]....
        /*0434*/ 	.word	0xffffffff


	//   ....[30]....
        /*0438*/ 	.word	0xffffffff


	//   ....[31]....
        /*043c*/ 	.word	0xffffffff


	//   ....[32]....
        /*0440*/ 	.word	0xffffffff


	//   ....[33]....
        /*0444*/ 	.word	0xffffffff


	//   ....[34]....
        /*0448*/ 	.word	0xffffffff


	//   ....[35]....
        /*044c*/ 	.word	0xffffffff


	//   ....[36]....
        /*0450*/ 	.word	0xffffffff


	//   ....[37]....
        /*0454*/ 	.word	0xffffffff


	//   ....[38]....
        /*0458*/ 	.word	0xffffffff


	//   ....[39]....
        /*045c*/ 	.word	0xffffffff


	//----- nvinfo : EIATTR_COOP_GROUP_INSTR_OFFSETS
	.align		4
.L_272:
        /*0460*/ 	.byte	0x04, 0x28
        /*0462*/ 	.short	(.L_274 - .L_273)


	//   ....[0]....
.L_273:
        /*0464*/ 	.word	0x00005f20


	//   ....[1]....
        /*0468*/ 	.word	0x00005fb0


	//   ....[2]....
        /*046c*/ 	.word	0x00006000


	//   ....[3]....
        /*0470*/ 	.word	0x00006050


	//   ....[4]....
        /*0474*/ 	.word	0x00006340


	//   ....[5]....
        /*0478*/ 	.word	0x00006410


	//   ....[6]....
        /*047c*/ 	.word	0x00006420


	//   ....[7]....
        /*0480*/ 	.word	0x000064a0


	//   ....[8]....
        /*0484*/ 	.word	0x0000acf0


	//   ....[9]....
        /*0488*/ 	.word	0x0000ad40


	//   ....[10]....
        /*048c*/ 	.word	0x0000ad60


	//   ....[11]....
        /*0490*/ 	.word	0x0000ad80


	//   ....[12]....
        /*0494*/ 	.word	0x0000b1b0


	//   ....[13]....
        /*0498*/ 	.word	0x0000b240


	//   ....[14]....
        /*049c*/ 	.word	0x0000b260


	//   ....[15]....
        /*04a0*/ 	.word	0x0000b690


	//   ....[16]....
        /*04a4*/ 	.word	0x00011040


	//   ....[17]....
        /*04a8*/ 	.word	0x00011080


	//   ....[18]....
        /*04ac*/ 	.word	0x000110a0


	//   ....[19]....
        /*04b0*/ 	.word	0x000110c0


	//   ....[20]....
        /*04b4*/ 	.word	0x00011550


	//   ....[21]....
        /*04b8*/ 	.word	0x000115d0


	//   ....[22]....
        /*04bc*/ 	.word	0x000115f0


	//   ....[23]....
        /*04c0*/ 	.word	0x00011a20


	//   ....[24]....
        /*04c4*/ 	.word	0x00016e00


	//   ....[25]....
        /*04c8*/ 	.word	0x00016e50


	//   ....[26]....
        /*04cc*/ 	.word	0x00016f70


	//   ....[27]....
        /*04d0*/ 	.word	0x00017120


	//   ....[28]....
        /*04d4*/ 	.word	0x00017280


	//   ....[29]....
        /*04d8*/ 	.word	0x00017320


	//   ....[30]....
        /*04dc*/ 	.word	0x00017350


	//   ....[31]....
        /*04e0*/ 	.word	0x00017440


	//   ....[32]....
        /*04e4*/ 	.word	0x00019a60


	//   ....[33]....
        /*04e8*/ 	.word	0x00019a70


	//   ....[34]....
        /*04ec*/ 	.word	0x00019a80


	//   ....[35]....
        /*04f0*/ 	.word	0x00019a90


	//   ....[36]....
        /*04f4*/ 	.word	0x00019ad0


	//   ....[37]....
        /*04f8*/ 	.word	0x00019af0


	//   ....[38]....
        /*04fc*/ 	.word	0x00019b10


	//   ....[39]....
        /*0500*/ 	.word	0x00019b20


	//----- nvinfo : EIATTR_EXIT_INSTR_OFFSETS
	.align		4
.L_274:
        /*0504*/ 	.byte	0x04, 0x1c
        /*0506*/ 	.short	(.L_276 - .L_275)


	//   ....[0]....
.L_275:
        /*0508*/ 	.word	0x00000310


	//   ....[1]....
        /*050c*/ 	.word	0x00000e50


	//   ....[2]....
        /*0510*/ 	.word	0x00000ed0


	//   ....[3]....
        /*0514*/ 	.word	0x0001b670


	//   ....[4]....
        /*0518*/ 	.word	0x0001b770


	//   ....[5]....
        /*051c*/ 	.word	0x0001b790


	//----- nvinfo : EIATTR_CTAIDZ_USED
	.align		4
.L_276:
        /*0520*/ 	.byte	0x01, 0x04
	.zero		2


	//----- nvinfo : EIATTR_CRS_STACK_SIZE
	.align		4
        /*0524*/ 	.byte	0x04, 0x1e
        /*0526*/ 	.short	(.L_278 - .L_277)
.L_277:
        /*0528*/ 	.word	0x00000000
.L_278:


//--------------------- .nv.info._ZN5flash16flash_fwd_kernelI23Flash_fwd_kernel_traitsILi96ELi128ELi64ELi4ELb0ELb0EN7cutlass10bfloat16_tE19Flash_kernel_traitsILi96ELi128ELi64ELi4ES3_EELb1ELb0ELb0ELb0ELb0ELb1ELb0ELb0EEEvNS_16Flash_fwd_paramsE --------------------------
	.section	.nv.info._ZN5flash16flash_fwd_kernelI23Flash_fwd_kernel_traitsILi96ELi128ELi64ELi4ELb0ELb0EN7cutlass10bfloat16_tE19Flash_kernel_traitsILi96ELi128ELi64ELi4ES3_EELb1ELb0ELb0ELb0ELb0ELb1ELb0ELb0EEEvNS_16Flash_fwd_paramsE,"",@"SHT_CUDA_INFO"
	.sectionflags	@""
	.align	4


	//----- nvinfo : EIATTR_CUDA_API_VERSION
	.align		4
        /*0000*/ 	.byte	0x04, 0x37
        /*0002*/ 	.short	(.L_280 - .L_279)
.L_279:
        /*0004*/ 	.word	0x00000082


	//----- nvinfo : EIATTR_SW2861232_WAR
	.align		4
.L_280:
        /*0008*/ 	.byte	0x01, 0x35
	.zero		2


	//----- nvinfo : EIATTR_PARAM_CBANK
	.align		4
        /*000c*/ 	.byte	0x04, 0x0a
        /*000e*/ 	.short	(.L_282 - .L_281)
	.align		4
.L_281:
        /*0010*/ 	.word	index@(.nv.constant0._ZN5flash16flash_fwd_kernelI23Flash_fwd_kernel_traitsILi96ELi128ELi64ELi4ELb0ELb0EN7cutlass10bfloat16_tE19Flash_kernel_traitsILi96ELi128ELi64ELi4ES3_EELb1ELb0ELb0ELb0ELb0ELb1ELb0ELb0EEEvNS_16Flash_fwd_paramsE)
        /*0014*/ 	.short	0x0160
        /*0016*/ 	.short	0x01d0


	//----- nvinfo : EIATTR_CBANK_PARAM_SIZE
	.align		4
.L_282:
        /*0018*/ 	.byte	0x03, 0x19
        /*001a*/ 	.short	0x01d0


	//----- nvinfo : EIATTR_KPARAM_INFO
	.align		4
        /*001c*/ 	.byte	0x04, 0x17
        /*001e*/ 	.short	(.L_284 - .L_283)
.L_283:
        /*0020*/ 	.word	0x00000000
        /*0024*/ 	.short	0x0000
        /*0026*/ 	.short	0x0000
        /*0028*/ 	.byte	0x00, 0xf0, 0x41, 0x07


	//----- nvinfo : EIATTR_MAXREG_COUNT
	.align		4
.L_284:
        /*002c*/ 	.byte	0x03, 0x1b
        /*002e*/ 	.short	0x00ff


	//----- nvinfo : EIATTR_NUM_BARRIERS
	.align		4
        /*0030*/ 	.byte	0x02, 0x4c
        /*0032*/ 	.byte	0x01
	.zero		1


	//----- nvinfo : EIATTR_ANNOTATIONS
	.align		4
        /*0034*/ 	.byte	0x04, 0x55
        /*0036*/ 	.short	(.L_286 - .L_285)


	//   ....[0]....
.L_285:
        /* <DEDUP_REMOVED lines=13> */


	//----- nvinfo : EIATTR_MERCURY_ISA_VERSION
	.align		4
.L_286:
        /*00f8*/ 	.byte	0x03, 0x5f
        /*00fa*/ 	.short	0x0000


	//----- nvinfo : EIATTR_COOP_GROUP_MASK_REGIDS
	.align		4
        /*00fc*/ 	.byte	0x04, 0x29
        /*00fe*/ 	.short	(.L_288 - .L_287)


	//   ....[0]....
.L_287:
        /*0100*/ 	.word	0xffffffff


	//   ....[1]....
        /*0104*/ 	.word	0xffffffff


	//   ....[2]....
        /*0108*/ 	.word	0xffffffff


	//   ....[3]....
        /*010c*/ 	.word	0xffffffff


	//   ....[4]....
        /*0110*/ 	.word	0xffffffff


	//   ....[5]....
        /*0114*/ 	.word	0xffffffff


	//   ....[6]....
        /*0118*/ 	.word	0xffffffff


	//   ....[7]....
        /*011c*/ 	.word	0xffffffff


	//   ....[8]....
        /*0120*/ 	.word	0xffffffff


	//   ....[9]....
        /*0124*/ 	.word	0xffffffff


	//   ....[10]....
        /*0128*/ 	.word	0xffffffff


	//   ....[11]....
        /*012c*/ 	.word	0xffffffff


	//   ....[12]....
        /*0130*/ 	.word	0xffffffff


	//   ....[13]....
        /*0134*/ 	.word	0xffffffff


	//   ....[14]....
        /*0138*/ 	.word	0xffffffff


	//   ....[15]....
        /*013c*/ 	.word	0xffffffff


	//   ....[16]....
        /*0140*/ 	.word	0xffffffff


	//   ....[17]....
        /*0144*/ 	.word	0xffffffff


	//   ....[18]....
        /*0148*/ 	.word	0xffffffff


	//   ....[19]....
        /*014c*/ 	.word	0xffffffff


	//   ....[20]....
        /*0150*/ 	.word	0xffffffff


	//   ....[21]....
        /*0154*/ 	.word	0xffffffff


	//   ....[22]....
        /*0158*/ 	.word	0xffffffff


	//   ....[23]....
        /*015c*/ 	.word	0xffffffff


	//----- nvinfo : EIATTR_COOP_GROUP_INSTR_OFFSETS
	.align		4
.L_288:
        /*0160*/ 	.byte	0x04, 0x28
        /*0162*/ 	.short	(.L_290 - .L_289)


	//   ....[0]....
.L_289:
        /*0164*/ 	.word	0x00002c30


	//   ....[1]....
        /*0168*/ 	.word	0x00002d10


	//   ....[2]....
        /*016c*/ 	.word	0x00002d40


	//   ....[3]....
        /*0170*/ 	.word	0x00002df0


	//   ....[4]....
        /*0174*/ 	.word	0x00003480


	//   ....[5]....
        /*0178*/ 	.word	0x000034a0


	//   ....[6]....
        /*017c*/ 	.word	0x000035f0


	//   ....[7]....
        /*0180*/ 	.word	0x000037f0


	//   ....[8]....
        /*0184*/ 	.word	0x00006e70


	//   ....[9]....
        /*0188*/ 	.word	0x00006ed0


	//   ....[10]....
        /*018c*/ 	.word	0x00006ef0


	//   ....[11]....
        /*0190*/ 	.word	0x00006f40


	//   ....[12]....
        /*0194*/ 	.word	0x00006f70


	//   ....[13]....
        /*0198*/ 	.word	0x00006fa0


	//   ....[14]....
        /*019c*/ 	.word	0x00007540


	//   ....[15]....
        /*01a0*/ 	.word	0x00007670


	//   ....[16]....
        /*01a4*/ 	.word	0x0000a080


	//   ....[17]....
        /*01a8*/ 	.word	0x0000a090


	//   ....[18]....
        /*01ac*/ 	.word	0x0000a0a0


	//   ....[19]....
        /*01b0*/ 	.word	0x0000a0b0


	//   ....[20]....
        /*01b4*/ 	.word	0x0000a100


	//   ....[21]....
        /*01b8*/ 	.word	0x0000a120


	//   ....[22]....
        /*01bc*/ 	.word	0x0000a140


	//   ....[23]....
        /*01c0*/ 	.word	0x0000a150


	//----- nvinfo : EIATTR_EXIT_INSTR_OFFSETS
	.align		4
.L_290:
        /*01c4*/ 	.byte	0x04, 0x1c
        /*01c6*/ 	.short	(.L_292 - .L_291)


	//   ....[0]....
.L_291:
        /*01c8*/ 	.word	0x00000540


	//   ....[1]....
        /*01cc*/ 	.word	0x0000bbe0


	//   ....[2]....
        /*01d0*/ 	.word	0x0000bcc0


	//   ....[3]....
        /*01d4*/ 	.word	0x0000c600


	//   ....[4]....
        /*01d8*/ 	.word	0x0000c680


	//----- nvinfo : EIATTR_CTAIDZ_USED
	.align		4
.L_292:
        /*01dc*/ 	.byte	0x01, 0x04
	.zero		2


	//----- nvinfo : EIATTR_CRS_STACK_SIZE
	.align		4
        /*01e0*/ 	.byte	0x04, 0x1e
        /*01e2*/ 	.short	(.L_294 - .L_293)
.L_293:
        /*01e4*/ 	.word	0x00000000
.L_294:


//--------------------- .nv.info._ZN5flash16flash_fwd_kernelI23Flash_fwd_kernel_traitsILi96ELi128ELi64ELi4ELb0ELb0EN7cutlass10bfloat16_tE19Flash_kernel_traitsILi96ELi128ELi64ELi4ES3_EELb0ELb0ELb0ELb0ELb0ELb1ELb1ELb0EEEvNS_16Flash_fwd_paramsE --------------------------
	.section	.nv.info._ZN5flash16flash_fwd_kernelI23Flash_fwd_kernel_traitsILi96ELi128ELi64ELi4ELb0ELb0EN7cutlass10bfloat16_tE19Flash_kernel_traitsILi96ELi128ELi64ELi4ES3_EELb0ELb0ELb0ELb0ELb0ELb1ELb1ELb0EEEvNS_16Flash_fwd_paramsE,"",@"SHT_CUDA_INFO"
	.sectionflags	@""
	.align	4


	//----- nvinfo : EIATTR_CUDA_API_VERSION
	.align		4
        /*0000*/ 	.byte	0x04, 0x37
        /*0002*/ 	.short	(.L_296 - .L_295)
.L_295:
        /*0004*/ 	.word	0x00000082


	//----- nvinfo : EIATTR_SW2861232_WAR
	.align		4
.L_296:
        /*0008*/ 	.byte	0x01, 0x35
	.zero		2


	//----- nvinfo : EIATTR_PARAM_CBANK
	.align		4
        /*000c*/ 	.byte	0x04, 0x0a
        /*000e*/ 	.short	(.L_298 - .L_297)
	.align		4
.L_297:
        /*0010*/ 	.word	index@(.nv.constant0._ZN5flash16flash_fwd_kernelI23Flash_fwd_kernel_traitsILi96ELi128ELi64ELi4ELb0ELb0EN7cutlass10bfloat16_tE19Flash_kernel_traitsILi96ELi128ELi64ELi4ES3_EELb0ELb0ELb0ELb0ELb0ELb1ELb1ELb0EEEvNS_16Flash_fwd_paramsE)
        /*0014*/ 	.short	0x0160
        /*0016*/ 	.short	0x01d0


	//----- nvinfo : EIATTR_CBANK_PARAM_SIZE
	.align		4
.L_298:
        /*0018*/ 	.byte	0x03, 0x19
        /*001a*/ 	.short	0x01d0


	//----- nvinfo : EIATTR_KPARAM_INFO
	.align		4
        /*001c*/ 	.byte	0x04, 0x17
        /*001e*/ 	.short	(.L_300 - .L_299)
.L_299:
        /*0020*/ 	.word	0x00000000
        /*0024*/ 	.short	0x0000
        /*0026*/ 	.short	0x0000
        /*0028*/ 	.byte	0x00, 0xf0, 0x41, 0x07


	//----- nvinfo : EIATTR_MAXREG_COUNT
	.align		4
.L_300:
        /*002c*/ 	.byte	0x03, 0x1b
        /*002e*/ 	.short	0x00ff


	//----- nvinfo : EIATTR_NUM_BARRIERS
	.align		4
        /*0030*/ 	.byte	0x02, 0x4c
        /*0032*/ 	.byte	0x01
	.zero		1


	//----- nvinfo : EIATTR_ANNOTATIONS
	.align		4
        /*0034*/ 	.byte	0x04, 0x55
        /*0036*/ 	.short	(.L_302 - .L_301)


	//   ....[0]....
.L_301:
        /* <DEDUP_REMOVED lines=23> */


	//----- nvinfo : EIATTR_MERCURY_ISA_VERSION
	.align		4
.L_302:
        /*0198*/ 	.byte	0x03, 0x5f
        /*019a*/ 	.short	0x0000


	//----- nvinfo : EIATTR_COOP_GROUP_MASK_REGIDS
	.align		4
        /*019c*/ 	.byte	0x04, 0x29
        /*019e*/ 	.short	(.L_304 - .L_303)


	//   ....[0]....
.L_303:
        /*01a0*/ 	.word	0xffffffff


	//   ....[1]....
        /*01a4*/ 	.word	0xffffffff


	//   ....[2]....
        /*01a8*/ 	.word	0xffffffff


	//   ....[3]....
        /*01ac*/ 	.word	0xffffffff


	//   ....[4]....
        /*01b0*/ 	.word	0xffffffff


	//   ....[5]....
        /*01b4*/ 	.word	0xffffffff


	//   ....[6]....
        /*01b8*/ 	.word	0xffffffff


	//   ....[7]....
        /*01bc*/ 	.word	0xffffffff


	//   ....[8]....
        /*01c0*/ 	.word	0xffffffff


	//   ....[9]....
        /*01c4*/ 	.word	0xffffffff


	//   ....[10]....
        /*01c8*/ 	.word	0xffffffff


	//   ....[11]....
        /*01cc*/ 	.word	0xffffffff


	//   ....[12]....
        /*01d0*/ 	.word	0xffffffff


	//   ....[13]....
        /*01d4*/ 	.word	0xffffffff


	//   ....[14]....
        /*01d8*/ 	.word	0xffffffff


	//   ....[15]....
        /*01dc*/ 	.word	0xffffffff


	//   ....[16]....
        /*01e0*/ 	.word	0xffffffff


	//   ....[17]....
        /*01e4*/ 	.word	0xffffffff


	//   ....[18]....
        /*01e8*/ 	.word	0xffffffff


	//   ....[19]....
        /*01ec*/ 	.word	0xffffffff


	//   ....[20]....
        /*01f0*/ 	.word	0xffffffff


	//   ....[21]....
        /*01f4*/ 	.word	0xffffffff


	//   ....[22]....
        /*01f8*/ 	.word	0xffffffff


	//   ....[23]....
        /*01fc*/ 	.word	0xffffffff


	//----- nvinfo : EIATTR_COOP_GROUP_INSTR_OFFSETS
	.align		4
.L_304:
        /*0200*/ 	.byte	0x04, 0x28
        /*0202*/ 	.short	(.L_306 - .L_305)


	//   ....[0]....
.L_305:
        /*0204*/ 	.word	0x000030b0


	//   ....[1]....
        /*0208*/ 	.word	0x000031a0


	//   ....[2]....
        /*020c*/ 	.word	0x000031d0


	//   ....[3]....
        /*0210*/ 	.word	0x000032a0


	//   ....[4]....
        /*0214*/ 	.word	0x000032d0


	//   ....[5]....
        /*0218*/ 	.word	0x000033c0


	//   ....[6]....
        /*021c*/ 	.word	0x000033f0


	//   ....[7]....
        /*0220*/ 	.word	0x00003580


	//   ....[8]....
        /*0224*/ 	.word	0x00006190


	//   ....[9]....
        /*0228*/ 	.word	0x00006310


	//   ....[10]....
        /*022c*/ 	.word	0x00006350


	//   ....[11]....
        /*0230*/ 	.word	0x00006370


	//   ....[12]....
        /*0234*/ 	.word	0x00006390


	//   ....[13]....
        /*0238*/ 	.word	0x000063c0


	//   ....[14]....
        /*023c*/ 	.word	0x00006400


	//   ....[15]....
        /*0240*/ 	.word	0x00006430


	//   ....[16]....
        /*0244*/ 	.word	0x000084d0


	//   ....[17]....
        /*0248*/ 	.word	0x000084e0


	//   ....[18]....
        /*024c*/ 	.word	0x000084f0


	//   ....[19]....
        /*0250*/ 	.word	0x00008500


	//   ....[20]....
        /*0254*/ 	.word	0x00008540


	//   ....[21]....
        /*0258*/ 	.word	0x00008560


	//   ....[22]....
        /*025c*/ 	.word	0x00008580


	//   ....[23]....
        /*0260*/ 	.word	0x00008590


	//----- nvinfo : EIATTR_EXIT_INSTR_OFFSETS
	.align		4
.L_306:
        /*0264*/ 	.byte	0x04, 0x1c
        /*0266*/ 	.short	(.L_308 - .L_307)


	//   ....[0]....
.L_307:
        /*0268*/ 	.word	0x00000300


	//   ....[1]....
        /*026c*/ 	.word	0x00009f40


	//   ....[2]....
        /*0270*/ 	.word	0x0000a020


	//   ....[3]....
        /*0274*/ 	.word	0x0000a960


	//   ....[4]....
        /*0278*/ 	.word	0x0000a9e0


	//----- nvinfo : EIATTR_CTAIDZ_USED
	.align		4
.L_308:
        /*027c*/ 	.byte	0x01, 0x04
	.zero		2


	//----- nvinfo : EIATTR_CRS_STACK_SIZE
	.align		4
        /*0280*/ 	.byte	0x04, 0x1e
        /*0282*/ 	.short	(.L_310 - .L_309)
.L_309:
        /*0284*/ 	.word	0x00000000
.L_310:


//--------------------- .nv.info._ZN5flash16flash_fwd_kernelI23Flash_fwd_kernel_traitsILi96ELi128ELi64ELi4ELb0ELb0EN7cutlass10bfloat16_tE19Flash_kernel_traitsILi96ELi128ELi64ELi4ES3_EELb1ELb0ELb0ELb0ELb0ELb0ELb0ELb0EEEvNS_16Flash_fwd_paramsE --------------------------
	.section	.nv.info._ZN5flash16flash_fwd_kernelI23Flash_fwd_kernel_traitsILi96ELi128ELi64ELi4ELb0ELb0EN7cutlass10bfloat16_tE19Flash_kernel_traitsILi96ELi128ELi64ELi4ES3_EELb1ELb0ELb0ELb0ELb0ELb0ELb0ELb0EEEvNS_16Flash_fwd_paramsE,"",@"SHT_CUDA_INFO"
	.sectionflags	@""
	.align	4


	//----- nvinfo : EIATTR_CUDA_API_VERSION
	.align		4
        /*0000*/ 	.byte	0x04, 0x37
        /*0002*/ 	.short	(.L_312 - .L_311)
.L_311:
        /*0004*/ 	.word	0x00000082


	//----- nvinfo : EIATTR_SW2861232_WAR
	.align		4
.L_312:
        /*0008*/ 	.byte	0x01, 0x35
	.zero		2


	//----- nvinfo : EIATTR_PARAM_CBANK
	.align		4
        /*000c*/ 	.byte	0x04, 0x0a
        /*000e*/ 	.short	(.L_314 - .L_313)
	.align		4
.L_313:
        /*0010*/ 	.word	index@(.nv.constant0._ZN5flash16flash_fwd_kernelI23Flash_fwd_kernel_traitsILi96ELi128ELi64ELi4ELb0ELb0EN7cutlass10bfloat16_tE19Flash_kernel_traitsILi96ELi128ELi64ELi4ES3_EELb1ELb0ELb0ELb0ELb0ELb0ELb0ELb0EEEvNS_16Flash_fwd_paramsE)
        /*0014*/ 	.short	0x0160
        /*0016*/ 	.short	0x01d0


	//----- nvinfo : EIATTR_CBANK_PARAM_SIZE
	.align		4
.L_314:
        /*0018*/ 	.byte	0x03, 0x19
        /*001a*/ 	.short	0x01d0


	//----- nvinfo : EIATTR_KPARAM_INFO
	.align		4
        /*001c*/ 	.byte	0x04, 0x17
        /*001e*/ 	.short	(.L_316 - .L_315)
.L_315:
        /*0020*/ 	.word	0x00000000
        /*0024*/ 	.short	0x0000
        /*0026*/ 	.short	0x0000
        /*0028*/ 	.byte	0x00, 0xf0, 0x41, 0x07


	//----- nvinfo : EIATTR_MAXREG_COUNT
	.align		4
.L_316:
        /*002c*/ 	.byte	0x03, 0x1b
        /*002e*/ 	.short	0x00ff


	//----- nvinfo : EIATTR_NUM_BARRIERS
	.align		4
        /*0030*/ 	.byte	0x02, 0x4c
        /*0032*/ 	.byte	0x01
	.zero		1


	//----- nvinfo : EIATTR_ANNOTATIONS
	.align		4
        /*0034*/ 	.byte	0x04, 0x55
        /*0036*/ 	.short	(.L_318 - .L_317)


	//   ....[0]....
.L_317:
        /* <DEDUP_REMOVED lines=26> */


	//----- nvinfo : EIATTR_MERCURY_ISA_VERSION
	.align		4
.L_318:
        /*01c8*/ 	.byte	0x03, 0x5f
        /*01ca*/ 	.short	0x0000


	//----- nvinfo : EIATTR_COOP_GROUP_MASK_REGIDS
	.align		4
        /*01cc*/ 	.byte	0x04, 0x29
        /*01ce*/ 	.short	(.L_320 - .L_319)


	//   ....[0]....
.L_319:
        /*01d0*/ 	.word	0xffffffff


	//   ....[1]....
        /*01d4*/ 	.word	0xffffffff


	//   ....[2]....
        /*01d8*/ 	.word	0xffffffff


	//   ....[3]....
        /*01dc*/ 	.word	0xffffffff


	//   ....[4]....
        /*01e0*/ 	.word	0xffffffff


	//   ....[5]....
        /*01e4*/ 	.word	0xffffffff


	//   ....[6]....
        /*01e8*/ 	.word	0xffffffff


	//   ....[7]....
        /*01ec*/ 	.word	0xffffffff


	//   ....[8]....
        /*01f0*/ 	.word	0xffffffff


	//   ....[9]....
        /*01f4*/ 	.word	0xffffffff


	//   ....[10]....
        /*01f8*/ 	.word	0xffffffff


	//   ....[11]....
        /*01fc*/ 	.word	0xffffffff


	//   ....[12]....
        /*0200*/ 	.word	0xffffffff


	//   ....[13]....
        /*0204*/ 	.word	0xffffffff


	//   ....[14]....
        /*0208*/ 	.word	0xffffffff


	//   ....[15]....
        /*020c*/ 	.word	0xffffffff


	//   ....[16]....
        /*0210*/ 	.word	0xffffffff


	//   ....[17]....
        /*0214*/ 	.word	0xffffffff


	//   ....[18]....
        /*0218*/ 	.word	0xffffffff


	//   ....[19]....
        /*021c*/ 	.word	0xffffffff


	//   ....[20]....
        /*0220*/ 	.word	0xffffffff


	//   ....[21]....
        /*0224*/ 	.word	0xffffffff


	//   ....[22]....
        /*0228*/ 	.word	0xffffffff


	//   ....[23]....
        /*022c*/ 	.word	0xffffffff


	//----- nvinfo : EIATTR_COOP_GROUP_INSTR_OFFSETS
	.align		4
.L_320:
        /*0230*/ 	.byte	0x04, 0x28
        /*0232*/ 	.short	(.L_322 - .L_321)


	//   ....[0]....
.L_321:
        /*0234*/ 	.word	0x00003980


	//   ....[1]....
        /*0238*/ 	.word	0x00003a10


	//   ....[2]....
        /*023c*/ 	.word	0x00003a30


	//   ....[3]....
        /*0240*/ 	.word	0x00003b20


	//   ....[4]....
        /*0244*/ 	.word	0x000042e0


	//   ....[5]....
        /*0248*/ 	.word	0x000042f0


	//   ....[6]....
        /*024c*/ 	.word	0x00004440


	//   ....[7]....
        /*0250*/ 	.word	0x00004610


	//   ....[8]....
        /*0254*/ 	.word	0x00007ec0


	//   ....[9]....
        /*0258*/ 	.word	0x00007f20


	//   ....[10]....
        /*025c*/ 	.word	0x00007f40


	//   ....[11]....
        /*0260*/ 	.word	0x00007f90


	//   ....[12]....
        /*0264*/ 	.word	0x00007fc0


	//   ....[13]....
        /*0268*/ 	.word	0x00007ff0


	//   ....[14]....
        /*026c*/ 	.word	0x00008590


	//   ....[15]....
        /*0270*/ 	.word	0x000086c0


	//   ....[16]....
        /*0274*/ 	.word	0x0000b0d0


	//   ....[17]....
        /*0278*/ 	.word	0x0000b0e0


	//   ....[18]....
        /*027c*/ 	.word	0x0000b0f0


	//   ....[19]....
        /*0280*/ 	.word	0x0000b110


	//   ....[20]....
        /*0284*/ 	.word	0x0000b150


	//   ....[21]....
        /*0288*/ 	.word	0x0000b170


	//   ....[22]....
        /*028c*/ 	.word	0x0000b180


	//   ....[23]....
        /*0290*/ 	.word	0x0000b1b0


	//----- nvinfo : EIATTR_EXIT_INSTR_OFFSETS
	.align		4
.L_322:
        /*0294*/ 	.byte	0x04, 0x1c
        /*0296*/ 	.short	(.L_324 - .L_323)


	//   ....[0]....
.L_323:
        /*0298*/ 	.word	0x00000540


	//   ....[1]....
        /*029c*/ 	.word	0x0000cd10


	//   ....[2]....
        /*02a0*/ 	.word	0x0000ce10


	//   ....[3]....
        /*02a4*/ 	.word	0x0000ce30


	//   ....[4]....
        /*02a8*/ 	.word	0x0000d860


	//   ....[5]....
        /*02ac*/ 	.word	0x0000d8e0


	//----- nvinfo : EIATTR_CTAIDZ_USED
	.align		4
.L_324:
        /*02b0*/ 	.byte	0x01, 0x04
	.zero		2


	//----- nvinfo : EIATTR_CRS_STACK_SIZE
	.align		4
        /*02b4*/ 	.byte	0x04, 0x1e
        /*02b6*/ 	.short	(.L_326 - .L_325)
.L_325:
        /*02b8*/ 	.word	0x00000000
.L_326:


//--------------------- .nv.info._ZN5flash16flash_fwd_kernelI23Flash_fwd_kernel_traitsILi96ELi128ELi64ELi4ELb0ELb0EN7cutlass10bfloat16_tE19Flash_kernel_traitsILi96ELi128ELi64ELi4ES3_EELb1ELb0ELb1ELb0ELb0ELb0ELb0ELb0EEEvNS_16Flash_fwd_paramsE --------------------------
	.section	.nv.info._ZN5flash16flash_fwd_kernelI23Flash_fwd_kernel_traitsILi96ELi128ELi64ELi4ELb0ELb0EN7cutlass10bfloat16_tE19Flash_kernel_traitsILi96ELi128ELi64ELi4ES3_EELb1ELb0ELb1ELb0ELb0ELb0ELb0ELb0EEEvNS_16Flash_fwd_paramsE,"",@"SHT_CUDA_INFO"
	.sectionflags	@""
	.align	4


	//----- nvinfo : EIATTR_CUDA_API_VERSION
	.align		4
        /*0000*/ 	.byte	0x04, 0x37
        /*0002*/ 	.short	(.L_328 - .L_327)
.L_327:
        /*0004*/ 	.word	0x00000082


	//----- nvinfo : EIATTR_SW2861232_WAR
	.align		4
.L_328:
        /*0008*/ 	.byte	0x01, 0x35
	.zero		2


	//----- nvinfo : EIATTR_PARAM_CBANK
	.align		4
        /*000c*/ 	.byte	0x04, 0x0a
        /*000e*/ 	.short	(.L_330 - .L_329)
	.align		4
.L_329:
        /*0010*/ 	.word	index@(.nv.constant0._ZN5flash16flash_fwd_kernelI23Flash_fwd_kernel_traitsILi96ELi128ELi64ELi4ELb0ELb0EN7cutlass10bfloat16_tE19Flash_kernel_traitsILi96ELi128ELi64ELi4ES3_EELb1ELb0ELb1ELb0ELb0ELb0ELb0ELb0EEEvNS_16Flash_fwd_paramsE)
        /*0014*/ 	.short	0x0160
        /*0016*/ 	.short	0x01d0


	//----- nvinfo : EIATTR_CBANK_PARAM_SIZE
	.align		4
.L_330:
        /*0018*/ 	.byte	0x03, 0x19
        /*001a*/ 	.short	0x01d0


	//----- nvinfo : EIATTR_KPARAM_INFO
	.align		4
        /*001c*/ 	.byte	0x04, 0x17
        /*001e*/ 	.short	(.L_332 - .L_331)
.L_331:
        /*0020*/ 	.word	0x00000000
        /*0024*/ 	.short	0x0000
        /*0026*/ 	.short	0x0000
        /*0028*/ 	.byte	0x00, 0xf0, 0x41, 0x07


	//----- nvinfo : EIATTR_MAXREG_COUNT
	.align		4
.L_332:
        /*002c*/ 	.byte	0x03, 0x1b
        /*002e*/ 	.short	0x00ff


	//----- nvinfo : EIATTR_NUM_BARRIERS
	.align		4
        /*0030*/ 	.byte	0x02, 0x4c
        /*0032*/ 	.byte	0x01
	.zero		1


	//----- nvinfo : EIATTR_ANNOTATIONS
	.align		4
        /*0034*/ 	.byte	0x04, 0x55
        /*0036*/ 	.short	(.L_334 - .L_333)


	//   ....[0]....
.L_333:
        /* <DEDUP_REMOVED lines=61> */


	//----- nvinfo : EIATTR_MERCURY_ISA_VERSION
	.align		4
.L_334:
        /*03f8*/ 	.byte	0x03, 0x5f
        /*03fa*/ 	.short	0x0000


	//----- nvinfo : EIATTR_COOP_GROUP_MASK_REGIDS
	.align		4
        /*03fc*/ 	.byte	0x04, 0x29
        /*03fe*/ 	.short	(.L_336 - .L_335)


	//   ....[0]....
.L_335:
        /*0400*/ 	.word	0xffffffff


	//   ....[1]....
        /*0404*/ 	.word	0xffffffff


	//   ....[2]....
        /*0408*/ 	.word	0xffffffff


	//   ....[3]....
        /*040c*/ 	.word	0xffffffff


	//   ....[4]....
        /*0410*/ 	.word	0xffffffff


	//   ....[5]....
        /*0414*/ 	.word	0xffffffff


	//   ....[6]....
        /*0418*/ 	.word	0xffffffff


	//   ....[7]....
        /*041c*/ 	.word	0xffffffff


	//   ....[8]....
        /*0420*/ 	.word	0xffffffff


	//   ....[9]....
        /*0424*/ 	.word	0xffffffff


	//   ....[10]....
        /*0428*/ 	.word	0xffffffff


	//   ....[11]....
        /*042c*/ 	.word	0xffffffff


	//   ....[12]....
        /*0430*/ 	.word	0xffffffff


	//   ....[13]....
        /*0434*/ 	.word	0xffffffff


	//   ....[14]....
        /*0438*/ 	.word	0xffffffff


	//   ....[15]....
        /*043c*/ 	.word	0xffffffff


	//   ....[16]....
        /*0440*/ 	.word	0xffffffff


	//   ....[17]....
        /*0444*/ 	.word	0xffffffff


	//   ....[18]....
        /*0448*/ 	.word	0xffffffff


	//   ....[19]....
        /*044c*/ 	.word	0xffffffff


	//   ....[20]....
        /*0450*/ 	.word	0xffffffff


	//   ....[21]....
        /*0454*/ 	.word	0xffffffff


	//   ....[22]....
        /*0458*/ 	.word	0xffffffff


	//   ....[23]....
        /*045c*/ 	.word	0xffffffff


	//   ....[24]....
        /*0460*/ 	.word	0xffffffff


	//   ....[25]....
        /*0464*/ 	.word	0xffffffff


	//   ....[26]....
        /*0468*/ 	.word	0xffffffff


	//   ....[27]....
        /*046c*/ 	.word	0xffffffff


	//   ....[28]....
        /*0470*/ 	.word	0xffffffff


	//   ....[29]....
        /*0474*/ 	.word	0xffffffff


	//   ....[30]....
        /*0478*/ 	.word	0xffffffff


	//   ....[31]....
        /*047c*/ 	.word	0xffffffff


	//   ....[32]....
        /*0480*/ 	.word	0xffffffff


	//   ....[33]....
        /*0484*/ 	.word	0xffffffff


	//   ....[34]....
        /*0488*/ 	.word	0xffffffff


	//   ....[35]....
        /*048c*/ 	.word	0xffffffff


	//   ....[36]....
        /*0490*/ 	.word	0xffffffff


	//   ....[37]....
        /*0494*/ 	.word	0xffffffff


	//   ....[38]....
        /*0498*/ 	.word	0xffffffff


	//   ....[39]....
        /*049c*/ 	.word	0xffffffff


	//----- nvinfo : EIATTR_COOP_GROUP_INSTR_OFFSETS
	.align		4
.L_336:
        /*04a0*/ 	.byte	0x04, 0x28
        /*04a2*/ 	.short	(.L_338 - .L_337)


	//   ....[0]....
.L_337:
        /*04a4*/ 	.word	0x000052a0


	//   ....[1]....
        /*04a8*/ 	.word	0x000053b0


	//   ....[2]....
        /*04ac*/ 	.word	0x00005400


	//   ....[3]....
        /*04b0*/ 	.word	0x000054e0


	//   ....[4]....
        /*04b4*/ 	.word	0x00005ac0


	//   ....[5]....
        /*04b8*/ 	.word	0x00005ad0


	//   ....[6]....
        /*04bc*/ 	.word	0x00005b80


	//   ....[7]....
        /*04c0*/ 	.word	0x00005d80


	//   ....[8]....
        /*04c4*/ 	.word	0x0000a8a0


	//   ....[9]....
        /*04c8*/ 	.word	0x0000aa00


	//   ....[10]....
        /*04cc*/ 	.word	0x0000aa30


	//   ....[11]....
        /*04d0*/ 	.word	0x0000ab90


	//   ....[12]....
        /*04d4*/ 	.word	0x0000ac00


	//   ....[13]....
        /*04d8*/ 	.word	0x0000ac30


	//   ....[14]....
        /*04dc*/ 	.word	0x0000adc0


	//   ....[15]....
        /*04e0*/ 	.word	0x0000af00


	//   ....[16]....
        /*04e4*/ 	.word	0x00010890


	//   ....[17]....
        /*04e8*/ 	.word	0x000109f0


	//   ....[18]....
        /*04ec*/ 	.word	0x00010b20


	//   ....[19]....
        /*04f0*/ 	.word	0x00010bb0


	//   ....[20]....
        /*04f4*/ 	.word	0x00010c10


	//   ....[21]....
        /*04f8*/ 	.word	0x00010c60


	//   ....[22]....
        /*04fc*/ 	.word	0x00010cb0


	//   ....[23]....
        /*0500*/ 	.word	0x00010db0


	//   ....[24]....
        /*0504*/ 	.word	0x00016a60


	//   ....[25]....
        /*0508*/ 	.word	0x00016bf0


	//   ....[26]....
        /*050c*/ 	.word	0x00016c40


	//   ....[27]....
        /*0510*/ 	.word	0x00016d00


	//   ....[28]....
        /*0514*/ 	.word	0x00016f30


	//   ....[29]....
        /*0518*/ 	.word	0x00016f40


	//   ....[30]....
        /*051c*/ 	.word	0x00016fb0


	//   ....[31]....
        /*0520*/ 	.word	0x00016fe0


	//   ....[32]....
        /*0524*/ 	.word	0x0001af50


	//   ....[33]....
        /*0528*/ 	.word	0x0001af60


	//   ....[34]....
        /*052c*/ 	.word	0x0001af80


	//   ....[35]....
        /*0530*/ 	.word	0x0001afa0


	//   ....[36]....
        /*0534*/ 	.word	0x0001afb0


	//   ....[37]....
        /*0538*/ 	.word	0x0001afc0


	//   ....[38]....
        /*053c*/ 	.word	0x0001b040


	//   ....[39]....
        /*0540*/ 	.word	0x0001b060


	//----- nvinfo : EIATTR_EXIT_INSTR_OFFSETS
	.align		4
.L_338:
        /*0544*/ 	.byte	0x04, 0x1c
        /*0546*/ 	.short	(.L_340 - .L_339)


	//   ....[0]....
.L_339:
        /*0548*/ 	.word	0x00000730


	//   ....[1]....
        /*054c*/ 	.word	0x00001310


	//   ....[2]....
        /*0550*/ 	.word	0x00001390


	//   ....[3]....
        /*0554*/ 	.word	0x0001c950


	//   ....[4]....
        /*0558*/ 	.word	0x0001ca50


	//   ....[5]....
        /*055c*/ 	.word	0x0001ca70


	//----- nvinfo : EIATTR_CTAIDZ_USED
	.align		4
.L_340:
        /*0560*/ 	.byte	0x01, 0x04
	.zero		2


	//----- nvinfo : EIATTR_CRS_STACK_SIZE
	.align		4
        /*0564*/ 	.byte	0x04, 0x1e
        /*0566*/ 	.short	(.L_342 - .L_341)
.L_341:
        /*0568*/ 	.word	0x00000000
.L_342:


//--------------------- .nv.info._ZN5flash16flash_fwd_kernelI23Flash_fwd_kernel_traitsILi96ELi128ELi64ELi4ELb0ELb0EN7cutlass10bfloat16_tE19Flash_kernel_traitsILi96ELi128ELi64ELi4ES3_EELb1ELb0ELb0ELb0ELb1ELb1ELb0ELb0EEEvNS_16Flash_fwd_paramsE --------------------------
	.section	.nv.info._ZN5flash16flash_fwd_kernelI23Flash_fwd_kernel_traitsILi96ELi128ELi64ELi4ELb0ELb0EN7cutlass10bfloat16_tE19Flash_kernel_traitsILi96ELi128ELi64ELi4ES3_EELb1ELb0ELb0ELb0ELb1ELb1ELb0ELb0EEEvNS_16Flash_fwd_paramsE,"",@"SHT_CUDA_INFO"
	.sectionflags	@""
	.align	4


	//----- nvinfo : EIATTR_CUDA_API_VERSION
	.align		4
        /*0000*/ 	.byte	0x04, 0x37
        /*0002*/ 	.short	(.L_344 - .L_343)
.L_343:
        /*0004*/ 	.word	0x00000082


	//----- nvinfo : EIATTR_SW2861232_WAR
	.align		4
.L_344:
        /*0008*/ 	.byte	0x01, 0x35
	.zero		2


	//----- nvinfo : EIATTR_PARAM_CBANK
	.align		4
        /*000c*/ 	.byte	0x04, 0x0a
        /*000e*/ 	.short	(.L_346 - .L_345)
	.align		4
.L_345:
        /*0010*/ 	.word	index@(.nv.constant0._ZN5flash16flash_fwd_kernelI23Flash_fwd_kernel_traitsILi96ELi128ELi64ELi4ELb0ELb0EN7cutlass10bfloat16_tE19Flash_kernel_traitsILi96ELi128ELi64ELi4ES3_EELb1ELb0ELb0ELb0ELb1ELb1ELb0ELb0EEEvNS_16Flash_fwd_paramsE)
        /*0014*/ 	.short	0x0160
        /*0016*/ 	.short	0x01d0


	//----- nvinfo : EIATTR_CBANK_PARAM_SIZE
	.align		4
.L_346:
        /*0018*/ 	.byte	0x03, 0x19
        /*001a*/ 	.short	0x01d0


	//----- nvinfo : EIATTR_KPARAM_INFO
	.align		4
        /*001c*/ 	.byte	0x04, 0x17
        /*001e*/ 	.short	(.L_348 - .L_347)
.L_347:
        /*0020*/ 	.word	0x00000000
        /*0024*/ 	.short	0x0000
        /*0026*/ 	.short	0x0000
        /*0028*/ 	.byte	0x00, 0xf0, 0x41, 0x07


	//----- nvinfo : EIATTR_MAXREG_COUNT
	.align		4
.L_348:
        /*002c*/ 	.byte	0x03, 0x1b
        /*002e*/ 	.short	0x00ff


	//----- nvinfo : EIATTR_NUM_BARRIERS
	.align		4
        /*0030*/ 	.byte	0x02, 0x4c
        /*0032*/ 	.byte	0x01
	.zero		1


	//----- nvinfo : EIATTR_MERCURY_ISA_VERSION
	.align		4
        /*0034*/ 	.byte	0x03, 0x5f
        /*0036*/ 	.short	0x0000


	//----- nvinfo : EIATTR_COOP_GROUP_MASK_REGIDS
	.align		4
        /*0038*/ 	.byte	0x04, 0x29
        /*003a*/ 	.short	(.L_350 - .L_349)


	//   ....[0]....
.L_349:
        /*003c*/ 	.word	0xffffffff


	//   ....[1]....
        /*0040*/ 	.word	0xffffffff


	//   ....[2]....
        /*0044*/ 	.word	0xffffffff


	//   ....[3]....
        /*0048*/ 	.word	0xffffffff


	//   ....[4]....
        /*004c*/ 	.word	0xffffffff


	//   ....[5]....
        /*0050*/ 	.word	0xffffffff


	//   ....[6]....
        /*0054*/ 	.word	0xffffffff


	//   ....[7]....
        /*0058*/ 	.word	0xffffffff


	//   ....[8]....
        /*005c*/ 	.word	0xffffffff


	//   ....[9]....
        /*0060*/ 	.word	0xffffffff


	//   ....[10]....
        /*0064*/ 	.word	0xffffffff


	//   ....[11]....
        /*0068*/ 	.word	0xffffffff


	//   ....[12]....
        /*006c*/ 	.word	0xffffffff


	//   ....[13]....
        /*0070*/ 	.word	0xffffffff


	//   ....[14]....
        /*0074*/ 	.word	0xffffffff


	//   ....[15]....
        /*0078*/ 	.word	0xffffffff


	//   ....[16]....
        /*007c*/ 	.word	0xffffffff


	//   ....[17]....
        /*0080*/ 	.word	0xffffffff


	//   ....[18]....
        /*0084*/ 	.word	0xffffffff


	//   ....[19]....
        /*0088*/ 	.word	0xffffffff


	//   ....[20]....
        /*008c*/ 	.word	0xffffffff


	//   ....[21]....
        /*0090*/ 	.word	0xffffffff


	//   ....[22]....
        /*0094*/ 	.word	0xffffffff


	//   ....[23]....
        /*0098*/ 	.word	0xffffffff


	//----- nvinfo : EIATTR_COOP_GROUP_INSTR_OFFSETS
	.align		4
.L_350:
        /*009c*/ 	.byte	0x04, 0x28
        /*009e*/ 	.short	(.L_352 - .L_351)


	//   ....[0]....
.L_351:
        /*00a0*/ 	.word	0x00001ec0


	//   ....[1]....
        /*00a4*/ 	.word	0x00001ef0


	//   ....[2]....
        /*00a8*/ 	.word	0x00002000


	//   ....[3]....
        /*00ac*/ 	.word	0x00002040


	//   ....[4]....
        /*00b0*/ 	.word	0x00002350


	//   ....[5]....
        /*00b4*/ 	.word	0x00002760


	//   ....[6]....
        /*00b8*/ 	.word	0x000027a0


	//   ....[7]....
        /*00bc*/ 	.word	0x00002940


	//   ....[8]....
        /*00c0*/ 	.word	0x000057d0


	//   ....[9]....
        /*00c4*/ 	.word	0x00005840


	//   ....[10]....
        /*00c8*/ 	.word	0x00005940


	//   ....[11]....
        /*00cc*/ 	.word	0x00005990


	//   ....[12]....
        /*00d0*/ 	.word	0x000059f0


	//   ....[13]....
        /*00d4*/ 	.word	0x00005b20


	//   ....[14]....
        /*00d8*/ 	.word	0x00005b90


	//   ....[15]....
        /*00dc*/ 	.word	0x00005ce0


	//   ....[16]....
        /*00e0*/ 	.word	0x00008a00


	//   ....[17]....
        /*00e4*/ 	.word	0x00008a40


	//   ....[18]....
        /*00e8*/ 	.word	0x00008a80


	//   ....[19]....
        /*00ec*/ 	.word	0x00008aa0


	//   ....[20]....
        /*00f0*/ 	.word	0x00008b30


	//   ....[21]....
        /*00f4*/ 	.word	0x00008b70


	//   ....[22]....
        /*00f8*/ 	.word	0x00008b80


	//   ....[23]....
        /*00fc*/ 	.word	0x00008ba0


	//----- nvinfo : EIATTR_EXIT_INSTR_OFFSETS
	.align		4
.L_352:
        /*0100*/ 	.byte	0x04, 0x1c
        /*0102*/ 	.short	(.L_354 - .L_353)


	//   ....[0]....
.L_353:
        /*0104*/ 	.word	0x000003b0


	//   ....[1]....
        /*0108*/ 	.word	0x0000a370


	//----- nvinfo : EIATTR_CTAIDZ_USED
	.align		4
.L_354:
        /*010c*/ 	.byte	0x01, 0x04
	.zero		2


	//----- nvinfo : EIATTR_CRS_STACK_SIZE
	.align		4
        /*0110*/ 	.byte	0x04, 0x1e
        /*0112*/ 	.short	(.L_356 - .L_355)
.L_355:
        /*0114*/ 	.word	0x00000000
.L_356:


//--------------------- .nv.info._ZN5flash16flash_fwd_kernelI23Flash_fwd_kernel_traitsILi96ELi128ELi64ELi4ELb0ELb0EN7cutlass10bfloat16_tE19Flash_kernel_traitsILi96ELi128ELi64ELi4ES3_EELb0ELb0ELb0ELb0ELb1ELb1ELb1ELb0EEEvNS_16Flash_fwd_paramsE --------------------------
	.section	.nv.info._ZN5flash16flash_fwd_kernelI23Flash_fwd_kernel_traitsILi96ELi128ELi64ELi4ELb0ELb0EN7cutlass10bfloat16_tE19Flash_kernel_traitsILi96ELi128ELi64ELi4ES3_EELb0ELb0ELb0ELb0ELb1ELb1ELb1ELb0EEEvNS_16Flash_fwd_paramsE,"",@"SHT_CUDA_INFO"
	.sectionflags	@""
	.align	4


	//----- nvinfo : EIATTR_CUDA_API_VERSION
	.align		4
        /*0000*/ 	.byte	0x04, 0x37
        /*0002*/ 	.short	(.L_358 - .L_357)
.L_357:
        /*0004*/ 	.word	0x00000082


	//----- nvinfo : EIATTR_SW2861232_WAR
	.align		4
.L_358:
        /*0008*/ 	.byte	0x01, 0x35
	.zero		2


	//----- nvinfo : EIATTR_PARAM_CBANK
	.align		4
        /*000c*/ 	.byte	0x04, 0x0a
        /*000e*/ 	.short	(.L_360 - .L_359)
	.align		4
.L_359:
        /*0010*/ 	.word	index@(.nv.constant0._ZN5flash16flash_fwd_kernelI23Flash_fwd_kernel_traitsILi96ELi128ELi64ELi4ELb0ELb0EN7cutlass10bfloat16_tE19Flash_kernel_traitsILi96ELi128ELi64ELi4ES3_EELb0ELb0ELb0ELb0ELb1ELb1ELb1ELb0EEEvNS_16Flash_fwd_paramsE)
        /*0014*/ 	.short	0x0160
        /*0016*/ 	.short	0x01d0


	//----- nvinfo : EIATTR_CBANK_PARAM_SIZE
	.align		4
.L_360:
        /*0018*/ 	.byte	0x03, 0x19
        /*001a*/ 	.short	0x01d0


	//----- nvinfo : EIATTR_KPARAM_INFO
	.align		4
        /*001c*/ 	.byte	0x04, 0x17
        /*001e*/ 	.short	(.L_362 - .L_361)
.L_361:
        /*0020*/ 	.word	0x00000000
        /*0024*/ 	.short	0x0000
        /*0026*/ 	.short	0x0000
        /*0028*/ 	.byte	0x00, 0xf0, 0x41, 0x07


	//----- nvinfo : EIATTR_MAXREG_COUNT
	.align		4
.L_362:
        /*002c*/ 	.byte	0x03, 0x1b
        /*002e*/ 	.short	0x00ff


	//----- nvinfo : EIATTR_NUM_BARRIERS
	.align		4
        /*0030*/ 	.byte	0x02, 0x4c
        /*0032*/ 	.byte	0x01
	.zero		1


	//----- nvinfo : EIATTR_ANNOTATIONS
	.align		4
        /*0034*/ 	.byte	0x04, 0x55
        /*0036*/ 	.short	(.L_364 - .L_363)


	//   ....[0]....
.L_363:
        /* <DEDUP_REMOVED lines=14> */


	//----- nvinfo : EIATTR_MERCURY_ISA_VERSION
	.align		4
.L_364:
        /*0108*/ 	.byte	0x03, 0x5f
        /*010a*/ 	.short	0x0000


	//----- nvinfo : EIATTR_COOP_GROUP_MASK_REGIDS
	.align		4
        /*010c*/ 	.byte	0x04, 0x29
        /*010e*/ 	.short	(.L_366 - .L_365)


	//   ....[0]....
.L_365:
        /*0110*/ 	.word	0xffffffff


	//   ....[1]....
        /*0114*/ 	.word	0xffffffff


	//   ....[2]....
        /*0118*/ 	.word	0xffffffff


	//   ....[3]....
        /*011c*/ 	.word	0xffffffff


	//   ....[4]....
        /*0120*/ 	.word	0xffffffff


	//   ....[5]....
        /*0124*/ 	.word	0xffffffff


	//   ....[6]....
        /*0128*/ 	.word	0xffffffff


	//   ....[7]....
        /*012c*/ 	.word	0xffffffff


	//   ....[8]....
        /*0130*/ 	.word	0xffffffff


	//   ....[9]....
        /*0134*/ 	.word	0xffffffff


	//   ....[10]....
        /*0138*/ 	.word	0xffffffff


	//   ....[11]....
        /*013c*/ 	.word	0xffffffff


	//   ....[12]....
        /*0140*/ 	.word	0xffffffff


	//   ....[13]....
        /*0144*/ 	.word	0xffffffff


	//   ....[14]....
        /*0148*/ 	.word	0xffffffff


	//   ....[15]....
        /*014c*/ 	.word	0xffffffff


	//   ....[16]....
        /*0150*/ 	.word	0xffffffff


	//   ....[17]....
        /*0154*/ 	.word	0xffffffff


	//   ....[18]....
        /*0158*/ 	.word	0xffffffff


	//   ....[19]....
        /*015c*/ 	.word	0xffffffff


	//   ....[20]....
        /*0160*/ 	.word	0xffffffff


	//   ....[21]....
        /*0164*/ 	.word	0xffffffff


	//   ....[22]....
        /*0168*/ 	.word	0xffffffff


	//   ....[23]....
        /*016c*/ 	.word	0xffffffff


	//----- nvinfo : EIATTR_COOP_GROUP_INSTR_OFFSETS
	.align		4
.L_366:
        /*0170*/ 	.byte	0x04, 0x28
        /*0172*/ 	.short	(.L_368 - .L_367)


	//   ....[0]....
.L_367:
        /*0174*/ 	.word	0x00002420


	//   ....[1]....
        /*0178*/ 	.word	0x00002510


	//   ....[2]....
        /*017c*/ 	.word	0x00002540


	//   ....[3]....
        /*0180*/ 	.word	0x00002610


	//   ....[4]....
        /*0184*/ 	.word	0x00002640


	//   ....[5]....
        /*0188*/ 	.word	0x00002720


	//   ....[6]....
        /*018c*/ 	.word	0x00002750


	//   ....[7]....
        /*0190*/ 	.word	0x00002860


	//   ....[8]....
        /*0194*/ 	.word	0x00005440


	//   ....[9]....
        /*0198*/ 	.word	0x000055c0


	//   ....[10]....
        /*019c*/ 	.word	0x00005600


	//   ....[11]....
        /*01a0*/ 	.word	0x00005620


	//   ....[12]....
        /*01a4*/ 	.word	0x00005640


	//   ....[13]....
        /*01a8*/ 	.word	0x00005670


	//   ....[14]....
        /*01ac*/ 	.word	0x000056b0


	//   ....[15]....
        /*01b0*/ 	.word	0x000056e0


	//   ....[16]....
        /*01b4*/ 	.word	0x000077e0


	//   ....[17]....
        /*01b8*/ 	.word	0x000077f0


	//   ....[18]....
        /*01bc*/ 	.word	0x00007800


	//   ....[19]....
        /*01c0*/ 	.word	0x00007820


	//   ....[20]....
        /*01c4*/ 	.word	0x00007840


	//   ....[21]....
        /*01c8*/ 	.word	0x00007860


	//   ....[22]....
        /*01cc*/ 	.word	0x00007870


	//   ....[23]....
        /*01d0*/ 	.word	0x00007890


	//----- nvinfo : EIATTR_EXIT_INSTR_OFFSETS
	.align		4
.L_368:
        /*01d4*/ 	.byte	0x04, 0x1c
        /*01d6*/ 	.short	(.L_370 - .L_369)


	//   ....[0]....
.L_369:
        /*01d8*/ 	.word	0x00000170


	//   ....[1]....
        /*01dc*/ 	.word	0x00009000


	//----- nvinfo : EIATTR_CTAIDZ_USED
	.align		4
.L_370:
        /*01e0*/ 	.byte	0x01, 0x04
	.zero		2


	//----- nvinfo : EIATTR_CRS_STACK_SIZE
	.align		4
        /*01e4*/ 	.byte	0x04, 0x1e
        /*01e6*/ 	.short	(.L_372 - .L_371)
.L_371:
        /*01e8*/ 	.word	0x00000000
.L_372:


//--------------------- .nv.info._ZN5flash16flash_fwd_kernelI23Flash_fwd_kernel_traitsILi96ELi128ELi64ELi4ELb0ELb0EN7cutlass10bfloat16_tE19Flash_kernel_traitsILi96ELi128ELi64ELi4ES3_EELb1ELb0ELb0ELb1ELb0ELb0ELb0ELb0EEEvNS_16Flash_fwd_paramsE --------------------------
	.section	.nv.info._ZN5flash16flash_fwd_kernelI23Flash_fwd_kernel_traitsILi96ELi128ELi64ELi4ELb0ELb0EN7cutlass10bfloat16_tE19Flash_kernel_traitsILi96ELi128ELi64ELi4ES3_EELb1ELb0ELb0ELb1ELb0ELb0ELb0ELb0EEEvNS_16Flash_fwd_paramsE,"",@"SHT_CUDA_INFO"
	.sectionflags	@""
	.align	4


	//----- nvinfo : EIATTR_CUDA_API_VERSION
	.align		4
        /*0000*/ 	.byte	0x04, 0x37
        /*0002*/ 	.short	(.L_374 - .L_373)
.L_373:
        /*0004*/ 	.word	0x00000082


	//----- nvinfo : EIATTR_SW2861232_WAR
	.align		4
.L_374:
        /*0008*/ 	.byte	0x01, 0x35
	.zero		2


	//----- nvinfo : EIATTR_PARAM_CBANK
	.align		4
        /*000c*/ 	.byte	0x04, 0x0a
        /*000e*/ 	.short	(.L_376 - .L_375)
	.align		4
.L_375:
        /*0010*/ 	.word	index@(.nv.constant0._ZN5flash16flash_fwd_kernelI23Flash_fwd_kernel_traitsILi96ELi128ELi64ELi4ELb0ELb0EN7cutlass10bfloat16_tE19Flash_kernel_traitsILi96ELi128ELi64ELi4ES3_EELb1ELb0ELb0ELb1ELb0ELb0ELb0ELb0EEEvNS_16Flash_fwd_paramsE)
        /*0014*/ 	.short	0x0160
        /*0016*/ 	.short	0x01d0


	//----- nvinfo : EIATTR_CBANK_PARAM_SIZE
	.align		4
.L_376:
        /*0018*/ 	.byte	0x03, 0x19
        /*001a*/ 	.short	0x01d0


	//----- nvinfo : EIATTR_KPARAM_INFO
	.align		4
        /*001c*/ 	.byte	0x04, 0x17
        /*001e*/ 	.short	(.L_378 - .L_377)
.L_377:
        /*0020*/ 	.word	0x00000000
        /*0024*/ 	.short	0x0000
        /*0026*/ 	.short	0x0000
        /*0028*/ 	.byte	0x00, 0xf0, 0x41, 0x07


	//----- nvinfo : EIATTR_MAXREG_COUNT
	.align		4
.L_378:
        /*002c*/ 	.byte	0x03, 0x1b
        /*002e*/ 	.short	0x00ff


	//----- nvinfo : EIATTR_NUM_BARRIERS
	.align		4
        /*0030*/ 	.byte	0x02, 0x4c
        /*0032*/ 	.byte	0x01
	.zero		1


	//----- nvinfo : EIATTR_ANNOTATIONS
	.align		4
        /*0034*/ 	.byte	0x04, 0x55
        /*0036*/ 	.short	(.L_380 - .L_379)


	//   ....[0]....
.L_379:
        /* <DEDUP_REMOVED lines=25> */


	//----- nvinfo : EIATTR_MERCURY_ISA_VERSION
	.align		4
.L_380:
        /*01b8*/ 	.byte	0x03, 0x5f
        /*01ba*/ 	.short	0x0000


	//----- nvinfo : EIATTR_COOP_GROUP_MASK_REGIDS
	.align		4
        /*01bc*/ 	.byte	0x04, 0x29
        /*01be*/ 	.short	(.L_382 - .L_381)


	//   ....[0]....
.L_381:
        /*01c0*/ 	.word	0xffffffff


	//   ....[1]....
        /*01c4*/ 	.word	0xffffffff


	//   ....[2]....
        /*01c8*/ 	.word	0xffffffff


	//   ....[3]....
        /*01cc*/ 	.word	0xffffffff


	//   ....[4]....
        /*01d0*/ 	.word	0xffffffff


	//   ....[5]....
        /*01d4*/ 	.word	0xffffffff


	//   ....[6]....
        /*01d8*/ 	.word	0xffffffff


	//   ....[7]....
        /*01dc*/ 	.word	0xffffffff


	//   ....[8]....
        /*01e0*/ 	.word	0xffffffff


	//   ....[9]....
        /*01e4*/ 	.word	0xffffffff


	//   ....[10]....
        /*01e8*/ 	.word	0xffffffff


	//   ....[11]....
        /*01ec*/ 	.word	0xffffffff


	//   ....[12]....
        /*01f0*/ 	.word	0xffffffff


	//   ....[13]....
        /*01f4*/ 	.word	0xffffffff


	//   ....[14]....
        /*01f8*/ 	.word	0xffffffff


	//   ....[15]....
        /*01fc*/ 	.word	0xffffffff


	//   ....[16]....
        /*0200*/ 	.word	0xffffffff


	//   ....[17]....
        /*0204*/ 	.word	0xffffffff


	//   ....[18]....
        /*0208*/ 	.word	0xffffffff


	//   ....[19]....
        /*020c*/ 	.word	0xffffffff


	//   ....[20]....
        /*0210*/ 	.word	0xffffffff


	//   ....[21]....
        /*0214*/ 	.word	0xffffffff


	//   ....[22]....
        /*0218*/ 	.word	0xffffffff


	//   ....[23]....
        /*021c*/ 	.word	0xffffffff


	//----- nvinfo : EIATTR_COOP_GROUP_INSTR_OFFSETS
	.align		4
.L_382:
        /*0220*/ 	.byte	0x04, 0x28
        /*0222*/ 	.short	(.L_384 - .L_383)


	//   ....[0]....
.L_383:
        /*0224*/ 	.word	0x00004ea0


	//   ....[1]....
        /*0228*/ 	.word	0x00005010


	//   ....[2]....
        /*022c*/ 	.word	0x00005050


	//   ....[3]....
        /*0230*/ 	.word	0x00005140


	//   ....[4]....
        /*0234*/ 	.word	0x000056f0


	//   ....[5]....
        /*0238*/ 	.word	0x00005700


	//   ....[6]....
        /*023c*/ 	.word	0x000059f0


	//   ....[7]....
        /*0240*/ 	.word	0x00005a80


	//   ....[8]....
        /*0244*/ 	.word	0x00009e40


	//   ....[9]....
        /*0248*/ 	.word	0x0000a010


	//   ....[10]....
        /*024c*/ 	.word	0x0000a150


	//   ....[11]....
        /*0250*/ 	.word	0x0000a260


	//   ....[12]....
        /*0254*/ 	.word	0x0000a370


	//   ....[13]....
        /*0258*/ 	.word	0x0000a3e0


	//   ....[14]....
        /*025c*/ 	.word	0x0000a570


	//   ....[15]....
        /*0260*/ 	.word	0x0000a870


	//   ....[16]....
        /*0264*/ 	.word	0x0000d2c0


	//   ....[17]....
        /*0268*/ 	.word	0x0000d2d0


	//   ....[18]....
        /*026c*/ 	.word	0x0000d2e0


	//   ....[19]....
        /*0270*/ 	.word	0x0000d320


	//   ....[20]....
        /*0274*/ 	.word	0x0000d340


	//   ....[21]....
        /*0278*/ 	.word	0x0000d650


	//   ....[22]....
        /*027c*/ 	.word	0x0000d6e0


	//   ....[23]....
        /*0280*/ 	.word	0x0000d710


	//----- nvinfo : EIATTR_EXIT_INSTR_OFFSETS
	.align		4
.L_384:
        /*0284*/ 	.byte	0x04, 0x1c
        /*0286*/ 	.short	(.L_386 - .L_385)


	//   ....[0]....
.L_385:
        /*0288*/ 	.word	0x00000540


	//   ....[1]....
        /*028c*/ 	.word	0x0000ef50


	//   ....[2]....
        /*0290*/ 	.word	0x0000f050


	//   ....[3]....
        /*0294*/ 	.word	0x0000f070


	//   ....[4]....
        /*0298*/ 	.word	0x0000faa0


	//   ....[5]....
        /*029c*/ 	.word	0x0000fb20


	//----- nvinfo : EIATTR_CTAIDZ_USED
	.align		4
.L_386:
        /*02a0*/ 	.byte	0x01, 0x04
	.zero		2


	//----- nvinfo : EIATTR_CRS_STACK_SIZE
	.align		4
        /*02a4*/ 	.byte	0x04, 0x1e
        /*02a6*/ 	.short	(.L_388 - .L_387)
.L_387:
        /*02a8*/ 	.word	0x00000000
.L_388:


//--------------------- .nv.info._ZN5flash16flash_fwd_kernelI23Flash_fwd_kernel_traitsILi96ELi128ELi64ELi4ELb0ELb0EN7cutlass10bfloat16_tE19Flash_kernel_traitsILi96ELi128ELi64ELi4ES3_EELb1ELb0ELb0ELb0ELb0ELb0ELb0ELb1EEEvNS_16Flash_fwd_paramsE --------------------------
	.section	.nv.info._ZN5flash16flash_fwd_kernelI23Flash_fwd_kernel_traitsILi96ELi128ELi64ELi4ELb0ELb0EN7cutlass10bfloat16_tE19Flash_kernel_traitsILi96ELi128ELi64ELi4ES3_EELb1ELb0ELb0ELb0ELb0ELb0ELb0ELb1EEEvNS_16Flash_fwd_paramsE,"",@"SHT_CUDA_INFO"
	.sectionflags	@""
	.align	4


	//----- nvinfo : EIATTR_CUDA_API_VERSION
	.align		4
        /*0000*/ 	.byte	0x04, 0x37
        /*0002*/ 	.short	(.L_390 - .L_389)
.L_389:
        /*0004*/ 	.word	0x00000082


	//----- nvinfo : EIATTR_SW2861232_WAR
	.align		4
.L_390:
        /*0008*/ 	.byte	0x01, 0x35
	.zero		2


	//----- nvinfo : EIATTR_PARAM_CBANK
	.align		4
        /*000c*/ 	.byte	0x04, 0x0a
        /*000e*/ 	.short	(.L_392 - .L_391)
	.align		4
.L_391:
        /*0010*/ 	.word	index@(.nv.constant0._ZN5flash16flash_fwd_kernelI23Flash_fwd_kernel_traitsILi96ELi128ELi64ELi4ELb0ELb0EN7cutlass10bfloat16_tE19Flash_kernel_traitsILi96ELi128ELi64ELi4ES3_EELb1ELb0ELb0ELb0ELb0ELb0ELb0ELb1EEEvNS_16Flash_fwd_paramsE)
        /*0014*/ 	.short	0x0160
        /*0016*/ 	.short	0x01d0


	//----- nvinfo : EIATTR_CBANK_PARAM_SIZE
	.align		4
.L_392:
        /*0018*/ 	.byte	0x03, 0x19
        /*001a*/ 	.short	0x01d0


	//----- nvinfo : EIATTR_KPARAM_INFO
	.align		4
        /*001c*/ 	.byte	0x04, 0x17
        /*001e*/ 	.short	(.L_394 - .L_393)
.L_393:
        /*0020*/ 	.word	0x00000000
        /*0024*/ 	.short	0x0000
        /*0026*/ 	.short	0x0000
        /*0028*/ 	.byte	0x00, 0xf0, 0x41, 0x07


	//----- nvinfo : EIATTR_MAXREG_COUNT
	.align		4
.L_394:
        /*002c*/ 	.byte	0x03, 0x1b
        /*002e*/ 	.short	0x00ff


	//----- nvinfo : EIATTR_NUM_BARRIERS
	.align		4
        /*0030*/ 	.byte	0x02, 0x4c
        /*0032*/ 	.byte	0x01
	.zero		1


	//----- nvinfo : EIATTR_ANNOTATIONS
	.align		4
        /*0034*/ 	.byte	0x04, 0x55
        /*0036*/ 	.short	(.L_396 - .L_395)


	//   ....[0]....
.L_395:
        /* <DEDUP_REMOVED lines=60> */


	//----- nvinfo : EIATTR_MERCURY_ISA_VERSION
	.align		4
.L_396:
        /*03e8*/ 	.byte	0x03, 0x5f
        /*03ea*/ 	.short	0x0000


	//----- nvinfo : EIATTR_COOP_GROUP_MASK_REGIDS
	.align		4
        /*03ec*/ 	.byte	0x04, 0x29
        /*03ee*/ 	.short	(.L_398 - .L_397)


	//   ....[0]....
.L_397:
        /*03f0*/ 	.word	0xffffffff


	//   ....[1]....
        /*03f4*/ 	.word	0xffffffff


	//   ....[2]....
        /*03f8*/ 	.word	0xffffffff


	//   ....[3]....
        /*03fc*/ 	.word	0xffffffff


	//   ....[4]....
        /*0400*/ 	.word	0xffffffff


	//   ....[5]....
        /*0404*/ 	.word	0xffffffff


	//   ....[6]....
        /*0408*/ 	.word	0xffffffff


	//   ....[7]....
        /*040c*/ 	.word	0xffffffff


	//   ....[8]....
        /*0410*/ 	.word	0xffffffff


	//   ....[9]....
        /*0414*/ 	.word	0xffffffff


	//   ....[10]....
        /*0418*/ 	.word	0xffffffff


	//   ....[11]....
        /*041c*/ 	.word	0xffffffff


	//   ....[12]....
        /*0420*/ 	.word	0xffffffff


	//   ....[13]....
        /*0424*/ 	.word	0xffffffff


	//   ....[14]....
        /*0428*/ 	.word	0xffffffff


	//   ....[15]....
        /*042c*/ 	.word	0xffffffff


	//   ....[16]....
        /*0430*/ 	.word	0xffffffff


	//   ....[17]....
        /*0434*/ 	.word	0xffffffff


	//   ....[18]....
        /*0438*/ 	.word	0xffffffff


	//   ....[19]....
        /*043c*/ 	.word	0xffffffff


	//   ....[20]....
        /*0440*/ 	.word	0xffffffff


	//   ....[21]....
        /*0444*/ 	.word	0xffffffff


	//   ....[22]....
        /*0448*/ 	.word	0xffffffff


	//   ....[23]....
        /*044c*/ 	.word	0xffffffff


	//----- nvinfo : EIATTR_COOP_GROUP_INSTR_OFFSETS
	.align		4
.L_398:
        /*0450*/ 	.byte	0x04, 0x28
        /*0452*/ 	.short	(.L_400 - .L_399)


	//   ....[0]....
.L_399:
        /*0454*/ 	.word	0x000043d0


	//   ....[1]....
        /*0458*/ 	.word	0x00004650


	//   ....[2]....
        /*045c*/ 	.word	0x00004810


	//   ....[3]....
        /*0460*/ 	.word	0x000048b0


	//   ....[4]....
        /*0464*/ 	.word	0x000048e0


	//   ....[5]....
        /*0468*/ 	.word	0x00004910


	//   ....[6]....
        /*046c*/ 	.word	0x00004a30


	//   ....[7]....
        /*0470*/ 	.word	0x00004a70


	//   ....[8]....
        /*0474*/ 	.word	0x0000a1f0


	//   ....[9]....
        /*0478*/ 	.word	0x0000a300


	//   ....[10]....
        /*047c*/ 	.word	0x0000a310


	//   ....[11]....
        /*0480*/ 	.word	0x0000a320


	//   ....[12]....
        /*0484*/ 	.word	0x0000a370


	//   ....[13]....
        /*0488*/ 	.word	0x0000a3c0


	//   ....[14]....
        /*048c*/ 	.word	0x0000a5d0


	//   ....[15]....
        /*0490*/ 	.word	0x0000a610


	//   ....[16]....
        /*0494*/ 	.word	0x00010060


	//   ....[17]....
        /*0498*/ 	.word	0x00010070


	//   ....[18]....
        /*049c*/ 	.word	0x00010080


	//   ....[19]....
        /*04a0*/ 	.word	0x00010090


	//   ....[20]....
        /*04a4*/ 	.word	0x000100d0


	//   ....[21]....
        /*04a8*/ 	.word	0x000100f0


	//   ....[22]....
        /*04ac*/ 	.word	0x00010110


	//   ....[23]....
        /*04b0*/ 	.word	0x00010120


	//----- nvinfo : EIATTR_EXIT_INSTR_OFFSETS
	.align		4
.L_400:
        /*04b4*/ 	.byte	0x04, 0x1c
        /*04b6*/ 	.short	(.L_402 - .L_401)


	//   ....[0]....
.L_401:
        /*04b8*/ 	.word	0x000006a0


	//   ....[1]....
        /*04bc*/ 	.word	0x00011a70


	//   ....[2]....
        /*04c0*/ 	.word	0x00011b60


	//   ....[3]....
        /*04c4*/ 	.word	0x00011b80


	//   ....[4]....
        /*04c8*/ 	.word	0x00012600


	//   ....[5]....
        /*04cc*/ 	.word	0x00012680


	//----- nvinfo : EIATTR_CTAIDZ_USED
	.align		4
.L_402:
        /*04d0*/ 	.byte	0x01, 0x04
	.zero		2


	//----- nvinfo : EIATTR_CRS_STACK_SIZE
	.align		4
        /*04d4*/ 	.byte	0x04, 0x1e
        /*04d6*/ 	.short	(.L_404 - .L_403)
.L_403:
        /*04d8*/ 	.word	0x00000000
.L_404:


//--------------------- .nv.info._ZN5flash16flash_fwd_kernelI23Flash_fwd_kernel_traitsILi96ELi128ELi64ELi4ELb0ELb0EN7cutlass10bfloat16_tE19Flash_kernel_traitsILi96ELi128ELi64ELi4ES3_EELb0ELb0ELb0ELb0ELb0ELb0ELb1ELb0EEEvNS_16Flash_fwd_paramsE --------------------------
	.section	.nv.info._ZN5flash16flash_fwd_kernelI23Flash_fwd_kernel_traitsILi96ELi128ELi64ELi4ELb0ELb0EN7cutlass10bfloat16_tE19Flash_kernel_traitsILi96ELi128ELi64ELi4ES3_EELb0ELb0ELb0ELb0ELb0ELb0ELb1ELb0EEEvNS_16Flash_fwd_paramsE,"",@"SHT_CUDA_INFO"
	.sectionflags	@""
	.align	4


	//----- nvinfo : EIATTR_CUDA_API_VERSION
	.align		4
        /*0000*/ 	.byte	0x04, 0x37
        /*0002*/ 	.short	(.L_406 - .L_405)
.L_405:
        /*0004*/ 	.word	0x00000082


	//----- nvinfo : EIATTR_SW2861232_WAR
	.align		4
.L_406:
        /*0008*/ 	.byte	0x01, 0x35
	.zero		2


	//----- nvinfo : EIATTR_PARAM_CBANK
	.align		4
        /*000c*/ 	.byte	0x04, 0x0a
        /*000e*/ 	.short	(.L_408 - .L_407)
	.align		4
.L_407:
        /*0010*/ 	.word	index@(.nv.constant0._ZN5flash16flash_fwd_kernelI23Flash_fwd_kernel_traitsILi96ELi128ELi64ELi4ELb0ELb0EN7cutlass10bfloat16_tE19Flash_kernel_traitsILi96ELi128ELi64ELi4ES3_EELb0ELb0ELb0ELb0ELb0ELb0ELb1ELb0EEEvNS_16Flash_fwd_paramsE)
        /*0014*/ 	.short	0x0160
        /*0016*/ 	.short	0x01d0


	//----- nvinfo : EIATTR_CBANK_PARAM_SIZE
	.align		4
.L_408:
        /*0018*/ 	.byte	0x03, 0x19
        /*001a*/ 	.short	0x01d0


	//----- nvinfo : EIATTR_KPARAM_INFO
	.align		4
        /*001c*/ 	.byte	0x04, 0x17
        /*001e*/ 	.short	(.L_410 - .L_409)
.L_409:
        /*0020*/ 	.word	0x00000000
        /*0024*/ 	.short	0x0000
        /*0026*/ 	.short	0x0000
        /*0028*/ 	.byte	0x00, 0xf0, 0x41, 0x07


	//----- nvinfo : EIATTR_MAXREG_COUNT
	.align		4
.L_410:
        /*002c*/ 	.byte	0x03, 0x1b
        /*002e*/ 	.short	0x00ff


	//----- nvinfo : EIATTR_NUM_BARRIERS
	.align		4
        /*0030*/ 	.byte	0x02, 0x4c
        /*0032*/ 	.byte	0x01
	.zero		1


	//----- nvinfo : EIATTR_ANNOTATIONS
	.align		4
        /*0034*/ 	.byte	0x04, 0x55
        /*0036*/ 	.short	(.L_412 - .L_411)


	//   ....[0]....
.L_411:
        /* <DEDUP_REMOVED lines=27> */


	//----- nvinfo : EIATTR_MERCURY_ISA_VERSION
	.align		4
.L_412:
        /*01d8*/ 	.byte	0x03, 0x5f
        /*01da*/ 	.short	0x0000


	//----- nvinfo : EIATTR_COOP_GROUP_MASK_REGIDS
	.align		4
        /*01dc*/ 	.byte	0x04, 0x29
        /*01de*/ 	.short	(.L_414 - .L_413)


	//   ....[0]....
.L_413:
        /*01e0*/ 	.word	0xffffffff


	//   ....[1]....
        /*01e4*/ 	.word	0xffffffff


	//   ....[2]....
        /*01e8*/ 	.word	0xffffffff


	//   ....[3]....
        /*01ec*/ 	.word	0xffffffff


	//   ....[4]....
        /*01f0*/ 	.word	0xffffffff


	//   ....[5]....
        /*01f4*/ 	.word	0xffffffff


	//   ....[6]....
        /*01f8*/ 	.word	0xffffffff


	//   ....[7]....
        /*01fc*/ 	.word	0xffffffff


	//   ....[8]....
        /*0200*/ 	.word	0xffffffff


	//   ....[9]....
        /*0204*/ 	.word	0xffffffff


	//   ....[10]....
        /*0208*/ 	.word	0xffffffff


	//   ....[11]....
        /*020c*/ 	.word	0xffffffff


	//   ....[12]....
        /*0210*/ 	.word	0xffffffff


	//   ....[13]....
        /*0214*/ 	.word	0xffffffff


	//   ....[14]....
        /*0218*/ 	.word	0xffffffff


	//   ....[15]....
        /*021c*/ 	.word	0xffffffff


	//   ....[16]....
        /*0220*/ 	.word	0xffffffff


	//   ....[17]....
        /*0224*/ 	.word	0xffffffff


	//   ....[18]....
        /*0228*/ 	.word	0xffffffff


	//   ....[19]....
        /*022c*/ 	.word	0xffffffff


	//   ....[20]....
        /*0230*/ 	.word	0xffffffff


	//   ....[21]....
        /*0234*/ 	.word	0xffffffff


	//   ....[22]....
        /*0238*/ 	.word	0xffffffff


	//   ....[23]....
        /*023c*/ 	.word	0xffffffff


	//----- nvinfo : EIATTR_COOP_GROUP_INSTR_OFFSETS
	.align		4
.L_414:
        /*0240*/ 	.byte	0x04, 0x28
        /*0242*/ 	.short	(.L_416 - .L_415)


	//   ....[0]....
.L_415:
        /*0244*/ 	.word	0x00003f50


	//   ....[1]....
        /*0248*/ 	.word	0x00004040


	//   ....[2]....
        /*024c*/ 	.word	0x00004070


	//   ....[3]....
        /*0250*/ 	.word	0x00004130


	//   ....[4]....
        /*0254*/ 	.word	0x00004160


	//   ....[5]....
        /*0258*/ 	.word	0x00004240


	//   ....[6]....
        /*025c*/ 	.word	0x00004270


	//   ....[7]....
        /*0260*/ 	.word	0x000043c0


	//   ....[8]....
        /*0264*/ 	.word	0x00007450


	//   ....[9]....
        /*0268*/ 	.word	0x000075e0


	//   ....[10]....
        /*026c*/ 	.word	0x00007620


	//   ....[11]....
        /*0270*/ 	.word	0x00007640


	//   ....[12]....
        /*0274*/ 	.word	0x00007650


	//   ....[13]....
        /*0278*/ 	.word	0x00007690


	//   ....[14]....
        /*027c*/ 	.word	0x000076d0


	//   ....[15]....
        /*0280*/ 	.word	0x00007700


	//   ....[16]....
        /*0284*/ 	.word	0x000097b0


	//   ....[17]....
        /*0288*/ 	.word	0x000097c0


	//   ....[18]....
        /*028c*/ 	.word	0x000097d0


	//   ....[19]....
        /*0290*/ 	.word	0x000097e0


	//   ....[20]....
        /*0294*/ 	.word	0x00009820


	//   ....[21]....
        /*0298*/ 	.word	0x00009840


	//   ....[22]....
        /*029c*/ 	.word	0x00009860


	//   ....[23]....
        /*02a0*/ 	.word	0x00009870


	//----- nvinfo : EIATTR_EXIT_INSTR_OFFSETS
	.align		4
.L_416:
        /*02a4*/ 	.byte	0x04, 0x1c
        /*02a6*/ 	.short	(.L_418 - .L_417)


	//   ....[0]....
.L_417:
        /*02a8*/ 	.word	0x00000300


	//   ....[1]....
        /*02ac*/ 	.word	0x0000b2d0


	//   ....[2]....
        /*02b0*/ 	.word	0x0000b3d0


	//   ....[3]....
        /*02b4*/ 	.word	0x0000b3f0


	//   ....[4]....
        /*02b8*/ 	.word	0x0000be10


	//   ....[5]....
        /*02bc*/ 	.word	0x0000be90


	//----- nvinfo : EIATTR_CTAIDZ_USED
	.align		4
.L_418:
        /*02c0*/ 	.byte	0x01, 0x04
	.zero		2


	//----- nvinfo : EIATTR_CRS_STACK_SIZE
	.align		4
        /*02c4*/ 	.byte	0x04, 0x1e
        /*02c6*/ 	.short	(.L_420 - .L_419)
.L_419:
        /*02c8*/ 	.word	0x00000000
.L_420:


//--------------------- .nv.info._ZN5flash16flash_fwd_kernelI23Flash_fwd_kernel_traitsILi96ELi128ELi64ELi4ELb0ELb0EN7cutlass10bfloat16_tE19Flash_kernel_traitsILi96ELi128ELi64ELi4ES3_EELb1ELb0ELb0ELb1ELb0ELb0ELb0ELb1EEEvNS_16Flash_fwd_paramsE --------------------------
	.section	.nv.info._ZN5flash16flash_fwd_kernelI23Flash_fwd_kernel_traitsILi96ELi128ELi64ELi4ELb0ELb0EN7cutlass10bfloat16_tE19Flash_kernel_traitsILi96ELi128ELi64ELi4ES3_EELb1ELb0ELb0ELb1ELb0ELb0ELb0ELb1EEEvNS_16Flash_fwd_paramsE,"",@"SHT_CUDA_INFO"
	.sectionflags	@""
	.align	4


	//----- nvinfo : EIATTR_CUDA_API_VERSION
	.align		4
        /*0000*/ 	.byte	0x04, 0x37
        /*0002*/ 	.short	(.L_422 - .L_421)
.L_421:
        /*0004*/ 	.word	0x00000082


	//----- nvinfo : EIATTR_SW2861232_WAR
	.align		4
.L_422:
        /*0008*/ 	.byte	0x01, 0x35
	.zero		2


	//----- nvinfo : EIATTR_PARAM_CBANK
	.align		4
        /*000c*/ 	.byte	0x04, 0x0a
        /*000e*/ 	.short	(.L_424 - .L_423)
	.align		4
.L_423:
        /*0010*/ 	.word	index@(.nv.constant0._ZN5flash16flash_fwd_kernelI23Flash_fwd_kernel_traitsILi96ELi128ELi64ELi4ELb0ELb0EN7cutlass10bfloat16_tE19Flash_kernel_traitsILi96ELi128ELi64ELi4ES3_EELb1ELb0ELb0ELb1ELb0ELb0ELb0ELb1EEEvNS_16Flash_fwd_paramsE)
        /*0014*/ 	.short	0x0160
        /*0016*/ 	.short	0x01d0


	//----- nvinfo : EIATTR_CBANK_PARAM_SIZE
	.align		4
.L_424:
        /*0018*/ 	.byte	0x03, 0x19
        /*001a*/ 	.short	0x01d0


	//----- nvinfo : EIATTR_KPARAM_INFO
	.align		4
        /*001c*/ 	.byte	0x04, 0x17
        /*001e*/ 	.short	(.L_426 - .L_425)
.L_425:
        /*0020*/ 	.word	0x00000000
        /*0024*/ 	.short	0x0000
        /*0026*/ 	.short	0x0000
        /*0028*/ 	.byte	0x00, 0xf0, 0x41, 0x07


	//----- nvinfo : EIATTR_MAXREG_COUNT
	.align		4
.L_426:
        /*002c*/ 	.byte	0x03, 0x1b
        /*002e*/ 	.short	0x00ff


	//----- nvinfo : EIATTR_NUM_BARRIERS
	.align		4
        /*0030*/ 	.byte	0x02, 0x4c
        /*0032*/ 	.byte	0x01
	.zero		1


	//----- nvinfo : EIATTR_ANNOTATIONS
	.align		4
        /*0034*/ 	.byte	0x04, 0x55
        /*0036*/ 	.short	(.L_428 - .L_427)


	//   ....[0]....
.L_427:
        /* <DEDUP_REMOVED lines=68> */


	//----- nvinfo : EIATTR_MERCURY_ISA_VERSION
	.align		4
.L_428:
        /*0468*/ 	.byte	0x03, 0x5f
        /*046a*/ 	.short	0x0000


	//----- nvinfo : EIATTR_COOP_GROUP_MASK_REGIDS
	.align		4
        /*046c*/ 	.byte	0x04, 0x29
        /*046e*/ 	.short	(.L_430 - .L_429)


	//   ....[0]....
.L_429:
        /*0470*/ 	.word	0xffffffff


	//   ....[1]....
        /*0474*/ 	.word	0xffffffff


	//   ....[2]....
        /*0478*/ 	.word	0xffffffff


	//   ....[3]....
        /*047c*/ 	.word	0xffffffff


	//   ....[4]....
        /*0480*/ 	.word	0xffffffff


	//   ....[5]....
        /*0484*/ 	.word	0xffffffff


	//   ....[6]....
        /*0488*/ 	.word	0xffffffff


	//   ....[7]....
        /*048c*/ 	.word	0xffffffff


	//   ....[8]....
        /*0490*/ 	.word	0xffffffff


	//   ....[9]....
        /*0494*/ 	.word	0xffffffff


	//   ....[10]....
        /*0498*/ 	.word	0xffffffff


	//   ....[11]....
        /*049c*/ 	.word	0xffffffff


	//   ....[12]....
        /*04a0*/ 	.word	0xffffffff


	//   ....[13]....
        /*04a4*/ 	.word	0xffffffff


	//   ....[14]....
        /*04a8*/ 	.word	0xffffffff


	//   ....[15]....
        /*04ac*/ 	.word	0xffffffff


	//   ....[16]....
        /*04b0*/ 	.word	0xffffffff


	//   ....[17]....
        /*04b4*/ 	.word	0xffffffff


	//   ....[18]....
        /*04b8*/ 	.word	0xffffffff


	//   ....[19]....
        /*04bc*/ 	.word	0xffffffff


	//   ....[20]....
        /*04c0*/ 	.word	0xffffffff


	//   ....[21]....
        /*04c4*/ 	.word	0xffffffff


	//   ....[22]....
        /*04c8*/ 	.word	0xffffffff


	//   ....[23]....
        /*04cc*/ 	.word	0xffffffff


	//----- nvinfo : EIATTR_COOP_GROUP_INSTR_OFFSETS
	.align		4
.L_430:
        /*04d0*/ 	.byte	0x04, 0x28
        /*04d2*/ 	.short	(.L_432 - .L_431)


	//   ....[0]....
.L_431:
        /*04d4*/ 	.word	0x000054c0


	//   ....[1]....
        /*04d8*/ 	.word	0x00005910


	//   ....[2]....
        /*04dc*/ 	.word	0x00005a00


	//   ....[3]....
        /*04e0*/ 	.word	0x00005a40


	//   ....[4]....
        /*04e4*/ 	.word	0x00005ad0


	//   ....[5]....
        /*04e8*/ 	.word	0x00005b10


	//   ....[6]....
        /*04ec*/ 	.word	0x00005bd0


	//   ....[7]....
        /*04f0*/ 	.word	0x00005c70


	//   ....[8]....
        /*04f4*/ 	.word	0x0000c380


	//   ....[9]....
        /*04f8*/ 	.word	0x0000c460


	//   ....[10]....
        /*04fc*/ 	.word	0x0000c4c0


	//   ....[11]....
        /*0500*/ 	.word	0x0000c500


	//   ....[12]....
        /*0504*/ 	.word	0x0000c550


	//   ....[13]....
        /*0508*/ 	.word	0x0000c5c0


	//   ....[14]....
        /*050c*/ 	.word	0x0000c5f0


	//   ....[15]....
        /*0510*/ 	.word	0x0000c640


	//   ....[16]....
        /*0514*/ 	.word	0x00012150


	//   ....[17]....
        /*0518*/ 	.word	0x00012160


	//   ....[18]....
        /*051c*/ 	.word	0x00012170


	//   ....[19]....
        /*0520*/ 	.word	0x00012180


	//   ....[20]....
        /*0524*/ 	.word	0x000121c0


	//   ....[21]....
        /*0528*/ 	.word	0x000121e0


	//   ....[22]....
        /*052c*/ 	.word	0x00012200


	//   ....[23]....
        /*0530*/ 	.word	0x00012210


	//----- nvinfo : EIATTR_EXIT_INSTR_OFFSETS
	.align		4
.L_432:
        /*0534*/ 	.byte	0x04, 0x1c
        /*0536*/ 	.short	(.L_434 - .L_433)


	//   ....[0]....
.L_433:
        /*0538*/ 	.word	0x000006a0


	//   ....[1]....
        /*053c*/ 	.word	0x00013b60


	//   ....[2]....
        /*0540*/ 	.word	0x00013c50


	//   ....[3]....
        /*0544*/ 	.word	0x00013c70


	//   ....[4]....
        /*0548*/ 	.word	0x000146f0


	//   ....[5]....
        /*054c*/ 	.word	0x00014770


	//----- nvinfo : EIATTR_CTAIDZ_USED
	.align		4
.L_434:
        /*0550*/ 	.byte	0x01, 0x04
	.zero		2


	//----- nvinfo : EIATTR_CRS_STACK_SIZE
	.align		4
        /*0554*/ 	.byte	0x04, 0x1e
        /*0556*/ 	.short	(.L_436 - .L_435)
.L_435:
        /*0558*/ 	.word	0x00000000
.L_436:


//--------------------- .nv.info._ZN5flash16flash_fwd_kernelI23Flash_fwd_kernel_traitsILi96ELi128ELi64ELi4ELb0ELb0EN7cutlass10bfloat16_tE19Flash_kernel_traitsILi96ELi128ELi64ELi4ES3_EELb0ELb0ELb0ELb1ELb0ELb0ELb1ELb0EEEvNS_16Flash_fwd_paramsE --------------------------
	.section	.nv.info._ZN5flash16flash_fwd_kernelI23Flash_fwd_kernel_traitsILi96ELi128ELi64ELi4ELb0ELb0EN7cutlass10bfloat16_tE19Flash_kernel_traitsILi96ELi128ELi64ELi4ES3_EELb0ELb0ELb0ELb1ELb0ELb0ELb1ELb0EEEvNS_16Flash_fwd_paramsE,"",@"SHT_CUDA_INFO"
	.sectionflags	@""
	.align	4


	//----- nvinfo : EIATTR_CUDA_API_VERSION
	.align		4
        /*0000*/ 	.byte	0x04, 0x37
        /*0002*/ 	.short	(.L_438 - .L_437)
.L_437:
        /*0004*/ 	.word	0x00000082


	//----- nvinfo : EIATTR_SW2861232_WAR
	.align		4
.L_438:
        /*0008*/ 	.byte	0x01, 0x35
	.zero		2


	//----- nvinfo : EIATTR_PARAM_CBANK
	.align		4
        /*000c*/ 	.byte	0x04, 0x0a
        /*000e*/ 	.short	(.L_440 - .L_439)
	.align		4
.L_439:
        /*0010*/ 	.word	index@(.nv.constant0._ZN5flash16flash_fwd_kernelI23Flash_fwd_kernel_traitsILi96ELi128ELi64ELi4ELb0ELb0EN7cutlass10bfloat16_tE19Flash_kernel_traitsILi96ELi128ELi64ELi4ES3_EELb0ELb0ELb0ELb1ELb0ELb0ELb1ELb0EEEvNS_16Flash_fwd_paramsE)
        /*0014*/ 	.short	0x0160
        /*0016*/ 	.short	0x01d0


	//----- nvinfo : EIATTR_CBANK_PARAM_SIZE
	.align		4
.L_440:
        /*0018*/ 	.byte	0x03, 0x19
        /*001a*/ 	.short	0x01d0


	//----- nvinfo : EIATTR_KPARAM_INFO
	.align		4
        /*001c*/ 	.byte	0x04, 0x17
        /*001e*/ 	.short	(.L_442 - .L_441)
.L_441:
        /*0020*/ 	.word	0x00000000
        /*0024*/ 	.short	0x0000
        /*0026*/ 	.short	0x0000
        /*0028*/ 	.byte	0x00, 0xf0, 0x41, 0x07


	//----- nvinfo : EIATTR_MAXREG_COUNT
	.align		4
.L_442:
        /*002c*/ 	.byte	0x03, 0x1b
        /*002e*/ 	.short	0x00ff


	//----- nvinfo : EIATTR_NUM_BARRIERS
	.align		4
        /*0030*/ 	.byte	0x02, 0x4c
        /*0032*/ 	.byte	0x01
	.zero		1


	//----- nvinfo : EIATTR_ANNOTATIONS
	.align		4
        /*0034*/ 	.byte	0x04, 0x55
        /*0036*/ 	.short	(.L_444 - .L_443)


	//   ....[0]....
.L_443:
        /* <DEDUP_REMOVED lines=30> */


	//----- nvinfo : EIATTR_MERCURY_ISA_VERSION
	.align		4
.L_444:
        /*0208*/ 	.byte	0x03, 0x5f
        /*020a*/ 	.short	0x0000


	//----- nvinfo : EIATTR_COOP_GROUP_MASK_REGIDS
	.align		4
        /*020c*/ 	.byte	0x04, 0x29
        /*020e*/ 	.short	(.L_446 - .L_445)


	//   ....[0]....
.L_445:
        /*0210*/ 	.word	0xffffffff


	//   ....[1]....
        /*0214*/ 	.word	0xffffffff


	//   ....[2]....
        /*0218*/ 	.word	0xffffffff


	//   ....[3]....
        /*021c*/ 	.word	0xffffffff


	//   ....[4]....
        /*0220*/ 	.word	0xffffffff


	//   ....[5]....
        /*0224*/ 	.word	0xffffffff


	//   ....[6]....
        /*0228*/ 	.word	0xffffffff


	//   ....[7]....
        /*022c*/ 	.word	0xffffffff


	//   ....[8]....
        /*0230*/ 	.word	0xffffffff


	//   ....[9]....
        /*0234*/ 	.word	0xffffffff


	//   ....[10]....
        /*0238*/ 	.word	0xffffffff


	//   ....[11]....
        /*023c*/ 	.word	0xffffffff


	//   ....[12]....
        /*0240*/ 	.word	0xffffffff


	//   ....[13]....
        /*0244*/ 	.word	0xffffffff


	//   ....[14]....
        /*0248*/ 	.word	0xffffffff


	//   ....[15]....
        /*024c*/ 	.word	0xffffffff


	//   ....[16]....
        /*0250*/ 	.word	0xffffffff


	//   ....[17]....
        /*0254*/ 	.word	0xffffffff


	//   ....[18]....
        /*0258*/ 	.word	0xffffffff


	//   ....[19]....
        /*025c*/ 	.word	0xffffffff


	//   ....[20]....
        /*0260*/ 	.word	0xffffffff


	//   ....[21]....
        /*0264*/ 	.word	0xffffffff


	//   ....[22]....
        /*0268*/ 	.word	0xffffffff


	//   ....[23]....
        /*026c*/ 	.word	0xffffffff


	//----- nvinfo : EIATTR_COOP_GROUP_INSTR_OFFSETS
	.align		4
.L_446:
        /*0270*/ 	.byte	0x04, 0x28
        /*0272*/ 	.short	(.L_448 - .L_447)


	//   ....[0]....
.L_447:
        /*0274*/ 	.word	0x00005390


	//   ....[1]....
        /*0278*/ 	.word	0x00005480


	//   ....[2]....
        /*027c*/ 	.word	0x000054b0


	//   ....[3]....
        /*0280*/ 	.word	0x00005580


	//   ....[4]....
        /*0284*/ 	.word	0x000055b0


	//   ....[5]....
        /*0288*/ 	.word	0x00005690


	//   ....[6]....
        /*028c*/ 	.word	0x000056c0


	//   ....[7]....
        /*0290*/ 	.word	0x000057f0


	//   ....[8]....
        /*0294*/ 	.word	0x00009630


	//   ....[9]....
        /*0298*/ 	.word	0x00009690


	//   ....[10]....
        /*029c*/ 	.word	0x00009700


	//   ....[11]....
        /*02a0*/ 	.word	0x00009750


	//   ....[12]....
        /*02a4*/ 	.word	0x00009780


	//   ....[13]....
        /*02a8*/ 	.word	0x000097d0


	//   ....[14]....
        /*02ac*/ 	.word	0x00009810


	//   ....[15]....
        /*02b0*/ 	.word	0x000098f0


	//   ....[16]....
        /*02b4*/ 	.word	0x0000b7f0


	//   ....[17]....
        /*02b8*/ 	.word	0x0000b800


	//   ....[18]....
        /*02bc*/ 	.word	0x0000b810


	//   ....[19]....
        /*02c0*/ 	.word	0x0000b820


	//   ....[20]....
        /*02c4*/ 	.word	0x0000b860


	//   ....[21]....
        /*02c8*/ 	.word	0x0000b880


	//   ....[22]....
        /*02cc*/ 	.word	0x0000b890


	//   ....[23]....
        /*02d0*/ 	.word	0x0000b8f0


	//----- nvinfo : EIATTR_EXIT_INSTR_OFFSETS
	.align		4
.L_448:
        /*02d4*/ 	.byte	0x04, 0x1c
        /*02d6*/ 	.short	(.L_450 - .L_449)


	//   ....[0]....
.L_449:
        /*02d8*/ 	.word	0x00000300


	//   ....[1]....
        /*02dc*/ 	.word	0x0000d2d0


	//   ....[2]....
        /*02e0*/ 	.word	0x0000d3d0


	//   ....[3]....
        /*02e4*/ 	.word	0x0000d3f0


	//   ....[4]....
        /*02e8*/ 	.word	0x0000de10


	//   ....[5]....
        /*02ec*/ 	.word	0x0000de90


	//----- nvinfo : EIATTR_CTAIDZ_USED
	.align		4
.L_450:
        /*02f0*/ 	.byte	0x01, 0x04
	.zero		2


	//----- nvinfo : EIATTR_CRS_STACK_SIZE
	.align		4
        /*02f4*/ 	.byte	0x04, 0x1e
        /*02f6*/ 	.short	(.L_452 - .L_451)
.L_451:
        /*02f8*/ 	.word	0x00000000
.L_452:


//--------------------- .nv.info._ZN5flash16flash_fwd_kernelI23Flash_fwd_kernel_traitsILi96ELi128ELi64ELi4ELb0ELb0EN7cutlass10bfloat16_tE19Flash_kernel_traitsILi96ELi128ELi64ELi4ES3_EELb1ELb0ELb1ELb0ELb0ELb1ELb0ELb0EEEvNS_16Flash_fwd_paramsE --------------------------
	.section	.nv.info._ZN5flash16flash_fwd_kernelI23Flash_fwd_kernel_traitsILi96ELi128ELi64ELi4ELb0ELb0EN7cutlass10bfloat16_tE19Flash_kernel_traitsILi96ELi128ELi64ELi4ES3_EELb1ELb0ELb1ELb0ELb0ELb1ELb0ELb0EEEvNS_16Flash_fwd_paramsE,"",@"SHT_CUDA_INFO"
	.sectionflags	@""
	.align	4


	//----- nvinfo : EIATTR_CUDA_API_VERSION
	.align		4
        /*0000*/ 	.byte	0x04, 0x37
        /*0002*/ 	.short	(.L_454 - .L_453)
.L_453:
        /*0004*/ 	.word	0x00000082


	//----- nvinfo : EIATTR_SW2861232_WAR
	.align		4
.L_454:
        /*0008*/ 	.byte	0x01, 0x35
	.zero		2


	//----- nvinfo : EIATTR_PARAM_CBANK
	.align		4
        /*000c*/ 	.byte	0x04, 0x0a
        /*000e*/ 	.short	(.L_456 - .L_455)
	.align		4
.L_455:
        /*0010*/ 	.word	index@(.nv.constant0._ZN5flash16flash_fwd_kernelI23Flash_fwd_kernel_traitsILi96ELi128ELi64ELi4ELb0ELb0EN7cutlass10bfloat16_tE19Flash_kernel_traitsILi96ELi128ELi64ELi4ES3_EELb1ELb0ELb1ELb0ELb0ELb1ELb0ELb0EEEvNS_16Flash_fwd_paramsE)
        /*0014*/ 	.short	0x0160
        /*0016*/ 	.short	0x01d0


	//----- nvinfo : EIATTR_CBANK_PARAM_SIZE
	.align		4
.L_456:
        /*0018*/ 	.byte	0x03, 0x19
        /*001a*/ 	.short	0x01d0


	//----- nvinfo : EIATTR_KPARAM_INFO
	.align		4
        /*001c*/ 	.byte	0x04, 0x17
        /*001e*/ 	.short	(.L_458 - .L_457)
.L_457:
        /*0020*/ 	.word	0x00000000
        /*0024*/ 	.short	0x0000
        /*0026*/ 	.short	0x0000
        /*0028*/ 	.byte	0x00, 0xf0, 0x41, 0x07


	//----- nvinfo : EIATTR_MAXREG_COUNT
	.align		4
.L_458:
        /*002c*/ 	.byte	0x03, 0x1b
        /*002e*/ 	.short	0x00ff


	//----- nvinfo : EIATTR_NUM_BARRIERS
	.align		4
        /*0030*/ 	.byte	0x02, 0x4c
        /*0032*/ 	.byte	0x01
	.zero		1


	//----- nvinfo : EIATTR_ANNOTATIONS
	.align		4
        /*0034*/ 	.byte	0x04, 0x55
        /*0036*/ 	.short	(.L_460 - .L_459)


	//   ....[0]....
.L_459:
        /* <DEDUP_REMOVED lines=49> */


	//----- nvinfo : EIATTR_MERCURY_ISA_VERSION
	.align		4
.L_460:
        /*0338*/ 	.byte	0x03, 0x5f
        /*033a*/ 	.short	0x0000


	//----- nvinfo : EIATTR_COOP_GROUP_MASK_REGIDS
	.align		4
        /*033c*/ 	.byte	0x04, 0x29
        /*033e*/ 	.short	(.L_462 - .L_461)


	//   ....[0]....
.L_461:
        /*0340*/ 	.word	0xffffffff


	//   ....[1]....
        /*0344*/ 	.word	0xffffffff


	//   ....[2]....
        /*0348*/ 	.word	0xffffffff


	//   ....[3]....
        /*034c*/ 	.word	0xffffffff


	//   ....[4]....
        /*0350*/ 	.word	0xffffffff


	//   ....[5]....
        /*0354*/ 	.word	0xffffffff


	//   ....[6]....
        /*0358*/ 	.word	0xffffffff


	//   ....[7]....
        /*035c*/ 	.word	0xffffffff


	//   ....[8]....
        /*0360*/ 	.word	0xffffffff


	//   ....[9]....
        /*0364*/ 	.word	0xffffffff


	//   ....[10]....
        /*0368*/ 	.word	0xffffffff


	//   ....[11]....
        /*036c*/ 	.word	0xffffffff


	//   ....[12]....
        /*0370*/ 	.word	0xffffffff


	//   ....[13]....
        /*0374*/ 	.word	0xffffffff


	//   ....[14]....
        /*0378*/ 	.word	0xffffffff


	//   ....[15]....
        /*037c*/ 	.word	0xffffffff


	//   ....[16]....
        /*0380*/ 	.word	0xffffffff


	//   ....[17]....
        /*0384*/ 	.word	0xffffffff


	//   ....[18]....
        /*0388*/ 	.word	0xffffffff


	//   ....[19]....
        /*038c*/ 	.word	0xffffffff


	//   ....[20]....
        /*0390*/ 	.word	0xffffffff


	//   ....[21]....
        /*0394*/ 	.word	0xffffffff


	//   ....[22]....
        /*0398*/ 	.word	0xffffffff


	//   ....[23]....
        /*039c*/ 	.word	0xffffffff


	//   ....[24]....
        /*03a0*/ 	.word	0xffffffff


	//   ....[25]....
        /*03a4*/ 	.word	0xffffffff


	//   ....[26]....
        /*03a8*/ 	.word	0xffffffff


	//   ....[27]....
        /*03ac*/ 	.word	0xffffffff


	//   ....[28]....
        /*03b0*/ 	.word	0xffffffff


	//   ....[29]....
        /*03b4*/ 	.word	0xffffffff


	//   ....[30]....
        /*03b8*/ 	.word	0xffffffff


	//   ....[31]....
        /*03bc*/ 	.word	0xffffffff


	//   ....[32]....
        /*03c0*/ 	.word	0xffffffff


	//   ....[33]....
        /*03c4*/ 	.word	0xffffffff


	//   ....[34]....
        /*03c8*/ 	.word	0xffffffff


	//   ....[35]....
        /*03cc*/ 	.word	0xffffffff


	//   ....[36]....
        /*03d0*/ 	.word	0xffffffff


	//   ....[37]....
        /*03d4*/ 	.word	0xffffffff


	//   ....[38]....
        /*03d8*/ 	.word	0xffffffff


	//   ....[39]....
        /*03dc*/ 	.word	0xffffffff


	//----- nvinfo : EIATTR_COOP_GROUP_INSTR_OFFSETS
	.align		4
.L_462:
        /*03e0*/ 	.byte	0x04, 0x28
        /*03e2*/ 	.short	(.L_464 - .L_463)


	//   ....[0]....
.L_463:
        /*03e4*/ 	.word	0x000043c0


	//   ....[1]....
        /*03e8*/ 	.word	0x00004490


	//   ....[2]....
        /*03ec*/ 	.word	0x000044b0


	//   ....[3]....
        /*03f0*/ 	.word	0x00004570


	//   ....[4]....
        /*03f4*/ 	.word	0x00004b20


	//   ....[5]....
        /*03f8*/ 	.word	0x00004e20


	//   ....[6]....
        /*03fc*/ 	.word	0x00004e50


	//   ....[7]....
        /*0400*/ 	.word	0x00004fe0


	//   ....[8]....
        /*0404*/ 	.word	0x000098c0


	//   ....[9]....
        /*0408*/ 	.word	0x000098f0


	//   ....[10]....
        /*040c*/ 	.word	0x00009a70


	//   ....[11]....
        /*0410*/ 	.word	0x00009b40


	//   ....[12]....
        /*0414*/ 	.word	0x00009b80


	//   ....[13]....
        /*0418*/ 	.word	0x00009c60


	//   ....[14]....
        /*041c*/ 	.word	0x00009cd0


	//   ....[15]....
        /*0420*/ 	.word	0x00009e20


	//   ....[16]....
        /*0424*/ 	.word	0x0000ebd0


	//   ....[17]....
        /*0428*/ 	.word	0x0000ec00


	//   ....[18]....
        /*042c*/ 	.word	0x0000ece0


	//   ....[19]....
        /*0430*/ 	.word	0x0000ed50


	//   ....[20]....
        /*0434*/ 	.word	0x0000ee80


	//   ....[21]....
        /*0438*/ 	.word	0x0000f010


	//   ....[22]....
        /*043c*/ 	.word	0x0000f0b0


	//   ....[23]....
        /*0440*/ 	.word	0x0000f160


	//   ....[24]....
        /*0444*/ 	.word	0x00014000


	//   ....[25]....
        /*0448*/ 	.word	0x000140b0


	//   ....[26]....
        /*044c*/ 	.word	0x00014170


	//   ....[27]....
        /*0450*/ 	.word	0x00014230


	//   ....[28]....
        /*0454*/ 	.word	0x000144c0


	//   ....[29]....
        /*0458*/ 	.word	0x00014500


	//   ....[30]....
        /*045c*/ 	.word	0x00014570


	//   ....[31]....
        /*0460*/ 	.word	0x000145a0


	//   ....[32]....
        /*0464*/ 	.word	0x00018380


	//   ....[33]....
        /*0468*/ 	.word	0x00018390


	//   ....[34]....
        /*046c*/ 	.word	0x000183b0


	//   ....[35]....
        /*0470*/ 	.word	0x000183d0


	//   ....[36]....
        /*0474*/ 	.word	0x000183e0


	//   ....[37]....
        /*0478*/ 	.word	0x000183f0


	//   ....[38]....
        /*047c*/ 	.word	0x00018460


	//   ....[39]....
        /*0480*/ 	.word	0x00018480


	//----- nvinfo : EIATTR_EXIT_INSTR_OFFSETS
	.align		4
.L_464:
        /*0484*/ 	.byte	0x04, 0x1c
        /*0486*/ 	.short	(.L_466 - .L_465)


	//   ....[0]....
.L_465:
        /*0488*/ 	.word	0x00000730


	//   ....[1]....
        /*048c*/ 	.word	0x00001240


	//   ....[2]....
        /*0490*/ 	.word	0x000012c0


	//   ....[3]....
        /*0494*/ 	.word	0x00019c20


	//   ....[4]....
        /*0498*/ 	.word	0x00019d00


	//----- nvinfo : EIATTR_CTAIDZ_USED
	.align		4
.L_466:
        /*049c*/ 	.byte	0x01, 0x04
	.zero		2


	//----- nvinfo : EIATTR_CRS_STACK_SIZE
	.align		4
        /*04a0*/ 	.byte	0x04, 0x1e
        /*04a2*/ 	.short	(.L_468 - .L_467)
.L_467:
        /*04a4*/ 	.word	0x00000000
.L_468:


//--------------------- .nv.info._ZN5flash16flash_fwd_kernelI23Flash_fwd_kernel_traitsILi96ELi128ELi64ELi4ELb0ELb0EN7cutlass10bfloat16_tE19Flash_kernel_traitsILi96ELi128ELi64ELi4ES3_EELb0ELb0ELb1ELb0ELb0ELb1ELb1ELb0EEEvNS_16Flash_fwd_paramsE --------------------------
	.section	.nv.info._ZN5flash16flash_fwd_kernelI23Flash_fwd_kernel_traitsILi96ELi128ELi64ELi4ELb0ELb0EN7cutlass10bfloat16_tE19Flash_kernel_traitsILi96ELi128ELi64ELi4ES3_EELb0ELb0ELb1ELb0ELb0ELb1ELb1ELb0EEEvNS_16Flash_fwd_paramsE,"",@"SHT_CUDA_INFO"
	.sectionflags	@""
	.align	4


	//----- nvinfo : EIATTR_CUDA_API_VERSION
	.align		4
        /*0000*/ 	.byte	0x04, 0x37
        /*0002*/ 	.short	(.L_470 - .L_469)
.L_469:
        /*0004*/ 	.word	0x00000082


	//----- nvinfo : EIATTR_SW2861232_WAR
	.align		4
.L_470:
        /*0008*/ 	.byte	0x01, 0x35
	.zero		2


	//----- nvinfo : EIATTR_PARAM_CBANK
	.align		4
        /*000c*/ 	.byte	0x04, 0x0a
        /*000e*/ 	.short	(.L_472 - .L_471)
	.align		4
.L_471:
        /*0010*/ 	.word	index@(.nv.constant0._ZN5flash16flash_fwd_kernelI23Flash_fwd_kernel_traitsILi96ELi128ELi64ELi4ELb0ELb0EN7cutlass10bfloat16_tE19Flash_kernel_traitsILi96ELi128ELi64ELi4ES3_EELb0ELb0ELb1ELb0ELb0ELb1ELb1ELb0EEEvNS_16Flash_fwd_paramsE)
        /*0014*/ 	.short	0x0160
        /*0016*/ 	.short	0x01d0


	//----- nvinfo : EIATTR_CBANK_PARAM_SIZE
	.align		4
.L_472:
        /*0018*/ 	.byte	0x03, 0x19
        /*001a*/ 	.short	0x01d0


	//----- nvinfo : EIATTR_KPARAM_INFO
	.align		4
        /*001c*/ 	.byte	0x04, 0x17
        /*001e*/ 	.short	(.L_474 - .L_473)
.L_473:
        /*0020*/ 	.word	0x00000000
        /*0024*/ 	.short	0x0000
        /*0026*/ 	.short	0x0000
        /*0028*/ 	.byte	0x00, 0xf0, 0x41, 0x07


	//----- nvinfo : EIATTR_MAXREG_COUNT
	.align		4
.L_474:
        /*002c*/ 	.byte	0x03, 0x1b
        /*002e*/ 	.short	0x00ff


	//----- nvinfo : EIATTR_NUM_BARRIERS
	.align		4
        /*0030*/ 	.byte	0x02, 0x4c
        /*0032*/ 	.byte	0x01
	.zero		1


	//----- nvinfo : EIATTR_ANNOTATIONS
	.align		4
        /*0034*/ 	.byte	0x04, 0x55
        /*0036*/ 	.short	(.L_476 - .L_475)


	//   ....[0]....
.L_475:
        /* <DEDUP_REMOVED lines=32> */


	//----- nvinfo : EIATTR_MERCURY_ISA_VERSION
	.align		4
.L_476:
        /*0220*/ 	.byte	0x03, 0x5f
        /*0222*/ 	.short	0x0000


	//----- nvinfo : EIATTR_COOP_GROUP_MASK_REGIDS
	.align		4
        /*0224*/ 	.byte	0x04, 0x29
        /*0226*/ 	.short	(.L_478 - .L_477)


	//   ....[0]....
.L_477:
        /*0228*/ 	.word	0xffffffff


	//   ....[1]....
        /*022c*/ 	.word	0xffffffff


	//   ....[2]....
        /*0230*/ 	.word	0xffffffff


	//   ....[3]....
        /*0234*/ 	.word	0xffffffff


	//   ....[4]....
        /*0238*/ 	.word	0xffffffff


	//   ....[5]....
        /*023c*/ 	.word	0xffffffff


	//   ....[6]....
        /*0240*/ 	.word	0xffffffff


	//   ....[7]....
        /*0244*/ 	.word	0xffffffff


	//   ....[8]....
        /*0248*/ 	.word	0xffffffff


	//   ....[9]....
        /*024c*/ 	.word	0xffffffff


	//   ....[10]....
        /*0250*/ 	.word	0xffffffff


	//   ....[11]....
        /*0254*/ 	.word	0xffffffff


	//   ....[12]....
        /*0258*/ 	.word	0xffffffff


	//   ....[13]....
        /*025c*/ 	.word	0xffffffff


	//   ....[14]....
        /*0260*/ 	.word	0xffffffff


	//   ....[15]....
        /*0264*/ 	.word	0xffffffff


	//   ....[16]....
        /*0268*/ 	.word	0xffffffff


	//   ....[17]....
        /*026c*/ 	.word	0xffffffff


	//   ....[18]....
        /*0270*/ 	.word	0xffffffff


	//   ....[19]....
        /*0274*/ 	.word	0xffffffff


	//   ....[20]....
        /*0278*/ 	.word	0xffffffff


	//   ....[21]....
        /*027c*/ 	.word	0xffffffff


	//   ....[22]....
        /*0280*/ 	.word	0xffffffff


	//   ....[23]....
        /*0284*/ 	.word	0xffffffff


	//   ....[24]....
        /*0288*/ 	.word	0xffffffff


	//   ....[25]....
        /*028c*/ 	.word	0xffffffff


	//   ....[26]....
        /*0290*/ 	.word	0xffffffff


	//   ....[27]....
        /*0294*/ 	.word	0xffffffff


	//   ....[28]....
        /*0298*/ 	.word	0xffffffff


	//   ....[29]....
        /*029c*/ 	.word	0xffffffff


	//   ....[30]....
        /*02a0*/ 	.word	0xffffffff


	//   ....[31]....
        /*02a4*/ 	.word	0xffffffff


	//   ....[32]....
        /*02a8*/ 	.word	0xffffffff


	//   ....[33]....
        /*02ac*/ 	.word	0xffffffff


	//   ....[34]....
        /*02b0*/ 	.word	0xffffffff


	//   ....[35]....
        /*02b4*/ 	.word	0xffffffff


	//   ....[36]....
        /*02b8*/ 	.word	0xffffffff


	//   ....[37]....
        /*02bc*/ 	.word	0xffffffff


	//   ....[38]....
        /*02c0*/ 	.word	0xffffffff


	//   ....[39]....
        /*02c4*/ 	.word	0xffffffff


	//----- nvinfo : EIATTR_COOP_GROUP_INSTR_OFFSETS
	.align		4
.L_478:
        /*02c8*/ 	.byte	0x04, 0x28
        /*02ca*/ 	.short	(.L_480 - .L_479)


	//   ....[0]....
.L_479:
        /*02cc*/ 	.word	0x00004450


	//   ....[1]....
        /*02d0*/ 	.word	0x00004540


	//   ....[2]....
        /*02d4*/ 	.word	0x00004570


	//   ....[3]....
        /*02d8*/ 	.word	0x00004640


	//   ....[4]....
        /*02dc*/ 	.word	0x00004670


	//   ....[5]....
        /*02e0*/ 	.word	0x00004730


	//   ....[6]....
        /*02e4*/ 	.word	0x00004780


	//   ....[7]....
        /*02e8*/ 	.word	0x00004800


	//   ....[8]....
        /*02ec*/ 	.word	0x000082b0


	//   ....[9]....
        /*02f0*/ 	.word	0x000083b0


	//   ....[10]....
        /*02f4*/ 	.word	0x000083e0


	//   ....[11]....
        /*02f8*/ 	.word	0x00008500


	//   ....[12]....
        /*02fc*/ 	.word	0x00008560


	//   ....[13]....
        /*0300*/ 	.word	0x000085f0


	//   ....[14]....
        /*0304*/ 	.word	0x00008640


	//   ....[15]....
        /*0308*/ 	.word	0x00008730


	//   ....[16]....
        /*030c*/ 	.word	0x0000ca70


	//   ....[17]....
        /*0310*/ 	.word	0x0000cc20


	//   ....[18]....
        /*0314*/ 	.word	0x0000cd70


	//   ....[19]....
        /*0318*/ 	.word	0x0000cf90


	//   ....[20]....
        /*031c*/ 	.word	0x0000cfc0


	//   ....[21]....
        /*0320*/ 	.word	0x0000cfd0


	//   ....[22]....
        /*0324*/ 	.word	0x0000d030


	//   ....[23]....
        /*0328*/ 	.word	0x0000d0a0


	//   ....[24]....
        /*032c*/ 	.word	0x000113f0


	//   ....[25]....
        /*0330*/ 	.word	0x00011620


	//   ....[26]....
        /*0334*/ 	.word	0x00011940


	//   ....[27]....
        /*0338*/ 	.word	0x00011a80


	//   ....[28]....
        /*033c*/ 	.word	0x00011b40


	//   ....[29]....
        /*0340*/ 	.word	0x00011b80


	//   ....[30]....
        /*0344*/ 	.word	0x00011c10


	//   ....[31]....
        /*0348*/ 	.word	0x00011c40


	//   ....[32]....
        /*034c*/ 	.word	0x00013dd0


	//   ....[33]....
        /*0350*/ 	.word	0x00013de0


	//   ....[34]....
        /*0354*/ 	.word	0x00013df0


	//   ....[35]....
        /*0358*/ 	.word	0x00013e10


	//   ....[36]....
        /*035c*/ 	.word	0x00013e30


	//   ....[37]....
        /*0360*/ 	.word	0x00013e50


	//   ....[38]....
        /*0364*/ 	.word	0x00013e80


	//   ....[39]....
        /*0368*/ 	.word	0x00013f00


	//----- nvinfo : EIATTR_EXIT_INSTR_OFFSETS
	.align		4
.L_480:
        /*036c*/ 	.byte	0x04, 0x1c
        /*036e*/ 	.short	(.L_482 - .L_481)


	//   ....[0]....
.L_481:
        /*0370*/ 	.word	0x000002f0


	//   ....[1]....
        /*0374*/ 	.word	0x00000d70


	//   ....[2]....
        /*0378*/ 	.word	0x00000df0


	//   ....[3]....
        /*037c*/ 	.word	0x000158a0


	//   ....[4]....
        /*0380*/ 	.word	0x00015980


	//----- nvinfo : EIATTR_CTAIDZ_USED
	.align		4
.L_482:
        /*0384*/ 	.byte	0x01, 0x04
	.zero		2


	//----- nvinfo : EIATTR_CRS_STACK_SIZE
	.align		4
        /*0388*/ 	.byte	0x04, 0x1e
        /*038a*/ 	.short	(.L_484 - .L_483)
.L_483:
        /*038c*/ 	.word	0x00000000
.L_484:


//--------------------- .nv.info._ZN5flash16flash_fwd_kernelI23Flash_fwd_kernel_traitsILi96ELi128ELi64ELi4ELb0ELb0EN7cutlass10bfloat16_tE19Flash_kernel_traitsILi96ELi128ELi64ELi4ES3_EELb1ELb0ELb1ELb1ELb0ELb0ELb0ELb0EEEvNS_16Flash_fwd_paramsE --------------------------
	.section	.nv.info._ZN5flash16flash_fwd_kernelI23Flash_fwd_kernel_traitsILi96ELi128ELi64ELi4ELb0ELb0EN7cutlass10bfloat16_tE19Flash_kernel_traitsILi96ELi128ELi64ELi4ES3_EELb1ELb0ELb1ELb1ELb0ELb0ELb0ELb0EEEvNS_16Flash_fwd_paramsE,"",@"SHT_CUDA_INFO"
	.sectionflags	@""
	.align	4


	//----- nvinfo : EIATTR_CUDA_API_VERSION
	.align		4
        /*0000*/ 	.byte	0x04, 0x37
        /*0002*/ 	.short	(.L_486 - .L_485)
.L_485:
        /*0004*/ 	.word	0x00000082


	//----- nvinfo : EIATTR_SW2861232_WAR
	.align		4
.L_486:
        /*0008*/ 	.byte	0x01, 0x35
	.zero		2


	//----- nvinfo : EIATTR_PARAM_CBANK
	.align		4
        /*000c*/ 	.byte	0x04, 0x0a
        /*000e*/ 	.short	(.L_488 - .L_487)
	.align		4
.L_487:
        /*0010*/ 	.word	index@(.nv.constant0._ZN5flash16flash_fwd_kernelI23Flash_fwd_kernel_traitsILi96ELi128ELi64ELi4ELb0ELb0EN7cutlass10bfloat16_tE19Flash_kernel_traitsILi96ELi128ELi64ELi4ES3_EELb1ELb0ELb1ELb1ELb0ELb0ELb0ELb0EEEvNS_16Flash_fwd_paramsE)
        /*0014*/ 	.short	0x0160
        /*0016*/ 	.short	0x01d0


	//----- nvinfo : EIATTR_CBANK_PARAM_SIZE
	.align		4
.L_488:
        /*0018*/ 	.byte	0x03, 0x19
        /*001a*/ 	.short	0x01d0


	//----- nvinfo : EIATTR_KPARAM_INFO
	.align		4
        /*001c*/ 	.byte	0x04, 0x17
        /*001e*/ 	.short	(.L_490 - .L_489)
.L_489:
        /*0020*/ 	.word	0x00000000
        /*0024*/ 	.short	0x0000
        /*0026*/ 	.short	0x0000
        /*0028*/ 	.byte	0x00, 0xf0, 0x41, 0x07


	//----- nvinfo : EIATTR_MAXREG_COUNT
	.align		4
.L_490:
        /*002c*/ 	.byte	0x03, 0x1b
        /*002e*/ 	.short	0x00ff


	//----- nvinfo : EIATTR_NUM_BARRIERS
	.align		4
        /*0030*/ 	.byte	0x02, 0x4c
        /*0032*/ 	.byte	0x01
	.zero		1


	//----- nvinfo : EIATTR_ANNOTATIONS
	.align		4
        /*0034*/ 	.byte	0x04, 0x55
        /*0036*/ 	.short	(.L_492 - .L_491)


	//   ....[0]....
.L_491:
        /* <DEDUP_REMOVED lines=63> */


	//----- nvinfo : EIATTR_MERCURY_ISA_VERSION
	.align		4
.L_492:
        /*0418*/ 	.byte	0x03, 0x5f
        /*041a*/ 	.short	0x0000


	//----- nvinfo : EIATTR_COOP_GROUP_MASK_REGIDS
	.align		4
        /*041c*/ 	.byte	0x04, 0x29
        /*041e*/ 	.short	(.L_494 - .L_493)


	//   ....[0]....
.L_493:
        /*0420*/ 	.word	0xffffffff


	//   ....[1]....
        /*0424*/ 	.word	0xffffffff


	//   ....[2]....
        /*0428*/ 	.word	0xffffffff


	//   ....[3]....
        /*042c*/ 	.word	0xffffffff


	//   ....[4]....
        /*0430*/ 	.word	0xffffffff


	//   ....[5]....
        /*0434*/ 	.word	0xffffffff


	//   ....[6]....
        /*0438*/ 	.word	0xffffffff


	//   ....[7]....
        /*043c*/ 	.word	0xffffffff


	//   ....[8]....
        /*0440*/ 	.word	0xffffffff


	//   ....[9]....
        /*0444*/ 	.word	0xffffffff


	//   ....[10]....
        /*0448*/ 	.word	0xffffffff


	//   ....[11]....
        /*044c*/ 	.word	0xffffffff


	//   ....[12]....
        /*0450*/ 	.word	0xffffffff


	//   ....[13]....
        /*0454*/ 	.word	0xffffffff


	//   ....[14]....
        /*0458*/ 	.word	0xffffffff


	//   ....[15]....
        /*045c*/ 	.word	0xffffffff


	//   ....[16]....
        /*0460*/ 	.word	0xffffffff


	//   ....[17]....
        /*0464*/ 	.word	0xffffffff


	//   ....[18]....
        /*0468*/ 	.word	0xffffffff


	//   ....[19]....
        /*046c*/ 	.word	0xffffffff


	//   ....[20]....
        /*0470*/ 	.word	0xffffffff


	//   ....[21]....
        /*0474*/ 	.word	0xffffffff


	//   ....[22]....
        /*0478*/ 	.word	0xffffffff


	//   ....[23]....
        /*047c*/ 	.word	0xffffffff


	//   ....[24]....
        /*0480*/ 	.word	0xffffffff


	//   ....[25]....
        /*0484*/ 	.word	0xffffffff


	//   ....[26]....
        /*0488*/ 	.word	0xffffffff


	//   ....[27]....
        /*048c*/ 	.word	0xffffffff


	//   ....[28]....
        /*0490*/ 	.word	0xffffffff


	//   ....[29]....
        /*0494*/ 	.word	0xffffffff


	//   ....[30]....
        /*0498*/ 	.word	0xffffffff


	//   ....[31]....
        /*049c*/ 	.word	0xffffffff


	//   ....[32]....
        /*04a0*/ 	.word	0xffffffff


	//   ....[33]....
        /*04a4*/ 	.word	0xffffffff


	//   ....[34]....
        /*04a8*/ 	.word	0xffffffff


	//   ....[35]....
        /*04ac*/ 	.word	0xffffffff


	//   ....[36]....
        /*04b0*/ 	.word	0xffffffff


	//   ....[37]....
        /*04b4*/ 	.word	0xffffffff


	//   ....[38]....
        /*04b8*/ 	.word	0xffffffff


	//   ....[39]....
        /*04bc*/ 	.word	0xffffffff


	//----- nvinfo : EIATTR_COOP_GROUP_INSTR_OFFSETS
	.align		4
.L_494:
        /*04c0*/ 	.byte	0x04, 0x28
        /*04c2*/ 	.short	(.L_496 - .L_495)


	//   ....[0]....
.L_495:
        /*04c4*/ 	.word	0x00006710


	//   ....[1]....
        /*04c8*/ 	.word	0x000067d0


	//   ....[2]....
        /*04cc*/ 	.word	0x000067e0


	//   ....[3]....
        /*04d0*/ 	.word	0x000068b0


	//   ....[4]....
        /*04d4*/ 	.word	0x00006e20


	//   ....[5]....
        /*04d8*/ 	.word	0x000071a0


	//   ....[6]....
        /*04dc*/ 	.word	0x00007290


	//   ....[7]....
        /*04e0*/ 	.word	0x00007350


	//   ....[8]....
        /*04e4*/ 	.word	0x0000d070


	//   ....[9]....
        /*04e8*/ 	.word	0x0000d1f0


	//   ....[10]....
        /*04ec*/ 	.word	0x0000d220


	//   ....[11]....
        /*04f0*/ 	.word	0x0000d340


	//   ....[12]....
        /*04f4*/ 	.word	0x0000d370


	//   ....[13]....
        /*04f8*/ 	.word	0x0000d3a0


	//   ....[14]....
        /*04fc*/ 	.word	0x0000d440


	//   ....[15]....
        /*0500*/ 	.word	0x0000d460


	//   ....[16]....
        /*0504*/ 	.word	0x00013b40


	//   ....[17]....
        /*0508*/ 	.word	0x00013ca0


	//   ....[18]....
        /*050c*/ 	.word	0x00013cd0


	//   ....[19]....
        /*0510*/ 	.word	0x00013e10


	//   ....[20]....
        /*0514*/ 	.word	0x00013e30


	//   ....[21]....
        /*0518*/ 	.word	0x00013e40


	//   ....[22]....
        /*051c*/ 	.word	0x00013eb0


	//   ....[23]....
        /*0520*/ 	.word	0x00013ed0


	//   ....[24]....
        /*0524*/ 	.word	0x0001a3a0


	//   ....[25]....
        /*0528*/ 	.word	0x0001a4f0


	//   ....[26]....
        /*052c*/ 	.word	0x0001a720


	//   ....[27]....
        /*0530*/ 	.word	0x0001a760


	//   ....[28]....
        /*0534*/ 	.word	0x0001a7c0


	//   ....[29]....
        /*0538*/ 	.word	0x0001a7f0


	//   ....[30]....
        /*053c*/ 	.word	0x0001ab10


	//   ....[31]....
        /*0540*/ 	.word	0x0001ad00


	//   ....[32]....
        /*0544*/ 	.word	0x0001e9c0


	//   ....[33]....
        /*0548*/ 	.word	0x0001e9d0


	//   ....[34]....
        /*054c*/ 	.word	0x0001e9f0


	//   ....[35]....
        /*0550*/ 	.word	0x0001ea00


	//   ....[36]....
        /*0554*/ 	.word	0x0001ea20


	//   ....[37]....
        /*0558*/ 	.word	0x0001ea30


	//   ....[38]....
        /*055c*/ 	.word	0x0001eac0


	//   ....[39]....
        /*0560*/ 	.word	0x0001eae0


	//----- nvinfo : EIATTR_EXIT_INSTR_OFFSETS
	.align		4
.L_496:
        /*0564*/ 	.byte	0x04, 0x1c
        /*0566*/ 	.short	(.L_498 - .L_497)


	//   ....[0]....
.L_497:
        /*0568*/ 	.word	0x00000730


	//   ....[1]....
        /*056c*/ 	.word	0x00001310


	//   ....[2]....
        /*0570*/ 	.word	0x00001390


	//   ....[3]....
        /*0574*/ 	.word	0x00020350


	//   ....[4]....
        /*0578*/ 	.word	0x00020450


	//   ....[5]....
        /*057c*/ 	.word	0x00020470


	//----- nvinfo : EIATTR_CTAIDZ_USED
	.align		4
.L_498:
        /*0580*/ 	.byte	0x01, 0x04
	.zero		2


	//----- nvinfo : EIATTR_CRS_STACK_SIZE
	.align		4
        /*0584*/ 	.byte	0x04, 0x1e
        /*0586*/ 	.short	(.L_500 - .L_499)
.L_499:
        /*0588*/ 	.word	0x00000000
.L_500:


//--------------------- .nv.info._ZN5flash16flash_fwd_kernelI23Flash_fwd_kernel_traitsILi96ELi128ELi64ELi4ELb0ELb0EN7cutlass10bfloat16_tE19Flash_kernel_traitsILi96ELi128ELi64ELi4ES3_EELb1ELb0ELb1ELb0ELb0ELb0ELb0ELb1EEEvNS_16Flash_fwd_paramsE --------------------------
	.section	.nv.info._ZN5flash16flash_fwd_kernelI23Flash_fwd_kernel_traitsILi96ELi128ELi64ELi4ELb0ELb0EN7cutlass10bfloat16_tE19Flash_kernel_traitsILi96ELi128ELi64ELi4ES3_EELb1ELb0ELb1ELb0ELb0ELb0ELb0ELb1EEEvNS_16Flash_fwd_paramsE,"",@"SHT_CUDA_INFO"
	.sectionflags	@""
	.align	4


	//----- nvinfo : EIATTR_CUDA_API_VERSION
	.align		4
        /*0000*/ 	.byte	0x04, 0x37
        /*0002*/ 	.short	(.L_502 - .L_501)
.L_501:
        /*0004*/ 	.word	0x00000082


	//----- nvinfo : EIATTR_SW2861232_WAR
	.align		4
.L_502:
        /*0008*/ 	.byte	0x01, 0x35
	.zero		2


	//----- nvinfo : EIATTR_PARAM_CBANK
	.align		4
        /*000c*/ 	.byte	0x04, 0x0a
        /*000e*/ 	.short	(.L_504 - .L_503)
	.align		4
.L_503:
        /*0010*/ 	.word	index@(.nv.constant0._ZN5flash16flash_fwd_kernelI23Flash_fwd_kernel_traitsILi96ELi128ELi64ELi4ELb0ELb0EN7cutlass10bfloat16_tE19Flash_kernel_traitsILi96ELi128ELi64ELi4ES3_EELb1ELb0ELb1ELb0ELb0ELb0ELb0ELb1EEEvNS_16Flash_fwd_paramsE)
        /*0014*/ 	.short	0x0160
        /*0016*/ 	.short	0x01d0


	//----- nvinfo : EIATTR_CBANK_PARAM_SIZE
	.align		4
.L_504:
        /*0018*/ 	.byte	0x03, 0x19
        /*001a*/ 	.short	0x01d0


	//----- nvinfo : EIATTR_KPARAM_INFO
	.align		4
        /*001c*/ 	.byte	0x04, 0x17
        /*001e*/ 	.short	(.L_506 - .L_505)
.L_505:
        /*0020*/ 	.word	0x00000000
        /*0024*/ 	.short	0x0000
        /*0026*/ 	.short	0x0000
        /*0028*/ 	.byte	0x00, 0xf0, 0x41, 0x07


	//----- nvinfo : EIATTR_MAXREG_COUNT
	.align		4
.L_506:
        /*002c*/ 	.byte	0x03, 0x1b
        /*002e*/ 	.short	0x00ff


	//----- nvinfo : EIATTR_NUM_BARRIERS
	.align		4
        /*0030*/ 	.byte	0x02, 0x4c
        /*0032*/ 	.byte	0x01
	.zero		1


	//----- nvinfo : EIATTR_ANNOTATIONS
	.align		4
        /*0034*/ 	.byte	0x04, 0x55
        /*0036*/ 	.short	(.L_508 - .L_507)


	//   ....[0]....
.L_507:
        /* <DEDUP_REMOVED lines=253> */


	//----- nvinfo : EIATTR_MERCURY_ISA_VERSION
	.align		4
.L_508:
        /*0ff0*/ 	.byte	0x03, 0x5f
        /*0ff2*/ 	.short	0x0000


	//----- nvinfo : EIATTR_COOP_GROUP_MASK_REGIDS
	.align		4
        /*0ff4*/ 	.byte	0x04, 0x29
        /*0ff6*/ 	.short	(.L_510 - .L_509)


	//   ....[0]....
.L_509:
        /*0ff8*/ 	.word	0xffffffff


	//   ....[1]....
        /*0ffc*/ 	.word	0xffffffff


	//   ....[2]....
        /*1000*/ 	.word	0xffffffff


	//   ....[3]....
        /*1004*/ 	.word	0xffffffff


	//   ....[4]....
        /*1008*/ 	.word	0xffffffff


	//   ....[5]....
        /*100c*/ 	.word	0xffffffff


	//   ....[6]....
        /*1010*/ 	.word	0xffffffff


	//   ....[7]....
        /*1014*/ 	.word	0xffffffff


	//   ....[8]....
        /*1018*/ 	.word	0xffffffff


	//   ....[9]....
        /*101c*/ 	.word	0xffffffff


	//   ....[10]....
        /*1020*/ 	.word	0xffffffff


	//   ....[11]....
        /*1024*/ 	.word	0xffffffff


	//   ....[12]....
        /*1028*/ 	.word	0xffffffff


	//   ....[13]....
        /*102c*/ 	.word	0xffffffff


	//   ....[14]....
        /*1030*/ 	.word	0xffffffff


	//   ....[15]....
        /*1034*/ 	.word	0xffffffff


	//   ....[16]....
        /*1038*/ 	.word	0xffffffff


	//   ....[17]....
        /*103c*/ 	.word	0xffffffff


	//   ....[18]....
        /*1040*/ 	.word	0xffffffff


	//   ....[19]....
        /*1044*/ 	.word	0xffffffff


	//   ....[20]....
        /*1048*/ 	.word	0xffffffff


	//   ....[21]....
        /*104c*/ 	.word	0xffffffff


	//   ....[22]....
        /*1050*/ 	.word	0xffffffff


	//   ....[23]....
        /*1054*/ 	.word	0xffffffff


	//   ....[24]....
        /*1058*/ 	.word	0xffffffff


	//   ....[25]....
        /*105c*/ 	.word	0xffffffff


	//   ....[26]....
        /*1060*/ 	.word	0xffffffff


	//   ....[27]....
        /*1064*/ 	.word	0xffffffff


	//   ....[28]....
        /*1068*/ 	.word	0xffffffff


	//   ....[29]....
        /*106c*/ 	.word	0xffffffff


	//   ....[30]....
        /*1070*/ 	.word	0xffffffff


	//   ....[31]....
        /*1074*/ 	.word	0xffffffff


	//   ....[32]....
        /*1078*/ 	.word	0xffffffff


	//   ....[33]....
        /*107c*/ 	.word	0xffffffff


	//   ....[34]....
        /*1080*/ 	.word	0xffffffff


	//   ....[35]....
        /*1084*/ 	.word	0xffffffff


	//   ....[36]....
        /*1088*/ 	.word	0xffffffff


	//   ....[37]....
        /*108c*/ 	.word	0xffffffff


	//   ....[38]....
        /*1090*/ 	.word	0xffffffff


	//   ....[39]....
        /*1094*/ 	.word	0xffffffff


	//   ....[40]....
        /*1098*/ 	.word	0xffffffff


	//   ....[41]....
        /*109c*/ 	.word	0xffffffff


	//   ....[42]....
        /*10a0*/ 	.word	0xffffffff


	//   ....[43]....
        /*10a4*/ 	.word	0xffffffff


	//   ....[44]....
        /*10a8*/ 	.word	0xffffffff


	//   ....[45]....
        /*10ac*/ 	.word	0xffffffff


	//   ....[46]....
        /*10b0*/ 	.word	0xffffffff


	//   ....[47]....
        /*10b4*/ 	.word	0xffffffff


	//----- nvinfo : EIATTR_COOP_GROUP_INSTR_OFFSETS
	.align		4
.L_510:
        /*10b8*/ 	.byte	0x04, 0x28
        /*10ba*/ 	.short	(.L_512 - .L_511)


	//   ....[0]....
.L_511:
        /*10bc*/ 	.word	0x00005460


	//   ....[1]....
        /*10c0*/ 	.word	0x000054f0


	//   ....[2]....
        /*10c4*/ 	.word	0x000055b0


	//   ....[3]....
        /*10c8*/ 	.word	0x00005750


	//   ....[4]....
        /*10cc*/ 	.word	0x00006910


	//   ....[5]....
        /*10d0*/ 	.word	0x00006990


	//   ....[6]....
        /*10d4*/ 	.word	0x00006ba0


	//   ....[7]....
        /*10d8*/ 	.word	0x00006c00


	//   ....[8]....
        /*10dc*/ 	.word	0x0000c4f0


	//   ....[9]....
        /*10e0*/ 	.word	0x0000c560


	//   ....[10]....
        /*10e4*/ 	.word	0x0000c810


	//   ....[11]....
        /*10e8*/ 	.word	0x0000c830


	//   ....[12]....
        /*10ec*/ 	.word	0x0000cb50


	//   ....[13]....
        /*10f0*/ 	.word	0x0000cb70


	//   ....[14]....
        /*10f4*/ 	.word	0x0000ceb0


	//   ....[15]....
        /*10f8*/ 	.word	0x0000ced0


	//   ....[16]....
        /*10fc*/ 	.word	0x00014710


	//   ....[17]....
        /*1100*/ 	.word	0x00014870


	//   ....[18]....
        /*1104*/ 	.word	0x00014c60


	//   ....[19]....
        /*1108*/ 	.word	0x00014c80


	//   ....[20]....
        /*110c*/ 	.word	0x00015270


	//   ....[21]....
        /*1110*/ 	.word	0x00015290


	//   ....[22]....
        /*1114*/ 	.word	0x000156f0


	//   ....[23]....
        /*1118*/ 	.word	0x00015710


	//   ....[24]....
        /*111c*/ 	.word	0x0001d020


	//   ....[25]....
        /*1120*/ 	.word	0x0001d070


	//   ....[26]....
        /*1124*/ 	.word	0x0001d100


	//   ....[27]....
        /*1128*/ 	.word	0x0001d140


	//   ....[28]....
        /*112c*/ 	.word	0x0001d170


	//   ....[29]....
        /*1130*/ 	.word	0x0001d1c0


	//   ....[30]....
        /*1134*/ 	.word	0x0001d240


	//   ....[31]....
        /*1138*/ 	.word	0x0001d370


	//   ....[32]....
        /*113c*/ 	.word	0x00023190


	//   ....[33]....
        /*1140*/ 	.word	0x00023200


	//   ....[34]....
        /*1144*/ 	.word	0x00023220


	//   ....[35]....
        /*1148*/ 	.word	0x00023230


	//   ....[36]....
        /*114c*/ 	.word	0x00023240


	//   ....[37]....
        /*1150*/ 	.word	0x00023270


	//   ....[38]....
        /*1154*/ 	.word	0x00023290


	//   ....[39]....
        /*1158*/ 	.word	0x000232a0


	//   ....[40]....
        /*115c*/ 	.word	0x00025160


	//   ....[41]....
        /*1160*/ 	.word	0x000251c0


	//   ....[42]....
        /*1164*/ 	.word	0x00025210


	//   ....[43]....
        /*1168*/ 	.word	0x00025260


	//   ....[44]....
        /*116c*/ 	.word	0x000252b0


	//   ....[45]....
        /*1170*/ 	.word	0x00025310


	//   ....[46]....
        /*1174*/ 	.word	0x00025360


	//   ....[47]....
        /*1178*/ 	.word	0x000253c0


	//----- nvinfo : EIATTR_EXIT_INSTR_OFFSETS
	.align		4
.L_512:
        /*117c*/ 	.byte	0x04, 0x1c
        /*117e*/ 	.short	(.L_514 - .L_513)


	//   ....[0]....
.L_513:
        /*1180*/ 	.word	0x00000080


	//----- nvinfo : EIATTR_CTAIDZ_USED
	.align		4
.L_514:
        /*1184*/ 	.byte	0x01, 0x04
	.zero		2


	//----- nvinfo : EIATTR_CRS_STACK_SIZE
	.align		4
        /*1188*/ 	.byte	0x04, 0x1e
        /*118a*/ 	.short	(.L_516 - .L_515)
.L_515:
        /*118c*/ 	.word	0x00000000
.L_516:


//--------------------- .nv.info._ZN5flash16flash_fwd_kernelI23Flash_fwd_kernel_traitsILi96ELi128ELi64ELi4ELb0ELb0EN7cutlass10bfloat16_tE19Flash_kernel_traitsILi96ELi128ELi64ELi4ES3_EELb0ELb0ELb1ELb0ELb0ELb0ELb1ELb0EEEvNS_16Flash_fwd_paramsE --------------------------
	.section	.nv.info._ZN5flash16flash_fwd_kernelI23Flash_fwd_kernel_traitsILi96ELi128ELi64ELi4ELb0ELb0EN7cutlass10bfloat16_tE19Flash_kernel_traitsILi96ELi128ELi64ELi4ES3_EELb0ELb0ELb1ELb0ELb0ELb0ELb1ELb0EEEvNS_16Flash_fwd_paramsE,"",@"SHT_CUDA_INFO"
	.sectionflags	@""
	.align	4


	//----- nvinfo : EIATTR_CUDA_API_VERSION
	.align		4
        /*0000*/ 	.byte	0x04, 0x37
        /*0002*/ 	.short	(.L_518 - .L_517)
.L_517:
        /*0004*/ 	.word	0x00000082


	//----- nvinfo : EIATTR_SW2861232_WAR
	.align		4
.L_518:
        /*0008*/ 	.byte	0x01, 0x35
	.zero		2


	//----- nvinfo : EIATTR_PARAM_CBANK
	.align		4
        /*000c*/ 	.byte	0x04, 0x0a
        /*000e*/ 	.short	(.L_520 - .L_519)
	.align		4
.L_519:
        /*0010*/ 	.word	index@(.nv.constant0._ZN5flash16flash_fwd_kernelI23Flash_fwd_kernel_traitsILi96ELi128ELi64ELi4ELb0ELb0EN7cutlass10bfloat16_tE19Flash_kernel_traitsILi96ELi128ELi64ELi4ES3_EELb0ELb0ELb1ELb0ELb0ELb0ELb1ELb0EEEvNS_16Flash_fwd_paramsE)
        /*0014*/ 	.short	0x0160
        /*0016*/ 	.short	0x01d0


	//----- nvinfo : EIATTR_CBANK_PARAM_SIZE
	.align		4
.L_520:
        /*0018*/ 	.byte	0x03, 0x19
        /*001a*/ 	.short	0x01d0


	//----- nvinfo : EIATTR_KPARAM_INFO
	.align		4
        /*001c*/ 	.byte	0x04, 0x17
        /*001e*/ 	.short	(.L_522 - .L_521)
.L_521:
        /*0020*/ 	.word	0x00000000
        /*0024*/ 	.short	0x0000
        /*0026*/ 	.short	0x0000
        /*0028*/ 	.byte	0x00, 0xf0, 0x41, 0x07


	//----- nvinfo : EIATTR_MAXREG_COUNT
	.align		4
.L_522:
        /*002c*/ 	.byte	0x03, 0x1b
        /*002e*/ 	.short	0x00ff


	//----- nvinfo : EIATTR_NUM_BARRIERS
	.align		4
        /*0030*/ 	.byte	0x02, 0x4c
        /*0032*/ 	.byte	0x01
	.zero		1


	//----- nvinfo : EIATTR_ANNOTATIONS
	.align		4
        /*0034*/ 	.byte	0x04, 0x55
        /*0036*/ 	.short	(.L_524 - .L_523)


	//   ....[0]....
.L_523:
        /* <DEDUP_REMOVED lines=40> */


	//----- nvinfo : EIATTR_MERCURY_ISA_VERSION
	.align		4
.L_524:
        /*02a8*/ 	.byte	0x03, 0x5f
        /*02aa*/ 	.short	0x0000


	//----- nvinfo : EIATTR_COOP_GROUP_MASK_REGIDS
	.align		4
        /*02ac*/ 	.byte	0x04, 0x29
        /*02ae*/ 	.short	(.L_526 - .L_525)


	//   ....[0]....
.L_525:
        /*02b0*/ 	.word	0xffffffff


	//   ....[1]....
        /*02b4*/ 	.word	0xffffffff


	//   ....[2]....
        /*02b8*/ 	.word	0xffffffff


	//   ....[3]....
        /*02bc*/ 	.word	0xffffffff


	//   ....[4]....
        /*02c0*/ 	.word	0xffffffff


	//   ....[5]....
        /*02c4*/ 	.word	0xffffffff


	//   ....[6]....
        /*02c8*/ 	.word	0xffffffff


	//   ....[7]....
        /*02cc*/ 	.word	0xffffffff


	//   ....[8]....
        /*02d0*/ 	.word	0xffffffff


	//   ....[9]....
        /*02d4*/ 	.word	0xffffffff


	//   ....[10]....
        /*02d8*/ 	.word	0xffffffff


	//   ....[11]....
        /*02dc*/ 	.word	0xffffffff


	//   ....[12]....
        /*02e0*/ 	.word	0xffffffff


	//   ....[13]....
        /*02e4*/ 	.word	0xffffffff


	//   ....[14]....
        /*02e8*/ 	.word	0xffffffff


	//   ....[15]....
        /*02ec*/ 	.word	0xffffffff


	//   ....[16]....
        /*02f0*/ 	.word	0xffffffff


	//   ....[17]....
        /*02f4*/ 	.word	0xffffffff


	//   ....[18]....
        /*02f8*/ 	.word	0xffffffff


	//   ....[19]....
        /*02fc*/ 	.word	0xffffffff


	//   ....[20]....
        /*0300*/ 	.word	0xffffffff


	//   ....[21]....
        /*0304*/ 	.word	0xffffffff


	//   ....[22]....
        /*0308*/ 	.word	0xffffffff


	//   ....[23]....
        /*030c*/ 	.word	0xffffffff


	//   ....[24]....
        /*0310*/ 	.word	0xffffffff


	//   ....[25]....
        /*0314*/ 	.word	0xffffffff


	//   ....[26]....
        /*0318*/ 	.word	0xffffffff


	//   ....[27]....
        /*031c*/ 	.word	0xffffffff


	//   ....[28]....
        /*0320*/ 	.word	0xffffffff


	//   ....[29]....
        /*0324*/ 	.word	0xffffffff


	//   ....[30]....
        /*0328*/ 	.word	0xffffffff


	//   ....[31]....
        /*032c*/ 	.word	0xffffffff


	//   ....[32]....
        /*0330*/ 	.word	0xffffffff


	//   ....[33]....
        /*0334*/ 	.word	0xffffffff


	//   ....[34]....
        /*0338*/ 	.word	0xffffffff


	//   ....[35]....
        /*033c*/ 	.word	0xffffffff


	//   ....[36]....
        /*0340*/ 	.word	0xffffffff


	//   ....[37]....
        /*0344*/ 	.word	0xffffffff


	//   ....[38]....
        /*0348*/ 	.word	0xffffffff


	//   ....[39]....
        /*034c*/ 	.word	0xffffffff


	//----- nvinfo : EIATTR_COOP_GROUP_INSTR_OFFSETS
	.align		4
.L_526:
        /*0350*/ 	.byte	0x04, 0x28
        /*0352*/ 	.short	(.L_528 - .L_527)


	//   ....[0]....
.L_527:
        /*0354*/ 	.word	0x000053a0


	//   ....[1]....
        /*0358*/ 	.word	0x00005490


	//   ....[2]....
        /*035c*/ 	.word	0x000054c0


	//   ....[3]....
        /*0360*/ 	.word	0x00005590


	//   ....[4]....
        /*0364*/ 	.word	0x000055c0


	//   ....[5]....
        /*0368*/ 	.word	0x00005680


	//   ....[6]....
        /*036c*/ 	.word	0x000056d0


	//   ....[7]....
        /*0370*/ 	.word	0x00005750


	//   ....[8]....
        /*0374*/ 	.word	0x00009640


	//   ....[9]....
        /*0378*/ 	.word	0x00009720


	//   ....[10]....
        /*037c*/ 	.word	0x00009750


	//   ....[11]....
        /*0380*/ 	.word	0x00009840


	//   ....[12]....
        /*0384*/ 	.word	0x00009910


	//   ....[13]....
        /*0388*/ 	.word	0x000099a0


	//   ....[14]....
        /*038c*/ 	.word	0x000099f0


	//   ....[15]....
        /*0390*/ 	.word	0x00009ae0


	//   ....[16]....
        /*0394*/ 	.word	0x0000e300


	//   ....[17]....
        /*0398*/ 	.word	0x0000e4c0


	//   ....[18]....
        /*039c*/ 	.word	0x0000e5c0


	//   ....[19]....
        /*03a0*/ 	.word	0x0000e800


	//   ....[20]....
        /*03a4*/ 	.word	0x0000e830


	//   ....[21]....
        /*03a8*/ 	.word	0x0000e840


	//   ....[22]....
        /*03ac*/ 	.word	0x0000e890


	//   ....[23]....
        /*03b0*/ 	.word	0x0000e900


	//   ....[24]....
        /*03b4*/ 	.word	0x00013150


	//   ....[25]....
        /*03b8*/ 	.word	0x00013310


	//   ....[26]....
        /*03bc*/ 	.word	0x00013520


	//   ....[27]....
        /*03c0*/ 	.word	0x00013770


	//   ....[28]....
        /*03c4*/ 	.word	0x00013810


	//   ....[29]....
        /*03c8*/ 	.word	0x00013840


	//   ....[30]....
        /*03cc*/ 	.word	0x000138e0


	//   ....[31]....
        /*03d0*/ 	.word	0x00013910


	//   ....[32]....
        /*03d4*/ 	.word	0x00015a60


	//   ....[33]....
        /*03d8*/ 	.word	0x00015a70


	//   ....[34]....
        /*03dc*/ 	.word	0x00015a80


	//   ....[35]....
        /*03e0*/ 	.word	0x00015ab0


	//   ....[36]....
        /*03e4*/ 	.word	0x00015ae0


	//   ....[37]....
        /*03e8*/ 	.word	0x00015b00


	//   ....[38]....
        /*03ec*/ 	.word	0x00015b30


	//   ....[39]....
        /*03f0*/ 	.word	0x00015b60


	//----- nvinfo : EIATTR_EXIT_INSTR_OFFSETS
	.align		4
.L_528:
        /*03f4*/ 	.byte	0x04, 0x1c
        /*03f6*/ 	.short	(.L_530 - .L_529)


	//   ....[0]....
.L_529:
        /*03f8*/ 	.word	0x00000300


	//   ....[1]....
        /*03fc*/ 	.word	0x00000e50


	//   ....[2]....
        /*0400*/ 	.word	0x00000ed0


	//   ....[3]....
        /*0404*/ 	.word	0x000176b0


	//   ....[4]....
        /*0408*/ 	.word	0x000177b0


	//   ....[5]....
        /*040c*/ 	.word	0x000177d0


	//----- nvinfo : EIATTR_CTAIDZ_USED
	.align		4
.L_530:
        /*0410*/ 	.byte	0x01, 0x04
	.zero		2


	//----- nvinfo : EIATTR_CRS_STACK_SIZE
	.align		4
        /*0414*/ 	.byte	0x04, 0x1e
        /*0416*/ 	.short	(.L_532 - .L_531)
.L_531:
        /*0418*/ 	.word	0x00000000
.L_532:


//--------------------- .nv.info._ZN5flash16flash_fwd_kernelI23Flash_fwd_kernel_traitsILi96ELi128ELi64ELi4ELb0ELb0EN7cutlass10bfloat16_tE19Flash_kernel_traitsILi96ELi128ELi64ELi4ES3_EELb1ELb0ELb1ELb1ELb0ELb0ELb0ELb1EEEvNS_16Flash_fwd_paramsE --------------------------
	.section	.nv.info._ZN5flash16flash_fwd_kernelI23Flash_fwd_kernel_traitsILi96ELi128ELi64ELi4ELb0ELb0EN7cutlass10bfloat16_tE19Flash_kernel_traitsILi96ELi128ELi64ELi4ES3_EELb1ELb0ELb1ELb1ELb0ELb0ELb0ELb1EEEvNS_16Flash_fwd_paramsE,"",@"SHT_CUDA_INFO"
	.sectionflags	@""
	.align	4


	//----- nvinfo : EIATTR_CUDA_API_VERSION
	.align		4
        /*0000*/ 	.byte	0x04, 0x37
        /*0002*/ 	.short	(.L_534 - .L_533)
.L_533:
        /*0004*/ 	.word	0x00000082


	//----- nvinfo : EIATTR_SW2861232_WAR
	.align		4
.L_534:
        /*0008*/ 	.byte	0x01, 0x35
	.zero		2


	//----- nvinfo : EIATTR_PARAM_CBANK
	.align		4
        /*000c*/ 	.byte	0x04, 0x0a
        /*000e*/ 	.short	(.L_536 - .L_535)
	.align		4
.L_535:
        /*0010*/ 	.word	index@(.nv.constant0._ZN5flash16flash_fwd_kernelI23Flash_fwd_kernel_traitsILi96ELi128ELi64ELi4ELb0ELb0EN7cutlass10bfloat16_tE19Flash_kernel_traitsILi96ELi128ELi64ELi4ES3_EELb1ELb0ELb1ELb1ELb0ELb0ELb0ELb1EEEvNS_16Flash_fwd_paramsE)
        /*0014*/ 	.short	0x0160
        /*0016*/ 	.short	0x01d0


	//----- nvinfo : EIATTR_CBANK_PARAM_SIZE
	.align		4
.L_536:
        /*0018*/ 	.byte	0x03, 0x19
        /*001a*/ 	.short	0x01d0


	//----- nvinfo : EIATTR_KPARAM_INFO
	.align		4
        /*001c*/ 	.byte	0x04, 0x17
        /*001e*/ 	.short	(.L_538 - .L_537)
.L_537:
        /*0020*/ 	.word	0x00000000
        /*0024*/ 	.short	0x0000
        /*0026*/ 	.short	0x0000
        /*0028*/ 	.byte	0x00, 0xf0, 0x41, 0x07


	//----- nvinfo : EIATTR_MAXREG_COUNT
	.align		4
.L_538:
        /*002c*/ 	.byte	0x03, 0x1b
        /*002e*/ 	.short	0x00ff


	//----- nvinfo : EIATTR_NUM_BARRIERS
	.align		4
        /*0030*/ 	.byte	0x02, 0x4c
        /*0032*/ 	.byte	0x01
	.zero		1


	//----- nvinfo : EIATTR_ANNOTATIONS
	.align		4
        /*0034*/ 	.byte	0x04, 0x55
        /*0036*/ 	.short	(.L_540 - .L_539)


	//   ....[0]....
.L_539:
        /* <DEDUP_REMOVED lines=283> */


	//----- nvinfo : EIATTR_MERCURY_ISA_VERSION
	.align		4
.L_540:
        /*11d0*/ 	.byte	0x03, 0x5f
        /*11d2*/ 	.short	0x0000


	//----- nvinfo : EIATTR_COOP_GROUP_MASK_REGIDS
	.align		4
        /*11d4*/ 	.byte	0x04, 0x29
        /*11d6*/ 	.short	(.L_542 - .L_541)


	//   ....[0]....
.L_541:
        /*11d8*/ 	.word	0xffffffff


	//   ....[1]....
        /*11dc*/ 	.word	0xffffffff


	//   ....[2]....
        /*11e0*/ 	.word	0xffffffff


	//   ....[3]....
        /*11e4*/ 	.word	0xffffffff


	//   ....[4]....
        /*11e8*/ 	.word	0xffffffff


	//   ....[5]....
        /*11ec*/ 	.word	0xffffffff


	//   ....[6]....
        /*11f0*/ 	.word	0xffffffff


	//   ....[7]....
        /*11f4*/ 	.word	0xffffffff


	//   ....[8]....
        /*11f8*/ 	.word	0xffffffff


	//   ....[9]....
        /*11fc*/ 	.word	0xffffffff


	//   ....[10]....
        /*1200*/ 	.word	0xffffffff


	//   ....[11]....
        /*1204*/ 	.word	0xffffffff


	//   ....[12]....
        /*1208*/ 	.word	0xffffffff


	//   ....[13]....
        /*120c*/ 	.word	0xffffffff


	//   ....[14]....
        /*1210*/ 	.word	0xffffffff


	//   ....[15]....
        /*1214*/ 	.word	0xffffffff


	//   ....[16]....
        /*1218*/ 	.word	0xffffffff


	//   ....[17]....
        /*121c*/ 	.word	0xffffffff


	//   ....[18]....
        /*1220*/ 	.word	0xffffffff


	//   ....[19]....
        /*1224*/ 	.word	0xffffffff


	//   ....[20]....
        /*1228*/ 	.word	0xffffffff


	//   ....[21]....
        /*122c*/ 	.word	0xffffffff


	//   ....[22]....
        /*1230*/ 	.word	0xffffffff


	//   ....[23]....
        /*1234*/ 	.word	0xffffffff


	//   ....[24]....
        /*1238*/ 	.word	0xffffffff


	//   ....[25]....
        /*123c*/ 	.word	0xffffffff


	//   ....[26]....
        /*1240*/ 	.word	0xffffffff


	//   ....[27]....
        /*1244*/ 	.word	0xffffffff


	//   ....[28]....
        /*1248*/ 	.word	0xffffffff


	//   ....[29]....
        /*124c*/ 	.word	0xffffffff


	//   ....[30]....
        /*1250*/ 	.word	0xffffffff


	//   ....[31]....
        /*1254*/ 	.word	0xffffffff


	//   ....[32]....
        /*1258*/ 	.word	0xffffffff


	//   ....[33]....
        /*125c*/ 	.word	0xffffffff


	//   ....[34]....
        /*1260*/ 	.word	0xffffffff


	//   ....[35]....
        /*1264*/ 	.word	0xffffffff


	//   ....[36]....
        /*1268*/ 	.word	0xffffffff


	//   ....[37]....
        /*126c*/ 	.word	0xffffffff


	//   ....[38]....
        /*1270*/ 	.word	0xffffffff


	//   ....[39]....
        /*1274*/ 	.word	0xffffffff


	//   ....[40]....
        /*1278*/ 	.word	0xffffffff


	//   ....[41]....
        /*127c*/ 	.word	0xffffffff


	//   ....[42]....
        /*1280*/ 	.word	0xffffffff


	//   ....[43]....
        /*1284*/ 	.word	0xffffffff


	//   ....[44]....
        /*1288*/ 	.word	0xffffffff


	//   ....[45]....
        /*128c*/ 	.word	0xffffffff


	//   ....[46]....
        /*1290*/ 	.word	0xffffffff


	//   ....[47]....
        /*1294*/ 	.word	0xffffffff


	//----- nvinfo : EIATTR_COOP_GROUP_INSTR_OFFSETS
	.align		4
.L_542:
        /*1298*/ 	.byte	0x04, 0x28
        /*129a*/ 	.short	(.L_544 - .L_543)


	//   ....[0]....
.L_543:
        /*129c*/ 	.word	0x00006870


	//   ....[1]....
        /*12a0*/ 	.word	0x00006940


	//   ....[2]....
        /*12a4*/ 	.word	0x00006a00


	//   ....[3]....
        /*12a8*/ 	.word	0x00006b00


	//   ....[4]....
        /*12ac*/ 	.word	0x000079b0


	//   ....[5]....
        /*12b0*/ 	.word	0x00007a50


	//   ....[6]....
        /*12b4*/ 	.word	0x00007be0


	//   ....[7]....
        /*12b8*/ 	.word	0x00007c40


	//   ....[8]....
        /*12bc*/ 	.word	0x0000eef0


	//   ....[9]....
        /*12c0*/ 	.word	0x0000ef50


	//   ....[10]....
        /*12c4*/ 	.word	0x0000f220


	//   ....[11]....
        /*12c8*/ 	.word	0x0000f250


	//   ....[12]....
        /*12cc*/ 	.word	0x0000f5a0


	//   ....[13]....
        /*12d0*/ 	.word	0x0000f5c0


	//   ....[14]....
        /*12d4*/ 	.word	0x0000f910


	//   ....[15]....
        /*12d8*/ 	.word	0x0000f930


	//   ....[16]....
        /*12dc*/ 	.word	0x000186f0


	//   ....[17]....
        /*12e0*/ 	.word	0x00018720


	//   ....[18]....
        /*12e4*/ 	.word	0x00018ba0


	//   ....[19]....
        /*12e8*/ 	.word	0x00018bc0


	//   ....[20]....
        /*12ec*/ 	.word	0x00019150


	//   ....[21]....
        /*12f0*/ 	.word	0x00019170


	//   ....[22]....
        /*12f4*/ 	.word	0x00019690


	//   ....[23]....
        /*12f8*/ 	.word	0x000196b0


	//   ....[24]....
        /*12fc*/ 	.word	0x00021f10


	//   ....[25]....
        /*1300*/ 	.word	0x00021fb0


	//   ....[26]....
        /*1304*/ 	.word	0x00022030


	//   ....[27]....
        /*1308*/ 	.word	0x00022070


	//   ....[28]....
        /*130c*/ 	.word	0x000220b0


	//   ....[29]....
        /*1310*/ 	.word	0x00022140


	//   ....[30]....
        /*1314*/ 	.word	0x00022180


	//   ....[31]....
        /*1318*/ 	.word	0x00022270


	//   ....[32]....
        /*131c*/ 	.word	0x00028090


	//   ....[33]....
        /*1320*/ 	.word	0x00028100


	//   ....[34]....
        /*1324*/ 	.word	0x00028120


	//   ....[35]....
        /*1328*/ 	.word	0x00028130


	//   ....[36]....
        /*132c*/ 	.word	0x00028140


	//   ....[37]....
        /*1330*/ 	.word	0x00028170


	//   ....[38]....
        /*1334*/ 	.word	0x00028190


	//   ....[39]....
        /*1338*/ 	.word	0x000281a0


	//   ....[40]....
        /*133c*/ 	.word	0x0002a060


	//   ....[41]....
        /*1340*/ 	.word	0x0002a0c0


	//   ....[42]....
        /*1344*/ 	.word	0x0002a110


	//   ....[43]....
        /*1348*/ 	.word	0x0002a160


	//   ....[44]....
        /*134c*/ 	.word	0x0002a1b0


	//   ....[45]....
        /*1350*/ 	.word	0x0002a210


	//   ....[46]....
        /*1354*/ 	.word	0x0002a260


	//   ....[47]....
        /*1358*/ 	.word	0x0002a2c0


	//----- nvinfo : EIATTR_EXIT_INSTR_OFFSETS
	.align		4
.L_544:
        /*135c*/ 	.byte	0x04, 0x1c
        /*135e*/ 	.short	(.L_546 - .L_545)


	//   ....[0]....
.L_545:
        /*1360*/ 	.word	0x00000080


	//----- nvinfo : EIATTR_CTAIDZ_USED
	.align		4
.L_546:
        /*1364*/ 	.byte	0x01, 0x04
	.zero		2


	//----- nvinfo : EIATTR_CRS_STACK_SIZE
	.align		4
        /*1368*/ 	.byte	0x04, 0x1e
        /*136a*/ 	.short	(.L_548 - .L_547)
.L_547:
        /*136c*/ 	.word	0x00000000
.L_548:


//--------------------- .nv.info._ZN5flash16flash_fwd_kernelI23Flash_fwd_kernel_traitsILi96ELi128ELi64ELi4ELb0ELb0EN7cutlass10bfloat16_tE19Flash_kernel_traitsILi96ELi128ELi64ELi4ES3_EELb0ELb0ELb1ELb1ELb0ELb0ELb1ELb0EEEvNS_16Flash_fwd_paramsE --------------------------
	.section	.nv.info._ZN5flash16flash_fwd_kernelI23Flash_fwd_kernel_traitsILi96ELi128ELi64ELi4ELb0ELb0EN7cutlass10bfloat16_tE19Flash_kernel_traitsILi96ELi128ELi64ELi4ES3_EELb0ELb0ELb1ELb1ELb0ELb0ELb1ELb0EEEvNS_16Flash_fwd_paramsE,"",@"SHT_CUDA_INFO"
	.sectionflags	@""
	.align	4


	//----- nvinfo : EIATTR_CUDA_API_VERSION
	.align		4
        /*0000*/ 	.byte	0x04, 0x37
        /*0002*/ 	.short	(.L_550 - .L_549)
.L_549:
        /*0004*/ 	.word	0x00000082


	//----- nvinfo : EIATTR_SW2861232_WAR
	.align		4
.L_550:
        /*0008*/ 	.byte	0x01, 0x35
	.zero		2


	//----- nvinfo : EIATTR_PARAM_CBANK
	.align		4
        /*000c*/ 	.byte	0x04, 0x0a
        /*000e*/ 	.short	(.L_552 - .L_551)
	.align		4
.L_551:
        /*0010*/ 	.word	index@(.nv.constant0._ZN5flash16flash_fwd_kernelI23Flash_fwd_kernel_traitsILi96ELi128ELi64ELi4ELb0ELb0EN7cutlass10bfloat16_tE19Flash_kernel_traitsILi96ELi128ELi64ELi4ES3_EELb0ELb0ELb1ELb1ELb0ELb0ELb1ELb0EEEvNS_16Flash_fwd_paramsE)
        /*0014*/ 	.short	0x0160
        /*0016*/ 	.short	0x01d0


	//----- nvinfo : EIATTR_CBANK_PARAM_SIZE
	.align		4
.L_552:
        /*0018*/ 	.byte	0x03, 0x19
        /*001a*/ 	.short	0x01d0


	//----- nvinfo : EIATTR_KPARAM_INFO
	.align		4
        /*001c*/ 	.byte	0x04, 0x17
        /*001e*/ 	.short	(.L_554 - .L_553)
.L_553:
        /*0020*/ 	.word	0x00000000
        /*0024*/ 	.short	0x0000
        /*0026*/ 	.short	0x0000
        /*0028*/ 	.byte	0x00, 0xf0, 0x41, 0x07


	//----- nvinfo : EIATTR_MAXREG_COUNT
	.align		4
.L_554:
        /*002c*/ 	.byte	0x03, 0x1b
        /*002e*/ 	.short	0x00ff


	//----- nvinfo : EIATTR_NUM_BARRIERS
	.align		4
        /*0030*/ 	.byte	0x02, 0x4c
        /*0032*/ 	.byte	0x01
	.zero		1


	//----- nvinfo : EIATTR_ANNOTATIONS
	.align		4
        /*0034*/ 	.byte	0x04, 0x55
        /*0036*/ 	.short	(.L_556 - .L_555)


	//   ....[0]....
.L_555:
        /* <DEDUP_REMOVED lines=58> */


	//----- nvinfo : EIATTR_MERCURY_ISA_VERSION
	.align		4
.L_556:
        /*03c0*/ 	.byte	0x03, 0x5f
        /*03c2*/ 	.short	0x0000


	//----- nvinfo : EIATTR_COOP_GROUP_MASK_REGIDS
	.align		4
        /*03c4*/ 	.byte	0x04, 0x29
        /*03c6*/ 	.short	(.L_558 - .L_557)


	//   ....[0]....
.L_557:
        /*03c8*/ 	.word	0xffffffff


	//   ....[1]....
        /*03cc*/ 	.word	0xffffffff


	//   ....[2]....
        /*03d0*/ 	.word	0xffffffff


	//   ....[3]....
        /*03d4*/ 	.word	0xffffffff


	//   ....[4]....
        /*03d8*/ 	.word	0xffffffff


	//   ....[5]....
        /*03dc*/ 	.word	0xffffffff


	//   ....[6]....
        /*03e0*/ 	.word	0xffffffff


	//   ....[7]....
        /*03e4*/ 	.word	0xffffffff


	//   ....[8]....
        /*03e8*/ 	.word	0xffffffff


	//   ....[9]....
        /*03ec*/ 	.word	0xffffffff


	//   ....[10]....
        /*03f0*/ 	.word	0xffffffff


	//   ....[11]....
        /*03f4*/ 	.word	0xffffffff


	//   ....[12]....
        /*03f8*/ 	.word	0xffffffff


	//   ....[13]....
        /*03fc*/ 	.word	0xffffffff


	//   ....[14]....
        /*0400*/ 	.word	0xffffffff


	//   ....[15]....
        /*0404*/ 	.word	0xffffffff


	//   ....[16]....
        /*0408*/ 	.word	0xffffffff


	//   ....[17]....
        /*040c*/ 	.word	0xffffffff


	//   ....[18]....
        /*0410*/ 	.word	0xffffffff


	//   ....[19]....
        /*0414*/ 	.word	0xffffffff


	//   ....[20]....
        /*0418*/ 	.word	0xffffffff


	//   ....[21]....
        /*041c*/ 	.word	0xffffffff


	//   ....[22]....
        /*0420*/ 	.word	0xffffffff


	//   ....[23]....
        /*0424*/ 	.word	0xffffffff


	//   ....[24]....
        /*0428*/ 	.word	0xffffffff


	//   ....[25]....
        /*042c*/ 	.word	0xffffffff


	//   ....[26]....
        /*0430*/ 	.word	0xffffffff


	//   ....[27]....
        /*0434*/ 	.word	0xffffffff


	//   ....[28]....
        /*0438*/ 	.word	0xffffffff


	//   ....[29]....
        /*043c*/ 	.word	0xffffffff


	//   ....[30]....
        /*0440*/ 	.word	0xffffffff


	//   ....[31]....
        /*0444*/ 	.word	0xffffffff


	//   ....[32]....
        /*0448*/ 	.word	0xffffffff


	//   ....[33]....
        /*044c*/ 	.word	0xffffffff


	//   ....[34]....
        /*0450*/ 	.word	0xffffffff


	//   ....[35]....
        /*0454*/ 	.word	0xffffffff


	//   ....[36]....
        /*0458*/ 	.word	0xffffffff


	//   ....[37]....
        /*045c*/ 	.word	0xffffffff


	//   ....[38]....
        /*0460*/ 	.word	0xffffffff


	//   ....[39]....
        /*0464*/ 	.word	0xffffffff


	//----- nvinfo : EIATTR_COOP_GROUP_INSTR_OFFSETS
	.align		4
.L_558:
        /*0468*/ 	.byte	0x04, 0x28
        /*046a*/ 	.short	(.L_560 - .L_559)


	//   ....[0]....
.L_559:
        /*046c*/ 	.word	0x00006830


	//   ....[1]....
        /*0470*/ 	.word	0x000068c0


	//   ....[2]....
        /*0474*/ 	.word	0x00006910


	//   ....[3]....
        /*0478*/ 	.word	0x00006960


	//   ....[4]....
        /*047c*/ 	.word	0x00006c50


	//   ....[5]....
        /*0480*/ 	.word	0x00006d10


	//   ....[6]....
        /*0484*/ 	.word	0x00006d30


	//   ....[7]....
        /*0488*/ 	.word	0x00006db0


	//   ....[8]....
        /*048c*/ 	.word	0x0000c0b0


	//   ....[9]....
        /*0490*/ 	.word	0x0000c100


	//   ....[10]....
        /*0494*/ 	.word	0x0000c120


	//   ....[11]....
        /*0498*/ 	.word	0x0000c140


	//   ....[12]....
        /*049c*/ 	.word	0x0000c7d0


	//   ....[13]....
        /*04a0*/ 	.word	0x0000c920


	//   ....[14]....
        /*04a4*/ 	.word	0x0000c980


	//   ....[15]....
        /*04a8*/ 	.word	0x0000cae0


	//   ....[16]....
        /*04ac*/ 	.word	0x00012910


	//   ....[17]....
        /*04b0*/ 	.word	0x00012950


	//   ....[18]....
        /*04b4*/ 	.word	0x00012970


	//   ....[19]....
        /*04b8*/ 	.word	0x00012990


	//   ....[20]....
        /*04bc*/ 	.word	0x00012f40


	//   ....[21]....
        /*04c0*/ 	.word	0x00012fa0


	//   ....[22]....
        /*04c4*/ 	.word	0x00012fb0


	//   ....[23]....
        /*04c8*/ 	.word	0x00013240


	//   ....[24]....
        /*04cc*/ 	.word	0x00018e90


	//   ....[25]....
        /*04d0*/ 	.word	0x00018f20


	//   ....[26]....
        /*04d4*/ 	.word	0x00018fa0


	//   ....[27]....
        /*04d8*/ 	.word	0x00019010


	//   ....[28]....
        /*04dc*/ 	.word	0x00019390


	//   ....[29]....
        /*04e0*/ 	.word	0x00019420


	//   ....[30]....
        /*04e4*/ 	.word	0x00019450


	//   ....[31]....
        /*04e8*/ 	.word	0x00019530


	//   ....[32]....
        /*04ec*/ 	.word	0x0001b7c0


	//   ....[33]....
        /*04f0*/ 	.word	0x0001b7d0


	//   ....[34]....
        /*04f4*/ 	.word	0x0001b7e0


	//   ....[35]....
        /*04f8*/ 	.word	0x0001b7f0


	//   ....[36]....
        /*04fc*/ 	.word	0x0001b830


	//   ....[37]....
        /*0500*/ 	.word	0x0001b850


	//   ....[38]....
        /*0504*/ 	.word	0x0001b870


	//   ....[39]....
        /*0508*/ 	.word	0x0001b880


	//----- nvinfo : EIATTR_EXIT_INSTR_OFFSETS
	.align		4
.L_560:
        /*050c*/ 	.byte	0x04, 0x1c
        /*050e*/ 	.short	(.L_562 - .L_561)


	//   ....[0]....
.L_561:
        /*0510*/ 	.word	0x00000310


	//   ....[1]....
        /*0514*/ 	.word	0x00000e50


	//   ....[2]....
        /*0518*/ 	.word	0x00000ed0


	//   ....[3]....
        /*051c*/ 	.word	0x0001d3d0


	//   ....[4]....
        /*0520*/ 	.word	0x0001d4d0


	//   ....[5]....
        /*0524*/ 	.word	0x0001d4f0


	//----- nvinfo : EIATTR_CTAIDZ_USED
	.align		4
.L_562:
        /*0528*/ 	.byte	0x01, 0x04
	.zero		2


	//----- nvinfo : EIATTR_CRS_STACK_SIZE
	.align		4
        /*052c*/ 	.byte	0x04, 0x1e
        /*052e*/ 	.short	(.L_564 - .L_563)
.L_563:
        /*0530*/ 	.word	0x00000000
.L_564:


//--------------------- .nv.callgraph             --------------------------
	.section	.nv.callgraph,"",@"SHT_CUDA_CALLGRAPH"
	.align	4
	.sectionentsize	8
	.align		4
        /*0000*/ 	.word	0x00000000
	.align		4
        /*0004*/ 	.word	0xffffffff
	.align		4
        /*0008*/ 	.word	0x00000000
	.align		4
        /*000c*/ 	.word	0xfffffffe
	.align		4
        /*0010*/ 	.word	0x00000000
	.align		4
        /*0014*/ 	.word	0xfffffffd
	.align		4
        /*0018*/ 	.word	0x00000000
	.align		4
        /*001c*/ 	.word	0xfffffffc


//--------------------- .nv.rel.action            --------------------------
	.section	.nv.rel.action,"",@"SHT_CUDA_RELOCINFO"
	.align	8
	.sectionentsize	8
        /*0000*/ 	.byte	0x73, 0x00, 0x00, 0x00, 0x00, 0x00, 0x00, 0x00, 0x00, 0x00, 0x00, 0x11, 0x25, 0x00, 0x05, 0x36


//--------------------- .nv.constant4             --------------------------
	.section	.nv.constant4,"a",@progbits
	.align	8
	.align		8
.nv.constant4:
        /*0000*/ 	.dword	_ZN65_INTERNAL_965ec378_29_flash_fwd_hdim96_bf16_sm80_cu_9949e2e8_32784cuda3std3__45__cpo5beginE
	.align		8
        /*0008*/ 	.dword	_ZN65_INTERNAL_965ec378_29_flash_fwd_hdim96_bf16_sm80_cu_9949e2e8_32784cuda3std3__45__cpo3endE
	.align		8
        /*0010*/ 	.dword	_ZN65_INTERNAL_965ec378_29_flash_fwd_hdim96_bf16_sm80_cu_9949e2e8_32784cuda3std3__45__cpo6cbeginE
	.align		8
        /*0018*/ 	.dword	_ZN65_INTERNAL_965ec378_29_flash_fwd_hdim96_bf16_sm80_cu_9949e2e8_32784cuda3std3__45__cpo4cendE
	.align		8
        /*0020*/ 	.dword	_ZN65_INTERNAL_965ec378_29_flash_fwd_hdim96_bf16_sm80_cu_9949e2e8_32784cuda3std3__467_GLOBAL__N__965ec378_29_flash_fwd_hdim96_bf16_sm80_cu_9949e2e8_32786ignoreE
	.align		8
        /*0028*/ 	.dword	_ZN65_INTERNAL_965ec378_29_flash_fwd_hdim96_bf16_sm80_cu_9949e2e8_32784cuda3std3__419piecewise_constructE
	.align		8
        /*0030*/ 	.dword	_ZN65_INTERNAL_965ec378_29_flash_fwd_hdim96_bf16_sm80_cu_9949e2e8_32784cuda3std3__48in_placeE
	.align		8
        /*0038*/ 	.dword	_ZN65_INTERNAL_965ec378_29_flash_fwd_hdim96_bf16_sm80_cu_9949e2e8_32784cuda3std6ranges3__45__cpo4swapE
	.align		8
        /*0040*/ 	.dword	_ZN65_INTERNAL_965ec378_29_flash_fwd_hdim96_bf16_sm80_cu_9949e2e8_32784cuda3std6ranges3__45__cpo9iter_moveE
	.align		8
        /*0048*/ 	.dword	_ZN65_INTERNAL_965ec378_29_flash_fwd_hdim96_bf16_sm80_cu_9949e2e8_32784cute7productE
	.align		8
        /*0050*/ 	.dword	_ZN65_INTERNAL_965ec378_29_flash_fwd_hdim96_bf16_sm80_cu_9949e2e8_32784cute1_E


//--------------------- .nv.constant0._ZN5flash16flash_fwd_kernelI23Flash_fwd_kernel_traitsILi96ELi128ELi64ELi4ELb0ELb0EN7cutlass10bfloat16_tE19Flash_kernel_traitsILi96ELi128ELi64ELi4ES3_EELb0ELb0ELb0ELb0ELb0ELb1ELb0ELb0EEEvNS_16Flash_fwd_paramsE --------------------------
	.section	.nv.constant0._ZN5flash16flash_fwd_kernelI23Flash_fwd_kernel_traitsILi96ELi128ELi64ELi4ELb0ELb0EN7cutlass10bfloat16_tE19Flash_kernel_traitsILi96ELi128ELi64ELi4ES3_EELb0ELb0ELb0ELb0ELb0ELb1ELb0ELb0EEEvNS_16Flash_fwd_paramsE,"a",@progbits
	.sectionflags	@""
	.align	4
.nv.constant0._ZN5flash16flash_fwd_kernelI23Flash_fwd_kernel_traitsILi96ELi128ELi64ELi4ELb0ELb0EN7cutlass10bfloat16_tE19Flash_kernel_traitsILi96ELi128ELi64ELi4ES3_EELb0ELb0ELb0ELb0ELb0ELb1ELb0ELb0EEEvNS_16Flash_fwd_paramsE:
	.zero		816


//--------------------- .nv.constant0._ZN5flash16flash_fwd_kernelI23Flash_fwd_kernel_traitsILi96ELi128ELi64ELi4ELb0ELb0EN7cutlass10bfloat16_tE19Flash_kernel_traitsILi96ELi128ELi64ELi4ES3_EELb0ELb0ELb0ELb0ELb1ELb1ELb0ELb0EEEvNS_16Flash_fwd_paramsE --------------------------
	.section	.nv.constant0._ZN5flash16flash_fwd_kernelI23Flash_fwd_kernel_traitsILi96ELi128ELi64ELi4ELb0ELb0EN7cutlass10bfloat16_tE19Flash_kernel_traitsILi96ELi128ELi64ELi4ES3_EELb0ELb0ELb0ELb0ELb1ELb1ELb0ELb0EEEvNS_16Flash_fwd_paramsE,"a",@progbits
	.sectionflags	@""
	.align	4
.nv.constant0._ZN5flash16flash_fwd_kernelI23Flash_fwd_kernel_traitsILi96ELi128ELi64ELi4ELb0ELb0EN7cutlass10bfloat16_tE19Flash_kernel_traitsILi96ELi128ELi64ELi4ES3_EELb0ELb0ELb0ELb0ELb1ELb1ELb0ELb0EEEvNS_16Flash_fwd_paramsE:
	.zero		816


//--------------------- .nv.constant0._ZN5flash16flash_fwd_kernelI23Flash_fwd_kernel_traitsILi96ELi128ELi64ELi4ELb0ELb0EN7cutlass10bfloat16_tE19Flash_kernel_traitsILi96ELi128ELi64ELi4ES3_EELb0ELb0ELb0ELb0ELb0ELb0ELb0ELb0EEEvNS_16Flash_fwd_paramsE --------------------------
	.section	.nv.constant0._ZN5flash16flash_fwd_kernelI23Flash_fwd_kernel_traitsILi96ELi128ELi64ELi4ELb0ELb0EN7cutlass10bfloat16_tE19Flash_kernel_traitsILi96ELi128ELi64ELi4ES3_EELb0ELb0ELb0ELb0ELb0ELb0ELb0ELb0EEEvNS_16Flash_fwd_paramsE,"a",@progbits
	.sectionflags	@""
	.align	4
.nv.constant0._ZN5flash16flash_fwd_kernelI23Flash_fwd_kernel_traitsILi96ELi128ELi64ELi4ELb0ELb0EN7cutlass10bfloat16_tE19Flash_kernel_traitsILi96ELi128ELi64ELi4ES3_EELb0ELb0ELb0ELb0ELb0ELb0ELb0ELb0EEEvNS_16Flash_fwd_paramsE:
	.zero		816


//--------------------- .nv.constant0._ZN5flash16flash_fwd_kernelI23Flash_fwd_kernel_traitsILi96ELi128ELi64ELi4ELb0ELb0EN7cutlass10bfloat16_tE19Flash_kernel_traitsILi96ELi128ELi64ELi4ES3_EELb0ELb0ELb0ELb1ELb0ELb0ELb0ELb0EEEvNS_16Flash_fwd_paramsE --------------------------
	.section	.nv.constant0._ZN5flash16flash_fwd_kernelI23Flash_fwd_kernel_traitsILi96ELi128ELi64ELi4ELb0ELb0EN7cutlass10bfloat16_tE19Flash_kernel_traitsILi96ELi128ELi64ELi4ES3_EELb0ELb0ELb0ELb1ELb0ELb0ELb0ELb0EEEvNS_16Flash_fwd_paramsE,"a",@progbits
	.sectionflags	@""
	.align	4
.nv.constant0._ZN5flash16flash_fwd_kernelI23Flash_fwd_kernel_traitsILi96ELi128ELi64ELi4ELb0ELb0EN7cutlass10bfloat16_tE19Flash_kernel_traitsILi96ELi128ELi64ELi4ES3_EELb0ELb0ELb0ELb1ELb0ELb0ELb0ELb0EEEvNS_16Flash_fwd_paramsE:
	.zero		816


//--------------------- .nv.constant0._ZN5flash16flash_fwd_kernelI23Flash_fwd_kernel_traitsILi96ELi128ELi64ELi4ELb0ELb0EN7cutlass10bfloat16_tE19Flash_kernel_traitsILi96ELi128ELi64ELi4ES3_EELb0ELb0ELb1ELb0ELb0ELb1ELb0ELb0EEEvNS_16Flash_fwd_paramsE --------------------------
	.section	.nv.constant0._ZN5flash16flash_fwd_kernelI23Flash_fwd_kernel_traitsILi96ELi128ELi64ELi4ELb0ELb0EN7cutlass10bfloat16_tE19Flash_kernel_traitsILi96ELi128ELi64ELi4ES3_EELb0ELb0ELb1ELb0ELb0ELb1ELb0ELb0EEEvNS_16Flash_fwd_paramsE,"a",@progbits
	.sectionflags	@""
	.align	4
.nv.constant0._ZN5flash16flash_fwd_kernelI23Flash_fwd_kernel_traitsILi96ELi128ELi64ELi4ELb0ELb0EN7cutlass10bfloat16_tE19Flash_kernel_traitsILi96ELi128ELi64ELi4ES3_EELb0ELb0ELb1ELb0ELb0ELb1ELb0ELb0EEEvNS_16Flash_fwd_paramsE:
	.zero		816


//--------------------- .nv.constant0._ZN5flash16flash_fwd_kernelI23Flash_fwd_kernel_traitsILi96ELi128ELi64ELi4ELb0ELb0EN7cutlass10bfloat16_tE19Flash_kernel_traitsILi96ELi128ELi64ELi4ES3_EELb0ELb0ELb1ELb0ELb0ELb0ELb0ELb0EEEvNS_16Flash_fwd_paramsE --------------------------
	.section	.nv.constant0._ZN5flash16flash_fwd_kernelI23Flash_fwd_kernel_traitsILi96ELi128ELi64ELi4ELb0ELb0EN7cutlass10bfloat16_tE19Flash_kernel_traitsILi96ELi128ELi64ELi4ES3_EELb0ELb0ELb1ELb0ELb0ELb0ELb0ELb0EEEvNS_16Flash_fwd_paramsE,"a",@progbits
	.sectionflags	@""
	.align	4
.nv.constant0._ZN5flash16flash_fwd_kernelI23Flash_fwd_kernel_traitsILi96ELi128ELi64ELi4ELb0ELb0EN7cutlass10bfloat16_tE19Flash_kernel_traitsILi96ELi128ELi64ELi4ES3_EELb0ELb0ELb1ELb0ELb0ELb0ELb0ELb0EEEvNS_16Flash_fwd_paramsE:
	.zero		816


//--------------------- .nv.constant0._ZN5flash16flash_fwd_kernelI23Flash_fwd_kernel_traitsILi96ELi128ELi64ELi4ELb0ELb0EN7cutlass10bfloat16_tE19Flash_kernel_traitsILi96ELi128ELi64ELi4ES3_EELb0ELb0ELb1ELb1ELb0ELb0ELb0ELb0EEEvNS_16Flash_fwd_paramsE --------------------------
	.section	.nv.constant0._ZN5flash16flash_fwd_kernelI23Flash_fwd_kernel_traitsILi96ELi128ELi64ELi4ELb0ELb0EN7cutlass10bfloat16_tE19Flash_kernel_traitsILi96ELi128ELi64ELi4ES3_EELb0ELb0ELb1ELb1ELb0ELb0ELb0ELb0EEEvNS_16Flash_fwd_paramsE,"a",@progbits
	.sectionflags	@""
	.align	4
.nv.constant0._ZN5flash16flash_fwd_kernelI23Flash_fwd_kernel_traitsILi96ELi128ELi64ELi4ELb0ELb0EN7cutlass10bfloat16_tE19Flash_kernel_traitsILi96ELi128ELi64ELi4ES3_EELb0ELb0ELb1ELb1ELb0ELb0ELb0ELb0EEEvNS_16Flash_fwd_paramsE:
	.zero		816


//--------------------- .nv.constant0._ZN5flash16flash_fwd_kernelI23Flash_fwd_kernel_traitsILi96ELi128ELi64ELi4ELb0ELb0EN7cutlass10bfloat16_tE19Flash_kernel_traitsILi96ELi128ELi64ELi4ES3_EELb1ELb0ELb0ELb0ELb0ELb1ELb0ELb0EEEvNS_16Flash_fwd_paramsE --------------------------
	.section	.nv.constant0._ZN5flash16flash_fwd_kernelI23Flash_fwd_kernel_traitsILi96ELi128ELi64ELi4ELb0ELb0EN7cutlass10bfloat16_tE19Flash_kernel_traitsILi96ELi128ELi64ELi4ES3_EELb1ELb0ELb0ELb0ELb0ELb1ELb0ELb0EEEvNS_16Flash_fwd_paramsE,"a",@progbits
	.sectionflags	@""
	.align	4
.nv.constant0._ZN5flash16flash_fwd_kernelI23Flash_fwd_kernel_traitsILi96ELi128ELi64ELi4ELb0ELb0EN7cutlass10bfloat16_tE19Flash_kernel_traitsILi96ELi128ELi64ELi4ES3_EELb1ELb0ELb0ELb0ELb0ELb1ELb0ELb0EEEvNS_16Flash_fwd_paramsE:
	.zero		816


//--------------------- .nv.constant0._ZN5flash16flash_fwd_kernelI23Flash_fwd_kernel_traitsILi96ELi128ELi64ELi4ELb0ELb0EN7cutlass10bfloat16_tE19Flash_kernel_traitsILi96ELi128ELi64ELi4ES3_EELb0ELb0ELb0ELb0ELb0ELb1ELb1ELb0EEEvNS_16Flash_fwd_paramsE --------------------------
	.section	.nv.constant0._ZN5flash16flash_fwd_kernelI23Flash_fwd_kernel_traitsILi96ELi128ELi64ELi4ELb0ELb0EN7cutlass10bfloat16_tE19Flash_kernel_traitsILi96ELi128ELi64ELi4ES3_EELb0ELb0ELb0ELb0ELb0ELb1ELb1ELb0EEEvNS_16Flash_fwd_paramsE,"a",@progbits
	.sectionflags	@""
	.align	4
.nv.constant0._ZN5flash16flash_fwd_kernelI23Flash_fwd_kernel_traitsILi96ELi128ELi64ELi4ELb0ELb0EN7cutlass10bfloat16_tE19Flash_kernel_traitsILi96ELi128ELi64ELi4ES3_EELb0ELb0ELb0ELb0ELb0ELb1ELb1ELb0EEEvNS_16Flash_fwd_paramsE:
	.zero		816


//--------------------- .nv.constant0._ZN5flash16flash_fwd_kernelI23Flash_fwd_kernel_traitsILi96ELi128ELi64ELi4ELb0ELb0EN7cutlass10bfloat16_tE19Flash_kernel_traitsILi96ELi128ELi64ELi4ES3_EELb1ELb0ELb0ELb0ELb0ELb0ELb0ELb0EEEvNS_16Flash_fwd_paramsE --------------------------
	.section	.nv.constant0._ZN5flash16flash_fwd_kernelI23Flash_fwd_kernel_traitsILi96ELi128ELi64ELi4ELb0ELb0EN7cutlass10bfloat16_tE19Flash_kernel_traitsILi96ELi128ELi64ELi4ES3_EELb1ELb0ELb0ELb0ELb0ELb0ELb0ELb0EEEvNS_16Flash_fwd_paramsE,"a",@progbits
	.sectionflags	@""
	.align	4
.nv.constant0._ZN5flash16flash_fwd_kernelI23Flash_fwd_kernel_traitsILi96ELi128ELi64ELi4ELb0ELb0EN7cutlass10bfloat16_tE19Flash_kernel_traitsILi96ELi128ELi64ELi4ES3_EELb1ELb0ELb0ELb0ELb0ELb0ELb0ELb0EEEvNS_16Flash_fwd_paramsE:
	.zero		816


//--------------------- .nv.constant0._ZN5flash16flash_fwd_kernelI23Flash_fwd_kernel_traitsILi96ELi128ELi64ELi4ELb0ELb0EN7cutlass10bfloat16_tE19Flash_kernel_traitsILi96ELi128ELi64ELi4ES3_EELb1ELb0ELb1ELb0ELb0ELb0ELb0ELb0EEEvNS_16Flash_fwd_paramsE --------------------------
	.section	.nv.constant0._ZN5flash16flash_fwd_kernelI23Flash_fwd_kernel_traitsILi96ELi128ELi64ELi4ELb0ELb0EN7cutlass10bfloat16_tE19Flash_kernel_traitsILi96ELi128ELi64ELi4ES3_EELb1ELb0ELb1ELb0ELb0ELb0ELb0ELb0EEEvNS_16Flash_fwd_paramsE,"a",@progbits
	.sectionflags	@""
	.align	4
.nv.constant0._ZN5flash16flash_fwd_kernelI23Flash_fwd_kernel_traitsILi96ELi128ELi64ELi4ELb0ELb0EN7cutlass10bfloat16_tE19Flash_kernel_traitsILi96ELi128ELi64ELi4ES3_EELb1ELb0ELb1ELb0ELb0ELb0ELb0ELb0EEEvNS_16Flash_fwd_paramsE:
	.zero		816


//--------------------- .nv.constant0._ZN5flash16flash_fwd_kernelI23Flash_fwd_kernel_traitsILi96ELi128ELi64ELi4ELb0ELb0EN7cutlass10bfloat16_tE19Flash_kernel_traitsILi96ELi128ELi64ELi4ES3_EELb1ELb0ELb0ELb0ELb1ELb1ELb0ELb0EEEvNS_16Flash_fwd_paramsE --------------------------
	.section	.nv.constant0._ZN5flash16flash_fwd_kernelI23Flash_fwd_kernel_traitsILi96ELi128ELi64ELi4ELb0ELb0EN7cutlass10bfloat16_tE19Flash_kernel_traitsILi96ELi128ELi64ELi4ES3_EELb1ELb0ELb0ELb0ELb1ELb1ELb0ELb0EEEvNS_16Flash_fwd_paramsE,"a",@progbits
	.sectionflags	@""
	.align	4
.nv.constant0._ZN5flash16flash_fwd_kernelI23Flash_fwd_kernel_traitsILi96ELi128ELi64ELi4ELb0ELb0EN7cutlass10bfloat16_tE19Flash_kernel_traitsILi96ELi128ELi64ELi4ES3_EELb1ELb0ELb0ELb0ELb1ELb1ELb0ELb0EEEvNS_16Flash_fwd_paramsE:
	.zero		816


//--------------------- .nv.constant0._ZN5flash16flash_fwd_kernelI23Flash_fwd_kernel_traitsILi96ELi128ELi64ELi4ELb0ELb0EN7cutlass10bfloat16_tE19Flash_kernel_traitsILi96ELi128ELi64ELi4ES3_EELb0ELb0ELb0ELb0ELb1ELb1ELb1ELb0EEEvNS_16Flash_fwd_paramsE --------------------------
	.section	.nv.constant0._ZN5flash16flash_fwd_kernelI23Flash_fwd_kernel_traitsILi96ELi128ELi64ELi4ELb0ELb0EN7cutlass10bfloat16_tE19Flash_kernel_traitsILi96ELi128ELi64ELi4ES3_EELb0ELb0ELb0ELb0ELb1ELb1ELb1ELb0EEEvNS_16Flash_fwd_paramsE,"a",@progbits
	.sectionflags	@""
	.align	4
.nv.constant0._ZN5flash16flash_fwd_kernelI23Flash_fwd_kernel_traitsILi96ELi128ELi64ELi4ELb0ELb0EN7cutlass10bfloat16_tE19Flash_kernel_traitsILi96ELi128ELi64ELi4ES3_EELb0ELb0ELb0ELb0ELb1ELb1ELb1ELb0EEEvNS_16Flash_fwd_paramsE:
	.zero		816


//--------------------- .nv.constant0._ZN5flash16flash_fwd_kernelI23Flash_fwd_kernel_traitsILi96ELi128ELi64ELi4ELb0ELb0EN7cutlass10bfloat16_tE19Flash_kernel_traitsILi96ELi128ELi64ELi4ES3_EELb1ELb0ELb0ELb1ELb0ELb0ELb0ELb0EEEvNS_16Flash_fwd_paramsE --------------------------
	.section	.nv.constant0._ZN5flash16flash_fwd_kernelI23Flash_fwd_kernel_traitsILi96ELi128ELi64ELi4ELb0ELb0EN7cutlass10bfloat16_tE19Flash_kernel_traitsILi96ELi128ELi64ELi4ES3_EELb1ELb0ELb0ELb1ELb0ELb0ELb0ELb0EEEvNS_16Flash_fwd_paramsE,"a",@progbits
	.sectionflags	@""
	.align	4
.nv.constant0._ZN5flash16flash_fwd_kernelI23Flash_fwd_kernel_traitsILi96ELi128ELi64ELi4ELb0ELb0EN7cutlass10bfloat16_tE19Flash_kernel_traitsILi96ELi128ELi64ELi4ES3_EELb1ELb0ELb0ELb1ELb0ELb0ELb0ELb0EEEvNS_16Flash_fwd_paramsE:
	.zero		816


//--------------------- .nv.constant0._ZN5flash16flash_fwd_kernelI23Flash_fwd_kernel_traitsILi96ELi128ELi64ELi4ELb0ELb0EN7cutlass10bfloat16_tE19Flash_kernel_traitsILi96ELi128ELi64ELi4ES3_EELb1ELb0ELb0ELb0ELb0ELb0ELb0ELb1EEEvNS_16Flash_fwd_paramsE --------------------------
	.section	.nv.constant0._ZN5flash16flash_fwd_kernelI23Flash_fwd_kernel_traitsILi96ELi128ELi64ELi4ELb0ELb0EN7cutlass10bfloat16_tE19Flash_kernel_traitsILi96ELi128ELi64ELi4ES3_EELb1ELb0ELb0ELb0ELb0ELb0ELb0ELb1EEEvNS_16Flash_fwd_paramsE,"a",@progbits
	.sectionflags	@""
	.align	4
.nv.constant0._ZN5flash16flash_fwd_kernelI23Flash_fwd_kernel_traitsILi96ELi128ELi64ELi4ELb0ELb0EN7cutlass10bfloat16_tE19Flash_kernel_traitsILi96ELi128ELi64ELi4ES3_EELb1ELb0ELb0ELb0ELb0ELb0ELb0ELb1EEEvNS_16Flash_fwd_paramsE:
	.zero		816


//--------------------- .nv.constant0._ZN5flash16flash_fwd_kernelI23Flash_fwd_kernel_traitsILi96ELi128ELi64ELi4ELb0ELb0EN7cutlass10bfloat16_tE19Flash_kernel_traitsILi96ELi128ELi64ELi4ES3_EELb0ELb0ELb0ELb0ELb0ELb0ELb1ELb0EEEvNS_16Flash_fwd_paramsE --------------------------
	.section	.nv.constant0._ZN5flash16flash_fwd_kernelI23Flash_fwd_kernel_traitsILi96ELi128ELi64ELi4ELb0ELb0EN7cutlass10bfloat16_tE19Flash_kernel_traitsILi96ELi128ELi64ELi4ES3_EELb0ELb0ELb0ELb0ELb0ELb0ELb1ELb0EEEvNS_16Flash_fwd_paramsE,"a",@progbits
	.sectionflags	@""
	.align	4
.nv.constant0._ZN5flash16flash_fwd_kernelI23Flash_fwd_kernel_traitsILi96ELi128ELi64ELi4ELb0ELb0EN7cutlass10bfloat16_tE19Flash_kernel_traitsILi96ELi128ELi64ELi4ES3_EELb0ELb0ELb0ELb0ELb0ELb0ELb1ELb0EEEvNS_16Flash_fwd_paramsE:
	.zero		816


//--------------------- .nv.constant0._ZN5flash16flash_fwd_kernelI23Flash_fwd_kernel_traitsILi96ELi128ELi64ELi4ELb0ELb0EN7cutlass10bfloat16_tE19Flash_kernel_traitsILi96ELi128ELi64ELi4ES3_EELb1ELb0ELb0ELb1ELb0ELb0ELb0ELb1EEEvNS_16Flash_fwd_paramsE --------------------------
	.section	.nv.constant0._ZN5flash16flash_fwd_kernelI23Flash_fwd_kernel_traitsILi96ELi128ELi64ELi4ELb0ELb0EN7cutlass10bfloat16_tE19Flash_kernel_traitsILi96ELi128ELi64ELi4ES3_EELb1ELb0ELb0ELb1ELb0ELb0ELb0ELb1EEEvNS_16Flash_fwd_paramsE,"a",@progbits
	.sectionflags	@""
	.align	4
.nv.constant0._ZN5flash16flash_fwd_kernelI23Flash_fwd_kernel_traitsILi96ELi128ELi64ELi4ELb0ELb0EN7cutlass10bfloat16_tE19Flash_kernel_traitsILi96ELi128ELi64ELi4ES3_EELb1ELb0ELb0ELb1ELb0ELb0ELb0ELb1EEEvNS_16Flash_fwd_paramsE:
	.zero		816


//--------------------- .nv.constant0._ZN5flash16flash_fwd_kernelI23Flash_fwd_kernel_traitsILi96ELi128ELi64ELi4ELb0ELb0EN7cutlass10bfloat16_tE19Flash_kernel_traitsILi96ELi128ELi64ELi4ES3_EELb0ELb0ELb0ELb1ELb0ELb0ELb1ELb0EEEvNS_16Flash_fwd_paramsE --------------------------
	.section	.nv.constant0._ZN5flash16flash_fwd_kernelI23Flash_fwd_kernel_traitsILi96ELi128ELi64ELi4ELb0ELb0EN7cutlass10bfloat16_tE19Flash_kernel_traitsILi96ELi128ELi64ELi4ES3_EELb0ELb0ELb0ELb1ELb0ELb0ELb1ELb0EEEvNS_16Flash_fwd_paramsE,"a",@progbits
	.sectionflags	@""
	.align	4
.nv.constant0._ZN5flash16flash_fwd_kernelI23Flash_fwd_kernel_traitsILi96ELi128ELi64ELi4ELb0ELb0EN7cutlass10bfloat16_tE19Flash_kernel_traitsILi96ELi128ELi64ELi4ES3_EELb0ELb0ELb0ELb1ELb0ELb0ELb1ELb0EEEvNS_16Flash_fwd_paramsE:
	.zero		816


//--------------------- .nv.constant0._ZN5flash16flash_fwd_kernelI23Flash_fwd_kernel_traitsILi96ELi128ELi64ELi4ELb0ELb0EN7cutlass10bfloat16_tE19Flash_kernel_traitsILi96ELi128ELi64ELi4ES3_EELb1ELb0ELb1ELb0ELb0ELb1ELb0ELb0EEEvNS_16Flash_fwd_paramsE --------------------------
	.section	.nv.constant0._ZN5flash16flash_fwd_kernelI23Flash_fwd_kernel_traitsILi96ELi128ELi64ELi4ELb0ELb0EN7cutlass10bfloat16_tE19Flash_kernel_traitsILi96ELi128ELi64ELi4ES3_EELb1ELb0ELb1ELb0ELb0ELb1ELb0ELb0EEEvNS_16Flash_fwd_paramsE,"a",@progbits
	.sectionflags	@""
	.align	4
.nv.constant0._ZN5flash16flash_fwd_kernelI23Flash_fwd_kernel_traitsILi96ELi128ELi64ELi4ELb0ELb0EN7cutlass10bfloat16_tE19Flash_kernel_traitsILi96ELi128ELi64ELi4ES3_EELb1ELb0ELb1ELb0ELb0ELb1ELb0ELb0EEEvNS_16Flash_fwd_paramsE:
	.zero		816


//--------------------- .nv.constant0._ZN5flash16flash_fwd_kernelI23Flash_fwd_kernel_traitsILi96ELi128ELi64ELi4ELb0ELb0EN7cutlass10bfloat16_tE19Flash_kernel_traitsILi96ELi128ELi64ELi4ES3_EELb0ELb0ELb1ELb0ELb0ELb1ELb1ELb0EEEvNS_16Flash_fwd_paramsE --------------------------
	.section	.nv.constant0._ZN5flash16flash_fwd_kernelI23Flash_fwd_kernel_traitsILi96ELi128ELi64ELi4ELb0ELb0EN7cutlass10bfloat16_tE19Flash_kernel_traitsILi96ELi128ELi64ELi4ES3_EELb0ELb0ELb1ELb0ELb0ELb1ELb1ELb0EEEvNS_16Flash_fwd_paramsE,"a",@progbits
	.sectionflags	@""
	.align	4
.nv.constant0._ZN5flash16flash_fwd_kernelI23Flash_fwd_kernel_traitsILi96ELi128ELi64ELi4ELb0ELb0EN7cutlass10bfloat16_tE19Flash_kernel_traitsILi96ELi128ELi64ELi4ES3_EELb0ELb0ELb1ELb0ELb0ELb1ELb1ELb0EEEvNS_16Flash_fwd_paramsE:
	.zero		816


//--------------------- .nv.constant0._ZN5flash16flash_fwd_kernelI23Flash_fwd_kernel_traitsILi96ELi128ELi64ELi4ELb0ELb0EN7cutlass10bfloat16_tE19Flash_kernel_traitsILi96ELi128ELi64ELi4ES3_EELb1ELb0ELb1ELb1ELb0ELb0ELb0ELb0EEEvNS_16Flash_fwd_paramsE --------------------------
	.section	.nv.constant0._ZN5flash16flash_fwd_kernelI23Flash_fwd_kernel_traitsILi96ELi128ELi64ELi4ELb0ELb0EN7cutlass10bfloat16_tE19Flash_kernel_traitsILi96ELi128ELi64ELi4ES3_EELb1ELb0ELb1ELb1ELb0ELb0ELb0ELb0EEEvNS_16Flash_fwd_paramsE,"a",@progbits
	.sectionflags	@""
	.align	4
.nv.constant0._ZN5flash16flash_fwd_kernelI23Flash_fwd_kernel_traitsILi96ELi128ELi64ELi4ELb0ELb0EN7cutlass10bfloat16_tE19Flash_kernel_traitsILi96ELi128ELi64ELi4ES3_EELb1ELb0ELb1ELb1ELb0ELb0ELb0ELb0EEEvNS_16Flash_fwd_paramsE:
	.zero		816


//--------------------- .nv.constant0._ZN5flash16flash_fwd_kernelI23Flash_fwd_kernel_traitsILi96ELi128ELi64ELi4ELb0ELb0EN7cutlass10bfloat16_tE19Flash_kernel_traitsILi96ELi128ELi64ELi4ES3_EELb1ELb0ELb1ELb0ELb0ELb0ELb0ELb1EEEvNS_16Flash_fwd_paramsE --------------------------
	.section	.nv.constant0._ZN5flash16flash_fwd_kernelI23Flash_fwd_kernel_traitsILi96ELi128ELi64ELi4ELb0ELb0EN7cutlass10bfloat16_tE19Flash_kernel_traitsILi96ELi128ELi64ELi4ES3_EELb1ELb0ELb1ELb0ELb0ELb0ELb0ELb1EEEvNS_16Flash_fwd_paramsE,"a",@progbits
	.sectionflags	@""
	.align	4
.nv.constant0._ZN5flash16flash_fwd_kernelI23Flash_fwd_kernel_traitsILi96ELi128ELi64ELi4ELb0ELb0EN7cutlass10bfloat16_tE19Flash_kernel_traitsILi96ELi128ELi64ELi4ES3_EELb1ELb0ELb1ELb0ELb0ELb0ELb0ELb1EEEvNS_16Flash_fwd_paramsE:
	.zero		816


//--------------------- .nv.constant0._ZN5flash16flash_fwd_kernelI23Flash_fwd_kernel_traitsILi96ELi128ELi64ELi4ELb0ELb0EN7cutlass10bfloat16_tE19Flash_kernel_traitsILi96ELi128ELi64ELi4ES3_EELb0ELb0ELb1ELb0ELb0ELb0ELb1ELb0EEEvNS_16Flash_fwd_paramsE --------------------------
	.section	.nv.constant0._ZN5flash16flash_fwd_kernelI23Flash_fwd_kernel_traitsILi96ELi128ELi64ELi4ELb0ELb0EN7cutlass10bfloat16_tE19Flash_kernel_traitsILi96ELi128ELi64ELi4ES3_EELb0ELb0ELb1ELb0ELb0ELb0ELb1ELb0EEEvNS_16Flash_fwd_paramsE,"a",@progbits
	.sectionflags	@""
	.align	4
.nv.constant0._ZN5flash16flash_fwd_kernelI23Flash_fwd_kernel_traitsILi96ELi128ELi64ELi4ELb0ELb0EN7cutlass10bfloat16_tE19Flash_kernel_traitsILi96ELi128ELi64ELi4ES3_EELb0ELb0ELb1ELb0ELb0ELb0ELb1ELb0EEEvNS_16Flash_fwd_paramsE:
	.zero		816


//--------------------- .nv.constant0._ZN5flash16flash_fwd_kernelI23Flash_fwd_kernel_traitsILi96ELi128ELi64ELi4ELb0ELb0EN7cutlass10bfloat16_tE19Flash_kernel_traitsILi96ELi128ELi64ELi4ES3_EELb1ELb0ELb1ELb1ELb0ELb0ELb0ELb1EEEvNS_16Flash_fwd_paramsE --------------------------
	.section	.nv.constant0._ZN5flash16flash_fwd_kernelI23Flash_fwd_kernel_traitsILi96ELi128ELi64ELi4ELb0ELb0EN7cutlass10bfloat16_tE19Flash_kernel_traitsILi96ELi128ELi64ELi4ES3_EELb1ELb0ELb1ELb1ELb0ELb0ELb0ELb1EEEvNS_16Flash_fwd_paramsE,"a",@progbits
	.sectionflags	@""
	.align	4
.nv.constant0._ZN5flash16flash_fwd_kernelI23Flash_fwd_kernel_traitsILi96ELi128ELi64ELi4ELb0ELb0EN7cutlass10bfloat16_tE19Flash_kernel_traitsILi96ELi128ELi64ELi4ES3_EELb1ELb0ELb1ELb1ELb0ELb0ELb0ELb1EEEvNS_16Flash_fwd_paramsE:
	.zero		816


//--------------------- .nv.constant0._ZN5flash16flash_fwd_kernelI23Flash_fwd_kernel_traitsILi96ELi128ELi64ELi4ELb0ELb0EN7cutlass10bfloat16_tE19Flash_kernel_traitsILi96ELi128ELi64ELi4ES3_EELb0ELb0ELb1ELb1ELb0ELb0ELb1ELb0EEEvNS_16Flash_fwd_paramsE --------------------------
	.section	.nv.constant0._ZN5flash16flash_fwd_kernelI23Flash_fwd_kernel_traitsILi96ELi128ELi64ELi4ELb0ELb0EN7cutlass10bfloat16_tE19Flash_kernel_traitsILi96ELi128ELi64ELi4ES3_EELb0ELb0ELb1ELb1ELb0ELb0ELb1ELb0EEEvNS_16Flash_fwd_paramsE,"a",@progbits
	.sectionflags	@""
	.align	4
.nv.constant0._ZN5flash16flash_fwd_kernelI23Flash_fwd_kernel_traitsILi96ELi128ELi64ELi4ELb0ELb0EN7cutlass10bfloat16_tE19Flash_kernel_traitsILi96ELi128ELi64ELi4ES3_EELb0ELb0ELb1ELb1ELb0ELb0ELb1ELb0EEEvNS_16Flash_fwd_paramsE:
	.zero		816


//--------------------- .text._ZN5flash16flash_fwd_kernelI23Flash_fwd_kernel_traitsILi96ELi128ELi64ELi4ELb0ELb0EN7cutlass10bfloat16_tE19Flash_kernel_traitsILi96ELi128ELi64ELi4ES3_EELb0ELb0ELb0ELb0ELb0ELb1ELb0ELb0EEEvNS_16Flash_fwd_paramsE --------------------------
	.section	.text._ZN5flash16flash_fwd_kernelI23Flash_fwd_kernel_traitsILi96ELi128ELi64ELi4ELb0ELb0EN7cutlass10bfloat16_tE19Flash_kernel_traitsILi96ELi128ELi64ELi4ES3_EELb0ELb0ELb0ELb0ELb0ELb1ELb0ELb0EEEvNS_16Flash_fwd_paramsE,"ax",@progbits
	.sectioninfo	@"SHI_REGISTERS=255"
	.align	128
        .global         _ZN5flash16flash_fwd_kernelI23Flash_fwd_kernel_traitsILi96ELi128ELi64ELi4ELb0ELb0EN7cutlass10bfloat16_tE19Flash_kernel_traitsILi96ELi128ELi64ELi4ES3_EELb0ELb0ELb0ELb0ELb0ELb1ELb0ELb0EEEvNS_16Flash_fwd_paramsE
        .type           _ZN5flash16flash_fwd_kernelI23Flash_fwd_kernel_traitsILi96ELi128ELi64ELi4ELb0ELb0EN7cutlass10bfloat16_tE19Flash_kernel_traitsILi96ELi128ELi64ELi4ES3_EELb0ELb0ELb0ELb0ELb0ELb1ELb0ELb0EEEvNS_16Flash_fwd_paramsE,@function
        .size           _ZN5flash16flash_fwd_kernelI23Flash_fwd_kernel_traitsILi96ELi128ELi64ELi4ELb0ELb0EN7cutlass10bfloat16_tE19Flash_kernel_traitsILi96ELi128ELi64ELi4ES3_EELb0ELb0ELb0ELb0ELb0ELb1ELb0ELb0EEEvNS_16Flash_fwd_paramsE,(.L_x_1025 - _ZN5flash16flash_fwd_kernelI23Flash_fwd_kernel_traitsILi96ELi128ELi64ELi4ELb0ELb0EN7cutlass10bfloat16_tE19Flash_kernel_traitsILi96ELi128ELi64ELi4ES3_EELb0ELb0ELb0ELb0ELb0ELb1ELb0ELb0EEEvNS_16Flash_fwd_paramsE)
        .other          _ZN5flash16flash_fwd_kernelI23Flash_fwd_kernel_traitsILi96ELi128ELi64ELi4ELb0ELb0EN7cutlass10bfloat16_tE19Flash_kernel_traitsILi96ELi128ELi64ELi4ES3_EELb0ELb0ELb0ELb0ELb0ELb1ELb0ELb0EEEvNS_16Flash_fwd_paramsE,@"STO_CUDA_ENTRY STV_DEFAULT"
_ZN5flash16flash_fwd_kernelI23Flash_fwd_kernel_traitsILi96ELi128ELi64ELi4ELb0ELb0EN7cutlass10bfloat16_tE19Flash_kernel_traitsILi96ELi128ELi64ELi4ES3_EELb0ELb0ELb0ELb0ELb0ELb1ELb0ELb0EEEvNS_16Flash_fwd_paramsE:
.text._ZN5flash16flash_fwd_kernelI23Flash_fwd_kernel_traitsILi96ELi128ELi64ELi4ELb0ELb0EN7cutlass10bfloat16_tE19Flash_kernel_traitsILi96ELi128ELi64ELi4ES3_EELb0ELb0ELb0ELb0ELb0ELb1ELb0ELb0EEEvNS_16Flash_fwd_paramsE:
[----:B------:R-:W-:Y:S02]  /*0000*/  MOV R1, c[0x0][0x28] ;  /* 0x00000a0000017a02 */ /* 0x000fe40000000f00 */
[----:B------:R-:W1:Y:S01]  /*0010*/  LDC.U8 R0, c[0x0][0x312] ;  /* 0x0000c480ff007b82 */ /* 0x000e620000000000 */
[----:B------:R-:W2:Y:S01]  /*0020*/  S2R R11, SR_CTAID.Y ;  /* 0x00000000000b7919 */ /* 0x000ea20000002600 */
[----:B------:R-:W-:Y:S01]  /*0030*/  ISETP.NE.U32.AND P2, PT, RZ, c[0x0][0x240], PT ;  /* 0x00009000ff007a0c */ /* 0x000fe20003f45070 */
[----:B------:R-:W-:Y:S01]  /*0040*/  IMAD.MOV.U32 R7, RZ, RZ, 0x4 ;  /* 0x00000004ff077424 */ /* 0x000fe200078e00ff */
[----:B------:R-:W-:Y:S01]  /*0050*/  ISETP.EQ.U32.AND P1, PT, RZ, c[0x0][0x248], PT ;  /* 0x00009200ff007a0c */ /* 0x000fe20003f22070 */
[----:B------:R-:W-:Y:S01]  /*0060*/  IMAD.MOV.U32 R246, RZ, RZ, -0x1 ;  /* 0xfffffffffff67424 */ /* 0x000fe200078e00ff */
[----:B------:R-:W-:Y:S01]  /*0070*/  ISETP.NE.AND.EX P2, PT, RZ, c[0x0][0x244], PT, P2 ;  /* 0x00009100ff007a0c */ /* 0x000fe20003f45320 */
[----:B------:R-:W-:Y:S01]  /*0080*/  ULDC.64 UR6, c[0x0][0x118] ;  /* 0x0000460000067ab9 */ /* 0x000fe20000000a00 */
[----:B------:R-:W-:Y:S01]  /*0090*/  IMAD.MOV.U32 R8, RZ, RZ, -0x1 ;  /* 0xffffffffff087424 */ /* 0x000fe200078e00ff */
[----:B------:R-:W-:Y:S02]  /*00a0*/  ISETP.NE.U32.AND P0, PT, RZ, c[0x0][0x250], PT ;  /* 0x00009400ff007a0c */ /* 0x000fe40003f05070 */
[----:B------:R-:W-:-:S02]  /*00b0*/  IADD3 R1, R1, -0x10, RZ ;  /* 0xfffffff001017810 */ /* 0x000fc40007ffe0ff */
[----:B------:R-:W-:Y:S02]  /*00c0*/  ISETP.NE.AND.EX P0, PT, RZ, c[0x0][0x254], PT, P0 ;  /* 0x00009500ff007a0c */ /* 0x000fe40003f05300 */
[----:B-1----:R-:W-:Y:S01]  /*00d0*/  ISETP.NE.AND P3, PT, R0, RZ, PT ;  /* 0x000000ff0000720c */ /* 0x002fe20003f65270 */
[----:B--2---:R-:W-:-:S03]  /*00e0*/  IMAD.WIDE R2, R11, R7, c[0x0][0x240] ;  /* 0x000090000b027625 */ /* 0x004fc600078e0207 */
[----:B------:R-:W-:Y:S01]  /*00f0*/  ISETP.EQ.OR.EX P1, PT, RZ, c[0x0][0x24c], !P3, P1 ;  /* 0x00009300ff007a0c */ /* 0x000fe20005f22710 */
[----:B------:R-:W-:Y:S01]  /*0100*/  IMAD.WIDE R4, R11, R7, c[0x0][0x248] ;  /* 0x000092000b047625 */ /* 0x000fe200078e0207 */
[----:B------:R1:W2:Y:S04]  /*0110*/  @P2 LDG.E R246, [R2.64] ;  /* 0x0000000602f62981 */ /* 0x0002a8000c1e1900 */
[----:B------:R1:W2:Y:S01]  /*0120*/  @P2 LDG.E R0, [R2.64+0x4] ;  /* 0x0000040602002981 */ /* 0x0002a2000c1e1900 */
[----:B------:R-:W-:-:S06]  /*0130*/  IMAD.MOV.U32 R6, RZ, RZ, RZ ;  /* 0x000000ffff067224 */ /* 0x000fcc00078e00ff */
[----:B------:R3:W5:Y:S04]  /*0140*/  @!P1 LDG.E R8, [R4.64] ;  /* 0x0000000604089981 */ /* 0x000768000c1e1900 */
[----:B------:R-:W4:Y:S04]  /*0150*/  S2R R244, SR_CTAID.X ;  /* 0x0000000000f47919 */ /* 0x000f280000002500 */
[----:B------:R-:W2:Y:S04]  /*0160*/  S2R R17, SR_CTAID.Z ;  /* 0x0000000000117919 */ /* 0x000ea80000002700 */
[----:B------:R-:W2:Y:S01]  /*0170*/  S2R R31, SR_TID.X ;  /* 0x00000000001f7919 */ /* 0x000ea20000002100 */
[----:B-1----:R-:W-:-:S05]  /*0180*/  @P0 IMAD.WIDE R2, R11, R7, c[0x0][0x250] ;  /* 0x000094000b020625 */ /* 0x002fca00078e0207 */
[----:B------:R3:W5:Y:S01]  /*0190*/  @P0 LDG.E R6, [R2.64] ;  /* 0x0000000602060981 */ /* 0x000762000c1e1900 */
[----:B------:R-:W-:-:S04]  /*01a0*/  ISETP.NE.U32.AND P0, PT, RZ, c[0x0][0x248], PT ;  /* 0x00009200ff007a0c */ /* 0x000fc80003f05070 */
[----:B------:R-:W-:Y:S01]  /*01b0*/  ISETP.NE.AND.EX P0, PT, RZ, c[0x0][0x24c], PT, P0 ;  /* 0x00009300ff007a0c */ /* 0x000fe20003f05300 */
[----:B--2---:R-:W-:Y:S02]  /*01c0*/  @P2 IMAD.IADD R15, R0, 0x1, -R246 ;  /* 0x00000001000f2824 */ /* 0x004fe400078e0af6 */
[----:B------:R-:W-:-:S10]  /*01d0*/  @!P2 IMAD.MOV.U32 R15, RZ, RZ, c[0x0][0x214] ;  /* 0x00008500ff0fa624 */ /* 0x000fd400078e00ff */
[----:B------:R-:W-:Y:S05]  /*01e0*/  @!P0 BRA `(.L_x_0) ;  /* 0x0000004000008947 */ /* 0x000fea0003800000 */
[----:B---34-:R-:W2:Y:S02]  /*01f0*/  @P3 LDG.E R0, [R4.64+0x4] ;  /* 0x0000040604003981 */ /* 0x018ea4000c1e1900 */
[----:B--2--5:R-:W-:-:S06]  /*0200*/  @P3 IADD3 R0, R0, -R8, RZ ;  /* 0x8000000800003210 */ /* 0x024fcc0007ffe0ff */
[----:B------:R1:W5:Y:S01]  /*0210*/  @!P3 LDG.E R0, [R4.64] ;  /* 0x000000060400b981 */ /* 0x000362000c1e1900 */
[----:B------:R-:W-:Y:S05]  /*0220*/  BRA `(.L_x_1) ;  /* 0x0000001000007947 */ /* 0x000fea0003800000 */
.L_x_0:
[----:B---34-:R-:W-:Y:S02]  /*0230*/  MOV R0, c[0x0][0x218] ;  /* 0x0000860000007a02 */ /* 0x018fe40000000f00 */
.L_x_1:
[----:B------:R-:W-:-:S04]  /*0240*/  ISETP.NE.U32.AND P2, PT, RZ, c[0x0][0x258], PT ;  /* 0x00009600ff007a0c */ /* 0x000fc80003f45070 */
[----:B------:R-:W-:-:S13]  /*0250*/  ISETP.NE.AND.EX P2, PT, RZ, c[0x0][0x25c], PT, P2 ;  /* 0x00009700ff007a0c */ /* 0x000fda0003f45320 */
[----:B------:R-:W-:-:S06]  /*0260*/  @P2 IMAD.WIDE R2, R11, R7, c[0x0][0x258] ;  /* 0x000096000b022625 */ /* 0x000fcc00078e0207 */
[----:B------:R-:W2:Y:S01]  /*0270*/  @P2 LDG.E R3, [R2.64] ;  /* 0x0000000602032981 */ /* 0x000ea2000c1e1900 */
[----:B------:R-:W-:Y:S01]  /*0280*/  IMAD.SHL.U32 R247, R244, 0x80, RZ ;  /* 0x00000080f4f77824 */ /* 0x000fe200078e00ff */
[----:B------:R-:W-:-:S04]  /*0290*/  @!P2 ISETP.NE.U32.AND P1, PT, RZ, c[0x0][0x268], PT ;  /* 0x00009a00ff00aa0c */ /* 0x000fc80003f25070 */
[----:B------:R-:W-:Y:S02]  /*02a0*/  ISETP.GT.AND P0, PT, R15, R247, PT ;  /* 0x000000f70f00720c */ /* 0x000fe40003f04270 */
[----:B------:R-:W-:-:S04]  /*02b0*/  @!P2 ISETP.NE.AND.EX P1, PT, RZ, c[0x0][0x26c], PT, P1 ;  /* 0x00009b00ff00aa0c */ /* 0x000fc80003f25310 */
[----:B------:R-:W-:Y:S01]  /*02c0*/  @!P2 SEL R2, RZ, c[0x0][0x21c], !P1 ;  /* 0x00008700ff02aa07 */ /* 0x000fe20004800000 */
[----:B--2--5:R-:W-:-:S03]  /*02d0*/  @P2 IMAD.IADD R28, R3, 0x1, -R6 ;  /* 0x00000001031c2824 */ /* 0x024fc600078e0a06 */
[----:B------:R-:W-:-:S03]  /*02e0*/  @!P2 IADD3 R28, R2, R0, -R6 ;  /* 0x00000000021ca210 */ /* 0x000fc60007ffe806 */
[----:B------:R-:W-:Y:S05]  /*02f0*/  @!P0 EXIT ;  /* 0x000000000000894d */ /* 0x000fea0003800000 */
[C---:B------:R-:W-:Y:S02]  /*0300*/  ISETP.GE.AND P0, PT, R28.reuse, 0x1, PT ;  /* 0x000000011c00780c */ /* 0x040fe40003f06270 */
[----:B------:R-:W-:-:S04]  /*0310*/  IADD3 R0, R28, 0x3f, RZ ;  /* 0x0000003f1c007810 */ /* 0x000fc80007ffe0ff */
[----:B------:R-:W-:-:S04]  /*0320*/  SHF.R.S32.HI R2, RZ, 0x1f, R0 ;  /* 0x0000001fff027819 */ /* 0x000fc80000011400 */
[----:B------:R-:W-:-:S03]  /*0330*/  LEA.HI R223, R2, R0, RZ, 0x6 ;  /* 0x0000000002df7211 */ /* 0x000fc600078f30ff */
[----:B------:R-:W-:Y:S05]  /*0340*/  @!P0 BRA `(.L_x_2) ;  /* 0x00008a6000008947 */ /* 0x000fea0003800000 */
[----:B------:R-:W-:Y:S02]  /*0350*/  ISETP.NE.AND P1, PT, R246, -0x1, PT ;  /* 0xfffffffff600780c */ /* 0x000fe40003f25270 */
[----:B------:R-:W-:-:S11]  /*0360*/  ISETP.NE.AND P0, PT, R8, -0x1, PT ;  /* 0xffffffff0800780c */ /* 0x000fd60003f05270 */
[----:B-1----:R-:W-:Y:S01]  /*0370*/  @!P1 SHF.R.S32.HI R4, RZ, 0x1f, R11 ;  /* 0x0000001fff049819 */ /* 0x002fe2000001140b */
[----:B------:R-:W-:Y:S01]  /*0380*/  @P1 IMAD.WIDE.U32 R2, R246, c[0x0][0x190], RZ ;  /* 0x00006400f6021a25 */ /* 0x000fe200078e00ff */
[----:B------:R-:W-:-:S03]  /*0390*/  @P0 IADD3 R0, R6, R8, RZ ;  /* 0x0000000806000210 */ /* 0x000fc60007ffe0ff */
[----:B------:R-:W-:Y:S01]  /*03a0*/  @!P1 IMAD R7, R4, c[0x0][0x178], RZ ;  /* 0x00005e0004079a24 */ /* 0x000fe200078e02ff */
[----:B------:R-:W-:Y:S01]  /*03b0*/  @P1 MOV R9, R2 ;  /* 0x0000000200091202 */ /* 0x000fe20000000f00 */
[----:B------:R-:W-:Y:S02]  /*03c0*/  @P1 IMAD R10, R246, c[0x0][0x194], R3 ;  /* 0x00006500f60a1a24 */ /* 0x000fe400078e0203 */
[----:B------:R-:W-:-:S04]  /*03d0*/  @P0 IMAD.WIDE.U32 R2, R0, c[0x0][0x198], RZ ;  /* 0x0000660000020a25 */ /* 0x000fc800078e00ff */
[----:B------:R-:W-:Y:S01]  /*03e0*/  @!P1 IMAD.WIDE.U32 R4, R11, c[0x0][0x178], RZ ;  /* 0x00005e000b049a25 */ /* 0x000fe200078e00ff */
[----:B------:R-:W-:-:S03]  /*03f0*/  @P0 MOV R14, R2 ;  /* 0x00000002000e0202 */ /* 0x000fc60000000f00 */
[----:B------:R-:W-:Y:S01]  /*0400*/  @!P1 IMAD R7, R11, c[0x0][0x17c], R7 ;  /* 0x00005f000b079a24 */ /* 0x000fe200078e0207 */
[----:B------:R-:W-:Y:S01]  /*0410*/  @!P1 MOV R9, R4 ;  /* 0x0000000400099202 */ /* 0x000fe20000000f00 */
[----:B------:R-:W-:-:S03]  /*0420*/  @P0 IMAD R20, R0, c[0x0][0x19c], R3 ;  /* 0x0000670000140a24 */ /* 0x000fc600078e0203 */
[----:B------:R-:W-:Y:S01]  /*0430*/  @!P1 IADD3 R10, R5, R7, RZ ;  /* 0x00000007050a9210 */ /* 0x000fe20007ffe0ff */
[----:B------:R-:W-:Y:S05]  /*0440*/  @P0 BRA `(.L_x_3) ;  /* 0x000000b000000947 */ /* 0x000fea0003800000 */
[----:B------:R-:W-:Y:S01]  /*0450*/  SHF.R.S32.HI R0, RZ, 0x1f, R6 ;  /* 0x0000001fff007819 */ /* 0x000fe20000011406 */
[----:B------:R-:W-:Y:S01]  /*0460*/  IMAD.WIDE.U32 R2, R6, c[0x0][0x198], RZ ;  /* 0x0000660006027a25 */ /* 0x000fe200078e00ff */
[----:B------:R-:W-:-:S03]  /*0470*/  SHF.R.S32.HI R4, RZ, 0x1f, R11 ;  /* 0x0000001fff047819 */ /* 0x000fc6000001140b */
[----:B------:R-:W-:Y:S02]  /*0480*/  IMAD R0, R0, c[0x0][0x198], RZ ;  /* 0x0000660000007a24 */ /* 0x000fe400078e02ff */
[----:B------:R-:W-:Y:S02]  /*0490*/  IMAD R4, R4, c[0x0][0x180], RZ ;  /* 0x0000600004047a24 */ /* 0x000fe400078e02ff */
[----:B------:R-:W-:-:S05]  /*04a0*/  IMAD R0, R6, c[0x0][0x19c], R0 ;  /* 0x0000670006007a24 */ /* 0x000fca00078e0200 */
[----:B------:R-:W-:Y:S01]  /*04b0*/  IADD3 R3, R3, R0, RZ ;  /* 0x0000000003037210 */ /* 0x000fe20007ffe0ff */
[----:B------:R-:W-:-:S04]  /*04c0*/  IMAD R0, R11, c[0x0][0x184], R4 ;  /* 0x000061000b007a24 */ /* 0x000fc800078e0204 */
[----:B------:R-:W-:-:S05]  /*04d0*/  IMAD.WIDE.U32 R2, R11, c[0x0][0x180], R2 ;  /* 0x000060000b027a25 */ /* 0x000fca00078e0002 */
[----:B------:R-:W-:Y:S02]  /*04e0*/  IADD3 R20, R3, R0, RZ ;  /* 0x0000000003147210 */ /* 0x000fe40007ffe0ff */
[----:B------:R-:W-:Y:S02]  /*04f0*/  MOV R14, R2 ;  /* 0x00000002000e7202 */ /* 0x000fe40000000f00 */
.L_x_3:
[----:B------:R-:W-:Y:S02]  /*0500*/  IABS R4, c[0x0][0x1c8] ;  /* 0x0000720000047a13 */ /* 0x000fe40000000000 */
[----:B------:R-:W-:Y:S02]  /*0510*/  IABS R5, R17 ;  /* 0x0000001100057213 */ /* 0x000fe40000000000 */
[----:B------:R-:W1:Y:S08]  /*0520*/  I2F.RP R2, R4 ;  /* 0x0000000400027306 */ /* 0x000e700000209400 */
[----:B-1----:R-:W1:Y:S02]  /*0530*/  MUFU.RCP R2, R2 ;  /* 0x0000000200027308 */ /* 0x002e640000001000 */
[----:B-1----:R-:W-:-:S06]  /*0540*/  IADD3 R2, R2, 0xffffffe, RZ ;  /* 0x0ffffffe02027810 */ /* 0x002fcc0007ffe0ff */
[----:B------:R-:W1:Y:S02]  /*0550*/  F2I.FTZ.U32.TRUNC.NTZ R3, R2 ;  /* 0x0000000200037305 */ /* 0x000e64000021f000 */
[----:B-1----:R-:W-:Y:S02]  /*0560*/  IMAD.MOV R0, RZ, RZ, -R3 ;  /* 0x000000ffff007224 */ /* 0x002fe400078e0a03 */
[----:B------:R-:W-:Y:S02]  /*0570*/  IMAD.MOV.U32 R2, RZ, RZ, RZ ;  /* 0x000000ffff027224 */ /* 0x000fe400078e00ff */
[----:B------:R-:W-:-:S04]  /*0580*/  IMAD R0, R0, R4, RZ ;  /* 0x0000000400007224 */ /* 0x000fc800078e02ff */
[----:B------:R-:W-:-:S04]  /*0590*/  IMAD.HI.U32 R0, R3, R0, R2 ;  /* 0x0000000003007227 */ /* 0x000fc800078e0002 */
[----:B------:R-:W-:Y:S01]  /*05a0*/  IMAD.MOV.U32 R3, RZ, RZ, R5 ;  /* 0x000000ffff037224 */ /* 0x000fe200078e0005 */
[----:B------:R-:W-:-:S03]  /*05b0*/  SHF.R.S32.HI R5, RZ, 0x1f, R17 ;  /* 0x0000001fff057819 */ /* 0x000fc60000011411 */
[----:B------:R-:W-:-:S05]  /*05c0*/  IMAD.HI.U32 R0, R0, R3, RZ ;  /* 0x0000000300007227 */ /* 0x000fca00078e00ff */
[----:B------:R-:W-:-:S05]  /*05d0*/  IADD3 R2, -R0, RZ, RZ ;  /* 0x000000ff00027210 */ /* 0x000fca0007ffe1ff */
[----:B------:R-:W-:-:S05]  /*05e0*/  IMAD R2, R4, R2, R3 ;  /* 0x0000000204027224 */ /* 0x000fca00078e0203 */
[----:B------:R-:W-:-:S13]  /*05f0*/  ISETP.GT.U32.AND P2, PT, R4, R2, PT ;  /* 0x000000020400720c */ /* 0x000fda0003f44070 */
[----:B------:R-:W-:Y:S01]  /*0600*/  @!P2 IMAD.IADD R2, R2, 0x1, -R4 ;  /* 0x000000010202a824 */ /* 0x000fe200078e0a04 */
[----:B------:R-:W-:Y:S02]  /*0610*/  @!P2 IADD3 R0, R0, 0x1, RZ ;  /* 0x000000010000a810 */ /* 0x000fe40007ffe0ff */
[----:B------:R-:W-:Y:S02]  /*0620*/  ISETP.NE.AND P2, PT, RZ, c[0x0][0x1c8], PT ;  /* 0x00007200ff007a0c */ /* 0x000fe40003f45270 */
[----:B------:R-:W-:Y:S01]  /*0630*/  ISETP.GE.U32.AND P3, PT, R2, R4, PT ;  /* 0x000000040200720c */ /* 0x000fe20003f66070 */
[----:B------:R-:W-:Y:S01]  /*0640*/  @P0 IMAD.IADD R4, R6, 0x1, R8 ;  /* 0x0000000106040824 */ /* 0x000fe200078e0208 */
[----:B------:R-:W-:-:S04]  /*0650*/  LOP3.LUT R2, R17, c[0x0][0x1c8], RZ, 0x3c, !PT ;  /* 0x0000720011027a12 */ /* 0x000fc800078e3cff */
[----:B------:R-:W-:Y:S01]  /*0660*/  ISETP.GE.AND P1, PT, R2, RZ, PT ;  /* 0x000000ff0200720c */ /* 0x000fe20003f26270 */
[----:B------:R-:W-:-:S04]  /*0670*/  @P0 IMAD.WIDE.U32 R2, R4, c[0x0][0x1a0], RZ ;  /* 0x0000680004020a25 */ /* 0x000fc800078e00ff */
[----:B------:R-:W-:Y:S01]  /*0680*/  @P0 IMAD R19, R4, c[0x0][0x1a4], R3 ;  /* 0x0000690004130a24 */ /* 0x000fe200078e0203 */
[----:B------:R-:W-:Y:S02]  /*0690*/  @P0 MOV R18, R2 ;  /* 0x0000000200120202 */ /* 0x000fe40000000f00 */
[----:B------:R-:W-:-:S04]  /*06a0*/  @P3 IADD3 R0, R0, 0x1, RZ ;  /* 0x0000000100003810 */ /* 0x000fc80007ffe0ff */
[----:B------:R-:W-:-:S05]  /*06b0*/  MOV R13, R0 ;  /* 0x00000000000d7202 */ /* 0x000fca0000000f00 */
[----:B------:R-:W-:Y:S01]  /*06c0*/  @!P1 IMAD.MOV R13, RZ, RZ, -R13 ;  /* 0x000000ffff0d9224 */ /* 0x000fe200078e0a0d */
[----:B------:R-:W-:Y:S01]  /*06d0*/  @!P2 LOP3.LUT R13, RZ, c[0x0][0x1c8], RZ, 0x33, !PT ;  /* 0x00007200ff0daa12 */ /* 0x000fe200078e33ff */
        /* <DEDUP_REMOVED lines=12> */
.L_x_4:
[----:B------:R-:W-:Y:S01]  /*07a0*/  SHF.R.S32.HI R16, RZ, 0x1f, R31 ;  /* 0x0000001fff107819 */ /* 0x000fe2000001141f */
[----:B------:R-:W-:Y:S01]  /*07b0*/  IMAD.IADD R247, R15, 0x1, -R247 ;  /* 0x000000010ff77824 */ /* 0x000fe200078e0af7 */
[----:B------:R-:W-:Y:S01]  /*07c0*/  LEA.HI.SX32 R30, R223, 0xffffffff, 0x1a ;  /* 0xffffffffdf1e7811 */ /* 0x000fe200078fd2ff */
[----:B------:R-:W-:Y:S01]  /*07d0*/  IMAD R6, R5, c[0x0][0x1a8], RZ ;  /* 0x00006a0005067a24 */ /* 0x000fe200078e02ff */
[CC--:B------:R-:W-:Y:S01]  /*07e0*/  LEA.HI R3, R16.reuse, R31.reuse, RZ, 0x2 ;  /* 0x0000001f10037211 */ /* 0x0c0fe200078f10ff */
[----:B------:R-:W-:Y:S01]  /*07f0*/  IMAD.MOV.U32 R149, RZ, RZ, 0x5 ;  /* 0x00000005ff957424 */ /* 0x000fe200078e00ff */
[----:B------:R-:W-:Y:S01]  /*0800*/  LEA.HI R24, R16, R31, RZ, 0x3 ;  /* 0x0000001f10187211 */ /* 0x000fe200078f18ff */
[----:B------:R-:W-:Y:S01]  /*0810*/  IMAD R6, R17, c[0x0][0x1ac], R6 ;  /* 0x00006b0011067a24 */ /* 0x000fe200078e0206 */
[----:B------:R-:W-:-:S02]  /*0820*/  LOP3.LUT R0, R3, 0xfffffffc, RZ, 0xc0, !PT ;  /* 0xfffffffc03007812 */ /* 0x000fc400078ec0ff */
[----:B------:R-:W-:Y:S02]  /*0830*/  SHF.R.S32.HI R23, RZ, 0x3, R24 ;  /* 0x00000003ff177819 */ /* 0x000fe40000011418 */
[----:B------:R-:W-:Y:S01]  /*0840*/  SHF.R.S32.HI R242, RZ, 0x2, R3 ;  /* 0x00000002fff27819 */ /* 0x000fe20000011403 */
[----:B------:R-:W-:Y:S01]  /*0850*/  IMAD.IADD R0, R31, 0x1, -R0 ;  /* 0x000000011f007824 */ /* 0x000fe200078e0a00 */
[----:B------:R-:W-:Y:S01]  /*0860*/  LEA.HI R147, R16, R31, RZ, 0x5 ;  /* 0x0000001f10937211 */ /* 0x000fe200078f28ff */
[----:B------:R-:W-:Y:S01]  /*0870*/  IMAD.SHL.U32 R2, R23, 0x40, RZ ;  /* 0x0000004017027824 */ /* 0x000fe200078e00ff */
[----:B------:R-:W-:Y:S01]  /*0880*/  IADD3 R21, R242, 0x20, RZ ;  /* 0x00000020f2157810 */ /* 0x000fe20007ffe0ff */
[----:B------:R-:W-:Y:S01]  /*0890*/  IMAD.SHL.U32 R248, R0, 0x8, RZ ;  /* 0x0000000800f87824 */ /* 0x000fe200078e00ff */
[--C-:B------:R-:W-:Y:S02]  /*08a0*/  SHF.R.S32.HI R243, RZ, 0x1f, R242.reuse ;  /* 0x0000001ffff37819 */ /* 0x100fe400000114f2 */
[----:B------:R-:W-:Y:S01]  /*08b0*/  LOP3.LUT R0, R2, 0xc0, RZ, 0xc0, !PT ;  /* 0x000000c002007812 */ /* 0x000fe200078ec0ff */
[----:B------:R-:W-:Y:S01]  /*08c0*/  STL [R1+0x4], R21 ;  /* 0x0000041501007387 */ /* 0x000fe20000100800 */
[----:B------:R-:W-:Y:S01]  /*08d0*/  ISETP.GE.AND P0, PT, R21, R247, PT ;  /* 0x000000f71500720c */ /* 0x000fe20003f06270 */
[----:B------:R-:W-:Y:S01]  /*08e0*/  IMAD.WIDE R244, R244, 0x80, R242 ;  /* 0x00000080f4f47825 */ /* 0x000fe200078e02f2 */
[----:B------:R-:W-:-:S02]  /*08f0*/  LOP3.LUT R2, R0, 0x18, R248, 0xf8, !PT ;  /* 0x0000001800027812 */ /* 0x000fc400078ef8f8 */
[----:B------:R-:W-:Y:S02]  /*0900*/  SHF.R.U32.HI R0, RZ, 0x3, R0 ;  /* 0x00000003ff007819 */ /* 0x000fe40000011600 */
[----:B------:R-:W-:Y:S02]  /*0910*/  SHF.R.S32.HI R249, RZ, 0x1f, R248 ;  /* 0x0000001ffff97819 */ /* 0x000fe400000114f8 */
[----:B------:R-:W-:Y:S02]  /*0920*/  LOP3.LUT R222, R2, R0, RZ, 0x3c, !PT ;  /* 0x0000000002de7212 */ /* 0x000fe400078e3cff */
[----:B------:R-:W-:Y:S02]  /*0930*/  IADD3 R2, P1, R248, R9, RZ ;  /* 0x00000009f8027210 */ /* 0x000fe40007f3e0ff */
[C---:B------:R-:W-:Y:S02]  /*0940*/  IADD3 R4, R242.reuse, 0x40, RZ ;  /* 0x00000040f2047810 */ /* 0x040fe40007ffe0ff */
[----:B------:R-:W-:-:S02]  /*0950*/  ISETP.GE.AND P2, PT, R242, R247, PT ;  /* 0x000000f7f200720c */ /* 0x000fc40003f46270 */
[----:B------:R-:W-:Y:S01]  /*0960*/  LEA.HI R0, R3, R242, RZ, 0x1 ;  /* 0x000000f203007211 */ /* 0x000fe200078f08ff */
[----:B------:R-:W-:Y:S01]  /*0970*/  IMAD.X R3, R249, 0x1, R10, P1 ;  /* 0x00000001f9037824 */ /* 0x000fe200008e060a */
[----:B------:R-:W-:Y:S01]  /*0980*/  ISETP.GE.AND P1, PT, R4, R247, PT ;  /* 0x000000f70400720c */ /* 0x000fe20003f26270 */
[----:B------:R1:W-:Y:S01]  /*0990*/  STL [R1+0xc], R4 ;  /* 0x00000c0401007387 */ /* 0x0003e20000100800 */
[----:B------:R-:W-:Y:S01]  /*09a0*/  LOP3.LUT R0, R0, 0x7fffffe, RZ, 0xc0, !PT ;  /* 0x07fffffe00007812 */ /* 0x000fe200078ec0ff */
[----:B------:R-:W-:Y:S01]  /*09b0*/  IMAD.WIDE.U32 R2, R17, c[0x0][0x1a8], R2 ;  /* 0x00006a0011027a25 */ /* 0x000fe200078e0002 */
[----:B------:R-:W-:Y:S02]  /*09c0*/  @!P0 IADD3 R10, P3, R244, 0x20, RZ ;  /* 0x00000020f40a8810 */ /* 0x000fe40007f7e0ff */
[----:B------:R-:W-:Y:S01]  /*09d0*/  SHF.R.S32.HI R25, RZ, 0x5, R147 ;  /* 0x00000005ff197819 */ /* 0x000fe20000011493 */
[----:B------:R-:W-:Y:S01]  /*09e0*/  IMAD.IADD R3, R3, 0x1, R6 ;  /* 0x0000000103037824 */ /* 0x000fe200078e0206 */
[----:B------:R-:W-:Y:S01]  /*09f0*/  IADD3 R15, R242, 0x60, RZ ;  /* 0x00000060f20f7810 */ /* 0x000fe20007ffe0ff */
[----:B------:R-:W-:-:S04]  /*0a00*/  @!P0 IMAD.X R5, RZ, RZ, R245, P3 ;  /* 0x000000ffff058224 */ /* 0x000fc800018e06f5 */
[----:B------:R-:W-:Y:S01]  /*0a10*/  @!P1 IADD3 R7, P3, R244, 0x40, RZ ;  /* 0x00000040f4079810 */ /* 0x000fe20007f7e0ff */
[----:B------:R-:W-:Y:S01]  /*0a20*/  @!P0 IMAD R8, R5, c[0x0][0x190], RZ ;  /* 0x0000640005088a24 */ /* 0x000fe200078e02ff */
[----:B------:R2:W-:Y:S03]  /*0a30*/  STL [R1+0x8], R15 ;  /* 0x0000080f01007387 */ /* 0x0005e60000100800 */
[C---:B------:R-:W-:Y:S02]  /*0a40*/  @!P0 IMAD R12, R10.reuse, c[0x0][0x194], R8 ;  /* 0x000065000a0c8a24 */ /* 0x040fe400078e0208 */
[----:B------:R-:W-:-:S04]  /*0a50*/  @!P0 IMAD.WIDE.U32 R10, R10, c[0x0][0x190], R2 ;  /* 0x000064000a0a8a25 */ /* 0x000fc800078e0002 */
[----:B-1----:R-:W-:Y:S02]  /*0a60*/  IMAD.IADD R4, R242, 0x1, -R0 ;  /* 0x00000001f2047824 */ /* 0x002fe400078e0a00 */
[----:B------:R-:W-:Y:S02]  /*0a70*/  @!P2 IMAD R0, R245, c[0x0][0x190], RZ ;  /* 0x00006400f500aa24 */ /* 0x000fe400078e02ff */
[----:B------:R-:W-:Y:S02]  /*0a80*/  IMAD R6, R25, 0x8, R4 ;  /* 0x0000000819067824 */ /* 0x000fe400078e0204 */
[C---:B------:R-:W-:Y:S02]  /*0a90*/  @!P2 IMAD R0, R244.reuse, c[0x0][0x194], R0 ;  /* 0x00006500f400aa24 */ /* 0x040fe400078e0200 */
[----:B------:R-:W-:-:S04]  /*0aa0*/  @!P2 IMAD.WIDE.U32 R4, R244, c[0x0][0x190], R2 ;  /* 0x00006400f404aa25 */ /* 0x000fc800078e0002 */
[----:B------:R-:W-:Y:S02]  /*0ab0*/  IMAD.U32 R222, R6, 0x20, R222 ;  /* 0x0000002006de7824 */ /* 0x000fe400078e00de */
[----:B------:R-:W-:Y:S01]  /*0ac0*/  @!P1 IMAD.X R6, RZ, RZ, R245, P3 ;  /* 0x000000ffff069224 */ /* 0x000fe200018e06f5 */
[----:B------:R-:W-:Y:S01]  /*0ad0*/  @!P2 LEA R8, P3, R4, c[0x0][0x160], 0x1 ;  /* 0x000058000408aa11 */ /* 0x000fe200078608ff */
[----:B------:R-:W-:Y:S02]  /*0ae0*/  @!P2 IMAD.IADD R0, R5, 0x1, R0 ;  /* 0x000000010500a824 */ /* 0x000fe400078e0200 */
[----:B------:R-:W-:-:S03]  /*0af0*/  IMAD.SHL.U32 R222, R222, 0x2, RZ ;  /* 0x00000002dede7824 */ /* 0x000fc600078e00ff */
[----:B------:R-:W-:Y:S01]  /*0b00*/  @!P2 LEA.HI.X R9, R4, c[0x0][0x164], R0, 0x1, P3 ;  /* 0x000059000409aa11 */ /* 0x000fe200018f0c00 */
[----:B------:R-:W-:Y:S01]  /*0b10*/  @!P1 IMAD R4, R6, c[0x0][0x190], RZ ;  /* 0x0000640006049a24 */ /* 0x000fe200078e02ff */
[C---:B------:R-:W-:Y:S01]  /*0b20*/  @!P0 LEA R6, P3, R10.reuse, c[0x0][0x160], 0x1 ;  /* 0x000058000a068a11 */ /* 0x040fe200078608ff */
[----:B------:R-:W-:Y:S02]  /*0b30*/  @!P0 IMAD.IADD R0, R11, 0x1, R12 ;  /* 0x000000010b008824 */ /* 0x000fe400078e020c */
[C---:B------:R-:W-:Y:S01]  /*0b40*/  @!P1 IMAD R11, R7.reuse, c[0x0][0x194], R4 ;  /* 0x00006500070b9a24 */ /* 0x040fe200078e0204 */
[----:B------:R-:W-:Y:S01]  /*0b50*/  @!PT LDS RZ, [RZ] ;  /* 0x00000000fffff984 */ /* 0x000fe20000000800 */
[----:B------:R-:W-:Y:S01]  /*0b60*/  @!PT LDS RZ, [RZ] ;  /* 0x00000000fffff984 */ /* 0x000fe20000000800 */
[----:B------:R-:W-:Y:S01]  /*0b70*/  @!PT LDS RZ, [RZ] ;  /* 0x00000000fffff984 */ /* 0x000fe20000000800 */
[----:B------:R1:W-:Y:S01]  /*0b80*/  @!P2 LDGSTS.E.BYPASS.LTC128B.128 [R222], [R8.64] ;  /* 0x0000000008deafae */ /* 0x0003e2000b901d46 */
[----:B------:R-:W-:Y:S01]  /*0b90*/  @!P1 IMAD.WIDE.U32 R4, R7, c[0x0][0x190], R2 ;  /* 0x0000640007049a25 */ /* 0x000fe200078e0002 */
[----:B------:R-:W-:Y:S02]  /*0ba0*/  @!P0 LEA.HI.X R7, R10, c[0x0][0x164], R0, 0x1, P3 ;  /* 0x000059000a078a11 */ /* 0x000fe400018f0c00 */
[----:B------:R1:W-:Y:S01]  /*0bb0*/  @!P2 LDGSTS.E.BYPASS.LTC128B.128 [R222+0x2000], [R8.64+0x40] ;  /* 0x0200004008deafae */ /* 0x0003e2000b901d46 */
[----:B------:R-:W-:-:S02]  /*0bc0*/  IMAD R0, R30, -0x40, R28 ;  /* 0xffffffc01e007824 */ /* 0x000fc400078e021c */
[----:B------:R-:W-:Y:S01]  /*0bd0*/  @!P1 IMAD.IADD R5, R5, 0x1, R11 ;  /* 0x0000000105059824 */ /* 0x000fe200078e020b */
[----:B------:R1:W-:Y:S02]  /*0be0*/  @!P2 LDGSTS.E.BYPASS.LTC128B.128 [R222+0x4000], [R8.64+0x80] ;  /* 0x0400008008deafae */ /* 0x0003e4000b901d46 */
[CC--:B------:R-:W-:Y:S02]  /*0bf0*/  ISETP.GE.AND P6, PT, R242.reuse, R0.reuse, PT ;  /* 0x00000000f200720c */ /* 0x0c0fe40003fc6270 */
[----:B------:R3:W-:Y:S01]  /*0c00*/  @!P0 LDGSTS.E.BYPASS.LTC128B.128 [R222+0x800], [R6.64] ;  /* 0x0080000006de8fae */ /* 0x0007e2000b901d46 */
[-C--:B------:R-:W-:Y:S02]  /*0c10*/  ISETP.GE.AND P4, PT, R242, R0.reuse, PT ;  /* 0x00000000f200720c */ /* 0x080fe40003f86270 */
[CC--:B------:R-:W-:Y:S01]  /*0c20*/  ISETP.GE.AND P5, PT, R21.reuse, R0.reuse, PT ;  /* 0x000000001500720c */ /* 0x0c0fe20003fa6270 */
[----:B------:R3:W-:Y:S01]  /*0c30*/  @!P0 LDGSTS.E.BYPASS.LTC128B.128 [R222+0x2800], [R6.64+0x40] ;  /* 0x0280004006de8fae */ /* 0x0007e2000b901d46 */
[----:B------:R-:W-:-:S03]  /*0c40*/  ISETP.GE.AND P3, PT, R21, R0, PT ;  /* 0x000000001500720c */ /* 0x000fc60003f66270 */
[----:B------:R3:W-:Y:S01]  /*0c50*/  @!P0 LDGSTS.E.BYPASS.LTC128B.128 [R222+0x4800], [R6.64+0x80] ;  /* 0x0480008006de8fae */ /* 0x0007e2000b901d46 */
[----:B------:R-:W-:Y:S02]  /*0c60*/  ISETP.GE.AND P0, PT, R15, R247, PT ;  /* 0x000000f70f00720c */ /* 0x000fe40003f06270 */
[----:B-1----:R-:W-:Y:S02]  /*0c70*/  LEA.HI R9, R16, R31, RZ, 0x4 ;  /* 0x0000001f10097211 */ /* 0x002fe400078f20ff */
[C---:B------:R-:W-:Y:S02]  /*0c80*/  @!P1 LEA R16, P2, R4.reuse, c[0x0][0x160], 0x1 ;  /* 0x0000580004109a11 */ /* 0x040fe400078408ff */
[----:B------:R-:W-:Y:S02]  /*0c90*/  SHF.R.S32.HI R8, RZ, 0x4, R9 ;  /* 0x00000004ff087819 */ /* 0x000fe40000011409 */
[----:B------:R-:W-:Y:S01]  /*0ca0*/  @!P1 LEA.HI.X R17, R4, c[0x0][0x164], R5, 0x1, P2 ;  /* 0x0000590004119a11 */ /* 0x000fe200010f0c05 */
[----:B------:R-:W-:Y:S01]  /*0cb0*/  IMAD R4, R243, c[0x0][0x198], RZ ;  /* 0x00006600f3047a24 */ /* 0x000fe200078e02ff */
[----:B------:R-:W-:-:S03]  /*0cc0*/  LOP3.LUT R5, R9, 0xfffffff0, RZ, 0xc0, !PT ;  /* 0xfffffff009057812 */ /* 0x000fc600078ec0ff */
[----:B------:R-:W-:Y:S01]  /*0cd0*/  @!P0 IADD3 R12, P2, R244, 0x60, RZ ;  /* 0x00000060f40c8810 */ /* 0x000fe20007f5e0ff */
[----:B------:R1:W-:Y:S01]  /*0ce0*/  @!P1 LDGSTS.E.BYPASS.LTC128B.128 [R222+0x1000], [R16.64] ;  /* 0x0100000010de9fae */ /* 0x0003e2000b901d46 */
[----:B---3--:R-:W-:Y:S01]  /*0cf0*/  LEA.HI R6, R9, R8, RZ, 0x1 ;  /* 0x0000000809067211 */ /* 0x008fe200078f08ff */
[----:B------:R-:W-:Y:S02]  /*0d00*/  IMAD R9, R242, c[0x0][0x19c], R4 ;  /* 0x00006700f2097a24 */ /* 0x000fe400078e0204 */
[----:B------:R-:W-:Y:S01]  /*0d10*/  @!P0 IMAD.X R11, RZ, RZ, R245, P2 ;  /* 0x000000ffff0b8224 */ /* 0x000fe200010e06f5 */
[----:B------:R-:W-:Y:S01]  /*0d20*/  LOP3.LUT R0, R6, 0xfffffffe, RZ, 0xc0, !PT ;  /* 0xfffffffe06007812 */ /* 0x000fe200078ec0ff */
[----:B------:R-:W-:Y:S01]  /*0d30*/  IMAD.WIDE.U32 R6, R242, c[0x0][0x198], R248 ;  /* 0x00006600f2067a25 */ /* 0x000fe200078e00f8 */
[----:B------:R1:W-:Y:S03]  /*0d40*/  @!P1 LDGSTS.E.BYPASS.LTC128B.128 [R222+0x3000], [R16.64+0x40] ;  /* 0x0300004010de9fae */ /* 0x0003e6000b901d46 */
[----:B------:R-:W-:Y:S01]  /*0d50*/  IMAD.IADD R21, R8, 0x1, -R0 ;  /* 0x0000000108157824 */ /* 0x000fe200078e0a00 */
[----:B------:R-:W-:Y:S01]  /*0d60*/  IADD3 R6, P2, R14, R6, RZ ;  /* 0x000000060e067210 */ /* 0x000fe20007f5e0ff */
[----:B------:R-:W-:Y:S01]  /*0d70*/  IMAD.IADD R0, R31, 0x1, -R5 ;  /* 0x000000011f007824 */ /* 0x000fe200078e0a05 */
[----:B------:R1:W-:Y:S01]  /*0d80*/  @!P1 LDGSTS.E.BYPASS.LTC128B.128 [R222+0x5000], [R16.64+0x80] ;  /* 0x0500008010de9fae */ /* 0x0003e2000b901d46 */
[----:B------:R-:W-:Y:S01]  /*0d90*/  IMAD R8, R243, c[0x0][0x1a0], RZ ;  /* 0x00006800f3087a24 */ /* 0x000fe200078e02ff */
[----:B------:R-:W-:Y:S01]  /*0da0*/  IADD3.X R7, R20, R7, R9, P2, !PT ;  /* 0x0000000714077210 */ /* 0x000fe200017fe409 */
[----:B------:R-:W-:Y:S01]  /*0db0*/  IMAD.WIDE.U32 R4, R242, c[0x0][0x1a0], R248 ;  /* 0x00006800f2047a25 */ /* 0x000fe200078e00f8 */
[----:B--2---:R-:W-:-:S02]  /*0dc0*/  LEA.HI R15, R0, R0, RZ, 0x1 ;  /* 0x00000000000f7211 */ /* 0x004fc400078f08ff */
[----:B------:R-:W-:Y:S01]  /*0dd0*/  SHF.R.S32.HI R14, RZ, 0x1f, R0 ;  /* 0x0000001fff0e7819 */ /* 0x000fe20000011400 */
[----:B------:R-:W-:Y:S01]  /*0de0*/  IMAD R8, R242, c[0x0][0x1a4], R8 ;  /* 0x00006900f2087a24 */ /* 0x000fe200078e0208 */
[----:B------:R-:W-:Y:S01]  /*0df0*/  LOP3.LUT R9, R15, 0x7fffffe, RZ, 0xc0, !PT ;  /* 0x07fffffe0f097812 */ /* 0x000fe200078ec0ff */
[----:B------:R-:W-:Y:S01]  /*0e00*/  IMAD.WIDE.U32 R240, R13, c[0x0][0x1b0], R6 ;  /* 0x00006c000df07a25 */ /* 0x000fe200078e0006 */
[----:B------:R-:W-:Y:S02]  /*0e10*/  IADD3 R10, P2, R18, R4, RZ ;  /* 0x00000004120a7210 */ /* 0x000fe40007f5e0ff */
[----:B------:R-:W-:Y:S01]  /*0e20*/  LEA.HI R22, R14, R0, RZ, 0x3 ;  /* 0x000000000e167211 */ /* 0x000fe200078f18ff */
[----:B------:R-:W-:Y:S01]  /*0e30*/  IMAD.IADD R146, R0, 0x1, -R9 ;  /* 0x0000000100927824 */ /* 0x000fe200078e0a09 */
[----:B------:R-:W-:Y:S01]  /*0e40*/  SHF.R.S32.HI R0, RZ, 0x1f, R13 ;  /* 0x0000001fff007819 */ /* 0x000fe2000001140d */
[----:B------:R-:W-:Y:S01]  /*0e50*/  @!P0 IMAD R14, R11, c[0x0][0x190], RZ ;  /* 0x000064000b0e8a24 */ /* 0x000fe200078e02ff */
[----:B------:R-:W-:Y:S01]  /*0e60*/  IADD3.X R11, R19, R5, R8, P2, !PT ;  /* 0x00000005130b7210 */ /* 0x000fe200017fe408 */
[----:B------:R-:W-:Y:S01]  /*0e70*/  @!P0 IMAD.WIDE.U32 R8, R12, c[0x0][0x190], R2 ;  /* 0x000064000c088a25 */ /* 0x000fe200078e0002 */
[----:B------:R-:W-:-:S03]  /*0e80*/  LOP3.LUT R5, R24, 0xfffffff8, RZ, 0xc0, !PT ;  /* 0xfffffff818057812 */ /* 0x000fc600078ec0ff */
[----:B------:R-:W-:Y:S01]  /*0e90*/  IMAD.MOV.U32 R18, RZ, RZ, c[0x0][0x198] ;  /* 0x00006600ff127624 */ /* 0x000fe200078e00ff */
[----:B------:R-:W-:Y:S01]  /*0ea0*/  @!P0 LEA R6, P2, R8, c[0x0][0x160], 0x1 ;  /* 0x0000580008068a11 */ /* 0x000fe200078408ff */
[----:B------:R-:W-:Y:S02]  /*0eb0*/  IMAD.MOV.U32 R3, RZ, RZ, 0x6 ;  /* 0x00000006ff037424 */ /* 0x000fe400078e00ff */
[----:B------:R-:W-:Y:S01]  /*0ec0*/  IMAD R2, R0, c[0x0][0x1b0], RZ ;  /* 0x00006c0000027a24 */ /* 0x000fe200078e02ff */
[----:B------:R-:W-:Y:S01]  /*0ed0*/  SHF.L.U64.HI R149, R18, R149, c[0x0][0x19c] ;  /* 0x0000670012957619 */ /* 0x000fe20000010295 */
[----:B------:R-:W-:Y:S01]  /*0ee0*/  @!P0 IMAD R14, R12, c[0x0][0x194], R14 ;  /* 0x000065000c0e8a24 */ /* 0x000fe200078e020e */
[----:B------:R-:W-:Y:S01]  /*0ef0*/  SHF.L.U64.HI R152, R18, R3, c[0x0][0x19c] ;  /* 0x0000670012987619 */ /* 0x000fe20000010203 */
[----:B------:R-:W-:Y:S01]  /*0f00*/  IMAD R2, R13, c[0x0][0x1b4], R2 ;  /* 0x00006d000d027a24 */ /* 0x000fe200078e0202 */
[----:B------:R-:W-:Y:S01]  /*0f10*/  SHF.R.S32.HI R12, RZ, 0x1f, R30 ;  /* 0x0000001fff0c7819 */ /* 0x000fe2000001141e */
[----:B------:R-:W-:-:S02]  /*0f20*/  IMAD R0, R0, c[0x0][0x1b8], RZ ;  /* 0x00006e0000007a24 */ /* 0x000fc400078e02ff */
[----:B------:R-:W-:Y:S02]  /*0f30*/  IMAD.SHL.U32 R150, R18, 0x40, RZ ;  /* 0x0000004012967824 */ /* 0x000fe400078e00ff */
[----:B------:R-:W-:Y:S02]  /*0f40*/  IMAD R3, R152, R30, RZ ;  /* 0x0000001e98037224 */ /* 0x000fe400078e02ff */
[----:B------:R-:W-:Y:S02]  /*0f50*/  IMAD.IADD R237, R241, 0x1, R2 ;  /* 0x00000001f1ed7824 */ /* 0x000fe400078e0202 */
[----:B------:R-:W-:Y:S02]  /*0f60*/  IMAD.MOV.U32 R236, RZ, RZ, R240 ;  /* 0x000000ffffec7224 */ /* 0x000fe400078e00f0 */
[----:B------:R-:W-:Y:S02]  /*0f70*/  IMAD R20, R13, c[0x0][0x1bc], R0 ;  /* 0x00006f000d147a24 */ /* 0x000fe400078e0200 */
[----:B------:R-:W-:-:S02]  /*0f80*/  @!P0 IMAD.IADD R0, R9, 0x1, R14 ;  /* 0x0000000109008824 */ /* 0x000fc400078e020e */
[-C--:B------:R-:W-:Y:S02]  /*0f90*/  IMAD R4, R12, R150.reuse, R3 ;  /* 0x000000960c047224 */ /* 0x080fe400078e0203 */
[----:B------:R-:W-:Y:S01]  /*0fa0*/  IMAD.WIDE.U32 R2, R30, R150, R236 ;  /* 0x000000961e027225 */ /* 0x000fe200078e00ec */
[----:B------:R-:W-:-:S03]  /*0fb0*/  @!P0 LEA.HI.X R7, R8, c[0x0][0x164], R0, 0x1, P2 ;  /* 0x0000590008078a11 */ /* 0x000fc600010f0c00 */
[----:B------:R-:W-:Y:S01]  /*0fc0*/  IMAD.IADD R0, R3, 0x1, R4 ;  /* 0x0000000103007824 */ /* 0x000fe200078e0204 */
[----:B------:R-:W-:Y:S01]  /*0fd0*/  @!P6 LEA R4, P2, R2, c[0x0][0x168], 0x1 ;  /* 0x00005a000204ea11 */ /* 0x000fe200078408ff */
[----:B------:R-:W-:Y:S01]  /*0fe0*/  IMAD.SHL.U32 R151, R18, 0x20, RZ ;  /* 0x0000002012977824 */ /* 0x000fe200078e00ff */
[----:B------:R2:W-:Y:S01]  /*0ff0*/  @!P0 LDGSTS.E.BYPASS.LTC128B.128 [R222+0x1800], [R6.64] ;  /* 0x0180000006de8fae */ /* 0x0005e2000b901d46 */
[----:B------:R-:W-:Y:S01]  /*1000*/  IMAD.IADD R14, R31, 0x1, -R5 ;  /* 0x000000011f0e7824 */ /* 0x000fe200078e0a05 */
[----:B------:R-:W-:Y:S01]  /*1010*/  @!P6 LEA.HI.X R5, R2, c[0x0][0x16c], R0, 0x1, P2 ;  /* 0x00005b000205ea11 */ /* 0x000fe200010f0c00 */
[----:B------:R-:W-:Y:S01]  /*1020*/  IMAD.WIDE.U32 R238, R13, c[0x0][0x1b8], R10 ;  /* 0x00006e000dee7a25 */ /* 0x000fe200078e000a */
[----:B------:R-:W-:Y:S01]  /*1030*/  @!P5 IADD3 R3, P2, R151, R2, RZ ;  /* 0x000000029703d210 */ /* 0x000fe20007f5e0ff */
[----:B------:R2:W-:Y:S01]  /*1040*/  @!P0 LDGSTS.E.BYPASS.LTC128B.128 [R222+0x3800], [R6.64+0x40] ;  /* 0x0380004006de8fae */ /* 0x0005e2000b901d46 */
[----:B------:R-:W-:Y:S01]  /*1050*/  LEA.HI R9, R14, R14, RZ, 0x1 ;  /* 0x0000000e0e097211 */ /* 0x000fe200078f08ff */
[----:B------:R-:W-:Y:S01]  /*1060*/  IMAD R8, R12, c[0x0][0x1a0], RZ ;  /* 0x000068000c087a24 */ /* 0x000fe200078e02ff */
[----:B------:R-:W-:Y:S01]  /*1070*/  SHF.R.S32.HI R11, RZ, 0x1, R15 ;  /* 0x00000001ff0b7819 */ /* 0x000fe2000001140f */
[----:B------:R-:W-:Y:S01]  /*1080*/  @!P5 IMAD.X R0, R149, 0x1, R0, P2 ;  /* 0x000000019500d824 */ /* 0x000fe200010e0600 */
[C---:B------:R-:W-:Y:S01]  /*1090*/  @!P5 LEA R2, P2, R3.reuse, c[0x0][0x168], 0x1 ;  /* 0x00005a000302da11 */ /* 0x040fe200078408ff */
[----:B------:R2:W-:Y:S01]  /*10a0*/  @!P0 LDGSTS.E.BYPASS.LTC128B.128 [R222+0x5800], [R6.64+0x80] ;  /* 0x0580008006de8fae */ /* 0x0005e2000b901d46 */
[----:B------:R-:W-:Y:S01]  /*10b0*/  SHF.R.S32.HI R29, RZ, 0x1, R9 ;  /* 0x00000001ff1d7819 */ /* 0x000fe20000011409 */
[----:B------:R-:W-:Y:S01]  /*10c0*/  IMAD.WIDE.U32 R18, R30, c[0x0][0x1a0], RZ ;  /* 0x000068001e127a25 */ /* 0x000fe200078e00ff */
[----:B------:R-:W-:Y:S01]  /*10d0*/  @!P5 LEA.HI.X R3, R3, c[0x0][0x16c], R0, 0x1, P2 ;  /* 0x00005b000303da11 */ /* 0x000fe200010f0c00 */
[----:B------:R3:W-:Y:S01]  /*10e0*/  @!P6 LDGSTS.E.BYPASS.LTC128B.128 [R222+0x6000], [R4.64] ;  /* 0x0600000004deefae */ /* 0x0007e2000b901d46 */
[----:B------:R-:W-:Y:S01]  /*10f0*/  SHF.R.S32.HI R10, RZ, 0x1f, R15 ;  /* 0x0000001fff0a7819 */ /* 0x000fe2000001140f */
[----:B------:R-:W-:-:S02]  /*1100*/  IMAD.SHL.U32 R12, R29, 0x40, RZ ;  /* 0x000000401d0c7824 */ /* 0x000fc400078e00ff */
[----:B------:R3:W-:Y:S01]  /*1110*/  @!P6 LDGSTS.E.BYPASS.LTC128B.128 [R222+0x7000], [R4.64+0x40] ;  /* 0x0700004004deefae */ /* 0x0007e2000b901d46 */
[----:B------:R-:W-:Y:S01]  /*1120*/  IMAD R13, R30, c[0x0][0x1a4], R8 ;  /* 0x000069001e0d7a24 */ /* 0x000fe200078e0208 */
[----:B------:R-:W-:Y:S01]  /*1130*/  LEA.HI R10, R10, R11, RZ, 0x2 ;  /* 0x0000000b0a0a7211 */ /* 0x000fe200078f10ff */
[----:B------:R-:W-:Y:S01]  /*1140*/  IMAD.SHL.U32 R8, R23, 0x8, RZ ;  /* 0x0000000817087824 */ /* 0x000fe200078e00ff */
[----:B------:R3:W-:Y:S01]  /*1150*/  @!P6 LDGSTS.E.BYPASS.LTC128B.128 [R222+0x8000], [R4.64+0x80] ;  /* 0x0800008004deefae */ /* 0x0007e2000b901d46 */
[----:B------:R-:W-:Y:S01]  /*1160*/  LOP3.LUT R0, R12, 0xc0, RZ, 0xc0, !PT ;  /* 0x000000c00c007812 */ /* 0x000fe200078ec0ff */
[----:B------:R-:W-:Y:S01]  /*1170*/  IMAD.IADD R15, R19, 0x1, R13 ;  /* 0x00000001130f7824 */ /* 0x000fe200078e020d */
[----:B------:R-:W-:Y:S01]  /*1180*/  LOP3.LUT R13, R10, 0xfffffffc, RZ, 0xc0, !PT ;  /* 0xfffffffc0a0d7812 */ /* 0x000fe200078ec0ff */
[----:B------:R4:W-:Y:S01]  /*1190*/  @!P5 LDGSTS.E.BYPASS.LTC128B.128 [R222+0x6800], [R2.64] ;  /* 0x0680000002dedfae */ /* 0x0009e2000b901d46 */
[----:B------:R-:W-:Y:S01]  /*11a0*/  LOP3.LUT R8, R0, 0x8, R8, 0xf8, !PT ;  /* 0x0000000800087812 */ /* 0x000fe200078ef808 */
[----:B------:R-:W-:Y:S01]  /*11b0*/  IMAD.IADD R235, R239, 0x1, R20 ;  /* 0x00000001efeb7824 */ /* 0x000fe200078e0214 */
[----:B------:R-:W-:Y:S01]  /*11c0*/  SHF.R.U32.HI R0, RZ, 0x3, R0 ;  /* 0x00000003ff007819 */ /* 0x000fe20000011600 */
[----:B------:R4:W-:Y:S01]  /*11d0*/  @!P5 LDGSTS.E.BYPASS.LTC128B.128 [R222+0x7800], [R2.64+0x40] ;  /* 0x0780004002dedfae */ /* 0x0009e2000b901d46 */
[----:B------:R-:W-:Y:S01]  /*11e0*/  IMAD.IADD R13, R11, 0x1, -R13 ;  /* 0x000000010b0d7824 */ /* 0x000fe200078e0a0d */
[----:B------:R-:W-:-:S02]  /*11f0*/  LOP3.LUT R12, R9, 0x3fffffe, RZ, 0xc0, !PT ;  /* 0x03fffffe090c7812 */ /* 0x000fc400078ec0ff */
[----:B------:R4:W-:Y:S01]  /*1200*/  @!P5 LDGSTS.E.BYPASS.LTC128B.128 [R222+0x8800], [R2.64+0x80] ;  /* 0x0880008002dedfae */ /* 0x0009e2000b901d46 */
[----:B------:R-:W-:Y:S01]  /*1210*/  LOP3.LUT R11, R8, R0, RZ, 0x3c, !PT ;  /* 0x00000000080b7212 */ /* 0x000fe200078e3cff */
[----:B------:R-:W-:Y:S01]  /*1220*/  IMAD.SHL.U32 R0, R13, 0x40, RZ ;  /* 0x000000400d007824 */ /* 0x000fe200078e00ff */
[----:B------:R-:W-:Y:S01]  /*1230*/  LEA R9, P2, R18, R238, 0x6 ;  /* 0x000000ee12097211 */ /* 0x000fe200078430ff */
[----:B------:R-:W0:Y:S01]  /*1240*/  LDGDEPBAR ;  /* 0x00000000000079af */ /* 0x000e220000000000 */
[----:B--2---:R-:W-:Y:S02]  /*1250*/  @!P3 IMAD.MOV.U32 R7, RZ, RZ, c[0x0][0x1a4] ;  /* 0x00006900ff07b624 */ /* 0x004fe400078e00ff */
[----:B------:R-:W-:Y:S01]  /*1260*/  LOP3.LUT R0, R0, 0xc0, RZ, 0xc0, !PT ;  /* 0x000000c000007812 */ /* 0x000fe200078ec0ff */
[----:B------:R-:W-:Y:S01]  /*1270*/  IMAD.IADD R10, R14, 0x1, -R12 ;  /* 0x000000010e0a7824 */ /* 0x000fe200078e0a0c */
[----:B------:R-:W-:-:S03]  /*1280*/  LEA.HI.X R8, R18, R235, R15, 0x6, P2 ;  /* 0x000000eb12087211 */ /* 0x000fc600010f340f */
[----:B------:R-:W-:Y:S02]  /*1290*/  IMAD R10, R21, 0x8, R10 ;  /* 0x00000008150a7824 */ /* 0x000fe400078e020a */
[----:B---3--:R-:W-:Y:S01]  /*12a0*/  @!P3 IMAD.MOV.U32 R5, RZ, RZ, c[0x0][0x1a0] ;  /* 0x00006800ff05b624 */ /* 0x008fe200078e00ff */
[----:B------:R-:W-:Y:S01]  /*12b0*/  @!P4 LEA R4, P1, R9, c[0x0][0x170], 0x1 ;  /* 0x00005c000904ca11 */ /* 0x000fe200078208ff */
[----:B----4-:R-:W-:Y:S01]  /*12c0*/  IMAD.SHL.U32 R3, R21, 0x8, RZ ;  /* 0x0000000815037824 */ /* 0x010fe200078e00ff */
[----:B------:R-:W-:-:S04]  /*12d0*/  DEPBAR.LE SB0, 0x0 ;  /* 0x000080000000791a */ /* 0x000fc80000000000 */
[----:B------:R-:W-:Y:S01]  /*12e0*/  BAR.SYNC.DEFER_BLOCKING 0x0 ;  /* 0x0000000000007b1d */ /* 0x000fe20000010000 */
[----:B------:R-:W-:Y:S01]  /*12f0*/  IMAD.SHL.U32 R2, R22, 0x20, RZ ;  /* 0x0000002016027824 */ /* 0x000fe200078e00ff */
[----:B------:R-:W-:Y:S02]  /*1300*/  LOP3.LUT R3, R0, 0x8, R3, 0xf8, !PT ;  /* 0x0000000800037812 */ /* 0x000fe400078ef803 */
[----:B------:R-:W-:Y:S02]  /*1310*/  SHF.R.U32.HI R0, RZ, 0x3, R0 ;  /* 0x00000003ff007819 */ /* 0x000fe40000011600 */
[----:B------:R-:W-:Y:S02]  /*1320*/  LOP3.LUT R144, R2, 0xffffff00, RZ, 0xc0, !PT ;  /* 0xffffff0002907812 */ /* 0x000fe400078ec0ff */
[----:B------:R-:W-:Y:S02]  /*1330*/  @!P3 LEA R2, P0, R5, R9, 0x5 ;  /* 0x000000090502b211 */ /* 0x000fe400078028ff */
[----:B------:R-:W-:Y:S01]  /*1340*/  LOP3.LUT R145, R3, R0, RZ, 0x3c, !PT ;  /* 0x0000000003917212 */ /* 0x000fe200078e3cff */
[----:B------:R-:W-:Y:S01]  /*1350*/  IMAD R3, R25, 0x200, R144 ;  /* 0x0000020019037824 */ /* 0x000fe200078e0290 */
[----:B------:R-:W-:Y:S01]  /*1360*/  @!P3 LEA.HI.X R7, R5, R8, R7, 0x5, P0 ;  /* 0x000000080507b211 */ /* 0x000fe200000f2c07 */
[----:B------:R-:W-:Y:S01]  /*1370*/  IMAD.U32 R0, R10, 0x20, R11 ;  /* 0x000000200a007824 */ /* 0x000fe200078e000b */
[----:B------:R-:W-:Y:S01]  /*1380*/  @!P3 LEA R6, P0, R2, c[0x0][0x170], 0x1 ;  /* 0x00005c000206ba11 */ /* 0x000fe200078008ff */
[----:B------:R-:W-:Y:S01]  /*1390*/  IMAD R3, R146, 0x20, R3 ;  /* 0x0000002092037824 */ /* 0x000fe200078e0203 */
[----:B------:R-:W-:Y:S01]  /*13a0*/  @!P4 LEA.HI.X R5, R9, c[0x0][0x174], R8, 0x1, P1 ;  /* 0x00005d000905ca11 */ /* 0x000fe200008f0c08 */
[----:B------:R-:W-:Y:S01]  /*13b0*/  IMAD.SHL.U32 R217, R0, 0x2, RZ ;  /* 0x0000000200d97824 */ /* 0x000fe200078e00ff */
[----:B------:R-:W-:Y:S01]  /*13c0*/  @!P3 LEA.HI.X R7, R2, c[0x0][0x174], R7, 0x1, P0 ;  /* 0x00005d000207ba11 */ /* 0x000fe200000f0c07 */
[----:B------:R-:W-:Y:S01]  /*13d0*/  IMAD.IADD R2, R145, 0x1, R3 ;  /* 0x0000000191027824 */ /* 0x000fe200078e0203 */
[----:B------:R-:W-:Y:S01]  /*13e0*/  LOP3.LUT P0, RZ, R29, 0x2, RZ, 0xc0, !PT ;  /* 0x000000021dff7812 */ /* 0x000fe2000780c0ff */
[----:B------:R-:W-:Y:S01]  /*13f0*/  IMAD.MOV.U32 R0, RZ, RZ, 0x20 ;  /* 0x00000020ff007424 */ /* 0x000fe200078e00ff */
[----:B------:R-:W-:Y:S01]  /*1400*/  LOP3.LUT P1, RZ, R13, 0x2, RZ, 0xc0, !PT ;  /* 0x000000020dff7812 */ /* 0x000fe2000782c0ff */
[----:B------:R-:W-:Y:S01]  /*1410*/  IMAD.SHL.U32 R220, R2, 0x2, RZ ;  /* 0x0000000202dc7824 */ /* 0x000fe200078e00ff */
[----:B------:R-:W-:Y:S01]  /*1420*/  @P4 STS [R222+0x9000], RZ ;  /* 0x009000ffde004388 */ /* 0x000fe20000000800 */
[----:B------:R-:W-:Y:S01]  /*1430*/  IMAD.MOV.U32 R2, RZ, RZ, 0x10 ;  /* 0x00000010ff027424 */ /* 0x000fe200078e00ff */
[----:B------:R-:W-:-:S02]  /*1440*/  SEL R0, R0, 0xffffffe0, !P0 ;  /* 0xffffffe000007807 */ /* 0x000fc40004000000 */
[----:B------:R-:W-:Y:S01]  /*1450*/  @P4 STS [R222+0x9004], RZ ;  /* 0x009004ffde004388 */ /* 0x000fe20000000800 */
[----:B------:R-:W-:Y:S02]  /*1460*/  LOP3.LUT R3, R147, 0xffffffe0, RZ, 0xc0, !PT ;  /* 0xffffffe093037812 */ /* 0x000fe400078ec0ff */
[----:B------:R-:W-:Y:S01]  /*1470*/  SEL R2, R2, 0xfffffff0, !P1 ;  /* 0xfffffff002027807 */ /* 0x000fe20004800000 */
[----:B------:R-:W-:Y:S01]  /*1480*/  @P4 STS.64 [R222+0x9008], RZ ;  /* 0x009008ffde004388 */ /* 0x000fe20000000a00 */
[----:B------:R-:W-:Y:S02]  /*1490*/  IMAD.IADD R219, R217, 0x1, R0 ;  /* 0x00000001d9db7824 */ /* 0x000fe400078e0200 */
[C---:B------:R-:W-:Y:S01]  /*14a0*/  IMAD.SHL.U32 R0, R31.reuse, 0x2, RZ ;  /* 0x000000021f007824 */ /* 0x040fe200078e00ff */
[----:B------:R-:W-:Y:S01]  /*14b0*/  @P4 STS.128 [R222+0xa000], RZ ;  /* 0x00a000ffde004388 */ /* 0x000fe20000000c00 */
[----:B------:R-:W-:Y:S02]  /*14c0*/  IMAD R221, R2, 0x2, R220 ;  /* 0x0000000202dd7824 */ /* 0x000fe400078e02dc */
[----:B------:R-:W-:Y:S01]  /*14d0*/  IMAD.IADD R3, R31, 0x1, -R3 ;  /* 0x000000011f037824 */ /* 0x000fe200078e0a03 */
[----:B------:R-:W-:Y:S01]  /*14e0*/  @P4 STS.128 [R222+0xb000], RZ ;  /* 0x00b000ffde004388 */ /* 0x000fe20000000c00 */
[----:B------:R-:W-:-:S03]  /*14f0*/  LOP3.LUT R0, R0, 0x6, RZ, 0xc0, !PT ;  /* 0x0000000600007812 */ /* 0x000fc600078ec0ff */
[----:B------:R-:W-:Y:S01]  /*1500*/  @!PT LDS RZ, [RZ] ;  /* 0x00000000fffff984 */ /* 0x000fe20000000800 */
[----:B------:R-:W-:Y:S01]  /*1510*/  @!PT LDS RZ, [RZ] ;  /* 0x00000000fffff984 */ /* 0x000fe20000000800 */
[----:B------:R-:W-:Y:S01]  /*1520*/  @!PT LDS RZ, [RZ] ;  /* 0x00000000fffff984 */ /* 0x000fe20000000800 */
[----:B------:R2:W-:Y:S02]  /*1530*/  @!P4 LDGSTS.E.BYPASS.LTC128B.128 [R222+0x9000], [R4.64] ;  /* 0x0900000004decfae */ /* 0x0005e4000b901d46 */
[----:B------:R-:W-:Y:S02]  /*1540*/  IMAD R0, R30, 0x40, R0 ;  /* 0x000000401e007824 */ /* 0x000fe400078e0200 */
[----:B------:R2:W-:Y:S03]  /*1550*/  @!P4 LDGSTS.E.BYPASS.LTC128B.128 [R222+0xa000], [R4.64+0x40] ;  /* 0x0a00004004decfae */ /* 0x0005e6000b901d46 */
[C---:B------:R-:W-:Y:S01]  /*1560*/  ISETP.GE.AND P2, PT, R0.reuse, R28, PT ;  /* 0x0000001c0000720c */ /* 0x040fe20003f46270 */
[----:B------:R2:W-:Y:S04]  /*1570*/  @!P4 LDGSTS.E.BYPASS.LTC128B.128 [R222+0xb000], [R4.64+0x80] ;  /* 0x0b00008004decfae */ /* 0x0005e8000b901d46 */
[----:B------:R-:W-:Y:S04]  /*1580*/  @P3 STS.128 [R222+0x9800], RZ ;  /* 0x009800ffde003388 */ /* 0x000fe80000000c00 */
[----:B------:R-:W-:Y:S04]  /*1590*/  @P3 STS.128 [R222+0xa800], RZ ;  /* 0x00a800ffde003388 */ /* 0x000fe80000000c00 */
[----:B------:R-:W-:Y:S04]  /*15a0*/  @P3 STS.128 [R222+0xb800], RZ ;  /* 0x00b800ffde003388 */ /* 0x000fe80000000c00 */
[----:B------:R-:W-:Y:S01]  /*15b0*/  @!PT LDS RZ, [RZ] ;  /* 0x00000000fffff984 */ /* 0x000fe20000000800 */
[----:B------:R-:W-:Y:S01]  /*15c0*/  @!PT LDS RZ, [RZ] ;  /* 0x00000000fffff984 */ /* 0x000fe20000000800 */
[----:B------:R-:W-:Y:S01]  /*15d0*/  @!PT LDS RZ, [RZ] ;  /* 0x00000000fffff984 */ /* 0x000fe20000000800 */
[----:B------:R2:W-:Y:S04]  /*15e0*/  @!P3 LDGSTS.E.BYPASS.LTC128B.128 [R222+0x9800], [R6.64] ;  /* 0x0980000006debfae */ /* 0x0005e8000b901d46 */
[----:B------:R2:W-:Y:S04]  /*15f0*/  @!P3 LDGSTS.E.BYPASS.LTC128B.128 [R222+0xa800], [R6.64+0x40] ;  /* 0x0a80004006debfae */ /* 0x0005e8000b901d46 */
[----:B------:R2:W-:Y:S04]  /*1600*/  @!P3 LDGSTS.E.BYPASS.LTC128B.128 [R222+0xb800], [R6.64+0x80] ;  /* 0x0b80008006debfae */ /* 0x0005e8000b901d46 */
[----:B------:R-:W-:Y:S04]  /*1610*/  LDSM.16.M88.4 R8, [R217+0x6000] ;  /* 0x00600000d908783b */ /* 0x000fe80000000200 */
[----:B------:R-:W-:Y:S04]  /*1620*/  LDSM.16.M88.4 R20, [R217+0x6400] ;  /* 0x00640000d914783b */ /* 0x000fe80000000200 */
[----:B------:R-:W-:Y:S04]  /*1630*/  LDSM.16.M88.4 R24, [R217+0x6800] ;  /* 0x00680000d918783b */ /* 0x000fe80000000200 */
[----:B------:R-:W-:Y:S04]  /*1640*/  LDSM.16.M88.4 R40, [R217+0x6c00] ;  /* 0x006c0000d928783b */ /* 0x000fe80000000200 */
[----:B-1----:R-:W1:Y:S04]  /*1650*/  LDSM.16.M88.4 R16, [R220] ;  /* 0x00000000dc10783b */ /* 0x002e680000000200 */
[----:B------:R-:W-:Y:S04]  /*1660*/  LDSM.16.M88.4 R44, [R219+0x6000] ;  /* 0x00600000db2c783b */ /* 0x000fe80000000200 */
[----:B--2---:R-:W2:Y:S04]  /*1670*/  LDSM.16.M88.4 R4, [R220+0x1000] ;  /* 0x00100000dc04783b */ /* 0x004ea80000000200 */
[----:B------:R-:W3:Y:S04]  /*1680*/  LDSM.16.M88.4 R12, [R221+0x1000] ;  /* 0x00100000dd0c783b */ /* 0x000ee80000000200 */
[----:B------:R-:W4:Y:S04]  /*1690*/  LDSM.16.M88.4 R36, [R219+0x6800] ;  /* 0x00680000db24783b */ /* 0x000f280000000200 */
[----:B------:R-:W5:Y:S04]  /*16a0*/  LDSM.16.M88.4 R48, [R219+0x6400] ;  /* 0x00640000db30783b */ /* 0x000f680000000200 */
[----:B------:R-:W3:Y:S04]  /*16b0*/  LDSM.16.M88.4 R32, [R219+0x6c00] ;  /* 0x006c0000db20783b */ /* 0x000ee80000000200 */
[----:B------:R-:W-:Y:S04]  /*16c0*/  LDSM.16.M88.4 R52, [R217+0x7400] ;  /* 0x00740000d934783b */ /* 0x000fe80000000200 */
[----:B------:R-:W-:Y:S04]  /*16d0*/  LDSM.16.M88.4 R84, [R217+0x7800] ;  /* 0x00780000d954783b */ /* 0x000fe80000000200 */
[----:B------:R-:W-:Y:S01]  /*16e0*/  LDSM.16.M88.4 R92, [R217+0x7c00] ;  /* 0x007c0000d95c783b */ /* 0x000fe20000000200 */
[-C--:B-1----:R-:W-:Y:S03]  /*16f0*/  HMMA.16816.F32.BF16 R124, R16, R8.reuse, RZ ;  /* 0x00000008107c723c */ /* 0x082fe600000418ff */
[----:B------:R1:W-:Y:S04]  /*1700*/  STL [R1], R3 ;  /* 0x0000000301007387 */ /* 0x0003e80000100800 */
[----:B------:R-:W0:Y:S01]  /*1710*/  LDGDEPBAR ;  /* 0x00000000000079af */ /* 0x000e220000000000 */
[C---:B--2---:R-:W-:Y:S08]  /*1720*/  HMMA.16816.F32.BF16 R60, R4.reuse, R8, RZ ;  /* 0x00000008043c723c */ /* 0x044ff000000418ff */
[C---:B------:R-:W-:Y:S08]  /*1730*/  HMMA.16816.F32.BF16 R76, R4.reuse, R10, RZ ;  /* 0x0000000a044c723c */ /* 0x040ff000000418ff */
[----:B------:R-:W-:Y:S01]  /*1740*/  HMMA.16816.F32.BF16 R56, R4, R20, RZ ;  /* 0x000000140438723c */ /* 0x000fe200000418ff */
[----:B-1----:R-:W-:-:S04]  /*1750*/  IADD3 R3, R0, 0x10, RZ ;  /* 0x0000001000037810 */ /* 0x002fc80007ffe0ff */
[----:B------:R-:W-:-:S03]  /*1760*/  ISETP.GE.AND P5, PT, R3, R28, PT ;  /* 0x0000001c0300720c */ /* 0x000fc60003fa6270 */
[----:B------:R-:W-:Y:S01]  /*1770*/  HMMA.16816.F32.BF16 R64, R4, R24, RZ ;  /* 0x000000180440723c */ /* 0x000fe200000418ff */
[----:B------:R-:W-:-:S04]  /*1780*/  IADD3 R3, R0, 0x18, RZ ;  /* 0x0000001800037810 */ /* 0x000fc80007ffe0ff */
[----:B------:R-:W-:Y:S02]  /*1790*/  ISETP.GE.AND P3, PT, R3, R28, PT ;  /* 0x0000001c0300720c */ /* 0x000fe40003f66270 */
[----:B------:R-:W-:Y:S01]  /*17a0*/  IADD3 R3, R0, 0x19, RZ ;  /* 0x0000001900037810 */ /* 0x000fe20007ffe0ff */
[C---:B------:R-:W-:Y:S08]  /*17b0*/  HMMA.16816.F32.BF16 R68, R4.reuse, R40, RZ ;  /* 0x000000280444723c */ /* 0x040ff000000418ff */
[C---:B------:R-:W-:Y:S08]  /*17c0*/  HMMA.16816.F32.BF16 R72, R4.reuse, R22, RZ ;  /* 0x000000160448723c */ /* 0x040ff000000418ff */
[C---:B------:R-:W-:Y:S08]  /*17d0*/  HMMA.16816.F32.BF16 R96, R4.reuse, R26, RZ ;  /* 0x0000001a0460723c */ /* 0x040ff000000418ff */
[----:B------:R-:W-:Y:S01]  /*17e0*/  HMMA.16816.F32.BF16 R88, R4, R42, RZ ;  /* 0x0000002a0458723c */ /* 0x000fe200000418ff */
[----:B------:R-:W1:Y:S07]  /*17f0*/  LDSM.16.M88.4 R4, [R221] ;  /* 0x00000000dd04783b */ /* 0x000e6e0000000200 */
[C---:B------:R-:W-:Y:S01]  /*1800*/  HMMA.16816.F32.BF16 R128, R16.reuse, R10, RZ ;  /* 0x0000000a1080723c */ /* 0x040fe200000418ff */
[----:B------:R-:W-:Y:S07]  /*1810*/  LDSM.16.M88.4 R8, [R220+0x3000] ;  /* 0x00300000dc08783b */ /* 0x000fee0000000200 */
[C---:B------:R-:W-:Y:S08]  /*1820*/  HMMA.16816.F32.BF16 R112, R16.reuse, R20, RZ ;  /* 0x000000141070723c */ /* 0x040ff000000418ff */
[C---:B------:R-:W-:Y:S01]  /*1830*/  HMMA.16816.F32.BF16 R120, R16.reuse, R22, RZ ;  /* 0x000000161078723c */ /* 0x040fe200000418ff */
[----:B------:R-:W2:Y:S07]  /*1840*/  LDSM.16.M88.4 R20, [R217+0x7000] ;  /* 0x00700000d914783b */ /* 0x000eae0000000200 */
[C---:B------:R-:W-:Y:S08]  /*1850*/  HMMA.16816.F32.BF16 R108, R16.reuse, R24, RZ ;  /* 0x00000018106c723c */ /* 0x040ff000000418ff */
[C---:B------:R-:W-:Y:S08]  /*1860*/  HMMA.16816.F32.BF16 R116, R16.reuse, R26, RZ ;  /* 0x0000001a1074723c */ /* 0x040ff000000418ff */
[C---:B------:R-:W-:Y:S08]  /*1870*/  HMMA.16816.F32.BF16 R100, R16.reuse, R40, RZ ;  /* 0x000000281064723c */ /* 0x040ff000000418ff */
[----:B------:R-:W-:Y:S01]  /*1880*/  HMMA.16816.F32.BF16 R104, R16, R42, RZ ;  /* 0x0000002a1068723c */ /* 0x000fe200000418ff */
[----:B------:R-:W1:Y:S07]  /*1890*/  LDSM.16.M88.4 R16, [R220+0x2000] ;  /* 0x00200000dc10783b */ /* 0x000e6e0000000200 */
[C---:B---3--:R-:W-:Y:S08]  /*18a0*/  HMMA.16816.F32.BF16 R80, R12.reuse, R44, R60 ;  /* 0x0000002c0c50723c */ /* 0x048ff0000004183c */
[C---:B----4-:R-:W-:Y:S08]  /*18b0*/  HMMA.16816.F32.BF16 R60, R12.reuse, R36, R64 ;  /* 0x000000240c3c723c */ /* 0x050ff00000041840 */
[C---:B-----5:R-:W-:Y:S08]  /*18c0*/  HMMA.16816.F32.BF16 R24, R12.reuse, R48, R56 ;  /* 0x000000300c18723c */ /* 0x060ff00000041838 */
[C---:B------:R-:W-:Y:S08]  /*18d0*/  HMMA.16816.F32.BF16 R64, R12.reuse, R32, R68 ;  /* 0x000000200c40723c */ /* 0x040ff00000041844 */
[C---:B------:R-:W-:Y:S08]  /*18e0*/  HMMA.16816.F32.BF16 R76, R12.reuse, R46, R76 ;  /* 0x0000002e0c4c723c */ /* 0x040ff0000004184c */
[C---:B------:R-:W-:Y:S08]  /*18f0*/  HMMA.16816.F32.BF16 R72, R12.reuse, R50, R72 ;  /* 0x000000320c48723c */ /* 0x040ff00000041848 */
[C---:B------:R-:W-:Y:S08]  /*1900*/  HMMA.16816.F32.BF16 R68, R12.reuse, R38, R96 ;  /* 0x000000260c44723c */ /* 0x040ff00000041860 */
[----:B------:R-:W-:Y:S08]  /*1910*/  HMMA.16816.F32.BF16 R56, R12, R34, R88 ;  /* 0x000000220c38723c */ /* 0x000ff00000041858 */
[C---:B-1----:R-:W-:Y:S08]  /*1920*/  HMMA.16816.F32.BF16 R40, R4.reuse, R44, R124 ;  /* 0x0000002c0428723c */ /* 0x042ff0000004187c */
[C---:B------:R-:W-:Y:S08]  /*1930*/  HMMA.16816.F32.BF16 R12, R4.reuse, R46, R128 ;  /* 0x0000002e040c723c */ /* 0x040ff00000041880 */
[C---:B------:R-:W-:Y:S08]  /*1940*/  HMMA.16816.F32.BF16 R88, R4.reuse, R48, R112 ;  /* 0x000000300458723c */ /* 0x040ff00000041870 */
[C---:B------:R-:W-:Y:S08]  /*1950*/  HMMA.16816.F32.BF16 R132, R4.reuse, R36, R108 ;  /* 0x000000240484723c */ /* 0x040ff0000004186c */
[C---:B------:R-:W-:Y:S08]  /*1960*/  HMMA.16816.F32.BF16 R136, R4.reuse, R32, R100 ;  /* 0x000000200488723c */ /* 0x040ff00000041864 */
[C---:B------:R-:W-:Y:S08]  /*1970*/  HMMA.16816.F32.BF16 R48, R4.reuse, R50, R120 ;  /* 0x000000320430723c */ /* 0x040ff00000041878 */
[C---:B------:R-:W-:Y:S01]  /*1980*/  HMMA.16816.F32.BF16 R116, R4.reuse, R38, R116 ;  /* 0x000000260474723c */ /* 0x040fe20000041874 */
[----:B------:R-:W-:Y:S07]  /*1990*/  LDSM.16.M88.4 R36, [R219+0x7000] ;  /* 0x00700000db24783b */ /* 0x000fee0000000200 */
[----:B------:R-:W-:Y:S01]  /*19a0*/  HMMA.16816.F32.BF16 R112, R4, R34, R104 ;  /* 0x000000220470723c */ /* 0x000fe20000041868 */
[----:B------:R-:W1:Y:S04]  /*19b0*/  LDSM.16.M88.4 R4, [R221+0x3000] ;  /* 0x00300000dd04783b */ /* 0x000e680000000200 */
[----:B------:R-:W-:Y:S03]  /*19c0*/  LDSM.16.M88.4 R32, [R219+0x7400] ;  /* 0x00740000db20783b */ /* 0x000fe60000000200 */
[C---:B--2---:R-:W-:Y:S08]  /*19d0*/  HMMA.16816.F32.BF16 R44, R8.reuse, R20, R80 ;  /* 0x00000014082c723c */ /* 0x044ff00000041850 */
[C---:B------:R-:W-:Y:S01]  /*19e0*/  HMMA.16816.F32.BF16 R124, R8.reuse, R52, R24 ;  /* 0x00000034087c723c */ /* 0x040fe20000041818 */
[----:B------:R-:W2:Y:S07]  /*19f0*/  LDSM.16.M88.4 R24, [R219+0x7800] ;  /* 0x00780000db18783b */ /* 0x000eae0000000200 */
[----:B------:R-:W-:Y:S08]  /*1a00*/  HMMA.16816.F32.BF16 R108, R8, R22, R76 ;  /* 0x00000016086c723c */ /* 0x000ff0000004184c */
[C---:B------:R-:W-:Y:S01]  /*1a10*/  HMMA.16816.F32.BF16 R96, R16.reuse, R20, R40 ;  /* 0x000000141060723c */ /* 0x040fe20000041828 */
[----:B------:R-:W-:Y:S07]  /*1a20*/  LDSM.16.M88.4 R40, [R217+0x8c00] ;  /* 0x008c0000d928783b */ /* 0x000fee0000000200 */
[----:B------:R-:W-:Y:S01]  /*1a30*/  HMMA.16816.F32.BF16 R80, R16, R22, R12 ;  /* 0x000000161050723c */ /* 0x000fe2000004180c */
[----:B------:R-:W3:Y:S04]  /*1a40*/  LDSM.16.M88.4 R20, [R219+0x7c00] ;  /* 0x007c0000db14783b */ /* 0x000ee80000000200 */
[----:B------:R-:W-:Y:S03]  /*1a50*/  LDSM.16.M88.4 R12, [R220+0x5000] ;  /* 0x00500000dc0c783b */ /* 0x000fe60000000200 */
[C---:B------:R-:W-:Y:S08]  /*1a60*/  HMMA.16816.F32.BF16 R128, R8.reuse, R84, R60 ;  /* 0x000000540880723c */ /* 0x040ff0000004183c */
[C---:B------:R-:W-:Y:S08]  /*1a70*/  HMMA.16816.F32.BF16 R140, R8.reuse, R92, R64 ;  /* 0x0000005c088c723c */ /* 0x040ff00000041840 */
[C---:B------:R-:W-:Y:S08]  /*1a80*/  HMMA.16816.F32.BF16 R120, R8.reuse, R54, R72 ;  /* 0x000000360878723c */ /* 0x040ff00000041848 */
[C---:B------:R-:W-:Y:S08]  /*1a90*/  HMMA.16816.F32.BF16 R104, R8.reuse, R86, R68 ;  /* 0x000000560868723c */ /* 0x040ff00000041844 */
[----:B------:R-:W-:Y:S01]  /*1aa0*/  HMMA.16816.F32.BF16 R100, R8, R94, R56 ;  /* 0x0000005e0864723c */ /* 0x000fe20000041838 */
[----:B------:R-:W4:Y:S07]  /*1ab0*/  LDSM.16.M88.4 R8, [R221+0x2000] ;  /* 0x00200000dd08783b */ /* 0x000f2e0000000200 */
[C---:B------:R-:W-:Y:S01]  /*1ac0*/  HMMA.16816.F32.BF16 R72, R16.reuse, R54, R48 ;  /* 0x000000361048723c */ /* 0x040fe20000041830 */
[----:B------:R-:W-:Y:S07]  /*1ad0*/  LDSM.16.M88.4 R48, [R217+0x8400] ;  /* 0x00840000d930783b */ /* 0x000fee0000000200 */
[C---:B------:R-:W-:Y:S08]  /*1ae0*/  HMMA.16816.F32.BF16 R68, R16.reuse, R84, R132 ;  /* 0x000000541044723c */ /* 0x040ff00000041884 */
[C---:B------:R-:W-:Y:S01]  /*1af0*/  HMMA.16816.F32.BF16 R76, R16.reuse, R52, R88 ;  /* 0x00000034104c723c */ /* 0x040fe20000041858 */
[----:B------:R-:W5:Y:S07]  /*1b00*/  LDSM.16.M88.4 R52, [R217+0x8000] ;  /* 0x00800000d934783b */ /* 0x000f6e0000000200 */
[C---:B------:R-:W-:Y:S08]  /*1b10*/  HMMA.16816.F32.BF16 R64, R16.reuse, R86, R116 ;  /* 0x000000561040723c */ /* 0x040ff00000041874 */
[C---:B------:R-:W-:Y:S08]  /*1b20*/  HMMA.16816.F32.BF16 R60, R16.reuse, R92, R136 ;  /* 0x0000005c103c723c */ /* 0x040ff00000041888 */
[----:B------:R-:W-:Y:S01]  /*1b30*/  HMMA.16816.F32.BF16 R56, R16, R94, R112 ;  /* 0x0000005e1038723c */ /* 0x000fe20000041870 */
[----:B------:R-:W5:Y:S07]  /*1b40*/  LDSM.16.M88.4 R16, [R220+0x4000] ;  /* 0x00400000dc10783b */ /* 0x000f6e0000000200 */
[C---:B-1----:R-:W-:Y:S01]  /*1b50*/  HMMA.16816.F32.BF16 R84, R4.reuse, R36, R44 ;  /* 0x000000240454723c */ /* 0x042fe2000004182c */
[----:B------:R-:W1:Y:S07]  /*1b60*/  LDSM.16.M88.4 R44, [R217+0x8800] ;  /* 0x00880000d92c783b */ /* 0x000e6e0000000200 */
[C---:B--2---:R-:W-:Y:S08]  /*1b70*/  HMMA.16816.F32.BF16 R116, R4.reuse, R26, R104 ;  /* 0x0000001a0474723c */ /* 0x044ff00000041868 */
[----:B---3--:R-:W-:Y:S08]  /*1b80*/  HMMA.16816.F32.BF16 R104, R4, R22, R100 ;  /* 0x000000160468723c */ /* 0x008ff00000041864 */
[C---:B----4-:R-:W-:Y:S08]  /*1b90*/  HMMA.16816.F32.BF16 R100, R8.reuse, R36, R96 ;  /* 0x000000240864723c */ /* 0x050ff00000041860 */
[-C--:B------:R-:W-:Y:S08]  /*1ba0*/  HMMA.16816.F32.BF16 R96, R8, R38.reuse, R80 ;  /* 0x000000260860723c */ /* 0x080ff00000041850 */
[----:B------:R-:W-:Y:S08]  /*1bb0*/  HMMA.16816.F32.BF16 R108, R4, R38, R108 ;  /* 0x00000026046c723c */ /* 0x000ff0000004186c */
[C---:B------:R-:W-:Y:S08]  /*1bc0*/  HMMA.16816.F32.BF16 R88, R8.reuse, R34, R72 ;  /* 0x000000220858723c */ /* 0x040ff00000041848 */
[----:B------:R-:W-:Y:S08]  /*1bd0*/  HMMA.16816.F32.BF16 R80, R8, R24, R68 ;  /* 0x000000180850723c */ /* 0x000ff00000041844 */
[C---:B------:R-:W-:Y:S08]  /*1be0*/  HMMA.16816.F32.BF16 R124, R4.reuse, R32, R124 ;  /* 0x00000020047c723c */ /* 0x040ff0000004187c */
[C---:B------:R-:W-:Y:S08]  /*1bf0*/  HMMA.16816.F32.BF16 R120, R4.reuse, R34, R120 ;  /* 0x000000220478723c */ /* 0x040ff00000041878 */
[C---:B------:R-:W-:Y:S08]  /*1c00*/  HMMA.16816.F32.BF16 R128, R4.reuse, R24, R128 ;  /* 0x000000180480723c */ /* 0x040ff00000041880 */
[----:B------:R-:W-:Y:S01]  /*1c10*/  HMMA.16816.F32.BF16 R112, R4, R20, R140 ;  /* 0x000000140470723c */ /* 0x000fe2000004188c */
[----:B------:R-:W-:Y:S07]  /*1c20*/  LDSM.16.M88.4 R4, [R221+0x5000] ;  /* 0x00500000dd04783b */ /* 0x000fee0000000200 */
[C---:B------:R-:W-:Y:S08]  /*1c30*/  HMMA.16816.F32.BF16 R92, R8.reuse, R32, R76 ;  /* 0x00000020085c723c */ /* 0x040ff0000004184c */
[C---:B------:R-:W-:Y:S01]  /*1c40*/  HMMA.16816.F32.BF16 R72, R8.reuse, R26, R64 ;  /* 0x0000001a0848723c */ /* 0x040fe20000041840 */
[----:B------:R-:W-:Y:S07]  /*1c50*/  LDSM.16.M88.4 R24, [R219+0x8400] ;  /* 0x00840000db18783b */ /* 0x000fee0000000200 */
[C---:B------:R-:W-:Y:S08]  /*1c60*/  HMMA.16816.F32.BF16 R68, R8.reuse, R20, R60 ;  /* 0x000000140844723c */ /* 0x040ff0000004183c */
[----:B------:R-:W-:Y:S01]  /*1c70*/  HMMA.16816.F32.BF16 R36, R8, R22, R56 ;  /* 0x000000160824723c */ /* 0x000fe20000041838 */
[----:B------:R-:W2:Y:S04]  /*1c80*/  LDSM.16.M88.4 R20, [R219+0x8000] ;  /* 0x00800000db14783b */ /* 0x000ea80000000200 */
[----:B------:R-:W3:Y:S03]  /*1c90*/  LDSM.16.M88.4 R8, [R221+0x4000] ;  /* 0x00400000dd08783b */ /* 0x000ee60000000200 */
[-C--:B-----5:R-:W-:Y:S08]  /*1ca0*/  HMMA.16816.F32.BF16 R60, R12, R52.reuse, R84 ;  /* 0x000000340c3c723c */ /* 0x0a0ff00000041854 */
[----:B------:R-:W-:Y:S08]  /*1cb0*/  HMMA.16816.F32.BF16 R32, R16, R52, R100 ;  /* 0x000000341020723c */ /* 0x000ff00000041864 */
[C---:B------:R-:W-:Y:S08]  /*1cc0*/  HMMA.16816.F32.BF16 R64, R12.reuse, R54, R108 ;  /* 0x000000360c40723c */ /* 0x040ff0000004186c */
[C---:B------:R-:W-:Y:S08]  /*1cd0*/  HMMA.16816.F32.BF16 R76, R12.reuse, R48, R124 ;  /* 0x000000300c4c723c */ /* 0x040ff0000004187c */
[C---:B------:R-:W-:Y:S08]  /*1ce0*/  HMMA.16816.F32.BF16 R84, R12.reuse, R50, R120 ;  /* 0x000000320c54723c */ /* 0x040ff00000041878 */
[C---:B-1----:R-:W-:Y:S08]  /*1cf0*/  HMMA.16816.F32.BF16 R128, R12.reuse, R44, R128 ;  /* 0x0000002c0c80723c */ /* 0x042ff00000041880 */
[C---:B------:R-:W-:Y:S08]  /*1d00*/  HMMA.16816.F32.BF16 R116, R12.reuse, R46, R116 ;  /* 0x0000002e0c74723c */ /* 0x040ff00000041874 */
[C---:B------:R-:W-:Y:S08]  /*1d10*/  HMMA.16816.F32.BF16 R112, R12.reuse, R40, R112 ;  /* 0x000000280c70723c */ /* 0x040ff00000041870 */
[----:B------:R-:W-:Y:S01]  /*1d20*/  HMMA.16816.F32.BF16 R104, R12, R42, R104 ;  /* 0x0000002a0c68723c */ /* 0x000fe20000041868 */
[----:B------:R-:W1:Y:S07]  /*1d30*/  LDSM.16.M88.4 R12, [R219+0x8800] ;  /* 0x00880000db0c783b */ /* 0x000e6e0000000200 */
[C---:B------:R-:W-:Y:S08]  /*1d40*/  HMMA.16816.F32.BF16 R52, R16.reuse, R54, R96 ;  /* 0x000000361034723c */ /* 0x040ff00000041860 */
[C---:B------:R-:W-:Y:S08]  /*1d50*/  HMMA.16816.F32.BF16 R56, R16.reuse, R48, R92 ;  /* 0x000000301038723c */ /* 0x040ff0000004185c */
[C---:B------:R-:W-:Y:S08]  /*1d60*/  HMMA.16816.F32.BF16 R48, R16.reuse, R50, R88 ;  /* 0x000000321030723c */ /* 0x040ff00000041858 */
[C---:B------:R-:W-:Y:S08]  /*1d70*/  HMMA.16816.F32.BF16 R92, R16.reuse, R46, R72 ;  /* 0x0000002e105c723c */ /* 0x040ff00000041848 */
[C---:B------:R-:W-:Y:S08]  /*1d80*/  HMMA.16816.F32.BF16 R80, R16.reuse, R44, R80 ;  /* 0x0000002c1050723c */ /* 0x040ff00000041850 */
[C---:B------:R-:W-:Y:S08]  /*1d90*/  HMMA.16816.F32.BF16 R88, R16.reuse, R40, R68 ;  /* 0x000000281058723c */ /* 0x040ff00000041844 */
[----:B------:R-:W-:Y:S01]  /*1da0*/  HMMA.16816.F32.BF16 R72, R16, R42, R36 ;  /* 0x0000002a1048723c */ /* 0x000fe20000041824 */
[----:B------:R-:W4:Y:S01]  /*1db0*/  LDSM.16.M88.4 R16, [R219+0x8c00] ;  /* 0x008c0000db10783b */ /* 0x000f220000000200 */
[----:B------:R-:W-:-:S06]  /*1dc0*/  DEPBAR.LE SB0, 0x0 ;  /* 0x000080000000791a */ /* 0x000fcc0000000000 */
[-C--:B--2---:R-:W-:Y:S08]  /*1dd0*/  HMMA.16816.F32.BF16 R60, R4, R20.reuse, R60 ;  /* 0x00000014043c723c */ /* 0x084ff0000004183c */
[----:B---3--:R-:W-:Y:S08]  /*1de0*/  HMMA.16816.F32.BF16 R32, R8, R20, R32 ;  /* 0x000000140820723c */ /* 0x008ff00000041820 */
[-C--:B------:R-:W-:Y:S08]  /*1df0*/  HMMA.16816.F32.BF16 R64, R4, R22.reuse, R64 ;  /* 0x000000160440723c */ /* 0x080ff00000041840 */
[----:B------:R-:W-:Y:S01]  /*1e00*/  HMMA.16816.F32.BF16 R20, R8, R22, R52 ;  /* 0x000000160814723c */ /* 0x000fe20000041834 */
[----:B------:R-:W-:-:S02]  /*1e10*/  FSEL R62, R62, -INF , !P2 ;  /* 0xff8000003e3e7808 */ /* 0x000fc40005000000 */
[----:B------:R-:W-:-:S05]  /*1e20*/  FSEL R31, R60, -INF , !P2 ;  /* 0xff8000003c1f7808 */ /* 0x000fca0005000000 */
[-C--:B------:R-:W-:Y:S01]  /*1e30*/  HMMA.16816.F32.BF16 R56, R8, R24.reuse, R56 ;  /* 0x000000180838723c */ /* 0x080fe20000041838 */
[----:B------:R-:W-:Y:S02]  /*1e40*/  FSEL R71, R34, -INF , !P2 ;  /* 0xff80000022477808 */ /* 0x000fe40005000000 */
[----:B------:R-:W-:Y:S01]  /*1e50*/  FSEL R69, R32, -INF , !P2 ;  /* 0xff80000020457808 */ /* 0x000fe20005000000 */
[----:B------:R-:W-:Y:S01]  /*1e60*/  BAR.SYNC.DEFER_BLOCKING 0x0 ;  /* 0x0000000000007b1d */ /* 0x000fe20000010000 */
[----:B------:R-:W-:Y:S02]  /*1e70*/  ISETP.GE.AND P2, PT, R3, R28, PT ;  /* 0x0000001c0300720c */ /* 0x000fe40003f46270 */
[C---:B------:R-:W-:Y:S01]  /*1e80*/  IADD3 R3, R0.reuse, 0x20, RZ ;  /* 0x0000002000037810 */ /* 0x040fe20007ffe0ff */
[----:B------:R-:W-:Y:S07]  /*1e90*/  HMMA.16816.F32.BF16 R40, R4, R24, R76 ;  /* 0x000000180428723c */ /* 0x000fee000004184c */
[C---:B------:R-:W-:Y:S01]  /*1ea0*/  IADD3 R24, R0.reuse, 0x1, RZ ;  /* 0x0000000100187810 */ /* 0x040fe20007ffe0ff */
[----:B------:R-:W-:Y:S01]  /*1eb0*/  HMMA.16816.F32.BF16 R44, R8, R26, R48 ;  /* 0x0000001a082c723c */ /* 0x000fe20000041830 */
[----:B------:R-:W-:-:S02]  /*1ec0*/  IADD3 R25, R0, 0x8, RZ ;  /* 0x0000000800197810 */ /* 0x000fc40007ffe0ff */
[-C--:B------:R-:W-:Y:S02]  /*1ed0*/  ISETP.GE.AND P1, PT, R24, R28.reuse, PT ;  /* 0x0000001c1800720c */ /* 0x080fe40003f26270 */
[----:B------:R-:W-:Y:S02]  /*1ee0*/  IADD3 R24, R0, 0x9, RZ ;  /* 0x0000000900187810 */ /* 0x000fe40007ffe0ff */
[----:B------:R-:W-:Y:S01]  /*1ef0*/  ISETP.GE.AND P0, PT, R25, R28, PT ;  /* 0x0000001c1900720c */ /* 0x000fe20003f06270 */
[----:B-1----:R-:W-:Y:S01]  /*1f00*/  HMMA.16816.F32.BF16 R48, R8, R12, R80 ;  /* 0x0000000c0830723c */ /* 0x002fe20000041850 */
[----:B------:R-:W-:Y:S02]  /*1f10*/  FSEL R63, R63, -INF , !P1 ;  /* 0xff8000003f3f7808 */ /* 0x000fe40004800000 */
[----:B------:R-:W-:Y:S02]  /*1f20*/  FSEL R29, R61, -INF , !P1 ;  /* 0xff8000003d1d7808 */ /* 0x000fe40004800000 */
[----:B------:R-:W-:-:S02]  /*1f30*/  FSEL R70, R35, -INF , !P1 ;  /* 0xff80000023467808 */ /* 0x000fc40004800000 */
[----:B------:R-:W-:Y:S01]  /*1f40*/  FSEL R68, R33, -INF , !P1 ;  /* 0xff80000021447808 */ /* 0x000fe20004800000 */
[C---:B------:R-:W-:Y:S01]  /*1f50*/  HMMA.16816.F32.BF16 R36, R4.reuse, R12, R128 ;  /* 0x0000000c0424723c */ /* 0x040fe20000041880 */
[-C--:B------:R-:W-:Y:S02]  /*1f60*/  ISETP.GE.AND P1, PT, R3, R28.reuse, PT ;  /* 0x0000001c0300720c */ /* 0x080fe40003f26270 */
[----:B------:R-:W-:Y:S02]  /*1f70*/  IADD3 R3, R0, 0x21, RZ ;  /* 0x0000002100037810 */ /* 0x000fe40007ffe0ff */
[----:B------:R-:W-:Y:S02]  /*1f80*/  ISETP.GE.AND P6, PT, R24, R28, PT ;  /* 0x0000001c1800720c */ /* 0x000fe40003fc6270 */
[----:B------:R-:W-:Y:S01]  /*1f90*/  FSEL R61, R66, -INF , !P0 ;  /* 0xff800000423d7808 */ /* 0x000fe20004000000 */
[----:B------:R-:W-:Y:S01]  /*1fa0*/  HMMA.16816.F32.BF16 R52, R4, R26, R84 ;  /* 0x0000001a0434723c */ /* 0x000fe20000041854 */
[----:B------:R-:W-:-:S02]  /*1fb0*/  IADD3 R25, R0, 0x11, RZ ;  /* 0x0000001100197810 */ /* 0x000fc40007ffe0ff */
[----:B------:R-:W-:Y:S02]  /*1fc0*/  FSEL R60, R64, -INF , !P0 ;  /* 0xff800000403c7808 */ /* 0x000fe40004000000 */
[----:B------:R-:W-:Y:S02]  /*1fd0*/  FSEL R76, R22, -INF , !P0 ;  /* 0xff800000164c7808 */ /* 0x000fe40004000000 */
[----:B------:R-:W-:Y:S01]  /*1fe0*/  FSEL R66, R20, -INF , !P0 ;  /* 0xff80000014427808 */ /* 0x000fe20004000000 */
[----:B------:R-:W-:Y:S01]  /*1ff0*/  HMMA.16816.F32.BF16 R32, R4, R14, R116 ;  /* 0x0000000e0420723c */ /* 0x000fe20000041874 */
[----:B------:R-:W-:Y:S02]  /*2000*/  ISETP.GE.AND P0, PT, R3, R28, PT ;  /* 0x0000001c0300720c */ /* 0x000fe40003f06270 */
[----:B------:R-:W-:Y:S02]  /*2010*/  IADD3 R3, R0, 0x28, RZ ;  /* 0x0000002800037810 */ /* 0x000fe40007ffe0ff */
[----:B------:R-:W-:-:S02]  /*2020*/  FSEL R30, R65, -INF , !P6 ;  /* 0xff800000411e7808 */ /* 0x000fc40007000000 */
[-C--:B------:R-:W-:Y:S01]  /*2030*/  ISETP.GE.AND P4, PT, R25, R28.reuse, PT ;  /* 0x0000001c1900720c */ /* 0x080fe20003f86270 */
[----:B------:R-:W-:Y:S01]  /*2040*/  HMMA.16816.F32.BF16 R12, R8, R14, R92 ;  /* 0x0000000e080c723c */ /* 0x000fe2000004185c */
[----:B------:R-:W-:Y:S02]  /*2050*/  FSEL R65, R23, -INF , !P6 ;  /* 0xff80000017417808 */ /* 0x000fe40007000000 */
[----:B------:R-:W-:Y:S02]  /*2060*/  FSEL R64, R21, -INF , !P6 ;  /* 0xff80000015407808 */ /* 0x000fe40007000000 */
[----:B------:R-:W-:Y:S02]  /*2070*/  FSEL R67, R67, -INF , !P6 ;  /* 0xff80000043437808 */ /* 0x000fe40007000000 */
[----:B------:R-:W-:Y:S01]  /*2080*/  ISETP.GE.AND P6, PT, R3, R28, PT ;  /* 0x0000001c0300720c */ /* 0x000fe20003fc6270 */
[----:B----4-:R-:W-:Y:S01]  /*2090*/  HMMA.16816.F32.BF16 R24, R4, R16, R112 ;  /* 0x000000100418723c */ /* 0x010fe20000041870 */
[----:B------:R-:W-:-:S02]  /*20a0*/  IADD3 R3, R0, 0x29, RZ ;  /* 0x0000002900037810 */ /* 0x000fc40007ffe0ff */
[----:B------:R-:W-:Y:S02]  /*20b0*/  FSEL R148, R58, -INF , !P5 ;  /* 0xff8000003a947808 */ /* 0x000fe40006800000 */
[----:B------:R-:W-:Y:S02]  /*20c0*/  FSEL R120, R42, -INF , !P5 ;  /* 0xff8000002a787808 */ /* 0x000fe40006800000 */
[----:B------:R-:W-:Y:S01]  /*20d0*/  FSEL R58, R40, -INF , !P5 ;  /* 0xff800000283a7808 */ /* 0x000fe20006800000 */
[----:B------:R-:W-:Y:S01]  /*20e0*/  HMMA.16816.F32.BF16 R20, R4, R18, R104 ;  /* 0x000000120414723c */ /* 0x000fe20000041868 */
[----:B------:R-:W-:Y:S02]  /*20f0*/  FSEL R133, R56, -INF , !P5 ;  /* 0xff80000038857808 */ /* 0x000fe40006800000 */
[----:B------:R-:W-:Y:S02]  /*2100*/  ISETP.GE.AND P5, PT, R3, R28, PT ;  /* 0x0000001c0300720c */ /* 0x000fe40003fa6270 */
[----:B------:R-:W-:-:S02]  /*2110*/  IADD3 R3, R0, 0x30, RZ ;  /* 0x0000003000037810 */ /* 0x000fc40007ffe0ff */
[----:B------:R-:W-:Y:S01]  /*2120*/  FSEL R43, R43, -INF , !P4 ;  /* 0xff8000002b2b7808 */ /* 0x000fe20006000000 */
[C---:B------:R-:W-:Y:S01]  /*2130*/  HMMA.16816.F32.BF16 R4, R8.reuse, R16, R88 ;  /* 0x000000100804723c */ /* 0x040fe20000041858 */
[----:B------:R-:W-:Y:S02]  /*2140*/  FSEL R42, R41, -INF , !P4 ;  /* 0xff800000292a7808 */ /* 0x000fe40006000000 */
[----:B------:R-:W-:Y:S02]  /*2150*/  FSEL R139, R59, -INF , !P4 ;  /* 0xff8000003b8b7808 */ /* 0x000fe40006000000 */
[----:B------:R-:W-:Y:S02]  /*2160*/  FSEL R132, R57, -INF , !P4 ;  /* 0xff80000039847808 */ /* 0x000fe40006000000 */
[----:B------:R-:W-:Y:S01]  /*2170*/  FSEL R185, R51, -INF , !P0 ;  /* 0xff80000033b97808 */ /* 0x000fe20004000000 */
[----:B------:R-:W-:Y:S01]  /*2180*/  HMMA.16816.F32.BF16 R8, R8, R18, R72 ;  /* 0x000000120808723c */ /* 0x000fe20000041848 */
[----:B------:R-:W-:-:S02]  /*2190*/  FSEL R177, R49, -INF , !P0 ;  /* 0xff80000031b17808 */ /* 0x000fc40004000000 */
[----:B------:R-:W-:Y:S02]  /*21a0*/  FSEL R173, R39, -INF , !P0 ;  /* 0xff80000027ad7808 */ /* 0x000fe40004000000 */
[----:B------:R-:W-:Y:S02]  /*21b0*/  FSEL R166, R37, -INF , !P0 ;  /* 0xff80000025a67808 */ /* 0x000fe40004000000 */
[----:B------:R-:W-:Y:S02]  /*21c0*/  ISETP.GE.AND P4, PT, R3, R28, PT ;  /* 0x0000001c0300720c */ /* 0x000fe40003f86270 */
[----:B------:R-:W-:Y:S02]  /*21d0*/  ISETP.GE.AND P0, PT, R28, 0x41, PT ;  /* 0x000000411c00780c */ /* 0x000fe40003f06270 */
[----:B------:R-:W-:Y:S02]  /*21e0*/  IADD3 R3, R0, 0x31, RZ ;  /* 0x0000003100037810 */ /* 0x000fe40007ffe0ff */
[----:B------:R-:W-:-:S02]  /*21f0*/  FSEL R121, R54, -INF , !P3 ;  /* 0xff80000036797808 */ /* 0x000fc40005800000 */
[----:B------:R-:W-:Y:S02]  /*2200*/  FSEL R41, R52, -INF , !P3 ;  /* 0xff80000034297808 */ /* 0x000fe40005800000 */
[----:B------:R-:W-:Y:S02]  /*2210*/  FSEL R138, R46, -INF , !P3 ;  /* 0xff8000002e8a7808 */ /* 0x000fe40005800000 */
[----:B------:R-:W-:Y:S02]  /*2220*/  FSEL R123, R44, -INF , !P3 ;  /* 0xff8000002c7b7808 */ /* 0x000fe40005800000 */
[----:B------:R-:W-:Y:S02]  /*2230*/  ISETP.GE.AND P3, PT, R3, R28, PT ;  /* 0x0000001c0300720c */ /* 0x000fe40003f66270 */
[C---:B------:R-:W-:Y:S02]  /*2240*/  IADD3 R3, R0.reuse, 0x38, RZ ;  /* 0x0000003800037810 */ /* 0x040fe40007ffe0ff */
[----:B------:R-:W-:-:S02]  /*2250*/  IADD3 R0, R0, 0x39, RZ ;  /* 0x0000003900007810 */ /* 0x000fc40007ffe0ff */
[----:B------:R-:W-:Y:S02]  /*2260*/  FSEL R44, R55, -INF , !P2 ;  /* 0xff800000372c7808 */ /* 0x000fe40005000000 */
[----:B------:R-:W-:Y:S02]  /*2270*/  FSEL R40, R53, -INF , !P2 ;  /* 0xff80000035287808 */ /* 0x000fe40005000000 */
[----:B------:R-:W-:Y:S02]  /*2280*/  FSEL R137, R47, -INF , !P2 ;  /* 0xff8000002f897808 */ /* 0x000fe40005000000 */
[----:B------:R-:W-:Y:S02]  /*2290*/  FSEL R122, R45, -INF , !P2 ;  /* 0xff8000002d7a7808 */ /* 0x000fe40005000000 */
[----:B------:R-:W-:Y:S01]  /*22a0*/  ISETP.GE.AND P2, PT, R3, R28, PT ;  /* 0x0000001c0300720c */ /* 0x000fe20003f46270 */
[----:B------:R-:W-:Y:S01]  /*22b0*/  IMAD R3, R146, 0x20, R144 ;  /* 0x0000002092037824 */ /* 0x000fe200078e0290 */
[----:B------:R-:W-:-:S02]  /*22c0*/  FSEL R184, R50, -INF , !P1 ;  /* 0xff80000032b87808 */ /* 0x000fc40004800000 */
[----:B------:R-:W-:Y:S02]  /*22d0*/  FSEL R175, R38, -INF , !P1 ;  /* 0xff80000026af7808 */ /* 0x000fe40004800000 */
[----:B------:R-:W-:Y:S02]  /*22e0*/  FSEL R167, R36, -INF , !P1 ;  /* 0xff80000024a77808 */ /* 0x000fe40004800000 */
[----:B------:R-:W-:Y:S02]  /*22f0*/  FSEL R176, R48, -INF , !P1 ;  /* 0xff80000030b07808 */ /* 0x000fe40004800000 */
[----:B------:R-:W-:Y:S01]  /*2300*/  ISETP.GE.AND P1, PT, R0, R28, PT ;  /* 0x0000001c0000720c */ /* 0x000fe20003f26270 */
[----:B------:R-:W-:Y:S01]  /*2310*/  IMAD.IADD R0, R145, 0x1, R3 ;  /* 0x0000000191007824 */ /* 0x000fe200078e0203 */
[----:B------:R-:W-:Y:S02]  /*2320*/  FSEL R178, R14, -INF , !P6 ;  /* 0xff8000000eb27808 */ /* 0x000fe40007000000 */
[----:B------:R-:W-:-:S02]  /*2330*/  FSEL R179, R15, -INF , !P5 ;  /* 0xff8000000fb37808 */ /* 0x000fc40006800000 */
[----:B------:R-:W-:Y:S02]  /*2340*/  FSEL R172, R34, -INF , !P6 ;  /* 0xff80000022ac7808 */ /* 0x000fe40007000000 */
[----:B------:R-:W-:Y:S02]  /*2350*/  FSEL R164, R32, -INF , !P6 ;  /* 0xff80000020a47808 */ /* 0x000fe40007000000 */
[----:B------:R-:W-:Y:S02]  /*2360*/  FSEL R174, R35, -INF , !P5 ;  /* 0xff80000023ae7808 */ /* 0x000fe40006800000 */
[----:B------:R-:W-:Y:S02]  /*2370*/  FSEL R165, R33, -INF , !P5 ;  /* 0xff80000021a57808 */ /* 0x000fe40006800000 */
        /* <DEDUP_REMOVED lines=17> */
[----:B------:R-:W-:Y:S01]  /*2490*/  FSEL R197, R9, -INF , !P1 ;  /* 0xff80000009c57808 */ /* 0x000fe20004800000 */
[----:B------:R-:W-:Y:S05]  /*24a0*/  @!P0 BRA `(.L_x_5) ;  /* 0x0000014000008947 */ /* 0x000fea0003800000 */
[----:B------:R-:W-:-:S04]  /*24b0*/  LEA.HI.SX32 R8, R223, 0xfffffffe, 0x1a ;  /* 0xfffffffedf087811 */ /* 0x000fc800078fd2ff */
[----:B------:R-:W-:Y:S01]  /*24c0*/  SHF.R.S32.HI R4, RZ, 0x1f, R8 ;  /* 0x0000001fff047819 */ /* 0x000fe20000011408 */
[----:B------:R-:W-:Y:S02]  /*24d0*/  IMAD R3, R152, R8, RZ ;  /* 0x0000000898037224 */ /* 0x000fe400078e02ff */
[----:B------:R-:W-:-:S04]  /*24e0*/  IMAD.WIDE.U32 R8, R8, R150, R236 ;  /* 0x0000009608087225 */ /* 0x000fc800078e00ec */
[----:B------:R-:W-:Y:S01]  /*24f0*/  IMAD R3, R4, R150, R3 ;  /* 0x0000009604037224 */ /* 0x000fe200078e0203 */
[----:B------:R-:W-:-:S03]  /*2500*/  LEA R4, P2, R8, c[0x0][0x168], 0x1 ;  /* 0x00005a0008047a11 */ /* 0x000fc600078408ff */
[----:B------:R-:W-:Y:S01]  /*2510*/  IMAD.IADD R3, R9, 0x1, R3 ;  /* 0x0000000109037824 */ /* 0x000fe200078e0203 */
[----:B------:R-:W-:-:S04]  /*2520*/  LEA R6, P1, R151, R4, 0x1 ;  /* 0x0000000497067211 */ /* 0x000fc800078208ff */
[----:B------:R-:W-:-:S04]  /*2530*/  LEA.HI.X R5, R8, c[0x0][0x16c], R3, 0x1, P2 ;  /* 0x00005b0008057a11 */ /* 0x000fc800010f0c03 */
[----:B------:R-:W-:Y:S01]  /*2540*/  LEA.HI.X R7, R151, R5, R149, 0x1, P1 ;  /* 0x0000000597077211 */ /* 0x000fe200008f0c95 */
[----:B------:R-:W-:Y:S01]  /*2550*/  @!PT LDS RZ, [RZ] ;  /* 0x00000000fffff984 */ /* 0x000fe20000000800 */
[----:B------:R-:W-:Y:S01]  /*2560*/  @!PT LDS RZ, [RZ] ;  /* 0x00000000fffff984 */ /* 0x000fe20000000800 */
[----:B------:R-:W-:Y:S01]  /*2570*/  @!PT LDS RZ, [RZ] ;  /* 0x00000000fffff984 */ /* 0x000fe20000000800 */
[----:B------:R1:W-:Y:S04]  /*2580*/  LDGSTS.E.BYPASS.LTC128B.128 [R222+0x6000], [R4.64] ;  /* 0x0600000004de7fae */ /* 0x0003e8000b901d46 */
[----:B------:R1:W-:Y:S04]  /*2590*/  LDGSTS.E.BYPASS.LTC128B.128 [R222+0x7000], [R4.64+0x40] ;  /* 0x0700004004de7fae */ /* 0x0003e8000b901d46 */
[----:B------:R1:W-:Y:S04]  /*25a0*/  LDGSTS.E.BYPASS.LTC128B.128 [R222+0x8000], [R4.64+0x80] ;  /* 0x0800008004de7fae */ /* 0x0003e8000b901d46 */
[----:B------:R1:W-:Y:S04]  /*25b0*/  LDGSTS.E.BYPASS.LTC128B.128 [R222+0x6800], [R6.64] ;  /* 0x0680000006de7fae */ /* 0x0003e8000b901d46 */
[----:B------:R1:W-:Y:S04]  /*25c0*/  LDGSTS.E.BYPASS.LTC128B.128 [R222+0x7800], [R6.64+0x40] ;  /* 0x0780004006de7fae */ /* 0x0003e8000b901d46 */
[----:B------:R1:W-:Y:S04]  /*25d0*/  LDGSTS.E.BYPASS.LTC128B.128 [R222+0x8800], [R6.64+0x80] ;  /* 0x0880008006de7fae */ /* 0x0003e8000b901d46 */
[----:B------:R-:W0:Y:S02]  /*25e0*/  LDGDEPBAR ;  /* 0x00000000000079af */ /* 0x000e240000000000 */
.L_x_5:
[----:B------:R-:W-:Y:S02]  /*25f0*/  FMNMX.FTZ R3, R31, R29, !PT ;  /* 0x0000001d1f037209 */ /* 0x000fe40007810000 */
[----:B-1----:R-:W-:-:S02]  /*2600*/  FMNMX.FTZ R5, R69, R68, !PT ;  /* 0x0000004445057209 */ /* 0x002fc40007810000 */
[----:B------:R-:W-:Y:S02]  /*2610*/  FMNMX.FTZ R3, R60, R3, !PT ;  /* 0x000000033c037209 */ /* 0x000fe40007810000 */
[----:B------:R-:W-:Y:S02]  /*2620*/  FMNMX.FTZ R5, R66, R5, !PT ;  /* 0x0000000542057209 */ /* 0x000fe40007810000 */
[----:B------:R-:W-:Y:S02]  /*2630*/  FMNMX.FTZ R3, R30, R3, !PT ;  /* 0x000000031e037209 */ /* 0x000fe40007810000 */
[----:B------:R-:W-:Y:S02]  /*2640*/  SHF.L.U32 R216, R0, 0x1, RZ ;  /* 0x0000000100d87819 */ /* 0x000fe400000006ff */
[----:B------:R-:W-:Y:S02]  /*2650*/  FMNMX.FTZ R3, R58, R3, !PT ;  /* 0x000000033a037209 */ /* 0x000fe40007810000 */
[----:B------:R-:W-:Y:S01]  /*2660*/  LEA R218, R2, R216, 0x1 ;  /* 0x000000d802da7211 */ /* 0x000fe200078e08ff */
[----:B------:R-:W-:Y:S01]  /*2670*/  LDSM.16.MT88.4 R24, [R216+0x9000] ;  /* 0x00900000d818783b */ /* 0x000fe20000004200 */
[----:B------:R-:W-:-:S03]  /*2680*/  FMNMX.FTZ R3, R42, R3, !PT ;  /* 0x000000032a037209 */ /* 0x000fc60007810000 */
[----:B------:R-:W-:Y:S01]  /*2690*/  LDSM.16.MT88.4 R16, [R218+0x9000] ;  /* 0x00900000da10783b */ /* 0x000fe20000004200 */
[----:B------:R-:W-:Y:S02]  /*26a0*/  FMNMX.FTZ R4, R41, R3, !PT ;  /* 0x0000000329047209 */ /* 0x000fe40007810000 */
[----:B------:R-:W-:Y:S01]  /*26b0*/  FMNMX.FTZ R3, R62, R63, !PT ;  /* 0x0000003f3e037209 */ /* 0x000fe20007810000 */
[----:B------:R-:W-:Y:S01]  /*26c0*/  LDSM.16.MT88.4 R20, [R216+0xa000] ;  /* 0x00a00000d814783b */ /* 0x000fe20000004200 */
[----:B------:R-:W-:Y:S02]  /*26d0*/  FMNMX.FTZ R4, R40, R4, !PT ;  /* 0x0000000428047209 */ /* 0x000fe40007810000 */
[----:B------:R-:W-:Y:S01]  /*26e0*/  FMNMX.FTZ R3, R61, R3, !PT ;  /* 0x000000033d037209 */ /* 0x000fe20007810000 */
[----:B------:R-:W-:Y:S01]  /*26f0*/  LDSM.16.MT88.4 R32, [R216+0xb000] ;  /* 0x00b00000d820783b */ /* 0x000fe20000004200 */
[----:B------:R-:W-:Y:S02]  /*2700*/  FMNMX.FTZ R4, R167, R4, !PT ;  /* 0x00000004a7047209 */ /* 0x000fe40007810000 */
[----:B------:R-:W-:Y:S01]  /*2710*/  FMNMX.FTZ R3, R67, R3, !PT ;  /* 0x0000000343037209 */ /* 0x000fe20007810000 */
[----:B------:R-:W-:Y:S01]  /*2720*/  LDSM.16.MT88.4 R36, [R218+0xb000] ;  /* 0x00b00000da24783b */ /* 0x000fe20000004200 */
[----:B------:R-:W-:-:S02]  /*2730*/  FMNMX.FTZ R4, R166, R4, !PT ;  /* 0x00000004a6047209 */ /* 0x000fc40007810000 */
[----:B------:R-:W-:Y:S02]  /*2740*/  FMNMX.FTZ R3, R120, R3, !PT ;  /* 0x0000000378037209 */ /* 0x000fe40007810000 */
[----:B------:R-:W-:Y:S02]  /*2750*/  FMNMX.FTZ R4, R164, R4, !PT ;  /* 0x00000004a4047209 */ /* 0x000fe40007810000 */
[----:B------:R-:W-:Y:S02]  /*2760*/  FMNMX.FTZ R3, R43, R3, !PT ;  /* 0x000000032b037209 */ /* 0x000fe40007810000 */
[----:B------:R-:W-:Y:S02]  /*2770*/  FMNMX.FTZ R4, R165, R4, !PT ;  /* 0x00000004a5047209 */ /* 0x000fe40007810000 */
[----:B------:R-:W-:Y:S02]  /*2780*/  FMNMX.FTZ R3, R121, R3, !PT ;  /* 0x0000000379037209 */ /* 0x000fe40007810000 */
        /* <DEDUP_REMOVED lines=8> */
[----:B------:R-:W-:Y:S01]  /*2810*/  FMNMX.FTZ R3, R172, R3, !PT ;  /* 0x00000003ac037209 */ /* 0x000fe20007810000 */
[----:B------:R-:W1:Y:S01]  /*2820*/  SHFL.BFLY PT, R6, R134, 0x2, 0x1f ;  /* 0x0c401f0086067f89 */ /* 0x000e6200000e0000 */
        /* <DEDUP_REMOVED lines=13> */
[----:B-1----:R-:W-:Y:S01]  /*2900*/  FMNMX.FTZ R134, R134, R6, !PT ;  /* 0x0000000686867209 */ /* 0x002fe20007810000 */
[----:B------:R-:W1:Y:S01]  /*2910*/  SHFL.BFLY PT, R5, R7, 0x2, 0x1f ;  /* 0x0c401f0007057f89 */ /* 0x000e6200000e0000 */
[----:B------:R-:W-:Y:S02]  /*2920*/  FMNMX.FTZ R3, R65, R3, !PT ;  /* 0x0000000341037209 */ /* 0x000fe40007810000 */
[----:B------:R-:W-:Y:S01]  /*2930*/  FMNMX.FTZ R4, R14, R4, !PT ;  /* 0x000000040e047209 */ /* 0x000fe20007810000 */
[----:B------:R-:W2:Y:S01]  /*2940*/  SHFL.BFLY PT, R8, R134, 0x1, 0x1f ;  /* 0x0c201f0086087f89 */ /* 0x000ea200000e0000 */
        /* <DEDUP_REMOVED lines=10> */
[----:B-1----:R-:W-:Y:S02]  /*29f0*/  FMNMX.FTZ R7, R7, R5, !PT ;  /* 0x0000000507077209 */ /* 0x002fe40007810000 */
[----:B------:R-:W-:Y:S01]  /*2a00*/  FMNMX.FTZ R3, R185, R3, !PT ;  /* 0x00000003b9037209 */ /* 0x000fe20007810000 */
[----:B------:R-:W1:Y:S01]  /*2a10*/  SHFL.BFLY PT, R5, R6, 0x2, 0x1f ;  /* 0x0c401f0006057f89 */ /* 0x000e6200000e0000 */
[----:B--2---:R-:W-:-:S02]  /*2a20*/  FMNMX.FTZ R134, R134, R8, !PT ;  /* 0x0000000886867209 */ /* 0x004fc40007810000 */
[----:B------:R-:W-:Y:S01]  /*2a30*/  FMNMX.FTZ R3, R178, R3, !PT ;  /* 0x00000003b2037209 */ /* 0x000fe20007810000 */
[----:B------:R-:W2:Y:S01]  /*2a40*/  SHFL.BFLY PT, R8, R7, 0x1, 0x1f ;  /* 0x0c201f0007087f89 */ /* 0x000ea200000e0000 */
[C---:B------:R-:W-:Y:S01]  /*2a50*/  FSETP.NEU.FTZ.AND P1, PT, R134.reuse, -INF , PT ;  /* 0xff8000008600780b */ /* 0x040fe20003f3d000 */
[----:B------:R-:W-:Y:S01]  /*2a60*/  FMUL.FTZ R13, R134, c[0x0][0x23c] ;  /* 0x00008f00860d7a20 */ /* 0x000fe20000410000 */
[----:B------:R-:W-:-:S04]  /*2a70*/  FMNMX.FTZ R3, R179, R3, !PT ;  /* 0x00000003b3037209 */ /* 0x000fc80007810000 */
[----:B------:R-:W-:Y:S02]  /*2a80*/  FMNMX.FTZ R3, R199, R3, !PT ;  /* 0x00000003c7037209 */ /* 0x000fe40007810000 */
[----:B------:R-:W-:Y:S02]  /*2a90*/  FSEL R13, R13, RZ, P1 ;  /* 0x000000ff0d0d7208 */ /* 0x000fe40000800000 */
[----:B------:R-:W-:-:S03]  /*2aa0*/  FMNMX.FTZ R4, R201, R3, !PT ;  /* 0x00000003c9047209 */ /* 0x000fc60007810000 */
[----:B------:R-:W-:Y:S01]  /*2ab0*/  FFMA.FTZ R3, R31, c[0x0][0x23c], -R13 ;  /* 0x00008f001f037a23 */ /* 0x000fe2000001080d */
[----:B------:R-:W-:-:S03]  /*2ac0*/  FMNMX.FTZ R4, R198, R4, !PT ;  /* 0x00000004c6047209 */ /* 0x000fc60007810000 */
[----:B------:R2:W-:Y:S01]  /*2ad0*/  MUFU.EX2 R183, R3 ;  /* 0x0000000300b77308 */ /* 0x0005e20000000800 */
[----:B------:R-:W-:Y:S02]  /*2ae0*/  FMNMX.FTZ R4, R200, R4, !PT ;  /* 0x00000004c8047209 */ /* 0x000fe40007810000 */
[----:B-1----:R-:W-:Y:S01]  /*2af0*/  FMNMX.FTZ R6, R6, R5, !PT ;  /* 0x0000000506067209 */ /* 0x002fe20007810000 */
[----:B------:R-:W-:-:S04]  /*2b00*/  FFMA.FTZ R5, R29, c[0x0][0x23c], -R13 ;  /* 0x00008f001d057a23 */ /* 0x000fc8000001080d */
[----:B------:R1:W-:Y:S01]  /*2b10*/  MUFU.EX2 R207, R5 ;  /* 0x0000000500cf7308 */ /* 0x0003e20000000800 */
[----:B--2---:R-:W-:Y:S02]  /*2b20*/  FMNMX.FTZ R3, R7, R8, !PT ;  /* 0x0000000807037209 */ /* 0x004fe40007810000 */
[----:B------:R-:W2:Y:S02]  /*2b30*/  SHFL.BFLY PT, R7, R4, 0x2, 0x1f ;  /* 0x0c401f0004077f89 */ /* 0x000ea400000e0000 */
[C---:B------:R-:W-:Y:S01]  /*2b40*/  FSETP.NEU.FTZ.AND P1, PT, R3.reuse, -INF , PT ;  /* 0xff8000000300780b */ /* 0x040fe20003f3d000 */
[----:B------:R-:W-:Y:S01]  /*2b50*/  FMUL.FTZ R12, R3, c[0x0][0x23c] ;  /* 0x00008f00030c7a20 */ /* 0x000fe20000410000 */
[----:B------:R-:W3:Y:S01]  /*2b60*/  SHFL.BFLY PT, R8, R6, 0x1, 0x1f ;  /* 0x0c201f0006087f89 */ /* 0x000ee200000e0000 */
[----:B-1----:R-:W-:-:S03]  /*2b70*/  FFMA.FTZ R5, R60, c[0x0][0x23c], -R13 ;  /* 0x00008f003c057a23 */ /* 0x002fc6000001080d */
[----:B------:R-:W-:Y:S01]  /*2b80*/  FSEL R12, R12, RZ, P1 ;  /* 0x000000ff0c0c7208 */ /* 0x000fe20000800000 */
[----:B------:R1:W-:Y:S04]  /*2b90*/  MUFU.EX2 R181, R5 ;  /* 0x0000000500b57308 */ /* 0x0003e80000000800 */
[--C-:B------:R-:W-:Y:S02]  /*2ba0*/  FFMA.FTZ R0, R63, c[0x0][0x23c], -R12.reuse ;  /* 0x00008f003f007a23 */ /* 0x100fe4000001080c */
[----:B------:R-:W-:Y:S02]  /*2bb0*/  FFMA.FTZ R2, R67, c[0x0][0x23c], -R12 ;  /* 0x00008f0043027a23 */ /* 0x000fe4000001080c */
[----:B------:R4:W-:Y:S01]  /*2bc0*/  MUFU.EX2 R203, R0 ;  /* 0x0000000000cb7308 */ /* 0x0009e20000000800 */
[----:B--2---:R-:W-:Y:S01]  /*2bd0*/  FMNMX.FTZ R4, R4, R7, !PT ;  /* 0x0000000704047209 */ /* 0x004fe20007810000 */
[----:B-1----:R-:W-:-:S06]  /*2be0*/  FFMA.FTZ R5, R30, c[0x0][0x23c], -R13 ;  /* 0x00008f001e057a23 */ /* 0x002fcc000001080d */
[----:B------:R-:W-:Y:S01]  /*2bf0*/  MUFU.EX2 R150, R2 ;  /* 0x0000000200967308 */ /* 0x000fe20000000800 */
[----:B---3--:R-:W-:Y:S01]  /*2c00*/  FMNMX.FTZ R136, R6, R8, !PT ;  /* 0x0000000806887209 */ /* 0x008fe20007810000 */
[----:B------:R-:W-:Y:S03]  /*2c10*/  LDSM.16.MT88.4 R28, [R218+0xa000] ;  /* 0x00a00000da1c783b */ /* 0x000fe60000004200 */
[----:B------:R-:W-:Y:S01]  /*2c20*/  FSETP.NEU.FTZ.AND P1, PT, R136, -INF , PT ;  /* 0xff8000008800780b */ /* 0x000fe20003f3d000 */
[--C-:B----4-:R-:W-:Y:S02]  /*2c30*/  FFMA.FTZ R0, R61, c[0x0][0x23c], -R12.reuse ;  /* 0x00008f003d007a23 */ /* 0x110fe4000001080c */
[----:B------:R1:W2:Y:S08]  /*2c40*/  MUFU.EX2 R149, R5 ;  /* 0x0000000500957308 */ /* 0x0002b00000000800 */
[----:B------:R3:W4:Y:S01]  /*2c50*/  MUFU.EX2 R226, R0 ;  /* 0x0000000000e27308 */ /* 0x0007220000000800 */
[----:B-1----:R-:W-:Y:S01]  /*2c60*/  FFMA.FTZ R5, R62, c[0x0][0x23c], -R12 ;  /* 0x00008f003e057a23 */ /* 0x002fe2000001080c */
[----:B--2---:R-:W-:-:S06]  /*2c70*/  F2FP.BF16.PACK_AB R6, R149, R181 ;  /* 0x000000b59506723e */ /* 0x004fcc00000010ff */
[----:B------:R1:W2:Y:S01]  /*2c80*/  MUFU.EX2 R204, R5 ;  /* 0x0000000500cc7308 */ /* 0x0002a20000000800 */
[----:B---3--:R-:W-:Y:S01]  /*2c90*/  FMUL.FTZ R0, R136, c[0x0][0x23c] ;  /* 0x00008f0088007a20 */ /* 0x008fe20000410000 */
[----:B----4-:R-:W-:-:S04]  /*2ca0*/  F2FP.BF16.PACK_AB R7, R150, R226 ;  /* 0x000000e29607723e */ /* 0x010fc800000010ff */
[----:B------:R-:W-:-:S05]  /*2cb0*/  FSEL R0, R0, RZ, P1 ;  /* 0x000000ff00007208 */ /* 0x000fca0000800000 */
[--C-:B------:R-:W-:Y:S01]  /*2cc0*/  FFMA.FTZ R2, R69, c[0x0][0x23c], -R0.reuse ;  /* 0x00008f0045027a23 */ /* 0x100fe20000010800 */
[----:B-1----:R-:W1:Y:S01]  /*2cd0*/  SHFL.BFLY PT, R5, R4, 0x1, 0x1f ;  /* 0x0c201f0004057f89 */ /* 0x002e6200000e0000 */
[--C-:B------:R-:W-:Y:S02]  /*2ce0*/  FFMA.FTZ R8, R66, c[0x0][0x23c], -R0.reuse ;  /* 0x00008f0042087a23 */ /* 0x100fe40000010800 */
[----:B------:R3:W-:Y:S08]  /*2cf0*/  MUFU.EX2 R227, R2 ;  /* 0x0000000200e37308 */ /* 0x0007f00000000800 */
[----:B------:R4:W-:Y:S01]  /*2d00*/  MUFU.EX2 R205, R8 ;  /* 0x0000000800cd7308 */ /* 0x0009e20000000800 */
[----:B---3--:R-:W-:-:S07]  /*2d10*/  FFMA.FTZ R2, R68, c[0x0][0x23c], -R0 ;  /* 0x00008f0044027a23 */ /* 0x008fce0000010800 */
[----:B------:R3:W-:Y:S01]  /*2d20*/  MUFU.EX2 R225, R2 ;  /* 0x0000000200e17308 */ /* 0x0007e20000000800 */
[----:B-1----:R-:W-:Y:S01]  /*2d30*/  FMNMX.FTZ R135, R4, R5, !PT ;  /* 0x0000000504877209 */ /* 0x002fe20007810000 */
[----:B----4-:R-:W-:Y:S01]  /*2d40*/  FFMA.FTZ R8, R64, c[0x0][0x23c], -R0 ;  /* 0x00008f0040087a23 */ /* 0x010fe20000010800 */
[----:B------:R-:W-:Y:S02]  /*2d50*/  F2FP.BF16.PACK_AB R4, R207, R183 ;  /* 0x000000b7cf04723e */ /* 0x000fe400000010ff */
[----:B------:R-:W-:-:S03]  /*2d60*/  FSETP.NEU.FTZ.AND P1, PT, R135, -INF , PT ;  /* 0xff8000008700780b */ /* 0x000fc60003f3d000 */
[----:B------:R-:W1:Y:S01]  /*2d70*/  MUFU.EX2 R182, R8 ;  /* 0x0000000800b67308 */ /* 0x000e620000000800 */
[----:B--2---:R-:W-:Y:S01]  /*2d80*/  F2FP.BF16.PACK_AB R5, R203, R204 ;  /* 0x000000cccb05723e */ /* 0x004fe200000010ff */
[----:B---3--:R-:W-:-:S06]  /*2d90*/  FMUL.FTZ R2, R135, c[0x0][0x23c] ;  /* 0x00008f0087027a20 */ /* 0x008fcc0000410000 */
[----:B------:R-:W-:Y:S01]  /*2da0*/  HMMA.16816.F32.BF16 R112, R4, R24, RZ ;  /* 0x000000180470723c */ /* 0x000fe200000418ff */
[----:B------:R-:W-:Y:S02]  /*2db0*/  FSEL R2, R2, RZ, P1 ;  /* 0x000000ff02027208 */ /* 0x000fe40000800000 */
[----:B-1----:R-:W-:-:S05]  /*2dc0*/  F2FP.BF16.PACK_AB R10, R182, R205 ;  /* 0x000000cdb60a723e */ /* 0x002fca00000010ff */
[----:B------:R-:W-:Y:S01]  /*2dd0*/  HMMA.16816.F32.BF16 R108, R4, R16, RZ ;  /* 0x00000010046c723c */ /* 0x000fe200000418ff */
[----:B------:R-:W-:-:S04]  /*2de0*/  FFMA.FTZ R8, R71, c[0x0][0x23c], -R2 ;  /* 0x00008f0047087a23 */ /* 0x000fc80000010802 */
[----:B------:R1:W-:Y:S03]  /*2df0*/  MUFU.EX2 R206, R8 ;  /* 0x0000000800ce7308 */ /* 0x0003e60000000800 */
[C---:B------:R-:W-:Y:S08]  /*2e00*/  HMMA.16816.F32.BF16 R104, R4.reuse, R20, RZ ;  /* 0x000000140468723c */ /* 0x040ff000000418ff */
[----:B------:R-:W-:Y:S01]  /*2e10*/  HMMA.16816.F32.BF16 R100, R4, R28, RZ ;  /* 0x0000001c0464723c */ /* 0x000fe200000418ff */
[----:B-1----:R-:W-:-:S07]  /*2e20*/  FFMA.FTZ R8, R70, c[0x0][0x23c], -R2 ;  /* 0x00008f0046087a23 */ /* 0x002fce0000010802 */
[C---:B------:R-:W-:Y:S01]  /*2e30*/  HMMA.16816.F32.BF16 R96, R4.reuse, R32, RZ ;  /* 0x000000200460723c */ /* 0x040fe200000418ff */
[----:B------:R1:W2:Y:S07]  /*2e40*/  MUFU.EX2 R252, R8 ;  /* 0x0000000800fc7308 */ /* 0x0002ae0000000800 */
[C---:B------:R-:W-:Y:S08]  /*2e50*/  HMMA.16816.F32.BF16 R92, R4.reuse, R36, RZ ;  /* 0x00000024045c723c */ /* 0x040ff000000418ff */
[----:B------:R-:W-:Y:S01]  /*2e60*/  HMMA.16816.F32.BF16 R88, R4, R26, RZ ;  /* 0x0000001a0458723c */ /* 0x000fe200000418ff */
[----:B-1----:R-:W-:Y:S01]  /*2e70*/  FFMA.FTZ R8, R76, c[0x0][0x23c], -R2 ;  /* 0x00008f004c087a23 */ /* 0x002fe20000010802 */
[----:B--2---:R-:W-:-:S03]  /*2e80*/  F2FP.BF16.PACK_AB R9, R252, R206 ;  /* 0x000000cefc09723e */ /* 0x004fc600000010ff */
        /* <DEDUP_REMOVED lines=8> */
[----:B-1----:R-:W-:-:S02]  /*2f10*/  F2FP.BF16.PACK_AB R8, R225, R227 ;  /* 0x000000e3e108723e */ /* 0x002fc400000010ff */
[----:B--2---:R-:W-:-:S04]  /*2f20*/  F2FP.BF16.PACK_AB R11, R208, R180 ;  /* 0x000000b4d00b723e */ /* 0x004fc800000010ff */
[----:B------:R-:W-:-:S03]  /*2f30*/  FFMA.FTZ R4, R58, c[0x0][0x23c], -R13 ;  /* 0x00008f003a047a23 */ /* 0x000fc6000001080d */
[C---:B------:R-:W-:Y:S01]  /*2f40*/  HMMA.16816.F32.BF16 R68, R8.reuse, R24, RZ ;  /* 0x000000180844723c */ /* 0x040fe200000418ff */
[----:B------:R1:W-:Y:S07]  /*2f50*/  MUFU.EX2 R151, R4 ;  /* 0x0000000400977308 */ /* 0x0003ee0000000800 */
[C---:B------:R-:W-:Y:S01]  /*2f60*/  HMMA.16816.F32.BF16 R128, R8.reuse, R26, RZ ;  /* 0x0000001a0880723c */ /* 0x040fe200000418ff */
[----:B------:R-:W2:Y:S07]  /*2f70*/  LDSM.16.MT88.4 R24, [R216+0x9400] ;  /* 0x00940000d818783b */ /* 0x000eae0000004200 */
[----:B------:R-:W-:Y:S01]  /*2f80*/  HMMA.16816.F32.BF16 R60, R8, R16, RZ ;  /* 0x00000010083c723c */ /* 0x000fe200000418ff */
[----:B-1----:R-:W-:-:S04]  /*2f90*/  FFMA.FTZ R4, R42, c[0x0][0x23c], -R13 ;  /* 0x00008f002a047a23 */ /* 0x002fc8000001080d */
[----:B------:R1:W-:Y:S03]  /*2fa0*/  MUFU.EX2 R152, R4 ;  /* 0x0000000400987308 */ /* 0x0003e60000000800 */
[C---:B------:R-:W-:Y:S01]  /*2fb0*/  HMMA.16816.F32.BF16 R124, R8.reuse, R18, RZ ;  /* 0x00000012087c723c */ /* 0x040fe200000418ff */
[----:B------:R-:W-:Y:S07]  /*2fc0*/  LDSM.16.MT88.4 R16, [R216+0xa400] ;  /* 0x00a40000d810783b */ /* 0x000fee0000004200 */
[----:B------:R-:W-:Y:S01]  /*2fd0*/  HMMA.16816.F32.BF16 R56, R8, R20, RZ ;  /* 0x000000140838723c */ /* 0x000fe200000418ff */
[----:B-1----:R-:W-:-:S07]  /*2fe0*/  FFMA.FTZ R4, R41, c[0x0][0x23c], -R13 ;  /* 0x00008f0029047a23 */ /* 0x002fce000001080d */
[C---:B------:R-:W-:Y:S01]  /*2ff0*/  HMMA.16816.F32.BF16 R116, R8.reuse, R22, RZ ;  /* 0x000000160874723c */ /* 0x040fe200000418ff */
[----:B------:R1:W-:Y:S01]  /*3000*/  MUFU.EX2 R156, R4 ;  /* 0x00000004009c7308 */ /* 0x0003e20000000800 */
[----:B------:R-:W-:Y:S06]  /*3010*/  LDSM.16.MT88.4 R20, [R218+0x9400] ;  /* 0x00940000da14783b */ /* 0x000fec0000004200 */
[C---:B------:R-:W-:Y:S08]  /*3020*/  HMMA.16816.F32.BF16 R52, R8.reuse, R28, RZ ;  /* 0x0000001c0834723c */ /* 0x040ff000000418ff */
[C---:B------:R-:W-:Y:S01]  /*3030*/  HMMA.16816.F32.BF16 R140, R8.reuse, R30, RZ ;  /* 0x0000001e088c723c */ /* 0x040fe200000418ff */
[----:B-1----:R-:W-:Y:S01]  /*3040*/  FFMA.FTZ R4, R40, c[0x0][0x23c], -R13 ;  /* 0x00008f0028047a23 */ /* 0x002fe2000001080d */
[----:B------:R-:W-:Y:S03]  /*3050*/  LDSM.16.MT88.4 R28, [R218+0xa400] ;  /* 0x00a40000da1c783b */ /* 0x000fe60000004200 */
[----:B------:R1:W-:Y:S03]  /*3060*/  MUFU.EX2 R202, R4 ;  /* 0x0000000400ca7308 */ /* 0x0003e60000000800 */
[C---:B------:R-:W-:Y:S08]  /*3070*/  HMMA.16816.F32.BF16 R48, R8.reuse, R32, RZ ;  /* 0x000000200830723c */ /* 0x040ff000000418ff */
[----:B------:R-:W-:Y:S01]  /*3080*/  HMMA.16816.F32.BF16 R144, R8, R34, RZ ;  /* 0x000000220890723c */ /* 0x000fe200000418ff */
[----:B------:R-:W3:Y:S01]  /*3090*/  LDSM.16.MT88.4 R32, [R216+0xb400] ;  /* 0x00b40000d820783b */ /* 0x000ee20000004200 */
[----:B-1----:R-:W-:-:S04]  /*30a0*/  FFMA.FTZ R4, R120, c[0x0][0x23c], -R12 ;  /* 0x00008f0078047a23 */ /* 0x002fc8000001080c */
[----:B------:R1:W-:Y:S02]  /*30b0*/  MUFU.EX2 R233, R4 ;  /* 0x0000000400e97308 */ /* 0x0003e40000000800 */
[--C-:B-1----:R-:W-:Y:S02]  /*30c0*/  FFMA.FTZ R4, R43, c[0x0][0x23c], -R12.reuse ;  /* 0x00008f002b047a23 */ /* 0x102fe4000001080c */
[----:B------:R-:W1:Y:S04]  /*30d0*/  LDSM.16.MT88.4 R40, [R218+0xb400] ;  /* 0x00b40000da28783b */ /* 0x000e680000004200 */
[----:B------:R4:W5:Y:S02]  /*30e0*/  MUFU.EX2 R251, R4 ;  /* 0x0000000400fb7308 */ /* 0x0009640000000800 */
[----:B----4-:R-:W-:Y:S01]  /*30f0*/  FFMA.FTZ R4, R121, c[0x0][0x23c], -R12 ;  /* 0x00008f0079047a23 */ /* 0x010fe2000001080c */
[----:B-----5:R-:W-:-:S05]  /*3100*/  F2FP.BF16.PACK_AB R5, R251, R233 ;  /* 0x000000e9fb05723e */ /* 0x020fca00000010ff */
[----:B------:R4:W-:Y:S02]  /*3110*/  MUFU.EX2 R250, R4 ;  /* 0x0000000400fa7308 */ /* 0x0009e40000000800 */
[----:B----4-:R-:W-:Y:S02]  /*3120*/  FFMA.FTZ R4, R44, c[0x0][0x23c], -R12 ;  /* 0x00008f002c047a23 */ /* 0x010fe4000001080c */
[----:B------:R-:W-:Y:S04]  /*3130*/  HMMA.16816.F32.BF16 R44, R8, R36, RZ ;  /* 0x00000024082c723c */ /* 0x000fe800000418ff */
[----:B------:R4:W5:Y:S02]  /*3140*/  MUFU.EX2 R234, R4 ;  /* 0x0000000400ea7308 */ /* 0x0009640000000800 */
[----:B----4-:R-:W-:Y:S01]  /*3150*/  FFMA.FTZ R4, R133, c[0x0][0x23c], -R0 ;  /* 0x00008f0085047a23 */ /* 0x010fe20000010800 */
[----:B-----5:R-:W-:Y:S01]  /*3160*/  F2FP.BF16.PACK_AB R7, R234, R250 ;  /* 0x000000faea07723e */ /* 0x020fe200000010ff */
[----:B------:R-:W-:-:S04]  /*3170*/  IMAD.MOV.U32 R133, RZ, RZ, R207 ;  /* 0x000000ffff857224 */ /* 0x000fc800078e00cf */
[----:B------:R4:W-:Y:S02]  /*3180*/  MUFU.EX2 R232, R4 ;  /* 0x0000000400e87308 */ /* 0x0009e40000000800 */
[----:B----4-:R-:W-:Y:S02]  /*3190*/  FFMA.FTZ R4, R132, c[0x0][0x23c], -R0 ;  /* 0x00008f0084047a23 */ /* 0x010fe40000010800 */
[----:B------:R-:W-:Y:S02]  /*31a0*/  IMAD.MOV.U32 R132, RZ, RZ, R152 ;  /* 0x000000ffff847224 */ /* 0x000fe400078e0098 */
[----:B------:R-:W-:Y:S02]  /*31b0*/  HMMA.16816.F32.BF16 R152, R8, R38, RZ ;  /* 0x000000260898723c */ /* 0x000fe400000418ff */
[----:B------:R4:W5:Y:S01]  /*31c0*/  MUFU.EX2 R231, R4 ;  /* 0x0000000400e77308 */ /* 0x0009620000000800 */
[----:B------:R-:W-:Y:S04]  /*31d0*/  LDSM.16.MT88.4 R36, [R218+0xb800] ;  /* 0x00b80000da24783b */ /* 0x000fe80000004200 */
[----:B------:R-:W-:Y:S01]  /*31e0*/  FFMA.FTZ R8, R123, c[0x0][0x23c], -R0 ;  /* 0x00008f007b087a23 */ /* 0x000fe20000010800 */
[----:B------:R-:W-:-:S02]  /*31f0*/  MOV R9, R156 ;  /* 0x0000009c00097202 */ /* 0x000fc40000000f00 */
[----:B------:R-:W-:Y:S01]  /*3200*/  MOV R11, R206 ;  /* 0x000000ce000b7202 */ /* 0x000fe20000000f00 */
[----:B------:R1:W-:Y:S01]  /*3210*/  MUFU.EX2 R230, R8 ;  /* 0x0000000800e67308 */ /* 0x0003e20000000800 */
[----:B------:R-:W-:Y:S02]  /*3220*/  F2FP.BF16.PACK_AB R6, R202, R9 ;  /* 0x00000009ca06723e */ /* 0x000fe400000010ff */
[----:B------:R-:W-:Y:S02]  /*3230*/  MOV R10, R183 ;  /* 0x000000b7000a7202 */ /* 0x000fe40000000f00 */
[----:B----4-:R-:W-:-:S07]  /*3240*/  F2FP.BF16.PACK_AB R4, R132, R151 ;  /* 0x000000978404723e */ /* 0x010fce00000010ff */
[----:B--2---:R-:W-:Y:S01]  /*3250*/  HMMA.16816.F32.BF16 R168, R4, R24, R112 ;  /* 0x0000001804a8723c */ /* 0x004fe20000041870 */
[----:B-1----:R-:W-:-:S04]  /*3260*/  FFMA.FTZ R8, R122, c[0x0][0x23c], -R0 ;  /* 0x00008f007a087a23 */ /* 0x002fc80000010800 */
[----:B------:R1:W-:Y:S03]  /*3270*/  MUFU.EX2 R229, R8 ;  /* 0x0000000800e57308 */ /* 0x0003e60000000800 */
[C---:B---3--:R-:W-:Y:S08]  /*3280*/  HMMA.16816.F32.BF16 R112, R4.reuse, R32, R96 ;  /* 0x000000200470723c */ /* 0x048ff00000041860 */
[----:B------:R-:W-:Y:S01]  /*3290*/  HMMA.16816.F32.BF16 R96, R4, R30, R76 ;  /* 0x0000001e0460723c */ /* 0x000fe2000004184c */
[----:B-1----:R-:W-:-:S06]  /*32a0*/  FFMA.FTZ R8, R148, c[0x0][0x23c], -R2 ;  /* 0x00008f0094087a23 */ /* 0x002fcc0000010802 */
[----:B------:R-:W-:Y:S01]  /*32b0*/  MOV R79, R208 ;  /* 0x000000d0004f7202 */ /* 0x000fe20000000f00 */
[----:B------:R-:W-:Y:S01]  /*32c0*/  HMMA.16816.F32.BF16 R160, R4, R20, R108 ;  /* 0x0000001404a0723c */ /* 0x000fe2000004186c */
[----:B------:R-:W-:Y:S01]  /*32d0*/  IMAD.MOV.U32 R78, RZ, RZ, R182 ;  /* 0x000000ffff4e7224 */ /* 0x000fe200078e00b6 */
[----:B------:R1:W-:Y:S01]  /*32e0*/  MUFU.EX2 R224, R8 ;  /* 0x0000000800e07308 */ /* 0x0003e20000000800 */
[----:B------:R-:W-:Y:S02]  /*32f0*/  MOV R77, R181 ;  /* 0x000000b5004d7202 */ /* 0x000fe40000000f00 */
[----:B------:R-:W-:-:S03]  /*3300*/  MOV R76, R180 ;  /* 0x000000b4004c7202 */ /* 0x000fc60000000f00 */
[C---:B------:R-:W-:Y:S08]  /*3310*/  HMMA.16816.F32.BF16 R156, R4.reuse, R16, R104 ;  /* 0x00000010049c723c */ /* 0x040ff00000041868 */
[----:B------:R-:W-:Y:S01]  /*3320*/  HMMA.16816.F32.BF16 R120, R4, R28, R100 ;  /* 0x0000001c0478723c */ /* 0x000fe20000041864 */
[----:B-1----:R-:W-:Y:S01]  /*3330*/  FFMA.FTZ R8, R139, c[0x0][0x23c], -R2 ;  /* 0x00008f008b087a23 */ /* 0x002fe20000010802 */
[----:B------:R-:W-:-:S03]  /*3340*/  MOV R139, R151 ;  /* 0x00000097008b7202 */ /* 0x000fc60000000f00 */
[----:B------:R1:W2:Y:S03]  /*3350*/  MUFU.EX2 R228, R8 ;  /* 0x0000000800e47308 */ /* 0x0002a60000000800 */
[C---:B------:R-:W-:Y:S08]  /*3360*/  HMMA.16816.F32.BF16 R108, R4.reuse, R40, R92 ;  /* 0x00000028046c723c */ /* 0x040ff0000004185c */
[----:B------:R-:W-:Y:S01]  /*3370*/  HMMA.16816.F32.BF16 R104, R4, R22, R84 ;  /* 0x000000160468723c */ /* 0x000fe20000041854 */
[----:B-1----:R-:W-:-:S02]  /*3380*/  FFMA.FTZ R8, R138, c[0x0][0x23c], -R2 ;  /* 0x00008f008a087a23 */ /* 0x002fc40000010802 */
[----:B------:R-:W-:-:S05]  /*3390*/  IMAD.MOV.U32 R138, RZ, RZ, R150 ;  /* 0x000000ffff8a7224 */ /* 0x000fca00078e0096 */
[C---:B------:R-:W-:Y:S01]  /*33a0*/  HMMA.16816.F32.BF16 R100, R4.reuse, R18, R80 ;  /* 0x000000120464723c */ /* 0x040fe20000041850 */
[----:B------:R1:W-:Y:S07]  /*33b0*/  MUFU.EX2 R215, R8 ;  /* 0x0000000800d77308 */ /* 0x0003ee0000000800 */
[----:B------:R-:W-:Y:S01]  /*33c0*/  HMMA.16816.F32.BF16 R92, R4, R34, R72 ;  /* 0x00000022045c723c */ /* 0x000fe20000041848 */
[----:B-1----:R-:W-:Y:S01]  /*33d0*/  FFMA.FTZ R8, R137, c[0x0][0x23c], -R2 ;  /* 0x00008f0089087a23 */ /* 0x002fe20000010802 */
[----:B------:R-:W-:-:S06]  /*33e0*/  MOV R137, R149 ;  /* 0x0000009500897202 */ /* 0x000fcc0000000f00 */
[C---:B------:R-:W-:Y:S01]  /*33f0*/  HMMA.16816.F32.BF16 R148, R4.reuse, R26, R88 ;  /* 0x0000001a0494723c */ /* 0x040fe20000041858 */
[----:B------:R1:W3:Y:S07]  /*3400*/  MUFU.EX2 R214, R8 ;  /* 0x0000000800d67308 */ /* 0x0002ee0000000800 */
[----:B------:R-:W-:Y:S07]  /*3410*/  HMMA.16816.F32.BF16 R88, R4, R42, R64 ;  /* 0x0000002a0458723c */ /* 0x000fee0000041840 */
[----:B-----5:R-:W-:Y:S01]  /*3420*/  F2FP.BF16.PACK_AB R4, R231, R232 ;  /* 0x000000e8e704723e */ /* 0x020fe200000010ff */
[----:B-1----:R-:W-:Y:S01]  /*3430*/  FFMA.FTZ R8, R167, c[0x0][0x23c], -R13 ;  /* 0x00008f00a7087a23 */ /* 0x002fe2000001080d */
[----:B--2---:R-:W-:-:S02]  /*3440*/  F2FP.BF16.PACK_AB R5, R228, R224 ;  /* 0x000000e0e405723e */ /* 0x004fc400000010ff */
[----:B------:R-:W-:Y:S01]  /*3450*/  F2FP.BF16.PACK_AB R6, R229, R230 ;  /* 0x000000e6e506723e */ /* 0x000fe200000010ff */
[----:B------:R1:W-:Y:S01]  /*3460*/  MUFU.EX2 R213, R8 ;  /* 0x0000000800d57308 */ /* 0x0003e20000000800 */
[----:B---3--:R-:W-:Y:S02]  /*3470*/  F2FP.BF16.PACK_AB R7, R214, R215 ;  /* 0x000000d7d607723e */ /* 0x008fe400000010ff */
[----:B------:R-:W-:-:S05]  /*3480*/  MOV R167, R203 ;  /* 0x000000cb00a77202 */ /* 0x000fca0000000f00 */
[----:B------:R-:W-:Y:S01]  /*3490*/  HMMA.16816.F32.BF16 R84, R4, R24, R68 ;  /* 0x000000180454723c */ /* 0x000fe20000041844 */
[----:B-1----:R-:W-:Y:S01]  /*34a0*/  FFMA.FTZ R8, R166, c[0x0][0x23c], -R13 ;  /* 0x00008f00a6087a23 */ /* 0x002fe2000001080d */
[----:B------:R-:W-:-:S06]  /*34b0*/  MOV R166, R204 ;  /* 0x000000cc00a67202 */ /* 0x000fcc0000000f00 */
[C---:B------:R-:W-:Y:S01]  /*34c0*/  HMMA.16816.F32.BF16 R80, R4.reuse, R20, R60 ;  /* 0x000000140450723c */ /* 0x040fe2000004183c */
[----:B------:R1:W2:Y:S07]  /*34d0*/  MUFU.EX2 R212, R8 ;  /* 0x0000000800d47308 */ /* 0x0002ae0000000800 */
[C---:B------:R-:W-:Y:S08]  /*34e0*/  HMMA.16816.F32.BF16 R64, R4.reuse, R32, R48 ;  /* 0x000000200440723c */ /* 0x040ff00000041830 */
[----:B------:R-:W-:Y:S01]  /*34f0*/  HMMA.16816.F32.BF16 R72, R4, R16, R56 ;  /* 0x000000100448723c */ /* 0x000fe20000041838 */
[----:B-1----:R-:W-:-:S02]  /*3500*/  FFMA.FTZ R8, R164, c[0x0][0x23c], -R13 ;  /* 0x00008f00a4087a23 */ /* 0x002fc4000001080d */
[----:B------:R-:W-:Y:S02]  /*3510*/  IMAD.MOV.U32 R164, RZ, RZ, R205 ;  /* 0x000000ffffa47224 */ /* 0x000fe400078e00cd */
[----:B------:R1:W-:Y:S03]  /*3520*/  MUFU.EX2 R211, R8 ;  /* 0x0000000800d37308 */ /* 0x0003e60000000800 */
[C---:B------:R-:W-:Y:S08]  /*3530*/  HMMA.16816.F32.BF16 R68, R4.reuse, R28, R52 ;  /* 0x0000001c0444723c */ /* 0x040ff00000041834 */
[----:B------:R-:W-:Y:S01]  /*3540*/  HMMA.16816.F32.BF16 R180, R4, R40, R44 ;  /* 0x0000002804b4723c */ /* 0x000fe2000004182c */
[----:B-1----:R-:W-:-:S07]  /*3550*/  FFMA.FTZ R8, R165, c[0x0][0x23c], -R13 ;  /* 0x00008f00a5087a23 */ /* 0x002fce000001080d */
[----:B------:R-:W-:Y:S01]  /*3560*/  HMMA.16816.F32.BF16 R60, R4, R26, R128 ;  /* 0x0000001a043c723c */ /* 0x000fe20000041880 */
[----:B------:R-:W1:Y:S01]  /*3570*/  LDSM.16.MT88.4 R24, [R216+0x9800] ;  /* 0x00980000d818783b */ /* 0x000e620000004200 */
[----:B------:R3:W4:Y:S01]  /*3580*/  MUFU.EX2 R210, R8 ;  /* 0x0000000800d27308 */ /* 0x0007220000000800 */
[----:B------:R-:W-:-:S04]  /*3590*/  IMAD.MOV.U32 R165, RZ, RZ, R137 ;  /* 0x000000ffffa57224 */ /* 0x000fc800078e0089 */
[----:B------:R-:W-:Y:S01]  /*35a0*/  IMAD.MOV.U32 R131, RZ, RZ, R202 ;  /* 0x000000ffff837224 */ /* 0x000fe200078e00ca */
[----:B------:R-:W-:Y:S01]  /*35b0*/  HMMA.16816.F32.BF16 R48, R4, R18, R116 ;  /* 0x000000120430723c */ /* 0x000fe20000041874 */
[----:B------:R-:W5:Y:S01]  /*35c0*/  LDSM.16.MT88.4 R16, [R218+0x9800] ;  /* 0x00980000da10783b */ /* 0x000f620000004200 */
[----:B------:R-:W-:Y:S01]  /*35d0*/  IMAD.MOV.U32 R130, RZ, RZ, R77 ;  /* 0x000000ffff827224 */ /* 0x000fe200078e004d */
[----:B------:R-:W-:Y:S02]  /*35e0*/  MOV R129, R78 ;  /* 0x0000004e00817202 */ /* 0x000fe40000000f00 */
[----:B------:R-:W-:-:S03]  /*35f0*/  MOV R128, R79 ;  /* 0x0000004f00807202 */ /* 0x000fc60000000f00 */
[----:B------:R-:W-:Y:S01]  /*3600*/  HMMA.16816.F32.BF16 R52, R4, R22, R124 ;  /* 0x000000160434723c */ /* 0x000fe2000004187c */
[----:B------:R-:W1:Y:S01]  /*3610*/  LDSM.16.MT88.4 R20, [R216+0xa800] ;  /* 0x00a80000d814783b */ /* 0x000e620000004200 */
[----:B---3--:R-:W-:-:S04]  /*3620*/  FFMA.FTZ R8, R175, c[0x0][0x23c], -R12 ;  /* 0x00008f00af087a23 */ /* 0x008fc8000001080c */
[----:B------:R3:W-:Y:S02]  /*3630*/  MUFU.EX2 R209, R8 ;  /* 0x0000000800d17308 */ /* 0x0007e40000000800 */
[C---:B------:R-:W-:Y:S01]  /*3640*/  HMMA.16816.F32.BF16 R44, R4.reuse, R30, R140 ;  /* 0x0000001e042c723c */ /* 0x040fe2000004188c */
[----:B------:R-:W1:Y:S07]  /*3650*/  LDSM.16.MT88.4 R28, [R218+0xa800] ;  /* 0x00a80000da1c783b */ /* 0x000e6e0000004200 */
[----:B------:R-:W-:Y:S01]  /*3660*/  HMMA.16816.F32.BF16 R56, R4, R34, R144 ;  /* 0x000000220438723c */ /* 0x000fe20000041890 */
[----:B------:R-:W1:Y:S01]  /*3670*/  LDSM.16.MT88.4 R32, [R216+0xb800] ;  /* 0x00b80000d820783b */ /* 0x000e620000004200 */
[----:B---3--:R-:W-:-:S06]  /*3680*/  FFMA.FTZ R8, R173, c[0x0][0x23c], -R12 ;  /* 0x00008f00ad087a23 */ /* 0x008fcc000001080c */
[----:B------:R-:W-:Y:S01]  /*3690*/  HMMA.16816.F32.BF16 R40, R4, R42, R152 ;  /* 0x0000002a0428723c */ /* 0x000fe20000041898 */
[----:B------:R3:W3:Y:S06]  /*36a0*/  MUFU.EX2 R208, R8 ;  /* 0x0000000800d07308 */ /* 0x0006ec0000000800 */
[----:B------:R-:W-:Y:S02]  /*36b0*/  MOV R154, R139 ;  /* 0x0000008b009a7202 */ /* 0x000fe40000000f00 */
[----:B------:R-:W-:Y:S02]  /*36c0*/  MOV R155, R138 ;  /* 0x0000008a009b7202 */ /* 0x000fe40000000f00 */
[----:B--2---:R-:W-:-:S02]  /*36d0*/  F2FP.BF16.PACK_AB R4, R212, R213 ;  /* 0x000000d5d404723e */ /* 0x004fc400000010ff */
[----:B----4-:R-:W-:Y:S01]  /*36e0*/  F2FP.BF16.PACK_AB R6, R210, R211 ;  /* 0x000000d3d206723e */ /* 0x010fe200000010ff */
[----:B---3--:R-:W-:Y:S01]  /*36f0*/  FFMA.FTZ R8, R172, c[0x0][0x23c], -R12 ;  /* 0x00008f00ac087a23 */ /* 0x008fe2000001080c */
[----:B------:R-:W-:-:S03]  /*3700*/  F2FP.BF16.PACK_AB R5, R208, R209 ;  /* 0x000000d1d005723e */ /* 0x000fc600000010ff */
[----:B------:R2:W-:Y:S02]  /*3710*/  MUFU.EX2 R206, R8 ;  /* 0x0000000800ce7308 */ /* 0x0005e40000000800 */
[----:B--2---:R-:W-:-:S06]  /*3720*/  FFMA.FTZ R8, R174, c[0x0][0x23c], -R12 ;  /* 0x00008f00ae087a23 */ /* 0x004fcc000001080c */
[----:B------:R2:W3:Y:S02]  /*3730*/  MUFU.EX2 R207, R8 ;  /* 0x0000000800cf7308 */ /* 0x0004e40000000800 */
[----:B--2---:R-:W-:Y:S01]  /*3740*/  FFMA.FTZ R8, R176, c[0x0][0x23c], -R0 ;  /* 0x00008f00b0087a23 */ /* 0x004fe20000010800 */
[----:B---3--:R-:W-:-:S05]  /*3750*/  F2FP.BF16.PACK_AB R7, R207, R206 ;  /* 0x000000cecf07723e */ /* 0x008fca00000010ff */
[----:B------:R2:W-:Y:S02]  /*3760*/  MUFU.EX2 R205, R8 ;  /* 0x0000000800cd7308 */ /* 0x0005e40000000800 */
[C---:B-1----:R-:W-:Y:S08]  /*3770*/  HMMA.16816.F32.BF16 R140, R4.reuse, R24, R168 ;  /* 0x00000018048c723c */ /* 0x042ff000000418a8 */
[----:B-----5:R-:W-:Y:S01]  /*3780*/  HMMA.16816.F32.BF16 R124, R4, R16, R160 ;  /* 0x00000010047c723c */ /* 0x020fe200000418a0 */
[----:B--2---:R-:W-:-:S04]  /*3790*/  FFMA.FTZ R8, R177, c[0x0][0x23c], -R0 ;  /* 0x00008f00b1087a23 */ /* 0x004fc80000010800 */
[----:B------:R1:W2:Y:S03]  /*37a0*/  MUFU.EX2 R204, R8 ;  /* 0x0000000800cc7308 */ /* 0x0002a60000000800 */
[C---:B------:R-:W-:Y:S08]  /*37b0*/  HMMA.16816.F32.BF16 R168, R4.reuse, R20, R156 ;  /* 0x0000001404a8723c */ /* 0x040ff0000004189c */
[----:B------:R-:W-:Y:S01]  /*37c0*/  HMMA.16816.F32.BF16 R172, R4, R28, R120 ;  /* 0x0000001c04ac723c */ /* 0x000fe20000041878 */
[----:B------:R-:W-:Y:S01]  /*37d0*/  LDSM.16.MT88.4 R120, [R216+0xbc00] ;  /* 0x00bc0000d878783b */ /* 0x000fe20000004200 */
[----:B-1----:R-:W-:-:S06]  /*37e0*/  FFMA.FTZ R8, R14, c[0x0][0x23c], -R0 ;  /* 0x00008f000e087a23 */ /* 0x002fcc0000010800 */
[C---:B------:R-:W-:Y:S01]  /*37f0*/  HMMA.16816.F32.BF16 R112, R4.reuse, R32, R112 ;  /* 0x000000200470723c */ /* 0x040fe20000041870 */
[----:B------:R1:W-:Y:S07]  /*3800*/  MUFU.EX2 R203, R8 ;  /* 0x0000000800cb7308 */ /* 0x0003ee0000000800 */
[C---:B------:R-:W-:Y:S08]  /*3810*/  HMMA.16816.F32.BF16 R148, R4.reuse, R26, R148 ;  /* 0x0000001a0494723c */ /* 0x040ff00000041894 */
[----:B------:R-:W-:Y:S01]  /*3820*/  HMMA.16816.F32.BF16 R100, R4, R22, R100 ;  /* 0x000000160464723c */ /* 0x000fe20000041864 */
[----:B-1----:R-:W-:-:S04]  /*3830*/  FFMA.FTZ R8, R15, c[0x0][0x23c], -R0 ;  /* 0x00008f000f087a23 */ /* 0x002fc80000010800 */
[----:B------:R1:W-:Y:S03]  /*3840*/  MUFU.EX2 R202, R8 ;  /* 0x0000000800ca7308 */ /* 0x0003e60000000800 */
[C---:B------:R-:W-:Y:S08]  /*3850*/  HMMA.16816.F32.BF16 R116, R4.reuse, R34, R92 ;  /* 0x000000220474723c */ /* 0x040ff0000004185c */
[----:B------:R-:W-:Y:S01]  /*3860*/  HMMA.16816.F32.BF16 R144, R4, R38, R88 ;  /* 0x000000260490723c */ /* 0x000fe20000041858 */
[----:B-1----:R-:W-:-:S04]  /*3870*/  FFMA.FTZ R8, R184, c[0x0][0x23c], -R2 ;  /* 0x00008f00b8087a23 */ /* 0x002fc80000010802 */
[----:B------:R1:W-:Y:S02]  /*3880*/  MUFU.EX2 R184, R8 ;  /* 0x0000000800b87308 */ /* 0x0003e40000000800 */
[----:B-1----:R-:W-:Y:S01]  /*3890*/  FFMA.FTZ R8, R185, c[0x0][0x23c], -R2 ;  /* 0x00008f00b9087a23 */ /* 0x002fe20000010802 */
[----:B------:R-:W-:Y:S02]  /*38a0*/  MOV R185, R131 ;  /* 0x0000008300b97202 */ /* 0x000fe40000000f00 */
[----:B------:R-:W-:-:S03]  /*38b0*/  MOV R131, R76 ;  /* 0x0000004c00837202 */ /* 0x000fc60000000f00 */
[----:B------:R1:W3:Y:S01]  /*38c0*/  MUFU.EX2 R139, R8 ;  /* 0x00000008008b7308 */ /* 0x0002e20000000800 */
[C---:B------:R-:W-:Y:S08]  /*38d0*/  HMMA.16816.F32.BF16 R76, R4.reuse, R18, R104 ;  /* 0x00000012044c723c */ /* 0x040ff00000041868 */
[----:B------:R-:W-:Y:S01]  /*38e0*/  HMMA.16816.F32.BF16 R104, R4, R30, R96 ;  /* 0x0000001e0468723c */ /* 0x000fe20000041860 */
[----:B------:R-:W4:Y:S01]  /*38f0*/  LDSM.16.MT88.4 R96, [R216+0xac00] ;  /* 0x00ac0000d860783b */ /* 0x000f220000004200 */
[----:B-1----:R-:W-:-:S04]  /*3900*/  FFMA.FTZ R8, R178, c[0x0][0x23c], -R2 ;  /* 0x00008f00b2087a23 */ /* 0x002fc80000010802 */
[----:B------:R1:W-:Y:S02]  /*3910*/  MUFU.EX2 R138, R8 ;  /* 0x00000008008a7308 */ /* 0x0003e40000000800 */
[----:B-1----:R-:W-:Y:S02]  /*3920*/  FFMA.FTZ R8, R179, c[0x0][0x23c], -R2 ;  /* 0x00008f00b3087a23 */ /* 0x002fe40000010802 */
[----:B------:R-:W-:Y:S01]  /*3930*/  HMMA.16816.F32.BF16 R176, R4, R36, R108 ;  /* 0x0000002404b0723c */ /* 0x000fe2000004186c */
[----:B------:R-:W-:Y:S03]  /*3940*/  LDSM.16.MT88.4 R108, [R218+0xac00] ;  /* 0x00ac0000da6c783b */ /* 0x000fe60000004200 */
[----:B------:R1:W5:Y:S03]  /*3950*/  MUFU.EX2 R137, R8 ;  /* 0x0000000800897308 */ /* 0x0003660000000800 */
[----:B--2---:R-:W-:-:S02]  /*3960*/  F2FP.BF16.PACK_AB R4, R204, R205 ;  /* 0x000000cdcc04723e */ /* 0x004fc400000010ff */
[----:B---3--:R-:W-:Y:S02]  /*3970*/  F2FP.BF16.PACK_AB R5, R139, R184 ;  /* 0x000000b88b05723e */ /* 0x008fe400000010ff */
[----:B------:R-:W-:Y:S01]  /*3980*/  F2FP.BF16.PACK_AB R6, R202, R203 ;  /* 0x000000cbca06723e */ /* 0x000fe200000010ff */
[----:B-1----:R-:W-:Y:S01]  /*3990*/  FFMA.FTZ R8, R186, c[0x0][0x23c], -R13 ;  /* 0x00008f00ba087a23 */ /* 0x002fe2000001080d */
[----:B-----5:R-:W-:Y:S01]  /*39a0*/  F2FP.BF16.PACK_AB R7, R137, R138 ;  /* 0x0000008a8907723e */ /* 0x020fe200000010ff */
[----:B------:R-:W-:Y:S01]  /*39b0*/  IMAD.MOV.U32 R186, RZ, RZ, R9 ;  /* 0x000000ffffba7224 */ /* 0x000fe200078e0009 */
[----:B------:R-:W-:Y:S02]  /*39c0*/  MOV R9, R10 ;  /* 0x0000000a00097202 */ /* 0x000fe40000000f00 */
[----:B------:R-:W-:Y:S02]  /*39d0*/  MOV R10, R133 ;  /* 0x00000085000a7202 */ /* 0x000fe40000000f00 */
[----:B------:R1:W-:Y:S01]  /*39e0*/  MUFU.EX2 R133, R8 ;  /* 0x0000000800857308 */ /* 0x0003e20000000800 */
[C---:B------:R-:W-:Y:S08]  /*39f0*/  HMMA.16816.F32.BF16 R160, R4.reuse, R24, R84 ;  /* 0x0000001804a0723c */ /* 0x040ff00000041854 */
[----:B------:R-:W-:Y:S01]  /*3a00*/  HMMA.16816.F32.BF16 R84, R4, R20, R72 ;  /* 0x000000140454723c */ /* 0x000fe20000041848 */
[----:B-1----:R-:W-:Y:S01]  /*3a10*/  FFMA.FTZ R8, R187, c[0x0][0x23c], -R13 ;  /* 0x00008f00bb087a23 */ /* 0x002fe2000001080d */
[----:B------:R-:W-:-:S06]  /*3a20*/  MOV R187, R132 ;  /* 0x0000008400bb7202 */ /* 0x000fcc0000000f00 */
[C---:B------:R-:W-:Y:S01]  /*3a30*/  HMMA.16816.F32.BF16 R52, R4.reuse, R18, R52 ;  /* 0x000000120434723c */ /* 0x040fe20000041834 */
[----:B------:R1:W2:Y:S07]  /*3a40*/  MUFU.EX2 R132, R8 ;  /* 0x0000000800847308 */ /* 0x0002ae0000000800 */
[C---:B------:R-:W-:Y:S07]  /*3a50*/  HMMA.16816.F32.BF16 R56, R4.reuse, R34, R56 ;  /* 0x000000220438723c */ /* 0x040fee0000041838 */
[----:B------:R-:W-:Y:S01]  /*3a60*/  MOV R34, R227 ;  /* 0x000000e300227202 */ /* 0x000fe20000000f00 */
[----:B------:R-:W-:Y:S01]  /*3a70*/  HMMA.16816.F32.BF16 R60, R4, R26, R60 ;  /* 0x0000001a043c723c */ /* 0x000fe2000004183c */
[----:B------:R-:W-:Y:S01]  /*3a80*/  MOV R35, R11 ;  /* 0x0000000b00237202 */ /* 0x000fe20000000f00 */
[----:B-1----:R-:W-:Y:S01]  /*3a90*/  FFMA.FTZ R8, R188, c[0x0][0x23c], -R13 ;  /* 0x00008f00bc087a23 */ /* 0x002fe2000001080d */
[----:B------:R-:W-:-:S03]  /*3aa0*/  MOV R188, R165 ;  /* 0x000000a500bc7202 */ /* 0x000fc60000000f00 */
[----:B------:R1:W-:Y:S02]  /*3ab0*/  MUFU.EX2 R21, R8 ;  /* 0x0000000800157308 */ /* 0x0003e40000000800 */
[C---:B------:R-:W-:Y:S07]  /*3ac0*/  HMMA.16816.F32.BF16 R64, R4.reuse, R32, R64 ;  /* 0x000000200440723c */ /* 0x040fee0000041840 */
[----:B------:R-:W-:Y:S01]  /*3ad0*/  MOV R33, R166 ;  /* 0x000000a600217202 */ /* 0x000fe20000000f00 */
[----:B------:R-:W-:Y:S01]  /*3ae0*/  HMMA.16816.F32.BF16 R24, R4, R16, R80 ;  /* 0x000000100418723c */ /* 0x000fe20000041850 */
[----:B------:R-:W-:Y:S01]  /*3af0*/  MOV R32, R167 ;  /* 0x000000a700207202 */ /* 0x000fe20000000f00 */
[----:B------:R-:W3:Y:S01]  /*3b00*/  LDSM.16.MT88.4 R80, [R218+0x9c00] ;  /* 0x009c0000da50783b */ /* 0x000ee20000004200 */
[----:B-1----:R-:W-:Y:S01]  /*3b10*/  FFMA.FTZ R8, R189, c[0x0][0x23c], -R13 ;  /* 0x00008f00bd087a23 */ /* 0x002fe2000001080d */
[----:B------:R-:W-:-:S04]  /*3b20*/  MOV R189, R226 ;  /* 0x000000e200bd7202 */ /* 0x000fc80000000f00 */
[C---:B------:R-:W-:Y:S01]  /*3b30*/  HMMA.16816.F32.BF16 R48, R4.reuse, R22, R48 ;  /* 0x000000160430723c */ /* 0x040fe20000041830 */
[----:B------:R1:W5:Y:S06]  /*3b40*/  MUFU.EX2 R226, R8 ;  /* 0x0000000800e27308 */ /* 0x00036c0000000800 */
[----:B------:R-:W-:Y:S01]  /*3b50*/  MOV R22, R155 ;  /* 0x0000009b00167202 */ /* 0x000fe20000000f00 */
[C---:B------:R-:W-:Y:S01]  /*3b60*/  HMMA.16816.F32.BF16 R156, R4.reuse, R28, R68 ;  /* 0x0000001c049c723c */ /* 0x040fe20000041844 */
[----:B------:R-:W-:Y:S02]  /*3b70*/  IMAD.MOV.U32 R23, RZ, RZ, R154 ;  /* 0x000000ffff177224 */ /* 0x000fe400078e009a */
[----:B------:R-:W3:Y:S04]  /*3b80*/  LDSM.16.MT88.4 R152, [R216+0x9c00] ;  /* 0x009c0000d898783b */ /* 0x000ee80000004200 */
[----:B------:R-:W-:Y:S01]  /*3b90*/  MOV R29, R128 ;  /* 0x00000080001d7202 */ /* 0x000fe20000000f00 */
[----:B------:R-:W-:Y:S01]  /*3ba0*/  HMMA.16816.F32.BF16 R44, R4, R30, R44 ;  /* 0x0000001e042c723c */ /* 0x000fe2000004182c */
[----:B------:R-:W-:Y:S01]  /*3bb0*/  IMAD.MOV.U32 R28, RZ, RZ, R129 ;  /* 0x000000ffff1c7224 */ /* 0x000fe200078e0081 */
[----:B--2---:R-:W-:Y:S01]  /*3bc0*/  F2FP.BF16.PACK_AB R128, R132, R133 ;  /* 0x000000858480723e */ /* 0x004fe200000010ff */
[----:B-1----:R-:W-:-:S02]  /*3bd0*/  FFMA.FTZ R8, R190, c[0x0][0x23c], -R12 ;  /* 0x00008f00be087a23 */ /* 0x002fc4000001080c */
[----:B------:R-:W-:Y:S02]  /*3be0*/  IMAD.MOV.U32 R190, RZ, RZ, R164 ;  /* 0x000000ffffbe7224 */ /* 0x000fe400078e00a4 */
[----:B------:R1:W-:Y:S01]  /*3bf0*/  MUFU.EX2 R20, R8 ;  /* 0x0000000800147308 */ /* 0x0003e20000000800 */
[----:B------:R-:W-:Y:S01]  /*3c00*/  HMMA.16816.F32.BF16 R164, R4, R36, R180 ;  /* 0x0000002404a4723c */ /* 0x000fe200000418b4 */
[----:B------:R-:W-:Y:S02]  /*3c10*/  MOV R30, R131 ;  /* 0x00000083001e7202 */ /* 0x000fe40000000f00 */
[----:B------:R-:W-:Y:S02]  /*3c20*/  MOV R31, R130 ;  /* 0x00000082001f7202 */ /* 0x000fe40000000f00 */
[----:B-----5:R-:W-:-:S03]  /*3c30*/  F2FP.BF16.PACK_AB R130, R226, R21 ;  /* 0x00000015e282723e */ /* 0x020fc600000010ff */
[----:B------:R-:W-:Y:S01]  /*3c40*/  HMMA.16816.F32.BF16 R40, R4, R38, R40 ;  /* 0x000000260428723c */ /* 0x000fe20000041828 */
[----:B-1----:R-:W-:Y:S01]  /*3c50*/  FFMA.FTZ R8, R192, c[0x0][0x23c], -R12 ;  /* 0x00008f00c0087a23 */ /* 0x002fe2000001080c */
[----:B------:R-:W-:-:S05]  /*3c60*/  MOV R192, R9 ;  /* 0x0000000900c07202 */ /* 0x000fca0000000f00 */
[----:B------:R-:W-:Y:S01]  /*3c70*/  FFMA.FTZ R4, R196, c[0x0][0x23c], -R0 ;  /* 0x00008f00c4047a23 */ /* 0x000fe20000010800 */
[----:B------:R1:W2:Y:S01]  /*3c80*/  MUFU.EX2 R19, R8 ;  /* 0x0000000800137308 */ /* 0x0002a20000000800 */
[----:B------:R-:W-:-:S04]  /*3c90*/  FADD.FTZ R6, R33, R32 ;  /* 0x0000002021067221 */ /* 0x000fc80000010000 */
[----:B------:R-:W-:-:S03]  /*3ca0*/  FADD.FTZ R6, R189, R6 ;  /* 0x00000006bd067221 */ /* 0x000fc60000010000 */
[----:B------:R-:W-:Y:S01]  /*3cb0*/  MUFU.EX2 R15, R4 ;  /* 0x00000004000f7308 */ /* 0x000fe20000000800 */
[----:B------:R-:W-:-:S04]  /*3cc0*/  FADD.FTZ R6, R22, R6 ;  /* 0x0000000616067221 */ /* 0x000fc80000010000 */
[----:B------:R-:W-:Y:S02]  /*3cd0*/  FADD.FTZ R6, R233, R6 ;  /* 0x00000006e9067221 */ /* 0x000fe40000010000 */
[----:B-1----:R-:W-:Y:S01]  /*3ce0*/  FFMA.FTZ R8, R191, c[0x0][0x23c], -R12 ;  /* 0x00008f00bf087a23 */ /* 0x002fe2000001080c */
[----:B--2---:R-:W-:Y:S01]  /*3cf0*/  F2FP.BF16.PACK_AB R129, R19, R20 ;  /* 0x000000141381723e */ /* 0x004fe200000010ff */
[----:B------:R-:W-:Y:S02]  /*3d00*/  IMAD.MOV.U32 R191, RZ, RZ, R10 ;  /* 0x000000ffffbf7224 */ /* 0x000fe400078e000a */
[----:B------:R1:W-:Y:S02]  /*3d10*/  MUFU.EX2 R18, R8 ;  /* 0x0000000800127308 */ /* 0x0003e40000000800 */
[----:B------:R-:W-:-:S04]  /*3d20*/  FADD.FTZ R5, R192, R191 ;  /* 0x000000bfc0057221 */ /* 0x000fc80000010000 */
[----:B------:R-:W-:-:S04]  /*3d30*/  FADD.FTZ R5, R31, R5 ;  /* 0x000000051f057221 */ /* 0x000fc80000010000 */
[----:B------:R-:W-:-:S04]  /*3d40*/  FADD.FTZ R5, R188, R5 ;  /* 0x00000005bc057221 */ /* 0x000fc80000010000 */
[----:B------:R-:W-:Y:S02]  /*3d50*/  FADD.FTZ R5, R23, R5 ;  /* 0x0000000517057221 */ /* 0x000fe40000010000 */
[----:B-1----:R-:W-:Y:S01]  /*3d60*/  FFMA.FTZ R8, R193, c[0x0][0x23c], -R12 ;  /* 0x00008f00c1087a23 */ /* 0x002fe2000001080c */
[----:B------:R-:W-:-:S03]  /*3d70*/  MOV R193, R225 ;  /* 0x000000e100c17202 */ /* 0x000fc60000000f00 */
[----:B------:R1:W2:Y:S02]  /*3d80*/  MUFU.EX2 R227, R8 ;  /* 0x0000000800e37308 */ /* 0x0002a40000000800 */
[----:B-1----:R-:W-:Y:S01]  /*3d90*/  FFMA.FTZ R8, R195, c[0x0][0x23c], -R0 ;  /* 0x00008f00c3087a23 */ /* 0x002fe20000010800 */
[----:B--2---:R-:W-:-:S05]  /*3da0*/  F2FP.BF16.PACK_AB R131, R227, R18 ;  /* 0x00000012e383723e */ /* 0x004fca00000010ff */
[----:B------:R1:W-:Y:S02]  /*3db0*/  MUFU.EX2 R17, R8 ;  /* 0x0000000800117308 */ /* 0x0003e40000000800 */
[C---:B----4-:R-:W-:Y:S08]  /*3dc0*/  HMMA.16816.F32.BF16 R88, R128.reuse, R96, R168 ;  /* 0x000000608058723c */ /* 0x050ff000000418a8 */
[----:B---3--:R-:W-:Y:S01]  /*3dd0*/  HMMA.16816.F32.BF16 R72, R128, R80, R124 ;  /* 0x000000508048723c */ /* 0x008fe2000004187c */
[----:B-1----:R-:W-:-:S02]  /*3de0*/  FFMA.FTZ R8, R194, c[0x0][0x23c], -R0 ;  /* 0x00008f00c2087a23 */ /* 0x002fc40000010800 */
[----:B------:R-:W-:Y:S02]  /*3df0*/  FFMA.FTZ R0, R197, c[0x0][0x23c], -R0 ;  /* 0x00008f00c5007a23 */ /* 0x000fe40000010800 */
[----:B------:R1:W2:Y:S03]  /*3e00*/  MUFU.EX2 R16, R8 ;  /* 0x0000000800107308 */ /* 0x0002a60000000800 */
[C---:B------:R-:W-:Y:S05]  /*3e10*/  HMMA.16816.F32.BF16 R92, R128.reuse, R98, R100 ;  /* 0x00000062805c723c */ /* 0x040fea0000041864 */
[----:B------:R3:W4:Y:S03]  /*3e20*/  MUFU.EX2 R14, R0 ;  /* 0x00000000000e7308 */ /* 0x0007260000000800 */
[----:B------:R-:W-:Y:S01]  /*3e30*/  HMMA.16816.F32.BF16 R140, R128, R152, R140 ;  /* 0x00000098808c723c */ /* 0x000fe2000004188c */
[----:B-1----:R-:W1:Y:S01]  /*3e40*/  LDSM.16.MT88.4 R8, [R218+0xbc00] ;  /* 0x00bc0000da08783b */ /* 0x002e620000004200 */
[----:B--2---:R-:W-:-:S06]  /*3e50*/  F2FP.BF16.PACK_AB R168, R16, R17 ;  /* 0x0000001110a8723e */ /* 0x004fcc00000010ff */
[----:B------:R-:W-:Y:S01]  /*3e60*/  HMMA.16816.F32.BF16 R148, R128, R154, R148 ;  /* 0x0000009a8094723c */ /* 0x000fe20000041894 */
[----:B---3--:R-:W-:Y:S01]  /*3e70*/  FFMA.FTZ R0, R199, c[0x0][0x23c], -R2 ;  /* 0x00008f00c7007a23 */ /* 0x008fe20000010802 */
[----:B----4-:R-:W-:-:S06]  /*3e80*/  F2FP.BF16.PACK_AB R170, R14, R15 ;  /* 0x0000000f0eaa723e */ /* 0x010fcc00000010ff */
[C---:B------:R-:W-:Y:S01]  /*3e90*/  HMMA.16816.F32.BF16 R76, R128.reuse, R82, R76 ;  /* 0x00000052804c723c */ /* 0x040fe2000004184c */
[----:B------:R2:W-:Y:S07]  /*3ea0*/  MUFU.EX2 R13, R0 ;  /* 0x00000000000d7308 */ /* 0x0005ee0000000800 */
[C---:B------:R-:W-:Y:S08]  /*3eb0*/  HMMA.16816.F32.BF16 R100, R128.reuse, R108, R172 ;  /* 0x0000006c8064723c */ /* 0x040ff000000418ac */
[----:B------:R-:W-:Y:S01]  /*3ec0*/  HMMA.16816.F32.BF16 R104, R128, R110, R104 ;  /* 0x0000006e8068723c */ /* 0x000fe20000041868 */
[----:B--2---:R-:W-:-:S04]  /*3ed0*/  FFMA.FTZ R0, R201, c[0x0][0x23c], -R2 ;  /* 0x00008f00c9007a23 */ /* 0x004fc80000010802 */
[----:B------:R2:W3:Y:S03]  /*3ee0*/  MUFU.EX2 R12, R0 ;  /* 0x00000000000c7308 */ /* 0x0004e60000000800 */
[C---:B------:R-:W-:Y:S08]  /*3ef0*/  HMMA.16816.F32.BF16 R112, R128.reuse, R120, R112 ;  /* 0x000000788070723c */ /* 0x040ff00000041870 */
[----:B------:R-:W-:Y:S01]  /*3f00*/  HMMA.16816.F32.BF16 R116, R128, R122, R116 ;  /* 0x0000007a8074723c */ /* 0x000fe20000041874 */
[--C-:B--2---:R-:W-:Y:S01]  /*3f10*/  FFMA.FTZ R0, R198, c[0x0][0x23c], -R2.reuse ;  /* 0x00008f00c6007a23 */ /* 0x104fe20000010802 */
[----:B---3--:R-:W-:Y:S01]  /*3f20*/  F2FP.BF16.PACK_AB R169, R12, R13 ;  /* 0x0000000d0ca9723e */ /* 0x008fe200000010ff */
[----:B------:R-:W-:-:S05]  /*3f30*/  FFMA.FTZ R2, R200, c[0x0][0x23c], -R2 ;  /* 0x00008f00c8027a23 */ /* 0x000fca0000010802 */
[C---:B-1----:R-:W-:Y:S01]  /*3f40*/  HMMA.16816.F32.BF16 R124, R128.reuse, R8, R176 ;  /* 0x00000008807c723c */ /* 0x042fe200000418b0 */
[----:B------:R1:W-:Y:S07]  /*3f50*/  MUFU.EX2 R7, R0 ;  /* 0x0000000000077308 */ /* 0x0003ee0000000800 */
[----:B------:R-:W-:Y:S01]  /*3f60*/  HMMA.16816.F32.BF16 R128, R128, R10, R144 ;  /* 0x0000000a8080723c */ /* 0x000fe20000041890 */
[----:B------:R2:W3:Y:S01]  /*3f70*/  MUFU.EX2 R225, R2 ;  /* 0x0000000200e17308 */ /* 0x0004e20000000800 */
[----:B-1----:R-:W-:-:S04]  /*3f80*/  FADD.FTZ R0, R34, R193 ;  /* 0x000000c122007221 */ /* 0x002fc80000010000 */
[----:B------:R-:W-:Y:S02]  /*3f90*/  FADD.FTZ R0, R190, R0 ;  /* 0x00000000be007221 */ /* 0x000fe40000010000 */
[----:B--2---:R-:W-:Y:S01]  /*3fa0*/  FADD.FTZ R2, R35, R252 ;  /* 0x000000fc23027221 */ /* 0x004fe20000010000 */
[----:B---3--:R-:W-:Y:S01]  /*3fb0*/  F2FP.BF16.PACK_AB R171, R225, R7 ;  /* 0x00000007e1ab723e */ /* 0x008fe200000010ff */
[----:B------:R-:W-:Y:S02]  /*3fc0*/  FADD.FTZ R0, R28, R0 ;  /* 0x000000001c007221 */ /* 0x000fe40000010000 */
[----:B------:R-:W-:Y:S02]  /*3fd0*/  FADD.FTZ R2, R30, R2 ;  /* 0x000000021e027221 */ /* 0x000fe40000010000 */
[----:B------:R-:W-:Y:S02]  /*3fe0*/  FADD.FTZ R0, R232, R0 ;  /* 0x00000000e8007221 */ /* 0x000fe40000010000 */
[----:B------:R-:W-:Y:S01]  /*3ff0*/  FADD.FTZ R2, R29, R2 ;  /* 0x000000021d027221 */ /* 0x000fe20000010000 */
[----:B------:R-:W-:Y:S01]  /*4000*/  HMMA.16816.F32.BF16 R144, R168, R152, R160 ;  /* 0x00000098a890723c */ /* 0x000fe200000418a0 */
[----:B------:R-:W-:-:S02]  /*4010*/  FADD.FTZ R4, R231, R0 ;  /* 0x00000000e7047221 */ /* 0x000fc40000010000 */
[----:B------:R-:W-:Y:S02]  /*4020*/  FADD.FTZ R2, R224, R2 ;  /* 0x00000002e0027221 */ /* 0x000fe40000010000 */
[----:B------:R-:W-:Y:S02]  /*4030*/  FADD.FTZ R0, R187, R5 ;  /* 0x00000005bb007221 */ /* 0x000fe40000010000 */
[----:B------:R-:W-:Y:S01]  /*4040*/  FADD.FTZ R2, R228, R2 ;  /* 0x00000002e4027221 */ /* 0x000fe20000010000 */
[----:B------:R-:W-:Y:S01]  /*4050*/  HMMA.16816.F32.BF16 R68, R168, R80, R24 ;  /* 0x00000050a844723c */ /* 0x000fe20000041818 */
[----:B------:R-:W-:Y:S02]  /*4060*/  FADD.FTZ R5, R251, R6 ;  /* 0x00000006fb057221 */ /* 0x000fe40000010000 */
[----:B------:R-:W-:Y:S02]  /*4070*/  FADD.FTZ R224, R230, R4 ;  /* 0x00000004e6e07221 */ /* 0x000fe40000010000 */
[----:B------:R-:W-:-:S02]  /*4080*/  FADD.FTZ R4, R215, R2 ;  /* 0x00000002d7047221 */ /* 0x000fc40000010000 */
[----:B------:R-:W-:Y:S01]  /*4090*/  FADD.FTZ R2, R186, R0 ;  /* 0x00000000ba027221 */ /* 0x000fe20000010000 */
[C---:B------:R-:W-:Y:S01]  /*40a0*/  HMMA.16816.F32.BF16 R84, R168.reuse, R96, R84 ;  /* 0x00000060a854723c */ /* 0x040fe20000041854 */
        /* <DEDUP_REMOVED lines=44> */
[----:B------:R-:W-:Y:S01]  /*4370*/  HMMA.16816.F32.BF16 R168, R168, R10, R40 ;  /* 0x0000000aa8a8723c */ /* 0x000fe20000041828 */
[----:B------:R-:W-:Y:S01]  /*4380*/  FADD.FTZ R227, R227, R0 ;  /* 0x00000000e3e37221 */ /* 0x000fe20000010000 */
[----:B------:R-:W-:Y:S06]  /*4390*/  @!P0 BRA `(.L_x_6) ;  /* 0x00002ea000008947 */ /* 0x000fec0003800000 */
[----:B------:R-:W-:Y:S01]  /*43a0*/  ULDC.64 UR4, c[0x0][0x1a0] ;  /* 0x0000680000047ab9 */ /* 0x000fe20000000a00 */
[----:B------:R-:W-:Y:S01]  /*43b0*/  LEA.HI.SX32 R223, R223, 0xfffffffe, 0x1a ;  /* 0xfffffffedfdf7811 */ /* 0x000fe200078fd2ff */
[----:B------:R-:W-:Y:S01]  /*43c0*/  IMAD.MOV.U32 R137, RZ, RZ, R135 ;  /* 0x000000ffff897224 */ /* 0x000fe200078e0087 */
[----:B------:R-:W-:Y:S01]  /*43d0*/  MOV R139, R3 ;  /* 0x00000003008b7202 */ /* 0x000fe20000000f00 */
[----:B------:R-:W-:Y:S01]  /*43e0*/  IMAD.MOV.U32 R132, RZ, RZ, R136 ;  /* 0x000000ffff847224 */ /* 0x000fe200078e0088 */
[----:B------:R-:W-:Y:S01]  /*43f0*/  MOV R138, R134 ;  /* 0x00000086008a7202 */ /* 0x000fe20000000f00 */
[----:B------:R-:W-:Y:S02]  /*4400*/  USHF.L.U64.HI UR5, UR4, 0x6, UR5 ;  /* 0x0000000604057899 */ /* 0x000fe40008010205 */
[----:B------:R-:W-:Y:S01]  /*4410*/  USHF.L.U32 UR4, UR4, 0x6, URZ ;  /* 0x0000000604047899 */ /* 0x000fe2000800063f */
[----:B------:R-:W-:Y:S07]  /*4420*/  BRA `(.L_x_7) ;  /* 0x000001c000007947 */ /* 0x000fee0003800000 */
.L_x_9:
[----:B------:R-:W-:Y:S01]  /*4430*/  IADD3 R0, R223, -0x1, RZ ;  /* 0xffffffffdf007810 */ /* 0x000fe20007ffe0ff */
[----:B------:R-:W-:Y:S02]  /*4440*/  IMAD.MOV.U32 R228, RZ, RZ, c[0x0][0x198] ;  /* 0x00006600ffe47624 */ /* 0x000fe400078e00ff */
[----:B------:R-:W-:Y:S01]  /*4450*/  IMAD.MOV.U32 R136, RZ, RZ, 0x6 ;  /* 0x00000006ff887424 */ /* 0x000fe200078e00ff */
[----:B------:R-:W-:Y:S01]  /*4460*/  SHF.R.S32.HI R2, RZ, 0x1f, R0 ;  /* 0x0000001fff027819 */ /* 0x000fe20000011400 */
[----:B------:R-:W-:Y:S01]  /*4470*/  IMAD.WIDE.U32 R134, R0, c[0x0][0x198], RZ ;  /* 0x0000660000867a25 */ /* 0x000fe200078e00ff */
[----:B------:R-:W-:Y:S03]  /*4480*/  SHF.L.U32 R228, R228, 0x6, RZ ;  /* 0x00000006e4e47819 */ /* 0x000fe600000006ff */
[----:B------:R-:W-:Y:S02]  /*4490*/  IMAD R2, R2, c[0x0][0x198], RZ ;  /* 0x0000660002027a24 */ /* 0x000fe400078e02ff */
[----:B------:R-:W-:Y:S02]  /*44a0*/  IMAD.MOV.U32 R133, RZ, RZ, c[0x0][0x198] ;  /* 0x00006600ff857624 */ /* 0x000fe400078e00ff */
[----:B------:R-:W-:Y:S01]  /*44b0*/  IMAD R2, R0, c[0x0][0x19c], R2 ;  /* 0x0000670000027a24 */ /* 0x000fe200078e0202 */
[----:B------:R-:W-:Y:S02]  /*44c0*/  LEA R0, P1, R134, R240, 0x6 ;  /* 0x000000f086007211 */ /* 0x000fe400078230ff */
[----:B------:R-:W-:Y:S01]  /*44d0*/  SHF.L.U64.HI R133, R133, R136, c[0x0][0x19c] ;  /* 0x0000670085857619 */ /* 0x000fe20000010288 */
[----:B------:R-:W-:Y:S01]  /*44e0*/  IMAD.IADD R3, R135, 0x1, R2 ;  /* 0x0000000187037824 */ /* 0x000fe200078e0202 */
[----:B------:R-:W-:Y:S04]  /*44f0*/  LEA R2, P2, R0, c[0x0][0x168], 0x1 ;  /* 0x00005a0000027a11 */ /* 0x000fe800078408ff */
[----:B------:R-:W-:Y:S02]  /*4500*/  LEA.HI.X R3, R134, R237, R3, 0x6, P1 ;  /* 0x000000ed86037211 */ /* 0x000fe400008f3403 */
[----:B------:R-:W-:Y:S02]  /*4510*/  IADD3 R134, P1, R228, R2, RZ ;  /* 0x00000002e4867210 */ /* 0x000fe40007f3e0ff */
[----:B------:R-:W-:Y:S04]  /*4520*/  LEA.HI.X R3, R0, c[0x0][0x16c], R3, 0x1, P2 ;  /* 0x00005b0000037a11 */ /* 0x000fe800010f0c03 */
[----:B------:R-:W-:Y:S01]  /*4530*/  IADD3.X R135, R133, R3, RZ, P1, !PT ;  /* 0x0000000385877210 */ /* 0x000fe20000ffe4ff */
        /* <DEDUP_REMOVED lines=9> */
[----:B------:R-:W0:Y:S01]  /*45d0*/  LDGDEPBAR ;  /* 0x00000000000079af */ /* 0x000e220000000000 */
[----:B------:R-:W-:-:S05]  /*45e0*/  BRA `(.L_x_8) ;  /* 0x000009f000007947 */ /* 0x000fca0003800000 */
.L_x_7:
[----:B------:R-:W-:Y:S01]  /*45f0*/  SHF.R.S32.HI R0, RZ, 0x1f, R223 ;  /* 0x0000001fff007819 */ /* 0x000fe200000114df */
[----:B------:R-:W-:Y:S04]  /*4600*/  DEPBAR.LE SB0, 0x0 ;  /* 0x000080000000791a */ /* 0x000fe80000000000 */
[----:B------:R-:W-:Y:S01]  /*4610*/  BAR.SYNC.DEFER_BLOCKING 0x0 ;  /* 0x0000000000007b1d */ /* 0x000fe20000010000 */
[----:B------:R-:W-:Y:S02]  /*4620*/  IMAD R0, R0, c[0x0][0x1a0], RZ ;  /* 0x0000680000007a24 */ /* 0x000fe400078e02ff */
[C---:B------:R-:W-:Y:S04]  /*4630*/  IMAD.WIDE.U32 R4, R223.reuse, c[0x0][0x1a0], RZ ;  /* 0x00006800df047a25 */ /* 0x040fe800078e00ff */
[----:B------:R-:W-:Y:S01]  /*4640*/  IMAD R2, R223, c[0x0][0x1a4], R0 ;  /* 0x00006900df027a24 */ /* 0x000fe200078e0200 */
[----:B------:R-:W-:Y:S03]  /*4650*/  LEA R0, P0, R4, R238, 0x6 ;  /* 0x000000ee04007211 */ /* 0x000fe600078030ff */
[----:B------:R-:W-:Y:S01]  /*4660*/  IMAD.IADD R5, R5, 0x1, R2 ;  /* 0x0000000105057824 */ /* 0x000fe200078e0202 */
[----:B------:R-:W-:Y:S04]  /*4670*/  LEA R2, P1, R0, c[0x0][0x170], 0x1 ;  /* 0x00005c0000027a11 */ /* 0x000fe800078208ff */
[----:B------:R-:W-:Y:S02]  /*4680*/  LEA.HI.X R5, R4, R235, R5, 0x6, P0 ;  /* 0x000000eb04057211 */ /* 0x000fe400000f3405 */
[----:B------:R-:W-:Y:S02]  /*4690*/  IADD3 R4, P0, R2, UR4, RZ ;  /* 0x0000000402047c10 */ /* 0x000fe4000ff1e0ff */
[----:B------:R-:W-:Y:S04]  /*46a0*/  LEA.HI.X R3, R0, c[0x0][0x174], R5, 0x1, P1 ;  /* 0x00005d0000037a11 */ /* 0x000fe800008f0c05 */
[----:B------:R-:W-:Y:S01]  /*46b0*/  IADD3.X R5, R3, UR5, RZ, P0, !PT ;  /* 0x0000000503057c10 */ /* 0x000fe200087fe4ff */
[----:B------:R-:W-:Y:S01]  /*46c0*/  @!PT LDS RZ, [RZ] ;  /* 0x00000000fffff984 */ /* 0x000fe20000000800 */
[----:B------:R-:W-:Y:S01]  /*46d0*/  @!PT LDS RZ, [RZ] ;  /* 0x00000000fffff984 */ /* 0x000fe20000000800 */
[----:B------:R-:W-:Y:S01]  /*46e0*/  @!PT LDS RZ, [RZ] ;  /* 0x00000000fffff984 */ /* 0x000fe20000000800 */
[----:B------:R1:W-:Y:S01]  /*46f0*/  LDGSTS.E.BYPASS.LTC128B.128 [R222+0x9000], [R2.64] ;  /* 0x0900000002de7fae */ /* 0x0003e2000b901d46 */
[----:B------:R-:W-:Y:S06]  /*4700*/  ISETP.GT.AND P0, PT, R223, RZ, PT ;  /* 0x000000ffdf00720c */ /* 0x000fec0003f04270 */
[----:B------:R1:W-:Y:S07]  /*4710*/  LDGSTS.E.BYPASS.LTC128B.128 [R222+0xa000], [R2.64+0x40] ;  /* 0x0a00004002de7fae */ /* 0x0003ee000b901d46 */
[----:B------:R1:W-:Y:S07]  /*4720*/  LDGSTS.E.BYPASS.LTC128B.128 [R222+0xb000], [R2.64+0x80] ;  /* 0x0b00008002de7fae */ /* 0x0003ee000b901d46 */
[----:B------:R2:W-:Y:S07]  /*4730*/  LDGSTS.E.BYPASS.LTC128B.128 [R222+0x9800], [R4.64] ;  /* 0x0980000004de7fae */ /* 0x0005ee000b901d46 */
[----:B------:R2:W-:Y:S07]  /*4740*/  LDGSTS.E.BYPASS.LTC128B.128 [R222+0xa800], [R4.64+0x40] ;  /* 0x0a80004004de7fae */ /* 0x0005ee000b901d46 */
[----:B------:R2:W-:Y:S07]  /*4750*/  LDGSTS.E.BYPASS.LTC128B.128 [R222+0xb800], [R4.64+0x80] ;  /* 0x0b80008004de7fae */ /* 0x0005ee000b901d46 */
[----:B------:R-:W-:Y:S07]  /*4760*/  LDSM.16.M88.4 R64, [R220] ;  /* 0x00000000dc40783b */ /* 0x000fee0000000200 */
[----:B------:R-:W2:Y:S07]  /*4770*/  LDSM.16.M88.4 R16, [R217+0x6000] ;  /* 0x00600000d910783b */ /* 0x000eae0000000200 */
[----:B------:R-:W3:Y:S07]  /*4780*/  LDSM.16.M88.4 R60, [R220+0x1000] ;  /* 0x00100000dc3c783b */ /* 0x000eee0000000200 */
[----:B------:R-:W4:Y:S07]  /*4790*/  LDSM.16.M88.4 R32, [R217+0x6400] ;  /* 0x00640000d920783b */ /* 0x000f2e0000000200 */
[----:B------:R-:W0:Y:S07]  /*47a0*/  LDGDEPBAR ;  /* 0x00000000000079af */ /* 0x000e2e0000000000 */
[----:B------:R-:W5:Y:S07]  /*47b0*/  LDSM.16.M88.4 R48, [R217+0x6800] ;  /* 0x00680000d930783b */ /* 0x000f6e0000000200 */
[----:B------:R-:W1:Y:S01]  /*47c0*/  LDSM.16.M88.4 R172, [R217+0x6c00] ;  /* 0x006c0000d9ac783b */ /* 0x000e620000000200 */
[-C--:B--2---:R-:W-:Y:S06]  /*47d0*/  HMMA.16816.F32.BF16 R4, R64, R16.reuse, RZ ;  /* 0x000000104004723c */ /* 0x084fec00000418ff */
[----:B------:R-:W-:Y:S02]  /*47e0*/  LDSM.16.M88.4 R176, [R221] ;  /* 0x00000000ddb0783b */ /* 0x000fe40000000200 */
[C---:B---3--:R-:W-:Y:S05]  /*47f0*/  HMMA.16816.F32.BF16 R8, R60.reuse, R16, RZ ;  /* 0x000000103c08723c */ /* 0x048fea00000418ff */
[----:B------:R-:W2:Y:S03]  /*4800*/  LDSM.16.M88.4 R180, [R219+0x6000] ;  /* 0x00600000dbb4783b */ /* 0x000ea60000000200 */
[-C--:B------:R-:W-:Y:S04]  /*4810*/  HMMA.16816.F32.BF16 R12, R60, R18.reuse, RZ ;  /* 0x000000123c0c723c */ /* 0x080fe800000418ff */
[----:B------:R-:W3:Y:S04]  /*4820*/  LDSM.16.M88.4 R184, [R221+0x1000] ;  /* 0x00100000ddb8783b */ /* 0x000ee80000000200 */
[C---:B------:R-:W-:Y:S03]  /*4830*/  HMMA.16816.F32.BF16 R16, R64.reuse, R18, RZ ;  /* 0x000000124010723c */ /* 0x040fe600000418ff */
[----:B------:R-:W1:Y:S05]  /*4840*/  LDSM.16.M88.4 R188, [R219+0x6400] ;  /* 0x00640000dbbc783b */ /* 0x000e6a0000000200 */
[-C--:B----4-:R-:W-:Y:S02]  /*4850*/  HMMA.16816.F32.BF16 R20, R64, R32.reuse, RZ ;  /* 0x000000204014723c */ /* 0x090fe400000418ff */
[----:B------:R-:W4:Y:S06]  /*4860*/  LDSM.16.M88.4 R192, [R219+0x6800] ;  /* 0x00680000dbc0783b */ /* 0x000f2c0000000200 */
[C---:B------:R-:W-:Y:S01]  /*4870*/  HMMA.16816.F32.BF16 R24, R60.reuse, R32, RZ ;  /* 0x000000203c18723c */ /* 0x040fe200000418ff */
[----:B------:R-:W1:Y:S07]  /*4880*/  LDSM.16.M88.4 R196, [R219+0x6c00] ;  /* 0x006c0000dbc4783b */ /* 0x000e6e0000000200 */
[-C--:B------:R-:W-:Y:S01]  /*4890*/  HMMA.16816.F32.BF16 R28, R60, R34.reuse, RZ ;  /* 0x000000223c1c723c */ /* 0x080fe200000418ff */
[----:B------:R-:W-:Y:S07]  /*48a0*/  LDSM.16.M88.4 R200, [R217+0x7000] ;  /* 0x00700000d9c8783b */ /* 0x000fee0000000200 */
[C---:B------:R-:W-:Y:S01]  /*48b0*/  HMMA.16816.F32.BF16 R32, R64.reuse, R34, RZ ;  /* 0x000000224020723c */ /* 0x040fe200000418ff */
[----:B------:R-:W-:Y:S07]  /*48c0*/  LDSM.16.M88.4 R204, [R220+0x3000] ;  /* 0x00300000dccc783b */ /* 0x000fee0000000200 */
[-C--:B-----5:R-:W-:Y:S01]  /*48d0*/  HMMA.16816.F32.BF16 R36, R64, R48.reuse, RZ ;  /* 0x000000304024723c */ /* 0x0a0fe200000418ff */
[----:B------:R-:W-:Y:S07]  /*48e0*/  LDSM.16.M88.4 R208, [R219+0x7800] ;  /* 0x00780000dbd0783b */ /* 0x000fee0000000200 */
[C---:B------:R-:W-:Y:S01]  /*48f0*/  HMMA.16816.F32.BF16 R40, R60.reuse, R48, RZ ;  /* 0x000000303c28723c */ /* 0x040fe200000418ff */
[----:B------:R-:W-:Y:S07]  /*4900*/  LDSM.16.M88.4 R212, [R219+0x7c00] ;  /* 0x007c0000dbd4783b */ /* 0x000fee0000000200 */
[-C--:B------:R-:W-:Y:S08]  /*4910*/  HMMA.16816.F32.BF16 R44, R60, R50.reuse, RZ ;  /* 0x000000323c2c723c */ /* 0x080ff000000418ff */
[C---:B------:R-:W-:Y:S08]  /*4920*/  HMMA.16816.F32.BF16 R48, R64.reuse, R50, RZ ;  /* 0x000000324030723c */ /* 0x040ff000000418ff */
[-C--:B-1----:R-:W-:Y:S08]  /*4930*/  HMMA.16816.F32.BF16 R52, R64, R172.reuse, RZ ;  /* 0x000000ac4034723c */ /* 0x082ff000000418ff */
[C---:B------:R-:W-:Y:S08]  /*4940*/  HMMA.16816.F32.BF16 R56, R60.reuse, R172, RZ ;  /* 0x000000ac3c38723c */ /* 0x040ff000000418ff */
[-C--:B------:R-:W-:Y:S08]  /*4950*/  HMMA.16816.F32.BF16 R60, R60, R174.reuse, RZ ;  /* 0x000000ae3c3c723c */ /* 0x080ff000000418ff */
[----:B------:R-:W-:Y:S01]  /*4960*/  HMMA.16816.F32.BF16 R64, R64, R174, RZ ;  /* 0x000000ae4040723c */ /* 0x000fe200000418ff */
[----:B------:R-:W1:Y:S07]  /*4970*/  LDSM.16.M88.4 R172, [R220+0x2000] ;  /* 0x00200000dcac783b */ /* 0x000e6e0000000200 */
[-C--:B--2---:R-:W-:Y:S08]  /*4980*/  HMMA.16816.F32.BF16 R4, R176, R180.reuse, R4 ;  /* 0x000000b4b004723c */ /* 0x084ff00000041804 */
[C---:B---3--:R-:W-:Y:S08]  /*4990*/  HMMA.16816.F32.BF16 R8, R184.reuse, R180, R8 ;  /* 0x000000b4b808723c */ /* 0x048ff00000041808 */
[-C--:B------:R-:W-:Y:S08]  /*49a0*/  HMMA.16816.F32.BF16 R12, R184, R182.reuse, R12 ;  /* 0x000000b6b80c723c */ /* 0x080ff0000004180c */
[C---:B------:R-:W-:Y:S01]  /*49b0*/  HMMA.16816.F32.BF16 R16, R176.reuse, R182, R16 ;  /* 0x000000b6b010723c */ /* 0x040fe20000041810 */
[----:B------:R-:W2:Y:S07]  /*49c0*/  LDSM.16.M88.4 R180, [R217+0x7400] ;  /* 0x00740000d9b4783b */ /* 0x000eae0000000200 */
[-C--:B------:R-:W-:Y:S08]  /*49d0*/  HMMA.16816.F32.BF16 R20, R176, R188.reuse, R20 ;  /* 0x000000bcb014723c */ /* 0x080ff00000041814 */
[C---:B------:R-:W-:Y:S08]  /*49e0*/  HMMA.16816.F32.BF16 R24, R184.reuse, R188, R24 ;  /* 0x000000bcb818723c */ /* 0x040ff00000041818 */
[-C--:B------:R-:W-:Y:S08]  /*49f0*/  HMMA.16816.F32.BF16 R28, R184, R190.reuse, R28 ;  /* 0x000000beb81c723c */ /* 0x080ff0000004181c */
[C---:B------:R-:W-:Y:S01]  /*4a00*/  HMMA.16816.F32.BF16 R32, R176.reuse, R190, R32 ;  /* 0x000000beb020723c */ /* 0x040fe20000041820 */
[----:B------:R-:W-:Y:S07]  /*4a10*/  LDSM.16.M88.4 R188, [R217+0x7c00] ;  /* 0x007c0000d9bc783b */ /* 0x000fee0000000200 */
[-C--:B----4-:R-:W-:Y:S08]  /*4a20*/  HMMA.16816.F32.BF16 R36, R176, R192.reuse, R36 ;  /* 0x000000c0b024723c */ /* 0x090ff00000041824 */
[C---:B------:R-:W-:Y:S08]  /*4a30*/  HMMA.16816.F32.BF16 R40, R184.reuse, R192, R40 ;  /* 0x000000c0b828723c */ /* 0x040ff00000041828 */
[-C--:B------:R-:W-:Y:S08]  /*4a40*/  HMMA.16816.F32.BF16 R44, R184, R194.reuse, R44 ;  /* 0x000000c2b82c723c */ /* 0x080ff0000004182c */
[C---:B------:R-:W-:Y:S01]  /*4a50*/  HMMA.16816.F32.BF16 R48, R176.reuse, R194, R48 ;  /* 0x000000c2b030723c */ /* 0x040fe20000041830 */
[----:B------:R-:W-:Y:S07]  /*4a60*/  LDSM.16.M88.4 R192, [R219+0x7000] ;  /* 0x00700000dbc0783b */ /* 0x000fee0000000200 */
[-C--:B------:R-:W-:Y:S08]  /*4a70*/  HMMA.16816.F32.BF16 R52, R176, R196.reuse, R52 ;  /* 0x000000c4b034723c */ /* 0x080ff00000041834 */
[C---:B------:R-:W-:Y:S08]  /*4a80*/  HMMA.16816.F32.BF16 R56, R184.reuse, R196, R56 ;  /* 0x000000c4b838723c */ /* 0x040ff00000041838 */
[-C--:B------:R-:W-:Y:S01]  /*4a90*/  HMMA.16816.F32.BF16 R60, R184, R198.reuse, R60 ;  /* 0x000000c6b83c723c */ /* 0x080fe2000004183c */
[----:B------:R-:W3:Y:S07]  /*4aa0*/  LDSM.16.M88.4 R184, [R217+0x7800] ;  /* 0x00780000d9b8783b */ /* 0x000eee0000000200 */
[----:B------:R-:W-:Y:S01]  /*4ab0*/  HMMA.16816.F32.BF16 R64, R176, R198, R64 ;  /* 0x000000c6b040723c */ /* 0x000fe20000041840 */
[----:B------:R-:W4:Y:S07]  /*4ac0*/  LDSM.16.M88.4 R176, [R221+0x2000] ;  /* 0x00200000ddb0783b */ /* 0x000f2e0000000200 */
[-C--:B-1----:R-:W-:Y:S01]  /*4ad0*/  HMMA.16816.F32.BF16 R4, R172, R200.reuse, R4 ;  /* 0x000000c8ac04723c */ /* 0x082fe20000041804 */
[----:B------:R-:W1:Y:S07]  /*4ae0*/  LDSM.16.M88.4 R196, [R221+0x3000] ;  /* 0x00300000ddc4783b */ /* 0x000e6e0000000200 */
[C---:B------:R-:W-:Y:S08]  /*4af0*/  HMMA.16816.F32.BF16 R8, R204.reuse, R200, R8 ;  /* 0x000000c8cc08723c */ /* 0x040ff00000041808 */
[-C--:B------:R-:W-:Y:S08]  /*4b00*/  HMMA.16816.F32.BF16 R12, R204, R202.reuse, R12 ;  /* 0x000000cacc0c723c */ /* 0x080ff0000004180c */
[C---:B------:R-:W-:Y:S01]  /*4b10*/  HMMA.16816.F32.BF16 R16, R172.reuse, R202, R16 ;  /* 0x000000caac10723c */ /* 0x040fe20000041810 */
[----:B------:R-:W5:Y:S07]  /*4b20*/  LDSM.16.M88.4 R200, [R219+0x7400] ;  /* 0x00740000dbc8783b */ /* 0x000f6e0000000200 */
[-C--:B--2---:R-:W-:Y:S08]  /*4b30*/  HMMA.16816.F32.BF16 R20, R172, R180.reuse, R20 ;  /* 0x000000b4ac14723c */ /* 0x084ff00000041814 */
[C---:B------:R-:W-:Y:S08]  /*4b40*/  HMMA.16816.F32.BF16 R24, R204.reuse, R180, R24 ;  /* 0x000000b4cc18723c */ /* 0x040ff00000041818 */
[-C--:B------:R-:W-:Y:S08]  /*4b50*/  HMMA.16816.F32.BF16 R28, R204, R182.reuse, R28 ;  /* 0x000000b6cc1c723c */ /* 0x080ff0000004181c */
[C---:B------:R-:W-:Y:S01]  /*4b60*/  HMMA.16816.F32.BF16 R32, R172.reuse, R182, R32 ;  /* 0x000000b6ac20723c */ /* 0x040fe20000041820 */
[----:B------:R-:W-:Y:S07]  /*4b70*/  LDSM.16.M88.4 R180, [R217+0x8000] ;  /* 0x00800000d9b4783b */ /* 0x000fee0000000200 */
[-C--:B---3--:R-:W-:Y:S08]  /*4b80*/  HMMA.16816.F32.BF16 R36, R172, R184.reuse, R36 ;  /* 0x000000b8ac24723c */ /* 0x088ff00000041824 */
[C---:B------:R-:W-:Y:S08]  /*4b90*/  HMMA.16816.F32.BF16 R40, R204.reuse, R184, R40 ;  /* 0x000000b8cc28723c */ /* 0x040ff00000041828 */
[-C--:B------:R-:W-:Y:S08]  /*4ba0*/  HMMA.16816.F32.BF16 R44, R204, R186.reuse, R44 ;  /* 0x000000bacc2c723c */ /* 0x080ff0000004182c */
[C---:B------:R-:W-:Y:S01]  /*4bb0*/  HMMA.16816.F32.BF16 R48, R172.reuse, R186, R48 ;  /* 0x000000baac30723c */ /* 0x040fe20000041830 */
[----:B------:R-:W-:Y:S07]  /*4bc0*/  LDSM.16.M88.4 R184, [R220+0x5000] ;  /* 0x00500000dcb8783b */ /* 0x000fee0000000200 */
[-C--:B------:R-:W-:Y:S08]  /*4bd0*/  HMMA.16816.F32.BF16 R52, R172, R188.reuse, R52 ;  /* 0x000000bcac34723c */ /* 0x080ff00000041834 */
[C---:B------:R-:W-:Y:S08]  /*4be0*/  HMMA.16816.F32.BF16 R56, R204.reuse, R188, R56 ;  /* 0x000000bccc38723c */ /* 0x040ff00000041838 */
[-C--:B------:R-:W-:Y:S01]  /*4bf0*/  HMMA.16816.F32.BF16 R60, R204, R190.reuse, R60 ;  /* 0x000000becc3c723c */ /* 0x080fe2000004183c */
[----:B------:R-:W-:Y:S07]  /*4c00*/  LDSM.16.M88.4 R204, [R221+0x5000] ;  /* 0x00500000ddcc783b */ /* 0x000fee0000000200 */
[----:B------:R-:W-:Y:S01]  /*4c10*/  HMMA.16816.F32.BF16 R64, R172, R190, R64 ;  /* 0x000000beac40723c */ /* 0x000fe20000041840 */
[----:B------:R-:W2:Y:S07]  /*4c20*/  LDSM.16.M88.4 R172, [R220+0x4000] ;  /* 0x00400000dcac783b */ /* 0x000eae0000000200 */
[-C--:B----4-:R-:W-:Y:S01]  /*4c30*/  HMMA.16816.F32.BF16 R4, R176, R192.reuse, R4 ;  /* 0x000000c0b004723c */ /* 0x090fe20000041804 */
[----:B------:R-:W3:Y:S07]  /*4c40*/  LDSM.16.M88.4 R188, [R217+0x8400] ;  /* 0x00840000d9bc783b */ /* 0x000eee0000000200 */
[C---:B-1----:R-:W-:Y:S08]  /*4c50*/  HMMA.16816.F32.BF16 R8, R196.reuse, R192, R8 ;  /* 0x000000c0c408723c */ /* 0x042ff00000041808 */
[-C--:B------:R-:W-:Y:S08]  /*4c60*/  HMMA.16816.F32.BF16 R12, R196, R194.reuse, R12 ;  /* 0x000000c2c40c723c */ /* 0x080ff0000004180c */
[C---:B------:R-:W-:Y:S01]  /*4c70*/  HMMA.16816.F32.BF16 R16, R176.reuse, R194, R16 ;  /* 0x000000c2b010723c */ /* 0x040fe20000041810 */
[----:B------:R-:W1:Y:S07]  /*4c80*/  LDSM.16.M88.4 R192, [R217+0x8800] ;  /* 0x00880000d9c0783b */ /* 0x000e6e0000000200 */
[-C--:B-----5:R-:W-:Y:S08]  /*4c90*/  HMMA.16816.F32.BF16 R20, R176, R200.reuse, R20 ;  /* 0x000000c8b014723c */ /* 0x0a0ff00000041814 */
[C---:B------:R-:W-:Y:S08]  /*4ca0*/  HMMA.16816.F32.BF16 R24, R196.reuse, R200, R24 ;  /* 0x000000c8c418723c */ /* 0x040ff00000041818 */
[-C--:B------:R-:W-:Y:S08]  /*4cb0*/  HMMA.16816.F32.BF16 R28, R196, R202.reuse, R28 ;  /* 0x000000cac41c723c */ /* 0x080ff0000004181c */
[C---:B------:R-:W-:Y:S01]  /*4cc0*/  HMMA.16816.F32.BF16 R32, R176.reuse, R202, R32 ;  /* 0x000000cab020723c */ /* 0x040fe20000041820 */
[----:B------:R-:W-:Y:S07]  /*4cd0*/  LDSM.16.M88.4 R200, [R219+0x8000] ;  /* 0x00800000dbc8783b */ /* 0x000fee0000000200 */
[-C--:B------:R-:W-:Y:S08]  /*4ce0*/  HMMA.16816.F32.BF16 R36, R176, R208.reuse, R36 ;  /* 0x000000d0b024723c */ /* 0x080ff00000041824 */
[C---:B------:R-:W-:Y:S08]  /*4cf0*/  HMMA.16816.F32.BF16 R40, R196.reuse, R208, R40 ;  /* 0x000000d0c428723c */ /* 0x040ff00000041828 */
[-C--:B------:R-:W-:Y:S08]  /*4d00*/  HMMA.16816.F32.BF16 R44, R196, R210.reuse, R44 ;  /* 0x000000d2c42c723c */ /* 0x080ff0000004182c */
[C---:B------:R-:W-:Y:S01]  /*4d10*/  HMMA.16816.F32.BF16 R48, R176.reuse, R210, R48 ;  /* 0x000000d2b030723c */ /* 0x040fe20000041830 */
[----:B------:R-:W-:Y:S07]  /*4d20*/  LDSM.16.M88.4 R208, [R219+0x8400] ;  /* 0x00840000dbd0783b */ /* 0x000fee0000000200 */
[-C--:B------:R-:W-:Y:S08]  /*4d30*/  HMMA.16816.F32.BF16 R52, R176, R212.reuse, R52 ;  /* 0x000000d4b034723c */ /* 0x080ff00000041834 */
[C---:B------:R-:W-:Y:S08]  /*4d40*/  HMMA.16816.F32.BF16 R56, R196.reuse, R212, R56 ;  /* 0x000000d4c438723c */ /* 0x040ff00000041838 */
[-C--:B------:R-:W-:Y:S01]  /*4d50*/  HMMA.16816.F32.BF16 R60, R196, R214.reuse, R60 ;  /* 0x000000d6c43c723c */ /* 0x080fe2000004183c */
[----:B------:R-:W4:Y:S07]  /*4d60*/  LDSM.16.M88.4 R196, [R217+0x8c00] ;  /* 0x008c0000d9c4783b */ /* 0x000f2e0000000200 */
[----:B------:R-:W-:Y:S01]  /*4d70*/  HMMA.16816.F32.BF16 R64, R176, R214, R64 ;  /* 0x000000d6b040723c */ /* 0x000fe20000041840 */
[----:B------:R-:W5:Y:S07]  /*4d80*/  LDSM.16.M88.4 R176, [R221+0x4000] ;  /* 0x00400000ddb0783b */ /* 0x000f6e0000000200 */
[-C--:B--2---:R-:W-:Y:S01]  /*4d90*/  HMMA.16816.F32.BF16 R4, R172, R180.reuse, R4 ;  /* 0x000000b4ac04723c */ /* 0x084fe20000041804 */
[----:B------:R-:W2:Y:S07]  /*4da0*/  LDSM.16.M88.4 R212, [R219+0x8800] ;  /* 0x00880000dbd4783b */ /* 0x000eae0000000200 */
[C---:B------:R-:W-:Y:S08]  /*4db0*/  HMMA.16816.F32.BF16 R8, R184.reuse, R180, R8 ;  /* 0x000000b4b808723c */ /* 0x040ff00000041808 */
[-C--:B------:R-:W-:Y:S08]  /*4dc0*/  HMMA.16816.F32.BF16 R12, R184, R182.reuse, R12 ;  /* 0x000000b6b80c723c */ /* 0x080ff0000004180c */
[C---:B------:R-:W-:Y:S01]  /*4dd0*/  HMMA.16816.F32.BF16 R16, R172.reuse, R182, R16 ;  /* 0x000000b6ac10723c */ /* 0x040fe20000041810 */
[----:B------:R-:W2:Y:S01]  /*4de0*/  LDSM.16.M88.4 R180, [R219+0x8c00] ;  /* 0x008c0000dbb4783b */ /* 0x000ea20000000200 */
[----:B------:R-:W-:Y:S06]  /*4df0*/  DEPBAR.LE SB0, 0x0 ;  /* 0x000080000000791a */ /* 0x000fec0000000000 */
[-C--:B---3--:R-:W-:Y:S01]  /*4e00*/  HMMA.16816.F32.BF16 R20, R172, R188.reuse, R20 ;  /* 0x000000bcac14723c */ /* 0x088fe20000041814 */
[----:B------:R-:W-:Y:S07]  /*4e10*/  BAR.SYNC.DEFER_BLOCKING 0x0 ;  /* 0x0000000000007b1d */ /* 0x000fee0000010000 */
[C---:B------:R-:W-:Y:S08]  /*4e20*/  HMMA.16816.F32.BF16 R24, R184.reuse, R188, R24 ;  /* 0x000000bcb818723c */ /* 0x040ff00000041818 */
[-C--:B------:R-:W-:Y:S08]  /*4e30*/  HMMA.16816.F32.BF16 R28, R184, R190.reuse, R28 ;  /* 0x000000beb81c723c */ /* 0x080ff0000004181c */
[C---:B------:R-:W-:Y:S08]  /*4e40*/  HMMA.16816.F32.BF16 R32, R172.reuse, R190, R32 ;  /* 0x000000beac20723c */ /* 0x040ff00000041820 */
[-C--:B-1----:R-:W-:Y:S08]  /*4e50*/  HMMA.16816.F32.BF16 R36, R172, R192.reuse, R36 ;  /* 0x000000c0ac24723c */ /* 0x082ff00000041824 */
[C---:B------:R-:W-:Y:S08]  /*4e60*/  HMMA.16816.F32.BF16 R40, R184.reuse, R192, R40 ;  /* 0x000000c0b828723c */ /* 0x040ff00000041828 */
[-C--:B------:R-:W-:Y:S08]  /*4e70*/  HMMA.16816.F32.BF16 R44, R184, R194.reuse, R44 ;  /* 0x000000c2b82c723c */ /* 0x080ff0000004182c */
[C---:B------:R-:W-:Y:S08]  /*4e80*/  HMMA.16816.F32.BF16 R48, R172.reuse, R194, R48 ;  /* 0x000000c2ac30723c */ /* 0x040ff00000041830 */
[-C--:B----4-:R-:W-:Y:S08]  /*4e90*/  HMMA.16816.F32.BF16 R52, R172, R196.reuse, R52 ;  /* 0x000000c4ac34723c */ /* 0x090ff00000041834 */
[C---:B------:R-:W-:Y:S08]  /*4ea0*/  HMMA.16816.F32.BF16 R56, R184.reuse, R196, R56 ;  /* 0x000000c4b838723c */ /* 0x040ff00000041838 */
[-C--:B------:R-:W-:Y:S08]  /*4eb0*/  HMMA.16816.F32.BF16 R60, R184, R198.reuse, R60 ;  /* 0x000000c6b83c723c */ /* 0x080ff0000004183c */
[----:B------:R-:W-:Y:S08]  /*4ec0*/  HMMA.16816.F32.BF16 R64, R172, R198, R64 ;  /* 0x000000c6ac40723c */ /* 0x000ff00000041840 */
[-C--:B-----5:R-:W-:Y:S08]  /*4ed0*/  HMMA.16816.F32.BF16 R4, R176, R200.reuse, R4 ;  /* 0x000000c8b004723c */ /* 0x0a0ff00000041804 */
[C---:B------:R-:W-:Y:S08]  /*4ee0*/  HMMA.16816.F32.BF16 R8, R204.reuse, R200, R8 ;  /* 0x000000c8cc08723c */ /* 0x040ff00000041808 */
[-C--:B------:R-:W-:Y:S08]  /*4ef0*/  HMMA.16816.F32.BF16 R12, R204, R202.reuse, R12 ;  /* 0x000000cacc0c723c */ /* 0x080ff0000004180c */
[C---:B------:R-:W-:Y:S08]  /*4f00*/  HMMA.16816.F32.BF16 R16, R176.reuse, R202, R16 ;  /* 0x000000cab010723c */ /* 0x040ff00000041810 */
[-C--:B------:R-:W-:Y:S08]  /*4f10*/  HMMA.16816.F32.BF16 R20, R176, R208.reuse, R20 ;  /* 0x000000d0b014723c */ /* 0x080ff00000041814 */
[C---:B------:R-:W-:Y:S08]  /*4f20*/  HMMA.16816.F32.BF16 R24, R204.reuse, R208, R24 ;  /* 0x000000d0cc18723c */ /* 0x040ff00000041818 */
[-C--:B------:R-:W-:Y:S08]  /*4f30*/  HMMA.16816.F32.BF16 R28, R204, R210.reuse, R28 ;  /* 0x000000d2cc1c723c */ /* 0x080ff0000004181c */
[C---:B------:R-:W-:Y:S08]  /*4f40*/  HMMA.16816.F32.BF16 R32, R176.reuse, R210, R32 ;  /* 0x000000d2b020723c */ /* 0x040ff00000041820 */
[-C--:B--2---:R-:W-:Y:S08]  /*4f50*/  HMMA.16816.F32.BF16 R36, R176, R212.reuse, R36 ;  /* 0x000000d4b024723c */ /* 0x084ff00000041824 */
[C---:B------:R-:W-:Y:S08]  /*4f60*/  HMMA.16816.F32.BF16 R40, R204.reuse, R212, R40 ;  /* 0x000000d4cc28723c */ /* 0x040ff00000041828 */
[-C--:B------:R-:W-:Y:S08]  /*4f70*/  HMMA.16816.F32.BF16 R44, R204, R214.reuse, R44 ;  /* 0x000000d6cc2c723c */ /* 0x080ff0000004182c */
[C---:B------:R-:W-:Y:S08]  /*4f80*/  HMMA.16816.F32.BF16 R48, R176.reuse, R214, R48 ;  /* 0x000000d6b030723c */ /* 0x040ff00000041830 */
[-C--:B------:R-:W-:Y:S08]  /*4f90*/  HMMA.16816.F32.BF16 R52, R176, R180.reuse, R52 ;  /* 0x000000b4b034723c */ /* 0x080ff00000041834 */
[C---:B------:R-:W-:Y:S08]  /*4fa0*/  HMMA.16816.F32.BF16 R56, R204.reuse, R180, R56 ;  /* 0x000000b4cc38723c */ /* 0x040ff00000041838 */
[-C--:B------:R-:W-:Y:S08]  /*4fb0*/  HMMA.16816.F32.BF16 R60, R204, R182.reuse, R60 ;  /* 0x000000b6cc3c723c */ /* 0x080ff0000004183c */
[----:B------:R-:W-:Y:S01]  /*4fc0*/  HMMA.16816.F32.BF16 R64, R176, R182, R64 ;  /* 0x000000b6b040723c */ /* 0x000fe20000041840 */
[----:B------:R-:W-:-:S07]  /*4fd0*/  @P0 BRA `(.L_x_9) ;  /* 0xfffff45000000947 */ /* 0x000fce000383ffff */
.L_x_8:
[----:B------:R-:W-:Y:S01]  /*4fe0*/  FMNMX.FTZ R0, R4, R132, !PT ;  /* 0x0000008404007209 */ /* 0x000fe20007810000 */
[----:B------:R-:W-:Y:S01]  /*4ff0*/  LDSM.16.MT88.4 R176, [R218+0x9000] ;  /* 0x00900000dab0783b */ /* 0x000fe20000004200 */
[----:B------:R-:W-:Y:S02]  /*5000*/  IADD3 R223, R223, -0x1, RZ ;  /* 0xffffffffdfdf7810 */ /* 0x000fe40007ffe0ff */
[----:B-1----:R-:W-:Y:S02]  /*5010*/  FMNMX.FTZ R2, R5, R0, !PT ;  /* 0x0000000005027209 */ /* 0x002fe40007810000 */
[----:B------:R-:W-:Y:S02]  /*5020*/  FMNMX.FTZ R0, R6, R137, !PT ;  /* 0x0000008906007209 */ /* 0x000fe40007810000 */
        /* <DEDUP_REMOVED lines=33> */
[----:B------:R-:W-:Y:S01]  /*5240*/  FMNMX.FTZ R2, R25, R2, !PT ;  /* 0x0000000219027209 */ /* 0x000fe20007810000 */
[----:B------:R-:W1:Y:S01]  /*5250*/  SHFL.BFLY PT, R172, R136, 0x2, 0x1f ;  /* 0x0c401f0088ac7f89 */ /* 0x000e6200000e0000 */
        /* <DEDUP_REMOVED lines=21> */
[----:B-1----:R-:W-:Y:S02]  /*53b0*/  FMNMX.FTZ R136, R136, R172, !PT ;  /* 0x000000ac88887209 */ /* 0x002fe40007810000 */
[----:B------:R-:W-:Y:S02]  /*53c0*/  FMNMX.FTZ R0, R62, R0, !PT ;  /* 0x000000003e007209 */ /* 0x000fe40007810000 */
[----:B------:R-:W-:Y:S01]  /*53d0*/  FMNMX.FTZ R2, R57, R2, !PT ;  /* 0x0000000239027209 */ /* 0x000fe20007810000 */
[----:B------:R-:W1:Y:S01]  /*53e0*/  SHFL.BFLY PT, R172, R136, 0x1, 0x1f ;  /* 0x0c201f0088ac7f89 */ /* 0x000e6200000e0000 */
[----:B------:R-:W-:Y:S02]  /*53f0*/  FMNMX.FTZ R3, R67, R3, !PT ;  /* 0x0000000343037209 */ /* 0x000fe40007810000 */
[----:B------:R-:W-:Y:S02]  /*5400*/  FMNMX.FTZ R0, R63, R0, !PT ;  /* 0x000000003f007209 */ /* 0x000fe40007810000 */
[----:B------:R-:W-:Y:S03]  /*5410*/  FMNMX.FTZ R133, R60, R2, !PT ;  /* 0x000000023c857209 */ /* 0x000fe60007810000 */
[----:B------:R-:W2:Y:S01]  /*5420*/  SHFL.BFLY PT, R135, R3, 0x2, 0x1f ;  /* 0x0c401f0003877f89 */ /* 0x000ea200000e0000 */
[----:B------:R-:W-:Y:S07]  /*5430*/  FMNMX.FTZ R133, R61, R133, !PT ;  /* 0x000000853d857209 */ /* 0x000fee0007810000 */
[----:B------:R-:W3:Y:S08]  /*5440*/  SHFL.BFLY PT, R2, R0, 0x2, 0x1f ;  /* 0x0c401f0000027f89 */ /* 0x000ef000000e0000 */
[----:B------:R-:W4:Y:S01]  /*5450*/  SHFL.BFLY PT, R134, R133, 0x2, 0x1f ;  /* 0x0c401f0085867f89 */ /* 0x000f2200000e0000 */
[----:B-1----:R-:W-:Y:S04]  /*5460*/  FMNMX.FTZ R136, R136, R172, !PT ;  /* 0x000000ac88887209 */ /* 0x002fe80007810000 */
[----:B------:R-:W-:Y:S02]  /*5470*/  FSETP.NEU.FTZ.AND P1, PT, R136, -INF , PT ;  /* 0xff8000008800780b */ /* 0x000fe40003f3d000 */
[----:B--2---:R-:W-:Y:S05]  /*5480*/  FMNMX.FTZ R135, R3, R135, !PT ;  /* 0x0000008703877209 */ /* 0x004fea0007810000 */
[----:B------:R-:W1:Y:S01]  /*5490*/  SHFL.BFLY PT, R173, R135, 0x1, 0x1f ;  /* 0x0c201f0087ad7f89 */ /* 0x000e6200000e0000 */
[----:B---3--:R-:W-:Y:S01]  /*54a0*/  FMNMX.FTZ R2, R0, R2, !PT ;  /* 0x0000000200027209 */ /* 0x008fe20007810000 */
[----:B------:R-:W-:Y:S04]  /*54b0*/  FADD.FTZ R0, -R136, R132 ;  /* 0x0000008488007221 */ /* 0x000fe80000010100 */
[----:B------:R-:W-:Y:S02]  /*54c0*/  FMUL.FTZ R0, R0, c[0x0][0x23c] ;  /* 0x00008f0000007a20 */ /* 0x000fe40000410000 */
[----:B------:R-:W2:Y:S01]  /*54d0*/  SHFL.BFLY PT, R3, R2, 0x1, 0x1f ;  /* 0x0c201f0002037f89 */ /* 0x000ea200000e0000 */
[----:B----4-:R-:W-:Y:S02]  /*54e0*/  FMNMX.FTZ R134, R133, R134, !PT ;  /* 0x0000008685867209 */ /* 0x010fe40007810000 */
[----:B------:R3:W4:Y:S05]  /*54f0*/  MUFU.EX2 R133, R0 ;  /* 0x0000000000857308 */ /* 0x00072a0000000800 */
[----:B------:R-:W5:Y:S01]  /*5500*/  SHFL.BFLY PT, R174, R134, 0x1, 0x1f ;  /* 0x0c201f0086ae7f89 */ /* 0x000f6200000e0000 */
[----:B-1----:R-:W-:Y:S02]  /*5510*/  FMNMX.FTZ R135, R135, R173, !PT ;  /* 0x000000ad87877209 */ /* 0x002fe40007810000 */
[----:B--2---:R-:W-:Y:S03]  /*5520*/  FMNMX.FTZ R3, R2, R3, !PT ;  /* 0x0000000302037209 */ /* 0x004fe60007810000 */
[----:B---3--:R-:W-:Y:S02]  /*5530*/  FADD.FTZ R0, -R135, R137 ;  /* 0x0000008987007221 */ /* 0x008fe40000010100 */
[----:B------:R-:W-:Y:S02]  /*5540*/  FMUL.FTZ R137, R136, c[0x0][0x23c] ;  /* 0x00008f0088897a20 */ /* 0x000fe40000410000 */
[----:B------:R-:W-:Y:S01]  /*5550*/  FMUL.FTZ R0, R0, c[0x0][0x23c] ;  /* 0x00008f0000007a20 */ /* 0x000fe20000410000 */
[----:B-----5:R-:W-:Y:S01]  /*5560*/  FMNMX.FTZ R134, R134, R174, !PT ;  /* 0x000000ae86867209 */ /* 0x020fe20007810000 */
[----:B------:R-:W-:Y:S01]  /*5570*/  FMUL.FTZ R180, R3, c[0x0][0x23c] ;  /* 0x00008f0003b47a20 */ /* 0x000fe20000410000 */
[----:B------:R-:W-:Y:S01]  /*5580*/  FSEL R137, R137, RZ, P1 ;  /* 0x000000ff89897208 */ /* 0x000fe20000800000 */
[----:B------:R1:W2:Y:S01]  /*5590*/  MUFU.EX2 R132, R0 ;  /* 0x0000000000847308 */ /* 0x0002a20000000800 */
[----:B------:R-:W-:Y:S01]  /*55a0*/  FSETP.NEU.FTZ.AND P1, PT, R135, -INF , PT ;  /* 0xff8000008700780b */ /* 0x000fe20003f3d000 */
[----:B------:R-:W3:Y:S01]  /*55b0*/  LDSM.16.MT88.4 R172, [R216+0x9000] ;  /* 0x00900000d8ac783b */ /* 0x000ee20000004200 */
[----:B----4-:R-:W-:Y:S02]  /*55c0*/  FMUL.FTZ R84, R133, R84 ;  /* 0x0000005485547220 */ /* 0x010fe40000410000 */
[--C-:B------:R-:W-:Y:S02]  /*55d0*/  FFMA.FTZ R16, R16, c[0x0][0x23c], -R137.reuse ;  /* 0x00008f0010107a23 */ /* 0x100fe40000010889 */
[--C-:B------:R-:W-:Y:S02]  /*55e0*/  FFMA.FTZ R17, R17, c[0x0][0x23c], -R137.reuse ;  /* 0x00008f0011117a23 */ /* 0x100fe40000010889 */
[--C-:B------:R-:W-:Y:S01]  /*55f0*/  FFMA.FTZ R4, R4, c[0x0][0x23c], -R137.reuse ;  /* 0x00008f0004047a23 */ /* 0x100fe20000010889 */
[----:B------:R4:W-:Y:S01]  /*5600*/  MUFU.EX2 R231, R16 ;  /* 0x0000001000e77308 */ /* 0x0009e20000000800 */
[--C-:B------:R-:W-:Y:S02]  /*5610*/  FFMA.FTZ R5, R5, c[0x0][0x23c], -R137.reuse ;  /* 0x00008f0005057a23 */ /* 0x100fe40000010889 */
[--C-:B------:R-:W-:Y:S02]  /*5620*/  FFMA.FTZ R36, R36, c[0x0][0x23c], -R137.reuse ;  /* 0x00008f0024247a23 */ /* 0x100fe40000010889 */
[--C-:B------:R-:W-:Y:S02]  /*5630*/  FFMA.FTZ R37, R37, c[0x0][0x23c], -R137.reuse ;  /* 0x00008f0025257a23 */ /* 0x100fe40000010889 */
[--C-:B------:R-:W-:Y:S02]  /*5640*/  FFMA.FTZ R48, R48, c[0x0][0x23c], -R137.reuse ;  /* 0x00008f0030307a23 */ /* 0x100fe40000010889 */
[--C-:B------:R-:W-:Y:S01]  /*5650*/  FFMA.FTZ R49, R49, c[0x0][0x23c], -R137.reuse ;  /* 0x00008f0031317a23 */ /* 0x100fe20000010889 */
[----:B------:R5:W-:Y:S01]  /*5660*/  MUFU.EX2 R233, R17 ;  /* 0x0000001100e97308 */ /* 0x000be20000000800 */
[--C-:B------:R-:W-:Y:S02]  /*5670*/  FFMA.FTZ R52, R52, c[0x0][0x23c], -R137.reuse ;  /* 0x00008f0034347a23 */ /* 0x100fe40000010889 */
[--C-:B------:R-:W-:Y:S02]  /*5680*/  FFMA.FTZ R53, R53, c[0x0][0x23c], -R137.reuse ;  /* 0x00008f0035357a23 */ /* 0x100fe40000010889 */
[----:B-1----:R-:W-:Y:S02]  /*5690*/  FADD.FTZ R0, -R134, R138 ;  /* 0x0000008a86007221 */ /* 0x002fe40000010100 */
[----:B------:R-:W-:Y:S02]  /*56a0*/  FMUL.FTZ R138, R135, c[0x0][0x23c] ;  /* 0x00008f00878a7a20 */ /* 0x000fe40000410000 */
[----:B------:R-:W-:Y:S01]  /*56b0*/  FMUL.FTZ R0, R0, c[0x0][0x23c] ;  /* 0x00008f0000007a20 */ /* 0x000fe20000410000 */
[----:B------:R1:W-:Y:S01]  /*56c0*/  MUFU.EX2 R232, R4 ;  /* 0x0000000400e87308 */ /* 0x0003e20000000800 */
[C---:B------:R-:W-:Y:S01]  /*56d0*/  FMUL.FTZ R85, R133.reuse, R85 ;  /* 0x0000005585557220 */ /* 0x040fe20000410000 */
[----:B------:R-:W-:Y:S01]  /*56e0*/  FSEL R138, R138, RZ, P1 ;  /* 0x000000ff8a8a7208 */ /* 0x000fe20000800000 */
[----:B--2---:R-:W-:Y:S01]  /*56f0*/  FMUL.FTZ R86, R132, R86 ;  /* 0x0000005684567220 */ /* 0x004fe20000410000 */
[----:B------:R-:W-:Y:S01]  /*5700*/  FSETP.NEU.FTZ.AND P1, PT, R134, -INF , PT ;  /* 0xff8000008600780b */ /* 0x000fe20003f3d000 */
[----:B----4-:R-:W-:Y:S02]  /*5710*/  FMUL.FTZ R16, R133, R152 ;  /* 0x0000009885107220 */ /* 0x010fe40000410000 */
[--C-:B------:R-:W-:Y:S02]  /*5720*/  FFMA.FTZ R18, R18, c[0x0][0x23c], -R138.reuse ;  /* 0x00008f0012127a23 */ /* 0x100fe4000001088a */
[--C-:B------:R-:W-:Y:S01]  /*5730*/  FFMA.FTZ R19, R19, c[0x0][0x23c], -R138.reuse ;  /* 0x00008f0013137a23 */ /* 0x100fe2000001088a */
[----:B------:R2:W-:Y:S01]  /*5740*/  MUFU.EX2 R2, R0 ;  /* 0x0000000000027308 */ /* 0x0005e20000000800 */
[--C-:B------:R-:W-:Y:S02]  /*5750*/  FFMA.FTZ R6, R6, c[0x0][0x23c], -R138.reuse ;  /* 0x00008f0006067a23 */ /* 0x100fe4000001088a */
[--C-:B------:R-:W-:Y:S02]  /*5760*/  FFMA.FTZ R7, R7, c[0x0][0x23c], -R138.reuse ;  /* 0x00008f0007077a23 */ /* 0x100fe4000001088a */
[----:B-----5:R-:W-:Y:S02]  /*5770*/  FMUL.FTZ R17, R133, R153 ;  /* 0x0000009985117220 */ /* 0x020fe40000410000 */
[--C-:B------:R-:W-:Y:S02]  /*5780*/  FFMA.FTZ R38, R38, c[0x0][0x23c], -R138.reuse ;  /* 0x00008f0026267a23 */ /* 0x100fe4000001088a */
[--C-:B------:R-:W-:Y:S01]  /*5790*/  FFMA.FTZ R39, R39, c[0x0][0x23c], -R138.reuse ;  /* 0x00008f0027277a23 */ /* 0x100fe2000001088a */
[----:B------:R4:W-:Y:S01]  /*57a0*/  MUFU.EX2 R215, R18 ;  /* 0x0000001200d77308 */ /* 0x0009e20000000800 */
[--C-:B------:R-:W-:Y:S02]  /*57b0*/  FFMA.FTZ R50, R50, c[0x0][0x23c], -R138.reuse ;  /* 0x00008f0032327a23 */ /* 0x100fe4000001088a */
[--C-:B------:R-:W-:Y:S02]  /*57c0*/  FFMA.FTZ R51, R51, c[0x0][0x23c], -R138.reuse ;  /* 0x00008f0033337a23 */ /* 0x100fe4000001088a */
[----:B-1----:R-:W-:Y:S02]  /*57d0*/  FMUL.FTZ R4, R133, R144 ;  /* 0x0000009085047220 */ /* 0x002fe40000410000 */
[--C-:B------:R-:W-:Y:S02]  /*57e0*/  FFMA.FTZ R54, R54, c[0x0][0x23c], -R138.reuse ;  /* 0x00008f0036367a23 */ /* 0x100fe4000001088a */
[--C-:B------:R-:W-:Y:S01]  /*57f0*/  FFMA.FTZ R55, R55, c[0x0][0x23c], -R138.reuse ;  /* 0x00008f0037377a23 */ /* 0x100fe2000001088a */
[----:B------:R1:W-:Y:S01]  /*5800*/  MUFU.EX2 R229, R19 ;  /* 0x0000001300e57308 */ /* 0x0003e20000000800 */
[----:B------:R-:W-:Y:S02]  /*5810*/  FMUL.FTZ R87, R132, R87 ;  /* 0x0000005784577220 */ /* 0x000fe40000410000 */
[----:B------:R-:W-:Y:S02]  /*5820*/  FFMA.FTZ R20, R20, c[0x0][0x23c], -R137 ;  /* 0x00008f0014147a23 */ /* 0x000fe40000010889 */
[----:B--2---:R-:W-:Y:S02]  /*5830*/  FADD.FTZ R0, -R3, R139 ;  /* 0x0000008b03007221 */ /* 0x004fe40000010100 */
[----:B------:R-:W-:Y:S02]  /*5840*/  FMUL.FTZ R139, R134, c[0x0][0x23c] ;  /* 0x00008f00868b7a20 */ /* 0x000fe40000410000 */
[----:B------:R-:W-:Y:S01]  /*5850*/  FMUL.FTZ R0, R0, c[0x0][0x23c] ;  /* 0x00008f0000007a20 */ /* 0x000fe20000410000 */
[----:B------:R-:W2:Y:S01]  /*5860*/  MUFU.EX2 R234, R5 ;  /* 0x0000000500ea7308 */ /* 0x000ea20000000800 */
[----:B------:R-:W-:Y:S01]  /*5870*/  FFMA.FTZ R21, R21, c[0x0][0x23c], -R137 ;  /* 0x00008f0015157a23 */ /* 0x000fe20000010889 */
[----:B------:R-:W-:Y:S01]  /*5880*/  FSEL R139, R139, RZ, P1 ;  /* 0x000000ff8b8b7208 */ /* 0x000fe20000800000 */
[----:B------:R-:W-:Y:S01]  /*5890*/  FFMA.FTZ R22, R22, c[0x0][0x23c], -R138 ;  /* 0x00008f0016167a23 */ /* 0x000fe2000001088a */
[----:B------:R-:W-:Y:S01]  /*58a0*/  FSETP.NEU.FTZ.AND P1, PT, R3, -INF , PT ;  /* 0xff8000000300780b */ /* 0x000fe20003f3d000 */
[----:B----4-:R-:W-:Y:S02]  /*58b0*/  FMUL.FTZ R18, R132, R154 ;  /* 0x0000009a84127220 */ /* 0x010fe40000410000 */
[--C-:B------:R-:W-:Y:S01]  /*58c0*/  FFMA.FTZ R12, R12, c[0x0][0x23c], -R139.reuse ;  /* 0x00008f000c0c7a23 */ /* 0x100fe2000001088b */
[----:B------:R-:W-:Y:S01]  /*58d0*/  FSEL R180, R180, RZ, P1 ;  /* 0x000000ffb4b47208 */ /* 0x000fe20000800000 */
[--C-:B------:R-:W-:Y:S01]  /*58e0*/  FFMA.FTZ R13, R13, c[0x0][0x23c], -R139.reuse ;  /* 0x00008f000d0d7a23 */ /* 0x100fe2000001088b */
[----:B------:R4:W-:Y:S01]  /*58f0*/  MUFU.EX2 R228, R6 ;  /* 0x0000000600e47308 */ /* 0x0009e20000000800 */
[--C-:B------:R-:W-:Y:S02]  /*5900*/  FFMA.FTZ R8, R8, c[0x0][0x23c], -R139.reuse ;  /* 0x00008f0008087a23 */ /* 0x100fe4000001088b */
[--C-:B------:R-:W-:Y:S02]  /*5910*/  FFMA.FTZ R14, R14, c[0x0][0x23c], -R180.reuse ;  /* 0x00008f000e0e7a23 */ /* 0x100fe400000108b4 */
[--C-:B------:R-:W-:Y:S02]  /*5920*/  FFMA.FTZ R15, R15, c[0x0][0x23c], -R180.reuse ;  /* 0x00008f000f0f7a23 */ /* 0x100fe400000108b4 */
[--C-:B------:R-:W-:Y:S02]  /*5930*/  FFMA.FTZ R9, R9, c[0x0][0x23c], -R139.reuse ;  /* 0x00008f0009097a23 */ /* 0x100fe4000001088b */
[--C-:B------:R-:W-:Y:S01]  /*5940*/  FFMA.FTZ R10, R10, c[0x0][0x23c], -R180.reuse ;  /* 0x00008f000a0a7a23 */ /* 0x100fe200000108b4 */
[----:B------:R-:W5:Y:S01]  /*5950*/  MUFU.EX2 R230, R7 ;  /* 0x0000000700e67308 */ /* 0x000f620000000800 */
[--C-:B------:R-:W-:Y:S02]  /*5960*/  FFMA.FTZ R11, R11, c[0x0][0x23c], -R180.reuse ;  /* 0x00008f000b0b7a23 */ /* 0x100fe400000108b4 */
[----:B-1----:R-:W-:Y:S01]  /*5970*/  FMUL.FTZ R19, R132, R155 ;  /* 0x0000009b84137220 */ /* 0x002fe20000410000 */
[----:B--2---:R-:W-:Y:S01]  /*5980*/  F2FP.BF16.PACK_AB R144, R234, R232 ;  /* 0x000000e8ea90723e */ /* 0x004fe200000010ff */
[----:B------:R-:W-:Y:S01]  /*5990*/  FMUL.FTZ R5, R133, R145 ;  /* 0x0000009185057220 */ /* 0x000fe20000410000 */
[----:B------:R-:W-:Y:S01]  /*59a0*/  LDSM.16.MT88.4 R152, [R218+0xa000] ;  /* 0x00a00000da98783b */ /* 0x000fe20000004200 */
[--C-:B------:R-:W-:Y:S02]  /*59b0*/  FFMA.FTZ R40, R40, c[0x0][0x23c], -R139.reuse ;  /* 0x00008f0028287a23 */ /* 0x100fe4000001088b */
[--C-:B------:R-:W-:Y:S01]  /*59c0*/  FFMA.FTZ R41, R41, c[0x0][0x23c], -R139.reuse ;  /* 0x00008f0029297a23 */ /* 0x100fe2000001088b */
[----:B------:R-:W1:Y:S01]  /*59d0*/  MUFU.EX2 R0, R0 ;  /* 0x0000000000007308 */ /* 0x000e620000000800 */
[--C-:B------:R-:W-:Y:S02]  /*59e0*/  FFMA.FTZ R42, R42, c[0x0][0x23c], -R180.reuse ;  /* 0x00008f002a2a7a23 */ /* 0x100fe400000108b4 */
[--C-:B------:R-:W-:Y:S02]  /*59f0*/  FFMA.FTZ R43, R43, c[0x0][0x23c], -R180.reuse ;  /* 0x00008f002b2b7a23 */ /* 0x100fe400000108b4 */
[----:B----4-:R-:W-:Y:S01]  /*5a00*/  FMUL.FTZ R6, R132, R146 ;  /* 0x0000009284067220 */ /* 0x010fe20000410000 */
[----:B------:R-:W-:Y:S01]  /*5a10*/  F2FP.BF16.PACK_AB R146, R233, R231 ;  /* 0x000000e7e992723e */ /* 0x000fe200000010ff */
[--C-:B------:R-:W-:Y:S02]  /*5a20*/  FFMA.FTZ R56, R56, c[0x0][0x23c], -R139.reuse ;  /* 0x00008f0038387a23 */ /* 0x100fe4000001088b */
[--C-:B------:R-:W-:Y:S01]  /*5a30*/  FFMA.FTZ R57, R57, c[0x0][0x23c], -R139.reuse ;  /* 0x00008f0039397a23 */ /* 0x100fe2000001088b */
[----:B------:R2:W-:Y:S01]  /*5a40*/  MUFU.EX2 R211, R12 ;  /* 0x0000000c00d37308 */ /* 0x0005e20000000800 */
[--C-:B------:R-:W-:Y:S02]  /*5a50*/  FFMA.FTZ R58, R58, c[0x0][0x23c], -R180.reuse ;  /* 0x00008f003a3a7a23 */ /* 0x100fe400000108b4 */
[----:B------:R-:W-:Y:S01]  /*5a60*/  FFMA.FTZ R59, R59, c[0x0][0x23c], -R180 ;  /* 0x00008f003b3b7a23 */ /* 0x000fe200000108b4 */
[----:B-----5:R-:W-:Y:S01]  /*5a70*/  F2FP.BF16.PACK_AB R145, R230, R228 ;  /* 0x000000e4e691723e */ /* 0x020fe200000010ff */
[----:B------:R-:W-:Y:S01]  /*5a80*/  FMUL.FTZ R7, R132, R147 ;  /* 0x0000009384077220 */ /* 0x000fe20000410000 */
[----:B------:R-:W-:Y:S01]  /*5a90*/  F2FP.BF16.PACK_AB R147, R229, R215 ;  /* 0x000000d7e593723e */ /* 0x000fe200000010ff */
[----:B------:R-:W-:Y:S02]  /*5aa0*/  FFMA.FTZ R23, R23, c[0x0][0x23c], -R138 ;  /* 0x00008f0017177a23 */ /* 0x000fe4000001088a */
[C---:B------:R-:W-:Y:S01]  /*5ab0*/  FMUL.FTZ R88, R2.reuse, R88 ;  /* 0x0000005802587220 */ /* 0x040fe20000410000 */
[----:B------:R4:W-:Y:S01]  /*5ac0*/  MUFU.EX2 R213, R13 ;  /* 0x0000000d00d57308 */ /* 0x0009e20000000800 */
[----:B------:R-:W-:Y:S02]  /*5ad0*/  FMUL.FTZ R89, R2, R89 ;  /* 0x0000005902597220 */ /* 0x000fe40000410000 */
[-C--:B---3--:R-:W-:Y:S05]  /*5ae0*/  HMMA.16816.F32.BF16 R4, R144, R172.reuse, R4 ;  /* 0x000000ac9004723c */ /* 0x088fea0000041804 */
[C---:B-1----:R-:W-:Y:S02]  /*5af0*/  FMUL.FTZ R90, R0.reuse, R90 ;  /* 0x0000005a005a7220 */ /* 0x042fe40000410000 */
[----:B------:R1:W-:Y:S01]  /*5b00*/  MUFU.EX2 R207, R14 ;  /* 0x0000000e00cf7308 */ /* 0x0003e20000000800 */
[----:B------:R-:W-:Y:S04]  /*5b10*/  FMUL.FTZ R91, R0, R91 ;  /* 0x0000005b005b7220 */ /* 0x000fe80000410000 */
[C---:B--2---:R-:W-:Y:S02]  /*5b20*/  FMUL.FTZ R12, R2.reuse, R148 ;  /* 0x00000094020c7220 */ /* 0x044fe40000410000 */
[C---:B------:R-:W-:Y:S02]  /*5b30*/  FMUL.FTZ R92, R2.reuse, R92 ;  /* 0x0000005c025c7220 */ /* 0x040fe40000410000 */
[----:B------:R-:W-:Y:S01]  /*5b40*/  FMUL.FTZ R93, R2, R93 ;  /* 0x0000005d025d7220 */ /* 0x000fe20000410000 */
[----:B------:R2:W-:Y:S01]  /*5b50*/  MUFU.EX2 R209, R15 ;  /* 0x0000000f00d17308 */ /* 0x0005e20000000800 */
[C---:B------:R-:W-:Y:S02]  /*5b60*/  FMUL.FTZ R94, R0.reuse, R94 ;  /* 0x0000005e005e7220 */ /* 0x040fe40000410000 */
[----:B------:R-:W-:Y:S02]  /*5b70*/  FMUL.FTZ R95, R0, R95 ;  /* 0x0000005f005f7220 */ /* 0x000fe40000410000 */
[----:B----4-:R-:W-:Y:S02]  /*5b80*/  FMUL.FTZ R13, R2, R149 ;  /* 0x00000095020d7220 */ /* 0x010fe40000410000 */
[C---:B------:R-:W-:Y:S02]  /*5b90*/  FMUL.FTZ R96, R133.reuse, R96 ;  /* 0x0000006085607220 */ /* 0x040fe40000410000 */
[C---:B------:R-:W-:Y:S01]  /*5ba0*/  FMUL.FTZ R97, R133.reuse, R97 ;  /* 0x0000006185617220 */ /* 0x040fe20000410000 */
[----:B------:R3:W-:Y:S01]  /*5bb0*/  MUFU.EX2 R212, R8 ;  /* 0x0000000800d47308 */ /* 0x0007e20000000800 */
[C---:B------:R-:W-:Y:S02]  /*5bc0*/  FMUL.FTZ R98, R132.reuse, R98 ;  /* 0x0000006284627220 */ /* 0x040fe40000410000 */
[----:B------:R-:W-:Y:S02]  /*5bd0*/  FMUL.FTZ R99, R132, R99 ;  /* 0x0000006384637220 */ /* 0x000fe40000410000 */
[----:B-1----:R-:W-:Y:S02]  /*5be0*/  FMUL.FTZ R14, R0, R150 ;  /* 0x00000096000e7220 */ /* 0x002fe40000410000 */
[C---:B------:R-:W-:Y:S02]  /*5bf0*/  FMUL.FTZ R100, R2.reuse, R100 ;  /* 0x0000006402647220 */ /* 0x040fe40000410000 */
[----:B------:R-:W-:Y:S01]  /*5c00*/  FMUL.FTZ R101, R2, R101 ;  /* 0x0000006502657220 */ /* 0x000fe20000410000 */
[----:B------:R-:W1:Y:S01]  /*5c10*/  MUFU.EX2 R214, R9 ;  /* 0x0000000900d67308 */ /* 0x000e620000000800 */
[C---:B------:R-:W-:Y:S02]  /*5c20*/  FMUL.FTZ R102, R0.reuse, R102 ;  /* 0x0000006600667220 */ /* 0x040fe40000410000 */
[C---:B------:R-:W-:Y:S02]  /*5c30*/  FMUL.FTZ R103, R0.reuse, R103 ;  /* 0x0000006700677220 */ /* 0x040fe40000410000 */
[----:B--2---:R-:W-:Y:S02]  /*5c40*/  FMUL.FTZ R15, R0, R151 ;  /* 0x00000097000f7220 */ /* 0x004fe40000410000 */
[----:B------:R-:W2:Y:S01]  /*5c50*/  LDSM.16.MT88.4 R148, [R216+0xa000] ;  /* 0x00a00000d894783b */ /* 0x000ea20000004200 */
[C---:B------:R-:W-:Y:S02]  /*5c60*/  FMUL.FTZ R104, R2.reuse, R104 ;  /* 0x0000006802687220 */ /* 0x040fe40000410000 */
[----:B------:R4:W-:Y:S01]  /*5c70*/  MUFU.EX2 R208, R10 ;  /* 0x0000000a00d07308 */ /* 0x0009e20000000800 */
[----:B------:R-:W-:Y:S02]  /*5c80*/  FMUL.FTZ R105, R2, R105 ;  /* 0x0000006902697220 */ /* 0x000fe40000410000 */
[----:B------:R-:W-:Y:S02]  /*5c90*/  FMUL.FTZ R106, R0, R106 ;  /* 0x0000006a006a7220 */ /* 0x000fe40000410000 */
[----:B---3--:R-:W-:Y:S02]  /*5ca0*/  FMUL.FTZ R8, R2, R140 ;  /* 0x0000008c02087220 */ /* 0x008fe40000410000 */
[----:B------:R-:W-:Y:S02]  /*5cb0*/  FMUL.FTZ R107, R0, R107 ;  /* 0x0000006b006b7220 */ /* 0x000fe40000410000 */
[C---:B------:R-:W-:Y:S01]  /*5cc0*/  FMUL.FTZ R108, R133.reuse, R108 ;  /* 0x0000006c856c7220 */ /* 0x040fe20000410000 */
[----:B------:R-:W3:Y:S01]  /*5cd0*/  MUFU.EX2 R210, R11 ;  /* 0x0000000b00d27308 */ /* 0x000ee20000000800 */
[----:B------:R-:W-:Y:S02]  /*5ce0*/  FMUL.FTZ R109, R133, R109 ;  /* 0x0000006d856d7220 */ /* 0x000fe40000410000 */
[----:B------:R-:W-:Y:S01]  /*5cf0*/  FMUL.FTZ R110, R132, R110 ;  /* 0x0000006e846e7220 */ /* 0x000fe20000410000 */
[----:B-1----:R-:W-:Y:S01]  /*5d00*/  F2FP.BF16.PACK_AB R140, R214, R212 ;  /* 0x000000d4d68c723e */ /* 0x002fe200000010ff */
[----:B------:R-:W-:Y:S02]  /*5d10*/  FMUL.FTZ R9, R2, R141 ;  /* 0x0000008d02097220 */ /* 0x000fe40000410000 */
[----:B------:R-:W-:Y:S02]  /*5d20*/  FMUL.FTZ R111, R132, R111 ;  /* 0x0000006f846f7220 */ /* 0x000fe40000410000 */
[C---:B------:R-:W-:Y:S01]  /*5d30*/  FMUL.FTZ R112, R2.reuse, R112 ;  /* 0x0000007002707220 */ /* 0x040fe20000410000 */
[----:B------:R-:W-:Y:S01]  /*5d40*/  MUFU.EX2 R194, R36 ;  /* 0x0000002400c27308 */ /* 0x000fe20000000800 */
[----:B------:R-:W-:Y:S02]  /*5d50*/  FMUL.FTZ R113, R2, R113 ;  /* 0x0000007102717220 */ /* 0x000fe40000410000 */
[C---:B------:R-:W-:Y:S02]  /*5d60*/  FMUL.FTZ R114, R0.reuse, R114 ;  /* 0x0000007200727220 */ /* 0x040fe40000410000 */
[C---:B----4-:R-:W-:Y:S01]  /*5d70*/  FMUL.FTZ R10, R0.reuse, R142 ;  /* 0x0000008e000a7220 */ /* 0x050fe20000410000 */
[----:B------:R-:W-:Y:S01]  /*5d80*/  F2FP.BF16.PACK_AB R142, R213, R211 ;  /* 0x000000d3d58e723e */ /* 0x000fe200000010ff */
[----:B------:R-:W-:Y:S02]  /*5d90*/  FMUL.FTZ R115, R0, R115 ;  /* 0x0000007300737220 */ /* 0x000fe40000410000 */
[C---:B------:R-:W-:Y:S01]  /*5da0*/  FMUL.FTZ R116, R2.reuse, R116 ;  /* 0x0000007402747220 */ /* 0x040fe20000410000 */
[----:B------:R-:W-:Y:S01]  /*5db0*/  MUFU.EX2 R193, R37 ;  /* 0x0000002500c17308 */ /* 0x000fe20000000800 */
[----:B------:R-:W-:Y:S02]  /*5dc0*/  FMUL.FTZ R117, R2, R117 ;  /* 0x0000007502757220 */ /* 0x000fe40000410000 */
[----:B------:R-:W-:Y:S01]  /*5dd0*/  FMUL.FTZ R118, R0, R118 ;  /* 0x0000007600767220 */ /* 0x000fe20000410000 */
[----:B---3--:R-:W-:Y:S01]  /*5de0*/  F2FP.BF16.PACK_AB R141, R210, R208 ;  /* 0x000000d0d28d723e */ /* 0x008fe200000010ff */
[C---:B------:R-:W-:Y:S01]  /*5df0*/  FMUL.FTZ R11, R0.reuse, R143 ;  /* 0x0000008f000b7220 */ /* 0x040fe20000410000 */
[----:B------:R-:W-:Y:S01]  /*5e00*/  F2FP.BF16.PACK_AB R143, R209, R207 ;  /* 0x000000cfd18f723e */ /* 0x000fe200000010ff */
[----:B------:R-:W-:Y:S02]  /*5e10*/  FMUL.FTZ R119, R0, R119 ;  /* 0x0000007700777220 */ /* 0x000fe40000410000 */
[C---:B------:R-:W-:Y:S01]  /*5e20*/  FMUL.FTZ R120, R133.reuse, R120 ;  /* 0x0000007885787220 */ /* 0x040fe20000410000 */
[----:B------:R-:W-:Y:S01]  /*5e30*/  MUFU.EX2 R192, R38 ;  /* 0x0000002600c07308 */ /* 0x000fe20000000800 */
[C---:B------:R-:W-:Y:S02]  /*5e40*/  FMUL.FTZ R121, R133.reuse, R121 ;  /* 0x0000007985797220 */ /* 0x040fe40000410000 */
[C---:B------:R-:W-:Y:S04]  /*5e50*/  HMMA.16816.F32.BF16 R8, R140.reuse, R172, R8 ;  /* 0x000000ac8c08723c */ /* 0x040fe80000041808 */
[C---:B------:R-:W-:Y:S02]  /*5e60*/  FMUL.FTZ R122, R132.reuse, R122 ;  /* 0x0000007a847a7220 */ /* 0x040fe40000410000 */
[----:B------:R-:W-:Y:S01]  /*5e70*/  FMUL.FTZ R123, R132, R123 ;  /* 0x0000007b847b7220 */ /* 0x000fe20000410000 */
[----:B------:R1:W-:Y:S01]  /*5e80*/  MUFU.EX2 R191, R39 ;  /* 0x0000002700bf7308 */ /* 0x0003e20000000800 */
[-C--:B------:R-:W-:Y:S04]  /*5e90*/  HMMA.16816.F32.BF16 R12, R140, R174.reuse, R12 ;  /* 0x000000ae8c0c723c */ /* 0x080fe8000004180c */
[C---:B------:R-:W-:Y:S02]  /*5ea0*/  FMUL.FTZ R124, R2.reuse, R124 ;  /* 0x0000007c027c7220 */ /* 0x040fe40000410000 */
[----:B------:R-:W-:Y:S02]  /*5eb0*/  FMUL.FTZ R125, R2, R125 ;  /* 0x0000007d027d7220 */ /* 0x000fe40000410000 */
[C---:B------:R-:W-:Y:S01]  /*5ec0*/  HMMA.16816.F32.BF16 R16, R144.reuse, R174, R16 ;  /* 0x000000ae9010723c */ /* 0x040fe20000041810 */
[----:B------:R-:W-:Y:S03]  /*5ed0*/  MUFU.EX2 R190, R48 ;  /* 0x0000003000be7308 */ /* 0x000fe60000000800 */
[C---:B------:R-:W-:Y:S02]  /*5ee0*/  FMUL.FTZ R68, R133.reuse, R68 ;  /* 0x0000004485447220 */ /* 0x040fe40000410000 */
[----:B------:R-:W-:Y:S02]  /*5ef0*/  FMUL.FTZ R69, R133, R69 ;  /* 0x0000004585457220 */ /* 0x000fe40000410000 */
[C---:B------:R-:W-:Y:S03]  /*5f00*/  FMUL.FTZ R70, R132.reuse, R70 ;  /* 0x0000004684467220 */ /* 0x040fe60000410000 */
[----:B------:R-:W-:Y:S01]  /*5f10*/  MUFU.EX2 R189, R49 ;  /* 0x0000003100bd7308 */ /* 0x000fe20000000800 */
[----:B------:R-:W-:Y:S02]  /*5f20*/  FMUL.FTZ R71, R132, R71 ;  /* 0x0000004784477220 */ /* 0x000fe40000410000 */
[C---:B------:R-:W-:Y:S01]  /*5f30*/  FMUL.FTZ R126, R0.reuse, R126 ;  /* 0x0000007e007e7220 */ /* 0x040fe20000410000 */
[----:B-1----:R-:W-:Y:S01]  /*5f40*/  LDSM.16.MT88.4 R36, [R216+0xb400] ;  /* 0x00b40000d824783b */ /* 0x002fe20000004200 */
[----:B------:R-:W-:Y:S02]  /*5f50*/  FMUL.FTZ R127, R0, R127 ;  /* 0x0000007f007f7220 */ /* 0x000fe40000410000 */
[C---:B------:R-:W-:Y:S01]  /*5f60*/  FMUL.FTZ R128, R2.reuse, R128 ;  /* 0x0000008002807220 */ /* 0x040fe20000410000 */
[-C--:B------:R-:W-:Y:S02]  /*5f70*/  HMMA.16816.F32.BF16 R68, R144, R176.reuse, R68 ;  /* 0x000000b09044723c */ /* 0x080fe40000041844 */
[----:B------:R-:W-:Y:S01]  /*5f80*/  MUFU.EX2 R188, R50 ;  /* 0x0000003200bc7308 */ /* 0x000fe20000000800 */
[C---:B------:R-:W-:Y:S02]  /*5f90*/  FMUL.FTZ R72, R2.reuse, R72 ;  /* 0x0000004802487220 */ /* 0x040fe40000410000 */
[----:B------:R-:W-:Y:S02]  /*5fa0*/  FMUL.FTZ R73, R2, R73 ;  /* 0x0000004902497220 */ /* 0x000fe40000410000 */
[C---:B------:R-:W-:Y:S02]  /*5fb0*/  FMUL.FTZ R74, R0.reuse, R74 ;  /* 0x0000004a004a7220 */ /* 0x040fe40000410000 */
[----:B------:R-:W-:Y:S03]  /*5fc0*/  FMUL.FTZ R75, R0, R75 ;  /* 0x0000004b004b7220 */ /* 0x000fe60000410000 */
[----:B------:R1:W-:Y:S01]  /*5fd0*/  MUFU.EX2 R187, R51 ;  /* 0x0000003300bb7308 */ /* 0x0003e20000000800 */
[----:B------:R-:W-:Y:S02]  /*5fe0*/  FMUL.FTZ R129, R2, R129 ;  /* 0x0000008102817220 */ /* 0x000fe40000410000 */
[----:B------:R-:W-:Y:S01]  /*5ff0*/  FMUL.FTZ R130, R0, R130 ;  /* 0x0000008200827220 */ /* 0x000fe20000410000 */
[C---:B------:R-:W-:Y:S04]  /*6000*/  HMMA.16816.F32.BF16 R72, R140.reuse, R176, R72 ;  /* 0x000000b08c48723c */ /* 0x040fe80000041848 */
[C---:B------:R-:W-:Y:S02]  /*6010*/  FMUL.FTZ R76, R2.reuse, R76 ;  /* 0x0000004c024c7220 */ /* 0x040fe40000410000 */
[----:B------:R-:W-:Y:S01]  /*6020*/  FMUL.FTZ R77, R2, R77 ;  /* 0x0000004d024d7220 */ /* 0x000fe20000410000 */
[----:B------:R-:W-:Y:S01]  /*6030*/  MUFU.EX2 R186, R40 ;  /* 0x0000002800ba7308 */ /* 0x000fe20000000800 */
[C---:B------:R-:W-:Y:S04]  /*6040*/  FMUL.FTZ R78, R0.reuse, R78 ;  /* 0x0000004e004e7220 */ /* 0x040fe80000410000 */
[C---:B------:R-:W-:Y:S02]  /*6050*/  FMUL.FTZ R79, R0.reuse, R79 ;  /* 0x0000004f004f7220 */ /* 0x040fe40000410000 */
[----:B------:R-:W-:Y:S02]  /*6060*/  FMUL.FTZ R131, R0, R131 ;  /* 0x0000008300837220 */ /* 0x000fe40000410000 */
[--C-:B------:R-:W-:Y:S01]  /*6070*/  FFMA.FTZ R44, R44, c[0x0][0x23c], -R139.reuse ;  /* 0x00008f002c2c7a23 */ /* 0x100fe2000001088b */
[----:B------:R-:W-:Y:S01]  /*6080*/  MUFU.EX2 R185, R41 ;  /* 0x0000002900b97308 */ /* 0x000fe20000000800 */
[----:B------:R-:W-:Y:S01]  /*6090*/  FFMA.FTZ R45, R45, c[0x0][0x23c], -R139 ;  /* 0x00008f002d2d7a23 */ /* 0x000fe2000001088b */
[-C--:B------:R-:W-:Y:S01]  /*60a0*/  HMMA.16816.F32.BF16 R76, R140, R178.reuse, R76 ;  /* 0x000000b28c4c723c */ /* 0x080fe2000004184c */
[----:B-1----:R-:W-:Y:S02]  /*60b0*/  LDSM.16.MT88.4 R48, [R218+0xb400] ;  /* 0x00b40000da30783b */ /* 0x002fe40000004200 */
[C---:B------:R-:W-:Y:S02]  /*60c0*/  FMUL.FTZ R80, R133.reuse, R80 ;  /* 0x0000005085507220 */ /* 0x040fe40000410000 */
[----:B------:R-:W-:Y:S02]  /*60d0*/  FMUL.FTZ R81, R133, R81 ;  /* 0x0000005185517220 */ /* 0x000fe40000410000 */
[C---:B------:R-:W-:Y:S01]  /*60e0*/  FMUL.FTZ R82, R132.reuse, R82 ;  /* 0x0000005284527220 */ /* 0x040fe20000410000 */
[----:B------:R1:W-:Y:S01]  /*60f0*/  MUFU.EX2 R206, R20 ;  /* 0x0000001400ce7308 */ /* 0x0003e20000000800 */
[----:B------:R-:W-:Y:S03]  /*6100*/  FMUL.FTZ R83, R132, R83 ;  /* 0x0000005384537220 */ /* 0x000fe60000410000 */
[--C-:B------:R-:W-:Y:S02]  /*6110*/  FFMA.FTZ R46, R46, c[0x0][0x23c], -R180.reuse ;  /* 0x00008f002e2e7a23 */ /* 0x100fe400000108b4 */
[----:B------:R-:W-:Y:S02]  /*6120*/  FFMA.FTZ R47, R47, c[0x0][0x23c], -R180 ;  /* 0x00008f002f2f7a23 */ /* 0x000fe400000108b4 */
[C---:B------:R-:W-:Y:S02]  /*6130*/  HMMA.16816.F32.BF16 R80, R144.reuse, R178, R80 ;  /* 0x000000b29050723c */ /* 0x040fe40000041850 */
[----:B------:R-:W-:Y:S02]  /*6140*/  MUFU.EX2 R183, R42 ;  /* 0x0000002a00b77308 */ /* 0x000fe40000000800 */
[--C-:B------:R-:W-:Y:S02]  /*6150*/  FFMA.FTZ R64, R64, c[0x0][0x23c], -R137.reuse ;  /* 0x00008f0040407a23 */ /* 0x100fe40000010889 */
[--C-:B------:R-:W-:Y:S02]  /*6160*/  FFMA.FTZ R66, R66, c[0x0][0x23c], -R138.reuse ;  /* 0x00008f0042427a23 */ /* 0x100fe4000001088a */
[-C--:B--2---:R-:W-:Y:S04]  /*6170*/  HMMA.16816.F32.BF16 R84, R144, R148.reuse, R84 ;  /* 0x000000949054723c */ /* 0x084fe80000041854 */
[----:B------:R2:W-:Y:S01]  /*6180*/  MUFU.EX2 R205, R21 ;  /* 0x0000001500cd7308 */ /* 0x0005e20000000800 */
[--C-:B------:R-:W-:Y:S02]  /*6190*/  FFMA.FTZ R32, R32, c[0x0][0x23c], -R137.reuse ;  /* 0x00008f0020207a23 */ /* 0x100fe40000010889 */
[--C-:B------:R-:W-:Y:S01]  /*61a0*/  FFMA.FTZ R33, R33, c[0x0][0x23c], -R137.reuse ;  /* 0x00008f0021217a23 */ /* 0x100fe20000010889 */
[C---:B------:R-:W-:Y:S04]  /*61b0*/  HMMA.16816.F32.BF16 R88, R140.reuse, R148, R88 ;  /* 0x000000948c58723c */ /* 0x040fe80000041858 */
[----:B-1----:R-:W-:Y:S02]  /*61c0*/  FMUL.FTZ R20, R133, R156 ;  /* 0x0000009c85147220 */ /* 0x002fe40000410000 */
[----:B------:R1:W-:Y:S01]  /*61d0*/  MUFU.EX2 R204, R22 ;  /* 0x0000001600cc7308 */ /* 0x0003e20000000800 */
[----:B------:R-:W-:Y:S01]  /*61e0*/  FFMA.FTZ R137, R65, c[0x0][0x23c], -R137 ;  /* 0x00008f0041897a23 */ /* 0x000fe20000010889 */
[-C--:B------:R-:W-:Y:S04]  /*61f0*/  HMMA.16816.F32.BF16 R92, R140, R150.reuse, R92 ;  /* 0x000000968c5c723c */ /* 0x080fe8000004185c */
[--C-:B------:R-:W-:Y:S02]  /*6200*/  FFMA.FTZ R34, R34, c[0x0][0x23c], -R138.reuse ;  /* 0x00008f0022227a23 */ /* 0x100fe4000001088a */
[--C-:B------:R-:W-:Y:S02]  /*6210*/  FFMA.FTZ R35, R35, c[0x0][0x23c], -R138.reuse ;  /* 0x00008f0023237a23 */ /* 0x100fe4000001088a */
[C---:B------:R-:W-:Y:S01]  /*6220*/  HMMA.16816.F32.BF16 R96, R144.reuse, R150, R96 ;  /* 0x000000969060723c */ /* 0x040fe20000041860 */
[----:B------:R3:W-:Y:S01]  /*6230*/  MUFU.EX2 R203, R23 ;  /* 0x0000001700cb7308 */ /* 0x0007e20000000800 */
[----:B------:R-:W4:Y:S02]  /*6240*/  LDSM.16.MT88.4 R148, [R216+0xb000] ;  /* 0x00b00000d894783b */ /* 0x000f240000004200 */
[----:B--2---:R-:W-:Y:S02]  /*6250*/  FMUL.FTZ R21, R133, R157 ;  /* 0x0000009d85157220 */ /* 0x004fe40000410000 */
[----:B------:R-:W-:Y:S02]  /*6260*/  FFMA.FTZ R138, R67, c[0x0][0x23c], -R138 ;  /* 0x00008f00438a7a23 */ /* 0x000fe4000001088a */
[--C-:B------:R-:W-:Y:S03]  /*6270*/  FFMA.FTZ R24, R24, c[0x0][0x23c], -R139.reuse ;  /* 0x00008f0018187a23 */ /* 0x100fe6000001088b */
[----:B------:R2:W-:Y:S01]  /*6280*/  MUFU.EX2 R202, R32 ;  /* 0x0000002000ca7308 */ /* 0x0005e20000000800 */
[--C-:B------:R-:W-:Y:S02]  /*6290*/  FFMA.FTZ R25, R25, c[0x0][0x23c], -R139.reuse ;  /* 0x00008f0019197a23 */ /* 0x100fe4000001088b */
[----:B-1----:R-:W-:Y:S02]  /*62a0*/  FMUL.FTZ R22, R132, R158 ;  /* 0x0000009e84167220 */ /* 0x002fe40000410000 */
[--C-:B------:R-:W-:Y:S02]  /*62b0*/  FFMA.FTZ R26, R26, c[0x0][0x23c], -R180.reuse ;  /* 0x00008f001a1a7a23 */ /* 0x100fe400000108b4 */
[--C-:B------:R-:W-:Y:S02]  /*62c0*/  FFMA.FTZ R27, R27, c[0x0][0x23c], -R180.reuse ;  /* 0x00008f001b1b7a23 */ /* 0x100fe400000108b4 */
[--C-:B------:R-:W-:Y:S01]  /*62d0*/  FFMA.FTZ R28, R28, c[0x0][0x23c], -R139.reuse ;  /* 0x00008f001c1c7a23 */ /* 0x100fe2000001088b */
[----:B------:R1:W-:Y:S01]  /*62e0*/  MUFU.EX2 R201, R33 ;  /* 0x0000002100c97308 */ /* 0x0003e20000000800 */
[--C-:B------:R-:W-:Y:S02]  /*62f0*/  FFMA.FTZ R29, R29, c[0x0][0x23c], -R139.reuse ;  /* 0x00008f001d1d7a23 */ /* 0x100fe4000001088b */
[--C-:B------:R-:W-:Y:S02]  /*6300*/  FFMA.FTZ R30, R30, c[0x0][0x23c], -R180.reuse ;  /* 0x00008f001e1e7a23 */ /* 0x100fe400000108b4 */
[----:B---3--:R-:W-:Y:S02]  /*6310*/  FMUL.FTZ R23, R132, R159 ;  /* 0x0000009f84177220 */ /* 0x008fe40000410000 */
[----:B------:R-:W-:Y:S01]  /*6320*/  LDSM.16.MT88.4 R156, [R218+0x9400] ;  /* 0x00940000da9c783b */ /* 0x000fe20000004200 */
[--C-:B------:R-:W-:Y:S02]  /*6330*/  FFMA.FTZ R31, R31, c[0x0][0x23c], -R180.reuse ;  /* 0x00008f001f1f7a23 */ /* 0x100fe400000108b4 */
[----:B------:R3:W-:Y:S01]  /*6340*/  MUFU.EX2 R184, R43 ;  /* 0x0000002b00b87308 */ /* 0x0007e20000000800 */
[--C-:B------:R-:W-:Y:S01]  /*6350*/  FFMA.FTZ R60, R60, c[0x0][0x23c], -R139.reuse ;  /* 0x00008f003c3c7a23 */ /* 0x100fe2000001088b */
[-C--:B------:R-:W-:Y:S03]  /*6360*/  HMMA.16816.F32.BF16 R20, R144, R152.reuse, R20 ;  /* 0x000000989014723c */ /* 0x080fe60000041814 */
[----:B--2---:R-:W-:Y:S02]  /*6370*/  FMUL.FTZ R32, R133, R160 ;  /* 0x000000a085207220 */ /* 0x004fe40000410000 */
[----:B------:R-:W-:Y:S02]  /*6380*/  FFMA.FTZ R139, R61, c[0x0][0x23c], -R139 ;  /* 0x00008f003d8b7a23 */ /* 0x000fe4000001088b */
[--C-:B------:R-:W-:Y:S01]  /*6390*/  FFMA.FTZ R62, R62, c[0x0][0x23c], -R180.reuse ;  /* 0x00008f003e3e7a23 */ /* 0x100fe200000108b4 */
[C---:B------:R-:W-:Y:S01]  /*63a0*/  HMMA.16816.F32.BF16 R100, R140.reuse, R152, R100 ;  /* 0x000000988c64723c */ /* 0x040fe20000041864 */
[----:B------:R2:W-:Y:S03]  /*63b0*/  MUFU.EX2 R200, R34 ;  /* 0x0000002200c87308 */ /* 0x0005e60000000800 */
[----:B-1----:R-:W-:Y:S02]  /*63c0*/  FMUL.FTZ R33, R133, R161 ;  /* 0x000000a185217220 */ /* 0x002fe40000410000 */
[----:B------:R-:W-:Y:S02]  /*63d0*/  FFMA.FTZ R180, R63, c[0x0][0x23c], -R180 ;  /* 0x00008f003fb47a23 */ /* 0x000fe400000108b4 */
[-C--:B------:R-:W-:Y:S03]  /*63e0*/  HMMA.16816.F32.BF16 R104, R140, R154.reuse, R104 ;  /* 0x0000009a8c68723c */ /* 0x080fe60000041868 */
[----:B------:R1:W-:Y:S01]  /*63f0*/  MUFU.EX2 R199, R35 ;  /* 0x0000002300c77308 */ /* 0x0003e20000000800 */
[----:B------:R-:W-:Y:S01]  /*6400*/  FFMA.FTZ R2, R2, R226, R212 ;  /* 0x000000e202027223 */ /* 0x000fe200000100d4 */
[----:B---3--:R-:W-:Y:S01]  /*6410*/  LDSM.16.MT88.4 R40, [R216+0x9800] ;  /* 0x00980000d828783b */ /* 0x008fe20000004200 */
[----:B------:R-:W-:Y:S02]  /*6420*/  FFMA.FTZ R0, R0, R227, R208 ;  /* 0x000000e300007223 */ /* 0x000fe400000100d0 */
[C---:B------:R-:W-:Y:S04]  /*6430*/  HMMA.16816.F32.BF16 R108, R144.reuse, R154, R108 ;  /* 0x0000009a906c723c */ /* 0x040fe8000004186c */
[----:B------:R-:W-:Y:S01]  /*6440*/  FADD.FTZ R2, R214, R2 ;  /* 0x00000002d6027221 */ /* 0x000fe20000010000 */
[----:B------:R3:W5:Y:S01]  /*6450*/  MUFU.EX2 R198, R24 ;  /* 0x0000001800c67308 */ /* 0x0007620000000800 */
[----:B------:R-:W5:Y:S01]  /*6460*/  LDSM.16.MT88.4 R152, [R218+0xb000] ;  /* 0x00b00000da98783b */ /* 0x000f620000004200 */
[----:B------:R-:W-:Y:S02]  /*6470*/  FADD.FTZ R0, R210, R0 ;  /* 0x00000000d2007221 */ /* 0x000fe40000010000 */
[C---:B--2---:R-:W-:Y:S03]  /*6480*/  FMUL.FTZ R34, R132.reuse, R162 ;  /* 0x000000a284227220 */ /* 0x044fe60000410000 */
[----:B------:R-:W-:Y:S02]  /*6490*/  FADD.FTZ R2, R211, R2 ;  /* 0x00000002d3027221 */ /* 0x000fe40000010000 */
[----:B------:R-:W-:Y:S01]  /*64a0*/  FADD.FTZ R0, R207, R0 ;  /* 0x00000000cf007221 */ /* 0x000fe20000010000 */
[----:B------:R2:W2:Y:S01]  /*64b0*/  MUFU.EX2 R197, R25 ;  /* 0x0000001900c57308 */ /* 0x0004a20000000800 */
[----:B------:R-:W-:Y:S02]  /*64c0*/  FADD.FTZ R2, R213, R2 ;  /* 0x00000002d5027221 */ /* 0x000fe40000010000 */
[----:B------:R-:W-:Y:S02]  /*64d0*/  FADD.FTZ R0, R209, R0 ;  /* 0x00000000d1007221 */ /* 0x000fe40000010000 */
[----:B-1----:R-:W-:Y:S05]  /*64e0*/  FMUL.FTZ R35, R132, R163 ;  /* 0x000000a384237220 */ /* 0x002fea0000410000 */
[----:B------:R1:W1:Y:S02]  /*64f0*/  MUFU.EX2 R196, R26 ;  /* 0x0000001a00c47308 */ /* 0x0002640000000800 */
[-C--:B----4-:R-:W-:Y:S03]  /*6500*/  HMMA.16816.F32.BF16 R32, R144, R148.reuse, R32 ;  /* 0x000000949020723c */ /* 0x090fe60000041820 */
[C---:B---3--:R-:W-:Y:S02]  /*6510*/  FMUL.FTZ R24, R133.reuse, R164 ;  /* 0x000000a485187220 */ /* 0x048fe40000410000 */
[----:B-----5:R-:W-:Y:S03]  /*6520*/  FADD.FTZ R2, R198, R2 ;  /* 0x00000002c6027221 */ /* 0x020fe60000010000 */
[C---:B------:R-:W-:Y:S01]  /*6530*/  HMMA.16816.F32.BF16 R112, R140.reuse, R148, R112 ;  /* 0x000000948c70723c */ /* 0x040fe20000041870 */
[----:B------:R3:W4:Y:S03]  /*6540*/  MUFU.EX2 R195, R27 ;  /* 0x0000001b00c37308 */ /* 0x0007260000000800 */
[----:B--2---:R-:W-:Y:S02]  /*6550*/  FMUL.FTZ R25, R133, R165 ;  /* 0x000000a585197220 */ /* 0x004fe40000410000 */
[----:B------:R-:W-:Y:S02]  /*6560*/  FADD.FTZ R2, R197, R2 ;  /* 0x00000002c5027221 */ /* 0x000fe40000010000 */
[-C--:B------:R-:W-:Y:S03]  /*6570*/  HMMA.16816.F32.BF16 R116, R140, R150.reuse, R116 ;  /* 0x000000968c74723c */ /* 0x080fe60000041874 */
[----:B------:R-:W-:Y:S01]  /*6580*/  MUFU.EX2 R177, R52 ;  /* 0x0000003400b17308 */ /* 0x000fe20000000800 */
[----:B-1----:R-:W-:Y:S04]  /*6590*/  FMUL.FTZ R26, R132, R166 ;  /* 0x000000a6841a7220 */ /* 0x002fe80000410000 */
[C---:B------:R-:W-:Y:S01]  /*65a0*/  HMMA.16816.F32.BF16 R120, R144.reuse, R150, R120 ;  /* 0x000000969078723c */ /* 0x040fe20000041878 */
[----:B------:R-:W1:Y:S03]  /*65b0*/  LDSM.16.MT88.4 R148, [R216+0x9400] ;  /* 0x00940000d894783b */ /* 0x000e660000004200 */
[----:B------:R-:W-:Y:S01]  /*65c0*/  FADD.FTZ R0, R196, R0 ;  /* 0x00000000c4007221 */ /* 0x000fe20000010000 */
[----:B------:R2:W-:Y:S01]  /*65d0*/  MUFU.EX2 R166, R29 ;  /* 0x0000001d00a67308 */ /* 0x0005e20000000800 */
[C---:B---3--:R-:W-:Y:S02]  /*65e0*/  FMUL.FTZ R27, R132.reuse, R167 ;  /* 0x000000a7841b7220 */ /* 0x048fe40000410000 */
[----:B----4-:R-:W-:Y:S07]  /*65f0*/  FADD.FTZ R0, R195, R0 ;  /* 0x00000000c3007221 */ /* 0x010fee0000010000 */
[----:B------:R3:W4:Y:S01]  /*6600*/  MUFU.EX2 R167, R28 ;  /* 0x0000001c00a77308 */ /* 0x0007220000000800 */
[-C--:B------:R-:W-:Y:S08]  /*6610*/  HMMA.16816.F32.BF16 R24, R144, R152.reuse, R24 ;  /* 0x000000989018723c */ /* 0x080ff00000041818 */
[C---:B------:R-:W-:Y:S01]  /*6620*/  HMMA.16816.F32.BF16 R124, R140.reuse, R152, R124 ;  /* 0x000000988c7c723c */ /* 0x040fe2000004187c */
[----:B------:R5:W1:Y:S03]  /*6630*/  MUFU.EX2 R165, R30 ;  /* 0x0000001e00a57308 */ /* 0x000a660000000800 */
[C---:B--2---:R-:W-:Y:S04]  /*6640*/  FMUL.FTZ R29, R133.reuse, R169 ;  /* 0x000000a9851d7220 */ /* 0x044fe80000410000 */
[-C--:B------:R-:W-:Y:S03]  /*6650*/  HMMA.16816.F32.BF16 R128, R140, R154.reuse, R128 ;  /* 0x0000009a8c80723c */ /* 0x080fe60000041880 */
[----:B------:R2:W-:Y:S01]  /*6660*/  MUFU.EX2 R164, R31 ;  /* 0x0000001f00a47308 */ /* 0x0005e20000000800 */
[----:B---3--:R-:W-:Y:S03]  /*6670*/  FMUL.FTZ R28, R133, R168 ;  /* 0x000000a8851c7220 */ /* 0x008fe60000410000 */
[----:B------:R-:W-:Y:S01]  /*6680*/  F2FP.BF16.PACK_AB R140, R205, R206 ;  /* 0x000000cecd8c723e */ /* 0x000fe200000010ff */
[----:B------:R-:W-:Y:S01]  /*6690*/  FFMA.FTZ R133, R133, R224, R232 ;  /* 0x000000e085857223 */ /* 0x000fe200000100e8 */
[----:B------:R-:W-:Y:S04]  /*66a0*/  F2FP.BF16.PACK_AB R141, R203, R204 ;  /* 0x000000cccb8d723e */ /* 0x000fe800000010ff */
[----:B------:R-:W3:Y:S01]  /*66b0*/  MUFU.EX2 R176, R53 ;  /* 0x0000003500b07308 */ /* 0x000ee20000000800 */
[----:B------:R-:W-:Y:S01]  /*66c0*/  F2FP.BF16.PACK_AB R142, R201, R202 ;  /* 0x000000cac98e723e */ /* 0x000fe200000010ff */
[----:B----4-:R-:W-:Y:S01]  /*66d0*/  FADD.FTZ R2, R167, R2 ;  /* 0x00000002a7027221 */ /* 0x010fe20000010000 */
[----:B------:R-:W-:Y:S01]  /*66e0*/  F2FP.BF16.PACK_AB R143, R199, R200 ;  /* 0x000000c8c78f723e */ /* 0x000fe200000010ff */
[C---:B-----5:R-:W-:Y:S02]  /*66f0*/  FMUL.FTZ R30, R132.reuse, R170 ;  /* 0x000000aa841e7220 */ /* 0x060fe40000410000 */
[----:B-1----:R-:W-:Y:S04]  /*6700*/  FADD.FTZ R0, R165, R0 ;  /* 0x00000000a5007221 */ /* 0x002fe80000010000 */
[----:B------:R-:W-:Y:S01]  /*6710*/  MUFU.EX2 R174, R54 ;  /* 0x0000003600ae7308 */ /* 0x000fe20000000800 */
[C---:B--2---:R-:W-:Y:S02]  /*6720*/  FMUL.FTZ R31, R132.reuse, R171 ;  /* 0x000000ab841f7220 */ /* 0x044fe40000410000 */
[----:B------:R-:W-:Y:S07]  /*6730*/  FFMA.FTZ R132, R132, R225, R228 ;  /* 0x000000e184847223 */ /* 0x000fee00000100e4 */
[----:B------:R1:W2:Y:S01]  /*6740*/  MUFU.EX2 R175, R55 ;  /* 0x0000003700af7308 */ /* 0x0002a20000000800 */
[----:B------:R-:W-:Y:S01]  /*6750*/  HMMA.16816.F32.BF16 R28, R144, R154, R28 ;  /* 0x0000009a901c723c */ /* 0x000fe2000004181c */
[----:B------:R-:W4:Y:S03]  /*6760*/  LDSM.16.MT88.4 R152, [R216+0xa400] ;  /* 0x00a40000d898783b */ /* 0x000f260000004200 */
[----:B---3--:R-:W-:Y:S03]  /*6770*/  F2FP.BF16.PACK_AB R168, R176, R177 ;  /* 0x000000b1b0a8723e */ /* 0x008fe600000010ff */
[----:B------:R-:W-:Y:S01]  /*6780*/  F2FP.BF16.PACK_AB R144, R197, R198 ;  /* 0x000000c6c590723e */ /* 0x000fe200000010ff */
[-C--:B------:R-:W-:Y:S01]  /*6790*/  HMMA.16816.F32.BF16 R4, R140, R148.reuse, R4 ;  /* 0x000000948c04723c */ /* 0x080fe20000041804 */
[----:B------:R-:W-:Y:S04]  /*67a0*/  MUFU.EX2 R67, R56 ;  /* 0x0000003800437308 */ /* 0x000fe80000000800 */
[----:B------:R-:W-:Y:S02]  /*67b0*/  F2FP.BF16.PACK_AB R145, R195, R196 ;  /* 0x000000c4c391723e */ /* 0x000fe400000010ff */
[----:B------:R-:W-:Y:S02]  /*67c0*/  F2FP.BF16.PACK_AB R146, R166, R167 ;  /* 0x000000a7a692723e */ /* 0x000fe400000010ff */
[----:B------:R-:W-:Y:S02]  /*67d0*/  F2FP.BF16.PACK_AB R147, R164, R165 ;  /* 0x000000a5a493723e */ /* 0x000fe400000010ff */
[----:B------:R-:W-:Y:S01]  /*67e0*/  MUFU.EX2 R65, R58 ;  /* 0x0000003a00417308 */ /* 0x000fe20000000800 */
[----:B-1----:R-:W-:Y:S04]  /*67f0*/  LDSM.16.MT88.4 R52, [R216+0xb800] ;  /* 0x00b80000d834783b */ /* 0x002fe80000004200 */
[C---:B------:R-:W-:Y:S04]  /*6800*/  HMMA.16816.F32.BF16 R8, R144.reuse, R148, R8 ;  /* 0x000000949008723c */ /* 0x040fe80000041808 */
[----:B--2---:R-:W-:Y:S01]  /*6810*/  F2FP.BF16.PACK_AB R169, R175, R174 ;  /* 0x000000aeafa9723e */ /* 0x004fe200000010ff */
[----:B------:R1:W-:Y:S03]  /*6820*/  MUFU.EX2 R181, R44 ;  /* 0x0000002c00b57308 */ /* 0x0003e60000000800 */
[-C--:B------:R-:W-:Y:S07]  /*6830*/  HMMA.16816.F32.BF16 R12, R144, R150.reuse, R12 ;  /* 0x00000096900c723c */ /* 0x080fee000004180c */
[----:B------:R2:W3:Y:S01]  /*6840*/  MUFU.EX2 R182, R45 ;  /* 0x0000002d00b67308 */ /* 0x0004e20000000800 */
[C---:B------:R-:W-:Y:S01]  /*6850*/  HMMA.16816.F32.BF16 R16, R140.reuse, R150, R16 ;  /* 0x000000968c10723c */ /* 0x040fe20000041810 */
[----:B------:R-:W5:Y:S07]  /*6860*/  LDSM.16.MT88.4 R148, [R218+0xa400] ;  /* 0x00a40000da94783b */ /* 0x000f6e0000004200 */
[-C--:B------:R-:W-:Y:S01]  /*6870*/  HMMA.16816.F32.BF16 R68, R140, R156.reuse, R68 ;  /* 0x0000009c8c44723c */ /* 0x080fe20000041844 */
[----:B------:R3:W-:Y:S03]  /*6880*/  MUFU.EX2 R179, R46 ;  /* 0x0000002e00b37308 */ /* 0x0007e60000000800 */
[----:B-1----:R-:W-:Y:S04]  /*6890*/  F2FP.BF16.PACK_AB R44, R185, R186 ;  /* 0x000000bab92c723e */ /* 0x002fe800000010ff */
[C---:B------:R-:W-:Y:S03]  /*68a0*/  HMMA.16816.F32.BF16 R72, R144.reuse, R156, R72 ;  /* 0x0000009c9048723c */ /* 0x040fe60000041848 */
[----:B------:R-:W1:Y:S01]  /*68b0*/  MUFU.EX2 R178, R47 ;  /* 0x0000002f00b27308 */ /* 0x000e620000000800 */
[----:B--2---:R-:W-:Y:S04]  /*68c0*/  F2FP.BF16.PACK_AB R45, R184, R183 ;  /* 0x000000b7b82d723e */ /* 0x004fe800000010ff */
[-C--:B------:R-:W-:Y:S05]  /*68d0*/  HMMA.16816.F32.BF16 R76, R144, R158.reuse, R76 ;  /* 0x0000009e904c723c */ /* 0x080fea000004184c */
[----:B------:R-:W-:Y:S03]  /*68e0*/  MUFU.EX2 R173, R64 ;  /* 0x0000004000ad7308 */ /* 0x000fe60000000800 */
[C---:B------:R-:W-:Y:S04]  /*68f0*/  HMMA.16816.F32.BF16 R80, R140.reuse, R158, R80 ;  /* 0x0000009e8c50723c */ /* 0x040fe80000041850 */
[----:B---3--:R-:W-:Y:S03]  /*6900*/  F2FP.BF16.PACK_AB R46, R182, R181 ;  /* 0x000000b5b62e723e */ /* 0x008fe600000010ff */
[----:B------:R-:W-:Y:S01]  /*6910*/  MUFU.EX2 R64, R59 ;  /* 0x0000003b00407308 */ /* 0x000fe20000000800 */
[-C--:B----4-:R-:W-:Y:S04]  /*6920*/  HMMA.16816.F32.BF16 R84, R140, R152.reuse, R84 ;  /* 0x000000988c54723c */ /* 0x090fe80000041854 */
[----:B-1----:R-:W-:Y:S04]  /*6930*/  F2FP.BF16.PACK_AB R47, R178, R179 ;  /* 0x000000b3b22f723e */ /* 0x002fe800000010ff */
[C---:B------:R-:W-:Y:S01]  /*6940*/  HMMA.16816.F32.BF16 R88, R144.reuse, R152, R88 ;  /* 0x000000989058723c */ /* 0x040fe20000041858 */
[----:B------:R-:W1:Y:S07]  /*6950*/  MUFU.EX2 R172, R137 ;  /* 0x0000008900ac7308 */ /* 0x000e6e0000000800 */
[-C--:B------:R-:W-:Y:S03]  /*6960*/  HMMA.16816.F32.BF16 R92, R144, R154.reuse, R92 ;  /* 0x0000009a905c723c */ /* 0x080fe6000004185c */
[----:B------:R-:W-:Y:S05]  /*6970*/  MUFU.EX2 R137, R66 ;  /* 0x0000004200897308 */ /* 0x000fea0000000800 */
[C---:B------:R-:W-:Y:S01]  /*6980*/  HMMA.16816.F32.BF16 R96, R140.reuse, R154, R96 ;  /* 0x0000009a8c60723c */ /* 0x040fe20000041860 */
[----:B------:R-:W-:Y:S04]  /*6990*/  LDSM.16.MT88.4 R152, [R216+0x9c00] ;  /* 0x009c0000d898783b */ /* 0x000fe80000004200 */
[----:B------:R2:W-:Y:S03]  /*69a0*/  MUFU.EX2 R66, R57 ;  /* 0x0000003900427308 */ /* 0x0005e60000000800 */
[-C--:B-----5:R-:W-:Y:S04]  /*69b0*/  HMMA.16816.F32.BF16 R20, R140, R148.reuse, R20 ;  /* 0x000000948c14723c */ /* 0x0a0fe80000041814 */
[----:B-1----:R-:W-:Y:S03]  /*69c0*/  F2FP.BF16.PACK_AB R170, R172, R173 ;  /* 0x000000adacaa723e */ /* 0x002fe600000010ff */
[----:B------:R-:W1:Y:S01]  /*69d0*/  MUFU.EX2 R138, R138 ;  /* 0x0000008a008a7308 */ /* 0x000e620000000800 */
[C---:B------:R-:W-:Y:S08]  /*69e0*/  HMMA.16816.F32.BF16 R100, R144.reuse, R148, R100 ;  /* 0x000000949064723c */ /* 0x040ff00000041864 */
[-C--:B------:R-:W-:Y:S01]  /*69f0*/  HMMA.16816.F32.BF16 R104, R144, R150.reuse, R104 ;  /* 0x000000969068723c */ /* 0x080fe20000041868 */
[----:B------:R-:W-:Y:S01]  /*6a00*/  MUFU.EX2 R60, R60 ;  /* 0x0000003c003c7308 */ /* 0x000fe20000000800 */
[----:B--2---:R-:W-:Y:S06]  /*6a10*/  LDSM.16.MT88.4 R56, [R218+0xac00] ;  /* 0x00ac0000da38783b */ /* 0x004fec0000004200 */
[C---:B------:R-:W-:Y:S03]  /*6a20*/  HMMA.16816.F32.BF16 R108, R140.reuse, R150, R108 ;  /* 0x000000968c6c723c */ /* 0x040fe6000004186c */
[----:B------:R-:W2:Y:S01]  /*6a30*/  MUFU.EX2 R139, R139 ;  /* 0x0000008b008b7308 */ /* 0x000ea20000000800 */
[----:B-1----:R-:W-:Y:S04]  /*6a40*/  F2FP.BF16.PACK_AB R171, R138, R137 ;  /* 0x000000898aab723e */ /* 0x002fe800000010ff */
[-C--:B------:R-:W-:Y:S05]  /*6a50*/  HMMA.16816.F32.BF16 R32, R140, R36.reuse, R32 ;  /* 0x000000248c20723c */ /* 0x080fea0000041820 */
[----:B------:R-:W-:Y:S03]  /*6a60*/  MUFU.EX2 R62, R62 ;  /* 0x0000003e003e7308 */ /* 0x000fe60000000800 */
[C---:B------:R-:W-:Y:S07]  /*6a70*/  HMMA.16816.F32.BF16 R112, R144.reuse, R36, R112 ;  /* 0x000000249070723c */ /* 0x040fee0000041870 */
[----:B------:R-:W-:Y:S01]  /*6a80*/  F2FP.BF16.PACK_AB R36, R193, R194 ;  /* 0x000000c2c124723e */ /* 0x000fe200000010ff */
[-C--:B------:R-:W-:Y:S01]  /*6a90*/  HMMA.16816.F32.BF16 R116, R144, R38.reuse, R116 ;  /* 0x000000269074723c */ /* 0x080fe20000041874 */
[----:B------:R-:W1:Y:S03]  /*6aa0*/  MUFU.EX2 R180, R180 ;  /* 0x000000b400b47308 */ /* 0x000e660000000800 */
[----:B------:R-:W-:Y:S04]  /*6ab0*/  F2FP.BF16.PACK_AB R37, R191, R192 ;  /* 0x000000c0bf25723e */ /* 0x000fe800000010ff */
[C---:B------:R-:W-:Y:S07]  /*6ac0*/  HMMA.16816.F32.BF16 R120, R140.reuse, R38, R120 ;  /* 0x000000268c78723c */ /* 0x040fee0000041878 */
[----:B------:R-:W-:Y:S01]  /*6ad0*/  F2FP.BF16.PACK_AB R38, R189, R190 ;  /* 0x000000bebd26723e */ /* 0x000fe200000010ff */
[-C--:B------:R-:W-:Y:S04]  /*6ae0*/  HMMA.16816.F32.BF16 R24, R140, R48.reuse, R24 ;  /* 0x000000308c18723c */ /* 0x080fe80000041818 */
[----:B------:R-:W-:Y:S04]  /*6af0*/  F2FP.BF16.PACK_AB R39, R187, R188 ;  /* 0x000000bcbb27723e */ /* 0x000fe800000010ff */
[C---:B------:R-:W-:Y:S08]  /*6b00*/  HMMA.16816.F32.BF16 R124, R144.reuse, R48, R124 ;  /* 0x00000030907c723c */ /* 0x040ff0000004187c */
[-C--:B------:R-:W-:Y:S01]  /*6b10*/  HMMA.16816.F32.BF16 R128, R144, R50.reuse, R128 ;  /* 0x000000329080723c */ /* 0x080fe20000041880 */
[----:B------:R-:W3:Y:S07]  /*6b20*/  LDSM.16.MT88.4 R144, [R218+0x9800] ;  /* 0x00980000da90783b */ /* 0x000eee0000004200 */
[----:B------:R-:W-:Y:S01]  /*6b30*/  HMMA.16816.F32.BF16 R28, R140, R50, R28 ;  /* 0x000000328c1c723c */ /* 0x000fe2000004181c */
[----:B------:R-:W4:Y:S07]  /*6b40*/  LDSM.16.MT88.4 R48, [R216+0xa800] ;  /* 0x00a80000d830783b */ /* 0x000f2e0000004200 */
[-C--:B------:R-:W-:Y:S08]  /*6b50*/  HMMA.16816.F32.BF16 R4, R36, R40.reuse, R4 ;  /* 0x000000282404723c */ /* 0x080ff00000041804 */
[C---:B------:R-:W-:Y:S08]  /*6b60*/  HMMA.16816.F32.BF16 R8, R44.reuse, R40, R8 ;  /* 0x000000282c08723c */ /* 0x040ff00000041808 */
[-C--:B------:R-:W-:Y:S08]  /*6b70*/  HMMA.16816.F32.BF16 R12, R44, R42.reuse, R12 ;  /* 0x0000002a2c0c723c */ /* 0x080ff0000004180c */
[C---:B------:R-:W-:Y:S01]  /*6b80*/  HMMA.16816.F32.BF16 R16, R36.reuse, R42, R16 ;  /* 0x0000002a2410723c */ /* 0x040fe20000041810 */
[----:B------:R-:W5:Y:S07]  /*6b90*/  LDSM.16.MT88.4 R40, [R218+0xa800] ;  /* 0x00a80000da28783b */ /* 0x000f6e0000004200 */
[-C--:B---3--:R-:W-:Y:S08]  /*6ba0*/  HMMA.16816.F32.BF16 R68, R36, R144.reuse, R68 ;  /* 0x000000902444723c */ /* 0x088ff00000041844 */
[C---:B------:R-:W-:Y:S08]  /*6bb0*/  HMMA.16816.F32.BF16 R72, R44.reuse, R144, R72 ;  /* 0x000000902c48723c */ /* 0x040ff00000041848 */
[-C--:B------:R-:W-:Y:S08]  /*6bc0*/  HMMA.16816.F32.BF16 R76, R44, R146.reuse, R76 ;  /* 0x000000922c4c723c */ /* 0x080ff0000004184c */
[C---:B------:R-:W-:Y:S08]  /*6bd0*/  HMMA.16816.F32.BF16 R80, R36.reuse, R146, R80 ;  /* 0x000000922450723c */ /* 0x040ff00000041850 */
[-C--:B----4-:R-:W-:Y:S08]  /*6be0*/  HMMA.16816.F32.BF16 R84, R36, R48.reuse, R84 ;  /* 0x000000302454723c */ /* 0x090ff00000041854 */
[C---:B------:R-:W-:Y:S08]  /*6bf0*/  HMMA.16816.F32.BF16 R88, R44.reuse, R48, R88 ;  /* 0x000000302c58723c */ /* 0x040ff00000041858 */
[-C--:B------:R-:W-:Y:S08]  /*6c00*/  HMMA.16816.F32.BF16 R92, R44, R50.reuse, R92 ;  /* 0x000000322c5c723c */ /* 0x080ff0000004185c */
[C---:B------:R-:W-:Y:S01]  /*6c10*/  HMMA.16816.F32.BF16 R96, R36.reuse, R50, R96 ;  /* 0x000000322460723c */ /* 0x040fe20000041860 */
[----:B------:R-:W3:Y:S07]  /*6c20*/  LDSM.16.MT88.4 R48, [R218+0xb800] ;  /* 0x00b80000da30783b */ /* 0x000eee0000004200 */
[-C--:B-----5:R-:W-:Y:S08]  /*6c30*/  HMMA.16816.F32.BF16 R20, R36, R40.reuse, R20 ;  /* 0x000000282414723c */ /* 0x0a0ff00000041814 */
[C---:B------:R-:W-:Y:S08]  /*6c40*/  HMMA.16816.F32.BF16 R100, R44.reuse, R40, R100 ;  /* 0x000000282c64723c */ /* 0x040ff00000041864 */
[-C--:B------:R-:W-:Y:S08]  /*6c50*/  HMMA.16816.F32.BF16 R104, R44, R42.reuse, R104 ;  /* 0x0000002a2c68723c */ /* 0x080ff00000041868 */
[C---:B------:R-:W-:Y:S01]  /*6c60*/  HMMA.16816.F32.BF16 R108, R36.reuse, R42, R108 ;  /* 0x0000002a246c723c */ /* 0x040fe2000004186c */
        /* <DEDUP_REMOVED lines=8> */
[-C--:B------:R-:W-:Y:S01]  /*6cf0*/  HMMA.16816.F32.BF16 R128, R44, R50.reuse, R128 ;  /* 0x000000322c80723c */ /* 0x080fe20000041880 */
[----:B------:R-:W3:Y:S07]  /*6d00*/  LDSM.16.MT88.4 R44, [R216+0xbc00] ;  /* 0x00bc0000d82c783b */ /* 0x000eee0000004200 */
[----:B------:R-:W-:Y:S07]  /*6d10*/  HMMA.16816.F32.BF16 R28, R36, R50, R28 ;  /* 0x00000032241c723c */ /* 0x000fee000004181c */
[----:B------:R-:W-:Y:S01]  /*6d20*/  F2FP.BF16.PACK_AB R36, R66, R67 ;  /* 0x000000434224723e */ /* 0x000fe200000010ff */
[-C--:B------:R-:W-:Y:S01]  /*6d30*/  HMMA.16816.F32.BF16 R144, R168, R152.reuse, R4 ;  /* 0x00000098a890723c */ /* 0x080fe20000041804 */
[----:B------:R-:W3:Y:S04]  /*6d40*/  LDSM.16.MT88.4 R4, [R218+0xbc00] ;  /* 0x00bc0000da04783b */ /* 0x000ee80000004200 */
[----:B------:R-:W-:Y:S02]  /*6d50*/  F2FP.BF16.PACK_AB R37, R64, R65 ;  /* 0x000000414025723e */ /* 0x000fe400000010ff */
[----:B--2---:R-:W-:Y:S02]  /*6d60*/  F2FP.BF16.PACK_AB R38, R139, R60 ;  /* 0x0000003c8b26723e */ /* 0x004fe400000010ff */
[----:B-1----:R-:W-:Y:S07]  /*6d70*/  F2FP.BF16.PACK_AB R39, R180, R62 ;  /* 0x0000003eb427723e */ /* 0x002fee00000010ff */
[C---:B------:R-:W-:Y:S07]  /*6d80*/  HMMA.16816.F32.BF16 R140, R36.reuse, R152, R8 ;  /* 0x00000098248c723c */ /* 0x040fee0000041808 */
[----:B------:R-:W-:Y:S01]  /*6d90*/  FADD.FTZ R8, R234, R133 ;  /* 0x00000085ea087221 */ /* 0x000fe20000010000 */
[-C--:B------:R-:W-:Y:S04]  /*6da0*/  HMMA.16816.F32.BF16 R148, R36, R154.reuse, R12 ;  /* 0x0000009a2494723c */ /* 0x080fe8000004180c */
[----:B------:R-:W-:Y:S01]  /*6db0*/  FADD.FTZ R9, R230, R132 ;  /* 0x00000084e6097221 */ /* 0x000fe20000010000 */
[----:B------:R-:W-:Y:S01]  /*6dc0*/  MOV R132, R136 ;  /* 0x0000008800847202 */ /* 0x000fe20000000f00 */
[----:B------:R-:W-:Y:S02]  /*6dd0*/  FADD.FTZ R8, R231, R8 ;  /* 0x00000008e7087221 */ /* 0x000fe40000010000 */
[C---:B------:R-:W-:Y:S04]  /*6de0*/  HMMA.16816.F32.BF16 R152, R168.reuse, R154, R16 ;  /* 0x0000009aa898723c */ /* 0x040fe80000041810 */
[----:B------:R-:W-:Y:S02]  /*6df0*/  FADD.FTZ R9, R215, R9 ;  /* 0x00000009d7097221 */ /* 0x000fe40000010000 */
[----:B------:R-:W-:Y:S02]  /*6e00*/  FADD.FTZ R8, R233, R8 ;  /* 0x00000008e9087221 */ /* 0x000fe40000010000 */
[-C--:B----4-:R-:W-:Y:S04]  /*6e10*/  HMMA.16816.F32.BF16 R68, R168, R40.reuse, R68 ;  /* 0x00000028a844723c */ /* 0x090fe80000041844 */
[----:B------:R-:W-:Y:S02]  /*6e20*/  FADD.FTZ R9, R229, R9 ;  /* 0x00000009e5097221 */ /* 0x000fe40000010000 */
[----:B------:R-:W-:Y:S02]  /*6e30*/  FADD.FTZ R8, R206, R8 ;  /* 0x00000008ce087221 */ /* 0x000fe40000010000 */
[C---:B------:R-:W-:Y:S04]  /*6e40*/  HMMA.16816.F32.BF16 R72, R36.reuse, R40, R72 ;  /* 0x000000282448723c */ /* 0x040fe80000041848 */
[----:B------:R-:W-:Y:S02]  /*6e50*/  FADD.FTZ R9, R204, R9 ;  /* 0x00000009cc097221 */ /* 0x000fe40000010000 */
[----:B------:R-:W-:Y:S02]  /*6e60*/  FADD.FTZ R8, R205, R8 ;  /* 0x00000008cd087221 */ /* 0x000fe40000010000 */
[-C--:B------:R-:W-:Y:S04]  /*6e70*/  HMMA.16816.F32.BF16 R76, R36, R42.reuse, R76 ;  /* 0x0000002a244c723c */ /* 0x080fe8000004184c */
[----:B------:R-:W-:Y:S02]  /*6e80*/  FADD.FTZ R9, R203, R9 ;  /* 0x00000009cb097221 */ /* 0x000fe40000010000 */
[----:B------:R-:W-:Y:S02]  /*6e90*/  FADD.FTZ R12, R202, R8 ;  /* 0x00000008ca0c7221 */ /* 0x000fe40000010000 */
[C---:B------:R-:W-:Y:S04]  /*6ea0*/  HMMA.16816.F32.BF16 R80, R168.reuse, R42, R80 ;  /* 0x0000002aa850723c */ /* 0x040fe80000041850 */
[----:B------:R-:W-:Y:S02]  /*6eb0*/  FADD.FTZ R8, R200, R9 ;  /* 0x00000009c8087221 */ /* 0x000fe40000010000 */
[----:B------:R-:W-:Y:S02]  /*6ec0*/  FADD.FTZ R10, R166, R2 ;  /* 0x00000002a60a7221 */ /* 0x000fe40000010000 */
[-C--:B-----5:R-:W-:Y:S04]  /*6ed0*/  HMMA.16816.F32.BF16 R84, R168, R52.reuse, R84 ;  /* 0x00000034a854723c */ /* 0x0a0fe80000041854 */
        /* <DEDUP_REMOVED lines=23> */
[-C--:B---3--:R-:W-:Y:S08]  /*7050*/  HMMA.16816.F32.BF16 R160, R168, R44.reuse, R32 ;  /* 0x0000002ca8a0723c */ /* 0x088ff00000041820 */
[C---:B------:R-:W-:Y:S08]  /*7060*/  HMMA.16816.F32.BF16 R112, R36.reuse, R44, R112 ;  /* 0x0000002c2470723c */ /* 0x040ff00000041870 */
[-C--:B------:R-:W-:Y:S08]  /*7070*/  HMMA.16816.F32.BF16 R116, R36, R46.reuse, R116 ;  /* 0x0000002e2474723c */ /* 0x080ff00000041874 */
[C---:B------:R-:W-:Y:S08]  /*7080*/  HMMA.16816.F32.BF16 R120, R168.reuse, R46, R120 ;  /* 0x0000002ea878723c */ /* 0x040ff00000041878 */
[-C--:B------:R-:W-:Y:S08]  /*7090*/  HMMA.16816.F32.BF16 R164, R168, R4.reuse, R24 ;  /* 0x00000004a8a4723c */ /* 0x080ff00000041818 */
[C---:B------:R-:W-:Y:S07]  /*70a0*/  HMMA.16816.F32.BF16 R124, R36.reuse, R4, R124 ;  /* 0x00000004247c723c */ /* 0x040fee000004187c */
[----:B------:R-:W-:Y:S01]  /*70b0*/  FADD.FTZ R4, R190, R10 ;  /* 0x0000000abe047221 */ /* 0x000fe20000010000 */
[-C--:B------:R-:W-:Y:S04]  /*70c0*/  HMMA.16816.F32.BF16 R128, R36, R6.reuse, R128 ;  /* 0x000000062480723c */ /* 0x080fe80000041880 */
[----:B------:R-:W-:Y:S02]  /*70d0*/  FADD.FTZ R5, R181, R8 ;  /* 0x00000008b5057221 */ /* 0x000fe40000010000 */
[----:B------:R-:W-:Y:S02]  /*70e0*/  FADD.FTZ R4, R189, R4 ;  /* 0x00000004bd047221 */ /* 0x000fe40000010000 */
[----:B------:R-:W-:Y:S01]  /*70f0*/  FADD.FTZ R2, R182, R5 ;  /* 0x00000005b6027221 */ /* 0x000fe20000010000 */
[----:B------:R-:W-:Y:S04]  /*7100*/  HMMA.16816.F32.BF16 R168, R168, R6, R28 ;  /* 0x00000006a8a8723c */ /* 0x000fe8000004181c */
[----:B------:R-:W-:Y:S02]  /*7110*/  FADD.FTZ R4, R177, R4 ;  /* 0x00000004b1047221 */ /* 0x000fe40000010000 */
[----:B------:R-:W-:Y:S02]  /*7120*/  FADD.FTZ R8, R67, R2 ;  /* 0x0000000243087221 */ /* 0x000fe40000010000 */
[----:B------:R-:W-:Y:S04]  /*7130*/  FADD.FTZ R5, R65, R0 ;  /* 0x0000000041057221 */ /* 0x000fe80000010000 */
[----:B------:R-:W-:Y:S02]  /*7140*/  FADD.FTZ R10, R176, R4 ;  /* 0x00000004b00a7221 */ /* 0x000fe40000010000 */
[----:B------:R-:W-:Y:S02]  /*7150*/  FADD.FTZ R2, R175, R9 ;  /* 0x00000009af027221 */ /* 0x000fe40000010000 */
[----:B------:R-:W-:Y:S02]  /*7160*/  FADD.FTZ R0, R66, R8 ;  /* 0x0000000842007221 */ /* 0x000fe40000010000 */
[----:B------:R-:W-:Y:S02]  /*7170*/  FADD.FTZ R4, R64, R5 ;  /* 0x0000000540047221 */ /* 0x000fe40000010000 */
[----:B------:R-:W-:Y:S02]  /*7180*/  FADD.FTZ R6, R173, R10 ;  /* 0x0000000aad067221 */ /* 0x000fe40000010000 */
[----:B------:R-:W-:Y:S01]  /*7190*/  FADD.FTZ R5, R137, R2 ;  /* 0x0000000289057221 */ /* 0x000fe20000010000 */
[----:B------:R-:W-:Y:S01]  /*71a0*/  MOV R137, R135 ;  /* 0x0000008700897202 */ /* 0x000fe20000000f00 */
[----:B------:R-:W-:Y:S02]  /*71b0*/  FADD.FTZ R2, R60, R0 ;  /* 0x000000003c027221 */ /* 0x000fe40000010000 */
[----:B------:R-:W-:Y:S02]  /*71c0*/  FADD.FTZ R0, R62, R4 ;  /* 0x000000043e007221 */ /* 0x000fe40000010000 */
[----:B------:R-:W-:Y:S02]  /*71d0*/  FADD.FTZ R224, R172, R6 ;  /* 0x00000006ace07221 */ /* 0x000fe40000010000 */
[----:B------:R-:W-:Y:S01]  /*71e0*/  FADD.FTZ R225, R138, R5 ;  /* 0x000000058ae17221 */ /* 0x000fe20000010000 */
[----:B------:R-:W-:Y:S01]  /*71f0*/  MOV R138, R134 ;  /* 0x00000086008a7202 */ /* 0x000fe20000000f00 */
[----:B------:R-:W-:Y:S01]  /*7200*/  FADD.FTZ R226, R139, R2 ;  /* 0x000000028be27221 */ /* 0x000fe20000010000 */
[----:B------:R-:W-:Y:S01]  /*7210*/  MOV R139, R3 ;  /* 0x00000003008b7202 */ /* 0x000fe20000000f00 */
[----:B------:R-:W-:Y:S01]  /*7220*/  FADD.FTZ R227, R180, R0 ;  /* 0x00000000b4e37221 */ /* 0x000fe20000010000 */
[----:B------:R-:W-:-:S05]  /*7230*/  @P0 BRA `(.L_x_7) ;  /* 0xffffd3b000000947 */ /* 0x000fca000383ffff */
.L_x_6:
[----:B------:R-:W2:Y:S01]  /*7240*/  LDL R172, [R1] ;  /* 0x0000000001ac7983 */ /* 0x000ea20000100800 */
[----:B------:R-:W-:Y:S01]  /*7250*/  ISETP.NE.AND P0, PT, R246, -0x1, PT ;  /* 0xfffffffff600780c */ /* 0x000fe20003f05270 */
[----:B------:R-:W-:Y:S02]  /*7260*/  BSSY B0, `(.L_x_10) ;  /* 0x000016a000007945 */ /* 0x000fe40003800000 */
[----:B------:R-:W1:Y:S04]  /*7270*/  SHFL.BFLY PT, R0, R224, 0x2, 0x1f ;  /* 0x0c401f00e0007f89 */ /* 0x000e6800000e0000 */
[----:B------:R-:W3:Y:S04]  /*7280*/  SHFL.BFLY PT, R6, R227, 0x2, 0x1f ;  /* 0x0c401f00e3067f89 */ /* 0x000ee800000e0000 */
[----:B------:R-:W4:Y:S04]  /*7290*/  SHFL.BFLY PT, R7, R226, 0x2, 0x1f ;  /* 0x0c401f00e2077f89 */ /* 0x000f2800000e0000 */
[----:B------:R-:W5:Y:S04]  /*72a0*/  SHFL.BFLY PT, R2, R225, 0x2, 0x1f ;  /* 0x0c401f00e1027f89 */ /* 0x000f6800000e0000 */
[----:B------:R-:W5:Y:S01]  /*72b0*/  S2R R51, SR_TID.X ;  /* 0x0000000000337919 */ /* 0x000f620000002100 */
[----:B-1----:R-:W-:-:S02]  /*72c0*/  FADD.FTZ R0, R0, R224 ;  /* 0x000000e000007221 */ /* 0x002fc40000010000 */
[----:B---3--:R-:W-:-:S03]  /*72d0*/  FADD.FTZ R6, R6, R227 ;  /* 0x000000e306067221 */ /* 0x008fc60000010000 */
[----:B------:R-:W1:Y:S01]  /*72e0*/  SHFL.BFLY PT, R4, R0, 0x1, 0x1f ;  /* 0x0c201f0000047f89 */ /* 0x000e6200000e0000 */
[----:B----4-:R-:W-:-:S03]  /*72f0*/  FADD.FTZ R7, R7, R226 ;  /* 0x000000e207077221 */ /* 0x010fc60000010000 */
[----:B------:R-:W3:Y:S01]  /*7300*/  SHFL.BFLY PT, R9, R6, 0x1, 0x1f ;  /* 0x0c201f0006097f89 */ /* 0x000ee200000e0000 */
[----:B-----5:R-:W-:-:S03]  /*7310*/  FADD.FTZ R2, R2, R225 ;  /* 0x000000e102027221 */ /* 0x020fc60000010000 */
[----:B------:R-:W4:Y:S01]  /*7320*/  SHFL.BFLY PT, R8, R7, 0x1, 0x1f ;  /* 0x0c201f0007087f89 */ /* 0x000f2200000e0000 */
[----:B------:R-:W-:-:S03]  /*7330*/  SHF.R.S32.HI R24, RZ, 0x1f, R51 ;  /* 0x0000001fff187819 */ /* 0x000fc60000011433 */
[----:B------:R-:W5:Y:S01]  /*7340*/  SHFL.BFLY PT, R5, R2, 0x1, 0x1f ;  /* 0x0c201f0002057f89 */ /* 0x000f6200000e0000 */
[CC--:B------:R-:W-:Y:S02]  /*7350*/  LEA.HI R13, R24.reuse, R51.reuse, RZ, 0x2 ;  /* 0x00000033180d7211 */ /* 0x0c0fe400078f10ff */
[----:B------:R-:W-:-:S04]  /*7360*/  LEA.HI R24, R24, R51, RZ, 0x5 ;  /* 0x0000003318187211 */ /* 0x000fc800078f28ff */
[----:B------:R-:W-:Y:S01]  /*7370*/  SHF.R.S32.HI R24, RZ, 0x5, R24 ;  /* 0x00000005ff187819 */ /* 0x000fe20000011418 */
[----:B-1----:R-:W-:Y:S01]  /*7380*/  FADD.FTZ R49, R0, R4 ;  /* 0x0000000400317221 */ /* 0x002fe20000010000 */
[----:B------:R-:W-:Y:S01]  /*7390*/  MOV R0, 0x3f800000 ;  /* 0x3f80000000007802 */ /* 0x000fe20000000f00 */
[----:B---3--:R-:W-:-:S03]  /*73a0*/  FADD.FTZ R133, R6, R9 ;  /* 0x0000000906857221 */ /* 0x008fc60000010000 */
[----:B------:R-:W-:Y:S01]  /*73b0*/  FSETP.NE.FTZ.AND P6, PT, R49, RZ, PT ;  /* 0x000000ff3100720b */ /* 0x000fe20003fd5000 */
[----:B----4-:R-:W-:Y:S01]  /*73c0*/  FADD.FTZ R132, R7, R8 ;  /* 0x0000000807847221 */ /* 0x010fe20000010000 */
[----:B------:R-:W-:Y:S01]  /*73d0*/  FSETP.NE.FTZ.AND P3, PT, R133, RZ, PT ;  /* 0x000000ff8500720b */ /* 0x000fe20003f75000 */
[----:B-----5:R-:W-:-:S03]  /*73e0*/  FADD.FTZ R50, R2, R5 ;  /* 0x0000000502327221 */ /* 0x020fc60000010000 */
[----:B------:R-:W-:Y:S01]  /*73f0*/  FSETP.NE.FTZ.AND P4, PT, R132, RZ, PT ;  /* 0x000000ff8400720b */ /* 0x000fe20003f95000 */
[----:B------:R-:W-:Y:S01]  /*7400*/  @P0 IMAD.WIDE.U32 R4, R246, c[0x0][0x1e8], RZ ;  /* 0x00007a00f6040a25 */ /* 0x000fe200078e00ff */
[----:B------:R-:W-:Y:S02]  /*7410*/  LOP3.LUT R2, R13, 0xfffffffc, RZ, 0xc0, !PT ;  /* 0xfffffffc0d027812 */ /* 0x000fe400078ec0ff */
[----:B------:R-:W-:-:S03]  /*7420*/  FSETP.NE.FTZ.AND P5, PT, R50, RZ, PT ;  /* 0x000000ff3200720b */ /* 0x000fc60003fb5000 */
[----:B------:R-:W1:Y:S01]  /*7430*/  @P6 MUFU.RCP R0, R49 ;  /* 0x0000003100006308 */ /* 0x000e620000001000 */
[----:B------:R-:W-:Y:S01]  /*7440*/  IADD3 R51, -R2, R51, RZ ;  /* 0x0000003302337210 */ /* 0x000fe20007ffe1ff */
[----:B------:R-:W-:Y:S01]  /*7450*/  @P0 IMAD R138, R246, c[0x0][0x1ec], R5 ;  /* 0x00007b00f68a0a24 */ /* 0x000fe200078e0205 */
[----:B------:R-:W-:Y:S02]  /*7460*/  MOV R2, 0x3f800000 ;  /* 0x3f80000000027802 */ /* 0x000fe40000000f00 */
[----:B------:R-:W-:Y:S02]  /*7470*/  @P0 MOV R137, R4 ;  /* 0x0000000400890202 */ /* 0x000fe40000000f00 */
[----:B------:R-:W-:Y:S02]  /*7480*/  MOV R4, 0x3f800000 ;  /* 0x3f80000000047802 */ /* 0x000fe40000000f00 */
[----:B------:R-:W3:Y:S01]  /*7490*/  @P4 MUFU.RCP R2, R132 ;  /* 0x0000008400024308 */ /* 0x000ee20000001000 */
[----:B-1----:R-:W-:-:S07]  /*74a0*/  FMUL.FTZ R144, R0, R144 ;  /* 0x0000009000907220 */ /* 0x002fce0000410000 */
[----:B------:R-:W-:Y:S01]  /*74b0*/  @P5 MUFU.RCP R4, R50 ;  /* 0x0000003200045308 */ /* 0x000fe20000001000 */
[C---:B------:R-:W-:Y:S02]  /*74c0*/  FMUL.FTZ R46, R0.reuse, R145 ;  /* 0x00000091002e7220 */ /* 0x040fe40000410000 */
[C---:B------:R-:W-:Y:S02]  /*74d0*/  FMUL.FTZ R152, R0.reuse, R152 ;  /* 0x0000009800987220 */ /* 0x040fe40000410000 */
[----:B------:R-:W-:Y:S01]  /*74e0*/  FMUL.FTZ R44, R0, R153 ;  /* 0x00000099002c7220 */ /* 0x000fe20000410000 */
[----:B------:R-:W-:Y:S01]  /*74f0*/  F2FP.BF16.PACK_AB R46, R46, R144 ;  /* 0x000000902e2e723e */ /* 0x000fe200000010ff */
[C---:B------:R-:W-:Y:S02]  /*7500*/  FMUL.FTZ R68, R0.reuse, R68 ;  /* 0x0000004400447220 */ /* 0x040fe40000410000 */
[----:B------:R-:W-:Y:S01]  /*7510*/  FMUL.FTZ R42, R0, R69 ;  /* 0x00000045002a7220 */ /* 0x000fe20000410000 */
[----:B------:R-:W-:Y:S01]  /*7520*/  F2FP.BF16.PACK_AB R44, R44, R152 ;  /* 0x000000982c2c723e */ /* 0x000fe200000010ff */
[----:B------:R-:W-:-:S02]  /*7530*/  FMUL.FTZ R80, R0, R80 ;  /* 0x0000005000507220 */ /* 0x000fc40000410000 */
[----:B------:R-:W-:Y:S01]  /*7540*/  FMUL.FTZ R39, R0, R81 ;  /* 0x0000005100277220 */ /* 0x000fe20000410000 */
[----:B------:R-:W-:Y:S01]  /*7550*/  F2FP.BF16.PACK_AB R42, R42, R68 ;  /* 0x000000442a2a723e */ /* 0x000fe200000010ff */
[C---:B------:R-:W-:Y:S02]  /*7560*/  FMUL.FTZ R84, R0.reuse, R84 ;  /* 0x0000005400547220 */ /* 0x040fe40000410000 */
[C---:B------:R-:W-:Y:S01]  /*7570*/  FMUL.FTZ R36, R0.reuse, R85 ;  /* 0x0000005500247220 */ /* 0x040fe20000410000 */
[----:B------:R-:W-:Y:S01]  /*7580*/  F2FP.BF16.PACK_AB R39, R39, R80 ;  /* 0x000000502727723e */ /* 0x000fe200000010ff */
[C---:B------:R-:W-:Y:S02]  /*7590*/  FMUL.FTZ R96, R0.reuse, R96 ;  /* 0x0000006000607220 */ /* 0x040fe40000410000 */
[----:B------:R-:W-:Y:S01]  /*75a0*/  FMUL.FTZ R33, R0, R97 ;  /* 0x0000006100217220 */ /* 0x000fe20000410000 */
[----:B------:R-:W-:Y:S01]  /*75b0*/  F2FP.BF16.PACK_AB R36, R36, R84 ;  /* 0x000000542424723e */ /* 0x000fe200000010ff */
[----:B------:R-:W-:-:S02]  /*75c0*/  FMUL.FTZ R156, R0, R156 ;  /* 0x0000009c009c7220 */ /* 0x000fc40000410000 */
[C---:B------:R-:W-:Y:S01]  /*75d0*/  FMUL.FTZ R30, R0.reuse, R157 ;  /* 0x0000009d001e7220 */ /* 0x040fe20000410000 */
[----:B------:R-:W-:Y:S01]  /*75e0*/  F2FP.BF16.PACK_AB R33, R33, R96 ;  /* 0x000000602121723e */ /* 0x000fe200000010ff */
        /* <DEDUP_REMOVED lines=10> */
[----:B------:R-:W-:Y:S01]  /*7690*/  FMUL.FTZ R14, R0, R165 ;  /* 0x000000a5000e7220 */ /* 0x000fe20000410000 */
[----:B------:R-:W-:Y:S01]  /*76a0*/  F2FP.BF16.PACK_AB R18, R18, R120 ;  /* 0x000000781212723e */ /* 0x000fe200000010ff */
[C---:B------:R-:W-:Y:S02]  /*76b0*/  FMUL.FTZ R168, R0.reuse, R168 ;  /* 0x000000a800a87220 */ /* 0x040fe40000410000 */
[----:B------:R-:W-:Y:S01]  /*76c0*/  FMUL.FTZ R9, R0, R169 ;  /* 0x000000a900097220 */ /* 0x000fe20000410000 */
[----:B------:R-:W-:Y:S01]  /*76d0*/  MOV R0, 0x3f800000 ;  /* 0x3f80000000007802 */ /* 0x000fe20000000f00 */
[----:B---3--:R-:W-:Y:S01]  /*76e0*/  FMUL.FTZ R140, R2, R140 ;  /* 0x0000008c028c7220 */ /* 0x008fe20000410000 */
[----:B------:R-:W-:Y:S01]  /*76f0*/  F2FP.BF16.PACK_AB R14, R14, R164 ;  /* 0x000000a40e0e723e */ /* 0x000fe200000010ff */
[C---:B------:R-:W-:Y:S01]  /*7700*/  FMUL.FTZ R48, R2.reuse, R141 ;  /* 0x0000008d02307220 */ /* 0x040fe20000410000 */
[----:B------:R-:W-:Y:S01]  /*7710*/  F2FP.BF16.PACK_AB R9, R9, R168 ;  /* 0x000000a80909723e */ /* 0x000fe200000010ff */
[C---:B------:R-:W-:Y:S01]  /*7720*/  FMUL.FTZ R148, R2.reuse, R148 ;  /* 0x0000009402947220 */ /* 0x040fe20000410000 */
[----:B------:R-:W1:Y:S01]  /*7730*/  @P3 MUFU.RCP R0, R133 ;  /* 0x0000008500003308 */ /* 0x000e620000001000 */
        /* <DEDUP_REMOVED lines=9> */
[C---:B------:R-:W-:Y:S01]  /*77d0*/  FMUL.FTZ R34, R2.reuse, R89 ;  /* 0x0000005902227220 */ /* 0x040fe20000410000 */
[----:B------:R-:W-:Y:S01]  /*77e0*/  F2FP.BF16.PACK_AB R37, R37, R76 ;  /* 0x0000004c2525723e */ /* 0x000fe200000010ff */
[----:B------:R-:W-:-:S02]  /*77f0*/  FMUL.FTZ R92, R2, R92 ;  /* 0x0000005c025c7220 */ /* 0x000fc40000410000 */
[----:B-1----:R-:W-:Y:S01]  /*7800*/  FMUL.FTZ R143, R0, R143 ;  /* 0x0000008f008f7220 */ /* 0x002fe20000410000 */
[----:B------:R-:W-:Y:S01]  /*7810*/  F2FP.BF16.PACK_AB R34, R34, R88 ;  /* 0x000000582222723e */ /* 0x000fe200000010ff */
[C---:B------:R-:W-:Y:S02]  /*7820*/  FMUL.FTZ R142, R0.reuse, R142 ;  /* 0x0000008e008e7220 */ /* 0x040fe40000410000 */
[C---:B------:R-:W-:Y:S02]  /*7830*/  FMUL.FTZ R151, R0.reuse, R151 ;  /* 0x0000009700977220 */ /* 0x040fe40000410000 */
[C---:B------:R-:W-:Y:S01]  /*7840*/  FMUL.FTZ R150, R0.reuse, R150 ;  /* 0x0000009600967220 */ /* 0x040fe20000410000 */
[----:B------:R-:W-:Y:S01]  /*7850*/  F2FP.BF16.PACK_AB R142, R143, R142 ;  /* 0x0000008e8f8e723e */ /* 0x000fe200000010ff */
[C---:B------:R-:W-:Y:S02]  /*7860*/  FMUL.FTZ R75, R0.reuse, R75 ;  /* 0x0000004b004b7220 */ /* 0x040fe40000410000 */
[C---:B------:R-:W-:Y:S01]  /*7870*/  FMUL.FTZ R74, R0.reuse, R74 ;  /* 0x0000004a004a7220 */ /* 0x040fe20000410000 */
[----:B------:R-:W-:Y:S01]  /*7880*/  F2FP.BF16.PACK_AB R150, R151, R150 ;  /* 0x000000969796723e */ /* 0x000fe200000010ff */
[----:B------:R-:W-:-:S02]  /*7890*/  FMUL.FTZ R79, R0, R79 ;  /* 0x0000004f004f7220 */ /* 0x000fc40000410000 */
[C---:B------:R-:W-:Y:S01]  /*78a0*/  FMUL.FTZ R78, R0.reuse, R78 ;  /* 0x0000004e004e7220 */ /* 0x040fe20000410000 */
[----:B------:R-:W-:Y:S01]  /*78b0*/  F2FP.BF16.PACK_AB R74, R75, R74 ;  /* 0x0000004a4b4a723e */ /* 0x000fe200000010ff */
        /* <DEDUP_REMOVED lines=22> */
[----:B------:R-:W-:Y:S01]  /*7a20*/  FMUL.FTZ R130, R0, R130 ;  /* 0x0000008200827220 */ /* 0x000fe20000410000 */
[----:B------:R-:W-:Y:S01]  /*7a30*/  SHF.R.S32.HI R0, RZ, 0x2, R13 ;  /* 0x00000002ff007819 */ /* 0x000fe2000001140d */
[C---:B------:R-:W-:Y:S01]  /*7a40*/  FMUL.FTZ R31, R2.reuse, R93 ;  /* 0x0000005d021f7220 */ /* 0x040fe20000410000 */
        /* <DEDUP_REMOVED lines=18> */
[----:B------:R-:W-:Y:S01]  /*7b70*/  SHF.R.S32.HI R2, RZ, 0x1f, R0 ;  /* 0x0000001fff027819 */ /* 0x000fe20000011400 */
[C---:B------:R-:W-:Y:S01]  /*7b80*/  FMUL.FTZ R146, R4.reuse, R146 ;  /* 0x0000009204927220 */ /* 0x040fe20000410000 */
[----:B------:R-:W-:Y:S01]  /*7b90*/  F2FP.BF16.PACK_AB R11, R11, R124 ;  /* 0x0000007c0b0b723e */ /* 0x000fe200000010ff */
[----:B------:R-:W-:Y:S01]  /*7ba0*/  FMUL.FTZ R45, R4, R147 ;  /* 0x00000093042d7220 */ /* 0x000fe20000410000 */
[----:B------:R-:W-:Y:S01]  /*7bb0*/  LEA.HI R2, R2, R0, RZ, 0x3 ;  /* 0x0000000002027211 */ /* 0x000fe200078f18ff */
[C---:B------:R-:W-:Y:S01]  /*7bc0*/  FMUL.FTZ R154, R4.reuse, R154 ;  /* 0x0000009a049a7220 */ /* 0x040fe20000410000 */
[----:B------:R-:W-:Y:S01]  /*7bd0*/  F2FP.BF16.PACK_AB R7, R7, R128 ;  /* 0x000000800707723e */ /* 0x000fe200000010ff */
[----:B------:R-:W-:Y:S01]  /*7be0*/  FMUL.FTZ R43, R4, R155 ;  /* 0x0000009b042b7220 */ /* 0x000fe20000410000 */
[----:B------:R-:W-:Y:S01]  /*7bf0*/  LOP3.LUT R2, R2, 0xfffffff8, RZ, 0xc0, !PT ;  /* 0xfffffff802027812 */ /* 0x000fe200078ec0ff */
[C---:B------:R-:W-:Y:S01]  /*7c00*/  FMUL.FTZ R70, R4.reuse, R70 ;  /* 0x0000004604467220 */ /* 0x040fe20000410000 */
[----:B------:R-:W-:Y:S01]  /*7c10*/  F2FP.BF16.PACK_AB R45, R45, R146 ;  /* 0x000000922d2d723e */ /* 0x000fe200000010ff */
[----:B------:R-:W-:Y:S01]  /*7c20*/  FMUL.FTZ R41, R4, R71 ;  /* 0x0000004704297220 */ /* 0x000fe20000410000 */
[----:B------:R-:W-:Y:S01]  /*7c30*/  IADD3 R2, R0, -R2, RZ ;  /* 0x8000000200027210 */ /* 0x000fe20007ffe0ff */
[C---:B------:R-:W-:Y:S01]  /*7c40*/  FMUL.FTZ R82, R4.reuse, R82 ;  /* 0x0000005204527220 */ /* 0x040fe20000410000 */
[----:B------:R-:W-:Y:S01]  /*7c50*/  F2FP.BF16.PACK_AB R43, R43, R154 ;  /* 0x0000009a2b2b723e */ /* 0x000fe200000010ff */
[----:B------:R-:W-:Y:S01]  /*7c60*/  FMUL.FTZ R38, R4, R83 ;  /* 0x0000005304267220 */ /* 0x000fe20000410000 */
[----:B------:R-:W-:Y:S01]  /*7c70*/  LEA.HI R0, R2, R2, RZ, 0x1 ;  /* 0x0000000202007211 */ /* 0x000fe200078f08ff */
[C---:B------:R-:W-:Y:S01]  /*7c80*/  FMUL.FTZ R86, R4.reuse, R86 ;  /* 0x0000005604567220 */ /* 0x040fe20000410000 */
[----:B------:R-:W-:Y:S01]  /*7c90*/  F2FP.BF16.PACK_AB R41, R41, R70 ;  /* 0x000000462929723e */ /* 0x000fe200000010ff */
[C---:B------:R-:W-:Y:S01]  /*7ca0*/  FMUL.FTZ R35, R4.reuse, R87 ;  /* 0x0000005704237220 */ /* 0x040fe20000410000 */
[----:B------:R-:W-:Y:S01]  /*7cb0*/  SHF.R.S32.HI R6, RZ, 0x1, R0 ;  /* 0x00000001ff067819 */ /* 0x000fe20000011400 */
[----:B------:R-:W-:Y:S01]  /*7cc0*/  FMUL.FTZ R98, R4, R98 ;  /* 0x0000006204627220 */ /* 0x000fe20000410000 */
[----:B------:R-:W-:Y:S01]  /*7cd0*/  LOP3.LUT R0, R0, 0x3fffffe, RZ, 0xc0, !PT ;  /* 0x03fffffe00007812 */ /* 0x000fe200078ec0ff */
[----:B------:R-:W-:Y:S01]  /*7ce0*/  FMUL.FTZ R32, R4, R99 ;  /* 0x0000006304207220 */ /* 0x000fe20000410000 */
[----:B------:R-:W-:Y:S01]  /*7cf0*/  SHF.L.U32 R5, R6, 0x6, RZ ;  /* 0x0000000606057819 */ /* 0x000fe200000006ff */
[----:B------:R-:W-:Y:S01]  /*7d00*/  FMUL.FTZ R158, R4, R158 ;  /* 0x0000009e049e7220 */ /* 0x000fe20000410000 */
[----:B------:R-:W-:Y:S01]  /*7d10*/  IADD3 R2, R2, -R0, RZ ;  /* 0x8000000002027210 */ /* 0x000fe20007ffe0ff */
[----:B------:R-:W-:Y:S01]  /*7d20*/  FMUL.FTZ R29, R4, R159 ;  /* 0x0000009f041d7220 */ /* 0x000fe20000410000 */
[----:B------:R-:W-:Y:S01]  /*7d30*/  LEA R0, R24, R51, 0x8 ;  /* 0x0000003318007211 */ /* 0x000fe200078e40ff */
[C---:B------:R-:W-:Y:S01]  /*7d40*/  FMUL.FTZ R110, R4.reuse, R110 ;  /* 0x0000006e046e7220 */ /* 0x040fe20000410000 */
[----:B------:R-:W-:Y:S01]  /*7d50*/  LOP3.LUT R5, R5, 0xc0, RZ, 0xc0, !PT ;  /* 0x000000c005057812 */ /* 0x000fe200078ec0ff */
[----:B------:R-:W-:Y:S01]  /*7d60*/  FMUL.FTZ R25, R4, R111 ;  /* 0x0000006f04197220 */ /* 0x000fe20000410000 */
[----:B------:R-:W-:Y:S01]  /*7d70*/  LEA R0, R2, R0, 0x4 ;  /* 0x0000000002007211 */ /* 0x000fe200078e20ff */
[C---:B------:R-:W-:Y:S01]  /*7d80*/  FMUL.FTZ R162, R4.reuse, R162 ;  /* 0x000000a204a27220 */ /* 0x040fe20000410000 */
[----:B------:R-:W-:Y:S01]  /*7d90*/  LEA.HI R2, R5, R5, RZ, 0x1d ;  /* 0x0000000505027211 */ /* 0x000fe200078fe8ff */
[----:B------:R-:W-:Y:S01]  /*7da0*/  FMUL.FTZ R21, R4, R163 ;  /* 0x000000a304157220 */ /* 0x000fe20000410000 */
[----:B------:R-:W-:Y:S01]  /*7db0*/  LOP3.LUT P1, RZ, R6, 0x2, RZ, 0xc0, !PT ;  /* 0x0000000206ff7812 */ /* 0x000fe2000782c0ff */
[----:B------:R-:W-:Y:S01]  /*7dc0*/  FMUL.FTZ R122, R4, R122 ;  /* 0x0000007a047a7220 */ /* 0x000fe20000410000 */
[----:B------:R-:W-:Y:S01]  /*7dd0*/  LEA R0, R0, R2, 0x1 ;  /* 0x0000000200007211 */ /* 0x000fe200078e08ff */
[C---:B------:R-:W-:Y:S01]  /*7de0*/  FMUL.FTZ R17, R4.reuse, R123 ;  /* 0x0000007b04117220 */ /* 0x040fe20000410000 */
[----:B------:R-:W1:Y:S01]  /*7df0*/  LDC.U8 R51, c[0x0][0x329] ;  /* 0x0000ca40ff337b82 */ /* 0x000e620000000000 */
[----:B------:R-:W-:Y:S01]  /*7e00*/  FMUL.FTZ R166, R4, R166 ;  /* 0x000000a604a67220 */ /* 0x000fe20000410000 */
[----:B------:R-:W-:Y:S01]  /*7e10*/  SHF.L.U32 R0, R0, 0x1, RZ ;  /* 0x0000000100007819 */ /* 0x000fe200000006ff */
[----:B------:R-:W-:Y:S01]  /*7e20*/  FMUL.FTZ R167, R4, R167 ;  /* 0x000000a704a77220 */ /* 0x000fe20000410000 */
[----:B------:R-:W-:Y:S01]  /*7e30*/  F2FP.BF16.PACK_AB R38, R38, R82 ;  /* 0x000000522626723e */ /* 0x000fe200000010ff */
[----:B------:R-:W-:Y:S01]  /*7e40*/  FMUL.FTZ R170, R4, R170 ;  /* 0x000000aa04aa7220 */ /* 0x000fe20000410000 */
[----:B------:R-:W-:Y:S01]  /*7e50*/  IADD3 R2, R0, -0x10, RZ ;  /* 0xfffffff000027810 */ /* 0x000fe20007ffe0ff */
[----:B------:R-:W-:Y:S01]  /*7e60*/  FMUL.FTZ R8, R4, R171 ;  /* 0x000000ab04087220 */ /* 0x000fe20000410000 */
[----:B------:R-:W-:Y:S01]  /*7e70*/  LOP3.LUT R4, R6, 0x1, RZ, 0xc0, !PT ;  /* 0x0000000106047812 */ /* 0x000fe200078ec0ff */
[----:B------:R-:W-:Y:S01]  /*7e80*/  STS [R0], R46 ;  /* 0x0000002e00007388 */ /* 0x000fe20000000800 */
[----:B------:R-:W-:-:S02]  /*7e90*/  F2FP.BF16.PACK_AB R35, R35, R86 ;  /* 0x000000562323723e */ /* 0x000fc400000010ff */
[----:B------:R-:W-:Y:S01]  /*7ea0*/  ISETP.NE.U32.AND P2, PT, R4, 0x1, PT ;  /* 0x000000010400780c */ /* 0x000fe20003f45070 */
[----:B------:R-:W-:Y:S01]  /*7eb0*/  STS [R0+0x200], R45 ;  /* 0x0002002d00007388 */ /* 0x000fe20000000800 */
[----:B------:R-:W-:Y:S02]  /*7ec0*/  MOV R4, 0x20 ;  /* 0x0000002000047802 */ /* 0x000fe40000000f00 */
[----:B------:R-:W-:Y:S02]  /*7ed0*/  F2FP.BF16.PACK_AB R32, R32, R98 ;  /* 0x000000622020723e */ /* 0x000fe400000010ff */
[----:B------:R-:W-:Y:S02]  /*7ee0*/  SEL R4, R4, 0xffffffe0, !P1 ;  /* 0xffffffe004047807 */ /* 0x000fe40004800000 */
[----:B------:R-:W-:Y:S02]  /*7ef0*/  F2FP.BF16.PACK_AB R29, R29, R158 ;  /* 0x0000009e1d1d723e */ /* 0x000fe400000010ff */
[----:B------:R-:W-:-:S02]  /*7f00*/  IADD3 R5, R0, R4, RZ ;  /* 0x0000000400057210 */ /* 0x000fc40007ffe0ff */
[----:B------:R-:W-:Y:S02]  /*7f10*/  F2FP.BF16.PACK_AB R25, R25, R110 ;  /* 0x0000006e1919723e */ /* 0x000fe400000010ff */
[----:B------:R-:W-:Y:S02]  /*7f20*/  @P2 IADD3 R2, R0, 0x10, RZ ;  /* 0x0000001000022810 */ /* 0x000fe40007ffe0ff */
[----:B------:R-:W-:Y:S02]  /*7f30*/  F2FP.BF16.PACK_AB R21, R21, R162 ;  /* 0x000000a21515723e */ /* 0x000fe400000010ff */
[----:B------:R-:W-:Y:S01]  /*7f40*/  IADD3 R4, R4, R2, RZ ;  /* 0x0000000204047210 */ /* 0x000fe20007ffe0ff */
[----:B------:R-:W-:Y:S01]  /*7f50*/  STS [R2], R44 ;  /* 0x0000002c02007388 */ /* 0x000fe20000000800 */
[----:B------:R-:W-:Y:S02]  /*7f60*/  F2FP.BF16.PACK_AB R17, R17, R122 ;  /* 0x0000007a1111723e */ /* 0x000fe400000010ff */
[----:B------:R-:W-:Y:S01]  /*7f70*/  F2FP.BF16.PACK_AB R13, R167, R166 ;  /* 0x000000a6a70d723e */ /* 0x000fe200000010ff */
[----:B------:R-:W-:Y:S01]  /*7f80*/  STS [R2+0x200], R43 ;  /* 0x0002002b02007388 */ /* 0x000fe20000000800 */
[----:B------:R-:W-:-:S02]  /*7f90*/  F2FP.BF16.PACK_AB R8, R8, R170 ;  /* 0x000000aa0808723e */ /* 0x000fc400000010ff */
[----:B------:R-:W-:Y:S01]  /*7fa0*/  F2FP.BF16.PACK_AB R6, R131, R130 ;  /* 0x000000828306723e */ /* 0x000fe200000010ff */
[----:B------:R-:W-:Y:S01]  /*7fb0*/  STS [R0+0x1000], R48 ;  /* 0x0010003000007388 */ /* 0x000fe20000000800 */
[----:B-1----:R-:W-:-:S03]  /*7fc0*/  ISETP.NE.AND P1, PT, R51, RZ, PT ;  /* 0x000000ff3300720c */ /* 0x002fc60003f25270 */
[----:B------:R-:W-:Y:S04]  /*7fd0*/  STS [R0+0x1200], R142 ;  /* 0x0012008e00007388 */ /* 0x000fe80000000800 */
[----:B------:R-:W-:Y:S04]  /*7fe0*/  STS [R2+0x1000], R47 ;  /* 0x0010002f02007388 */ /* 0x000fe80000000800 */
[----:B------:R-:W-:Y:S04]  /*7ff0*/  STS [R2+0x1200], R150 ;  /* 0x0012009602007388 */ /* 0x000fe80000000800 */
[----:B------:R-:W-:Y:S04]  /*8000*/  STS [R5], R42 ;  /* 0x0000002a05007388 */ /* 0x000fe80000000800 */
[----:B------:R-:W-:Y:S04]  /*8010*/  STS [R5+0x200], R41 ;  /* 0x0002002905007388 */ /* 0x000fe80000000800 */
[----:B------:R1:W-:Y:S04]  /*8020*/  STS [R4], R39 ;  /* 0x0000002704007388 */ /* 0x0003e80000000800 */
[----:B------:R-:W-:Y:S04]  /*8030*/  STS [R4+0x200], R38 ;  /* 0x0002002604007388 */ /* 0x000fe80000000800 */
[----:B------:R-:W-:Y:S04]  /*8040*/  STS [R5+0x1000], R40 ;  /* 0x0010002805007388 */ /* 0x000fe80000000800 */
[----:B------:R-:W-:Y:S04]  /*8050*/  STS [R5+0x1200], R74 ;  /* 0x0012004a05007388 */ /* 0x000fe80000000800 */
[----:B------:R-:W-:Y:S04]  /*8060*/  STS [R4+0x1000], R37 ;  /* 0x0010002504007388 */ /* 0x000fe80000000800 */
[----:B------:R-:W-:Y:S04]  /*8070*/  STS [R4+0x1200], R78 ;  /* 0x0012004e04007388 */ /* 0x000fe80000000800 */
[----:B------:R-:W-:Y:S01]  /*8080*/  STS [R0+0x2000], R36 ;  /* 0x0020002400007388 */ /* 0x000fe20000000800 */
[----:B-1----:R-:W1:Y:S03]  /*8090*/  LDC.U8 R39, c[0x0][0x328] ;  /* 0x0000ca00ff277b82 */ /* 0x002e660000000000 */
[----:B------:R-:W-:Y:S04]  /*80a0*/  STS [R0+0x2200], R35 ;  /* 0x0022002300007388 */ /* 0x000fe80000000800 */
[----:B------:R-:W-:Y:S04]  /*80b0*/  STS [R2+0x2000], R33 ;  /* 0x0020002102007388 */ /* 0x000fe80000000800 */
[----:B------:R-:W-:Y:S04]  /*80c0*/  STS [R2+0x2200], R32 ;  /* 0x0022002002007388 */ /* 0x000fe80000000800 */
[----:B------:R-:W-:Y:S04]  /*80d0*/  STS [R0+0x3000], R34 ;  /* 0x0030002200007388 */ /* 0x000fe80000000800 */
[----:B------:R-:W-:Y:S04]  /*80e0*/  STS [R0+0x3200], R90 ;  /* 0x0032005a00007388 */ /* 0x000fe80000000800 */
[----:B------:R-:W-:Y:S01]  /*80f0*/  STS [R2+0x3000], R31 ;  /* 0x0030001f02007388 */ /* 0x000fe20000000800 */
[----:B-1----:R-:W-:-:S03]  /*8100*/  ISETP.NE.AND P2, PT, R39, RZ, PT ;  /* 0x000000ff2700720c */ /* 0x002fc60003f45270 */
[----:B------:R-:W-:Y:S04]  /*8110*/  STS [R2+0x3200], R94 ;  /* 0x0032005e02007388 */ /* 0x000fe80000000800 */
[----:B------:R-:W-:Y:S04]  /*8120*/  STS [R5+0x2000], R30 ;  /* 0x0020001e05007388 */ /* 0x000fe80000000800 */
[----:B------:R-:W-:Y:S04]  /*8130*/  STS [R5+0x2200], R29 ;  /* 0x0022001d05007388 */ /* 0x000fe80000000800 */
[----:B------:R-:W-:Y:S04]  /*8140*/  STS [R4+0x2000], R26 ;  /* 0x0020001a04007388 */ /* 0x000fe80000000800 */
[----:B------:R1:W-:Y:S04]  /*8150*/  STS [R4+0x2200], R25 ;  /* 0x0022001904007388 */ /* 0x0003e80000000800 */
[----:B------:R-:W-:Y:S04]  /*8160*/  STS [R5+0x3000], R28 ;  /* 0x0030001c05007388 */ /* 0x000fe80000000800 */
[----:B------:R-:W-:Y:S04]  /*8170*/  STS [R5+0x3200], R27 ;  /* 0x0032001b05007388 */ /* 0x000fe80000000800 */
[----:B------:R3:W-:Y:S04]  /*8180*/  STS [R4+0x3000], R12 ;  /* 0x0030000c04007388 */ /* 0x0007e80000000800 */
[----:B------:R-:W-:Y:S04]  /*8190*/  STS [R4+0x3200], R23 ;  /* 0x0032001704007388 */ /* 0x000fe80000000800 */
[----:B------:R-:W-:Y:S04]  /*81a0*/  STS [R0+0x4000], R22 ;  /* 0x0040001600007388 */ /* 0x000fe80000000800 */
[----:B------:R-:W-:Y:S01]  /*81b0*/  STS [R0+0x4200], R21 ;  /* 0x0042001500007388 */ /* 0x000fe20000000800 */
[----:B-1----:R-:W-:-:S03]  /*81c0*/  @P1 MOV R25, c[0x0][0x210] ;  /* 0x0000840000191a02 */ /* 0x002fc60000000f00 */
[----:B------:R1:W-:Y:S04]  /*81d0*/  STS [R2+0x4000], R18 ;  /* 0x0040001202007388 */ /* 0x0003e80000000800 */
[----:B------:R4:W-:Y:S04]  /*81e0*/  STS [R2+0x4200], R17 ;  /* 0x0042001102007388 */ /* 0x0009e80000000800 */
[----:B------:R-:W-:Y:S01]  /*81f0*/  STS [R0+0x5000], R20 ;  /* 0x0050001400007388 */ /* 0x000fe20000000800 */
[----:B---3--:R-:W-:Y:S01]  /*8200*/  @P1 IMAD R12, R25, c[0x0][0x214], RZ ;  /* 0x00008500190c1a24 */ /* 0x008fe200078e02ff */
[----:B------:R-:W-:-:S02]  /*8210*/  @!P1 MOV R25, c[0x0][0x214] ;  /* 0x0000850000199a02 */ /* 0x000fc40000000f00 */
[----:B------:R3:W-:Y:S02]  /*8220*/  STS [R0+0x5200], R19 ;  /* 0x0052001300007388 */ /* 0x0007e40000000800 */
[----:B------:R-:W-:Y:S02]  /*8230*/  @!P1 SEL R12, R25, c[0x0][0x234], !P2 ;  /* 0x00008d00190c9a07 */ /* 0x000fe40005000000 */
[----:B------:R5:W-:Y:S01]  /*8240*/  STS [R2+0x5000], R16 ;  /* 0x0050001002007388 */ /* 0x000be20000000800 */
[----:B------:R-:W-:-:S03]  /*8250*/  ISETP.NE.OR P2, PT, R51, RZ, !P2 ;  /* 0x000000ff3300720c */ /* 0x000fc60005745670 */
[----:B------:R2:W-:Y:S04]  /*8260*/  STS [R2+0x5200], R15 ;  /* 0x0052000f02007388 */ /* 0x0005e80000000800 */
[----:B------:R2:W-:Y:S01]  /*8270*/  STS [R5+0x4000], R14 ;  /* 0x0040000e05007388 */ /* 0x0005e20000000800 */
[----:B-1----:R-:W-:-:S03]  /*8280*/  MOV R18, 0x7f800000 ;  /* 0x7f80000000127802 */ /* 0x002fc60000000f00 */
[----:B------:R1:W-:Y:S01]  /*8290*/  STS [R5+0x4200], R13 ;  /* 0x0042000d05007388 */ /* 0x0003e20000000800 */
[----:B----4-:R-:W-:-:S03]  /*82a0*/  MOV R17, 0x7f800000 ;  /* 0x7f80000000117802 */ /* 0x010fc60000000f00 */
[----:B------:R4:W-:Y:S04]  /*82b0*/  STS [R4+0x4000], R9 ;  /* 0x0040000904007388 */ /* 0x0009e80000000800 */
[----:B------:R-:W-:Y:S01]  /*82c0*/  STS [R4+0x4200], R8 ;  /* 0x0042000804007388 */ /* 0x000fe20000000800 */
[----:B---3--:R-:W-:Y:S01]  /*82d0*/  @P1 MOV R0, 0x1 ;  /* 0x0000000100001802 */ /* 0x008fe20000000f00 */
[----:B------:R-:W-:Y:S02]  /*82e0*/  @!P1 IMAD R0, R12, c[0x0][0x1c0], RZ ;  /* 0x000070000c009a24 */ /* 0x000fe400078e02ff */
[----:B------:R-:W-:Y:S01]  /*82f0*/  STS [R5+0x5000], R11 ;  /* 0x0050000b05007388 */ /* 0x000fe20000000800 */
[----:B-----5:R-:W-:-:S03]  /*8300*/  MOV R16, 0x7f800000 ;  /* 0x7f80000000107802 */ /* 0x020fc60000000f00 */
[----:B------:R-:W-:Y:S01]  /*8310*/  STS [R5+0x5200], R10 ;  /* 0x0052000a05007388 */ /* 0x000fe20000000800 */
[----:B--2---:R-:W-:-:S03]  /*8320*/  MOV R15, 0x7f800000 ;  /* 0x7f800000000f7802 */ /* 0x004fc60000000f00 */
[----:B------:R2:W-:Y:S01]  /*8330*/  STS [R4+0x5000], R7 ;  /* 0x0050000704007388 */ /* 0x0005e20000000800 */
[----:B------:R-:W-:Y:S03]  /*8340*/  @P5 MUFU.LG2 R14, R50 ;  /* 0x00000032000e5308 */ /* 0x000fe60000000c00 */
[----:B------:R3:W-:Y:S04]  /*8350*/  STS [R4+0x5200], R6 ;  /* 0x0052000604007388 */ /* 0x0007e80000000800 */
[----:B------:R-:W-:Y:S06]  /*8360*/  BAR.SYNC.DEFER_BLOCKING 0x0 ;  /* 0x0000000000007b1d */ /* 0x000fec0000010000 */
[----:B------:R-:W5:Y:S01]  /*8370*/  S2R R26, SR_CTAID.Y ;  /* 0x00000000001a7919 */ /* 0x000f620000002600 */
[----:B-1----:R-:W-:Y:S03]  /*8380*/  @P4 MUFU.LG2 R13, R132 ;  /* 0x00000084000d4308 */ /* 0x002fe60000000c00 */
[----:B----4-:R-:W1:Y:S04]  /*8390*/  S2R R9, SR_CTAID.X ;  /* 0x0000000000097919 */ /* 0x010e680000002500 */
[----:B------:R-:W4:Y:S01]  /*83a0*/  S2R R19, SR_CTAID.Z ;  /* 0x0000000000137919 */ /* 0x000f220000002700 */
[----:B--2---:R-:W2:Y:S01]  /*83b0*/  @P6 MUFU.LG2 R7, R49 ;  /* 0x0000003100076308 */ /* 0x004ea20000000c00 */
[----:B---3--:R-:W-:-:S02]  /*83c0*/  @P1 MOV R6, c[0x0][0x210] ;  /* 0x0000840000061a02 */ /* 0x008fc40000000f00 */
[----:B------:R-:W-:Y:S01]  /*83d0*/  @!P1 MOV R6, 0x1 ;  /* 0x0000000100069802 */ /* 0x000fe20000000f00 */
[----:B------:R3:W3:Y:S04]  /*83e0*/  LDS.128 R32, [R222] ;  /* 0x00000000de207984 */ /* 0x0006e80000000c00 */
[----:B------:R1:W3:Y:S01]  /*83f0*/  LDS.128 R44, [R222+0x800] ;  /* 0x00080000de2c7984 */ /* 0x0002e20000000c00 */
[----:B-----5:R-:W-:Y:S01]  /*8400*/  @!P0 SHF.R.S32.HI R4, RZ, 0x1f, R26 ;  /* 0x0000001fff048819 */ /* 0x020fe2000001141a */
[C---:B------:R-:W-:Y:S02]  /*8410*/  @!P0 IMAD.WIDE.U32 R10, R26.reuse, c[0x0][0x1e0], RZ ;  /* 0x000078001a0a8a25 */ /* 0x040fe400078e00ff */
[----:B------:R3:W3:Y:S02]  /*8420*/  LDS.128 R56, [R222+0x1000] ;  /* 0x00100000de387984 */ /* 0x0006e40000000c00 */
[----:B------:R-:W-:-:S02]  /*8430*/  @!P2 IMAD R2, R26, c[0x0][0x214], RZ ;  /* 0x000085001a02aa24 */ /* 0x000fc400078e02ff */
[----:B------:R3:W3:Y:S01]  /*8440*/  LDS.128 R68, [R222+0x1800] ;  /* 0x00180000de447984 */ /* 0x0006e20000000c00 */
[----:B------:R-:W-:Y:S01]  /*8450*/  @!P0 IMAD R4, R4, c[0x0][0x1e0], RZ ;  /* 0x0000780004048a24 */ /* 0x000fe200078e02ff */
[----:B------:R-:W-:Y:S01]  /*8460*/  @!P0 MOV R137, R10 ;  /* 0x0000000a00898202 */ /* 0x000fe20000000f00 */
[----:B------:R-:W-:Y:S01]  /*8470*/  IMAD R0, R26, R0, RZ ;  /* 0x000000001a007224 */ /* 0x000fe200078e02ff */
[----:B------:R3:W3:Y:S01]  /*8480*/  LDS.128 R28, [R222+0x2000] ;  /* 0x00200000de1c7984 */ /* 0x0006e20000000c00 */
[----:B------:R-:W5:Y:S01]  /*8490*/  @P3 MUFU.LG2 R10, R133 ;  /* 0x00000085000a3308 */ /* 0x000f620000000c00 */
[----:B------:R-:W-:Y:S01]  /*84a0*/  @!P2 SEL R2, R2, R246, !P0 ;  /* 0x000000f60202a207 */ /* 0x000fe20004000000 */
[----:B------:R-:W-:Y:S01]  /*84b0*/  @!P0 IMAD R8, R26, c[0x0][0x1e4], R4 ;  /* 0x000079001a088a24 */ /* 0x000fe200078e0204 */
[----:B------:R3:W3:Y:S01]  /*84c0*/  LDS.128 R40, [R222+0x2800] ;  /* 0x00280000de287984 */ /* 0x0006e20000000c00 */
[----:B------:R-:W-:Y:S01]  /*84d0*/  CS2R R4, SRZ ;  /* 0x0000000000047805 */ /* 0x000fe2000001ff00 */
[----:B------:R-:W-:Y:S01]  /*84e0*/  SEL R0, R0, RZ, P2 ;  /* 0x000000ff00007207 */ /* 0x000fe20001000000 */
[----:B--2---:R-:W-:Y:S01]  /*84f0*/  @P6 FMUL.FTZ R7, R7, 0.69314718246459960938 ;  /* 0x3f31721807076820 */ /* 0x004fe20000410000 */
[----:B------:R2:W2:Y:S01]  /*8500*/  LDS.128 R52, [R222+0x3000] ;  /* 0x00300000de347984 */ /* 0x0004a20000000c00 */
[----:B------:R-:W-:-:S02]  /*8510*/  @!P2 SHF.R.S32.HI R5, RZ, 0x1f, R2 ;  /* 0x0000001fff05a819 */ /* 0x000fc40000011402 */
[----:B------:R-:W-:Y:S01]  /*8520*/  @!P2 MOV R4, R2 ;  /* 0x000000020004a202 */ /* 0x000fe20000000f00 */
[----:B------:R2:W2:Y:S01]  /*8530*/  LDS.128 R64, [R222+0x3800] ;  /* 0x00380000de407984 */ /* 0x0004a20000000c00 */
[----:B------:R-:W-:Y:S01]  /*8540*/  LOP3.LUT P2, RZ, R172, 0x3, RZ, 0xc0, !PT ;  /* 0x00000003acff7812 */ /* 0x000fe2000784c0ff */
[----:B-1----:R-:W-:Y:S01]  /*8550*/  IMAD R2, R9, R6, RZ ;  /* 0x0000000609027224 */ /* 0x002fe200078e02ff */
[----:B------:R-:W-:Y:S01]  /*8560*/  @!P0 IADD3 R138, R11, R8, RZ ;  /* 0x000000080b8a8210 */ /* 0x000fe20007ffe0ff */
[----:B------:R1:W1:Y:S01]  /*8570*/  LDS.128 R20, [R222+0x4000] ;  /* 0x00400000de147984 */ /* 0x0002620000000c00 */
[----:B----4-:R-:W-:Y:S02]  /*8580*/  IMAD R0, R19, R12, R0 ;  /* 0x0000000c13007224 */ /* 0x010fe400078e0200 */
[----:B------:R-:W-:Y:S01]  /*8590*/  SHF.L.U32 R9, R2, 0x7, RZ ;  /* 0x0000000702097819 */ /* 0x000fe200000006ff */
[----:B------:R4:W1:Y:S01]  /*85a0*/  LDS.128 R36, [R222+0x4800] ;  /* 0x00480000de247984 */ /* 0x0008620000000c00 */
[----:B-----5:R-:W-:-:S02]  /*85b0*/  @P3 FMUL.FTZ R2, R10, 0.69314718246459960938 ;  /* 0x3f3172180a023820 */ /* 0x020fc40000410000 */
[----:B------:R-:W-:Y:S01]  /*85c0*/  @P6 FFMA.FTZ R18, R136, c[0x0][0x238], R7 ;  /* 0x00008e0088126a23 */ /* 0x000fe20000010007 */
[----:B------:R4:W1:Y:S01]  /*85d0*/  LDS.128 R48, [R222+0x5000] ;  /* 0x00500000de307984 */ /* 0x0008620000000c00 */
[--C-:B------:R-:W-:Y:S01]  /*85e0*/  IADD3 R10, P1, P0, R9, R4, R0.reuse ;  /* 0x00000004090a7210 */ /* 0x100fe2000783e000 */
[----:B------:R-:W-:Y:S01]  /*85f0*/  @P5 FMUL.FTZ R8, R14, 0.69314718246459960938 ;  /* 0x3f3172180e085820 */ /* 0x000fe20000410000 */
[----:B------:R-:W-:Y:S01]  /*8600*/  SHF.R.S32.HI R4, RZ, 0x1f, R9 ;  /* 0x0000001fff047819 */ /* 0x000fe20000011409 */
[----:B------:R4:W1:Y:S01]  /*8610*/  LDS.128 R60, [R222+0x5800] ;  /* 0x00580000de3c7984 */ /* 0x0008620000000c00 */
[----:B------:R-:W-:Y:S01]  /*8620*/  @P4 FMUL.FTZ R7, R13, 0.69314718246459960938 ;  /* 0x3f3172180d074820 */ /* 0x000fe20000410000 */
[----:B------:R-:W-:Y:S01]  /*8630*/  SHF.R.S32.HI R0, RZ, 0x1f, R0 ;  /* 0x0000001fff007819 */ /* 0x000fe20000011400 */
[----:B------:R-:W-:Y:S02]  /*8640*/  @P5 FFMA.FTZ R17, R135, c[0x0][0x238], R8 ;  /* 0x00008e0087115a23 */ /* 0x000fe40000010008 */
[----:B------:R-:W-:Y:S01]  /*8650*/  @P4 FFMA.FTZ R15, R134, c[0x0][0x238], R7 ;  /* 0x00008e00860f4a23 */ /* 0x000fe20000010007 */
[----:B------:R-:W-:Y:S01]  /*8660*/  IADD3.X R11, R4, R5, R0, P1, P0 ;  /* 0x00000005040b7210 */ /* 0x000fe20000fe0400 */
[----:B------:R-:W-:Y:S01]  /*8670*/  @P3 FFMA.FTZ R16, R3, c[0x0][0x238], R2 ;  /* 0x00008e0003103a23 */ /* 0x000fe20000010002 */
[----:B------:R-:W-:Y:S05]  /*8680*/  @P2 BRA `(.L_x_11) ;  /* 0x0000027000002947 */ /* 0x000fea0003800000 */
[----:B------:R-:W-:Y:S02]  /*8690*/  SHF.R.S32.HI R0, RZ, 0x1f, R24 ;  /* 0x0000001fff007819 */ /* 0x000fe40000011418 */
[----:B------:R-:W-:-:S02]  /*86a0*/  SHF.R.S32.HI R3, RZ, 0x1f, R172 ;  /* 0x0000001fff037819 */ /* 0x000fc400000114ac */
[----:B------:R-:W-:Y:S02]  /*86b0*/  LEA.HI R2, R0, R24, RZ, 0x2 ;  /* 0x0000001800027211 */ /* 0x000fe400078f10ff */
[----:B------:R-:W-:Y:S02]  /*86c0*/  LEA.HI R0, R3, R172, RZ, 0x2 ;  /* 0x000000ac03007211 */ /* 0x000fe400078f10ff */
[----:B------:R-:W-:Y:S02]  /*86d0*/  LOP3.LUT R2, R2, 0xffffffc, RZ, 0xc0, !PT ;  /* 0x0ffffffc02027812 */ /* 0x000fe400078ec0ff */
[----:B------:R-:W-:-:S03]  /*86e0*/  SHF.R.S32.HI R0, RZ, 0x2, R0 ;  /* 0x00000002ff007819 */ /* 0x000fc60000011400 */
[----:B------:R-:W-:-:S04]  /*86f0*/  IMAD.IADD R2, R24, 0x1, -R2 ;  /* 0x0000000118027824 */ /* 0x000fc800078e0a02 */
[----:B------:R-:W-:-:S05]  /*8700*/  IMAD R0, R2, 0x10, R0 ;  /* 0x0000001002007824 */ /* 0x000fca00078e0200 */
[CC--:B------:R-:W-:Y:S02]  /*8710*/  ISETP.GE.AND P6, PT, R0.reuse, R247.reuse, PT ;  /* 0x000000f70000720c */ /* 0x0c0fe40003fc6270 */
[C---:B------:R-:W-:Y:S02]  /*8720*/  IADD3 R3, R0.reuse, 0x8, RZ ;  /* 0x0000000800037810 */ /* 0x040fe40007ffe0ff */
[C---:B------:R-:W-:Y:S02]  /*8730*/  IADD3 R2, R0.reuse, 0x40, RZ ;  /* 0x0000004000027810 */ /* 0x040fe40007ffe0ff */
[----:B------:R-:W-:Y:S02]  /*8740*/  IADD3 R4, R0, 0x48, RZ ;  /* 0x0000004800047810 */ /* 0x000fe40007ffe0ff */
[-C--:B------:R-:W-:Y:S02]  /*8750*/  ISETP.GE.AND P5, PT, R3, R247.reuse, PT ;  /* 0x000000f70300720c */ /* 0x080fe40003fa6270 */
[----:B------:R-:W-:-:S02]  /*8760*/  ISETP.GE.AND P4, PT, R2, R247, PT ;  /* 0x000000f70200720c */ /* 0x000fc40003f86270 */
[----:B------:R-:W-:Y:S01]  /*8770*/  ISETP.GE.AND P3, PT, R4, R247, PT ;  /* 0x000000f70400720c */ /* 0x000fe20003f66270 */
[----:B------:R-:W-:-:S05]  /*8780*/  @!P6 IMAD R0, R0, R6, RZ ;  /* 0x000000060000e224 */ /* 0x000fca00078e02ff */
[----:B------:R-:W-:-:S03]  /*8790*/  @!P6 IADD3 R5, P0, R0, R10, RZ ;  /* 0x0000000a0005e210 */ /* 0x000fc60007f1e0ff */
[-C--:B------:R-:W-:Y:S01]  /*87a0*/  @!P5 IMAD R3, R3, R6.reuse, RZ ;  /* 0x000000060303d224 */ /* 0x080fe200078e02ff */
[-C--:B------:R-:W-:Y:S01]  /*87b0*/  @!P6 LEA.HI.X.SX32 R7, R0, R11.reuse, 0x1, P0 ;  /* 0x0000000b0007e211 */ /* 0x080fe200000f0eff */
[-C--:B------:R-:W-:Y:S01]  /*87c0*/  @!P4 IMAD R12, R2, R6.reuse, RZ ;  /* 0x00000006020cc224 */ /* 0x080fe200078e02ff */
[----:B------:R-:W-:Y:S01]  /*87d0*/  @!P6 LEA R8, P0, R5, c[0x0][0x200], 0x2 ;  /* 0x000080000508ea11 */ /* 0x000fe200078010ff */
[----:B------:R-:W-:Y:S01]  /*87e0*/  @!P3 IMAD R2, R4, R6, RZ ;  /* 0x000000060402b224 */ /* 0x000fe200078e02ff */
[-C--:B------:R-:W-:Y:S02]  /*87f0*/  @!P5 IADD3 R0, P2, R3, R10.reuse, RZ ;  /* 0x0000000a0300d210 */ /* 0x080fe40007f5e0ff */
[----:B------:R-:W-:Y:S02]  /*8800*/  @!P6 LEA.HI.X R9, R5, c[0x0][0x204], R7, 0x2, P0 ;  /* 0x000081000509ea11 */ /* 0x000fe400000f1407 */
[-C--:B------:R-:W-:Y:S02]  /*8810*/  @!P4 IADD3 R5, P1, R12, R10.reuse, RZ ;  /* 0x0000000a0c05c210 */ /* 0x080fe40007f3e0ff */
[----:B------:R-:W-:Y:S01]  /*8820*/  @!P3 IADD3 R10, P0, R2, R10, RZ ;  /* 0x0000000a020ab210 */ /* 0x000fe20007f1e0ff */
[----:B------:R4:W-:Y:S01]  /*8830*/  @!P6 STG.E [R8.64], R18 ;  /* 0x000000120800e986 */ /* 0x0009e2000c101906 */
[----:B------:R-:W-:-:S02]  /*8840*/  @!P5 LEA.HI.X.SX32 R3, R3, R11, 0x1, P2 ;  /* 0x0000000b0303d211 */ /* 0x000fc400010f0eff */
[----:B------:R-:W-:Y:S02]  /*8850*/  @!P5 LEA R6, P2, R0, c[0x0][0x200], 0x2 ;  /* 0x000080000006da11 */ /* 0x000fe400078410ff */
[-C--:B------:R-:W-:Y:S02]  /*8860*/  @!P4 LEA.HI.X.SX32 R12, R12, R11.reuse, 0x1, P1 ;  /* 0x0000000b0c0cc211 */ /* 0x080fe400008f0eff */
[----:B------:R-:W-:Y:S02]  /*8870*/  @!P3 LEA.HI.X.SX32 R11, R2, R11, 0x1, P0 ;  /* 0x0000000b020bb211 */ /* 0x000fe400000f0eff */
[----:B------:R-:W-:Y:S02]  /*8880*/  @!P4 LEA R4, P1, R5, c[0x0][0x200], 0x2 ;  /* 0x000080000504ca11 */ /* 0x000fe400078210ff */
[----:B------:R-:W-:Y:S02]  /*8890*/  @!P3 LEA R2, P0, R10, c[0x0][0x200], 0x2 ;  /* 0x000080000a02ba11 */ /* 0x000fe400078010ff */
[----:B------:R-:W-:-:S02]  /*88a0*/  @!P5 LEA.HI.X R7, R0, c[0x0][0x204], R3, 0x2, P2 ;  /* 0x000081000007da11 */ /* 0x000fc400010f1403 */
[----:B------:R-:W-:Y:S02]  /*88b0*/  @!P4 LEA.HI.X R5, R5, c[0x0][0x204], R12, 0x2, P1 ;  /* 0x000081000505ca11 */ /* 0x000fe400008f140c */
[----:B------:R-:W-:Y:S01]  /*88c0*/  @!P3 LEA.HI.X R3, R10, c[0x0][0x204], R11, 0x2, P0 ;  /* 0x000081000a03ba11 */ /* 0x000fe200000f140b */
[----:B------:R4:W-:Y:S04]  /*88d0*/  @!P5 STG.E [R6.64], R17 ;  /* 0x000000110600d986 */ /* 0x0009e8000c101906 */
[----:B------:R4:W-:Y:S04]  /*88e0*/  @!P4 STG.E [R4.64], R15 ;  /* 0x0000000f0400c986 */ /* 0x0009e8000c101906 */
[----:B------:R4:W-:Y:S02]  /*88f0*/  @!P3 STG.E [R2.64], R16 ;  /* 0x000000100200b986 */ /* 0x0009e4000c101906 */
.L_x_11:
[----:B------:R-:W-:Y:S05]  /*8900*/  BSYNC B0 ;  /* 0x0000000000007941 */ /* 0x000fea0003800000 */
.L_x_10:
[----:B----4-:R-:W-:Y:S01]  /*8910*/  IADD3 R2, P0, R248, R137, RZ ;  /* 0x00000089f8027210 */ /* 0x010fe20007f1e0ff */
[----:B------:R-:W-:Y:S01]  /*8920*/  BSSY B0, `(.L_x_12) ;  /* 0x0000013000007945 */ /* 0x000fe20003800000 */
[----:B------:R-:W-:-:S02]  /*8930*/  SHF.R.S32.HI R0, RZ, 0x1f, R19 ;  /* 0x0000001fff007819 */ /* 0x000fc40000011413 */
[----:B------:R-:W-:Y:S02]  /*8940*/  IADD3.X R3, R249, R138, RZ, P0, !PT ;  /* 0x0000008af9037210 */ /* 0x000fe400007fe4ff */
[----:B------:R-:W-:Y:S01]  /*8950*/  ISETP.GE.AND P0, PT, R242, R247, PT ;  /* 0x000000f7f200720c */ /* 0x000fe20003f06270 */
[----:B------:R-:W-:Y:S02]  /*8960*/  IMAD R0, R0, c[0x0][0x1f0], RZ ;  /* 0x00007c0000007a24 */ /* 0x000fe400078e02ff */
[----:B------:R-:W-:-:S04]  /*8970*/  IMAD.WIDE.U32 R8, R19, c[0x0][0x1f0], R2 ;  /* 0x00007c0013087a25 */ /* 0x000fc800078e0002 */
[----:B------:R-:W-:-:S05]  /*8980*/  IMAD R0, R19, c[0x0][0x1f4], R0 ;  /* 0x00007d0013007a24 */ /* 0x000fca00078e0200 */
[----:B------:R-:W-:Y:S01]  /*8990*/  IADD3 R7, R9, R0, RZ ;  /* 0x0000000009077210 */ /* 0x000fe20007ffe0ff */
[----:B------:R-:W-:Y:S05]  /*89a0*/  @P0 BRA `(.L_x_13) ;  /* 0x000000a000000947 */ /* 0x000fea0003800000 */
[----:B------:R-:W-:Y:S01]  /*89b0*/  MOV R6, R8 ;  /* 0x0000000800067202 */ /* 0x000fe20000000f00 */
[----:B------:R-:W-:-:S04]  /*89c0*/  IMAD R0, R245, c[0x0][0x1e8], RZ ;  /* 0x00007a00f5007a24 */ /* 0x000fc800078e02ff */
[----:B------:R-:W-:-:S04]  /*89d0*/  IMAD.WIDE.U32 R4, R244, c[0x0][0x1e8], R6 ;  /* 0x00007a00f4047a25 */ /* 0x000fc800078e0006 */
[----:B------:R-:W-:Y:S01]  /*89e0*/  IMAD R0, R244, c[0x0][0x1ec], R0 ;  /* 0x00007b00f4007a24 */ /* 0x000fe200078e0200 */
[----:B------:R-:W-:-:S04]  /*89f0*/  LEA R2, P0, R4, c[0x0][0x1d0], 0x1 ;  /* 0x0000740004027a11 */ /* 0x000fc800078008ff */
[----:B------:R-:W-:-:S04]  /*8a00*/  IADD3 R0, R5, R0, RZ ;  /* 0x0000000005007210 */ /* 0x000fc80007ffe0ff */
[----:B------:R-:W-:-:S05]  /*8a10*/  LEA.HI.X R3, R4, c[0x0][0x1d4], R0, 0x1, P0 ;  /* 0x0000750004037a11 */ /* 0x000fca00000f0c00 */
[----:B---3--:R3:W-:Y:S04]  /*8a20*/  STG.E.128 [R2.64], R32 ;  /* 0x0000002002007986 */ /* 0x0087e8000c101d06 */
[----:B------:R3:W-:Y:S04]  /*8a30*/  STG.E.128 [R2.64+0x40], R28 ;  /* 0x0000401c02007986 */ /* 0x0007e8000c101d06 */
[----:B-1----:R3:W-:Y:S02]  /*8a40*/  STG.E.128 [R2.64+0x80], R20 ;  /* 0x0000801402007986 */ /* 0x0027e4000c101d06 */
.L_x_13:
[----:B------:R-:W-:Y:S05]  /*8a50*/  BSYNC B0 ;  /* 0x0000000000007941 */ /* 0x000fea0003800000 */
.L_x_12:
[----:B------:R-:W4:Y:S01]  /*8a60*/  LDL.LU R0, [R1+0x4] ;  /* 0x0000040001007983 */ /* 0x000f220000300800 */
[----:B------:R-:W-:Y:S01]  /*8a70*/  BSSY B0, `(.L_x_14) ;  /* 0x0000010000007945 */ /* 0x000fe20003800000 */
[----:B----4-:R-:W-:-:S13]  /*8a80*/  ISETP.GE.AND P0, PT, R0, R247, PT ;  /* 0x000000f70000720c */ /* 0x010fda0003f06270 */
[----:B------:R-:W-:Y:S05]  /*8a90*/  @P0 BRA `(.L_x_15) ;  /* 0x000000d000000947 */ /* 0x000fea0003800000 */
[----:B------:R-:W-:Y:S01]  /*8aa0*/  IADD3 R10, P0, R244, 0x20, RZ ;  /* 0x00000020f40a7810 */ /* 0x000fe20007f1e0ff */
[----:B---3--:R-:W-:Y:S01]  /*8ab0*/  IMAD.MOV.U32 R2, RZ, RZ, R8 ;  /* 0x000000ffff027224 */ /* 0x008fe200078e0008 */
[----:B------:R-:W-:-:S03]  /*8ac0*/  MOV R3, R7 ;  /* 0x0000000700037202 */ /* 0x000fc60000000f00 */
[----:B------:R-:W-:Y:S02]  /*8ad0*/  IMAD.X R0, RZ, RZ, R245, P0 ;  /* 0x000000ffff007224 */ /* 0x000fe400000e06f5 */
[----:B------:R-:W-:-:S04]  /*8ae0*/  IMAD.WIDE.U32 R4, R10, c[0x0][0x1e8], R2 ;  /* 0x00007a000a047a25 */ /* 0x000fc800078e0002 */
[----:B------:R-:W-:Y:S01]  /*8af0*/  IMAD R0, R0, c[0x0][0x1e8], RZ ;  /* 0x00007a0000007a24 */ /* 0x000fe200078e02ff */
[----:B------:R-:W-:-:S03]  /*8b00*/  LEA R2, P0, R4, c[0x0][0x1d0], 0x1 ;  /* 0x0000740004027a11 */ /* 0x000fc600078008ff */
[----:B------:R-:W-:-:S05]  /*8b10*/  IMAD R0, R10, c[0x0][0x1ec], R0 ;  /* 0x00007b000a007a24 */ /* 0x000fca00078e0200 */
[----:B------:R-:W-:-:S04]  /*8b20*/  IADD3 R0, R5, R0, RZ ;  /* 0x0000000005007210 */ /* 0x000fc80007ffe0ff */
[----:B------:R-:W-:-:S05]  /*8b30*/  LEA.HI.X R3, R4, c[0x0][0x1d4], R0, 0x1, P0 ;  /* 0x0000750004037a11 */ /* 0x000fca00000f0c00 */
[----:B------:R3:W-:Y:S04]  /*8b40*/  STG.E.128 [R2.64], R44 ;  /* 0x0000002c02007986 */ /* 0x0007e8000c101d06 */
[----:B------:R3:W-:Y:S04]  /*8b50*/  STG.E.128 [R2.64+0x40], R40 ;  /* 0x0000402802007986 */ /* 0x0007e8000c101d06 */
[----:B-1----:R3:W-:Y:S02]  /*8b60*/  STG.E.128 [R2.64+0x80], R36 ;  /* 0x0000802402007986 */ /* 0x0027e4000c101d06 */
.L_x_15:
[----:B------:R-:W-:Y:S05]  /*8b70*/  BSYNC B0 ;  /* 0x0000000000007941 */ /* 0x000fea0003800000 */
.L_x_14:
        /* <DEDUP_REMOVED lines=15> */
[----:B--2---:R3:W-:Y:S04]  /*8c70*/  STG.E.128 [R2.64+0x40], R52 ;  /* 0x0000403402007986 */ /* 0x0047e8000c101d06 */
[----:B-1----:R3:W-:Y:S02]  /*8c80*/  STG.E.128 [R2.64+0x80], R48 ;  /* 0x0000803002007986 */ /* 0x0027e4000c101d06 */
.L_x_17:
[----:B------:R-:W-:Y:S05]  /*8c90*/  BSYNC B0 ;  /* 0x0000000000007941 */ /* 0x000fea0003800000 */
.L_x_16:
[----:B------:R-:W4:Y:S02]  /*8ca0*/  LDL.LU R0, [R1+0x8] ;  /* 0x0000080001007983 */ /* 0x000f240000300800 */
[----:B----4-:R-:W-:-:S13]  /*8cb0*/  ISETP.GE.AND P0, PT, R0, R247, PT ;  /* 0x000000f70000720c */ /* 0x010fda0003f06270 */
[----:B------:R-:W-:Y:S05]  /*8cc0*/  @P0 EXIT ;  /* 0x000000000000094d */ /* 0x000fea0003800000 */
        /* <DEDUP_REMOVED lines=10> */
[----:B------:R-:W-:Y:S04]  /*8d70*/  STG.E.128 [R2.64], R68 ;  /* 0x0000004402007986 */ /* 0x000fe8000c101d06 */
[----:B--2---:R-:W-:Y:S04]  /*8d80*/  STG.E.128 [R2.64+0x40], R64 ;  /* 0x0000404002007986 */ /* 0x004fe8000c101d06 */
[----:B-1----:R-:W-:Y:S01]  /*8d90*/  STG.E.128 [R2.64+0x80], R60 ;  /* 0x0000803c02007986 */ /* 0x002fe2000c101d06 */
[----:B------:R-:W-:Y:S05]  /*8da0*/  EXIT ;  /* 0x000000000000794d */ /* 0x000fea0003800000 */
.L_x_2:
[----:B-1----:R-:W1:Y:S01]  /*8db0*/  LDC.U8 R4, c[0x0][0x329] ;  /* 0x0000ca40ff047b82 */ /* 0x002e620000000000 */
[----:B------:R-:W-:Y:S01]  /*8dc0*/  ISETP.NE.AND P4, PT, R246, -0x1, PT ;  /* 0xfffffffff600780c */ /* 0x000fe20003f85270 */
[----:B------:R-:W-:Y:S01]  /*8dd0*/  IMAD.IADD R15, R15, 0x1, -R247 ;  /* 0x000000010f0f7824 */ /* 0x000fe200078e0af7 */
[----:B------:R-:W-:Y:S01]  /*8de0*/  SHF.R.S32.HI R10, RZ, 0x1f, R31 ;  /* 0x0000001fff0a7819 */ /* 0x000fe2000001141f */
[----:B------:R-:W-:Y:S03]  /*8df0*/  BSSY B0, `(.L_x_18) ;  /* 0x000003c000007945 */ /* 0x000fe60003800000 */
[----:B------:R-:W-:Y:S01]  /*8e00*/  LEA.HI R10, R10, R31, RZ, 0x2 ;  /* 0x0000001f0a0a7211 */ /* 0x000fe200078f10ff */
[----:B------:R-:W2:Y:S06]  /*8e10*/  LDC.U8 R0, c[0x0][0x328] ;  /* 0x0000ca00ff007b82 */ /* 0x000eac0000000000 */
[----:B------:R-:W-:-:S04]  /*8e20*/  @P4 IMAD.WIDE.U32 R2, R246, c[0x0][0x1e8], RZ ;  /* 0x00007a00f6024a25 */ /* 0x000fc800078e00ff */
[----:B------:R-:W-:Y:S02]  /*8e30*/  @P4 IMAD R5, R246, c[0x0][0x1ec], R3 ;  /* 0x00007b00f6054a24 */ /* 0x000fe400078e0203 */
[----:B------:R-:W-:Y:S01]  /*8e40*/  @!P4 IMAD.WIDE.U32 R8, R11, c[0x0][0x1e0], RZ ;  /* 0x000078000b08ca25 */ /* 0x000fe200078e00ff */
[----:B-1----:R-:W-:-:S04]  /*8e50*/  ISETP.NE.AND P1, PT, R4, RZ, PT ;  /* 0x000000ff0400720c */ /* 0x002fc80003f25270 */
[----:B------:R-:W-:Y:S02]  /*8e60*/  @!P4 MOV R2, R8 ;  /* 0x000000080002c202 */ /* 0x000fe40000000f00 */
[----:B------:R-:W-:Y:S02]  /*8e70*/  SHF.R.S32.HI R8, RZ, 0x1f, R17 ;  /* 0x0000001fff087819 */ /* 0x000fe40000011411 */
[----:B--2---:R-:W-:-:S03]  /*8e80*/  ISETP.NE.AND P3, PT, R0, RZ, PT ;  /* 0x000000ff0000720c */ /* 0x004fc60003f65270 */
[----:B------:R-:W-:Y:S01]  /*8e90*/  IMAD R8, R8, c[0x0][0x1f0], RZ ;  /* 0x00007c0008087a24 */ /* 0x000fe200078e02ff */
[----:B------:R-:W-:Y:S02]  /*8ea0*/  @!P4 SHF.R.S32.HI R0, RZ, 0x1f, R11 ;  /* 0x0000001fff00c819 */ /* 0x000fe4000001140b */
[----:B------:R-:W-:Y:S01]  /*8eb0*/  ISETP.NE.OR P2, PT, R4, RZ, !P3 ;  /* 0x000000ff0400720c */ /* 0x000fe20005f45670 */
[----:B------:R-:W-:Y:S01]  /*8ec0*/  @P1 IMAD.MOV.U32 R7, RZ, RZ, c[0x0][0x210] ;  /* 0x00008400ff071624 */ /* 0x000fe200078e00ff */
[----:B------:R-:W-:Y:S01]  /*8ed0*/  LOP3.LUT R4, R10, 0x1ffffffc, RZ, 0xc0, !PT ;  /* 0x1ffffffc0a047812 */ /* 0x000fe200078ec0ff */
[----:B------:R-:W-:Y:S01]  /*8ee0*/  @!P4 IMAD R3, R0, c[0x0][0x1e0], RZ ;  /* 0x000078000003ca24 */ /* 0x000fe200078e02ff */
[----:B------:R-:W-:Y:S01]  /*8ef0*/  ISETP.NE.OR P0, PT, R246, -0x1, P2 ;  /* 0xfffffffff600780c */ /* 0x000fe20001705670 */
[----:B------:R-:W-:Y:S01]  /*8f00*/  @!P1 IMAD.MOV.U32 R6, RZ, RZ, c[0x0][0x214] ;  /* 0x00008500ff069624 */ /* 0x000fe200078e00ff */
[----:B------:R-:W-:Y:S01]  /*8f10*/  SHF.R.S32.HI R10, RZ, 0x2, R10 ;  /* 0x00000002ff0a7819 */ /* 0x000fe2000001140a */
[----:B------:R-:W-:-:S02]  /*8f20*/  IMAD.IADD R0, R31, 0x1, -R4 ;  /* 0x000000011f007824 */ /* 0x000fc400078e0a04 */
[----:B------:R-:W-:Y:S02]  /*8f30*/  @!P4 IMAD R4, R11, c[0x0][0x1e4], R3 ;  /* 0x000079000b04ca24 */ /* 0x000fe400078e0203 */
[----:B------:R-:W-:Y:S01]  /*8f40*/  @P1 IMAD R7, R7, c[0x0][0x214], RZ ;  /* 0x0000850007071a24 */ /* 0x000fe200078e02ff */
[----:B------:R-:W-:Y:S01]  /*8f50*/  @!P1 SEL R7, R6, c[0x0][0x234], !P3 ;  /* 0x00008d0006079a07 */ /* 0x000fe20005800000 */
[----:B------:R-:W-:Y:S01]  /*8f60*/  IMAD.SHL.U32 R0, R0, 0x8, RZ ;  /* 0x0000000800007824 */ /* 0x000fe200078e00ff */
[----:B------:R-:W-:Y:S01]  /*8f70*/  @!P4 IADD3 R5, R9, R4, RZ ;  /* 0x000000040905c210 */ /* 0x000fe20007ffe0ff */
[----:B------:R-:W-:Y:S02]  /*8f80*/  @P1 IMAD.MOV.U32 R3, RZ, RZ, 0x1 ;  /* 0x00000001ff031424 */ /* 0x000fe400078e00ff */
[----:B------:R-:W-:Y:S01]  /*8f90*/  @!P1 IMAD R3, R7, c[0x0][0x1c0], RZ ;  /* 0x0000700007039a24 */ /* 0x000fe200078e02ff */
[----:B------:R-:W-:Y:S01]  /*8fa0*/  IADD3 R4, P3, R0, R2, RZ ;  /* 0x0000000200047210 */ /* 0x000fe20007f7e0ff */
[----:B------:R-:W-:-:S02]  /*8fb0*/  @!P0 IMAD R246, R11, c[0x0][0x214], RZ ;  /* 0x000085000bf68a24 */ /* 0x000fc400078e02ff */
[----:B------:R-:W-:Y:S01]  /*8fc0*/  @P1 IMAD.MOV.U32 R18, RZ, RZ, c[0x0][0x210] ;  /* 0x00008400ff121624 */ /* 0x000fe200078e00ff */
[----:B------:R-:W-:Y:S01]  /*8fd0*/  LEA.HI.X.SX32 R5, R0, R5, 0x1, P3 ;  /* 0x0000000500057211 */ /* 0x000fe200018f0eff */
[----:B------:R-:W-:Y:S01]  /*8fe0*/  IMAD R0, R11, R3, RZ ;  /* 0x000000030b007224 */ /* 0x000fe200078e02ff */
[----:B------:R-:W-:Y:S01]  /*8ff0*/  @!P1 MOV R18, 0x1 ;  /* 0x0000000100129802 */ /* 0x000fe20000000f00 */
[----:B------:R-:W-:Y:S01]  /*9000*/  CS2R R2, SRZ ;  /* 0x0000000000027805 */ /* 0x000fe2000001ff00 */
[----:B------:R-:W-:Y:S01]  /*9010*/  IMAD R8, R17, c[0x0][0x1f4], R8 ;  /* 0x00007d0011087a24 */ /* 0x000fe200078e0208 */
[--C-:B------:R-:W-:Y:S01]  /*9020*/  @!P2 SHF.R.S32.HI R3, RZ, 0x1f, R246.reuse ;  /* 0x0000001fff03a819 */ /* 0x100fe200000114f6 */
[----:B------:R-:W-:Y:S01]  /*9030*/  @!P2 IMAD.MOV.U32 R2, RZ, RZ, R246 ;  /* 0x000000ffff02a224 */ /* 0x000fe200078e00f6 */
[----:B------:R-:W-:Y:S01]  /*9040*/  SEL R0, R0, RZ, P2 ;  /* 0x000000ff00007207 */ /* 0x000fe20001000000 */
[----:B------:R-:W-:Y:S01]  /*9050*/  IMAD R6, R247, R18, RZ ;  /* 0x00000012f7067224 */ /* 0x000fe200078e02ff */
[----:B------:R-:W-:Y:S01]  /*9060*/  ISETP.GE.AND P2, PT, R10, R15, PT ;  /* 0x0000000f0a00720c */ /* 0x000fe20003f46270 */
[----:B------:R-:W-:Y:S01]  /*9070*/  IMAD.WIDE.U32 R12, R17, c[0x0][0x1f0], R4 ;  /* 0x00007c00110c7a25 */ /* 0x000fe200078e0004 */
[----:B------:R-:W-:-:S02]  /*9080*/  SHF.R.S32.HI R11, RZ, 0x1f, R10 ;  /* 0x0000001fff0b7819 */ /* 0x000fc4000001140a */
[----:B------:R-:W-:Y:S01]  /*9090*/  SHF.R.S32.HI R4, RZ, 0x1f, R6 ;  /* 0x0000001fff047819 */ /* 0x000fe20000011406 */
[----:B------:R-:W-:Y:S01]  /*90a0*/  IMAD R0, R17, R7, R0 ;  /* 0x0000000711007224 */ /* 0x000fe200078e0200 */
[----:B------:R-:W-:-:S04]  /*90b0*/  IADD3 R9, R8, R13, RZ ;  /* 0x0000000d08097210 */ /* 0x000fc80007ffe0ff */
[----:B------:R-:W-:Y:S01]  /*90c0*/  IADD3 R20, P1, P0, R6, R2, R0 ;  /* 0x0000000206147210 */ /* 0x000fe2000783e000 */
[----:B------:R-:W-:Y:S01]  /*90d0*/  IMAD.WIDE R6, R244, 0x80, R10 ;  /* 0x00000080f4067825 */ /* 0x000fe200078e020a */
[----:B------:R-:W-:-:S04]  /*90e0*/  SHF.R.S32.HI R0, RZ, 0x1f, R0 ;  /* 0x0000001fff007819 */ /* 0x000fc80000011400 */
[----:B------:R-:W-:Y:S01]  /*90f0*/  IADD3.X R19, R4, R3, R0, P1, P0 ;  /* 0x0000000304137210 */ /* 0x000fe20000fe0400 */
        /* <DEDUP_REMOVED lines=8> */
[----:B------:R1:W-:Y:S04]  /*9180*/  STG.E.128 [R2.64], RZ ;  /* 0x000000ff02007986 */ /* 0x0003e8000c101d06 */
[----:B------:R1:W-:Y:S04]  /*9190*/  STG.E.128 [R2.64+0x40], RZ ;  /* 0x000040ff02007986 */ /* 0x0003e8000c101d06 */
[----:B------:R1:W-:Y:S02]  /*91a0*/  STG.E.128 [R2.64+0x80], RZ ;  /* 0x000080ff02007986 */ /* 0x0003e4000c101d06 */
.L_x_19:
[----:B------:R-:W-:Y:S05]  /*91b0*/  BSYNC B0 ;  /* 0x0000000000007941 */ /* 0x000fea0003800000 */
.L_x_18:
[----:B------:R-:W-:Y:S01]  /*91c0*/  IADD3 R17, R10, 0x20, RZ ;  /* 0x000000200a117810 */ /* 0x000fe20007ffe0ff */
[----:B------:R-:W-:Y:S03]  /*91d0*/  BSSY B0, `(.L_x_20) ;  /* 0x0000010000007945 */ /* 0x000fe60003800000 */
[----:B------:R-:W-:-:S13]  /*91e0*/  ISETP.GE.AND P0, PT, R17, R15, PT ;  /* 0x0000000f1100720c */ /* 0x000fda0003f06270 */
[----:B------:R-:W-:Y:S05]  /*91f0*/  @P0 BRA `(.L_x_21) ;  /* 0x000000d000000947 */ /* 0x000fea0003800000 */
[----:B------:R-:W-:Y:S01]  /*9200*/  IADD3 R0, P0, R6, 0x20, RZ ;  /* 0x0000002006007810 */ /* 0x000fe20007f1e0ff */
[----:B------:R-:W-:Y:S01]  /*9210*/  IMAD.MOV.U32 R4, RZ, RZ, R12 ;  /* 0x000000ffff047224 */ /* 0x000fe200078e000c */
[----:B------:R-:W-:-:S03]  /*9220*/  MOV R5, R9 ;  /* 0x0000000900057202 */ /* 0x000fc60000000f00 */
[----:B-1----:R-:W-:Y:S02]  /*9230*/  IMAD.X R2, RZ, RZ, R7, P0 ;  /* 0x000000ffff027224 */ /* 0x002fe400000e0607 */
[----:B------:R-:W-:-:S04]  /*9240*/  IMAD.WIDE.U32 R4, R0, c[0x0][0x1e8], R4 ;  /* 0x00007a0000047a25 */ /* 0x000fc800078e0004 */
[----:B------:R-:W-:-:S04]  /*9250*/  IMAD R2, R2, c[0x0][0x1e8], RZ ;  /* 0x00007a0002027a24 */ /* 0x000fc800078e02ff */
[----:B------:R-:W-:Y:S01]  /*9260*/  IMAD R0, R0, c[0x0][0x1ec], R2 ;  /* 0x00007b0000007a24 */ /* 0x000fe200078e0202 */
[----:B------:R-:W-:-:S04]  /*9270*/  LEA R2, P0, R4, c[0x0][0x1d0], 0x1 ;  /* 0x0000740004027a11 */ /* 0x000fc800078008ff */
[----:B------:R-:W-:-:S04]  /*9280*/  IADD3 R0, R0, R5, RZ ;  /* 0x0000000500007210 */ /* 0x000fc80007ffe0ff */
[----:B------:R-:W-:-:S05]  /*9290*/  LEA.HI.X R3, R4, c[0x0][0x1d4], R0, 0x1, P0 ;  /* 0x0000750004037a11 */ /* 0x000fca00000f0c00 */
[----:B------:R1:W-:Y:S04]  /*92a0*/  STG.E.128 [R2.64], RZ ;  /* 0x000000ff02007986 */ /* 0x0003e8000c101d06 */
[----:B------:R1:W-:Y:S04]  /*92b0*/  STG.E.128 [R2.64+0x40], RZ ;  /* 0x000040ff02007986 */ /* 0x0003e8000c101d06 */
[----:B------:R1:W-:Y:S02]  /*92c0*/  STG.E.128 [R2.64+0x80], RZ ;  /* 0x000080ff02007986 */ /* 0x0003e4000c101d06 */
.L_x_21:
[----:B------:R-:W-:Y:S05]  /*92d0*/  BSYNC B0 ;  /* 0x0000000000007941 */ /* 0x000fea0003800000 */
.L_x_20:
        /* <DEDUP_REMOVED lines=17> */
.L_x_23:
[----:B------:R-:W-:Y:S05]  /*93f0*/  BSYNC B0 ;  /* 0x0000000000007941 */ /* 0x000fea0003800000 */
.L_x_22:
[----:B------:R-:W-:Y:S01]  /*9400*/  IADD3 R16, R10, 0x60, RZ ;  /* 0x000000600a107810 */ /* 0x000fe20007ffe0ff */
[----:B------:R-:W-:Y:S03]  /*9410*/  BSSY B0, `(.L_x_24) ;  /* 0x0000010000007945 */ /* 0x000fe60003800000 */
[----:B------:R-:W-:-:S13]  /*9420*/  ISETP.GE.AND P0, PT, R16, R15, PT ;  /* 0x0000000f1000720c */ /* 0x000fda0003f06270 */
[----:B------:R-:W-:Y:S05]  /*9430*/  @P0 BRA `(.L_x_25) ;  /* 0x000000d000000947 */ /* 0x000fea0003800000 */
[----:B------:R-:W-:Y:S01]  /*9440*/  IADD3 R0, P0, R6, 0x60, RZ ;  /* 0x0000006006007810 */ /* 0x000fe20007f1e0ff */
[----:B-1----:R-:W-:Y:S01]  /*9450*/  IMAD.MOV.U32 R2, RZ, RZ, R12 ;  /* 0x000000ffff027224 */ /* 0x002fe200078e000c */
        /* <DEDUP_REMOVED lines=8> */
[----:B------:R1:W-:Y:S04]  /*94e0*/  STG.E.128 [R2.64], RZ ;  /* 0x000000ff02007986 */ /* 0x0003e8000c101d06 */
[----:B------:R1:W-:Y:S04]  /*94f0*/  STG.E.128 [R2.64+0x40], RZ ;  /* 0x000040ff02007986 */ /* 0x0003e8000c101d06 */
[----:B------:R1:W-:Y:S02]  /*9500*/  STG.E.128 [R2.64+0x80], RZ ;  /* 0x000080ff02007986 */ /* 0x0003e4000c101d06 */
.L_x_25:
[----:B------:R-:W-:Y:S05]  /*9510*/  BSYNC B0 ;  /* 0x0000000000007941 */ /* 0x000fea0003800000 */
.L_x_24:
[----:B------:R-:W-:-:S04]  /*9520*/  LOP3.LUT P6, RZ, R31, 0x3, RZ, 0xc0, !PT ;  /* 0x000000031fff7812 */ /* 0x000fc800078cc0ff */
[-C--:B------:R-:W-:Y:S02]  /*9530*/  ISETP.GE.OR P5, PT, R10, R15.reuse, P6 ;  /* 0x0000000f0a00720c */ /* 0x080fe400037a6670 */
[-C--:B------:R-:W-:Y:S02]  /*9540*/  ISETP.GE.OR P4, PT, R17, R15.reuse, P6 ;  /* 0x0000000f1100720c */ /* 0x080fe40003786670 */
[-C--:B------:R-:W-:Y:S02]  /*9550*/  ISETP.GE.OR P3, PT, R14, R15.reuse, P6 ;  /* 0x0000000f0e00720c */ /* 0x080fe40003766670 */
[----:B------:R-:W-:-:S07]  /*9560*/  ISETP.GE.OR P6, PT, R16, R15, P6 ;  /* 0x0000000f1000720c */ /* 0x000fce00037c6670 */
[-C--:B------:R-:W-:Y:S02]  /*9570*/  @!P5 IMAD R0, R10, R18.reuse, RZ ;  /* 0x000000120a00d224 */ /* 0x080fe400078e02ff */
[-C--:B-1----:R-:W-:Y:S02]  /*9580*/  @!P4 IMAD R3, R17, R18.reuse, RZ ;  /* 0x000000121103c224 */ /* 0x082fe400078e02ff */
[----:B------:R-:W-:Y:S01]  /*9590*/  @!P3 IMAD R5, R14, R18, RZ ;  /* 0x000000120e05b224 */ /* 0x000fe200078e02ff */
[CC--:B------:R-:W-:Y:S02]  /*95a0*/  @!P5 IADD3 R2, P0, R0.reuse, R20.reuse, RZ ;  /* 0x000000140002d210 */ /* 0x0c0fe40007f1e0ff */
[----:B------:R-:W-:Y:S02]  /*95b0*/  @!P4 IADD3 R9, P1, R3, R20, RZ ;  /* 0x000000140309c210 */ /* 0x000fe40007f3e0ff */
[----:B------:R-:W-:Y:S02]  /*95c0*/  @!P5 LEA.HI.X.SX32 R0, R0, R19, 0x1, P0 ;  /* 0x000000130000d211 */ /* 0x000fe400000f0eff */
[----:B------:R-:W-:-:S02]  /*95d0*/  @!P5 LEA R6, P2, R2, c[0x0][0x200], 0x2 ;  /* 0x000080000206da11 */ /* 0x000fc400078410ff */
[----:B------:R-:W-:Y:S02]  /*95e0*/  @!P3 IADD3 R8, P0, R5, R20, RZ ;  /* 0x000000140508b210 */ /* 0x000fe40007f1e0ff */
[-C--:B------:R-:W-:Y:S02]  /*95f0*/  @!P4 LEA.HI.X.SX32 R3, R3, R19.reuse, 0x1, P1 ;  /* 0x000000130303c211 */ /* 0x080fe400008f0eff */
[----:B------:R-:W-:Y:S02]  /*9600*/  @!P5 LEA.HI.X R7, R2, c[0x0][0x204], R0, 0x2, P2 ;  /* 0x000081000207da11 */ /* 0x000fe400010f1400 */
[----:B------:R-:W-:Y:S02]  /*9610*/  @!P4 LEA R4, P1, R9, c[0x0][0x200], 0x2 ;  /* 0x000080000904ca11 */ /* 0x000fe400078210ff */
[----:B------:R-:W-:Y:S02]  /*9620*/  @!P3 LEA.HI.X.SX32 R0, R5, R19, 0x1, P0 ;  /* 0x000000130500b211 */ /* 0x000fe400000f0eff */
[----:B------:R-:W-:-:S02]  /*9630*/  @!P3 LEA R2, P0, R8, c[0x0][0x200], 0x2 ;  /* 0x000080000802ba11 */ /* 0x000fc400078010ff */
[----:B------:R-:W-:Y:S01]  /*9640*/  @!P4 LEA.HI.X R5, R9, c[0x0][0x204], R3, 0x2, P1 ;  /* 0x000081000905ca11 */ /* 0x000fe200008f1403 */
[----:B------:R-:W-:Y:S01]  /*9650*/  @!P5 IMAD.MOV.U32 R9, RZ, RZ, 0x7f800000 ;  /* 0x7f800000ff09d424 */ /* 0x000fe200078e00ff */
[----:B------:R-:W-:Y:S01]  /*9660*/  @!P3 LEA.HI.X R3, R8, c[0x0][0x204], R0, 0x2, P0 ;  /* 0x000081000803ba11 */ /* 0x000fe200000f1400 */
[----:B------:R-:W-:Y:S02]  /*9670*/  @!P4 IMAD.MOV.U32 R8, RZ, RZ, 0x7f800000 ;  /* 0x7f800000ff08c424 */ /* 0x000fe400078e00ff */
[----:B------:R-:W-:Y:S01]  /*9680*/  @!P3 IMAD.MOV.U32 R0, RZ, RZ, 0x7f800000 ;  /* 0x7f800000ff00b424 */ /* 0x000fe200078e00ff */
[----:B------:R1:W-:Y:S04]  /*9690*/  @!P5 STG.E [R6.64], R9 ;  /* 0x000000090600d986 */ /* 0x0003e8000c101906 */
[----:B------:R1:W-:Y:S04]  /*96a0*/  @!P4 STG.E [R4.64], R8 ;  /* 0x000000080400c986 */ /* 0x0003e8000c101906 */
[----:B------:R1:W-:Y:S01]  /*96b0*/  @!P3 STG.E [R2.64], R0 ;  /* 0x000000000200b986 */ /* 0x0003e2000c101906 */
[----:B------:R-:W-:Y:S05]  /*96c0*/  @P6 EXIT ;  /* 0x000000000000694d */ /* 0x000fea0003800000 */
[----:B-1----:R-:W-:-:S05]  /*96d0*/  IMAD R0, R16, R18, RZ ;  /* 0x0000001210007224 */ /* 0x002fca00078e02ff */
[----:B------:R-:W-:-:S04]  /*96e0*/  IADD3 R3, P0, R0, R20, RZ ;  /* 0x0000001400037210 */ /* 0x000fc80007f1e0ff */
[----:B------:R-:W-:Y:S02]  /*96f0*/  LEA.HI.X.SX32 R0, R0, R19, 0x1, P0 ;  /* 0x0000001300007211 */ /* 0x000fe400000f0eff */
[----:B------:R-:W-:-:S04]  /*9700*/  LEA R2, P0, R3, c[0x0][0x200], 0x2 ;  /* 0x0000800003027a11 */ /* 0x000fc800078010ff */
[----:B------:R-:W-:Y:S01]  /*9710*/  LEA.HI.X R3, R3, c[0x0][0x204], R0, 0x2, P0 ;  /* 0x0000810003037a11 */ /* 0x000fe200000f1400 */
[----:B------:R-:W-:-:S05]  /*9720*/  IMAD.MOV.U32 R0, RZ, RZ, 0x7f800000 ;  /* 0x7f800000ff007424 */ /* 0x000fca00078e00ff */
[----:B------:R-:W-:Y:S01]  /*9730*/  STG.E [R2.64], R0 ;  /* 0x0000000002007986 */ /* 0x000fe2000c101906 */
[----:B------:R-:W-:Y:S05]  /*9740*/  EXIT ;  /* 0x000000000000794d */ /* 0x000fea0003800000 */
.L_x_26:
[----:B------:R-:W-:-:S00]  /*9750*/  BRA `(.L_x_26) ;  /* 0xfffffff000007947 */ /* 0x000fc0000383ffff */
[----:B------:R-:W-:-:S00]  /*9760*/  NOP ;  /* 0x0000000000007918 */ /* 0x000fc00000000000 */
        /* <DEDUP_REMOVED lines=9> */
.L_x_1025:


//--------------------- .text._ZN5flash16flash_fwd_kernelI23Flash_fwd_kernel_traitsILi96ELi128ELi64ELi4ELb0ELb0EN7cutlass10bfloat16_tE19Flash_kernel_traitsILi96ELi128ELi64ELi4ES3_EELb0ELb0ELb0ELb0ELb1ELb1ELb0ELb0EEEvNS_16Flash_fwd_paramsE --------------------------
	.section	.text._ZN5flash16flash_fwd_kernelI23Flash_fwd_kernel_traitsILi96ELi128ELi64ELi4ELb0ELb0EN7cutlass10bfloat16_tE19Flash_kernel_traitsILi96ELi128ELi64ELi4ES3_EELb0ELb0ELb0ELb0ELb1ELb1ELb0ELb0EEEvNS_16Flash_fwd_paramsE,"ax",@progbits
	.sectioninfo	@"SHI_REGISTERS=252"
	.align	128
        .global         _ZN5flash16flash_fwd_kernelI23Flash_fwd_kernel_traitsILi96ELi128ELi64ELi4ELb0ELb0EN7cutlass10bfloat16_tE19Flash_kernel_traitsILi96ELi128ELi64ELi4ES3_EELb0ELb0ELb0ELb0ELb1ELb1ELb0ELb0EEEvNS_16Flash_fwd_paramsE
        .type           _ZN5flash16flash_fwd_kernelI23Flash_fwd_kernel_traitsILi96ELi128ELi64ELi4ELb0ELb0EN7cutlass10bfloat16_tE19Flash_kernel_traitsILi96ELi128ELi64ELi4ES3_EELb0ELb0ELb0ELb0ELb1ELb1ELb0ELb0EEEvNS_16Flash_fwd_paramsE,@function
        .size           _ZN5flash16flash_fwd_kernelI23Flash_fwd_kernel_traitsILi96ELi128ELi64ELi4ELb0ELb0EN7cutlass10bfloat16_tE19Flash_kernel_traitsILi96ELi128ELi64ELi4ES3_EELb0ELb0ELb0ELb0ELb1ELb1ELb0ELb0EEEvNS_16Flash_fwd_paramsE,(.L_x_1026 - _ZN5flash16flash_fwd_kernelI23Flash_fwd_kernel_traitsILi96ELi128ELi64ELi4ELb0ELb0EN7cutlass10bfloat16_tE19Flash_kernel_traitsILi96ELi128ELi64ELi4ES3_EELb0ELb0ELb0ELb0ELb1ELb1ELb0ELb0EEEvNS_16Flash_fwd_paramsE)
        .other          _ZN5flash16flash_fwd_kernelI23Flash_fwd_kernel_traitsILi96ELi128ELi64ELi4ELb0ELb0EN7cutlass10bfloat16_tE19Flash_kernel_traitsILi96ELi128ELi64ELi4ES3_EELb0ELb0ELb0ELb0ELb1ELb1ELb0ELb0EEEvNS_16Flash_fwd_paramsE,@"STO_CUDA_ENTRY STV_DEFAULT"
_ZN5flash16flash_fwd_kernelI23Flash_fwd_kernel_traitsILi96ELi128ELi64ELi4ELb0ELb0EN7cutlass10bfloat16_tE19Flash_kernel_traitsILi96ELi128ELi64ELi4ES3_EELb0ELb0ELb0ELb0ELb1ELb1ELb0ELb0EEEvNS_16Flash_fwd_paramsE:
.text._ZN5flash16flash_fwd_kernelI23Flash_fwd_kernel_traitsILi96ELi128ELi64ELi4ELb0ELb0EN7cutlass10bfloat16_tE19Flash_kernel_traitsILi96ELi128ELi64ELi4ES3_EELb0ELb0ELb0ELb0ELb1ELb1ELb0ELb0EEEvNS_16Flash_fwd_paramsE:
[----:B------:R-:W-:Y:S02]  /*0000*/  MOV R1, c[0x0][0x28] ;  /* 0x00000a0000017a02 */ /* 0x000fe40000000f00 */
[----:B------:R-:W1:Y:S01]  /*0010*/  S2R R12, SR_CTAID.Y ;  /* 0x00000000000c7919 */ /* 0x000e620000002600 */
[----:B------:R-:W-:Y:S01]  /*0020*/  ISETP.NE.U32.AND P2, PT, RZ, c[0x0][0x258], PT ;  /* 0x00009600ff007a0c */ /* 0x000fe20003f45070 */
[----:B------:R-:W-:Y:S01]  /*0030*/  IMAD.MOV.U32 R19, RZ, RZ, RZ ;  /* 0x000000ffff137224 */ /* 0x000fe200078e00ff */
[----:B------:R-:W-:Y:S01]  /*0040*/  ISETP.NE.U32.AND P0, PT, RZ, c[0x0][0x250], PT ;  /* 0x00009400ff007a0c */ /* 0x000fe20003f05070 */
[----:B------:R-:W-:Y:S01]  /*0050*/  ULDC.64 UR8, c[0x0][0x118] ;  /* 0x0000460000087ab9 */ /* 0x000fe20000000a00 */
[----:B------:R-:W-:Y:S02]  /*0060*/  ISETP.NE.AND.EX P2, PT, RZ, c[0x0][0x25c], PT, P2 ;  /* 0x00009700ff007a0c */ /* 0x000fe40003f45320 */
[----:B------:R-:W-:-:S11]  /*0070*/  ISETP.NE.AND.EX P0, PT, RZ, c[0x0][0x254], PT, P0 ;  /* 0x00009500ff007a0c */ /* 0x000fd60003f05300 */
[----:B------:R-:W-:Y:S02]  /*0080*/  @P2 IMAD.MOV.U32 R3, RZ, RZ, 0x4 ;  /* 0x00000004ff032424 */ /* 0x000fe400078e00ff */
[----:B------:R-:W-:Y:S02]  /*0090*/  @P0 IMAD.MOV.U32 R5, RZ, RZ, 0x4 ;  /* 0x00000004ff050424 */ /* 0x000fe400078e00ff */
[----:B-1----:R-:W-:-:S04]  /*00a0*/  @P2 IMAD.WIDE R2, R12, R3, c[0x0][0x258] ;  /* 0x000096000c022625 */ /* 0x002fc800078e0203 */
[----:B------:R-:W-:Y:S02]  /*00b0*/  @P0 IMAD.WIDE R4, R12, R5, c[0x0][0x250] ;  /* 0x000094000c040625 */ /* 0x000fe400078e0205 */
[----:B------:R-:W2:Y:S04]  /*00c0*/  @P2 LDG.E R2, [R2.64] ;  /* 0x0000000802022981 */ /* 0x000ea8000c1e1900 */
[----:B------:R-:W2:Y:S04]  /*00d0*/  @P0 LDG.E R19, [R4.64] ;  /* 0x0000000804130981 */ /* 0x000ea8000c1e1900 */
[----:B------:R-:W1:Y:S01]  /*00e0*/  S2R R26, SR_CTAID.X ;  /* 0x00000000001a7919 */ /* 0x000e620000002500 */
[----:B------:R-:W-:-:S04]  /*00f0*/  @!P2 ISETP.NE.U32.AND P1, PT, RZ, c[0x0][0x268], PT ;  /* 0x00009a00ff00aa0c */ /* 0x000fc80003f25070 */
[----:B------:R-:W-:Y:S01]  /*0100*/  @!P2 ISETP.NE.AND.EX P1, PT, RZ, c[0x0][0x26c], PT, P1 ;  /* 0x00009b00ff00aa0c */ /* 0x000fe20003f25310 */
[----:B-1----:R-:W-:-:S05]  /*0110*/  IMAD.SHL.U32 R0, R26, 0x80, RZ ;  /* 0x000000801a007824 */ /* 0x002fca00078e00ff */
[----:B------:R-:W-:Y:S02]  /*0120*/  ISETP.GE.AND P0, PT, R0, c[0x0][0x214], PT ;  /* 0x0000850000007a0c */ /* 0x000fe40003f06270 */
[----:B------:R-:W-:Y:S01]  /*0130*/  @!P2 SEL R0, RZ, c[0x0][0x21c], !P1 ;  /* 0x00008700ff00aa07 */ /* 0x000fe20004800000 */
[----:B--2---:R-:W-:-:S03]  /*0140*/  @P2 IMAD.IADD R117, R2, 0x1, -R19 ;  /* 0x0000000102752824 */ /* 0x004fc600078e0a13 */
[----:B------:R-:W-:-:S07]  /*0150*/  @!P2 IADD3 R117, R0, c[0x0][0x218], -R19 ;  /* 0x000086000075aa10 */ /* 0x000fce0007ffe813 */
[----:B------:R-:W-:Y:S05]  /*0160*/  @P0 EXIT ;  /* 0x000000000000094d */ /* 0x000fea0003800000 */
[----:B------:R-:W-:Y:S01]  /*0170*/  IABS R3, c[0x0][0x1c8] ;  /* 0x0000720000037a13 */ /* 0x000fe20000000000 */
[----:B------:R-:W1:Y:S01]  /*0180*/  S2R R113, SR_TID.X ;  /* 0x0000000000717919 */ /* 0x000e620000002100 */
[----:B------:R-:W-:Y:S01]  /*0190*/  IADD3 R164, R117, 0x3f, RZ ;  /* 0x0000003f75a47810 */ /* 0x000fe20007ffe0ff */
[----:B------:R-:W-:Y:S01]  /*01a0*/  IMAD.MOV.U32 R221, RZ, RZ, 0x6 ;  /* 0x00000006ffdd7424 */ /* 0x000fe200078e00ff */
[----:B------:R-:W2:Y:S01]  /*01b0*/  I2F.RP R7, R3 ;  /* 0x0000000300077306 */ /* 0x000ea20000209400 */
[----:B------:R-:W3:Y:S01]  /*01c0*/  S2R R13, SR_CTAID.Z ;  /* 0x00000000000d7919 */ /* 0x000ee20000002700 */
[----:B------:R-:W-:Y:S01]  /*01d0*/  SHF.R.S32.HI R5, RZ, 0x1f, R164 ;  /* 0x0000001fff057819 */ /* 0x000fe200000114a4 */
[----:B------:R-:W-:Y:S01]  /*01e0*/  IMAD.MOV.U32 R112, RZ, RZ, c[0x0][0x198] ;  /* 0x00006600ff707624 */ /* 0x000fe200078e00ff */
[----:B------:R-:W-:Y:S02]  /*01f0*/  SHF.R.S32.HI R11, RZ, 0x1f, R12 ;  /* 0x0000001fff0b7819 */ /* 0x000fe4000001140c */
[----:B------:R-:W-:Y:S01]  /*0200*/  LEA.HI R164, R5, R164, RZ, 0x6 ;  /* 0x000000a405a47211 */ /* 0x000fe200078f30ff */
[C---:B------:R-:W-:Y:S01]  /*0210*/  IMAD.SHL.U32 R220, R112.reuse, 0x40, RZ ;  /* 0x0000004070dc7824 */ /* 0x040fe200078e00ff */
[----:B------:R-:W-:Y:S01]  /*0220*/  SHF.L.U64.HI R219, R112, R221, c[0x0][0x19c] ;  /* 0x0000670070db7619 */ /* 0x000fe200000102dd */
[----:B------:R-:W-:-:S04]  /*0230*/  IMAD R17, R11, c[0x0][0x178], RZ ;  /* 0x00005e000b117a24 */ /* 0x000fc800078e02ff */
[----:B------:R-:W-:Y:S01]  /*0240*/  IMAD R17, R12, c[0x0][0x17c], R17 ;  /* 0x00005f000c117a24 */ /* 0x000fe200078e0211 */
[----:B--2---:R-:W2:Y:S01]  /*0250*/  MUFU.RCP R7, R7 ;  /* 0x0000000700077308 */ /* 0x004ea20000001000 */
[----:B-1----:R-:W-:-:S04]  /*0260*/  SHF.R.S32.HI R116, RZ, 0x1f, R113 ;  /* 0x0000001fff747819 */ /* 0x002fc80000011471 */
[CC--:B------:R-:W-:Y:S02]  /*0270*/  LEA.HI R9, R116.reuse, R113.reuse, RZ, 0x2 ;  /* 0x0000007174097211 */ /* 0x0c0fe400078f10ff */
[CC--:B------:R-:W-:Y:S02]  /*0280*/  LEA.HI R8, R116.reuse, R113.reuse, RZ, 0x3 ;  /* 0x0000007174087211 */ /* 0x0c0fe400078f18ff */
[----:B------:R-:W-:Y:S02]  /*0290*/  LOP3.LUT R28, R9, 0xfffffffc, RZ, 0xc0, !PT ;  /* 0xfffffffc091c7812 */ /* 0x000fe400078ec0ff */
[----:B------:R-:W-:Y:S02]  /*02a0*/  SHF.R.S32.HI R15, RZ, 0x3, R8 ;  /* 0x00000003ff0f7819 */ /* 0x000fe40000011408 */
[----:B--2---:R-:W-:Y:S01]  /*02b0*/  IADD3 R7, R7, 0xffffffe, RZ ;  /* 0x0ffffffe07077810 */ /* 0x004fe20007ffe0ff */
[----:B------:R-:W-:Y:S01]  /*02c0*/  IMAD.IADD R28, R113, 0x1, -R28 ;  /* 0x00000001711c7824 */ /* 0x000fe200078e0a1c */
[----:B------:R-:W-:Y:S01]  /*02d0*/  LEA.HI R10, R116, R113, RZ, 0x4 ;  /* 0x00000071740a7211 */ /* 0x000fe200078f20ff */
[----:B------:R-:W-:Y:S01]  /*02e0*/  IMAD.SHL.U32 R15, R15, 0x40, RZ ;  /* 0x000000400f0f7824 */ /* 0x000fe200078e00ff */
[----:B------:R-:W-:Y:S01]  /*02f0*/  LOP3.LUT R6, R8, 0xfffffff8, RZ, 0xc0, !PT ;  /* 0xfffffff808067812 */ /* 0x000fe200078ec0ff */
[----:B------:R-:W-:Y:S01]  /*0300*/  IMAD.SHL.U32 R28, R28, 0x8, RZ ;  /* 0x000000081c1c7824 */ /* 0x000fe200078e00ff */
[----:B------:R-:W1:Y:S01]  /*0310*/  F2I.FTZ.U32.TRUNC.NTZ R7, R7 ;  /* 0x0000000700077305 */ /* 0x000e62000021f000 */
[----:B------:R-:W-:-:S02]  /*0320*/  SHF.R.S32.HI R5, RZ, 0x4, R10 ;  /* 0x00000004ff057819 */ /* 0x000fc4000001140a */
[----:B---3--:R-:W-:Y:S01]  /*0330*/  LOP3.LUT R0, R13, c[0x0][0x1c8], RZ, 0x3c, !PT ;  /* 0x000072000d007a12 */ /* 0x008fe200078e3cff */
[----:B------:R-:W-:Y:S01]  /*0340*/  IMAD.IADD R6, R113, 0x1, -R6 ;  /* 0x0000000171067824 */ /* 0x000fe200078e0a06 */
[----:B------:R-:W-:Y:S02]  /*0350*/  LEA.HI R2, R10, R5, RZ, 0x1 ;  /* 0x000000050a027211 */ /* 0x000fe400078f08ff */
[----:B------:R-:W-:Y:S02]  /*0360*/  LOP3.LUT R15, R15, 0xc0, RZ, 0xc0, !PT ;  /* 0x000000c00f0f7812 */ /* 0x000fe400078ec0ff */
[----:B------:R-:W-:Y:S02]  /*0370*/  ISETP.GE.AND P1, PT, R0, RZ, PT ;  /* 0x000000ff0000720c */ /* 0x000fe40003f26270 */
[----:B------:R-:W-:Y:S02]  /*0380*/  LOP3.LUT R2, R2, 0xfffffffe, RZ, 0xc0, !PT ;  /* 0xfffffffe02027812 */ /* 0x000fe400078ec0ff */
[----:B------:R-:W-:-:S02]  /*0390*/  LOP3.LUT R0, R15, 0x18, R28, 0xf8, !PT ;  /* 0x000000180f007812 */ /* 0x000fc400078ef81c */
[----:B------:R-:W-:Y:S01]  /*03a0*/  LOP3.LUT R10, R10, 0xfffffff0, RZ, 0xc0, !PT ;  /* 0xfffffff00a0a7812 */ /* 0x000fe200078ec0ff */
[----:B------:R-:W-:Y:S01]  /*03b0*/  IMAD.IADD R2, R5, 0x1, -R2 ;  /* 0x0000000105027824 */ /* 0x000fe200078e0a02 */
[----:B------:R-:W-:Y:S02]  /*03c0*/  SHF.R.U32.HI R15, RZ, 0x3, R15 ;  /* 0x00000003ff0f7819 */ /* 0x000fe4000001160f */
[----:B------:R-:W-:Y:S01]  /*03d0*/  LEA.HI R4, R6, R6, RZ, 0x1 ;  /* 0x0000000606047211 */ /* 0x000fe200078f08ff */
[----:B------:R-:W-:Y:S01]  /*03e0*/  IMAD.IADD R10, R113, 0x1, -R10 ;  /* 0x00000001710a7824 */ /* 0x000fe200078e0a0a */
[----:B------:R-:W-:Y:S02]  /*03f0*/  LOP3.LUT R15, R0, R15, RZ, 0x3c, !PT ;  /* 0x0000000f000f7212 */ /* 0x000fe400078e3cff */
[----:B------:R-:W-:Y:S02]  /*0400*/  LOP3.LUT R5, R4, 0x3fffffe, RZ, 0xc0, !PT ;  /* 0x03fffffe04057812 */ /* 0x000fe400078ec0ff */
[----:B------:R-:W-:-:S02]  /*0410*/  SHF.R.S32.HI R22, RZ, 0x2, R9 ;  /* 0x00000002ff167819 */ /* 0x000fc40000011409 */
[----:B-1----:R-:W-:Y:S01]  /*0420*/  IADD3 R0, RZ, -R7, RZ ;  /* 0x80000007ff007210 */ /* 0x002fe20007ffe0ff */
[----:B------:R-:W-:Y:S01]  /*0430*/  IMAD.IADD R5, R6, 0x1, -R5 ;  /* 0x0000000106057824 */ /* 0x000fe200078e0a05 */
[----:B------:R-:W-:Y:S01]  /*0440*/  LEA.HI R16, R9, R22, RZ, 0x1 ;  /* 0x0000001609107211 */ /* 0x000fe200078f08ff */
[----:B------:R-:W-:Y:S01]  /*0450*/  IMAD.MOV.U32 R6, RZ, RZ, RZ ;  /* 0x000000ffff067224 */ /* 0x000fe200078e00ff */
[----:B------:R-:W-:Y:S01]  /*0460*/  SHF.R.S32.HI R9, RZ, 0x1f, R10 ;  /* 0x0000001fff097819 */ /* 0x000fe2000001140a */
[----:B------:R-:W-:Y:S01]  /*0470*/  IMAD R0, R0, R3, RZ ;  /* 0x0000000300007224 */ /* 0x000fe200078e02ff */
[-C--:B------:R-:W-:Y:S02]  /*0480*/  LEA.HI R14, R10, R10.reuse, RZ, 0x1 ;  /* 0x0000000a0a0e7211 */ /* 0x080fe400078f08ff */
[----:B------:R-:W-:Y:S01]  /*0490*/  LEA.HI R114, R9, R10, RZ, 0x3 ;  /* 0x0000000a09727211 */ /* 0x000fe200078f18ff */
[----:B------:R-:W-:Y:S01]  /*04a0*/  IMAD.HI.U32 R0, R7, R0, R6 ;  /* 0x0000000007007227 */ /* 0x000fe200078e0006 */
[----:B------:R-:W-:-:S02]  /*04b0*/  IABS R9, R13 ;  /* 0x0000000d00097213 */ /* 0x000fc40000000000 */
[----:B------:R-:W-:Y:S01]  /*04c0*/  SHF.R.S32.HI R23, RZ, 0x1f, R22 ;  /* 0x0000001fff177819 */ /* 0x000fe20000011416 */
[----:B------:R-:W-:Y:S01]  /*04d0*/  IMAD.SHL.U32 R114, R114, 0x20, RZ ;  /* 0x0000002072727824 */ /* 0x000fe200078e00ff */
[----:B------:R-:W-:Y:S01]  /*04e0*/  IADD3 R20, P0, R22, R19, RZ ;  /* 0x0000001316147210 */ /* 0x000fe20007f1e0ff */
[----:B------:R-:W-:Y:S01]  /*04f0*/  IMAD.HI.U32 R0, R0, R9, RZ ;  /* 0x0000000900007227 */ /* 0x000fe200078e00ff */
[----:B------:R-:W-:Y:S02]  /*0500*/  LOP3.LUT R115, R14, 0x7fffffe, RZ, 0xc0, !PT ;  /* 0x07fffffe0e737812 */ /* 0x000fe400078ec0ff */
[----:B------:R-:W-:Y:S01]  /*0510*/  SHF.R.S32.HI R29, RZ, 0x1f, R28 ;  /* 0x0000001fff1d7819 */ /* 0x000fe2000001141c */
[----:B------:R-:W-:Y:S01]  /*0520*/  IMAD.MOV R18, RZ, RZ, -R0 ;  /* 0x000000ffff127224 */ /* 0x000fe200078e0a00 */
[----:B------:R-:W-:Y:S01]  /*0530*/  LEA.HI.X.SX32 R19, R19, R23, 0x1, P0 ;  /* 0x0000001713137211 */ /* 0x000fe200000f0eff */
[----:B------:R-:W-:Y:S01]  /*0540*/  IMAD.IADD R115, R10, 0x1, -R115 ;  /* 0x000000010a737824 */ /* 0x000fe200078e0a73 */
[----:B------:R-:W-:Y:S01]  /*0550*/  LOP3.LUT R16, R16, 0x7fffffe, RZ, 0xc0, !PT ;  /* 0x07fffffe10107812 */ /* 0x000fe200078ec0ff */
[----:B------:R-:W-:Y:S01]  /*0560*/  IMAD R18, R3, R18, R9 ;  /* 0x0000001203127224 */ /* 0x000fe200078e0209 */
[----:B------:R-:W-:Y:S01]  /*0570*/  SHF.R.S32.HI R10, RZ, 0x1f, R13 ;  /* 0x0000001fff0a7819 */ /* 0x000fe2000001140d */
[----:B------:R-:W-:Y:S01]  /*0580*/  IMAD.WIDE.U32 R24, R12, c[0x0][0x178], R28 ;  /* 0x00005e000c187a25 */ /* 0x000fe200078e001c */
[----:B------:R-:W-:-:S02]  /*0590*/  LEA.HI R116, R116, R113, RZ, 0x5 ;  /* 0x0000007174747211 */ /* 0x000fc400078f28ff */
[----:B------:R-:W-:Y:S01]  /*05a0*/  ISETP.GT.U32.AND P2, PT, R3, R18, PT ;  /* 0x000000120300720c */ /* 0x000fe20003f44070 */
[----:B------:R-:W-:Y:S01]  /*05b0*/  IMAD R7, R19, c[0x0][0x198], RZ ;  /* 0x0000660013077a24 */ /* 0x000fe200078e02ff */
[----:B------:R-:W-:Y:S01]  /*05c0*/  SHF.R.S32.HI R9, RZ, 0x5, R116 ;  /* 0x00000005ff097819 */ /* 0x000fe20000011474 */
[----:B------:R-:W-:Y:S01]  /*05d0*/  IMAD.IADD R16, R22, 0x1, -R16 ;  /* 0x0000000116107824 */ /* 0x000fe200078e0a10 */
[----:B------:R-:W-:Y:S01]  /*05e0*/  SHF.R.S32.HI R4, RZ, 0x1, R4 ;  /* 0x00000001ff047819 */ /* 0x000fe20000011404 */
[----:B------:R-:W-:Y:S01]  /*05f0*/  IMAD.WIDE R26, R26, 0x80, R22 ;  /* 0x000000801a1a7825 */ /* 0x000fe200078e0216 */
[----:B------:R-:W-:Y:S02]  /*0600*/  LOP3.LUT R114, R114, 0xffffff00, RZ, 0xc0, !PT ;  /* 0xffffff0072727812 */ /* 0x000fe400078ec0ff */
[----:B------:R-:W-:Y:S01]  /*0610*/  LOP3.LUT R230, R116, 0xffffffe0, RZ, 0xc0, !PT ;  /* 0xffffffe074e67812 */ /* 0x000fe200078ec0ff */
[----:B------:R-:W-:Y:S01]  /*0620*/  IMAD.IADD R25, R25, 0x1, R17 ;  /* 0x0000000119197824 */ /* 0x000fe200078e0211 */
[----:B------:R-:W-:Y:S01]  /*0630*/  SHF.R.S32.HI R17, RZ, 0x1f, R14 ;  /* 0x0000001fff117819 */ /* 0x000fe2000001140e */
[----:B------:R-:W-:-:S02]  /*0640*/  IMAD R10, R10, c[0x0][0x1a8], RZ ;  /* 0x00006a000a0a7a24 */ /* 0x000fc400078e02ff */
[----:B------:R-:W-:Y:S01]  /*0650*/  IMAD R7, R20, c[0x0][0x19c], R7 ;  /* 0x0000670014077a24 */ /* 0x000fe200078e0207 */
[----:B------:R-:W-:Y:S01]  /*0660*/  @!P2 IADD3 R0, R0, 0x1, RZ ;  /* 0x000000010000a810 */ /* 0x000fe20007ffe0ff */
[----:B------:R-:W-:-:S04]  /*0670*/  IMAD.WIDE.U32 R22, R20, c[0x0][0x198], R28 ;  /* 0x0000660014167a25 */ /* 0x000fc800078e001c */
[----:B------:R-:W-:Y:S01]  /*0680*/  IMAD R10, R13, c[0x0][0x1ac], R10 ;  /* 0x00006b000d0a7a24 */ /* 0x000fe200078e020a */
[----:B------:R-:W-:Y:S01]  /*0690*/  IADD3 R23, R23, R7, RZ ;  /* 0x0000000717177210 */ /* 0x000fe20007ffe0ff */
[----:B------:R-:W-:-:S04]  /*06a0*/  IMAD.WIDE.U32 R24, R13, c[0x0][0x1a8], R24 ;  /* 0x00006a000d187a25 */ /* 0x000fc800078e0018 */
[----:B------:R-:W-:Y:S02]  /*06b0*/  IMAD R19, R19, c[0x0][0x1a0], RZ ;  /* 0x0000680013137a24 */ /* 0x000fe400078e02ff */
[----:B------:R-:W-:Y:S02]  /*06c0*/  @!P2 IMAD.IADD R18, R18, 0x1, -R3 ;  /* 0x000000011212a824 */ /* 0x000fe400078e0a03 */
[----:B------:R-:W-:Y:S02]  /*06d0*/  IMAD R7, R27, c[0x0][0x190], RZ ;  /* 0x000064001b077a24 */ /* 0x000fe400078e02ff */
[----:B------:R-:W-:Y:S01]  /*06e0*/  IMAD.IADD R25, R25, 0x1, R10 ;  /* 0x0000000119197824 */ /* 0x000fe200078e020a */
[----:B------:R-:W-:Y:S01]  /*06f0*/  ISETP.GE.U32.AND P3, PT, R18, R3, PT ;  /* 0x000000031200720c */ /* 0x000fe20003f66070 */
[C---:B------:R-:W-:Y:S02]  /*0700*/  IMAD R6, R20.reuse, c[0x0][0x1a4], R19 ;  /* 0x0000690014067a24 */ /* 0x040fe400078e0213 */
[----:B------:R-:W-:-:S04]  /*0710*/  IMAD.WIDE.U32 R20, R20, c[0x0][0x1a0], R28 ;  /* 0x0000680014147a25 */ /* 0x000fc800078e001c */
[C---:B------:R-:W-:Y:S02]  /*0720*/  IMAD R7, R26.reuse, c[0x0][0x194], R7 ;  /* 0x000065001a077a24 */ /* 0x040fe400078e0207 */
[----:B------:R-:W-:Y:S02]  /*0730*/  IMAD R16, R9, 0x8, R16 ;  /* 0x0000000809107824 */ /* 0x000fe400078e0210 */
[----:B------:R-:W-:Y:S02]  /*0740*/  IMAD.WIDE.U32 R26, R26, c[0x0][0x190], R24 ;  /* 0x000064001a1a7a25 */ /* 0x000fe400078e0018 */
[----:B------:R-:W-:Y:S02]  /*0750*/  @P3 IADD3 R0, R0, 0x1, RZ ;  /* 0x0000000100003810 */ /* 0x000fe40007ffe0ff */
[----:B------:R-:W-:Y:S01]  /*0760*/  IMAD.IADD R21, R21, 0x1, R6 ;  /* 0x0000000115157824 */ /* 0x000fe200078e0206 */
[----:B------:R-:W-:Y:S01]  /*0770*/  SHF.R.S32.HI R6, RZ, 0x1, R14 ;  /* 0x00000001ff067819 */ /* 0x000fe2000001140e */
[----:B------:R-:W-:Y:S01]  /*0780*/  IMAD.U32 R15, R16, 0x20, R15 ;  /* 0x00000020100f7824 */ /* 0x000fe200078e000f */
[----:B------:R-:W-:Y:S01]  /*0790*/  LEA R16, P0, R26, c[0x0][0x160], 0x1 ;  /* 0x000058001a107a11 */ /* 0x000fe200078008ff */
[----:B------:R-:W-:Y:S01]  /*07a0*/  IMAD.IADD R7, R27, 0x1, R7 ;  /* 0x000000011b077824 */ /* 0x000fe200078e0207 */
[----:B------:R-:W-:Y:S01]  /*07b0*/  LEA.HI R10, R17, R6, RZ, 0x2 ;  /* 0x00000006110a7211 */ /* 0x000fe200078f10ff */
[----:B------:R-:W-:-:S02]  /*07c0*/  IMAD R13, R11, c[0x0][0x180], RZ ;  /* 0x000060000b0d7a24 */ /* 0x000fc400078e02ff */
[----:B------:R-:W-:Y:S01]  /*07d0*/  IMAD R11, R11, c[0x0][0x188], RZ ;  /* 0x000062000b0b7a24 */ /* 0x000fe200078e02ff */
[----:B------:R-:W-:Y:S01]  /*07e0*/  LEA.HI.X R17, R26, c[0x0][0x164], R7, 0x1, P0 ;  /* 0x000059001a117a11 */ /* 0x000fe200000f0c07 */
[C---:B------:R-:W-:Y:S01]  /*07f0*/  IMAD R226, R12.reuse, c[0x0][0x184], R13 ;  /* 0x000061000ce27a24 */ /* 0x040fe200078e020d */
[----:B------:R-:W-:Y:S01]  /*0800*/  ISETP.NE.AND P0, PT, RZ, c[0x0][0x1c8], PT ;  /* 0x00007200ff007a0c */ /* 0x000fe20003f05270 */
[----:B------:R-:W-:Y:S01]  /*0810*/  IMAD R224, R12, c[0x0][0x18c], R11 ;  /* 0x000063000ce07a24 */ /* 0x000fe200078e020b */
[----:B------:R-:W-:Y:S01]  /*0820*/  LOP3.LUT R3, R10, 0xfffffffc, RZ, 0xc0, !PT ;  /* 0xfffffffc0a037812 */ /* 0x000fe200078ec0ff */
[----:B------:R-:W-:Y:S01]  /*0830*/  IMAD.MOV.U32 R10, RZ, RZ, R0 ;  /* 0x000000ffff0a7224 */ /* 0x000fe200078e0000 */
[----:B------:R-:W-:Y:S01]  /*0840*/  LEA.HI.SX32 R11, R164, 0xffffffff, 0x1a ;  /* 0xffffffffa40b7811 */ /* 0x000fe200078fd2ff */
[----:B------:R-:W-:-:S03]  /*0850*/  IMAD.WIDE.U32 R22, R12, c[0x0][0x180], R22 ;  /* 0x000060000c167a25 */ /* 0x000fc600078e0016 */
[----:B------:R-:W-:Y:S01]  /*0860*/  @!P1 IADD3 R10, -R10, RZ, RZ ;  /* 0x000000ff0a0a9210 */ /* 0x000fe20007ffe1ff */
[----:B------:R-:W-:Y:S01]  /*0870*/  IMAD.WIDE.U32 R12, R12, c[0x0][0x188], R20 ;  /* 0x000062000c0c7a25 */ /* 0x000fe200078e0014 */
[----:B------:R-:W-:-:S03]  /*0880*/  IADD3 R227, R23, R226, RZ ;  /* 0x000000e217e37210 */ /* 0x000fc60007ffe0ff */
[----:B------:R-:W-:Y:S01]  /*0890*/  IMAD.IADD R3, R6, 0x1, -R3 ;  /* 0x0000000106037824 */ /* 0x000fe200078e0a03 */
[----:B------:R-:W-:Y:S01]  /*08a0*/  @!P0 LOP3.LUT R10, RZ, c[0x0][0x1c8], RZ, 0x33, !PT ;  /* 0x00007200ff0a8a12 */ /* 0x000fe200078e33ff */
[----:B------:R-:W-:Y:S02]  /*08b0*/  IMAD.MOV.U32 R6, RZ, RZ, c[0x0][0x190] ;  /* 0x00006400ff067624 */ /* 0x000fe400078e00ff */
[----:B------:R-:W-:Y:S01]  /*08c0*/  IMAD.SHL.U32 R223, R15, 0x2, RZ ;  /* 0x000000020fdf7824 */ /* 0x000fe200078e00ff */
[----:B------:R-:W-:Y:S01]  /*08d0*/  SHF.R.S32.HI R15, RZ, 0x1f, R11 ;  /* 0x0000001fff0f7819 */ /* 0x000fe2000001140b */
[----:B------:R-:W-:Y:S01]  /*08e0*/  IMAD.IADD R225, R13, 0x1, R224 ;  /* 0x000000010de17824 */ /* 0x000fe200078e02e0 */
[----:B------:R-:W-:Y:S01]  /*08f0*/  SHF.R.S32.HI R13, RZ, 0x1f, R10 ;  /* 0x0000001fff0d7819 */ /* 0x000fe2000001140a */
[C---:B------:R-:W-:Y:S01]  /*0900*/  IMAD.SHL.U32 R7, R6.reuse, 0x40, RZ ;  /* 0x0000004006077824 */ /* 0x040fe200078e00ff */
[----:B------:R1:W-:Y:S01]  /*0910*/  LDGSTS.E.BYPASS.LTC128B.128 [R223], [R16.64] ;  /* 0x0000000010df7fae */ /* 0x0003e2000b901d48 */
[----:B------:R-:W-:Y:S01]  /*0920*/  IMAD.MOV.U32 R226, RZ, RZ, R22 ;  /* 0x000000ffffe27224 */ /* 0x000fe200078e0016 */
[----:B------:R-:W-:Y:S01]  /*0930*/  SHF.L.U64.HI R6, R6, R221, c[0x0][0x194] ;  /* 0x0000650006067619 */ /* 0x000fe200000102dd */
[----:B------:R-:W-:Y:S01]  /*0940*/  IMAD R229, R13, c[0x0][0x1b0], RZ ;  /* 0x00006c000de57a24 */ /* 0x000fe200078e02ff */
[----:B------:R1:W-:Y:S01]  /*0950*/  LDGSTS.E.BYPASS.LTC128B.128 [R223+0x2000], [R16.64+0x40] ;  /* 0x0200004010df7fae */ /* 0x0003e2000b901d48 */
[----:B------:R-:W-:Y:S01]  /*0960*/  IMAD.WIDE.U32 R226, R10, c[0x0][0x1b0], R226 ;  /* 0x00006c000ae27a25 */ /* 0x000fe200078e00e2 */
[----:B------:R-:W-:-:S02]  /*0970*/  LOP3.LUT P1, RZ, R3, 0x2, RZ, 0xc0, !PT ;  /* 0x0000000203ff7812 */ /* 0x000fc4000782c0ff */
[----:B------:R1:W-:Y:S01]  /*0980*/  LDGSTS.E.BYPASS.LTC128B.128 [R223+0x4000], [R16.64+0x80] ;  /* 0x0400008010df7fae */ /* 0x0003e2000b901d48 */
[----:B------:R-:W-:Y:S02]  /*0990*/  IMAD R229, R10, c[0x0][0x1b4], R229 ;  /* 0x00006d000ae57a24 */ /* 0x000fe400078e02e5 */
[----:B------:R-:W-:Y:S02]  /*09a0*/  IMAD R0, R219, R11, RZ ;  /* 0x0000000bdb007224 */ /* 0x000fe400078e02ff */
[----:B------:R-:W-:Y:S02]  /*09b0*/  IMAD.IADD R229, R227, 0x1, R229 ;  /* 0x00000001e3e57824 */ /* 0x000fe400078e02e5 */
[----:B------:R-:W-:Y:S02]  /*09c0*/  IMAD.MOV.U32 R228, RZ, RZ, R226 ;  /* 0x000000ffffe47224 */ /* 0x000fe400078e00e2 */
[-C--:B------:R-:W-:Y:S02]  /*09d0*/  IMAD R0, R15, R220.reuse, R0 ;  /* 0x000000dc0f007224 */ /* 0x080fe400078e0200 */
[----:B------:R-:W-:-:S04]  /*09e0*/  IMAD.WIDE.U32 R20, R11, R220, R228 ;  /* 0x000000dc0b147225 */ /* 0x000fc800078e00e4 */
[----:B------:R-:W-:Y:S02]  /*09f0*/  IMAD.IADD R0, R21, 0x1, R0 ;  /* 0x0000000115007824 */ /* 0x000fe400078e0200 */
[----:B------:R-:W-:Y:S02]  /*0a00*/  IMAD.MOV.U32 R224, RZ, RZ, R12 ;  /* 0x000000ffffe07224 */ /* 0x000fe400078e000c */
[----:B------:R-:W-:Y:S02]  /*0a10*/  IMAD R13, R13, c[0x0][0x1b8], RZ ;  /* 0x00006e000d0d7a24 */ /* 0x000fe400078e02ff */
[----:B------:R-:W-:-:S04]  /*0a20*/  IMAD.WIDE.U32 R224, R10, c[0x0][0x1b8], R224 ;  /* 0x00006e000ae07a25 */ /* 0x000fc800078e00e0 */
[----:B------:R-:W-:Y:S01]  /*0a30*/  IMAD R13, R10, c[0x0][0x1bc], R13 ;  /* 0x00006f000a0d7a24 */ /* 0x000fe200078e020d */
[----:B-1----:R-:W-:Y:S01]  /*0a40*/  IADD3 R16, P0, R7, R16, RZ ;  /* 0x0000001007107210 */ /* 0x002fe20007f1e0ff */
[----:B------:R-:W-:Y:S02]  /*0a50*/  IMAD R12, R9, 0x200, R114 ;  /* 0x00000200090c7824 */ /* 0x000fe400078e0272 */
[----:B------:R-:W-:Y:S02]  /*0a60*/  IMAD.IADD R218, R225, 0x1, R13 ;  /* 0x00000001e1da7824 */ /* 0x000fe400078e020d */
[C---:B------:R-:W-:Y:S01]  /*0a70*/  IMAD.X R17, R6.reuse, 0x1, R17, P0 ;  /* 0x0000000106117824 */ /* 0x040fe200000e0611 */
[----:B------:R-:W-:Y:S01]  /*0a80*/  IADD3 R18, P0, R7, R16, RZ ;  /* 0x0000001007127210 */ /* 0x000fe20007f1e0ff */
[C---:B------:R-:W-:Y:S02]  /*0a90*/  IMAD R217, R115.reuse, 0x20, R12 ;  /* 0x0000002073d97824 */ /* 0x040fe400078e020c */
[----:B------:R-:W-:Y:S01]  /*0aa0*/  IMAD R115, R115, 0x20, R114 ;  /* 0x0000002073737824 */ /* 0x000fe200078e0272 */
[----:B------:R-:W-:Y:S01]  /*0ab0*/  IADD3.X R19, R6, R17, RZ, P0, !PT ;  /* 0x0000001106137210 */ /* 0x000fe200007fe4ff */
[----:B------:R1:W-:Y:S01]  /*0ac0*/  LDGSTS.E.BYPASS.LTC128B.128 [R223+0x800], [R16.64] ;  /* 0x0080000010df7fae */ /* 0x0003e2000b901d48 */
[----:B------:R-:W-:Y:S01]  /*0ad0*/  IADD3 R22, P0, R7, R18, RZ ;  /* 0x0000001207167210 */ /* 0x000fe20007f1e0ff */
[----:B------:R-:W-:-:S02]  /*0ae0*/  IMAD.SHL.U32 R7, R4, 0x40, RZ ;  /* 0x0000004004077824 */ /* 0x000fc400078e00ff */
[----:B------:R1:W-:Y:S01]  /*0af0*/  LDGSTS.E.BYPASS.LTC128B.128 [R223+0x2800], [R16.64+0x40] ;  /* 0x0280004010df7fae */ /* 0x0003e2000b901d48 */
[----:B------:R-:W-:Y:S02]  /*0b00*/  IMAD.IADD R230, R113, 0x1, -R230 ;  /* 0x0000000171e67824 */ /* 0x000fe400078e0ae6 */
[----:B------:R-:W-:Y:S01]  /*0b10*/  IMAD.X R23, R6, 0x1, R19, P0 ;  /* 0x0000000106177824 */ /* 0x000fe200000e0613 */
[C---:B------:R-:W-:Y:S01]  /*0b20*/  LEA R24, P0, R20.reuse, c[0x0][0x168], 0x1 ;  /* 0x00005a0014187a11 */ /* 0x040fe200078008ff */
[----:B------:R1:W-:Y:S01]  /*0b30*/  LDGSTS.E.BYPASS.LTC128B.128 [R223+0x4800], [R16.64+0x80] ;  /* 0x0480008010df7fae */ /* 0x0003e2000b901d48 */
[----:B------:R-:W-:Y:S02]  /*0b40*/  LOP3.LUT R7, R7, 0xc0, RZ, 0xc0, !PT ;  /* 0x000000c007077812 */ /* 0x000fe400078ec0ff */
[----:B------:R-:W-:Y:S01]  /*0b50*/  LEA.HI.X R25, R20, c[0x0][0x16c], R0, 0x1, P0 ;  /* 0x00005b0014197a11 */ /* 0x000fe200000f0c00 */
[----:B------:R2:W-:Y:S01]  /*0b60*/  LDGSTS.E.BYPASS.LTC128B.128 [R223+0x1000], [R18.64] ;  /* 0x0100000012df7fae */ /* 0x0005e2000b901d48 */
[----:B------:R-:W-:Y:S01]  /*0b70*/  IMAD R0, R15, c[0x0][0x1a0], RZ ;  /* 0x000068000f007a24 */ /* 0x000fe200078e02ff */
[----:B------:R-:W-:-:S02]  /*0b80*/  LOP3.LUT R8, R7, 0x8, R8, 0xf8, !PT ;  /* 0x0000000807087812 */ /* 0x000fc400078ef808 */
[----:B------:R2:W-:Y:S01]  /*0b90*/  LDGSTS.E.BYPASS.LTC128B.128 [R223+0x3000], [R18.64+0x40] ;  /* 0x0300004012df7fae */ /* 0x0005e2000b901d48 */
[C---:B------:R-:W-:Y:S02]  /*0ba0*/  IMAD R15, R11.reuse, c[0x0][0x1a4], R0 ;  /* 0x000069000b0f7a24 */ /* 0x040fe400078e0200 */
[----:B------:R-:W-:Y:S01]  /*0bb0*/  IMAD R0, R2, 0x8, R5 ;  /* 0x0000000802007824 */ /* 0x000fe200078e0205 */
[----:B------:R2:W-:Y:S01]  /*0bc0*/  LDGSTS.E.BYPASS.LTC128B.128 [R223+0x5000], [R18.64+0x80] ;  /* 0x0500008012df7fae */ /* 0x0005e2000b901d48 */
[----:B------:R-:W-:Y:S01]  /*0bd0*/  SHF.R.U32.HI R5, RZ, 0x3, R7 ;  /* 0x00000003ff057819 */ /* 0x000fe20000011607 */
[----:B------:R-:W-:Y:S02]  /*0be0*/  IMAD.WIDE.U32 R10, R11, c[0x0][0x1a0], RZ ;  /* 0x000068000b0a7a25 */ /* 0x000fe400078e00ff */
[----:B------:R3:W-:Y:S01]  /*0bf0*/  LDGSTS.E.BYPASS.LTC128B.128 [R223+0x1800], [R22.64] ;  /* 0x0180000016df7fae */ /* 0x0007e2000b901d48 */
[----:B------:R-:W-:Y:S01]  /*0c00*/  LOP3.LUT R5, R8, R5, RZ, 0x3c, !PT ;  /* 0x0000000508057212 */ /* 0x000fe200078e3cff */
[----:B------:R-:W-:Y:S01]  /*0c10*/  IMAD.SHL.U32 R7, R3, 0x40, RZ ;  /* 0x0000004003077824 */ /* 0x000fe200078e00ff */
[----:B------:R-:W-:Y:S01]  /*0c20*/  IADD3 R11, R11, R15, RZ ;  /* 0x0000000f0b0b7210 */ /* 0x000fe20007ffe0ff */
[----:B------:R3:W-:Y:S01]  /*0c30*/  LDGSTS.E.BYPASS.LTC128B.128 [R223+0x3800], [R22.64+0x40] ;  /* 0x0380004016df7fae */ /* 0x0007e2000b901d48 */
[----:B------:R-:W-:-:S02]  /*0c40*/  IMAD.SHL.U32 R2, R2, 0x8, RZ ;  /* 0x0000000802027824 */ /* 0x000fc400078e00ff */
[----:B------:R-:W-:Y:S01]  /*0c50*/  LOP3.LUT R7, R7, 0xc0, RZ, 0xc0, !PT ;  /* 0x000000c007077812 */ /* 0x000fe200078ec0ff */
[----:B------:R3:W-:Y:S01]  /*0c60*/  LDGSTS.E.BYPASS.LTC128B.128 [R223+0x5800], [R22.64+0x80] ;  /* 0x0580008016df7fae */ /* 0x0007e2000b901d48 */
[----:B------:R-:W-:Y:S01]  /*0c70*/  IMAD.MOV.U32 R8, RZ, RZ, c[0x0][0x1a0] ;  /* 0x00006800ff087624 */ /* 0x000fe200078e00ff */
[----:B-1----:R-:W-:Y:S02]  /*0c80*/  IADD3 R16, P0, R220, R24, RZ ;  /* 0x00000018dc107210 */ /* 0x002fe40007f1e0ff */
[----:B------:R1:W-:Y:S01]  /*0c90*/  LDGSTS.E.BYPASS.LTC128B.128 [R223+0x6000], [R24.64] ;  /* 0x0600000018df7fae */ /* 0x0003e2000b901d48 */
[----:B------:R-:W-:Y:S01]  /*0ca0*/  LOP3.LUT R2, R7, 0x8, R2, 0xf8, !PT ;  /* 0x0000000807027812 */ /* 0x000fe200078ef802 */
[----:B------:R-:W-:Y:S01]  /*0cb0*/  IMAD.U32 R0, R0, 0x20, R5 ;  /* 0x0000002000007824 */ /* 0x000fe200078e0005 */
[----:B------:R-:W-:Y:S01]  /*0cc0*/  SHF.R.U32.HI R7, RZ, 0x3, R7 ;  /* 0x00000003ff077819 */ /* 0x000fe20000011607 */
[----:B------:R-:W-:Y:S01]  /*0cd0*/  IMAD.X R17, R219, 0x1, R25, P0 ;  /* 0x00000001db117824 */ /* 0x000fe200000e0619 */
[----:B------:R1:W-:Y:S01]  /*0ce0*/  LDGSTS.E.BYPASS.LTC128B.128 [R223+0x7000], [R24.64+0x40] ;  /* 0x0700004018df7fae */ /* 0x0003e2000b901d48 */
[----:B------:R-:W-:Y:S01]  /*0cf0*/  LEA R6, P0, R10, R224, 0x6 ;  /* 0x000000e00a067211 */ /* 0x000fe200078030ff */
[----:B------:R-:W-:Y:S01]  /*0d00*/  IMAD.SHL.U32 R118, R0, 0x2, RZ ;  /* 0x0000000200767824 */ /* 0x000fe200078e00ff */
[----:B------:R-:W-:Y:S01]  /*0d10*/  SHF.L.U32 R222, R8, 0x6, RZ ;  /* 0x0000000608de7819 */ /* 0x000fe200000006ff */
[----:B------:R1:W-:Y:S01]  /*0d20*/  LDGSTS.E.BYPASS.LTC128B.128 [R223+0x8000], [R24.64+0x80] ;  /* 0x0800008018df7fae */ /* 0x0003e2000b901d48 */
[----:B------:R-:W-:-:S02]  /*0d30*/  LEA.HI.X R11, R10, R218, R11, 0x6, P0 ;  /* 0x000000da0a0b7211 */ /* 0x000fc400000f340b */
[----:B------:R-:W-:Y:S01]  /*0d40*/  LEA R10, P0, R6, c[0x0][0x170], 0x1 ;  /* 0x00005c00060a7a11 */ /* 0x000fe200078008ff */
[----:B------:R2:W-:Y:S01]  /*0d50*/  LDGSTS.E.BYPASS.LTC128B.128 [R223+0x6800], [R16.64] ;  /* 0x0680000010df7fae */ /* 0x0005e2000b901d48 */
[----:B------:R-:W-:Y:S02]  /*0d60*/  LOP3.LUT R2, R2, R7, RZ, 0x3c, !PT ;  /* 0x0000000702027212 */ /* 0x000fe400078e3cff */
[----:B------:R-:W-:Y:S01]  /*0d70*/  LEA.HI.X R11, R6, c[0x0][0x174], R11, 0x1, P0 ;  /* 0x00005d00060b7a11 */ /* 0x000fe200000f0c0b */
[----:B------:R2:W-:Y:S01]  /*0d80*/  LDGSTS.E.BYPASS.LTC128B.128 [R223+0x7800], [R16.64+0x40] ;  /* 0x0780004010df7fae */ /* 0x0005e2000b901d48 */
[----:B------:R-:W-:Y:S01]  /*0d90*/  SHF.L.U64.HI R221, R8, R221, c[0x0][0x1a4] ;  /* 0x0000690008dd7619 */ /* 0x000fe200000102dd */
[----:B------:R-:W-:Y:S01]  /*0da0*/  IMAD.IADD R217, R2, 0x1, R217 ;  /* 0x0000000102d97824 */ /* 0x000fe200078e02d9 */
[----:B------:R-:W-:Y:S01]  /*0db0*/  IADD3 R6, P0, R222, R10, RZ ;  /* 0x0000000ade067210 */ /* 0x000fe20007f1e0ff */
[----:B------:R2:W-:Y:S01]  /*0dc0*/  LDGSTS.E.BYPASS.LTC128B.128 [R223+0x8800], [R16.64+0x80] ;  /* 0x0880008010df7fae */ /* 0x0005e2000b901d48 */
[----:B------:R-:W-:Y:S01]  /*0dd0*/  LEA R216, R0, 0x6000, 0x1 ;  /* 0x0000600000d87811 */ /* 0x000fe200078e08ff */
[----:B------:R-:W-:-:S02]  /*0de0*/  IMAD.SHL.U32 R217, R217, 0x2, RZ ;  /* 0x00000002d9d97824 */ /* 0x000fc400078e00ff */
[----:B------:R-:W0:Y:S01]  /*0df0*/  LDGDEPBAR ;  /* 0x00000000000079af */ /* 0x000e220000000000 */
[----:B------:R-:W-:Y:S01]  /*0e00*/  IMAD.X R7, R221, 0x1, R11, P0 ;  /* 0x00000001dd077824 */ /* 0x000fe200000e060b */
[----:B------:R-:W-:Y:S01]  /*0e10*/  LOP3.LUT P0, RZ, R4, 0x2, RZ, 0xc0, !PT ;  /* 0x0000000204ff7812 */ /* 0x000fe2000780c0ff */
[----:B------:R-:W-:Y:S01]  /*0e20*/  IMAD.IADD R2, R2, 0x1, R115 ;  /* 0x0000000102027824 */ /* 0x000fe200078e0273 */
[----:B------:R-:W-:-:S04]  /*0e30*/  MOV R4, 0x20 ;  /* 0x0000002000047802 */ /* 0x000fc80000000f00 */
[C---:B------:R-:W-:Y:S02]  /*0e40*/  SEL R3, R4.reuse, 0xffffffe0, !P0 ;  /* 0xffffffe004037807 */ /* 0x040fe40004000000 */
[----:B------:R-:W-:Y:S02]  /*0e50*/  SEL R0, R4, 0xffffffe0, !P1 ;  /* 0xffffffe004007807 */ /* 0x000fe40004800000 */
[----:B------:R-:W-:Y:S01]  /*0e60*/  ISETP.GE.AND P0, PT, R117, 0x41, PT ;  /* 0x000000417500780c */ /* 0x000fe20003f06270 */
[----:B------:R-:W-:Y:S02]  /*0e70*/  IMAD.IADD R214, R216, 0x1, R3 ;  /* 0x00000001d8d67824 */ /* 0x000fe400078e0203 */
[----:B------:R-:W-:Y:S01]  /*0e80*/  IMAD.IADD R215, R217, 0x1, R0 ;  /* 0x00000001d9d77824 */ /* 0x000fe200078e0200 */
[----:B------:R-:W-:-:S04]  /*0e90*/  DEPBAR.LE SB0, 0x0 ;  /* 0x000080000000791a */ /* 0x000fc80000000000 */
[----:B------:R-:W-:Y:S06]  /*0ea0*/  BAR.SYNC.DEFER_BLOCKING 0x0 ;  /* 0x0000000000007b1d */ /* 0x000fec0000010000 */
        /* <DEDUP_REMOVED lines=9> */
[----:B------:R-:W-:Y:S04]  /*0f40*/  LDSM.16.M88.4 R32, [R217] ;  /* 0x00000000d920783b */ /* 0x000fe80000000200 */
[----:B------:R-:W1:Y:S04]  /*0f50*/  LDSM.16.M88.4 R40, [R118+0x6000] ;  /* 0x006000007628783b */ /* 0x000e680000000200 */
[----:B------:R-:W2:Y:S04]  /*0f60*/  LDSM.16.M88.4 R12, [R217+0x1000] ;  /* 0x00100000d90c783b */ /* 0x000ea80000000200 */
[----:B------:R-:W2:Y:S04]  /*0f70*/  LDSM.16.M88.4 R64, [R118+0x6400] ;  /* 0x006400007640783b */ /* 0x000ea80000000200 */
[----:B------:R-:W3:Y:S04]  /*0f80*/  LDSM.16.M88.4 R48, [R118+0x6800] ;  /* 0x006800007630783b */ /* 0x000ee80000000200 */
[----:B------:R-:W3:Y:S04]  /*0f90*/  LDSM.16.M88.4 R88, [R118+0x6c00] ;  /* 0x006c00007658783b */ /* 0x000ee80000000200 */
[----:B------:R-:W-:Y:S04]  /*0fa0*/  LDSM.16.M88.4 R80, [R214] ;  /* 0x00000000d650783b */ /* 0x000fe80000000200 */
[----:B------:R-:W3:Y:S04]  /*0fb0*/  LDSM.16.M88.4 R84, [R215+0x1000] ;  /* 0x00100000d754783b */ /* 0x000ee80000000200 */
[----:B------:R-:W3:Y:S04]  /*0fc0*/  LDSM.16.M88.4 R76, [R214+0x400] ;  /* 0x00040000d64c783b */ /* 0x000ee80000000200 */
[----:B------:R-:W3:Y:S04]  /*0fd0*/  LDSM.16.M88.4 R72, [R214+0x800] ;  /* 0x00080000d648783b */ /* 0x000ee80000000200 */
[----:B------:R-:W4:Y:S04]  /*0fe0*/  LDSM.16.M88.4 R68, [R214+0xc00] ;  /* 0x000c0000d644783b */ /* 0x000f280000000200 */
[----:B------:R-:W4:Y:S01]  /*0ff0*/  LDSM.16.M88.4 R60, [R215] ;  /* 0x00000000d73c783b */ /* 0x000f220000000200 */
[-C--:B-1----:R-:W-:Y:S03]  /*1000*/  HMMA.16816.F32.BF16 R44, R32, R40.reuse, RZ ;  /* 0x00000028202c723c */ /* 0x082fe600000418ff */
[----:B------:R-:W-:Y:S04]  /*1010*/  LDSM.16.M88.4 R108, [R217+0x3000] ;  /* 0x00300000d96c783b */ /* 0x000fe80000000200 */
[----:B------:R-:W1:Y:S01]  /*1020*/  LDSM.16.M88.4 R104, [R118+0x7000] ;  /* 0x007000007668783b */ /* 0x000e620000000200 */
[C---:B--2---:R-:W-:Y:S03]  /*1030*/  HMMA.16816.F32.BF16 R56, R12.reuse, R40, RZ ;  /* 0x000000280c38723c */ /* 0x044fe600000418ff */
[----:B------:R-:W2:Y:S04]  /*1040*/  LDSM.16.M88.4 R100, [R118+0x7400] ;  /* 0x007400007664783b */ /* 0x000ea80000000200 */
[----:B------:R-:W1:Y:S01]  /*1050*/  LDSM.16.M88.4 R96, [R118+0x7800] ;  /* 0x007800007660783b */ /* 0x000e620000000200 */
[C---:B-----5:R-:W-:Y:S03]  /*1060*/  HMMA.16816.F32.BF16 R4, R12.reuse, R42, RZ ;  /* 0x0000002a0c04723c */ /* 0x060fe600000418ff */
[----:B------:R-:W5:Y:S04]  /*1070*/  LDSM.16.M88.4 R92, [R118+0x7c00] ;  /* 0x007c0000765c783b */ /* 0x000f680000000200 */
[----:B------:R-:W0:Y:S01]  /*1080*/  LDGDEPBAR ;  /* 0x00000000000079af */ /* 0x000e220000000000 */
[C---:B------:R-:W-:Y:S08]  /*1090*/  HMMA.16816.F32.BF16 R24, R12.reuse, R64, RZ ;  /* 0x000000400c18723c */ /* 0x040ff000000418ff */
[C---:B---3--:R-:W-:Y:S08]  /*10a0*/  HMMA.16816.F32.BF16 R28, R12.reuse, R48, RZ ;  /* 0x000000300c1c723c */ /* 0x048ff000000418ff */
[C---:B------:R-:W-:Y:S08]  /*10b0*/  HMMA.16816.F32.BF16 R16, R12.reuse, R66, RZ ;  /* 0x000000420c10723c */ /* 0x040ff000000418ff */
[----:B----4-:R-:W-:Y:S08]  /*10c0*/  HMMA.16816.F32.BF16 R8, R12, R50, RZ ;  /* 0x000000320c08723c */ /* 0x010ff000000418ff */
[C---:B------:R-:W-:Y:S08]  /*10d0*/  HMMA.16816.F32.BF16 R172, R32.reuse, R64, RZ ;  /* 0x0000004020ac723c */ /* 0x040ff000000418ff */
[C---:B------:R-:W-:Y:S08]  /*10e0*/  HMMA.16816.F32.BF16 R52, R32.reuse, R48, RZ ;  /* 0x000000302034723c */ /* 0x040ff000000418ff */
[----:B------:R-:W-:Y:S08]  /*10f0*/  HMMA.16816.F32.BF16 R40, R32, R42, RZ ;  /* 0x0000002a2028723c */ /* 0x000ff000000418ff */
[----:B------:R-:W-:Y:S08]  /*1100*/  HMMA.16816.F32.BF16 R20, R12, R88, RZ ;  /* 0x000000580c14723c */ /* 0x000ff000000418ff */
[C---:B------:R-:W-:Y:S08]  /*1110*/  HMMA.16816.F32.BF16 R64, R32.reuse, R66, RZ ;  /* 0x000000422040723c */ /* 0x040ff000000418ff */
[C---:B------:R-:W-:Y:S08]  /*1120*/  HMMA.16816.F32.BF16 R48, R32.reuse, R50, RZ ;  /* 0x000000322030723c */ /* 0x040ff000000418ff */
[----:B------:R-:W-:Y:S08]  /*1130*/  HMMA.16816.F32.BF16 R36, R32, R88, RZ ;  /* 0x000000582024723c */ /* 0x000ff000000418ff */
[-C--:B------:R-:W-:Y:S08]  /*1140*/  HMMA.16816.F32.BF16 R12, R12, R90.reuse, RZ ;  /* 0x0000005a0c0c723c */ /* 0x080ff000000418ff */
[----:B------:R-:W-:Y:S01]  /*1150*/  HMMA.16816.F32.BF16 R32, R32, R90, RZ ;  /* 0x0000005a2020723c */ /* 0x000fe200000418ff */
[----:B------:R-:W3:Y:S07]  /*1160*/  LDSM.16.M88.4 R88, [R217+0x2000] ;  /* 0x00200000d958783b */ /* 0x000eee0000000200 */
[C---:B------:R-:W-:Y:S08]  /*1170*/  HMMA.16816.F32.BF16 R56, R84.reuse, R80, R56 ;  /* 0x000000505438723c */ /* 0x040ff00000041838 */
[C---:B------:R-:W-:Y:S08]  /*1180*/  HMMA.16816.F32.BF16 R24, R84.reuse, R76, R24 ;  /* 0x0000004c5418723c */ /* 0x040ff00000041818 */
[C---:B------:R-:W-:Y:S08]  /*1190*/  HMMA.16816.F32.BF16 R28, R84.reuse, R72, R28 ;  /* 0x00000048541c723c */ /* 0x040ff0000004181c */
[C---:B------:R-:W-:Y:S08]  /*11a0*/  HMMA.16816.F32.BF16 R20, R84.reuse, R68, R20 ;  /* 0x000000445414723c */ /* 0x040ff00000041814 */
[C---:B------:R-:W-:Y:S08]  /*11b0*/  HMMA.16816.F32.BF16 R4, R84.reuse, R82, R4 ;  /* 0x000000525404723c */ /* 0x040ff00000041804 */
[C---:B------:R-:W-:Y:S08]  /*11c0*/  HMMA.16816.F32.BF16 R16, R84.reuse, R78, R16 ;  /* 0x0000004e5410723c */ /* 0x040ff00000041810 */
[C---:B------:R-:W-:Y:S08]  /*11d0*/  HMMA.16816.F32.BF16 R8, R84.reuse, R74, R8 ;  /* 0x0000004a5408723c */ /* 0x040ff00000041808 */
[----:B------:R-:W-:Y:S01]  /*11e0*/  HMMA.16816.F32.BF16 R12, R84, R70, R12 ;  /* 0x00000046540c723c */ /* 0x000fe2000004180c */
[----:B------:R-:W-:Y:S07]  /*11f0*/  LDSM.16.M88.4 R84, [R215+0x3000] ;  /* 0x00300000d754783b */ /* 0x000fee0000000200 */
[C---:B------:R-:W-:Y:S08]  /*1200*/  HMMA.16816.F32.BF16 R44, R60.reuse, R80, R44 ;  /* 0x000000503c2c723c */ /* 0x040ff0000004182c */
[C---:B------:R-:W-:Y:S08]  /*1210*/  HMMA.16816.F32.BF16 R172, R60.reuse, R76, R172 ;  /* 0x0000004c3cac723c */ /* 0x040ff000000418ac */
[C---:B------:R-:W-:Y:S08]  /*1220*/  HMMA.16816.F32.BF16 R52, R60.reuse, R72, R52 ;  /* 0x000000483c34723c */ /* 0x040ff00000041834 */
[C---:B------:R-:W-:Y:S08]  /*1230*/  HMMA.16816.F32.BF16 R36, R60.reuse, R68, R36 ;  /* 0x000000443c24723c */ /* 0x040ff00000041824 */
[C---:B------:R-:W-:Y:S01]  /*1240*/  HMMA.16816.F32.BF16 R40, R60.reuse, R82, R40 ;  /* 0x000000523c28723c */ /* 0x040fe20000041828 */
[----:B------:R-:W4:Y:S07]  /*1250*/  LDSM.16.M88.4 R80, [R214+0x1000] ;  /* 0x00100000d650783b */ /* 0x000f2e0000000200 */
[C---:B------:R-:W-:Y:S01]  /*1260*/  HMMA.16816.F32.BF16 R64, R60.reuse, R78, R64 ;  /* 0x0000004e3c40723c */ /* 0x040fe20000041840 */
[----:B------:R-:W3:Y:S07]  /*1270*/  LDSM.16.M88.4 R76, [R214+0x1400] ;  /* 0x00140000d64c783b */ /* 0x000eee0000000200 */
[C---:B------:R-:W-:Y:S01]  /*1280*/  HMMA.16816.F32.BF16 R48, R60.reuse, R74, R48 ;  /* 0x0000004a3c30723c */ /* 0x040fe20000041830 */
[----:B------:R-:W3:Y:S07]  /*1290*/  LDSM.16.M88.4 R72, [R214+0x1800] ;  /* 0x00180000d648783b */ /* 0x000eee0000000200 */
[----:B------:R-:W-:Y:S01]  /*12a0*/  HMMA.16816.F32.BF16 R32, R60, R70, R32 ;  /* 0x000000463c20723c */ /* 0x000fe20000041820 */
[----:B------:R-:W3:Y:S04]  /*12b0*/  LDSM.16.M88.4 R68, [R214+0x1c00] ;  /* 0x001c0000d644783b */ /* 0x000ee80000000200 */
[----:B------:R-:W3:Y:S03]  /*12c0*/  LDSM.16.M88.4 R60, [R215+0x2000] ;  /* 0x00200000d73c783b */ /* 0x000ee60000000200 */
[C---:B-1----:R-:W-:Y:S08]  /*12d0*/  HMMA.16816.F32.BF16 R56, R108.reuse, R104, R56 ;  /* 0x000000686c38723c */ /* 0x042ff00000041838 */
[C---:B--2---:R-:W-:Y:S08]  /*12e0*/  HMMA.16816.F32.BF16 R24, R108.reuse, R100, R24 ;  /* 0x000000646c18723c */ /* 0x044ff00000041818 */
[C---:B------:R-:W-:Y:S08]  /*12f0*/  HMMA.16816.F32.BF16 R4, R108.reuse, R106, R4 ;  /* 0x0000006a6c04723c */ /* 0x040ff00000041804 */
[C---:B------:R-:W-:Y:S08]  /*1300*/  HMMA.16816.F32.BF16 R16, R108.reuse, R102, R16 ;  /* 0x000000666c10723c */ /* 0x040ff00000041810 */
[C---:B------:R-:W-:Y:S08]  /*1310*/  HMMA.16816.F32.BF16 R28, R108.reuse, R96, R28 ;  /* 0x000000606c1c723c */ /* 0x040ff0000004181c */
[C---:B-----5:R-:W-:Y:S08]  /*1320*/  HMMA.16816.F32.BF16 R20, R108.reuse, R92, R20 ;  /* 0x0000005c6c14723c */ /* 0x060ff00000041814 */
[C---:B------:R-:W-:Y:S08]  /*1330*/  HMMA.16816.F32.BF16 R8, R108.reuse, R98, R8 ;  /* 0x000000626c08723c */ /* 0x040ff00000041808 */
[----:B------:R-:W-:Y:S01]  /*1340*/  HMMA.16816.F32.BF16 R12, R108, R94, R12 ;  /* 0x0000005e6c0c723c */ /* 0x000fe2000004180c */
[----:B------:R-:W-:Y:S07]  /*1350*/  LDSM.16.M88.4 R108, [R217+0x5000] ;  /* 0x00500000d96c783b */ /* 0x000fee0000000200 */
[C---:B---3--:R-:W-:Y:S08]  /*1360*/  HMMA.16816.F32.BF16 R44, R88.reuse, R104, R44 ;  /* 0x00000068582c723c */ /* 0x048ff0000004182c */
[C---:B------:R-:W-:Y:S01]  /*1370*/  HMMA.16816.F32.BF16 R40, R88.reuse, R106, R40 ;  /* 0x0000006a5828723c */ /* 0x040fe20000041828 */
[----:B------:R-:W1:Y:S07]  /*1380*/  LDSM.16.M88.4 R104, [R118+0x8000] ;  /* 0x008000007668783b */ /* 0x000e6e0000000200 */
[C---:B------:R-:W-:Y:S08]  /*1390*/  HMMA.16816.F32.BF16 R172, R88.reuse, R100, R172 ;  /* 0x0000006458ac723c */ /* 0x040ff000000418ac */
[C---:B------:R-:W-:Y:S01]  /*13a0*/  HMMA.16816.F32.BF16 R64, R88.reuse, R102, R64 ;  /* 0x000000665840723c */ /* 0x040fe20000041840 */
[----:B------:R-:W2:Y:S07]  /*13b0*/  LDSM.16.M88.4 R100, [R118+0x8400] ;  /* 0x008400007664783b */ /* 0x000eae0000000200 */
[C---:B------:R-:W-:Y:S08]  /*13c0*/  HMMA.16816.F32.BF16 R52, R88.reuse, R96, R52 ;  /* 0x000000605834723c */ /* 0x040ff00000041834 */
[C---:B------:R-:W-:Y:S01]  /*13d0*/  HMMA.16816.F32.BF16 R48, R88.reuse, R98, R48 ;  /* 0x000000625830723c */ /* 0x040fe20000041830 */
[----:B------:R-:W3:Y:S07]  /*13e0*/  LDSM.16.M88.4 R96, [R118+0x8800] ;  /* 0x008800007660783b */ /* 0x000eee0000000200 */
[C---:B------:R-:W-:Y:S08]  /*13f0*/  HMMA.16816.F32.BF16 R36, R88.reuse, R92, R36 ;  /* 0x0000005c5824723c */ /* 0x040ff00000041824 */
[----:B------:R-:W-:Y:S01]  /*1400*/  HMMA.16816.F32.BF16 R32, R88, R94, R32 ;  /* 0x0000005e5820723c */ /* 0x000fe20000041820 */
[----:B------:R-:W5:Y:S04]  /*1410*/  LDSM.16.M88.4 R92, [R118+0x8c00] ;  /* 0x008c0000765c783b */ /* 0x000f680000000200 */
[----:B------:R-:W1:Y:S03]  /*1420*/  LDSM.16.M88.4 R88, [R217+0x4000] ;  /* 0x00400000d958783b */ /* 0x000e660000000200 */
[C---:B----4-:R-:W-:Y:S08]  /*1430*/  HMMA.16816.F32.BF16 R56, R84.reuse, R80, R56 ;  /* 0x000000505438723c */ /* 0x050ff00000041838 */
        /* <DEDUP_REMOVED lines=9> */
[C---:B------:R-:W-:Y:S01]  /*14d0*/  HMMA.16816.F32.BF16 R40, R60.reuse, R82, R40 ;  /* 0x000000523c28723c */ /* 0x040fe20000041828 */
[----:B------:R-:W4:Y:S07]  /*14e0*/  LDSM.16.M88.4 R80, [R214+0x2000] ;  /* 0x00200000d650783b */ /* 0x000f2e0000000200 */
[C---:B------:R-:W-:Y:S08]  /*14f0*/  HMMA.16816.F32.BF16 R172, R60.reuse, R76, R172 ;  /* 0x0000004c3cac723c */ /* 0x040ff000000418ac */
[C---:B------:R-:W-:Y:S01]  /*1500*/  HMMA.16816.F32.BF16 R64, R60.reuse, R78, R64 ;  /* 0x0000004e3c40723c */ /* 0x040fe20000041840 */
[----:B------:R-:W1:Y:S07]  /*1510*/  LDSM.16.M88.4 R76, [R214+0x2400] ;  /* 0x00240000d64c783b */ /* 0x000e6e0000000200 */
[C---:B------:R-:W-:Y:S08]  /*1520*/  HMMA.16816.F32.BF16 R52, R60.reuse, R72, R52 ;  /* 0x000000483c34723c */ /* 0x040ff00000041834 */
[C---:B------:R-:W-:Y:S01]  /*1530*/  HMMA.16816.F32.BF16 R48, R60.reuse, R74, R48 ;  /* 0x0000004a3c30723c */ /* 0x040fe20000041830 */
[----:B------:R-:W2:Y:S07]  /*1540*/  LDSM.16.M88.4 R72, [R214+0x2800] ;  /* 0x00280000d648783b */ /* 0x000eae0000000200 */
[C---:B------:R-:W-:Y:S08]  /*1550*/  HMMA.16816.F32.BF16 R36, R60.reuse, R68, R36 ;  /* 0x000000443c24723c */ /* 0x040ff00000041824 */
[----:B------:R-:W-:Y:S01]  /*1560*/  HMMA.16816.F32.BF16 R32, R60, R70, R32 ;  /* 0x000000463c20723c */ /* 0x000fe20000041820 */
[----:B------:R-:W3:Y:S04]  /*1570*/  LDSM.16.M88.4 R68, [R214+0x2c00] ;  /* 0x002c0000d644783b */ /* 0x000ee80000000200 */
[----:B------:R-:W4:Y:S01]  /*1580*/  LDSM.16.M88.4 R60, [R215+0x4000] ;  /* 0x00400000d73c783b */ /* 0x000f220000000200 */
[----:B------:R-:W-:-:S04]  /*1590*/  DEPBAR.LE SB0, 0x0 ;  /* 0x000080000000791a */ /* 0x000fc80000000000 */
[C---:B-1----:R-:W-:Y:S08]  /*15a0*/  HMMA.16816.F32.BF16 R56, R108.reuse, R104, R56 ;  /* 0x000000686c38723c */ /* 0x042ff00000041838 */
[C---:B------:R-:W-:Y:S08]  /*15b0*/  HMMA.16816.F32.BF16 R4, R108.reuse, R106, R4 ;  /* 0x0000006a6c04723c */ /* 0x040ff00000041804 */
[C---:B--2---:R-:W-:Y:S08]  /*15c0*/  HMMA.16816.F32.BF16 R24, R108.reuse, R100, R24 ;  /* 0x000000646c18723c */ /* 0x044ff00000041818 */
[C---:B------:R-:W-:Y:S08]  /*15d0*/  HMMA.16816.F32.BF16 R16, R108.reuse, R102, R16 ;  /* 0x000000666c10723c */ /* 0x040ff00000041810 */
[C---:B---3--:R-:W-:Y:S08]  /*15e0*/  HMMA.16816.F32.BF16 R28, R108.reuse, R96, R28 ;  /* 0x000000606c1c723c */ /* 0x048ff0000004181c */
[C---:B------:R-:W-:Y:S08]  /*15f0*/  HMMA.16816.F32.BF16 R8, R108.reuse, R98, R8 ;  /* 0x000000626c08723c */ /* 0x040ff00000041808 */
[C---:B-----5:R-:W-:Y:S08]  /*1600*/  HMMA.16816.F32.BF16 R20, R108.reuse, R92, R20 ;  /* 0x0000005c6c14723c */ /* 0x060ff00000041814 */
[----:B------:R-:W-:Y:S08]  /*1610*/  HMMA.16816.F32.BF16 R12, R108, R94, R12 ;  /* 0x0000005e6c0c723c */ /* 0x000ff0000004180c */
[C---:B------:R-:W-:Y:S08]  /*1620*/  HMMA.16816.F32.BF16 R44, R88.reuse, R104, R44 ;  /* 0x00000068582c723c */ /* 0x040ff0000004182c */
[C---:B------:R-:W-:Y:S08]  /*1630*/  HMMA.16816.F32.BF16 R40, R88.reuse, R106, R40 ;  /* 0x0000006a5828723c */ /* 0x040ff00000041828 */
[C---:B------:R-:W-:Y:S08]  /*1640*/  HMMA.16816.F32.BF16 R172, R88.reuse, R100, R172 ;  /* 0x0000006458ac723c */ /* 0x040ff000000418ac */
[C---:B------:R-:W-:Y:S08]  /*1650*/  HMMA.16816.F32.BF16 R64, R88.reuse, R102, R64 ;  /* 0x000000665840723c */ /* 0x040ff00000041840 */
[C---:B------:R-:W-:Y:S08]  /*1660*/  HMMA.16816.F32.BF16 R52, R88.reuse, R96, R52 ;  /* 0x000000605834723c */ /* 0x040ff00000041834 */
[C---:B------:R-:W-:Y:S08]  /*1670*/  HMMA.16816.F32.BF16 R48, R88.reuse, R98, R48 ;  /* 0x000000625830723c */ /* 0x040ff00000041830 */
[C---:B------:R-:W-:Y:S08]  /*1680*/  HMMA.16816.F32.BF16 R36, R88.reuse, R92, R36 ;  /* 0x0000005c5824723c */ /* 0x040ff00000041824 */
[----:B------:R-:W-:Y:S08]  /*1690*/  HMMA.16816.F32.BF16 R32, R88, R94, R32 ;  /* 0x0000005e5820723c */ /* 0x000ff00000041820 */
[C---:B----4-:R-:W-:Y:S08]  /*16a0*/  HMMA.16816.F32.BF16 R56, R84.reuse, R80, R56 ;  /* 0x000000505438723c */ /* 0x050ff00000041838 */
[C---:B------:R-:W-:Y:S08]  /*16b0*/  HMMA.16816.F32.BF16 R4, R84.reuse, R82, R4 ;  /* 0x000000525404723c */ /* 0x040ff00000041804 */
[C---:B------:R-:W-:Y:S08]  /*16c0*/  HMMA.16816.F32.BF16 R24, R84.reuse, R76, R24 ;  /* 0x0000004c5418723c */ /* 0x040ff00000041818 */
[C---:B------:R-:W-:Y:S08]  /*16d0*/  HMMA.16816.F32.BF16 R16, R84.reuse, R78, R16 ;  /* 0x0000004e5410723c */ /* 0x040ff00000041810 */
[C---:B------:R-:W-:Y:S08]  /*16e0*/  HMMA.16816.F32.BF16 R28, R84.reuse, R72, R28 ;  /* 0x00000048541c723c */ /* 0x040ff0000004181c */
[C---:B------:R-:W-:Y:S08]  /*16f0*/  HMMA.16816.F32.BF16 R8, R84.reuse, R74, R8 ;  /* 0x0000004a5408723c */ /* 0x040ff00000041808 */
[C---:B------:R-:W-:Y:S08]  /*1700*/  HMMA.16816.F32.BF16 R20, R84.reuse, R68, R20 ;  /* 0x000000445414723c */ /* 0x040ff00000041814 */
        /* <DEDUP_REMOVED lines=9> */
[----:B------:R-:W-:Y:S06]  /*17a0*/  BAR.SYNC.DEFER_BLOCKING 0x0 ;  /* 0x0000000000007b1d */ /* 0x000fec0000010000 */
[----:B------:R-:W-:Y:S05]  /*17b0*/  @!P0 BRA `(.L_x_27) ;  /* 0x0000017000008947 */ /* 0x000fea0003800000 */
[----:B------:R-:W-:Y:S01]  /*17c0*/  LEA.HI.SX32 R63, R164, 0xfffffffe, 0x1a ;  /* 0xfffffffea43f7811 */ /* 0x000fe200078fd2ff */
[----:B------:R-:W-:-:S03]  /*17d0*/  IMAD.SHL.U32 R61, R112, 0x20, RZ ;  /* 0x00000020703d7824 */ /* 0x000fc600078e00ff */
[----:B------:R-:W-:Y:S01]  /*17e0*/  SHF.R.S32.HI R60, RZ, 0x1f, R63 ;  /* 0x0000001fff3c7819 */ /* 0x000fe2000001143f */
[----:B------:R-:W-:Y:S02]  /*17f0*/  IMAD R3, R219, R63, RZ ;  /* 0x0000003fdb037224 */ /* 0x000fe400078e02ff */
[----:B------:R-:W-:-:S04]  /*1800*/  IMAD.WIDE.U32 R62, R63, R220, R228 ;  /* 0x000000dc3f3e7225 */ /* 0x000fc800078e00e4 */
[----:B------:R-:W-:Y:S01]  /*1810*/  IMAD R60, R60, R220, R3 ;  /* 0x000000dc3c3c7224 */ /* 0x000fe200078e0203 */
[----:B------:R-:W-:Y:S01]  /*1820*/  LEA R68, P2, R62, c[0x0][0x168], 0x1 ;  /* 0x00005a003e447a11 */ /* 0x000fe200078408ff */
[----:B------:R-:W-:Y:S02]  /*1830*/  IMAD.MOV.U32 R3, RZ, RZ, 0x5 ;  /* 0x00000005ff037424 */ /* 0x000fe400078e00ff */
[----:B------:R-:W-:Y:S01]  /*1840*/  IMAD.IADD R60, R63, 0x1, R60 ;  /* 0x000000013f3c7824 */ /* 0x000fe200078e023c */
[----:B------:R-:W-:Y:S02]  /*1850*/  LEA R70, P1, R61, R68, 0x1 ;  /* 0x000000443d467211 */ /* 0x000fe400078208ff */
[----:B------:R-:W-:Y:S02]  /*1860*/  SHF.L.U64.HI R112, R112, R3, c[0x0][0x19c] ;  /* 0x0000670070707619 */ /* 0x000fe40000010203 */
        /* <DEDUP_REMOVED lines=12> */
.L_x_27:
        /* <DEDUP_REMOVED lines=15> */
[----:B-1----:R-:W-:Y:S02]  /*1a20*/  FMNMX.FTZ R68, R30, R63, !PT ;  /* 0x0000003f1e447209 */ /* 0x002fe40007810000 */
[----:B------:R-:W-:Y:S02]  /*1a30*/  FMNMX.FTZ R3, R29, R60, !PT ;  /* 0x0000003c1d037209 */ /* 0x000fe40007810000 */
[----:B------:R-:W-:Y:S02]  /*1a40*/  SHF.L.U32 R213, R2, 0x1, RZ ;  /* 0x0000000102d57819 */ /* 0x000fe400000006ff */
[----:B------:R-:W-:Y:S02]  /*1a50*/  FMNMX.FTZ R60, R8, R3, !PT ;  /* 0x00000003083c7209 */ /* 0x000fe40007810000 */
[----:B------:R-:W-:Y:S01]  /*1a60*/  IADD3 R212, R0, R213, RZ ;  /* 0x000000d500d47210 */ /* 0x000fe20007ffe0ff */
        /* <DEDUP_REMOVED lines=10> */
[----:B------:R-:W-:-:S02]  /*1b10*/  FMNMX.FTZ R61, R31, R68, !PT ;  /* 0x000000441f3d7209 */ /* 0x000fc40007810000 */
[----:B------:R-:W-:Y:S02]  /*1b20*/  FMNMX.FTZ R60, R13, R60, !PT ;  /* 0x0000003c0d3c7209 */ /* 0x000fe40007810000 */
[----:B------:R-:W-:Y:S02]  /*1b30*/  FMNMX.FTZ R3, R41, R62, !PT ;  /* 0x0000003e29037209 */ /* 0x000fe40007810000 */
[----:B------:R-:W-:Y:S01]  /*1b40*/  FMNMX.FTZ R68, R10, R61, !PT ;  /* 0x0000003d0a447209 */ /* 0x000fe20007810000 */
[----:B------:R-:W1:Y:S01]  /*1b50*/  SHFL.BFLY PT, R63, R60, 0x2, 0x1f ;  /* 0x0c401f003c3f7f89 */ /* 0x000e6200000e0000 */
        /* <DEDUP_REMOVED lines=28> */
[----:B------:R-:W-:Y:S02]  /*1d20*/  FMNMX.FTZ R61, R55, R62, !PT ;  /* 0x0000003e373d7209 */ /* 0x000fe40007810000 */
[----:B--2---:R-:W-:Y:S01]  /*1d30*/  FMNMX.FTZ R166, R63, R166, !PT ;  /* 0x000000a63fa67209 */ /* 0x004fe20007810000 */
[----:B------:R-:W1:Y:S01]  /*1d40*/  SHFL.BFLY PT, R165, R60, 0x1, 0x1f ;  /* 0x0c201f003ca57f89 */ /* 0x000e6200000e0000 */
[----:B------:R-:W-:-:S02]  /*1d50*/  FMNMX.FTZ R62, R50, R61, !PT ;  /* 0x0000003d323e7209 */ /* 0x000fc40007810000 */
[C---:B------:R-:W-:Y:S01]  /*1d60*/  FSETP.NEU.FTZ.AND P1, PT, R166.reuse, -INF , PT ;  /* 0xff800000a600780b */ /* 0x040fe20003f3d000 */
[----:B------:R-:W-:Y:S01]  /*1d70*/  FMUL.FTZ R197, R166, c[0x0][0x23c] ;  /* 0x00008f00a6c57a20 */ /* 0x000fe20000410000 */
[----:B------:R-:W-:Y:S02]  /*1d80*/  FMNMX.FTZ R61, R51, R62, !PT ;  /* 0x0000003e333d7209 */ /* 0x000fe40007810000 */
[----:B------:R-:W-:Y:S02]  /*1d90*/  FMNMX.FTZ R3, R33, R68, !PT ;  /* 0x0000004421037209 */ /* 0x000fe40007810000 */
[----:B------:R-:W-:Y:S01]  /*1da0*/  FMNMX.FTZ R62, R38, R61, !PT ;  /* 0x0000003d263e7209 */ /* 0x000fe20007810000 */
[----:B------:R-:W-:Y:S01]  /*1db0*/  LDSM.16.MT88.4 R68, [R213+0x9000] ;  /* 0x00900000d544783b */ /* 0x000fe20000004200 */
[----:B------:R-:W-:Y:S02]  /*1dc0*/  FSEL R197, R197, RZ, P1 ;  /* 0x000000ffc5c57208 */ /* 0x000fe40000800000 */
[----:B------:R-:W-:Y:S01]  /*1dd0*/  FMNMX.FTZ R61, R39, R62, !PT ;  /* 0x0000003e273d7209 */ /* 0x000fe20007810000 */
[----:B------:R-:W2:Y:S02]  /*1de0*/  SHFL.BFLY PT, R168, R3, 0x2, 0x1f ;  /* 0x0c401f0003a87f89 */ /* 0x000ea400000e0000 */
[--C-:B------:R-:W-:Y:S01]  /*1df0*/  FFMA.FTZ R176, R56, c[0x0][0x23c], -R197.reuse ;  /* 0x00008f0038b07a23 */ /* 0x100fe200000108c5 */
[----:B------:R-:W-:Y:S01]  /*1e00*/  FMNMX.FTZ R56, R34, R61, !PT ;  /* 0x0000003d22387209 */ /* 0x000fe20007810000 */
[----:B------:R-:W-:-:S02]  /*1e10*/  FFMA.FTZ R171, R57, c[0x0][0x23c], -R197 ;  /* 0x00008f0039ab7a23 */ /* 0x000fc400000108c5 */
[--C-:B------:R-:W-:Y:S01]  /*1e20*/  FFMA.FTZ R170, R4, c[0x0][0x23c], -R197.reuse ;  /* 0x00008f0004aa7a23 */ /* 0x100fe200000108c5 */
[----:B------:R-:W-:Y:S01]  /*1e30*/  FMNMX.FTZ R167, R35, R56, !PT ;  /* 0x0000003823a77209 */ /* 0x000fe20007810000 */
[----:B------:R-:W-:Y:S01]  /*1e40*/  MUFU.EX2 R176, R176 ;  /* 0x000000b000b07308 */ /* 0x000fe20000000800 */
[--C-:B------:R-:W-:Y:S01]  /*1e50*/  FFMA.FTZ R187, R24, c[0x0][0x23c], -R197.reuse ;  /* 0x00008f0018bb7a23 */ /* 0x100fe200000108c5 */
[----:B-1----:R-:W-:Y:S01]  /*1e60*/  FMNMX.FTZ R165, R60, R165, !PT ;  /* 0x000000a53ca57209 */ /* 0x002fe20007810000 */
[--C-:B------:R-:W-:Y:S01]  /*1e70*/  FFMA.FTZ R186, R25, c[0x0][0x23c], -R197.reuse ;  /* 0x00008f0019ba7a23 */ /* 0x100fe200000108c5 */
[----:B------:R-:W1:Y:S01]  /*1e80*/  SHFL.BFLY PT, R56, R167, 0x2, 0x1f ;  /* 0x0c401f00a7387f89 */ /* 0x000e6200000e0000 */
[--C-:B------:R-:W-:Y:S01]  /*1e90*/  FFMA.FTZ R188, R16, c[0x0][0x23c], -R197.reuse ;  /* 0x00008f0010bc7a23 */ /* 0x100fe200000108c5 */
[C---:B------:R-:W-:Y:S01]  /*1ea0*/  FSETP.NEU.FTZ.AND P1, PT, R165.reuse, -INF , PT ;  /* 0xff800000a500780b */ /* 0x040fe20003f3d000 */
[----:B------:R-:W-:Y:S01]  /*1eb0*/  FMUL.FTZ R196, R165, c[0x0][0x23c] ;  /* 0x00008f00a5c47a20 */ /* 0x000fe20000410000 */
[----:B------:R-:W3:Y:S01]  /*1ec0*/  MUFU.EX2 R171, R171 ;  /* 0x000000ab00ab7308 */ /* 0x000ee20000000800 */
[--C-:B------:R-:W-:Y:S01]  /*1ed0*/  FFMA.FTZ R189, R17, c[0x0][0x23c], -R197.reuse ;  /* 0x00008f0011bd7a23 */ /* 0x100fe200000108c5 */
[----:B------:R-:W-:Y:S01]  /*1ee0*/  LDSM.16.MT88.4 R60, [R213+0x9400] ;  /* 0x00940000d53c783b */ /* 0x000fe20000004200 */
[----:B------:R-:W-:Y:S01]  /*1ef0*/  FFMA.FTZ R235, R13, c[0x0][0x23c], -R197 ;  /* 0x00008f000deb7a23 */ /* 0x000fe200000108c5 */
[----:B------:R-:W-:-:S02]  /*1f00*/  FSEL R196, R196, RZ, P1 ;  /* 0x000000ffc4c47208 */ /* 0x000fc40000800000 */
[----:B--2---:R-:W-:Y:S01]  /*1f10*/  FMNMX.FTZ R168, R3, R168, !PT ;  /* 0x000000a803a87209 */ /* 0x004fe20007810000 */
[----:B------:R-:W-:Y:S01]  /*1f20*/  FFMA.FTZ R3, R5, c[0x0][0x23c], -R197 ;  /* 0x00008f0005037a23 */ /* 0x000fe200000108c5 */
[----:B------:R-:W-:Y:S01]  /*1f30*/  MUFU.EX2 R170, R170 ;  /* 0x000000aa00aa7308 */ /* 0x000fe20000000800 */
[--C-:B------:R-:W-:Y:S02]  /*1f40*/  FFMA.FTZ R177, R6, c[0x0][0x23c], -R196.reuse ;  /* 0x00008f0006b17a23 */ /* 0x100fe400000108c4 */
[----:B------:R-:W2:Y:S01]  /*1f50*/  SHFL.BFLY PT, R57, R168, 0x1, 0x1f ;  /* 0x0c201f00a8397f89 */ /* 0x000ea200000e0000 */
[--C-:B------:R-:W-:Y:S02]  /*1f60*/  FFMA.FTZ R0, R7, c[0x0][0x23c], -R196.reuse ;  /* 0x00008f0007007a23 */ /* 0x100fe400000108c4 */
[--C-:B------:R-:W-:Y:S01]  /*1f70*/  FFMA.FTZ R169, R58, c[0x0][0x23c], -R196.reuse ;  /* 0x00008f003aa97a23 */ /* 0x100fe200000108c4 */
[----:B------:R-:W-:Y:S01]  /*1f80*/  LDSM.16.MT88.4 R4, [R212+0xb000] ;  /* 0x00b00000d404783b */ /* 0x000fe20000004200 */
[--C-:B------:R-:W-:Y:S01]  /*1f90*/  FFMA.FTZ R178, R59, c[0x0][0x23c], -R196.reuse ;  /* 0x00008f003bb27a23 */ /* 0x100fe200000108c4 */
[----:B------:R-:W4:Y:S01]  /*1fa0*/  MUFU.EX2 R3, R3 ;  /* 0x0000000300037308 */ /* 0x000f220000000800 */
[----:B-1----:R-:W-:Y:S01]  /*1fb0*/  FMNMX.FTZ R167, R167, R56, !PT ;  /* 0x00000038a7a77209 */ /* 0x002fe20007810000 */
[--C-:B------:R-:W-:Y:S01]  /*1fc0*/  FFMA.FTZ R191, R26, c[0x0][0x23c], -R196.reuse ;  /* 0x00008f001abf7a23 */ /* 0x100fe200000108c4 */
[----:B---3--:R-:W-:Y:S01]  /*1fd0*/  F2FP.BF16.PACK_AB R132, R171, R176 ;  /* 0x000000b0ab84723e */ /* 0x008fe200000010ff */
[----:B------:R-:W-:-:S02]  /*1fe0*/  FFMA.FTZ R190, R27, c[0x0][0x23c], -R196 ;  /* 0x00008f001bbe7a23 */ /* 0x000fc400000108c4 */
[----:B------:R-:W1:Y:S01]  /*1ff0*/  SHFL.BFLY PT, R2, R167, 0x1, 0x1f ;  /* 0x0c201f00a7027f89 */ /* 0x000e6200000e0000 */
[--C-:B------:R-:W-:Y:S01]  /*2000*/  FFMA.FTZ R192, R18, c[0x0][0x23c], -R196.reuse ;  /* 0x00008f0012c07a23 */ /* 0x100fe200000108c4 */
[----:B------:R-:W-:Y:S01]  /*2010*/  MUFU.EX2 R169, R169 ;  /* 0x000000a900a97308 */ /* 0x000fe20000000800 */
[--C-:B------:R-:W-:Y:S01]  /*2020*/  FFMA.FTZ R193, R19, c[0x0][0x23c], -R196.reuse ;  /* 0x00008f0013c17a23 */ /* 0x100fe200000108c4 */
[----:B------:R-:W-:Y:S01]  /*2030*/  LDSM.16.MT88.4 R24, [R212+0xa400] ;  /* 0x00a40000d418783b */ /* 0x000fe20000004200 */
[--C-:B------:R-:W-:Y:S02]  /*2040*/  FFMA.FTZ R198, R10, c[0x0][0x23c], -R196.reuse ;  /* 0x00008f000ac67a23 */ /* 0x100fe400000108c4 */
[--C-:B------:R-:W-:Y:S01]  /*2050*/  FFMA.FTZ R199, R11, c[0x0][0x23c], -R196.reuse ;  /* 0x00008f000bc77a23 */ /* 0x100fe200000108c4 */
[----:B------:R-:W-:Y:S01]  /*2060*/  LDSM.16.MT88.4 R16, [R213+0xb400] ;  /* 0x00b40000d510783b */ /* 0x000fe20000004200 */
[----:B------:R-:W-:Y:S01]  /*2070*/  FADD.FTZ R171, R176, R171 ;  /* 0x000000abb0ab7221 */ /* 0x000fe20000010000 */
[----:B------:R-:W3:Y:S01]  /*2080*/  MUFU.EX2 R178, R178 ;  /* 0x000000b200b27308 */ /* 0x000ee20000000800 */
[----:B----4-:R-:W-:Y:S01]  /*2090*/  F2FP.BF16.PACK_AB R134, R3, R170 ;  /* 0x000000aa0386723e */ /* 0x010fe200000010ff */
[----:B------:R-:W-:Y:S01]  /*20a0*/  FFMA.FTZ R233, R15, c[0x0][0x23c], -R196 ;  /* 0x00008f000fe97a23 */ /* 0x000fe200000108c4 */
[----:B--2---:R-:W-:Y:S01]  /*20b0*/  FMNMX.FTZ R168, R168, R57, !PT ;  /* 0x00000039a8a87209 */ /* 0x004fe20007810000 */
[----:B------:R-:W-:Y:S01]  /*20c0*/  FADD.FTZ R170, R170, R171 ;  /* 0x000000abaaaa7221 */ /* 0x000fe20000010000 */
[----:B------:R-:W-:Y:S02]  /*20d0*/  LDSM.16.MT88.4 R56, [R212+0xb400] ;  /* 0x00b40000d438783b */ /* 0x000fe40000004200 */
[C---:B------:R-:W-:Y:S01]  /*20e0*/  FSETP.NEU.FTZ.AND P1, PT, R168.reuse, -INF , PT ;  /* 0xff800000a800780b */ /* 0x040fe20003f3d000 */
[----:B------:R-:W-:Y:S01]  /*20f0*/  FMUL.FTZ R195, R168, c[0x0][0x23c] ;  /* 0x00008f00a8c37a20 */ /* 0x000fe20000410000 */
[----:B------:R-:W-:Y:S01]  /*2100*/  MUFU.EX2 R177, R177 ;  /* 0x000000b100b17308 */ /* 0x000fe20000000800 */
[----:B------:R-:W-:-:S03]  /*2110*/  FADD.FTZ R170, R3, R170 ;  /* 0x000000aa03aa7221 */ /* 0x000fc60000010000 */
[----:B------:R-:W-:Y:S02]  /*2120*/  FSEL R195, R195, RZ, P1 ;  /* 0x000000ffc3c37208 */ /* 0x000fe40000800000 */
[----:B-1----:R-:W-:Y:S02]  /*2130*/  FMNMX.FTZ R167, R167, R2, !PT ;  /* 0x00000002a7a77209 */ /* 0x002fe40007810000 */
[----:B------:R-:W1:Y:S01]  /*2140*/  MUFU.EX2 R0, R0 ;  /* 0x0000000000007308 */ /* 0x000e620000000800 */
[--C-:B------:R-:W-:Y:S01]  /*2150*/  FFMA.FTZ R185, R44, c[0x0][0x23c], -R195.reuse ;  /* 0x00008f002cb97a23 */ /* 0x100fe200000108c3 */
[C---:B------:R-:W-:Y:S01]  /*2160*/  FSETP.NEU.FTZ.AND P1, PT, R167.reuse, -INF , PT ;  /* 0xff800000a700780b */ /* 0x040fe20003f3d000 */
[----:B------:R-:W-:Y:S01]  /*2170*/  FMUL.FTZ R194, R167, c[0x0][0x23c] ;  /* 0x00008f00a7c27a20 */ /* 0x000fe20000410000 */
[----:B---3--:R-:W-:Y:S01]  /*2180*/  F2FP.BF16.PACK_AB R133, R178, R169 ;  /* 0x000000a9b285723e */ /* 0x008fe200000010ff */
[--C-:B------:R-:W-:Y:S02]  /*2190*/  FFMA.FTZ R184, R45, c[0x0][0x23c], -R195.reuse ;  /* 0x00008f002db87a23 */ /* 0x100fe400000108c3 */
[--C-:B------:R-:W-:Y:S01]  /*21a0*/  FFMA.FTZ R181, R40, c[0x0][0x23c], -R195.reuse ;  /* 0x00008f0028b57a23 */ /* 0x100fe200000108c3 */
[----:B------:R-:W-:Y:S01]  /*21b0*/  FSEL R194, R194, RZ, P1 ;  /* 0x000000ffc2c27208 */ /* 0x000fe20000800000 */
[--C-:B------:R-:W-:Y:S01]  /*21c0*/  FFMA.FTZ R180, R41, c[0x0][0x23c], -R195.reuse ;  /* 0x00008f0029b47a23 */ /* 0x100fe200000108c3 */
[----:B------:R-:W-:Y:S01]  /*21d0*/  MUFU.EX2 R185, R185 ;  /* 0x000000b900b97308 */ /* 0x000fe20000000800 */
[----:B------:R-:W-:-:S02]  /*21e0*/  FFMA.FTZ R172, R172, c[0x0][0x23c], -R195 ;  /* 0x00008f00acac7a23 */ /* 0x000fc400000108c3 */
[--C-:B------:R-:W-:Y:S02]  /*21f0*/  FFMA.FTZ R183, R46, c[0x0][0x23c], -R194.reuse ;  /* 0x00008f002eb77a23 */ /* 0x100fe400000108c2 */
[--C-:B------:R-:W-:Y:S01]  /*2200*/  FFMA.FTZ R182, R47, c[0x0][0x23c], -R194.reuse ;  /* 0x00008f002fb67a23 */ /* 0x100fe200000108c2 */
[----:B-1----:R-:W-:Y:S01]  /*2210*/  F2FP.BF16.PACK_AB R135, R0, R177 ;  /* 0x000000b10087723e */ /* 0x002fe200000010ff */
[--C-:B------:R-:W-:Y:S01]  /*2220*/  FFMA.FTZ R179, R42, c[0x0][0x23c], -R194.reuse ;  /* 0x00008f002ab37a23 */ /* 0x100fe200000108c2 */
[----:B------:R-:W1:Y:S01]  /*2230*/  MUFU.EX2 R184, R184 ;  /* 0x000000b800b87308 */ /* 0x000e620000000800 */
[----:B------:R-:W-:Y:S01]  /*2240*/  FFMA.FTZ R2, R43, c[0x0][0x23c], -R194 ;  /* 0x00008f002b027a23 */ /* 0x000fe200000108c2 */
[----:B------:R-:W2:Y:S01]  /*2250*/  LDSM.16.MT88.4 R44, [R212+0x9400] ;  /* 0x00940000d42c783b */ /* 0x000ea20000004200 */
[--C-:B------:R-:W-:Y:S02]  /*2260*/  FFMA.FTZ R173, R173, c[0x0][0x23c], -R195.reuse ;  /* 0x00008f00adad7a23 */ /* 0x100fe400000108c3 */
[----:B------:R-:W-:Y:S01]  /*2270*/  HMMA.16816.F32.BF16 R156, R132, R68, RZ ;  /* 0x00000044849c723c */ /* 0x000fe200000418ff */
[----:B------:R-:W3:Y:S01]  /*2280*/  LDSM.16.MT88.4 R40, [R213+0xa400] ;  /* 0x00a40000d528783b */ /* 0x000ee20000004200 */
[--C-:B------:R-:W-:Y:S01]  /*2290*/  FFMA.FTZ R64, R64, c[0x0][0x23c], -R195.reuse ;  /* 0x00008f0040407a23 */ /* 0x100fe200000108c3 */
[----:B------:R-:W-:Y:S01]  /*22a0*/  MUFU.EX2 R181, R181 ;  /* 0x000000b500b57308 */ /* 0x000fe20000000800 */
[----:B------:R-:W-:-:S02]  /*22b0*/  FFMA.FTZ R65, R65, c[0x0][0x23c], -R195 ;  /* 0x00008f0041417a23 */ /* 0x000fc400000108c3 */
[--C-:B------:R-:W-:Y:S02]  /*22c0*/  FFMA.FTZ R174, R174, c[0x0][0x23c], -R194.reuse ;  /* 0x00008f00aeae7a23 */ /* 0x100fe400000108c2 */
[C---:B------:R-:W-:Y:S01]  /*22d0*/  HMMA.16816.F32.BF16 R76, R132.reuse, R84, RZ ;  /* 0x00000054844c723c */ /* 0x040fe200000418ff */
[--C-:B------:R-:W-:Y:S02]  /*22e0*/  FFMA.FTZ R175, R175, c[0x0][0x23c], -R194.reuse ;  /* 0x00008f00afaf7a23 */ /* 0x100fe400000108c2 */
[----:B------:R-:W4:Y:S01]  /*22f0*/  MUFU.EX2 R180, R180 ;  /* 0x000000b400b47308 */ /* 0x000f220000000800 */
[----:B-1----:R-:W-:Y:S01]  /*2300*/  F2FP.BF16.PACK_AB R136, R184, R185 ;  /* 0x000000b9b888723e */ /* 0x002fe200000010ff */
[--C-:B------:R-:W-:Y:S02]  /*2310*/  FFMA.FTZ R66, R66, c[0x0][0x23c], -R194.reuse ;  /* 0x00008f0042427a23 */ /* 0x100fe400000108c2 */
[----:B------:R-:W-:Y:S01]  /*2320*/  FFMA.FTZ R67, R67, c[0x0][0x23c], -R194 ;  /* 0x00008f0043437a23 */ /* 0x000fe200000108c2 */
[----:B------:R-:W-:Y:S01]  /*2330*/  HMMA.16816.F32.BF16 R92, R132, R100, RZ ;  /* 0x00000064845c723c */ /* 0x000fe200000418ff */
[----:B------:R-:W-:-:S02]  /*2340*/  FFMA.FTZ R52, R52, c[0x0][0x23c], -R195 ;  /* 0x00008f0034347a23 */ /* 0x000fc400000108c3 */
[----:B------:R-:W-:Y:S01]  /*2350*/  MUFU.EX2 R183, R183 ;  /* 0x000000b700b77308 */ /* 0x000fe20000000800 */
[--C-:B------:R-:W-:Y:S02]  /*2360*/  FFMA.FTZ R53, R53, c[0x0][0x23c], -R195.reuse ;  /* 0x00008f0035357a23 */ /* 0x100fe400000108c3 */
[--C-:B------:R-:W-:Y:S02]  /*2370*/  FFMA.FTZ R48, R48, c[0x0][0x23c], -R195.reuse ;  /* 0x00008f0030307a23 */ /* 0x100fe400000108c3 */
[----:B------:R-:W-:Y:S01]  /*2380*/  HMMA.16816.F32.BF16 R104, R132, R112, RZ ;  /* 0x000000708468723c */ /* 0x000fe200000418ff */
[----:B------:R-:W-:Y:S02]  /*2390*/  FFMA.FTZ R49, R49, c[0x0][0x23c], -R195 ;  /* 0x00008f0031317a23 */ /* 0x000fe400000108c3 */
[----:B------:R-:W1:Y:S01]  /*23a0*/  MUFU.EX2 R182, R182 ;  /* 0x000000b600b67308 */ /* 0x000e620000000800 */
[----:B----4-:R-:W-:Y:S01]  /*23b0*/  F2FP.BF16.PACK_AB R138, R180, R181 ;  /* 0x000000b5b48a723e */ /* 0x010fe200000010ff */
[----:B------:R-:W-:-:S02]  /*23c0*/  FFMA.FTZ R54, R54, c[0x0][0x23c], -R194 ;  /* 0x00008f0036367a23 */ /* 0x000fc400000108c2 */
[--C-:B------:R-:W-:Y:S01]  /*23d0*/  FFMA.FTZ R55, R55, c[0x0][0x23c], -R194.reuse ;  /* 0x00008f0037377a23 */ /* 0x100fe200000108c2 */
[C---:B------:R-:W-:Y:S01]  /*23e0*/  HMMA.16816.F32.BF16 R116, R132.reuse, R124, RZ ;  /* 0x0000007c8474723c */ /* 0x040fe200000418ff */
[--C-:B------:R-:W-:Y:S02]  /*23f0*/  FFMA.FTZ R50, R50, c[0x0][0x23c], -R194.reuse ;  /* 0x00008f0032327a23 */ /* 0x100fe400000108c2 */
[----:B------:R-:W-:Y:S01]  /*2400*/  MUFU.EX2 R179, R179 ;  /* 0x000000b300b37308 */ /* 0x000fe20000000800 */
[----:B------:R-:W-:Y:S02]  /*2410*/  FFMA.FTZ R51, R51, c[0x0][0x23c], -R194 ;  /* 0x00008f0033337a23 */ /* 0x000fe400000108c2 */
[----:B------:R-:W-:Y:S02]  /*2420*/  FADD.FTZ R184, R185, R184 ;  /* 0x000000b8b9b87221 */ /* 0x000fe40000010000 */
[----:B------:R-:W-:Y:S01]  /*2430*/  HMMA.16816.F32.BF16 R128, R132, R4, RZ ;  /* 0x000000048480723c */ /* 0x000fe200000418ff */
[----:B------:R-:W-:-:S02]  /*2440*/  FADD.FTZ R178, R169, R178 ;  /* 0x000000b2a9b27221 */ /* 0x000fc40000010000 */
[----:B------:R-:W4:Y:S01]  /*2450*/  MUFU.EX2 R2, R2 ;  /* 0x0000000200027308 */ /* 0x000f220000000800 */
[----:B-1----:R-:W-:Y:S01]  /*2460*/  F2FP.BF16.PACK_AB R137, R182, R183 ;  /* 0x000000b7b689723e */ /* 0x002fe200000010ff */
[----:B------:R-:W-:Y:S02]  /*2470*/  FADD.FTZ R182, R183, R182 ;  /* 0x000000b6b7b67221 */ /* 0x000fe40000010000 */
[----:B------:R-:W-:Y:S01]  /*2480*/  FADD.FTZ R181, R181, R184 ;  /* 0x000000b8b5b57221 */ /* 0x000fe20000010000 */
[----:B------:R-:W-:Y:S01]  /*2490*/  HMMA.16816.F32.BF16 R152, R132, R70, RZ ;  /* 0x000000468498723c */ /* 0x000fe200000418ff */
[----:B------:R-:W-:Y:S02]  /*24a0*/  FADD.FTZ R177, R177, R178 ;  /* 0x000000b2b1b17221 */ /* 0x000fe40000010000 */
[----:B------:R-:W-:Y:S01]  /*24b0*/  MUFU.EX2 R187, R187 ;  /* 0x000000bb00bb7308 */ /* 0x000fe20000000800 */
[----:B------:R-:W-:Y:S02]  /*24c0*/  FADD.FTZ R181, R180, R181 ;  /* 0x000000b5b4b57221 */ /* 0x000fe40000010000 */
[----:B------:R-:W-:-:S02]  /*24d0*/  FADD.FTZ R0, R0, R177 ;  /* 0x000000b100007221 */ /* 0x000fc40000010000 */
[C---:B------:R-:W-:Y:S01]  /*24e0*/  HMMA.16816.F32.BF16 R80, R132.reuse, R86, RZ ;  /* 0x000000568450723c */ /* 0x040fe200000418ff */
[----:B------:R-:W-:Y:S01]  /*24f0*/  FFMA.FTZ R237, R33, c[0x0][0x23c], -R195 ;  /* 0x00008f0021ed7a23 */ /* 0x000fe200000108c3 */
[----:B----4-:R-:W-:Y:S01]  /*2500*/  F2FP.BF16.PACK_AB R139, R2, R179 ;  /* 0x000000b3028b723e */ /* 0x010fe200000010ff */
[----:B------:R-:W1:Y:S01]  /*2510*/  MUFU.EX2 R186, R186 ;  /* 0x000000ba00ba7308 */ /* 0x000e620000000800 */
[----:B------:R-:W-:Y:S02]  /*2520*/  FADD.FTZ R179, R179, R182 ;  /* 0x000000b6b3b37221 */ /* 0x000fe40000010000 */
[----:B------:R-:W-:Y:S02]  /*2530*/  FFMA.FTZ R33, R38, c[0x0][0x23c], -R194 ;  /* 0x00008f0026217a23 */ /* 0x000fe400000108c2 */
[----:B------:R-:W-:Y:S01]  /*2540*/  HMMA.16816.F32.BF16 R96, R132, R102, RZ ;  /* 0x000000668460723c */ /* 0x000fe200000418ff */
[----:B------:R-:W-:Y:S02]  /*2550*/  FADD.FTZ R179, R2, R179 ;  /* 0x000000b302b37221 */ /* 0x000fe40000010000 */
[--C-:B------:R-:W-:Y:S01]  /*2560*/  FFMA.FTZ R36, R36, c[0x0][0x23c], -R195.reuse ;  /* 0x00008f0024247a23 */ /* 0x100fe200000108c3 */
[----:B------:R-:W-:Y:S01]  /*2570*/  MUFU.EX2 R188, R188 ;  /* 0x000000bc00bc7308 */ /* 0x000fe20000000800 */
[----:B------:R-:W-:-:S02]  /*2580*/  FFMA.FTZ R37, R37, c[0x0][0x23c], -R195 ;  /* 0x00008f0025257a23 */ /* 0x000fc400000108c3 */
[--C-:B------:R-:W-:Y:S01]  /*2590*/  FFMA.FTZ R38, R39, c[0x0][0x23c], -R194.reuse ;  /* 0x00008f0027267a23 */ /* 0x100fe200000108c2 */
[----:B------:R-:W-:Y:S01]  /*25a0*/  HMMA.16816.F32.BF16 R108, R132, R114, RZ ;  /* 0x00000072846c723c */ /* 0x000fe200000418ff */
[----:B------:R-:W-:Y:S02]  /*25b0*/  FFMA.FTZ R32, R32, c[0x0][0x23c], -R195 ;  /* 0x00008f0020207a23 */ /* 0x000fe400000108c3 */
[--C-:B------:R-:W-:Y:S01]  /*25c0*/  FFMA.FTZ R34, R34, c[0x0][0x23c], -R194.reuse ;  /* 0x00008f0022227a23 */ /* 0x100fe200000108c2 */
[----:B------:R-:W-:Y:S01]  /*25d0*/  MUFU.EX2 R189, R189 ;  /* 0x000000bd00bd7308 */ /* 0x000fe20000000800 */
[----:B------:R-:W-:-:S03]  /*25e0*/  FFMA.FTZ R35, R35, c[0x0][0x23c], -R194 ;  /* 0x00008f0023237a23 */ /* 0x000fc600000108c2 */
[C---:B------:R-:W-:Y:S04]  /*25f0*/  HMMA.16816.F32.BF16 R120, R132.reuse, R126, RZ ;  /* 0x0000007e8478723c */ /* 0x040fe800000418ff */
[----:B------:R-:W-:Y:S04]  /*2600*/  MUFU.EX2 R191, R191 ;  /* 0x000000bf00bf7308 */ /* 0x000fe80000000800 */
[----:B------:R-:W-:Y:S04]  /*2610*/  HMMA.16816.F32.BF16 R132, R132, R6, RZ ;  /* 0x000000068484723c */ /* 0x000fe800000418ff */
[----:B------:R-:W4:Y:S04]  /*2620*/  MUFU.EX2 R190, R190 ;  /* 0x000000be00be7308 */ /* 0x000f280000000800 */
[C---:B------:R-:W-:Y:S04]  /*2630*/  HMMA.16816.F32.BF16 R160, R136.reuse, R68, RZ ;  /* 0x0000004488a0723c */ /* 0x040fe800000418ff */
[----:B------:R-:W-:Y:S04]  /*2640*/  MUFU.EX2 R192, R192 ;  /* 0x000000c000c07308 */ /* 0x000fe80000000800 */
[C---:B------:R-:W-:Y:S04]  /*2650*/  HMMA.16816.F32.BF16 R68, R136.reuse, R70, RZ ;  /* 0x000000468844723c */ /* 0x040fe800000418ff */
[----:B------:R-:W5:Y:S04]  /*2660*/  MUFU.EX2 R193, R193 ;  /* 0x000000c100c17308 */ /* 0x000f680000000800 */
[C---:B------:R-:W-:Y:S04]  /*2670*/  HMMA.16816.F32.BF16 R72, R136.reuse, R84, RZ ;  /* 0x000000548848723c */ /* 0x040fe800000418ff */
[----:B------:R-:W-:Y:S04]  /*2680*/  MUFU.EX2 R172, R172 ;  /* 0x000000ac00ac7308 */ /* 0x000fe80000000800 */
[C---:B------:R-:W-:Y:S04]  /*2690*/  HMMA.16816.F32.BF16 R88, R136.reuse, R100, RZ ;  /* 0x000000648858723c */ /* 0x040fe800000418ff */
[----:B------:R-:W1:Y:S04]  /*26a0*/  MUFU.EX2 R173, R173 ;  /* 0x000000ad00ad7308 */ /* 0x000e680000000800 */
[C---:B------:R-:W-:Y:S04]  /*26b0*/  HMMA.16816.F32.BF16 R148, R136.reuse, R112, RZ ;  /* 0x000000708894723c */ /* 0x040fe800000418ff */
[----:B------:R-:W-:Y:S04]  /*26c0*/  MUFU.EX2 R64, R64 ;  /* 0x0000004000407308 */ /* 0x000fe80000000800 */
[C---:B------:R-:W-:Y:S04]  /*26d0*/  HMMA.16816.F32.BF16 R144, R136.reuse, R124, RZ ;  /* 0x0000007c8890723c */ /* 0x040fe800000418ff */
[----:B------:R-:W-:Y:S04]  /*26e0*/  MUFU.EX2 R65, R65 ;  /* 0x0000004100417308 */ /* 0x000fe80000000800 */
[C---:B------:R-:W-:Y:S04]  /*26f0*/  HMMA.16816.F32.BF16 R140, R136.reuse, R4, RZ ;  /* 0x00000004888c723c */ /* 0x040fe800000418ff */
[----:B------:R-:W-:Y:S03]  /*2700*/  MUFU.EX2 R174, R174 ;  /* 0x000000ae00ae7308 */ /* 0x000fe60000000800 */
[----:B-1----:R-:W-:Y:S01]  /*2710*/  F2FP.BF16.PACK_AB R4, R186, R187 ;  /* 0x000000bbba04723e */ /* 0x002fe200000010ff */
[----:B------:R-:W-:Y:S01]  /*2720*/  HMMA.16816.F32.BF16 R84, R136, R86, RZ ;  /* 0x000000568854723c */ /* 0x000fe200000418ff */
[----:B----4-:R-:W-:Y:S01]  /*2730*/  F2FP.BF16.PACK_AB R5, R190, R191 ;  /* 0x000000bfbe05723e */ /* 0x010fe200000010ff */
[----:B------:R-:W-:-:S02]  /*2740*/  FADD.FTZ R187, R187, R170 ;  /* 0x000000aabbbb7221 */ /* 0x000fc40000010000 */
[----:B------:R-:W1:Y:S01]  /*2750*/  MUFU.EX2 R175, R175 ;  /* 0x000000af00af7308 */ /* 0x000e620000000800 */
[----:B------:R-:W-:Y:S02]  /*2760*/  FADD.FTZ R191, R191, R0 ;  /* 0x00000000bfbf7221 */ /* 0x000fe40000010000 */
[----:B------:R-:W-:Y:S01]  /*2770*/  FADD.FTZ R187, R186, R187 ;  /* 0x000000bbbabb7221 */ /* 0x000fe20000010000 */
[----:B------:R-:W-:Y:S01]  /*2780*/  HMMA.16816.F32.BF16 R100, R136, R102, RZ ;  /* 0x000000668864723c */ /* 0x000fe200000418ff */
[----:B------:R-:W-:-:S03]  /*2790*/  FADD.FTZ R191, R190, R191 ;  /* 0x000000bfbebf7221 */ /* 0x000fc60000010000 */
[----:B------:R-:W-:Y:S04]  /*27a0*/  MUFU.EX2 R66, R66 ;  /* 0x0000004200427308 */ /* 0x000fe80000000800 */
[C---:B------:R-:W-:Y:S04]  /*27b0*/  HMMA.16816.F32.BF16 R112, R136.reuse, R114, RZ ;  /* 0x000000728870723c */ /* 0x040fe800000418ff */
[----:B------:R-:W4:Y:S04]  /*27c0*/  MUFU.EX2 R67, R67 ;  /* 0x0000004300437308 */ /* 0x000f280000000800 */
[C---:B------:R-:W-:Y:S04]  /*27d0*/  HMMA.16816.F32.BF16 R124, R136.reuse, R126, RZ ;  /* 0x0000007e887c723c */ /* 0x040fe800000418ff */
[----:B------:R-:W-:Y:S04]  /*27e0*/  MUFU.EX2 R198, R198 ;  /* 0x000000c600c67308 */ /* 0x000fe80000000800 */
[----:B------:R-:W-:Y:S04]  /*27f0*/  HMMA.16816.F32.BF16 R136, R136, R6, RZ ;  /* 0x000000068888723c */ /* 0x000fe800000418ff */
[----:B------:R-:W-:Y:S03]  /*2800*/  MUFU.EX2 R199, R199 ;  /* 0x000000c700c77308 */ /* 0x000fe60000000800 */
[----:B------:R-:W-:Y:S01]  /*2810*/  F2FP.BF16.PACK_AB R6, R189, R188 ;  /* 0x000000bcbd06723e */ /* 0x000fe200000010ff */
[----:B------:R-:W-:Y:S01]  /*2820*/  FADD.FTZ R188, R188, R187 ;  /* 0x000000bbbcbc7221 */ /* 0x000fe20000010000 */
[----:B-----5:R-:W-:Y:S01]  /*2830*/  F2FP.BF16.PACK_AB R7, R193, R192 ;  /* 0x000000c0c107723e */ /* 0x020fe200000010ff */
[----:B------:R-:W-:-:S02]  /*2840*/  FADD.FTZ R192, R192, R191 ;  /* 0x000000bfc0c07221 */ /* 0x000fc40000010000 */
[----:B------:R-:W-:Y:S01]  /*2850*/  MUFU.EX2 R52, R52 ;  /* 0x0000003400347308 */ /* 0x000fe20000000800 */
[----:B------:R-:W-:Y:S02]  /*2860*/  FADD.FTZ R189, R189, R188 ;  /* 0x000000bcbdbd7221 */ /* 0x000fe40000010000 */
[----:B------:R-:W-:Y:S01]  /*2870*/  FADD.FTZ R193, R193, R192 ;  /* 0x000000c0c1c17221 */ /* 0x000fe20000010000 */
[C---:B------:R-:W-:Y:S04]  /*2880*/  HMMA.16816.F32.BF16 R156, R4.reuse, R60, R156 ;  /* 0x0000003c049c723c */ /* 0x040fe8000004189c */
[----:B------:R-:W-:Y:S04]  /*2890*/  MUFU.EX2 R53, R53 ;  /* 0x0000003500357308 */ /* 0x000fe80000000800 */
[C---:B--2---:R-:W-:Y:S04]  /*28a0*/  HMMA.16816.F32.BF16 R76, R4.reuse, R44, R76 ;  /* 0x0000002c044c723c */ /* 0x044fe8000004184c */
[----:B------:R-:W-:Y:S04]  /*28b0*/  MUFU.EX2 R48, R48 ;  /* 0x0000003000307308 */ /* 0x000fe80000000800 */
[C---:B---3--:R-:W-:Y:S04]  /*28c0*/  HMMA.16816.F32.BF16 R92, R4.reuse, R40, R92 ;  /* 0x00000028045c723c */ /* 0x048fe8000004185c */
[----:B------:R-:W-:Y:S04]  /*28d0*/  MUFU.EX2 R49, R49 ;  /* 0x0000003100317308 */ /* 0x000fe80000000800 */
[C---:B------:R-:W-:Y:S04]  /*28e0*/  HMMA.16816.F32.BF16 R104, R4.reuse, R24, R104 ;  /* 0x000000180468723c */ /* 0x040fe80000041868 */
        /* <DEDUP_REMOVED lines=15> */
[----:B------:R-:W-:Y:S04]  /*29e0*/  HMMA.16816.F32.BF16 R132, R4, R58, R132 ;  /* 0x0000003a0484723c */ /* 0x000fe80000041884 */
[----:B------:R-:W-:Y:S03]  /*29f0*/  MUFU.EX2 R33, R33 ;  /* 0x0000002100217308 */ /* 0x000fe60000000800 */
[----:B------:R-:W-:Y:S01]  /*2a00*/  F2FP.BF16.PACK_AB R4, R173, R172 ;  /* 0x000000acad04723e */ /* 0x000fe200000010ff */
[----:B------:R-:W-:Y:S01]  /*2a10*/  FADD.FTZ R172, R172, R181 ;  /* 0x000000b5acac7221 */ /* 0x000fe20000010000 */
[----:B-1----:R-:W-:Y:S01]  /*2a20*/  F2FP.BF16.PACK_AB R5, R175, R174 ;  /* 0x000000aeaf05723e */ /* 0x002fe200000010ff */
[----:B------:R-:W-:Y:S01]  /*2a30*/  FADD.FTZ R174, R174, R179 ;  /* 0x000000b3aeae7221 */ /* 0x000fe20000010000 */
[----:B------:R-:W-:Y:S01]  /*2a40*/  F2FP.BF16.PACK_AB R6, R65, R64 ;  /* 0x000000404106723e */ /* 0x000fe200000010ff */
[----:B------:R-:W-:Y:S01]  /*2a50*/  FADD.FTZ R173, R173, R172 ;  /* 0x000000acadad7221 */ /* 0x000fe20000010000 */
[----:B----4-:R-:W-:Y:S01]  /*2a60*/  F2FP.BF16.PACK_AB R7, R67, R66 ;  /* 0x000000424307723e */ /* 0x010fe200000010ff */
[----:B------:R-:W-:Y:S01]  /*2a70*/  FADD.FTZ R175, R175, R174 ;  /* 0x000000aeafaf7221 */ /* 0x000fe20000010000 */
[----:B------:R-:W-:Y:S01]  /*2a80*/  MUFU.EX2 R38, R38 ;  /* 0x0000002600267308 */ /* 0x000fe20000000800 */
[----:B------:R-:W-:-:S02]  /*2a90*/  FADD.FTZ R64, R64, R173 ;  /* 0x000000ad40407221 */ /* 0x000fc40000010000 */
[----:B------:R-:W-:Y:S02]  /*2aa0*/  FADD.FTZ R66, R66, R175 ;  /* 0x000000af42427221 */ /* 0x000fe40000010000 */
[C---:B------:R-:W-:Y:S01]  /*2ab0*/  HMMA.16816.F32.BF16 R160, R4.reuse, R60, R160 ;  /* 0x0000003c04a0723c */ /* 0x040fe200000418a0 */
[----:B------:R-:W-:Y:S02]  /*2ac0*/  FADD.FTZ R65, R65, R64 ;  /* 0x0000004041417221 */ /* 0x000fe40000010000 */
[----:B------:R-:W-:Y:S01]  /*2ad0*/  FADD.FTZ R67, R67, R66 ;  /* 0x0000004243437221 */ /* 0x000fe20000010000 */
[----:B------:R-:W-:Y:S03]  /*2ae0*/  MUFU.EX2 R32, R32 ;  /* 0x0000002000207308 */ /* 0x000fe60000000800 */
[--C-:B------:R-:W-:Y:S01]  /*2af0*/  FFMA.FTZ R60, R28, c[0x0][0x23c], -R197.reuse ;  /* 0x00008f001c3c7a23 */ /* 0x100fe200000108c5 */
[----:B------:R-:W-:Y:S01]  /*2b00*/  HMMA.16816.F32.BF16 R140, R4, R56, R140 ;  /* 0x00000038048c723c */ /* 0x000fe2000004188c */
[----:B------:R-:W-:-:S03]  /*2b10*/  FFMA.FTZ R61, R29, c[0x0][0x23c], -R197 ;  /* 0x00008f001d3d7a23 */ /* 0x000fc600000108c5 */
[----:B------:R-:W-:Y:S03]  /*2b20*/  MUFU.EX2 R237, R237 ;  /* 0x000000ed00ed7308 */ /* 0x000fe60000000800 */
[--C-:B------:R-:W-:Y:S01]  /*2b30*/  FFMA.FTZ R56, R8, c[0x0][0x23c], -R197.reuse ;  /* 0x00008f0008387a23 */ /* 0x100fe200000108c5 */
[C---:B------:R-:W-:Y:S01]  /*2b40*/  HMMA.16816.F32.BF16 R68, R4.reuse, R62, R68 ;  /* 0x0000003e0444723c */ /* 0x040fe20000041844 */
[----:B------:R-:W-:Y:S02]  /*2b50*/  FFMA.FTZ R57, R9, c[0x0][0x23c], -R197 ;  /* 0x00008f0009397a23 */ /* 0x000fe400000108c5 */
[----:B------:R-:W-:Y:S01]  /*2b60*/  LDSM.16.MT88.4 R8, [R212+0xb800] ;  /* 0x00b80000d408783b */ /* 0x000fe20000004200 */
[----:B------:R-:W-:Y:S03]  /*2b70*/  MUFU.EX2 R60, R60 ;  /* 0x0000003c003c7308 */ /* 0x000fe60000000800 */
[--C-:B------:R-:W-:Y:S01]  /*2b80*/  FFMA.FTZ R62, R30, c[0x0][0x23c], -R196.reuse ;  /* 0x00008f001e3e7a23 */ /* 0x100fe200000108c4 */
[----:B------:R-:W-:Y:S01]  /*2b90*/  HMMA.16816.F32.BF16 R72, R4, R44, R72 ;  /* 0x0000002c0448723c */ /* 0x000fe20000041848 */
[----:B------:R-:W-:-:S02]  /*2ba0*/  FFMA.FTZ R63, R31, c[0x0][0x23c], -R196 ;  /* 0x00008f001f3f7a23 */ /* 0x000fc400000108c4 */
[----:B------:R-:W-:Y:S01]  /*2bb0*/  LDSM.16.MT88.4 R28, [R213+0xa800] ;  /* 0x00a80000d51c783b */ /* 0x000fe20000004200 */
[----:B------:R-:W1:Y:S04]  /*2bc0*/  MUFU.EX2 R61, R61 ;  /* 0x0000003d003d7308 */ /* 0x000e680000000800 */
[C---:B------:R-:W-:Y:S04]  /*2bd0*/  HMMA.16816.F32.BF16 R88, R4.reuse, R40, R88 ;  /* 0x000000280458723c */ /* 0x040fe80000041858 */
[----:B------:R-:W-:Y:S04]  /*2be0*/  MUFU.EX2 R56, R56 ;  /* 0x0000003800387308 */ /* 0x000fe80000000800 */
[C---:B------:R-:W-:Y:S04]  /*2bf0*/  HMMA.16816.F32.BF16 R148, R4.reuse, R24, R148 ;  /* 0x000000180494723c */ /* 0x040fe80000041894 */
[----:B------:R-:W-:Y:S04]  /*2c00*/  MUFU.EX2 R57, R57 ;  /* 0x0000003900397308 */ /* 0x000fe80000000800 */
[C---:B------:R-:W-:Y:S04]  /*2c10*/  HMMA.16816.F32.BF16 R144, R4.reuse, R16, R144 ;  /* 0x000000100490723c */ /* 0x040fe80000041890 */
[----:B------:R-:W-:Y:S04]  /*2c20*/  MUFU.EX2 R62, R62 ;  /* 0x0000003e003e7308 */ /* 0x000fe80000000800 */
[C---:B------:R-:W-:Y:S01]  /*2c30*/  HMMA.16816.F32.BF16 R84, R4.reuse, R46, R84 ;  /* 0x0000002e0454723c */ /* 0x040fe20000041854 */
[----:B------:R-:W2:Y:S03]  /*2c40*/  LDSM.16.MT88.4 R44, [R213+0x9800] ;  /* 0x00980000d52c783b */ /* 0x000ea60000004200 */
[----:B------:R-:W3:Y:S04]  /*2c50*/  MUFU.EX2 R63, R63 ;  /* 0x0000003f003f7308 */ /* 0x000ee80000000800 */
[C---:B------:R-:W-:Y:S01]  /*2c60*/  HMMA.16816.F32.BF16 R100, R4.reuse, R42, R100 ;  /* 0x0000002a0464723c */ /* 0x040fe20000041864 */
[----:B------:R-:W4:Y:S03]  /*2c70*/  LDSM.16.MT88.4 R40, [R212+0x9800] ;  /* 0x00980000d428783b */ /* 0x000f260000004200 */
[----:B------:R-:W-:Y:S04]  /*2c80*/  MUFU.EX2 R34, R34 ;  /* 0x0000002200227308 */ /* 0x000fe80000000800 */
[C---:B------:R-:W-:Y:S01]  /*2c90*/  HMMA.16816.F32.BF16 R112, R4.reuse, R26, R112 ;  /* 0x0000001a0470723c */ /* 0x040fe20000041870 */
[----:B------:R-:W5:Y:S03]  /*2ca0*/  LDSM.16.MT88.4 R24, [R212+0xa800] ;  /* 0x00a80000d418783b */ /* 0x000f660000004200 */
[----:B------:R-:W-:Y:S04]  /*2cb0*/  MUFU.EX2 R35, R35 ;  /* 0x0000002300237308 */ /* 0x000fe80000000800 */
[C---:B------:R-:W-:Y:S01]  /*2cc0*/  HMMA.16816.F32.BF16 R124, R4.reuse, R18, R124 ;  /* 0x00000012047c723c */ /* 0x040fe2000004187c */
[----:B------:R-:W5:Y:S07]  /*2cd0*/  LDSM.16.MT88.4 R16, [R213+0xb800] ;  /* 0x00b80000d510783b */ /* 0x000f6e0000004200 */
[----:B------:R-:W-:Y:S07]  /*2ce0*/  HMMA.16816.F32.BF16 R136, R4, R58, R136 ;  /* 0x0000003a0488723c */ /* 0x000fee0000041888 */
[----:B-1----:R-:W-:Y:S01]  /*2cf0*/  F2FP.BF16.PACK_AB R4, R61, R60 ;  /* 0x0000003c3d04723e */ /* 0x002fe200000010ff */
[----:B------:R-:W-:Y:S01]  /*2d00*/  FADD.FTZ R60, R60, R189 ;  /* 0x000000bd3c3c7221 */ /* 0x000fe20000010000 */
[----:B---3--:R-:W-:Y:S01]  /*2d10*/  F2FP.BF16.PACK_AB R5, R63, R62 ;  /* 0x0000003e3f05723e */ /* 0x008fe200000010ff */
[----:B------:R-:W-:Y:S01]  /*2d20*/  FADD.FTZ R62, R62, R193 ;  /* 0x000000c13e3e7221 */ /* 0x000fe20000010000 */
[----:B------:R-:W-:Y:S01]  /*2d30*/  F2FP.BF16.PACK_AB R6, R57, R56 ;  /* 0x000000383906723e */ /* 0x000fe200000010ff */
[----:B------:R-:W-:Y:S01]  /*2d40*/  FADD.FTZ R61, R61, R60 ;  /* 0x0000003c3d3d7221 */ /* 0x000fe20000010000 */
[----:B------:R-:W-:Y:S01]  /*2d50*/  F2FP.BF16.PACK_AB R7, R199, R198 ;  /* 0x000000c6c707723e */ /* 0x000fe200000010ff */
[----:B------:R-:W-:-:S02]  /*2d60*/  FADD.FTZ R63, R63, R62 ;  /* 0x0000003e3f3f7221 */ /* 0x000fc40000010000 */
[----:B------:R-:W-:Y:S02]  /*2d70*/  FADD.FTZ R56, R56, R61 ;  /* 0x0000003d38387221 */ /* 0x000fe40000010000 */
[----:B------:R-:W-:Y:S02]  /*2d80*/  FADD.FTZ R198, R198, R63 ;  /* 0x0000003fc6c67221 */ /* 0x000fe40000010000 */
[----:B--2---:R-:W-:Y:S01]  /*2d90*/  HMMA.16816.F32.BF16 R156, R4, R44, R156 ;  /* 0x0000002c049c723c */ /* 0x004fe2000004189c */
[----:B------:R-:W-:Y:S02]  /*2da0*/  FADD.FTZ R57, R57, R56 ;  /* 0x0000003839397221 */ /* 0x000fe40000010000 */
[----:B------:R-:W-:-:S05]  /*2db0*/  FADD.FTZ R198, R199, R198 ;  /* 0x000000c6c7c67221 */ /* 0x000fca0000010000 */
[C---:B----4-:R-:W-:Y:S08]  /*2dc0*/  HMMA.16816.F32.BF16 R76, R4.reuse, R40, R76 ;  /* 0x00000028044c723c */ /* 0x050ff0000004184c */
[C---:B------:R-:W-:Y:S08]  /*2dd0*/  HMMA.16816.F32.BF16 R92, R4.reuse, R28, R92 ;  /* 0x0000001c045c723c */ /* 0x040ff0000004185c */
[C---:B-----5:R-:W-:Y:S08]  /*2de0*/  HMMA.16816.F32.BF16 R104, R4.reuse, R24, R104 ;  /* 0x000000180468723c */ /* 0x060ff00000041868 */
[C---:B------:R-:W-:Y:S08]  /*2df0*/  HMMA.16816.F32.BF16 R116, R4.reuse, R16, R116 ;  /* 0x000000100474723c */ /* 0x040ff00000041874 */
[C---:B------:R-:W-:Y:S08]  /*2e00*/  HMMA.16816.F32.BF16 R128, R4.reuse, R8, R128 ;  /* 0x000000080480723c */ /* 0x040ff00000041880 */
[C---:B------:R-:W-:Y:S08]  /*2e10*/  HMMA.16816.F32.BF16 R152, R4.reuse, R46, R152 ;  /* 0x0000002e0498723c */ /* 0x040ff00000041898 */
[C---:B------:R-:W-:Y:S08]  /*2e20*/  HMMA.16816.F32.BF16 R80, R4.reuse, R42, R80 ;  /* 0x0000002a0450723c */ /* 0x040ff00000041850 */
[C---:B------:R-:W-:Y:S08]  /*2e30*/  HMMA.16816.F32.BF16 R96, R4.reuse, R30, R96 ;  /* 0x0000001e0460723c */ /* 0x040ff00000041860 */
[C---:B------:R-:W-:Y:S08]  /*2e40*/  HMMA.16816.F32.BF16 R108, R4.reuse, R26, R108 ;  /* 0x0000001a046c723c */ /* 0x040ff0000004186c */
[C---:B------:R-:W-:Y:S08]  /*2e50*/  HMMA.16816.F32.BF16 R120, R4.reuse, R18, R120 ;  /* 0x000000120478723c */ /* 0x040ff00000041878 */
[----:B------:R-:W-:Y:S07]  /*2e60*/  HMMA.16816.F32.BF16 R132, R4, R10, R132 ;  /* 0x0000000a0484723c */ /* 0x000fee0000041884 */
[----:B------:R-:W-:Y:S01]  /*2e70*/  F2FP.BF16.PACK_AB R4, R53, R52 ;  /* 0x000000343504723e */ /* 0x000fe200000010ff */
[----:B------:R-:W-:Y:S01]  /*2e80*/  FADD.FTZ R52, R52, R65 ;  /* 0x0000004134347221 */ /* 0x000fe20000010000 */
[----:B------:R-:W-:Y:S01]  /*2e90*/  F2FP.BF16.PACK_AB R5, R55, R54 ;  /* 0x000000363705723e */ /* 0x000fe200000010ff */
[----:B------:R-:W-:Y:S01]  /*2ea0*/  FADD.FTZ R54, R54, R67 ;  /* 0x0000004336367221 */ /* 0x000fe20000010000 */
[----:B------:R-:W-:Y:S01]  /*2eb0*/  F2FP.BF16.PACK_AB R6, R49, R48 ;  /* 0x000000303106723e */ /* 0x000fe200000010ff */
[----:B------:R-:W-:Y:S01]  /*2ec0*/  FADD.FTZ R53, R53, R52 ;  /* 0x0000003435357221 */ /* 0x000fe20000010000 */
[----:B------:R-:W-:Y:S01]  /*2ed0*/  F2FP.BF16.PACK_AB R7, R51, R50 ;  /* 0x000000323307723e */ /* 0x000fe200000010ff */
[----:B------:R-:W-:-:S02]  /*2ee0*/  FADD.FTZ R55, R55, R54 ;  /* 0x0000003637377221 */ /* 0x000fc40000010000 */
[----:B------:R-:W-:Y:S02]  /*2ef0*/  FADD.FTZ R48, R48, R53 ;  /* 0x0000003530307221 */ /* 0x000fe40000010000 */
[----:B------:R-:W-:Y:S02]  /*2f00*/  FADD.FTZ R50, R50, R55 ;  /* 0x0000003732327221 */ /* 0x000fe40000010000 */
[----:B------:R-:W-:Y:S01]  /*2f10*/  HMMA.16816.F32.BF16 R160, R4, R44, R160 ;  /* 0x0000002c04a0723c */ /* 0x000fe200000418a0 */
[----:B------:R-:W-:Y:S02]  /*2f20*/  FADD.FTZ R49, R49, R48 ;  /* 0x0000003031317221 */ /* 0x000fe40000010000 */
[----:B------:R-:W-:-:S04]  /*2f30*/  FADD.FTZ R50, R51, R50 ;  /* 0x0000003233327221 */ /* 0x000fc80000010000 */
[--C-:B------:R-:W-:Y:S01]  /*2f40*/  FFMA.FTZ R44, R23, c[0x0][0x23c], -R196.reuse ;  /* 0x00008f00172c7a23 */ /* 0x100fe200000108c4 */
[C---:B------:R-:W-:Y:S05]  /*2f50*/  HMMA.16816.F32.BF16 R68, R4.reuse, R46, R68 ;  /* 0x0000002e0444723c */ /* 0x040fea0000041844 */
[----:B------:R-:W-:Y:S02]  /*2f60*/  MUFU.EX2 R44, R44 ;  /* 0x0000002c002c7308 */ /* 0x000fe40000000800 */
[----:B------:R-:W-:Y:S01]  /*2f70*/  FFMA.FTZ R46, R14, c[0x0][0x23c], -R196 ;  /* 0x00008f000e2e7a23 */ /* 0x000fe200000108c4 */
[C---:B------:R-:W-:Y:S05]  /*2f80*/  HMMA.16816.F32.BF16 R72, R4.reuse, R40, R72 ;  /* 0x000000280448723c */ /* 0x040fea0000041848 */
[----:B------:R-:W-:Y:S02]  /*2f90*/  MUFU.EX2 R46, R46 ;  /* 0x0000002e002e7308 */ /* 0x000fe40000000800 */
[--C-:B------:R-:W-:Y:S01]  /*2fa0*/  FFMA.FTZ R40, R20, c[0x0][0x23c], -R197.reuse ;  /* 0x00008f0014287a23 */ /* 0x100fe200000108c5 */
[----:B------:R-:W-:Y:S01]  /*2fb0*/  HMMA.16816.F32.BF16 R84, R4, R42, R84 ;  /* 0x0000002a0454723c */ /* 0x000fe20000041854 */
[----:B------:R-:W-:-:S04]  /*2fc0*/  FFMA.FTZ R41, R21, c[0x0][0x23c], -R197 ;  /* 0x00008f0015297a23 */ /* 0x000fc800000108c5 */
[----:B------:R-:W-:Y:S02]  /*2fd0*/  MUFU.EX2 R40, R40 ;  /* 0x0000002800287308 */ /* 0x000fe40000000800 */
[----:B------:R-:W-:Y:S01]  /*2fe0*/  FFMA.FTZ R42, R12, c[0x0][0x23c], -R197 ;  /* 0x00008f000c2a7a23 */ /* 0x000fe200000108c5 */
[C---:B------:R-:W-:Y:S01]  /*2ff0*/  HMMA.16816.F32.BF16 R88, R4.reuse, R28, R88 ;  /* 0x0000001c0458723c */ /* 0x040fe20000041858 */
[----:B------:R-:W-:Y:S01]  /*3000*/  FFMA.FTZ R43, R22, c[0x0][0x23c], -R196 ;  /* 0x00008f00162b7a23 */ /* 0x000fe200000108c4 */
[----:B------:R-:W-:Y:S03]  /*3010*/  LDSM.16.MT88.4 R12, [R213+0xbc00] ;  /* 0x00bc0000d50c783b */ /* 0x000fe60000004200 */
[----:B------:R-:W1:Y:S01]  /*3020*/  MUFU.EX2 R41, R41 ;  /* 0x0000002900297308 */ /* 0x000e620000000800 */
[----:B------:R-:W-:Y:S02]  /*3030*/  LDSM.16.MT88.4 R20, [R213+0xac00] ;  /* 0x00ac0000d514783b */ /* 0x000fe40000004200 */
[C---:B------:R-:W-:Y:S02]  /*3040*/  HMMA.16816.F32.BF16 R100, R4.reuse, R30, R100 ;  /* 0x0000001e0464723c */ /* 0x040fe40000041864 */
[----:B------:R-:W2:Y:S03]  /*3050*/  LDSM.16.MT88.4 R28, [R213+0x9c00] ;  /* 0x009c0000d51c783b */ /* 0x000ea60000004200 */
[----:B------:R-:W-:Y:S03]  /*3060*/  MUFU.EX2 R42, R42 ;  /* 0x0000002a002a7308 */ /* 0x000fe60000000800 */
[C---:B------:R-:W-:Y:S05]  /*3070*/  HMMA.16816.F32.BF16 R148, R4.reuse, R24, R148 ;  /* 0x000000180494723c */ /* 0x040fea0000041894 */
[----:B------:R-:W3:Y:S03]  /*3080*/  MUFU.EX2 R43, R43 ;  /* 0x0000002b002b7308 */ /* 0x000ee60000000800 */
[C---:B------:R-:W-:Y:S01]  /*3090*/  HMMA.16816.F32.BF16 R112, R4.reuse, R26, R112 ;  /* 0x0000001a0470723c */ /* 0x040fe20000041870 */
[----:B------:R-:W4:Y:S07]  /*30a0*/  LDSM.16.MT88.4 R24, [R212+0x9c00] ;  /* 0x009c0000d418783b */ /* 0x000f2e0000004200 */
[C---:B------:R-:W-:Y:S08]  /*30b0*/  HMMA.16816.F32.BF16 R144, R4.reuse, R16, R144 ;  /* 0x000000100490723c */ /* 0x040ff00000041890 */
[C---:B------:R-:W-:Y:S01]  /*30c0*/  HMMA.16816.F32.BF16 R124, R4.reuse, R18, R124 ;  /* 0x00000012047c723c */ /* 0x040fe2000004187c */
[----:B------:R-:W5:Y:S07]  /*30d0*/  LDSM.16.MT88.4 R16, [R212+0xac00] ;  /* 0x00ac0000d410783b */ /* 0x000f6e0000004200 */
[C---:B------:R-:W-:Y:S08]  /*30e0*/  HMMA.16816.F32.BF16 R140, R4.reuse, R8, R140 ;  /* 0x00000008048c723c */ /* 0x040ff0000004188c */
[----:B------:R-:W-:Y:S01]  /*30f0*/  HMMA.16816.F32.BF16 R136, R4, R10, R136 ;  /* 0x0000000a0488723c */ /* 0x000fe20000041888 */
[----:B------:R-:W5:Y:S06]  /*3100*/  LDSM.16.MT88.4 R8, [R212+0xbc00] ;  /* 0x00bc0000d408783b */ /* 0x000f6c0000004200 */
[----:B-1----:R-:W-:Y:S01]  /*3110*/  F2FP.BF16.PACK_AB R4, R41, R40 ;  /* 0x000000282904723e */ /* 0x002fe200000010ff */
[----:B------:R-:W-:Y:S01]  /*3120*/  FADD.FTZ R40, R40, R57 ;  /* 0x0000003928287221 */ /* 0x000fe20000010000 */
[C---:B---3--:R-:W-:Y:S01]  /*3130*/  F2FP.BF16.PACK_AB R5, R44.reuse, R43 ;  /* 0x0000002b2c05723e */ /* 0x048fe200000010ff */
        /* <DEDUP_REMOVED lines=10> */
[C---:B------:R-:W-:Y:S08]  /*31e0*/  HMMA.16816.F32.BF16 R152, R4.reuse, R30, R152 ;  /* 0x0000001e0498723c */ /* 0x040ff00000041898 */
[C---:B----4-:R-:W-:Y:S08]  /*31f0*/  HMMA.16816.F32.BF16 R76, R4.reuse, R24, R76 ;  /* 0x00000018044c723c */ /* 0x050ff0000004184c */
[C---:B------:R-:W-:Y:S08]  /*3200*/  HMMA.16816.F32.BF16 R80, R4.reuse, R26, R80 ;  /* 0x0000001a0450723c */ /* 0x040ff00000041850 */
[C---:B------:R-:W-:Y:S08]  /*3210*/  HMMA.16816.F32.BF16 R92, R4.reuse, R20, R92 ;  /* 0x00000014045c723c */ /* 0x040ff0000004185c */
[C---:B------:R-:W-:Y:S08]  /*3220*/  HMMA.16816.F32.BF16 R96, R4.reuse, R22, R96 ;  /* 0x000000160460723c */ /* 0x040ff00000041860 */
[C---:B-----5:R-:W-:Y:S08]  /*3230*/  HMMA.16816.F32.BF16 R104, R4.reuse, R16, R104 ;  /* 0x000000100468723c */ /* 0x060ff00000041868 */
[C---:B------:R-:W-:Y:S08]  /*3240*/  HMMA.16816.F32.BF16 R108, R4.reuse, R18, R108 ;  /* 0x00000012046c723c */ /* 0x040ff0000004186c */
[C---:B------:R-:W-:Y:S08]  /*3250*/  HMMA.16816.F32.BF16 R116, R4.reuse, R12, R116 ;  /* 0x0000000c0474723c */ /* 0x040ff00000041874 */
[C---:B------:R-:W-:Y:S08]  /*3260*/  HMMA.16816.F32.BF16 R120, R4.reuse, R14, R120 ;  /* 0x0000000e0478723c */ /* 0x040ff00000041878 */
[C---:B------:R-:W-:Y:S08]  /*3270*/  HMMA.16816.F32.BF16 R128, R4.reuse, R8, R128 ;  /* 0x000000080480723c */ /* 0x040ff00000041880 */
[----:B------:R-:W-:Y:S07]  /*3280*/  HMMA.16816.F32.BF16 R132, R4, R10, R132 ;  /* 0x0000000a0484723c */ /* 0x000fee0000041884 */
[----:B------:R-:W-:Y:S01]  /*3290*/  F2FP.BF16.PACK_AB R4, R37, R36 ;  /* 0x000000242504723e */ /* 0x000fe200000010ff */
[----:B------:R-:W-:Y:S01]  /*32a0*/  FADD.FTZ R36, R36, R49 ;  /* 0x0000003124247221 */ /* 0x000fe20000010000 */
[C---:B------:R-:W-:Y:S01]  /*32b0*/  F2FP.BF16.PACK_AB R5, R38.reuse, R33 ;  /* 0x000000212605723e */ /* 0x040fe200000010ff */
        /* <DEDUP_REMOVED lines=9> */
[----:B------:R-:W-:-:S05]  /*3350*/  FADD.FTZ R232, R35, R34 ;  /* 0x0000002223e87221 */ /* 0x000fca0000010000 */
[C---:B------:R-:W-:Y:S08]  /*3360*/  HMMA.16816.F32.BF16 R68, R4.reuse, R30, R68 ;  /* 0x0000001e0444723c */ /* 0x040ff00000041844 */
        /* <DEDUP_REMOVED lines=10> */
[----:B------:R-:W-:Y:S01]  /*3410*/  @!UPT UIADD3 URZ, URZ, URZ, URZ ;  /* 0x0000003f3f3ff290 */ /* 0x000fe2000fffe03f */
[----:B------:R-:W-:Y:S11]  /*3420*/  @!P0 BRA `(.L_x_28) ;  /* 0x00002e2000008947 */ /* 0x000ff60003800000 */
[----:B------:R-:W-:Y:S01]  /*3430*/  LEA.HI.SX32 R231, R164, 0xfffffffe, 0x1a ;  /* 0xfffffffea4e77811 */ /* 0x000fe200078fd2ff */
[----:B------:R-:W-:Y:S01]  /*3440*/  IMAD.MOV.U32 R2, RZ, RZ, R167 ;  /* 0x000000ffff027224 */ /* 0x000fe200078e00a7 */
[----:B------:R-:W-:Y:S01]  /*3450*/  MOV R0, R165 ;  /* 0x000000a500007202 */ /* 0x000fe20000000f00 */
[----:B------:R-:W-:Y:S01]  /*3460*/  IMAD.MOV.U32 R3, RZ, RZ, R168 ;  /* 0x000000ffff037224 */ /* 0x000fe200078e00a8 */
[----:B------:R-:W-:Y:S01]  /*3470*/  MOV R169, R166 ;  /* 0x000000a600a97202 */ /* 0x000fe20000000f00 */
[----:B------:R-:W-:Y:S06]  /*3480*/  BRA `(.L_x_29) ;  /* 0x0000017000007947 */ /* 0x000fec0003800000 */
.L_x_31:
[----:B------:R-:W-:Y:S04]  /*3490*/  IADD3 R165, R231, -0x1, RZ ;  /* 0xffffffffe7a57810 */ /* 0x000fe80007ffe0ff */
[----:B------:R-:W-:Y:S01]  /*34a0*/  SHF.R.S32.HI R164, RZ, 0x1f, R165 ;  /* 0x0000001fffa47819 */ /* 0x000fe200000114a5 */
[C---:B------:R-:W-:Y:S04]  /*34b0*/  IMAD.WIDE.U32 R166, R165.reuse, c[0x0][0x198], RZ ;  /* 0x00006600a5a67a25 */ /* 0x040fe800078e00ff */
[----:B------:R-:W-:Y:S04]  /*34c0*/  IMAD R164, R164, c[0x0][0x198], RZ ;  /* 0x00006600a4a47a24 */ /* 0x000fe800078e02ff */
[----:B------:R-:W-:Y:S01]  /*34d0*/  IMAD R164, R165, c[0x0][0x19c], R164 ;  /* 0x00006700a5a47a24 */ /* 0x000fe200078e02a4 */
[C---:B------:R-:W-:Y:S03]  /*34e0*/  LEA R165, P1, R166.reuse, R226, 0x6 ;  /* 0x000000e2a6a57211 */ /* 0x040fe600078230ff */
[----:B------:R-:W-:Y:S01]  /*34f0*/  IMAD.IADD R167, R167, 0x1, R164 ;  /* 0x00000001a7a77824 */ /* 0x000fe200078e02a4 */
[C---:B------:R-:W-:Y:S04]  /*3500*/  LEA R170, P2, R165.reuse, c[0x0][0x168], 0x1 ;  /* 0x00005a00a5aa7a11 */ /* 0x040fe800078408ff */
[----:B------:R-:W-:Y:S02]  /*3510*/  LEA.HI.X R166, R166, R229, R167, 0x6, P1 ;  /* 0x000000e5a6a67211 */ /* 0x000fe400008f34a7 */
[----:B------:R-:W-:Y:S02]  /*3520*/  IADD3 R172, P1, R220, R170, RZ ;  /* 0x000000aadcac7210 */ /* 0x000fe40007f3e0ff */
[----:B------:R-:W-:Y:S05]  /*3530*/  LEA.HI.X R171, R165, c[0x0][0x16c], R166, 0x1, P2 ;  /* 0x00005b00a5ab7a11 */ /* 0x000fea00010f0ca6 */
[----:B------:R-:W-:Y:S01]  /*3540*/  @!PT LDS RZ, [RZ] ;  /* 0x00000000fffff984 */ /* 0x000fe20000000800 */
[----:B------:R-:W-:Y:S01]  /*3550*/  @!PT LDS RZ, [RZ] ;  /* 0x00000000fffff984 */ /* 0x000fe20000000800 */
[----:B------:R-:W-:Y:S01]  /*3560*/  @!PT LDS RZ, [RZ] ;  /* 0x00000000fffff984 */ /* 0x000fe20000000800 */
[----:B------:R1:W-:Y:S01]  /*3570*/  LDGSTS.E.BYPASS.LTC128B.128 [R223+0x6000], [R170.64] ;  /* 0x06000000aadf7fae */ /* 0x0003e2000b901d48 */
[----:B------:R-:W-:Y:S03]  /*3580*/  IMAD.X R173, R219, 0x1, R171, P1 ;  /* 0x00000001dbad7824 */ /* 0x000fe600008e06ab */
[----:B------:R1:W-:Y:S04]  /*3590*/  LDGSTS.E.BYPASS.LTC128B.128 [R223+0x7000], [R170.64+0x40] ;  /* 0x07000040aadf7fae */ /* 0x0003e8000b901d48 */
[----:B------:R1:W-:Y:S04]  /*35a0*/  LDGSTS.E.BYPASS.LTC128B.128 [R223+0x8000], [R170.64+0x80] ;  /* 0x08000080aadf7fae */ /* 0x0003e8000b901d48 */
[----:B------:R1:W-:Y:S04]  /*35b0*/  LDGSTS.E.BYPASS.LTC128B.128 [R223+0x6800], [R172.64] ;  /* 0x06800000acdf7fae */ /* 0x0003e8000b901d48 */
[----:B------:R1:W-:Y:S04]  /*35c0*/  LDGSTS.E.BYPASS.LTC128B.128 [R223+0x7800], [R172.64+0x40] ;  /* 0x07800040acdf7fae */ /* 0x0003e8000b901d48 */
[----:B------:R1:W-:Y:S04]  /*35d0*/  LDGSTS.E.BYPASS.LTC128B.128 [R223+0x8800], [R172.64+0x80] ;  /* 0x08800080acdf7fae */ /* 0x0003e8000b901d48 */
[----:B------:R-:W0:Y:S01]  /*35e0*/  LDGDEPBAR ;  /* 0x00000000000079af */ /* 0x000e220000000000 */
[----:B------:R-:W-:-:S05]  /*35f0*/  BRA `(.L_x_30) ;  /* 0x000009f000007947 */ /* 0x000fca0003800000 */
.L_x_29:
        /* <DEDUP_REMOVED lines=10> */
[----:B------:R-:W-:Y:S02]  /*36a0*/  IADD3 R238, P0, R222, R240, RZ ;  /* 0x000000f0deee7210 */ /* 0x000fe40007f1e0ff */
[----:B------:R-:W-:Y:S05]  /*36b0*/  LEA.HI.X R241, R170, c[0x0][0x174], R171, 0x1, P1 ;  /* 0x00005d00aaf17a11 */ /* 0x000fea00008f0cab */
[----:B------:R-:W-:Y:S01]  /*36c0*/  @!PT LDS RZ, [RZ] ;  /* 0x00000000fffff984 */ /* 0x000fe20000000800 */
[----:B------:R-:W-:Y:S01]  /*36d0*/  @!PT LDS RZ, [RZ] ;  /* 0x00000000fffff984 */ /* 0x000fe20000000800 */
[----:B------:R-:W-:Y:S01]  /*36e0*/  @!PT LDS RZ, [RZ] ;  /* 0x00000000fffff984 */ /* 0x000fe20000000800 */
[----:B------:R1:W-:Y:S01]  /*36f0*/  LDGSTS.E.BYPASS.LTC128B.128 [R223+0x9000], [R240.64] ;  /* 0x09000000f0df7fae */ /* 0x0003e2000b901d48 */
[----:B------:R-:W-:Y:S01]  /*3700*/  IMAD.X R239, R221, 0x1, R241, P0 ;  /* 0x00000001ddef7824 */ /* 0x000fe200000e06f1 */
[----:B------:R-:W-:Y:S05]  /*3710*/  ISETP.GT.AND P0, PT, R231, RZ, PT ;  /* 0x000000ffe700720c */ /* 0x000fea0003f04270 */
[----:B------:R1:W-:Y:S07]  /*3720*/  LDGSTS.E.BYPASS.LTC128B.128 [R223+0xa000], [R240.64+0x40] ;  /* 0x0a000040f0df7fae */ /* 0x0003ee000b901d48 */
[----:B------:R1:W-:Y:S07]  /*3730*/  LDGSTS.E.BYPASS.LTC128B.128 [R223+0xb000], [R240.64+0x80] ;  /* 0x0b000080f0df7fae */ /* 0x0003ee000b901d48 */
[----:B------:R1:W-:Y:S07]  /*3740*/  LDGSTS.E.BYPASS.LTC128B.128 [R223+0x9800], [R238.64] ;  /* 0x09800000eedf7fae */ /* 0x0003ee000b901d48 */
[----:B------:R1:W-:Y:S07]  /*3750*/  LDGSTS.E.BYPASS.LTC128B.128 [R223+0xa800], [R238.64+0x40] ;  /* 0x0a800040eedf7fae */ /* 0x0003ee000b901d48 */
[----:B------:R1:W-:Y:S07]  /*3760*/  LDGSTS.E.BYPASS.LTC128B.128 [R223+0xb800], [R238.64+0x80] ;  /* 0x0b800080eedf7fae */ /* 0x0003ee000b901d48 */
[----:B------:R-:W-:Y:S07]  /*3770*/  LDSM.16.M88.4 R164, [R217] ;  /* 0x00000000d9a4783b */ /* 0x000fee0000000200 */
[----:B------:R-:W2:Y:S07]  /*3780*/  LDSM.16.M88.4 R172, [R216] ;  /* 0x00000000d8ac783b */ /* 0x000eae0000000200 */
        /* <DEDUP_REMOVED lines=8> */
[----:B------:R-:W2:Y:S03]  /*3810*/  LDSM.16.M88.4 R196, [R214] ;  /* 0x00000000d6c4783b */ /* 0x000ea60000000200 */
        /* <DEDUP_REMOVED lines=8> */
[-C--:B------:R-:W-:Y:S08]  /*38a0*/  HMMA.16816.F32.BF16 R28, R176, R182.reuse, RZ ;  /* 0x000000b6b01c723c */ /* 0x080ff000000418ff */
[C---:B------:R-:W-:Y:S01]  /*38b0*/  HMMA.16816.F32.BF16 R32, R164.reuse, R182, RZ ;  /* 0x000000b6a420723c */ /* 0x040fe200000418ff */
[----:B------:R-:W-:Y:S07]  /*38c0*/  LDSM.16.M88.4 R180, [R217+0x3000] ;  /* 0x00300000d9b4783b */ /* 0x000fee0000000200 */
[-C--:B-----5:R-:W-:Y:S08]  /*38d0*/  HMMA.16816.F32.BF16 R36, R164, R184.reuse, RZ ;  /* 0x000000b8a424723c */ /* 0x0a0ff000000418ff */
[C---:B------:R-:W-:Y:S08]  /*38e0*/  HMMA.16816.F32.BF16 R40, R176.reuse, R184, RZ ;  /* 0x000000b8b028723c */ /* 0x040ff000000418ff */
[-C--:B------:R-:W-:Y:S08]  /*38f0*/  HMMA.16816.F32.BF16 R44, R176, R186.reuse, RZ ;  /* 0x000000bab02c723c */ /* 0x080ff000000418ff */
[C---:B------:R-:W-:Y:S01]  /*3900*/  HMMA.16816.F32.BF16 R48, R164.reuse, R186, RZ ;  /* 0x000000baa430723c */ /* 0x040fe200000418ff */
[----:B------:R-:W-:Y:S07]  /*3910*/  LDSM.16.M88.4 R184, [R216+0x1400] ;  /* 0x00140000d8b8783b */ /* 0x000fee0000000200 */
[-C--:B-1----:R-:W-:Y:S08]  /*3920*/  HMMA.16816.F32.BF16 R52, R164, R188.reuse, RZ ;  /* 0x000000bca434723c */ /* 0x082ff000000418ff */
[C---:B------:R-:W-:Y:S08]  /*3930*/  HMMA.16816.F32.BF16 R56, R176.reuse, R188, RZ ;  /* 0x000000bcb038723c */ /* 0x040ff000000418ff */
[-C--:B------:R-:W-:Y:S01]  /*3940*/  HMMA.16816.F32.BF16 R60, R176, R190.reuse, RZ ;  /* 0x000000beb03c723c */ /* 0x080fe200000418ff */
[----:B------:R-:W-:Y:S07]  /*3950*/  LDSM.16.M88.4 R176, [R216+0x1000] ;  /* 0x00100000d8b0783b */ /* 0x000fee0000000200 */
[----:B------:R-:W-:Y:S01]  /*3960*/  HMMA.16816.F32.BF16 R64, R164, R190, RZ ;  /* 0x000000bea440723c */ /* 0x000fe200000418ff */
[----:B------:R-:W1:Y:S07]  /*3970*/  LDSM.16.M88.4 R164, [R217+0x2000] ;  /* 0x00200000d9a4783b */ /* 0x000e6e0000000200 */
[-C--:B--2---:R-:W-:Y:S01]  /*3980*/  HMMA.16816.F32.BF16 R4, R192, R196.reuse, R4 ;  /* 0x000000c4c004723c */ /* 0x084fe20000041804 */
[----:B------:R-:W-:Y:S07]  /*3990*/  LDSM.16.M88.4 R188, [R216+0x1c00] ;  /* 0x001c0000d8bc783b */ /* 0x000fee0000000200 */
[C---:B---3--:R-:W-:Y:S08]  /*39a0*/  HMMA.16816.F32.BF16 R8, R200.reuse, R196, R8 ;  /* 0x000000c4c808723c */ /* 0x048ff00000041808 */
[-C--:B------:R-:W-:Y:S08]  /*39b0*/  HMMA.16816.F32.BF16 R12, R200, R198.reuse, R12 ;  /* 0x000000c6c80c723c */ /* 0x080ff0000004180c */
[C---:B------:R-:W-:Y:S01]  /*39c0*/  HMMA.16816.F32.BF16 R16, R192.reuse, R198, R16 ;  /* 0x000000c6c010723c */ /* 0x040fe20000041810 */
[----:B------:R-:W-:Y:S07]  /*39d0*/  LDSM.16.M88.4 R196, [R214+0x1000] ;  /* 0x00100000d6c4783b */ /* 0x000fee0000000200 */
[-C--:B------:R-:W-:Y:S08]  /*39e0*/  HMMA.16816.F32.BF16 R20, R192, R172.reuse, R20 ;  /* 0x000000acc014723c */ /* 0x080ff00000041814 */
[C---:B------:R-:W-:Y:S08]  /*39f0*/  HMMA.16816.F32.BF16 R24, R200.reuse, R172, R24 ;  /* 0x000000acc818723c */ /* 0x040ff00000041818 */
[-C--:B------:R-:W-:Y:S08]  /*3a00*/  HMMA.16816.F32.BF16 R28, R200, R174.reuse, R28 ;  /* 0x000000aec81c723c */ /* 0x080ff0000004181c */
[C---:B------:R-:W-:Y:S01]  /*3a10*/  HMMA.16816.F32.BF16 R32, R192.reuse, R174, R32 ;  /* 0x000000aec020723c */ /* 0x040fe20000041820 */
[----:B------:R-:W2:Y:S07]  /*3a20*/  LDSM.16.M88.4 R172, [R216+0x1800] ;  /* 0x00180000d8ac783b */ /* 0x000eae0000000200 */
        /* <DEDUP_REMOVED lines=10> */
[----:B------:R-:W3:Y:S07]  /*3ad0*/  LDSM.16.M88.4 R192, [R215+0x2000] ;  /* 0x00200000d7c0783b */ /* 0x000eee0000000200 */
[-C--:B-1----:R-:W-:Y:S01]  /*3ae0*/  HMMA.16816.F32.BF16 R4, R164, R176.reuse, R4 ;  /* 0x000000b0a404723c */ /* 0x082fe20000041804 */
[----:B------:R-:W-:Y:S07]  /*3af0*/  LDSM.16.M88.4 R208, [R214+0x1c00] ;  /* 0x001c0000d6d0783b */ /* 0x000fee0000000200 */
[C---:B------:R-:W-:Y:S08]  /*3b00*/  HMMA.16816.F32.BF16 R8, R180.reuse, R176, R8 ;  /* 0x000000b0b408723c */ /* 0x040ff00000041808 */
[-C--:B------:R-:W-:Y:S08]  /*3b10*/  HMMA.16816.F32.BF16 R12, R180, R178.reuse, R12 ;  /* 0x000000b2b40c723c */ /* 0x080ff0000004180c */
[C---:B------:R-:W-:Y:S01]  /*3b20*/  HMMA.16816.F32.BF16 R16, R164.reuse, R178, R16 ;  /* 0x000000b2a410723c */ /* 0x040fe20000041810 */
[----:B------:R-:W1:Y:S07]  /*3b30*/  LDSM.16.M88.4 R176, [R214+0x1400] ;  /* 0x00140000d6b0783b */ /* 0x000e6e0000000200 */
[-C--:B------:R-:W-:Y:S08]  /*3b40*/  HMMA.16816.F32.BF16 R20, R164, R184.reuse, R20 ;  /* 0x000000b8a414723c */ /* 0x080ff00000041814 */
[C---:B------:R-:W-:Y:S08]  /*3b50*/  HMMA.16816.F32.BF16 R24, R180.reuse, R184, R24 ;  /* 0x000000b8b418723c */ /* 0x040ff00000041818 */
[-C--:B------:R-:W-:Y:S08]  /*3b60*/  HMMA.16816.F32.BF16 R28, R180, R186.reuse, R28 ;  /* 0x000000bab41c723c */ /* 0x080ff0000004181c */
[C---:B------:R-:W-:Y:S01]  /*3b70*/  HMMA.16816.F32.BF16 R32, R164.reuse, R186, R32 ;  /* 0x000000baa420723c */ /* 0x040fe20000041820 */
[----:B------:R-:W-:Y:S07]  /*3b80*/  LDSM.16.M88.4 R184, [R216+0x2800] ;  /* 0x00280000d8b8783b */ /* 0x000fee0000000200 */
[-C--:B--2---:R-:W-:Y:S08]  /*3b90*/  HMMA.16816.F32.BF16 R36, R164, R172.reuse, R36 ;  /* 0x000000aca424723c */ /* 0x084ff00000041824 */
        /* <DEDUP_REMOVED lines=10> */
[-C--:B---3--:R-:W-:Y:S01]  /*3c40*/  HMMA.16816.F32.BF16 R4, R192, R196.reuse, R4 ;  /* 0x000000c4c004723c */ /* 0x088fe20000041804 */
[----:B------:R-:W-:Y:S07]  /*3c50*/  LDSM.16.M88.4 R188, [R216+0x2c00] ;  /* 0x002c0000d8bc783b */ /* 0x000fee0000000200 */
[C---:B------:R-:W-:Y:S08]  /*3c60*/  HMMA.16816.F32.BF16 R8, R200.reuse, R196, R8 ;  /* 0x000000c4c808723c */ /* 0x040ff00000041808 */
[-C--:B------:R-:W-:Y:S08]  /*3c70*/  HMMA.16816.F32.BF16 R12, R200, R198.reuse, R12 ;  /* 0x000000c6c80c723c */ /* 0x080ff0000004180c */
[C---:B------:R-:W-:Y:S01]  /*3c80*/  HMMA.16816.F32.BF16 R16, R192.reuse, R198, R16 ;  /* 0x000000c6c010723c */ /* 0x040fe20000041810 */
[----:B------:R-:W-:Y:S07]  /*3c90*/  LDSM.16.M88.4 R196, [R214+0x2000] ;  /* 0x00200000d6c4783b */ /* 0x000fee0000000200 */
[-C--:B-1----:R-:W-:Y:S08]  /*3ca0*/  HMMA.16816.F32.BF16 R20, R192, R176.reuse, R20 ;  /* 0x000000b0c014723c */ /* 0x082ff00000041814 */
        /* <DEDUP_REMOVED lines=15> */
[-C--:B--2---:R-:W-:Y:S01]  /*3da0*/  HMMA.16816.F32.BF16 R4, R164, R172.reuse, R4 ;  /* 0x000000aca404723c */ /* 0x084fe20000041804 */
[----:B------:R-:W2:Y:S07]  /*3db0*/  LDSM.16.M88.4 R208, [R214+0x2800] ;  /* 0x00280000d6d0783b */ /* 0x000eae0000000200 */
[C---:B------:R-:W-:Y:S08]  /*3dc0*/  HMMA.16816.F32.BF16 R8, R180.reuse, R172, R8 ;  /* 0x000000acb408723c */ /* 0x040ff00000041808 */
[-C--:B------:R-:W-:Y:S08]  /*3dd0*/  HMMA.16816.F32.BF16 R12, R180, R174.reuse, R12 ;  /* 0x000000aeb40c723c */ /* 0x080ff0000004180c */
[C---:B------:R-:W-:Y:S01]  /*3de0*/  HMMA.16816.F32.BF16 R16, R164.reuse, R174, R16 ;  /* 0x000000aea410723c */ /* 0x040fe20000041810 */
[----:B------:R-:W4:Y:S01]  /*3df0*/  LDSM.16.M88.4 R172, [R214+0x2c00] ;  /* 0x002c0000d6ac783b */ /* 0x000f220000000200 */
[----:B------:R-:W-:Y:S06]  /*3e00*/  DEPBAR.LE SB0, 0x0 ;  /* 0x000080000000791a */ /* 0x000fec0000000000 */
[-C--:B-1----:R-:W-:Y:S01]  /*3e10*/  HMMA.16816.F32.BF16 R20, R164, R176.reuse, R20 ;  /* 0x000000b0a414723c */ /* 0x082fe20000041814 */
[----:B------:R-:W-:Y:S07]  /*3e20*/  BAR.SYNC.DEFER_BLOCKING 0x0 ;  /* 0x0000000000007b1d */ /* 0x000fee0000010000 */
[C---:B------:R-:W-:Y:S08]  /*3e30*/  HMMA.16816.F32.BF16 R24, R180.reuse, R176, R24 ;  /* 0x000000b0b418723c */ /* 0x040ff00000041818 */
[-C--:B------:R-:W-:Y:S08]  /*3e40*/  HMMA.16816.F32.BF16 R28, R180, R178.reuse, R28 ;  /* 0x000000b2b41c723c */ /* 0x080ff0000004181c */
        /* <DEDUP_REMOVED lines=8> */
[----:B------:R-:W-:Y:S08]  /*3ed0*/  HMMA.16816.F32.BF16 R64, R164, R190, R64 ;  /* 0x000000bea440723c */ /* 0x000ff00000041840 */
[-C--:B---3--:R-:W-:Y:S08]  /*3ee0*/  HMMA.16816.F32.BF16 R4, R192, R196.reuse, R4 ;  /* 0x000000c4c004723c */ /* 0x088ff00000041804 */
        /* <DEDUP_REMOVED lines=11> */
[-C--:B----4-:R-:W-:Y:S08]  /*3fa0*/  HMMA.16816.F32.BF16 R52, R192, R172.reuse, R52 ;  /* 0x000000acc034723c */ /* 0x090ff00000041834 */
[C---:B------:R-:W-:Y:S08]  /*3fb0*/  HMMA.16816.F32.BF16 R56, R200.reuse, R172, R56 ;  /* 0x000000acc838723c */ /* 0x040ff00000041838 */
[-C--:B------:R-:W-:Y:S08]  /*3fc0*/  HMMA.16816.F32.BF16 R60, R200, R174.reuse, R60 ;  /* 0x000000aec83c723c */ /* 0x080ff0000004183c */
[----:B------:R-:W-:Y:S01]  /*3fd0*/  HMMA.16816.F32.BF16 R64, R192, R174, R64 ;  /* 0x000000aec040723c */ /* 0x000fe20000041840 */
[----:B------:R-:W-:-:S07]  /*3fe0*/  @P0 BRA `(.L_x_31) ;  /* 0xfffff4a000000947 */ /* 0x000fce000383ffff */
.L_x_30:
[----:B------:R-:W-:Y:S01]  /*3ff0*/  FMNMX.FTZ R164, R4, R3, !PT ;  /* 0x0000000304a47209 */ /* 0x000fe20007810000 */
[----:B------:R-:W-:Y:S01]  /*4000*/  LDSM.16.MT88.4 R176, [R212+0x9000] ;  /* 0x00900000d4b0783b */ /* 0x000fe20000004200 */
        /* <DEDUP_REMOVED lines=60> */
[----:B------:R-:W-:Y:S01]  /*43d0*/  FMNMX.FTZ R165, R59, R172, !PT ;  /* 0x000000ac3ba57209 */ /* 0x000fe20007810000 */
[----:B------:R-:W2:Y:S01]  /*43e0*/  SHFL.BFLY PT, R167, R170, 0x2, 0x1f ;  /* 0x0c401f00aaa77f89 */ /* 0x000ea200000e0000 */
[----:B------:R-:W-:Y:S02]  /*43f0*/  FMNMX.FTZ R166, R61, R164, !PT ;  /* 0x000000a43da67209 */ /* 0x000fe40007810000 */
[----:B------:R-:W-:Y:S02]  /*4400*/  FMNMX.FTZ R164, R62, R165, !PT ;  /* 0x000000a53ea47209 */ /* 0x000fe40007810000 */
[----:B------:R-:W-:Y:S02]  /*4410*/  IADD3 R231, R231, -0x1, RZ ;  /* 0xffffffffe7e77810 */ /* 0x000fe40007ffe0ff */
[----:B------:R-:W-:Y:S01]  /*4420*/  FMNMX.FTZ R171, R63, R164, !PT ;  /* 0x000000a43fab7209 */ /* 0x000fe20007810000 */
[----:B------:R-:W3:Y:S08]  /*4430*/  SHFL.BFLY PT, R165, R166, 0x2, 0x1f ;  /* 0x0c401f00a6a57f89 */ /* 0x000ef000000e0000 */
[----:B------:R-:W4:Y:S01]  /*4440*/  SHFL.BFLY PT, R164, R171, 0x2, 0x1f ;  /* 0x0c401f00aba47f89 */ /* 0x000f2200000e0000 */
[----:B-1----:R-:W-:Y:S07]  /*4450*/  FMNMX.FTZ R175, R168, R175, !PT ;  /* 0x000000afa8af7209 */ /* 0x002fee0007810000 */
[----:B------:R-:W1:Y:S01]  /*4460*/  SHFL.BFLY PT, R168, R175, 0x1, 0x1f ;  /* 0x0c201f00afa87f89 */ /* 0x000e6200000e0000 */
[----:B--2---:R-:W-:Y:S02]  /*4470*/  FMNMX.FTZ R174, R170, R167, !PT ;  /* 0x000000a7aaae7209 */ /* 0x004fe40007810000 */
[----:B---3--:R-:W-:Y:S05]  /*4480*/  FMNMX.FTZ R173, R166, R165, !PT ;  /* 0x000000a5a6ad7209 */ /* 0x008fea0007810000 */
[----:B------:R-:W2:Y:S01]  /*4490*/  SHFL.BFLY PT, R167, R174, 0x1, 0x1f ;  /* 0x0c201f00aea77f89 */ /* 0x000ea200000e0000 */
[----:B----4-:R-:W-:Y:S07]  /*44a0*/  FMNMX.FTZ R170, R171, R164, !PT ;  /* 0x000000a4abaa7209 */ /* 0x010fee0007810000 */
[----:B------:R-:W3:Y:S01]  /*44b0*/  SHFL.BFLY PT, R172, R173, 0x1, 0x1f ;  /* 0x0c201f00adac7f89 */ /* 0x000ee200000e0000 */
[----:B-1----:R-:W-:Y:S07]  /*44c0*/  FMNMX.FTZ R168, R175, R168, !PT ;  /* 0x000000a8afa87209 */ /* 0x002fee0007810000 */
[----:B------:R-:W1:Y:S01]  /*44d0*/  SHFL.BFLY PT, R165, R170, 0x1, 0x1f ;  /* 0x0c201f00aaa57f89 */ /* 0x000e6200000e0000 */
[C---:B------:R-:W-:Y:S01]  /*44e0*/  FSETP.NEU.FTZ.AND P1, PT, R168.reuse, -INF , PT ;  /* 0xff800000a800780b */ /* 0x040fe20003f3d000 */
[C---:B------:R-:W-:Y:S02]  /*44f0*/  FADD.FTZ R166, -R168.reuse, R3 ;  /* 0x00000003a8a67221 */ /* 0x040fe40000010100 */
[----:B------:R-:W-:Y:S01]  /*4500*/  FMUL.FTZ R194, R168, c[0x0][0x23c] ;  /* 0x00008f00a8c27a20 */ /* 0x000fe20000410000 */
[----:B--2---:R-:W-:Y:S01]  /*4510*/  FMNMX.FTZ R167, R174, R167, !PT ;  /* 0x000000a7aea77209 */ /* 0x004fe20007810000 */
[----:B------:R-:W-:Y:S03]  /*4520*/  FMUL.FTZ R164, R166, c[0x0][0x23c] ;  /* 0x00008f00a6a47a20 */ /* 0x000fe60000410000 */
[----:B------:R-:W-:Y:S01]  /*4530*/  FSEL R194, R194, RZ, P1 ;  /* 0x000000ffc2c27208 */ /* 0x000fe20000800000 */
[C---:B------:R-:W-:Y:S01]  /*4540*/  FADD.FTZ R2, -R167.reuse, R2 ;  /* 0x00000002a7027221 */ /* 0x040fe20000010100 */
[C---:B------:R-:W-:Y:S01]  /*4550*/  FSETP.NEU.FTZ.AND P1, PT, R167.reuse, -INF , PT ;  /* 0xff800000a700780b */ /* 0x040fe20003f3d000 */
[----:B------:R-:W-:Y:S01]  /*4560*/  FMUL.FTZ R193, R167, c[0x0][0x23c] ;  /* 0x00008f00a7c17a20 */ /* 0x000fe20000410000 */
[----:B---3--:R-:W-:Y:S01]  /*4570*/  FMNMX.FTZ R166, R173, R172, !PT ;  /* 0x000000acada67209 */ /* 0x008fe20007810000 */
[----:B------:R-:W-:Y:S01]  /*4580*/  FMUL.FTZ R3, R2, c[0x0][0x23c] ;  /* 0x00008f0002037a20 */ /* 0x000fe20000410000 */
[----:B------:R-:W2:Y:S01]  /*4590*/  MUFU.EX2 R164, R164 ;  /* 0x000000a400a47308 */ /* 0x000ea20000000800 */
[--C-:B------:R-:W-:Y:S01]  /*45a0*/  FFMA.FTZ R172, R5, c[0x0][0x23c], -R194.reuse ;  /* 0x00008f0005ac7a23 */ /* 0x100fe200000108c2 */
[----:B------:R-:W-:Y:S01]  /*45b0*/  FSEL R193, R193, RZ, P1 ;  /* 0x000000ffc1c17208 */ /* 0x000fe20000800000 */
[C---:B------:R-:W-:Y:S01]  /*45c0*/  FADD.FTZ R2, -R166.reuse, R169 ;  /* 0x000000a9a6027221 */ /* 0x040fe20000010100 */
[----:B------:R-:W-:Y:S01]  /*45d0*/  FSETP.NEU.FTZ.AND P1, PT, R166, -INF , PT ;  /* 0xff800000a600780b */ /* 0x000fe20003f3d000 */
[----:B------:R-:W-:Y:S01]  /*45e0*/  FFMA.FTZ R171, R4, c[0x0][0x23c], -R194 ;  /* 0x00008f0004ab7a23 */ /* 0x000fe200000108c2 */
[----:B-1----:R-:W-:Y:S01]  /*45f0*/  FMNMX.FTZ R165, R170, R165, !PT ;  /* 0x000000a5aaa57209 */ /* 0x002fe20007810000 */
[----:B------:R-:W-:Y:S02]  /*4600*/  FMUL.FTZ R170, R2, c[0x0][0x23c] ;  /* 0x00008f0002aa7a20 */ /* 0x000fe40000410000 */
[----:B------:R-:W-:Y:S01]  /*4610*/  FMUL.FTZ R191, R166, c[0x0][0x23c] ;  /* 0x00008f00a6bf7a20 */ /* 0x000fe20000410000 */
[----:B------:R-:W1:Y:S01]  /*4620*/  MUFU.EX2 R3, R3 ;  /* 0x0000000300037308 */ /* 0x000e620000000800 */
[C---:B------:R-:W-:Y:S02]  /*4630*/  FADD.FTZ R169, -R165.reuse, R0 ;  /* 0x00000000a5a97221 */ /* 0x040fe40000010100 */
[----:B------:R-:W-:Y:S01]  /*4640*/  FMUL.FTZ R189, R165, c[0x0][0x23c] ;  /* 0x00008f00a5bd7a20 */ /* 0x000fe20000410000 */
[----:B------:R-:W-:Y:S01]  /*4650*/  FSEL R191, R191, RZ, P1 ;  /* 0x000000ffbfbf7208 */ /* 0x000fe20000800000 */
[----:B------:R-:W-:Y:S01]  /*4660*/  FMUL.FTZ R0, R169, c[0x0][0x23c] ;  /* 0x00008f00a9007a20 */ /* 0x000fe20000410000 */
[----:B------:R-:W-:Y:S01]  /*4670*/  FSETP.NEU.FTZ.AND P1, PT, R165, -INF , PT ;  /* 0xff800000a500780b */ /* 0x000fe20003f3d000 */
[--C-:B------:R-:W-:Y:S02]  /*4680*/  FFMA.FTZ R180, R17, c[0x0][0x23c], -R194.reuse ;  /* 0x00008f0011b47a23 */ /* 0x100fe400000108c2 */
[--C-:B------:R-:W-:Y:S01]  /*4690*/  FFMA.FTZ R182, R19, c[0x0][0x23c], -R193.reuse ;  /* 0x00008f0013b67a23 */ /* 0x100fe200000108c1 */
[----:B------:R-:W3:Y:S01]  /*46a0*/  MUFU.EX2 R2, R170 ;  /* 0x000000aa00027308 */ /* 0x000ee20000000800 */
[--C-:B------:R-:W-:Y:S01]  /*46b0*/  FFMA.FTZ R5, R6, c[0x0][0x23c], -R193.reuse ;  /* 0x00008f0006057a23 */ /* 0x100fe200000108c1 */
[----:B------:R-:W-:Y:S01]  /*46c0*/  FSEL R189, R189, RZ, P1 ;  /* 0x000000ffbdbd7208 */ /* 0x000fe20000800000 */
[----:B------:R-:W-:Y:S02]  /*46d0*/  FFMA.FTZ R6, R7, c[0x0][0x23c], -R193 ;  /* 0x00008f0007067a23 */ /* 0x000fe400000108c1 */
[--C-:B------:R-:W-:Y:S02]  /*46e0*/  FFMA.FTZ R7, R16, c[0x0][0x23c], -R194.reuse ;  /* 0x00008f0010077a23 */ /* 0x100fe400000108c2 */
[--C-:B------:R-:W-:Y:S02]  /*46f0*/  FFMA.FTZ R181, R8, c[0x0][0x23c], -R191.reuse ;  /* 0x00008f0008b57a23 */ /* 0x100fe400000108bf */
[----:B------:R-:W-:Y:S01]  /*4700*/  FFMA.FTZ R184, R9, c[0x0][0x23c], -R191 ;  /* 0x00008f0009b87a23 */ /* 0x000fe200000108bf */
[----:B------:R4:W-:Y:S01]  /*4710*/  MUFU.EX2 R170, R172 ;  /* 0x000000ac00aa7308 */ /* 0x0009e20000000800 */
[--C-:B------:R-:W-:Y:S02]  /*4720*/  FFMA.FTZ R183, R10, c[0x0][0x23c], -R189.reuse ;  /* 0x00008f000ab77a23 */ /* 0x100fe400000108bd */
[----:B------:R-:W-:Y:S02]  /*4730*/  FFMA.FTZ R186, R11, c[0x0][0x23c], -R189 ;  /* 0x00008f000bba7a23 */ /* 0x000fe400000108bd */
[--C-:B------:R-:W-:Y:S02]  /*4740*/  FFMA.FTZ R185, R12, c[0x0][0x23c], -R191.reuse ;  /* 0x00008f000cb97a23 */ /* 0x100fe400000108bf */
[----:B------:R-:W-:Y:S02]  /*4750*/  FFMA.FTZ R188, R13, c[0x0][0x23c], -R191 ;  /* 0x00008f000dbc7a23 */ /* 0x000fe400000108bf */
[--C-:B------:R-:W-:Y:S01]  /*4760*/  FFMA.FTZ R187, R14, c[0x0][0x23c], -R189.reuse ;  /* 0x00008f000ebb7a23 */ /* 0x100fe200000108bd */
[----:B------:R-:W5:Y:S01]  /*4770*/  MUFU.EX2 R169, R171 ;  /* 0x000000ab00a97308 */ /* 0x000f620000000800 */
[----:B------:R-:W-:Y:S02]  /*4780*/  FFMA.FTZ R190, R15, c[0x0][0x23c], -R189 ;  /* 0x00008f000fbe7a23 */ /* 0x000fe400000108bd */
[C---:B--2---:R-:W-:Y:S02]  /*4790*/  FMUL.FTZ R8, R164.reuse, R160 ;  /* 0x000000a0a4087220 */ /* 0x044fe40000410000 */
[----:B------:R-:W-:Y:S02]  /*47a0*/  FMUL.FTZ R9, R164, R161 ;  /* 0x000000a1a4097220 */ /* 0x000fe40000410000 */
[C---:B-1----:R-:W-:Y:S02]  /*47b0*/  FMUL.FTZ R10, R3.reuse, R162 ;  /* 0x000000a2030a7220 */ /* 0x042fe40000410000 */
[----:B------:R-:W-:Y:S01]  /*47c0*/  FMUL.FTZ R11, R3, R163 ;  /* 0x000000a3030b7220 */ /* 0x000fe20000410000 */
[----:B------:R-:W-:Y:S01]  /*47d0*/  MUFU.EX2 R5, R5 ;  /* 0x0000000500057308 */ /* 0x000fe20000000800 */
[C---:B---3--:R-:W-:Y:S02]  /*47e0*/  FMUL.FTZ R12, R2.reuse, R156 ;  /* 0x0000009c020c7220 */ /* 0x048fe40000410000 */
[C---:B------:R-:W-:Y:S01]  /*47f0*/  FMUL.FTZ R13, R2.reuse, R157 ;  /* 0x0000009d020d7220 */ /* 0x040fe20000410000 */
[----:B----4-:R-:W1:Y:S01]  /*4800*/  LDSM.16.MT88.4 R172, [R213+0x9000] ;  /* 0x00900000d5ac783b */ /* 0x010e620000004200 */
[C---:B------:R-:W-:Y:S02]  /*4810*/  FMUL.FTZ R16, R2.reuse, R152 ;  /* 0x0000009802107220 */ /* 0x040fe40000410000 */
[----:B------:R-:W-:Y:S02]  /*4820*/  FMUL.FTZ R17, R2, R153 ;  /* 0x0000009902117220 */ /* 0x000fe40000410000 */
[--C-:B------:R-:W-:Y:S01]  /*4830*/  FFMA.FTZ R202, R36, c[0x0][0x23c], -R194.reuse ;  /* 0x00008f0024ca7a23 */ /* 0x100fe200000108c2 */
[----:B------:R-:W2:Y:S01]  /*4840*/  MUFU.EX2 R6, R6 ;  /* 0x0000000600067308 */ /* 0x000ea20000000800 */
[--C-:B------:R-:W-:Y:S02]  /*4850*/  FFMA.FTZ R203, R37, c[0x0][0x23c], -R194.reuse ;  /* 0x00008f0025cb7a23 */ /* 0x100fe400000108c2 */
[--C-:B------:R-:W-:Y:S01]  /*4860*/  FFMA.FTZ R204, R38, c[0x0][0x23c], -R193.reuse ;  /* 0x00008f0026cc7a23 */ /* 0x100fe200000108c1 */
[----:B-----5:R-:W-:Y:S01]  /*4870*/  F2FP.BF16.PACK_AB R160, R170, R169 ;  /* 0x000000a9aaa0723e */ /* 0x020fe200000010ff */
[--C-:B------:R-:W-:Y:S02]  /*4880*/  FFMA.FTZ R171, R18, c[0x0][0x23c], -R193.reuse ;  /* 0x00008f0012ab7a23 */ /* 0x100fe400000108c1 */
[--C-:B------:R-:W-:Y:S02]  /*4890*/  FFMA.FTZ R205, R39, c[0x0][0x23c], -R193.reuse ;  /* 0x00008f0027cd7a23 */ /* 0x100fe400000108c1 */
[----:B------:R-:W-:Y:S01]  /*48a0*/  LDSM.16.MT88.4 R36, [R213+0xb400] ;  /* 0x00b40000d524783b */ /* 0x000fe20000004200 */
[----:B------:R-:W-:Y:S01]  /*48b0*/  MUFU.EX2 R7, R7 ;  /* 0x0000000700077308 */ /* 0x000fe20000000800 */
[--C-:B------:R-:W-:Y:S02]  /*48c0*/  FFMA.FTZ R206, R48, c[0x0][0x23c], -R194.reuse ;  /* 0x00008f0030ce7a23 */ /* 0x100fe400000108c2 */
[--C-:B------:R-:W-:Y:S02]  /*48d0*/  FFMA.FTZ R207, R49, c[0x0][0x23c], -R194.reuse ;  /* 0x00008f0031cf7a23 */ /* 0x100fe400000108c2 */
[--C-:B------:R-:W-:Y:S02]  /*48e0*/  FFMA.FTZ R208, R50, c[0x0][0x23c], -R193.reuse ;  /* 0x00008f0032d07a23 */ /* 0x100fe400000108c1 */
[----:B------:R-:W-:Y:S02]  /*48f0*/  FFMA.FTZ R209, R51, c[0x0][0x23c], -R193 ;  /* 0x00008f0033d17a23 */ /* 0x000fe400000108c1 */
[----:B------:R-:W-:Y:S01]  /*4900*/  LDSM.16.MT88.4 R48, [R212+0xb400] ;  /* 0x00b40000d430783b */ /* 0x000fe20000004200 */
[----:B------:R-:W3:Y:S01]  /*4910*/  MUFU.EX2 R180, R180 ;  /* 0x000000b400b47308 */ /* 0x000ee20000000800 */
[--C-:B------:R-:W-:Y:S02]  /*4920*/  FFMA.FTZ R210, R40, c[0x0][0x23c], -R191.reuse ;  /* 0x00008f0028d27a23 */ /* 0x100fe400000108bf */
[----:B------:R-:W-:Y:S01]  /*4930*/  FFMA.FTZ R211, R41, c[0x0][0x23c], -R191 ;  /* 0x00008f0029d37a23 */ /* 0x000fe200000108bf */
[----:B--2---:R-:W-:Y:S01]  /*4940*/  F2FP.BF16.PACK_AB R161, R6, R5 ;  /* 0x0000000506a1723e */ /* 0x004fe200000010ff */
[--C-:B------:R-:W-:Y:S02]  /*4950*/  FFMA.FTZ R234, R42, c[0x0][0x23c], -R189.reuse ;  /* 0x00008f002aea7a23 */ /* 0x100fe400000108bd */
[----:B------:R-:W-:Y:S02]  /*4960*/  FFMA.FTZ R239, R43, c[0x0][0x23c], -R189 ;  /* 0x00008f002bef7a23 */ /* 0x000fe400000108bd */
[----:B------:R-:W-:Y:S01]  /*4970*/  LDSM.16.MT88.4 R40, [R213+0x9800] ;  /* 0x00980000d528783b */ /* 0x000fe20000004200 */
[----:B------:R-:W-:Y:S01]  /*4980*/  MUFU.EX2 R171, R171 ;  /* 0x000000ab00ab7308 */ /* 0x000fe20000000800 */
[--C-:B------:R-:W-:Y:S02]  /*4990*/  FFMA.FTZ R240, R52, c[0x0][0x23c], -R194.reuse ;  /* 0x00008f0034f07a23 */ /* 0x100fe400000108c2 */
[--C-:B------:R-:W-:Y:S02]  /*49a0*/  FFMA.FTZ R245, R53, c[0x0][0x23c], -R194.reuse ;  /* 0x00008f0035f57a23 */ /* 0x100fe400000108c2 */
[--C-:B------:R-:W-:Y:S02]  /*49b0*/  FFMA.FTZ R242, R54, c[0x0][0x23c], -R193.reuse ;  /* 0x00008f0036f27a23 */ /* 0x100fe400000108c1 */
[----:B------:R-:W-:Y:S02]  /*49c0*/  FFMA.FTZ R247, R55, c[0x0][0x23c], -R193 ;  /* 0x00008f0037f77a23 */ /* 0x000fe400000108c1 */
[----:B------:R-:W-:Y:S01]  /*49d0*/  LDSM.16.MT88.4 R52, [R213+0xb800] ;  /* 0x00b80000d534783b */ /* 0x000fe20000004200 */
[----:B------:R-:W2:Y:S01]  /*49e0*/  MUFU.EX2 R182, R182 ;  /* 0x000000b600b67308 */ /* 0x000ea20000000800 */
[--C-:B------:R-:W-:Y:S02]  /*49f0*/  FFMA.FTZ R244, R58, c[0x0][0x23c], -R189.reuse ;  /* 0x00008f003af47a23 */ /* 0x100fe400000108bd */
[----:B------:R-:W-:Y:S01]  /*4a00*/  FFMA.FTZ R249, R59, c[0x0][0x23c], -R189 ;  /* 0x00008f003bf97a23 */ /* 0x000fe200000108bd */
[----:B---3--:R-:W-:Y:S01]  /*4a10*/  F2FP.BF16.PACK_AB R162, R180, R7 ;  /* 0x00000007b4a2723e */ /* 0x008fe200000010ff */
[----:B------:R-:W-:Y:S02]  /*4a20*/  FFMA.FTZ R246, R60, c[0x0][0x23c], -R191 ;  /* 0x00008f003cf67a23 */ /* 0x000fe400000108bf */
[--C-:B------:R-:W-:Y:S02]  /*4a30*/  FFMA.FTZ R248, R62, c[0x0][0x23c], -R189.reuse ;  /* 0x00008f003ef87a23 */ /* 0x100fe400000108bd */
[C---:B------:R-:W-:Y:S01]  /*4a40*/  FMUL.FTZ R68, R164.reuse, R68 ;  /* 0x00000044a4447220 */ /* 0x040fe20000410000 */
[----:B------:R-:W3:Y:S01]  /*4a50*/  MUFU.EX2 R0, R0 ;  /* 0x0000000000007308 */ /* 0x000ee20000000800 */
[C---:B------:R-:W-:Y:S02]  /*4a60*/  FMUL.FTZ R69, R164.reuse, R69 ;  /* 0x00000045a4457220 */ /* 0x040fe40000410000 */
[C---:B------:R-:W-:Y:S02]  /*4a70*/  FMUL.FTZ R70, R3.reuse, R70 ;  /* 0x0000004603467220 */ /* 0x040fe40000410000 */
[C---:B------:R-:W-:Y:S02]  /*4a80*/  FMUL.FTZ R71, R3.reuse, R71 ;  /* 0x0000004703477220 */ /* 0x040fe40000410000 */
[C---:B------:R-:W-:Y:S02]  /*4a90*/  FMUL.FTZ R88, R164.reuse, R88 ;  /* 0x00000058a4587220 */ /* 0x040fe40000410000 */
[----:B------:R-:W-:Y:S01]  /*4aa0*/  FMUL.FTZ R89, R164, R89 ;  /* 0x00000059a4597220 */ /* 0x000fe20000410000 */
[----:B------:R-:W-:Y:S01]  /*4ab0*/  MUFU.EX2 R181, R181 ;  /* 0x000000b500b57308 */ /* 0x000fe20000000800 */
[C---:B------:R-:W-:Y:S02]  /*4ac0*/  FMUL.FTZ R90, R3.reuse, R90 ;  /* 0x0000005a035a7220 */ /* 0x040fe40000410000 */
[C---:B------:R-:W-:Y:S01]  /*4ad0*/  FMUL.FTZ R91, R3.reuse, R91 ;  /* 0x0000005b035b7220 */ /* 0x040fe20000410000 */
[----:B--2---:R-:W-:Y:S01]  /*4ae0*/  F2FP.BF16.PACK_AB R163, R182, R171 ;  /* 0x000000abb6a3723e */ /* 0x004fe200000010ff */
[C---:B------:R-:W-:Y:S02]  /*4af0*/  FMUL.FTZ R92, R2.reuse, R92 ;  /* 0x0000005c025c7220 */ /* 0x040fe40000410000 */
[C---:B------:R-:W-:Y:S02]  /*4b00*/  FMUL.FTZ R93, R2.reuse, R93 ;  /* 0x0000005d025d7220 */ /* 0x040fe40000410000 */
[----:B------:R-:W-:Y:S01]  /*4b10*/  FMUL.FTZ R96, R2, R96 ;  /* 0x0000006002607220 */ /* 0x000fe20000410000 */
[----:B------:R-:W2:Y:S01]  /*4b20*/  MUFU.EX2 R184, R184 ;  /* 0x000000b800b87308 */ /* 0x000ea20000000800 */
[-C--:B-1----:R-:W-:Y:S05]  /*4b30*/  HMMA.16816.F32.BF16 R8, R160, R172.reuse, R8 ;  /* 0x000000aca008723c */ /* 0x082fea0000041808 */
[C---:B---3--:R-:W-:Y:S02]  /*4b40*/  FMUL.FTZ R14, R0.reuse, R158 ;  /* 0x0000009e000e7220 */ /* 0x048fe40000410000 */
[C---:B------:R-:W-:Y:S02]  /*4b50*/  FMUL.FTZ R15, R0.reuse, R159 ;  /* 0x0000009f000f7220 */ /* 0x040fe40000410000 */
[----:B------:R-:W-:Y:S03]  /*4b60*/  MUFU.EX2 R183, R183 ;  /* 0x000000b700b77308 */ /* 0x000fe60000000800 */
[C---:B------:R-:W-:Y:S02]  /*4b70*/  FMUL.FTZ R18, R0.reuse, R154 ;  /* 0x0000009a00127220 */ /* 0x040fe40000410000 */
[C---:B------:R-:W-:Y:S02]  /*4b80*/  FMUL.FTZ R19, R0.reuse, R155 ;  /* 0x0000009b00137220 */ /* 0x040fe40000410000 */
[----:B------:R-:W1:Y:S01]  /*4b90*/  LDSM.16.MT88.4 R152, [R213+0xa000] ;  /* 0x00a00000d598783b */ /* 0x000e620000004200 */
[C---:B------:R-:W-:Y:S02]  /*4ba0*/  FMUL.FTZ R94, R0.reuse, R94 ;  /* 0x0000005e005e7220 */ /* 0x040fe40000410000 */
[----:B------:R-:W3:Y:S01]  /*4bb0*/  MUFU.EX2 R186, R186 ;  /* 0x000000ba00ba7308 */ /* 0x000ee20000000800 */
[----:B------:R-:W-:Y:S02]  /*4bc0*/  FMUL.FTZ R95, R0, R95 ;  /* 0x0000005f005f7220 */ /* 0x000fe40000410000 */
[----:B------:R-:W-:Y:S01]  /*4bd0*/  FMUL.FTZ R97, R2, R97 ;  /* 0x0000006102617220 */ /* 0x000fe20000410000 */
[----:B--2---:R-:W-:Y:S01]  /*4be0*/  F2FP.BF16.PACK_AB R156, R184, R181 ;  /* 0x000000b5b89c723e */ /* 0x004fe200000010ff */
[C---:B------:R-:W-:Y:S02]  /*4bf0*/  FMUL.FTZ R98, R0.reuse, R98 ;  /* 0x0000006200627220 */ /* 0x040fe40000410000 */
[----:B------:R-:W-:Y:S02]  /*4c00*/  FMUL.FTZ R99, R0, R99 ;  /* 0x0000006300637220 */ /* 0x000fe40000410000 */
[C---:B------:R-:W-:Y:S01]  /*4c10*/  FMUL.FTZ R100, R164.reuse, R100 ;  /* 0x00000064a4647220 */ /* 0x040fe20000410000 */
[----:B------:R-:W-:Y:S01]  /*4c20*/  MUFU.EX2 R185, R185 ;  /* 0x000000b900b97308 */ /* 0x000fe20000000800 */
[----:B------:R-:W-:Y:S02]  /*4c30*/  FMUL.FTZ R101, R164, R101 ;  /* 0x00000065a4657220 */ /* 0x000fe40000410000 */
[C---:B------:R-:W-:Y:S02]  /*4c40*/  FMUL.FTZ R102, R3.reuse, R102 ;  /* 0x0000006603667220 */ /* 0x040fe40000410000 */
[----:B------:R-:W-:Y:S02]  /*4c50*/  FMUL.FTZ R103, R3, R103 ;  /* 0x0000006703677220 */ /* 0x000fe40000410000 */
[--C-:B------:R-:W-:Y:S02]  /*4c60*/  FFMA.FTZ R192, R32, c[0x0][0x23c], -R194.reuse ;  /* 0x00008f0020c07a23 */ /* 0x100fe400000108c2 */
[C---:B------:R-:W-:Y:S01]  /*4c70*/  FMUL.FTZ R32, R164.reuse, R144 ;  /* 0x00000090a4207220 */ /* 0x040fe20000410000 */
[----:B------:R-:W2:Y:S01]  /*4c80*/  MUFU.EX2 R188, R188 ;  /* 0x000000bc00bc7308 */ /* 0x000ea20000000800 */
[--C-:B------:R-:W-:Y:S02]  /*4c90*/  FFMA.FTZ R195, R33, c[0x0][0x23c], -R194.reuse ;  /* 0x00008f0021c37a23 */ /* 0x100fe400000108c2 */
[----:B------:R-:W-:Y:S01]  /*4ca0*/  FMUL.FTZ R33, R164, R145 ;  /* 0x00000091a4217220 */ /* 0x000fe20000410000 */
[----:B---3--:R-:W-:Y:S01]  /*4cb0*/  F2FP.BF16.PACK_AB R157, R186, R183 ;  /* 0x000000b7ba9d723e */ /* 0x008fe200000010ff */
[C---:B------:R-:W-:Y:S02]  /*4cc0*/  FMUL.FTZ R116, R2.reuse, R116 ;  /* 0x0000007402747220 */ /* 0x040fe40000410000 */
[----:B------:R-:W-:Y:S02]  /*4cd0*/  FMUL.FTZ R117, R2, R117 ;  /* 0x0000007502757220 */ /* 0x000fe40000410000 */
[C---:B------:R-:W-:Y:S01]  /*4ce0*/  FMUL.FTZ R118, R0.reuse, R118 ;  /* 0x0000007600767220 */ /* 0x040fe20000410000 */
[----:B------:R-:W-:Y:S01]  /*4cf0*/  MUFU.EX2 R187, R187 ;  /* 0x000000bb00bb7308 */ /* 0x000fe20000000800 */
[----:B------:R-:W-:Y:S02]  /*4d00*/  FMUL.FTZ R119, R0, R119 ;  /* 0x0000007700777220 */ /* 0x000fe40000410000 */
[C---:B------:R-:W-:Y:S02]  /*4d10*/  FMUL.FTZ R120, R2.reuse, R120 ;  /* 0x0000007802787220 */ /* 0x040fe40000410000 */
[----:B------:R-:W-:Y:S02]  /*4d20*/  FMUL.FTZ R121, R2, R121 ;  /* 0x0000007902797220 */ /* 0x000fe40000410000 */
[C---:B------:R-:W-:Y:S02]  /*4d30*/  FMUL.FTZ R122, R0.reuse, R122 ;  /* 0x0000007a007a7220 */ /* 0x040fe40000410000 */
[----:B------:R-:W-:Y:S01]  /*4d40*/  FMUL.FTZ R123, R0, R123 ;  /* 0x0000007b007b7220 */ /* 0x000fe20000410000 */
[----:B------:R-:W3:Y:S01]  /*4d50*/  MUFU.EX2 R190, R190 ;  /* 0x000000be00be7308 */ /* 0x000ee20000000800 */
[C---:B------:R-:W-:Y:S02]  /*4d60*/  FMUL.FTZ R124, R164.reuse, R124 ;  /* 0x0000007ca47c7220 */ /* 0x040fe40000410000 */
[----:B------:R-:W-:Y:S01]  /*4d70*/  FMUL.FTZ R125, R164, R125 ;  /* 0x0000007da47d7220 */ /* 0x000fe20000410000 */
[----:B--2---:R-:W-:Y:S01]  /*4d80*/  F2FP.BF16.PACK_AB R158, R188, R185 ;  /* 0x000000b9bc9e723e */ /* 0x004fe200000010ff */
[C---:B------:R-:W-:Y:S02]  /*4d90*/  FMUL.FTZ R126, R3.reuse, R126 ;  /* 0x0000007e037e7220 */ /* 0x040fe40000410000 */
[C---:B------:R-:W-:Y:S02]  /*4da0*/  FMUL.FTZ R127, R3.reuse, R127 ;  /* 0x0000007f037f7220 */ /* 0x040fe40000410000 */
[--C-:B------:R-:W-:Y:S01]  /*4db0*/  FFMA.FTZ R196, R26, c[0x0][0x23c], -R189.reuse ;  /* 0x00008f001ac47a23 */ /* 0x100fe200000108bd */
[----:B------:R-:W-:Y:S01]  /*4dc0*/  MUFU.EX2 R210, R210 ;  /* 0x000000d200d27308 */ /* 0x000fe20000000800 */
[----:B------:R-:W-:Y:S02]  /*4dd0*/  FMUL.FTZ R26, R3, R142 ;  /* 0x0000008e031a7220 */ /* 0x000fe40000410000 */
[----:B------:R-:W-:Y:S02]  /*4de0*/  FFMA.FTZ R197, R27, c[0x0][0x23c], -R189 ;  /* 0x00008f001bc57a23 */ /* 0x000fe400000108bd */
[----:B------:R-:W-:Y:S02]  /*4df0*/  FMUL.FTZ R27, R3, R143 ;  /* 0x0000008f031b7220 */ /* 0x000fe40000410000 */
[--C-:B------:R-:W-:Y:S02]  /*4e00*/  FFMA.FTZ R198, R28, c[0x0][0x23c], -R191.reuse ;  /* 0x00008f001cc67a23 */ /* 0x100fe400000108bf */
[----:B------:R-:W-:Y:S01]  /*4e10*/  FFMA.FTZ R199, R29, c[0x0][0x23c], -R191 ;  /* 0x00008f001dc77a23 */ /* 0x000fe200000108bf */
[----:B------:R-:W2:Y:S01]  /*4e20*/  MUFU.EX2 R211, R211 ;  /* 0x000000d300d37308 */ /* 0x000ea20000000800 */
[--C-:B------:R-:W-:Y:S02]  /*4e30*/  FFMA.FTZ R200, R30, c[0x0][0x23c], -R189.reuse ;  /* 0x00008f001ec87a23 */ /* 0x100fe400000108bd */
[----:B------:R-:W-:Y:S01]  /*4e40*/  FFMA.FTZ R201, R31, c[0x0][0x23c], -R189 ;  /* 0x00008f001fc97a23 */ /* 0x000fe200000108bd */
[----:B---3--:R-:W-:Y:S01]  /*4e50*/  F2FP.BF16.PACK_AB R159, R190, R187 ;  /* 0x000000bbbe9f723e */ /* 0x008fe200000010ff */
[--C-:B------:R-:W-:Y:S02]  /*4e60*/  FFMA.FTZ R236, R44, c[0x0][0x23c], -R191.reuse ;  /* 0x00008f002cec7a23 */ /* 0x100fe400000108bf */
[----:B------:R-:W-:Y:S02]  /*4e70*/  FFMA.FTZ R241, R45, c[0x0][0x23c], -R191 ;  /* 0x00008f002df17a23 */ /* 0x000fe400000108bf */
[--C-:B------:R-:W-:Y:S01]  /*4e80*/  FFMA.FTZ R238, R46, c[0x0][0x23c], -R189.reuse ;  /* 0x00008f002eee7a23 */ /* 0x100fe200000108bd */
[----:B------:R-:W-:Y:S01]  /*4e90*/  MUFU.EX2 R234, R234 ;  /* 0x000000ea00ea7308 */ /* 0x000fe20000000800 */
[C---:B------:R-:W-:Y:S04]  /*4ea0*/  HMMA.16816.F32.BF16 R12, R156.reuse, R172, R12 ;  /* 0x000000ac9c0c723c */ /* 0x040fe8000004180c */
[--C-:B------:R-:W-:Y:S02]  /*4eb0*/  FFMA.FTZ R243, R47, c[0x0][0x23c], -R189.reuse ;  /* 0x00008f002ff37a23 */ /* 0x100fe400000108bd */
[----:B------:R-:W-:Y:S02]  /*4ec0*/  FFMA.FTZ R189, R63, c[0x0][0x23c], -R189 ;  /* 0x00008f003fbd7a23 */ /* 0x000fe400000108bd */
[-C--:B------:R-:W-:Y:S01]  /*4ed0*/  HMMA.16816.F32.BF16 R16, R156, R174.reuse, R16 ;  /* 0x000000ae9c10723c */ /* 0x080fe20000041810 */
[----:B------:R-:W3:Y:S03]  /*4ee0*/  MUFU.EX2 R239, R239 ;  /* 0x000000ef00ef7308 */ /* 0x000ee60000000800 */
[C---:B------:R-:W-:Y:S01]  /*4ef0*/  FMUL.FTZ R72, R164.reuse, R72 ;  /* 0x00000048a4487220 */ /* 0x040fe20000410000 */
[----:B--2---:R-:W-:Y:S01]  /*4f00*/  F2FP.BF16.PACK_AB R44, R211, R210 ;  /* 0x000000d2d32c723e */ /* 0x004fe200000010ff */
[C---:B------:R-:W-:Y:S02]  /*4f10*/  FMUL.FTZ R73, R164.reuse, R73 ;  /* 0x00000049a4497220 */ /* 0x040fe40000410000 */
[C---:B------:R-:W-:Y:S01]  /*4f20*/  HMMA.16816.F32.BF16 R68, R160.reuse, R174, R68 ;  /* 0x000000aea044723c */ /* 0x040fe20000041844 */
[----:B------:R-:W2:Y:S02]  /*4f30*/  LDSM.16.MT88.4 R172, [R212+0xa000] ;  /* 0x00a00000d4ac783b */ /* 0x000ea40000004200 */
[----:B------:R-:W-:Y:S01]  /*4f40*/  MUFU.EX2 R236, R236 ;  /* 0x000000ec00ec7308 */ /* 0x000fe20000000800 */
[C---:B------:R-:W-:Y:S02]  /*4f50*/  FMUL.FTZ R74, R3.reuse, R74 ;  /* 0x0000004a034a7220 */ /* 0x040fe40000410000 */
[----:B------:R-:W-:Y:S02]  /*4f60*/  FMUL.FTZ R75, R3, R75 ;  /* 0x0000004b034b7220 */ /* 0x000fe40000410000 */
[C---:B------:R-:W-:Y:S04]  /*4f70*/  FMUL.FTZ R84, R164.reuse, R84 ;  /* 0x00000054a4547220 */ /* 0x040fe80000410000 */
[----:B------:R-:W-:Y:S01]  /*4f80*/  FMUL.FTZ R85, R164, R85 ;  /* 0x00000055a4557220 */ /* 0x000fe20000410000 */
[-C--:B------:R-:W-:Y:S01]  /*4f90*/  HMMA.16816.F32.BF16 R72, R160, R176.reuse, R72 ;  /* 0x000000b0a048723c */ /* 0x080fe20000041848 */
[----:B------:R-:W4:Y:S02]  /*4fa0*/  MUFU.EX2 R241, R241 ;  /* 0x000000f100f17308 */ /* 0x000f240000000800 */
[C---:B------:R-:W-:Y:S01]  /*4fb0*/  FMUL.FTZ R76, R2.reuse, R76 ;  /* 0x0000004c024c7220 */ /* 0x040fe20000410000 */
[----:B---3--:R-:W-:Y:S01]  /*4fc0*/  F2FP.BF16.PACK_AB R45, R239, R234 ;  /* 0x000000eaef2d723e */ /* 0x008fe200000010ff */
[----:B------:R-:W-:Y:S02]  /*4fd0*/  FMUL.FTZ R77, R2, R77 ;  /* 0x0000004d024d7220 */ /* 0x000fe40000410000 */
[C---:B------:R-:W-:Y:S02]  /*4fe0*/  FMUL.FTZ R78, R0.reuse, R78 ;  /* 0x0000004e004e7220 */ /* 0x040fe40000410000 */
[----:B------:R-:W-:Y:S02]  /*4ff0*/  FMUL.FTZ R79, R0, R79 ;  /* 0x0000004f004f7220 */ /* 0x000fe40000410000 */
[----:B------:R-:W-:Y:S01]  /*5000*/  MUFU.EX2 R238, R238 ;  /* 0x000000ee00ee7308 */ /* 0x000fe20000000800 */
[C---:B------:R-:W-:Y:S02]  /*5010*/  FMUL.FTZ R86, R3.reuse, R86 ;  /* 0x0000005603567220 */ /* 0x040fe40000410000 */
[----:B------:R-:W-:Y:S02]  /*5020*/  FMUL.FTZ R87, R3, R87 ;  /* 0x0000005703577220 */ /* 0x000fe40000410000 */
[C---:B------:R-:W-:Y:S04]  /*5030*/  HMMA.16816.F32.BF16 R76, R156.reuse, R176, R76 ;  /* 0x000000b09c4c723c */ /* 0x040fe8000004184c */
[C---:B------:R-:W-:Y:S01]  /*5040*/  FMUL.FTZ R80, R2.reuse, R80 ;  /* 0x0000005002507220 */ /* 0x040fe20000410000 */
[----:B------:R-:W3:Y:S01]  /*5050*/  MUFU.EX2 R243, R243 ;  /* 0x000000f300f37308 */ /* 0x000ee20000000800 */
[----:B------:R-:W-:Y:S02]  /*5060*/  FMUL.FTZ R81, R2, R81 ;  /* 0x0000005102517220 */ /* 0x000fe40000410000 */
[C---:B------:R-:W-:Y:S01]  /*5070*/  FMUL.FTZ R82, R0.reuse, R82 ;  /* 0x0000005200527220 */ /* 0x040fe20000410000 */
[----:B----4-:R-:W-:Y:S03]  /*5080*/  F2FP.BF16.PACK_AB R46, R241, R236 ;  /* 0x000000ecf12e723e */ /* 0x010fe600000010ff */
[----:B------:R-:W-:Y:S02]  /*5090*/  FMUL.FTZ R83, R0, R83 ;  /* 0x0000005300537220 */ /* 0x000fe40000410000 */
[--C-:B------:R-:W-:Y:S01]  /*50a0*/  FFMA.FTZ R176, R20, c[0x0][0x23c], -R194.reuse ;  /* 0x00008f0014b07a23 */ /* 0x100fe200000108c2 */
[----:B------:R-:W-:Y:S01]  /*50b0*/  MUFU.EX2 R192, R192 ;  /* 0x000000c000c07308 */ /* 0x000fe20000000800 */
[C---:B------:R-:W-:Y:S02]  /*50c0*/  FMUL.FTZ R20, R164.reuse, R148 ;  /* 0x00000094a4147220 */ /* 0x040fe40000410000 */
[--C-:B------:R-:W-:Y:S01]  /*50d0*/  FFMA.FTZ R177, R21, c[0x0][0x23c], -R194.reuse ;  /* 0x00008f0015b17a23 */ /* 0x100fe200000108c2 */
[-C--:B------:R-:W-:Y:S03]  /*50e0*/  HMMA.16816.F32.BF16 R80, R156, R178.reuse, R80 ;  /* 0x000000b29c50723c */ /* 0x080fe60000041850 */
[----:B------:R-:W-:Y:S02]  /*50f0*/  FMUL.FTZ R21, R164, R149 ;  /* 0x00000095a4157220 */ /* 0x000fe40000410000 */
[C---:B------:R-:W-:Y:S01]  /*5100*/  FMUL.FTZ R104, R2.reuse, R104 ;  /* 0x0000006802687220 */ /* 0x040fe20000410000 */
[----:B------:R-:W-:Y:S01]  /*5110*/  MUFU.EX2 R176, R176 ;  /* 0x000000b000b07308 */ /* 0x000fe20000000800 */
[----:B------:R-:W-:Y:S01]  /*5120*/  FMUL.FTZ R105, R2, R105 ;  /* 0x0000006902697220 */ /* 0x000fe20000410000 */
[C---:B------:R-:W-:Y:S04]  /*5130*/  HMMA.16816.F32.BF16 R84, R160.reuse, R178, R84 ;  /* 0x000000b2a054723c */ /* 0x040fe80000041854 */
[----:B---3--:R-:W-:Y:S01]  /*5140*/  F2FP.BF16.PACK_AB R47, R243, R238 ;  /* 0x000000eef32f723e */ /* 0x008fe200000010ff */
[----:B------:R-:W-:Y:S02]  /*5150*/  FMUL.FTZ R106, R0, R106 ;  /* 0x0000006a006a7220 */ /* 0x000fe40000410000 */
[--C-:B------:R-:W-:Y:S01]  /*5160*/  FFMA.FTZ R178, R22, c[0x0][0x23c], -R193.reuse ;  /* 0x00008f0016b27a23 */ /* 0x100fe200000108c1 */
[-C--:B-1----:R-:W-:Y:S01]  /*5170*/  HMMA.16816.F32.BF16 R88, R160, R152.reuse, R88 ;  /* 0x00000098a058723c */ /* 0x082fe20000041858 */
[----:B------:R-:W1:Y:S03]  /*5180*/  MUFU.EX2 R177, R177 ;  /* 0x000000b100b17308 */ /* 0x000e660000000800 */
[----:B------:R-:W-:Y:S02]  /*5190*/  FMUL.FTZ R22, R3, R150 ;  /* 0x0000009603167220 */ /* 0x000fe40000410000 */
[--C-:B------:R-:W-:Y:S02]  /*51a0*/  FFMA.FTZ R179, R23, c[0x0][0x23c], -R193.reuse ;  /* 0x00008f0017b37a23 */ /* 0x100fe400000108c1 */
[C---:B------:R-:W-:Y:S03]  /*51b0*/  HMMA.16816.F32.BF16 R92, R156.reuse, R152, R92 ;  /* 0x000000989c5c723c */ /* 0x040fe6000004185c */
[----:B------:R-:W-:Y:S01]  /*51c0*/  MUFU.EX2 R178, R178 ;  /* 0x000000b200b27308 */ /* 0x000fe20000000800 */
[C---:B------:R-:W-:Y:S02]  /*51d0*/  FMUL.FTZ R23, R3.reuse, R151 ;  /* 0x0000009703177220 */ /* 0x040fe40000410000 */
[----:B------:R-:W3:Y:S01]  /*51e0*/  LDSM.16.MT88.4 R148, [R213+0xb000] ;  /* 0x00b00000d594783b */ /* 0x000ee20000004200 */
[----:B------:R-:W-:Y:S01]  /*51f0*/  FMUL.FTZ R107, R0, R107 ;  /* 0x0000006b006b7220 */ /* 0x000fe20000410000 */
[-C--:B------:R-:W-:Y:S04]  /*5200*/  HMMA.16816.F32.BF16 R96, R156, R154.reuse, R96 ;  /* 0x0000009a9c60723c */ /* 0x080fe80000041860 */
[C---:B------:R-:W-:Y:S01]  /*5210*/  FMUL.FTZ R108, R2.reuse, R108 ;  /* 0x0000006c026c7220 */ /* 0x040fe20000410000 */
[----:B------:R-:W4:Y:S01]  /*5220*/  MUFU.EX2 R179, R179 ;  /* 0x000000b300b37308 */ /* 0x000f220000000800 */
[----:B------:R-:W-:Y:S02]  /*5230*/  FMUL.FTZ R109, R2, R109 ;  /* 0x0000006d026d7220 */ /* 0x000fe40000410000 */
[C---:B------:R-:W-:Y:S01]  /*5240*/  HMMA.16816.F32.BF16 R100, R160.reuse, R154, R100 ;  /* 0x0000009aa064723c */ /* 0x040fe20000041864 */
[----:B------:R-:W-:Y:S03]  /*5250*/  LDSM.16.MT88.4 R152, [R213+0xa400] ;  /* 0x00a40000d598783b */ /* 0x000fe60000004200 */
[C---:B------:R-:W-:Y:S02]  /*5260*/  FMUL.FTZ R110, R0.reuse, R110 ;  /* 0x0000006e006e7220 */ /* 0x040fe40000410000 */
[----:B------:R-:W-:Y:S01]  /*5270*/  FMUL.FTZ R111, R0, R111 ;  /* 0x0000006f006f7220 */ /* 0x000fe20000410000 */
[----:B------:R-:W5:Y:S01]  /*5280*/  MUFU.EX2 R195, R195 ;  /* 0x000000c300c37308 */ /* 0x000f620000000800 */
[-C--:B--2---:R-:W-:Y:S04]  /*5290*/  HMMA.16816.F32.BF16 R20, R160, R172.reuse, R20 ;  /* 0x000000aca014723c */ /* 0x084fe80000041814 */
[C---:B------:R-:W-:Y:S02]  /*52a0*/  FMUL.FTZ R112, R164.reuse, R112 ;  /* 0x00000070a4707220 */ /* 0x040fe40000410000 */
[----:B------:R-:W-:Y:S02]  /*52b0*/  FMUL.FTZ R113, R164, R113 ;  /* 0x00000071a4717220 */ /* 0x000fe40000410000 */
[C---:B------:R-:W-:Y:S01]  /*52c0*/  HMMA.16816.F32.BF16 R104, R156.reuse, R172, R104 ;  /* 0x000000ac9c68723c */ /* 0x040fe20000041868 */
[----:B------:R-:W-:Y:S03]  /*52d0*/  MUFU.EX2 R196, R196 ;  /* 0x000000c400c47308 */ /* 0x000fe60000000800 */
[C---:B------:R-:W-:Y:S02]  /*52e0*/  FMUL.FTZ R114, R3.reuse, R114 ;  /* 0x0000007203727220 */ /* 0x040fe40000410000 */
[C---:B------:R-:W-:Y:S02]  /*52f0*/  FMUL.FTZ R115, R3.reuse, R115 ;  /* 0x0000007303737220 */ /* 0x040fe40000410000 */
[-C--:B------:R-:W-:Y:S03]  /*5300*/  HMMA.16816.F32.BF16 R108, R156, R174.reuse, R108 ;  /* 0x000000ae9c6c723c */ /* 0x080fe6000004186c */
[----:B------:R-:W-:Y:S01]  /*5310*/  MUFU.EX2 R197, R197 ;  /* 0x000000c500c57308 */ /* 0x000fe20000000800 */
[--C-:B------:R-:W-:Y:S02]  /*5320*/  FFMA.FTZ R172, R34, c[0x0][0x23c], -R193.reuse ;  /* 0x00008f0022ac7a23 */ /* 0x100fe400000108c1 */
[----:B------:R-:W-:Y:S02]  /*5330*/  FMUL.FTZ R34, R3, R146 ;  /* 0x0000009203227220 */ /* 0x000fe40000410000 */
[C---:B------:R-:W-:Y:S04]  /*5340*/  HMMA.16816.F32.BF16 R112, R160.reuse, R174, R112 ;  /* 0x000000aea070723c */ /* 0x040fe80000041870 */
[----:B------:R-:W-:Y:S01]  /*5350*/  FFMA.FTZ R173, R35, c[0x0][0x23c], -R193 ;  /* 0x00008f0023ad7a23 */ /* 0x000fe200000108c1 */
[----:B------:R-:W-:Y:S01]  /*5360*/  MUFU.EX2 R172, R172 ;  /* 0x000000ac00ac7308 */ /* 0x000fe20000000800 */
[----:B------:R-:W-:Y:S02]  /*5370*/  FMUL.FTZ R35, R3, R147 ;  /* 0x0000009303237220 */ /* 0x000fe40000410000 */
[----:B------:R-:W2:Y:S01]  /*5380*/  LDSM.16.MT88.4 R144, [R212+0xb000] ;  /* 0x00b00000d490783b */ /* 0x000ea20000004200 */
[--C-:B------:R-:W-:Y:S03]  /*5390*/  FFMA.FTZ R174, R24, c[0x0][0x23c], -R191.reuse ;  /* 0x00008f0018ae7a23 */ /* 0x100fe600000108bf */
[C---:B------:R-:W-:Y:S01]  /*53a0*/  FMUL.FTZ R24, R164.reuse, R140 ;  /* 0x0000008ca4187220 */ /* 0x040fe20000410000 */
[-C--:B---3--:R-:W-:Y:S02]  /*53b0*/  HMMA.16816.F32.BF16 R32, R160, R148.reuse, R32 ;  /* 0x00000094a020723c */ /* 0x088fe40000041820 */
[----:B------:R-:W3:Y:S01]  /*53c0*/  MUFU.EX2 R173, R173 ;  /* 0x000000ad00ad7308 */ /* 0x000ee20000000800 */
[----:B------:R-:W-:Y:S02]  /*53d0*/  FFMA.FTZ R175, R25, c[0x0][0x23c], -R191 ;  /* 0x00008f0019af7a23 */ /* 0x000fe400000108bf */
[----:B------:R-:W-:Y:S02]  /*53e0*/  FMUL.FTZ R25, R164, R141 ;  /* 0x0000008da4197220 */ /* 0x000fe40000410000 */
[----:B------:R-:W3:Y:S01]  /*53f0*/  LDSM.16.MT88.4 R140, [R213+0x9400] ;  /* 0x00940000d58c783b */ /* 0x000ee20000004200 */
[C---:B------:R-:W-:Y:S04]  /*5400*/  HMMA.16816.F32.BF16 R116, R156.reuse, R148, R116 ;  /* 0x000000949c74723c */ /* 0x040fe80000041874 */
[C---:B------:R-:W-:Y:S01]  /*5410*/  FMUL.FTZ R128, R2.reuse, R128 ;  /* 0x0000008002807220 */ /* 0x040fe20000410000 */
[----:B------:R-:W-:Y:S01]  /*5420*/  MUFU.EX2 R174, R174 ;  /* 0x000000ae00ae7308 */ /* 0x000fe20000000800 */
[----:B------:R-:W-:Y:S02]  /*5430*/  FMUL.FTZ R129, R2, R129 ;  /* 0x0000008102817220 */ /* 0x000fe40000410000 */
[-C--:B------:R-:W-:Y:S04]  /*5440*/  HMMA.16816.F32.BF16 R120, R156, R150.reuse, R120 ;  /* 0x000000969c78723c */ /* 0x080fe80000041878 */
[C---:B------:R-:W-:Y:S02]  /*5450*/  FMUL.FTZ R130, R0.reuse, R130 ;  /* 0x0000008200827220 */ /* 0x040fe40000410000 */
[----:B------:R-:W-:Y:S01]  /*5460*/  FMUL.FTZ R131, R0, R131 ;  /* 0x0000008300837220 */ /* 0x000fe20000410000 */
[----:B------:R-:W3:Y:S01]  /*5470*/  MUFU.EX2 R175, R175 ;  /* 0x000000af00af7308 */ /* 0x000ee20000000800 */
[C---:B------:R-:W-:Y:S01]  /*5480*/  HMMA.16816.F32.BF16 R124, R160.reuse, R150, R124 ;  /* 0x00000096a07c723c */ /* 0x040fe2000004187c */
[----:B------:R-:W3:Y:S03]  /*5490*/  LDSM.16.MT88.4 R148, [R212+0x9400] ;  /* 0x00940000d494783b */ /* 0x000ee60000004200 */
[C---:B------:R-:W-:Y:S02]  /*54a0*/  FMUL.FTZ R132, R2.reuse, R132 ;  /* 0x0000008402847220 */ /* 0x040fe40000410000 */
[----:B------:R-:W-:Y:S02]  /*54b0*/  FMUL.FTZ R133, R2, R133 ;  /* 0x0000008502857220 */ /* 0x000fe40000410000 */
[C---:B------:R-:W-:Y:S01]  /*54c0*/  FMUL.FTZ R134, R0.reuse, R134 ;  /* 0x0000008600867220 */ /* 0x040fe20000410000 */
[----:B------:R-:W-:Y:S01]  /*54d0*/  MUFU.EX2 R198, R198 ;  /* 0x000000c600c67308 */ /* 0x000fe20000000800 */
[-C--:B--2---:R-:W-:Y:S03]  /*54e0*/  HMMA.16816.F32.BF16 R24, R160, R144.reuse, R24 ;  /* 0x00000090a018723c */ /* 0x084fe60000041818 */
[----:B------:R-:W-:Y:S02]  /*54f0*/  FMUL.FTZ R135, R0, R135 ;  /* 0x0000008700877220 */ /* 0x000fe40000410000 */
[C---:B------:R-:W-:Y:S01]  /*5500*/  FMUL.FTZ R28, R164.reuse, R136 ;  /* 0x00000088a41c7220 */ /* 0x040fe20000410000 */
[----:B-1----:R-:W-:Y:S01]  /*5510*/  F2FP.BF16.PACK_AB R136, R177, R176 ;  /* 0x000000b0b188723e */ /* 0x002fe200000010ff */
[----:B------:R-:W-:Y:S01]  /*5520*/  FMUL.FTZ R29, R164, R137 ;  /* 0x00000089a41d7220 */ /* 0x000fe20000410000 */
[C---:B------:R-:W-:Y:S01]  /*5530*/  HMMA.16816.F32.BF16 R128, R156.reuse, R144, R128 ;  /* 0x000000909c80723c */ /* 0x040fe20000041880 */
[----:B------:R-:W1:Y:S03]  /*5540*/  MUFU.EX2 R199, R199 ;  /* 0x000000c700c77308 */ /* 0x000e660000000800 */
[----:B----4-:R-:W-:Y:S01]  /*5550*/  F2FP.BF16.PACK_AB R137, R179, R178 ;  /* 0x000000b2b389723e */ /* 0x010fe200000010ff */
[----:B------:R-:W-:Y:S01]  /*5560*/  FMUL.FTZ R30, R3, R138 ;  /* 0x0000008a031e7220 */ /* 0x000fe20000410000 */
[----:B-----5:R-:W-:Y:S01]  /*5570*/  F2FP.BF16.PACK_AB R138, R195, R192 ;  /* 0x000000c0c38a723e */ /* 0x020fe200000010ff */
[----:B------:R-:W-:Y:S01]  /*5580*/  FMUL.FTZ R31, R3, R139 ;  /* 0x0000008b031f7220 */ /* 0x000fe20000410000 */
[-C--:B------:R-:W-:Y:S03]  /*5590*/  HMMA.16816.F32.BF16 R132, R156, R146.reuse, R132 ;  /* 0x000000929c84723c */ /* 0x080fe60000041884 */
[----:B------:R-:W-:Y:S01]  /*55a0*/  MUFU.EX2 R200, R200 ;  /* 0x000000c800c87308 */ /* 0x000fe20000000800 */
[----:B---3--:R-:W-:Y:S01]  /*55b0*/  F2FP.BF16.PACK_AB R139, R173, R172 ;  /* 0x000000acad8b723e */ /* 0x008fe200000010ff */
[--C-:B------:R-:W-:Y:S01]  /*55c0*/  FFMA.FTZ R64, R64, c[0x0][0x23c], -R194.reuse ;  /* 0x00008f0040407a23 */ /* 0x100fe200000108c2 */
[----:B------:R-:W-:Y:S01]  /*55d0*/  F2FP.BF16.PACK_AB R144, R175, R174 ;  /* 0x000000aeaf90723e */ /* 0x000fe200000010ff */
[----:B------:R-:W-:Y:S01]  /*55e0*/  FFMA.FTZ R194, R65, c[0x0][0x23c], -R194 ;  /* 0x00008f0041c27a23 */ /* 0x000fe200000108c2 */
[----:B------:R-:W-:Y:S04]  /*55f0*/  HMMA.16816.F32.BF16 R28, R160, R146, R28 ;  /* 0x00000092a01c723c */ /* 0x000fe8000004181c */
[----:B------:R-:W-:Y:S01]  /*5600*/  F2FP.BF16.PACK_AB R145, R197, R196 ;  /* 0x000000c4c591723e */ /* 0x000fe200000010ff */
[----:B------:R-:W2:Y:S01]  /*5610*/  MUFU.EX2 R201, R201 ;  /* 0x000000c900c97308 */ /* 0x000ea20000000800 */
[--C-:B------:R-:W-:Y:S02]  /*5620*/  FFMA.FTZ R66, R66, c[0x0][0x23c], -R193.reuse ;  /* 0x00008f0042427a23 */ /* 0x100fe400000108c1 */
[-C--:B------:R-:W-:Y:S05]  /*5630*/  HMMA.16816.F32.BF16 R8, R136, R140.reuse, R8 ;  /* 0x0000008c8808723c */ /* 0x080fea0000041808 */
[----:B-1----:R-:W-:Y:S01]  /*5640*/  F2FP.BF16.PACK_AB R146, R199, R198 ;  /* 0x000000c6c792723e */ /* 0x002fe200000010ff */
[----:B------:R-:W-:Y:S01]  /*5650*/  FFMA.FTZ R193, R67, c[0x0][0x23c], -R193 ;  /* 0x00008f0043c17a23 */ /* 0x000fe200000108c1 */
[----:B------:R1:W-:Y:S01]  /*5660*/  MUFU.EX2 R65, R194 ;  /* 0x000000c200417308 */ /* 0x0003e20000000800 */
[----:B------:R-:W-:Y:S04]  /*5670*/  FFMA.FTZ R67, R56, c[0x0][0x23c], -R191 ;  /* 0x00008f0038437a23 */ /* 0x000fe800000108bf */
[----:B------:R-:W-:Y:S02]  /*5680*/  FFMA.FTZ R169, R164, R237, R169 ;  /* 0x000000eda4a97223 */ /* 0x000fe400000100a9 */
[----:B------:R-:W-:Y:S01]  /*5690*/  FFMA.FTZ R5, R3, R232, R5 ;  /* 0x000000e803057223 */ /* 0x000fe20000010005 */
[----:B------:R-:W-:Y:S01]  /*56a0*/  MOV R3, R168 ;  /* 0x000000a800037202 */ /* 0x000fe20000000f00 */
[----:B------:R-:W-:Y:S01]  /*56b0*/  FFMA.FTZ R181, R2, R235, R181 ;  /* 0x000000eb02b57223 */ /* 0x000fe200000100b5 */
[----:B------:R-:W-:Y:S01]  /*56c0*/  MUFU.EX2 R202, R202 ;  /* 0x000000ca00ca7308 */ /* 0x000fe20000000800 */
[----:B------:R-:W-:Y:S01]  /*56d0*/  FFMA.FTZ R183, R0, R233, R183 ;  /* 0x000000e900b77223 */ /* 0x000fe200000100b7 */
[----:B------:R-:W-:Y:S01]  /*56e0*/  MOV R0, R165 ;  /* 0x000000a500007202 */ /* 0x000fe20000000f00 */
[----:B------:R-:W-:Y:S01]  /*56f0*/  FADD.FTZ R170, R170, R169 ;  /* 0x000000a9aaaa7221 */ /* 0x000fe20000010000 */
[----:B--2---:R-:W-:Y:S01]  /*5700*/  F2FP.BF16.PACK_AB R147, R201, R200 ;  /* 0x000000c8c993723e */ /* 0x004fe200000010ff */
[----:B------:R-:W-:Y:S01]  /*5710*/  FADD.FTZ R6, R6, R5 ;  /* 0x0000000506067221 */ /* 0x000fe20000010000 */
[----:B------:R-:W-:Y:S01]  /*5720*/  MOV R2, R167 ;  /* 0x000000a700027202 */ /* 0x000fe20000000f00 */
[----:B------:R-:W-:Y:S01]  /*5730*/  FADD.FTZ R184, R184, R181 ;  /* 0x000000b5b8b87221 */ /* 0x000fe20000010000 */
[----:B------:R-:W-:Y:S01]  /*5740*/  MOV R169, R166 ;  /* 0x000000a600a97202 */ /* 0x000fe20000000f00 */
[----:B------:R-:W-:Y:S01]  /*5750*/  FADD.FTZ R186, R186, R183 ;  /* 0x000000b7baba7221 */ /* 0x000fe20000010000 */
[----:B------:R-:W2:Y:S01]  /*5760*/  MUFU.EX2 R203, R203 ;  /* 0x000000cb00cb7308 */ /* 0x000ea20000000800 */
[C---:B------:R-:W-:Y:S04]  /*5770*/  HMMA.16816.F32.BF16 R12, R144.reuse, R140, R12 ;  /* 0x0000008c900c723c */ /* 0x040fe8000004180c */
[--C-:B-1----:R-:W-:Y:S02]  /*5780*/  FFMA.FTZ R194, R57, c[0x0][0x23c], -R191.reuse ;  /* 0x00008f0039c27a23 */ /* 0x102fe400000108bf */
[----:B------:R-:W-:Y:S01]  /*5790*/  LDSM.16.MT88.4 R56, [R213+0xac00] ;  /* 0x00ac0000d538783b */ /* 0x000fe20000004200 */
[----:B------:R-:W-:Y:S01]  /*57a0*/  FFMA.FTZ R191, R61, c[0x0][0x23c], -R191 ;  /* 0x00008f003dbf7a23 */ /* 0x000fe200000108bf */
[-C--:B------:R-:W-:Y:S01]  /*57b0*/  HMMA.16816.F32.BF16 R16, R144, R142.reuse, R16 ;  /* 0x0000008e9010723c */ /* 0x080fe20000041810 */
[----:B------:R-:W-:Y:S03]  /*57c0*/  MUFU.EX2 R204, R204 ;  /* 0x000000cc00cc7308 */ /* 0x000fe60000000800 */
[----:B------:R-:W-:Y:S02]  /*57d0*/  FADD.FTZ R7, R7, R170 ;  /* 0x000000aa07077221 */ /* 0x000fe40000010000 */
[----:B------:R-:W-:Y:S01]  /*57e0*/  LDSM.16.MT88.4 R60, [R212+0xac00] ;  /* 0x00ac0000d43c783b */ /* 0x000fe20000004200 */
[----:B------:R-:W-:Y:S01]  /*57f0*/  FADD.FTZ R171, R171, R6 ;  /* 0x00000006abab7221 */ /* 0x000fe20000010000 */
[C---:B------:R-:W-:Y:S03]  /*5800*/  HMMA.16816.F32.BF16 R68, R136.reuse, R142, R68 ;  /* 0x0000008e8844723c */ /* 0x040fe60000041844 */
[----:B------:R-:W1:Y:S01]  /*5810*/  MUFU.EX2 R205, R205 ;  /* 0x000000cd00cd7308 */ /* 0x000e620000000800 */
[----:B------:R-:W-:Y:S02]  /*5820*/  FADD.FTZ R185, R185, R184 ;  /* 0x000000b8b9b97221 */ /* 0x000fe40000010000 */
[----:B------:R-:W3:Y:S01]  /*5830*/  LDSM.16.MT88.4 R140, [R212+0xa400] ;  /* 0x00a40000d48c783b */ /* 0x000ee20000004200 */
[----:B------:R-:W-:Y:S01]  /*5840*/  FADD.FTZ R187, R187, R186 ;  /* 0x000000babbbb7221 */ /* 0x000fe20000010000 */
[-C--:B------:R-:W-:Y:S04]  /*5850*/  HMMA.16816.F32.BF16 R72, R136, R148.reuse, R72 ;  /* 0x000000948848723c */ /* 0x080fe80000041848 */
[----:B------:R-:W-:Y:S01]  /*5860*/  FADD.FTZ R7, R180, R7 ;  /* 0x00000007b4077221 */ /* 0x000fe20000010000 */
[----:B------:R-:W-:Y:S01]  /*5870*/  MUFU.EX2 R206, R206 ;  /* 0x000000ce00ce7308 */ /* 0x000fe20000000800 */
[----:B------:R-:W-:Y:S02]  /*5880*/  FADD.FTZ R171, R182, R171 ;  /* 0x000000abb6ab7221 */ /* 0x000fe40000010000 */
[C---:B------:R-:W-:Y:S04]  /*5890*/  HMMA.16816.F32.BF16 R76, R144.reuse, R148, R76 ;  /* 0x00000094904c723c */ /* 0x040fe8000004184c */
[----:B------:R-:W-:Y:S02]  /*58a0*/  FADD.FTZ R185, R188, R185 ;  /* 0x000000b9bcb97221 */ /* 0x000fe40000010000 */
[----:B------:R-:W-:Y:S01]  /*58b0*/  FADD.FTZ R187, R190, R187 ;  /* 0x000000bbbebb7221 */ /* 0x000fe20000010000 */
[----:B------:R-:W4:Y:S01]  /*58c0*/  MUFU.EX2 R207, R207 ;  /* 0x000000cf00cf7308 */ /* 0x000f220000000800 */
[-C--:B------:R-:W-:Y:S04]  /*58d0*/  HMMA.16816.F32.BF16 R80, R144, R150.reuse, R80 ;  /* 0x000000969050723c */ /* 0x080fe80000041850 */
[----:B------:R-:W-:Y:S02]  /*58e0*/  FADD.FTZ R176, R176, R7 ;  /* 0x00000007b0b07221 */ /* 0x000fe40000010000 */
[----:B------:R-:W-:Y:S02]  /*58f0*/  FADD.FTZ R178, R178, R171 ;  /* 0x000000abb2b27221 */ /* 0x000fe40000010000 */
[C---:B------:R-:W-:Y:S01]  /*5900*/  HMMA.16816.F32.BF16 R84, R136.reuse, R150, R84 ;  /* 0x000000968854723c */ /* 0x040fe20000041854 */
[----:B------:R-:W-:Y:S03]  /*5910*/  MUFU.EX2 R208, R208 ;  /* 0x000000d000d07308 */ /* 0x000fe60000000800 */
[----:B------:R-:W-:Y:S02]  /*5920*/  FADD.FTZ R174, R174, R185 ;  /* 0x000000b9aeae7221 */ /* 0x000fe40000010000 */
[----:B------:R-:W-:Y:S02]  /*5930*/  FADD.FTZ R196, R196, R187 ;  /* 0x000000bbc4c47221 */ /* 0x000fe40000010000 */
[-C--:B------:R-:W-:Y:S03]  /*5940*/  HMMA.16816.F32.BF16 R88, R136, R152.reuse, R88 ;  /* 0x000000988858723c */ /* 0x080fe60000041858 */
[----:B------:R-:W5:Y:S01]  /*5950*/  MUFU.EX2 R209, R209 ;  /* 0x000000d100d17308 */ /* 0x000f620000000800 */
[----:B------:R-:W-:Y:S02]  /*5960*/  FADD.FTZ R177, R177, R176 ;  /* 0x000000b0b1b17221 */ /* 0x000fe40000010000 */
[----:B------:R-:W-:Y:S02]  /*5970*/  FADD.FTZ R179, R179, R178 ;  /* 0x000000b2b3b37221 */ /* 0x000fe40000010000 */
[C---:B------:R-:W-:Y:S04]  /*5980*/  HMMA.16816.F32.BF16 R92, R144.reuse, R152, R92 ;  /* 0x00000098905c723c */ /* 0x040fe8000004185c */
[----:B------:R-:W-:Y:S01]  /*5990*/  FADD.FTZ R175, R175, R174 ;  /* 0x000000aeafaf7221 */ /* 0x000fe20000010000 */
[----:B------:R-:W-:Y:S01]  /*59a0*/  MUFU.EX2 R240, R240 ;  /* 0x000000f000f07308 */ /* 0x000fe20000000800 */
[----:B------:R-:W-:Y:S02]  /*59b0*/  FADD.FTZ R197, R197, R196 ;  /* 0x000000c4c5c57221 */ /* 0x000fe40000010000 */
[-C--:B------:R-:W-:Y:S04]  /*59c0*/  HMMA.16816.F32.BF16 R96, R144, R154.reuse, R96 ;  /* 0x0000009a9060723c */ /* 0x080fe80000041860 */
[----:B------:R-:W-:Y:S02]  /*59d0*/  FADD.FTZ R192, R192, R177 ;  /* 0x000000b1c0c07221 */ /* 0x000fe40000010000 */
[----:B------:R-:W-:Y:S01]  /*59e0*/  FADD.FTZ R172, R172, R179 ;  /* 0x000000b3acac7221 */ /* 0x000fe20000010000 */
[----:B------:R-:W1:Y:S01]  /*59f0*/  MUFU.EX2 R245, R245 ;  /* 0x000000f500f57308 */ /* 0x000e620000000800 */
[C---:B------:R-:W-:Y:S04]  /*5a00*/  HMMA.16816.F32.BF16 R100, R136.reuse, R154, R100 ;  /* 0x0000009a8864723c */ /* 0x040fe80000041864 */
[----:B------:R-:W-:Y:S02]  /*5a10*/  FADD.FTZ R198, R198, R175 ;  /* 0x000000afc6c67221 */ /* 0x000fe40000010000 */
[----:B------:R-:W-:Y:S02]  /*5a20*/  FADD.FTZ R200, R200, R197 ;  /* 0x000000c5c8c87221 */ /* 0x000fe40000010000 */
[-C--:B---3--:R-:W-:Y:S01]  /*5a30*/  HMMA.16816.F32.BF16 R20, R136, R140.reuse, R20 ;  /* 0x0000008c8814723c */ /* 0x088fe20000041814 */
[----:B------:R-:W-:Y:S03]  /*5a40*/  MUFU.EX2 R242, R242 ;  /* 0x000000f200f27308 */ /* 0x000fe60000000800 */
[----:B------:R-:W-:Y:S02]  /*5a50*/  FADD.FTZ R195, R195, R192 ;  /* 0x000000c0c3c37221 */ /* 0x000fe40000010000 */
[----:B------:R-:W-:Y:S02]  /*5a60*/  FADD.FTZ R173, R173, R172 ;  /* 0x000000acadad7221 */ /* 0x000fe40000010000 */
[C---:B------:R-:W-:Y:S03]  /*5a70*/  HMMA.16816.F32.BF16 R104, R144.reuse, R140, R104 ;  /* 0x0000008c9068723c */ /* 0x040fe60000041868 */
[----:B------:R-:W3:Y:S01]  /*5a80*/  MUFU.EX2 R247, R247 ;  /* 0x000000f700f77308 */ /* 0x000ee20000000800 */
[----:B------:R-:W-:Y:S02]  /*5a90*/  FADD.FTZ R199, R199, R198 ;  /* 0x000000c6c7c77221 */ /* 0x000fe40000010000 */
[----:B------:R-:W-:Y:S02]  /*5aa0*/  FADD.FTZ R201, R201, R200 ;  /* 0x000000c8c9c97221 */ /* 0x000fe40000010000 */
[-C--:B------:R-:W-:Y:S04]  /*5ab0*/  HMMA.16816.F32.BF16 R108, R144, R142.reuse, R108 ;  /* 0x0000008e906c723c */ /* 0x080fe8000004186c */
[----:B------:R-:W-:Y:S01]  /*5ac0*/  FADD.FTZ R210, R210, R199 ;  /* 0x000000c7d2d27221 */ /* 0x000fe20000010000 */
[----:B------:R-:W1:Y:S01]  /*5ad0*/  MUFU.EX2 R64, R64 ;  /* 0x0000004000407308 */ /* 0x000e620000000800 */
[----:B------:R-:W-:Y:S02]  /*5ae0*/  FADD.FTZ R234, R234, R201 ;  /* 0x000000c9eaea7221 */ /* 0x000fe40000010000 */
[C---:B------:R-:W-:Y:S01]  /*5af0*/  HMMA.16816.F32.BF16 R112, R136.reuse, R142, R112 ;  /* 0x0000008e8870723c */ /* 0x040fe20000041870 */
[----:B------:R-:W3:Y:S03]  /*5b00*/  LDSM.16.MT88.4 R140, [R212+0x9800] ;  /* 0x00980000d48c783b */ /* 0x000ee60000004200 */
[----:B------:R-:W-:Y:S02]  /*5b10*/  FADD.FTZ R211, R211, R210 ;  /* 0x000000d2d3d37221 */ /* 0x000fe40000010000 */
[----:B------:R-:W-:Y:S01]  /*5b20*/  FADD.FTZ R239, R239, R234 ;  /* 0x000000eaefef7221 */ /* 0x000fe20000010000 */
[----:B------:R-:W-:Y:S01]  /*5b30*/  MUFU.EX2 R66, R66 ;  /* 0x0000004200427308 */ /* 0x000fe20000000800 */
[-C--:B------:R-:W-:Y:S04]  /*5b40*/  HMMA.16816.F32.BF16 R32, R136, R36.reuse, R32 ;  /* 0x000000248820723c */ /* 0x080fe80000041820 */
[----:B------:R-:W-:Y:S02]  /*5b50*/  FADD.FTZ R236, R236, R211 ;  /* 0x000000d3ecec7221 */ /* 0x000fe40000010000 */
[----:B------:R-:W-:Y:S02]  /*5b60*/  FADD.FTZ R238, R238, R239 ;  /* 0x000000efeeee7221 */ /* 0x000fe40000010000 */
[C---:B------:R-:W-:Y:S01]  /*5b70*/  HMMA.16816.F32.BF16 R116, R144.reuse, R36, R116 ;  /* 0x000000249074723c */ /* 0x040fe20000041874 */
[----:B------:R-:W3:Y:S03]  /*5b80*/  MUFU.EX2 R193, R193 ;  /* 0x000000c100c17308 */ /* 0x000ee60000000800 */
[----:B------:R-:W-:Y:S02]  /*5b90*/  FADD.FTZ R236, R241, R236 ;  /* 0x000000ecf1ec7221 */ /* 0x000fe40000010000 */
[----:B------:R-:W-:Y:S01]  /*5ba0*/  FADD.FTZ R243, R243, R238 ;  /* 0x000000eef3f37221 */ /* 0x000fe20000010000 */
[----:B--2---:R-:W-:Y:S01]  /*5bb0*/  F2FP.BF16.PACK_AB R36, R203, R202 ;  /* 0x000000cacb24723e */ /* 0x004fe200000010ff */
[-C--:B------:R-:W-:Y:S03]  /*5bc0*/  HMMA.16816.F32.BF16 R120, R144, R38.reuse, R120 ;  /* 0x000000269078723c */ /* 0x080fe60000041878 */
[----:B------:R-:W-:Y:S01]  /*5bd0*/  MUFU.EX2 R67, R67 ;  /* 0x0000004300437308 */ /* 0x000fe20000000800 */
[----:B-1----:R-:W-:Y:S01]  /*5be0*/  F2FP.BF16.PACK_AB R37, R205, R204 ;  /* 0x000000cccd25723e */ /* 0x002fe200000010ff */
[----:B------:R-:W-:Y:S02]  /*5bf0*/  FADD.FTZ R202, R202, R195 ;  /* 0x000000c3caca7221 */ /* 0x000fe40000010000 */
[----:B------:R-:W-:Y:S01]  /*5c00*/  FADD.FTZ R204, R204, R173 ;  /* 0x000000adcccc7221 */ /* 0x000fe20000010000 */
[C---:B------:R-:W-:Y:S04]  /*5c10*/  HMMA.16816.F32.BF16 R124, R136.reuse, R38, R124 ;  /* 0x00000026887c723c */ /* 0x040fe8000004187c */
[----:B------:R-:W-:Y:S01]  /*5c20*/  FADD.FTZ R203, R203, R202 ;  /* 0x000000cacbcb7221 */ /* 0x000fe20000010000 */
[----:B------:R-:W1:Y:S01]  /*5c30*/  MUFU.EX2 R194, R194 ;  /* 0x000000c200c27308 */ /* 0x000e620000000800 */
[----:B------:R-:W-:Y:S01]  /*5c40*/  FADD.FTZ R205, R205, R204 ;  /* 0x000000cccdcd7221 */ /* 0x000fe20000010000 */
[----:B----4-:R-:W-:Y:S01]  /*5c50*/  F2FP.BF16.PACK_AB R38, R207, R206 ;  /* 0x000000cecf26723e */ /* 0x010fe200000010ff */
[-C--:B------:R-:W-:Y:S04]  /*5c60*/  HMMA.16816.F32.BF16 R24, R136, R48.reuse, R24 ;  /* 0x000000308818723c */ /* 0x080fe80000041818 */
[----:B-----5:R-:W-:Y:S01]  /*5c70*/  F2FP.BF16.PACK_AB R39, R209, R208 ;  /* 0x000000d0d127723e */ /* 0x020fe200000010ff */
[----:B------:R-:W-:Y:S02]  /*5c80*/  FADD.FTZ R206, R206, R203 ;  /* 0x000000cbcece7221 */ /* 0x000fe40000010000 */
[----:B------:R-:W-:Y:S01]  /*5c90*/  MUFU.EX2 R244, R244 ;  /* 0x000000f400f47308 */ /* 0x000fe20000000800 */
[C---:B------:R-:W-:Y:S04]  /*5ca0*/  HMMA.16816.F32.BF16 R128, R144.reuse, R48, R128 ;  /* 0x000000309080723c */ /* 0x040fe80000041880 */
[----:B------:R-:W-:Y:S02]  /*5cb0*/  FADD.FTZ R208, R208, R205 ;  /* 0x000000cdd0d07221 */ /* 0x000fe40000010000 */
[----:B------:R-:W-:Y:S02]  /*5cc0*/  FADD.FTZ R207, R207, R206 ;  /* 0x000000cecfcf7221 */ /* 0x000fe40000010000 */
[-C--:B------:R-:W-:Y:S01]  /*5cd0*/  HMMA.16816.F32.BF16 R132, R144, R50.reuse, R132 ;  /* 0x000000329084723c */ /* 0x080fe20000041884 */
[----:B------:R-:W2:Y:S03]  /*5ce0*/  MUFU.EX2 R249, R249 ;  /* 0x000000f900f97308 */ /* 0x000ea60000000800 */
[----:B------:R-:W-:Y:S04]  /*5cf0*/  FADD.FTZ R209, R209, R208 ;  /* 0x000000d0d1d17221 */ /* 0x000fe80000010000 */
[----:B------:R-:W-:Y:S01]  /*5d00*/  HMMA.16816.F32.BF16 R28, R136, R50, R28 ;  /* 0x00000032881c723c */ /* 0x000fe2000004181c */
[----:B------:R-:W4:Y:S02]  /*5d10*/  LDSM.16.MT88.4 R48, [R213+0xa800] ;  /* 0x00a80000d530783b */ /* 0x000f240000004200 */
[----:B------:R-:W-:Y:S04]  /*5d20*/  MUFU.EX2 R246, R246 ;  /* 0x000000f600f67308 */ /* 0x000fe80000000800 */
[----:B------:R-:W-:Y:S01]  /*5d30*/  F2FP.BF16.PACK_AB R136, R245, R240 ;  /* 0x000000f0f588723e */ /* 0x000fe200000010ff */
[-C--:B------:R-:W-:Y:S05]  /*5d40*/  HMMA.16816.F32.BF16 R8, R36, R40.reuse, R8 ;  /* 0x000000282408723c */ /* 0x080fea0000041808 */
[----:B---3--:R-:W-:Y:S01]  /*5d50*/  F2FP.BF16.PACK_AB R137, R247, R242 ;  /* 0x000000f2f789723e */ /* 0x008fe200000010ff */
[----:B------:R-:W3:Y:S01]  /*5d60*/  MUFU.EX2 R191, R191 ;  /* 0x000000bf00bf7308 */ /* 0x000ee20000000800 */
[----:B------:R-:W-:Y:S01]  /*5d70*/  F2FP.BF16.PACK_AB R138, R65, R64 ;  /* 0x00000040418a723e */ /* 0x000fe200000010ff */
[C---:B------:R-:W-:Y:S04]  /*5d80*/  HMMA.16816.F32.BF16 R12, R44.reuse, R40, R12 ;  /* 0x000000282c0c723c */ /* 0x040fe8000004180c */
[----:B------:R-:W-:Y:S01]  /*5d90*/  F2FP.BF16.PACK_AB R139, R193, R66 ;  /* 0x00000042c18b723e */ /* 0x000fe200000010ff */
[----:B------:R-:W-:Y:S02]  /*5da0*/  FADD.FTZ R240, R240, R207 ;  /* 0x000000cff0f07221 */ /* 0x000fe40000010000 */
[----:B------:R-:W-:Y:S01]  /*5db0*/  FADD.FTZ R242, R242, R209 ;  /* 0x000000d1f2f27221 */ /* 0x000fe20000010000 */
[-C--:B------:R-:W-:Y:S01]  /*5dc0*/  HMMA.16816.F32.BF16 R16, R44, R42.reuse, R16 ;  /* 0x0000002a2c10723c */ /* 0x080fe20000041810 */
[----:B------:R-:W-:Y:S03]  /*5dd0*/  MUFU.EX2 R248, R248 ;  /* 0x000000f800f87308 */ /* 0x000fe60000000800 */
[----:B------:R-:W-:Y:S02]  /*5de0*/  FADD.FTZ R245, R245, R240 ;  /* 0x000000f0f5f57221 */ /* 0x000fe40000010000 */
[----:B------:R-:W-:Y:S02]  /*5df0*/  FADD.FTZ R247, R247, R242 ;  /* 0x000000f2f7f77221 */ /* 0x000fe40000010000 */
[C---:B------:R-:W-:Y:S01]  /*5e00*/  HMMA.16816.F32.BF16 R68, R36.reuse, R42, R68 ;  /* 0x0000002a2444723c */ /* 0x040fe20000041844 */
[----:B------:R-:W5:Y:S02]  /*5e10*/  LDSM.16.MT88.4 R40, [R212+0xa800] ;  /* 0x00a80000d428783b */ /* 0x000f640000004200 */
[----:B------:R-:W1:Y:S01]  /*5e20*/  MUFU.EX2 R189, R189 ;  /* 0x000000bd00bd7308 */ /* 0x000e620000000800 */
[----:B------:R-:W-:Y:S02]  /*5e30*/  FADD.FTZ R64, R64, R245 ;  /* 0x000000f540407221 */ /* 0x000fe40000010000 */
[----:B------:R-:W-:Y:S02]  /*5e40*/  FADD.FTZ R66, R66, R247 ;  /* 0x000000f742427221 */ /* 0x000fe40000010000 */
[-C--:B------:R-:W-:Y:S04]  /*5e50*/  HMMA.16816.F32.BF16 R72, R36, R140.reuse, R72 ;  /* 0x0000008c2448723c */ /* 0x080fe80000041848 */
[----:B------:R-:W-:Y:S02]  /*5e60*/  FADD.FTZ R237, R65, R64 ;  /* 0x0000004041ed7221 */ /* 0x000fe40000010000 */
[----:B------:R-:W-:Y:S02]  /*5e70*/  FADD.FTZ R232, R193, R66 ;  /* 0x00000042c1e87221 */ /* 0x000fe40000010000 */
[C---:B------:R-:W-:Y:S08]  /*5e80*/  HMMA.16816.F32.BF16 R76, R44.reuse, R140, R76 ;  /* 0x0000008c2c4c723c */ /* 0x040ff0000004184c */
[-C--:B------:R-:W-:Y:S08]  /*5e90*/  HMMA.16816.F32.BF16 R80, R44, R142.reuse, R80 ;  /* 0x0000008e2c50723c */ /* 0x080ff00000041850 */
[C---:B------:R-:W-:Y:S08]  /*5ea0*/  HMMA.16816.F32.BF16 R84, R36.reuse, R142, R84 ;  /* 0x0000008e2454723c */ /* 0x040ff00000041854 */
[-C--:B----4-:R-:W-:Y:S08]  /*5eb0*/  HMMA.16816.F32.BF16 R88, R36, R48.reuse, R88 ;  /* 0x000000302458723c */ /* 0x090ff00000041858 */
[C---:B------:R-:W-:Y:S08]  /*5ec0*/  HMMA.16816.F32.BF16 R92, R44.reuse, R48, R92 ;  /* 0x000000302c5c723c */ /* 0x040ff0000004185c */
[-C--:B------:R-:W-:Y:S08]  /*5ed0*/  HMMA.16816.F32.BF16 R96, R44, R50.reuse, R96 ;  /* 0x000000322c60723c */ /* 0x080ff00000041860 */
[C---:B------:R-:W-:Y:S01]  /*5ee0*/  HMMA.16816.F32.BF16 R100, R36.reuse, R50, R100 ;  /* 0x000000322464723c */ /* 0x040fe20000041864 */
[----:B------:R-:W4:Y:S07]  /*5ef0*/  LDSM.16.MT88.4 R48, [R212+0xb800] ;  /* 0x00b80000d430783b */ /* 0x000f2e0000004200 */
[-C--:B-----5:R-:W-:Y:S08]  /*5f00*/  HMMA.16816.F32.BF16 R20, R36, R40.reuse, R20 ;  /* 0x000000282414723c */ /* 0x0a0ff00000041814 */
[C---:B------:R-:W-:Y:S08]  /*5f10*/  HMMA.16816.F32.BF16 R104, R44.reuse, R40, R104 ;  /* 0x000000282c68723c */ /* 0x040ff00000041868 */
[-C--:B------:R-:W-:Y:S08]  /*5f20*/  HMMA.16816.F32.BF16 R108, R44, R42.reuse, R108 ;  /* 0x0000002a2c6c723c */ /* 0x080ff0000004186c */
[C---:B------:R-:W-:Y:S01]  /*5f30*/  HMMA.16816.F32.BF16 R112, R36.reuse, R42, R112 ;  /* 0x0000002a2470723c */ /* 0x040fe20000041870 */
[----:B------:R-:W5:Y:S07]  /*5f40*/  LDSM.16.MT88.4 R40, [R213+0x9c00] ;  /* 0x009c0000d528783b */ /* 0x000f6e0000004200 */
[-C--:B------:R-:W-:Y:S08]  /*5f50*/  HMMA.16816.F32.BF16 R32, R36, R52.reuse, R32 ;  /* 0x000000342420723c */ /* 0x080ff00000041820 */
[C---:B------:R-:W-:Y:S08]  /*5f60*/  HMMA.16816.F32.BF16 R116, R44.reuse, R52, R116 ;  /* 0x000000342c74723c */ /* 0x040ff00000041874 */
[-C--:B------:R-:W-:Y:S08]  /*5f70*/  HMMA.16816.F32.BF16 R120, R44, R54.reuse, R120 ;  /* 0x000000362c78723c */ /* 0x080ff00000041878 */
[C---:B------:R-:W-:Y:S01]  /*5f80*/  HMMA.16816.F32.BF16 R124, R36.reuse, R54, R124 ;  /* 0x00000036247c723c */ /* 0x040fe2000004187c */
[----:B------:R-:W2:Y:S07]  /*5f90*/  LDSM.16.MT88.4 R52, [R212+0x9c00] ;  /* 0x009c0000d434783b */ /* 0x000eae0000004200 */
[-C--:B----4-:R-:W-:Y:S08]  /*5fa0*/  HMMA.16816.F32.BF16 R24, R36, R48.reuse, R24 ;  /* 0x000000302418723c */ /* 0x090ff00000041818 */
[C---:B------:R-:W-:Y:S08]  /*5fb0*/  HMMA.16816.F32.BF16 R128, R44.reuse, R48, R128 ;  /* 0x000000302c80723c */ /* 0x040ff00000041880 */
[-C--:B------:R-:W-:Y:S01]  /*5fc0*/  HMMA.16816.F32.BF16 R132, R44, R50.reuse, R132 ;  /* 0x000000322c84723c */ /* 0x080fe20000041884 */
[----:B------:R-:W4:Y:S07]  /*5fd0*/  LDSM.16.MT88.4 R44, [R213+0xbc00] ;  /* 0x00bc0000d52c783b */ /* 0x000f2e0000004200 */
[----:B------:R-:W-:Y:S07]  /*5fe0*/  HMMA.16816.F32.BF16 R28, R36, R50, R28 ;  /* 0x00000032241c723c */ /* 0x000fee000004181c */
[----:B-1----:R-:W-:Y:S01]  /*5ff0*/  F2FP.BF16.PACK_AB R36, R194, R67 ;  /* 0x00000043c224723e */ /* 0x002fe200000010ff */
[-C--:B-----5:R-:W-:Y:S01]  /*6000*/  HMMA.16816.F32.BF16 R160, R136, R40.reuse, R8 ;  /* 0x0000002888a0723c */ /* 0x0a0fe20000041808 */
[----:B------:R-:W1:Y:S04]  /*6010*/  LDSM.16.MT88.4 R8, [R212+0xbc00] ;  /* 0x00bc0000d408783b */ /* 0x000e680000004200 */
[----:B--2---:R-:W-:Y:S01]  /*6020*/  F2FP.BF16.PACK_AB R37, R249, R244 ;  /* 0x000000f4f925723e */ /* 0x004fe200000010ff */
[----:B------:R-:W-:Y:S01]  /*6030*/  FADD.FTZ R67, R67, R236 ;  /* 0x000000ec43437221 */ /* 0x000fe20000010000 */
[----:B---3--:R-:W-:Y:S01]  /*6040*/  F2FP.BF16.PACK_AB R38, R191, R246 ;  /* 0x000000f6bf26723e */ /* 0x008fe200000010ff */
[----:B------:R-:W-:Y:S01]  /*6050*/  FADD.FTZ R244, R244, R243 ;  /* 0x000000f3f4f47221 */ /* 0x000fe20000010000 */
[----:B------:R-:W-:Y:S03]  /*6060*/  F2FP.BF16.PACK_AB R39, R189, R248 ;  /* 0x000000f8bd27723e */ /* 0x000fe600000010ff */
        /* <DEDUP_REMOVED lines=21> */
[-C--:B----4-:R-:W-:Y:S08]  /*61c0*/  HMMA.16816.F32.BF16 R144, R136, R44.reuse, R32 ;  /* 0x0000002c8890723c */ /* 0x090ff00000041820 */
[C---:B------:R-:W-:Y:S08]  /*61d0*/  HMMA.16816.F32.BF16 R116, R36.reuse, R44, R116 ;  /* 0x0000002c2474723c */ /* 0x040ff00000041874 */
[-C--:B------:R-:W-:Y:S08]  /*61e0*/  HMMA.16816.F32.BF16 R120, R36, R46.reuse, R120 ;  /* 0x0000002e2478723c */ /* 0x080ff00000041878 */
[C---:B------:R-:W-:Y:S08]  /*61f0*/  HMMA.16816.F32.BF16 R124, R136.reuse, R46, R124 ;  /* 0x0000002e887c723c */ /* 0x040ff0000004187c */
[-C--:B-1----:R-:W-:Y:S08]  /*6200*/  HMMA.16816.F32.BF16 R140, R136, R8.reuse, R24 ;  /* 0x00000008888c723c */ /* 0x082ff00000041818 */
[C---:B------:R-:W-:Y:S08]  /*6210*/  HMMA.16816.F32.BF16 R128, R36.reuse, R8, R128 ;  /* 0x000000082480723c */ /* 0x040ff00000041880 */
[-C--:B------:R-:W-:Y:S08]  /*6220*/  HMMA.16816.F32.BF16 R132, R36, R10.reuse, R132 ;  /* 0x0000000a2484723c */ /* 0x080ff00000041884 */
[----:B------:R-:W-:Y:S01]  /*6230*/  HMMA.16816.F32.BF16 R136, R136, R10, R28 ;  /* 0x0000000a8888723c */ /* 0x000fe2000004181c */
[----:B------:R-:W-:-:S07]  /*6240*/  @P0 BRA `(.L_x_29) ;  /* 0xffffd3b000000947 */ /* 0x000fce000383ffff */
.L_x_28:
[----:B------:R-:W1:Y:S01]  /*6250*/  SHFL.BFLY PT, R0, R237, 0x2, 0x1f ;  /* 0x0c401f00ed007f89 */ /* 0x000e6200000e0000 */
[----:B------:R-:W-:Y:S01]  /*6260*/  ULDC.U8 UR4, c[0x0][0x329] ;  /* 0x0000ca4000047ab9 */ /* 0x000fe20000000000 */
[----:B------:R-:W-:Y:S01]  /*6270*/  MOV R12, 0x3f800000 ;  /* 0x3f800000000c7802 */ /* 0x000fe20000000f00 */
[----:B------:R-:W-:Y:S01]  /*6280*/  ULDC.U8 UR5, c[0x0][0x328] ;  /* 0x0000ca0000057ab9 */ /* 0x000fe20000000000 */
[----:B------:R-:W2:Y:S01]  /*6290*/  SHFL.BFLY PT, R3, R232, 0x2, 0x1f ;  /* 0x0c401f00e8037f89 */ /* 0x000ea200000e0000 */
[----:B------:R-:W-:Y:S01]  /*62a0*/  ISETP.NE.AND P0, PT, RZ, UR4, PT ;  /* 0x00000004ff007c0c */ /* 0x000fe2000bf05270 */
[----:B------:R-:W-:Y:S01]  /*62b0*/  BSSY B0, `(.L_x_32) ;  /* 0x000015c000007945 */ /* 0x000fe20003800000 */
[----:B------:R-:W-:Y:S01]  /*62c0*/  ISETP.NE.AND P1, PT, RZ, UR5, PT ;  /* 0x00000005ff007c0c */ /* 0x000fe2000bf25270 */
[----:B------:R-:W3:Y:S04]  /*62d0*/  SHFL.BFLY PT, R2, R233, 0x2, 0x1f ;  /* 0x0c401f00e9027f89 */ /* 0x000ee800000e0000 */
[----:B------:R-:W4:Y:S04]  /*62e0*/  SHFL.BFLY PT, R4, R235, 0x2, 0x1f ;  /* 0x0c401f00eb047f89 */ /* 0x000f2800000e0000 */
[----:B------:R-:W5:Y:S02]  /*62f0*/  S2R R5, SR_TID.X ;  /* 0x0000000000057919 */ /* 0x000f640000002100 */
[----:B------:R-:W-:-:S05]  /*6300*/  @P0 MOV R10, c[0x0][0x210] ;  /* 0x00008400000a0a02 */ /* 0x000fca0000000f00 */
[----:B------:R-:W-:Y:S02]  /*6310*/  @P0 IMAD R10, R10, c[0x0][0x214], RZ ;  /* 0x000085000a0a0a24 */ /* 0x000fe400078e02ff */
[----:B-1----:R-:W-:Y:S02]  /*6320*/  FADD.FTZ R11, R0, R237 ;  /* 0x000000ed000b7221 */ /* 0x002fe40000010000 */
[----:B--2---:R-:W-:-:S03]  /*6330*/  FADD.FTZ R0, R3, R232 ;  /* 0x000000e803007221 */ /* 0x004fc60000010000 */
[----:B------:R-:W1:Y:S01]  /*6340*/  SHFL.BFLY PT, R8, R11, 0x1, 0x1f ;  /* 0x0c201f000b087f89 */ /* 0x000e6200000e0000 */
[----:B---3--:R-:W-:-:S03]  /*6350*/  FADD.FTZ R3, R2, R233 ;  /* 0x000000e902037221 */ /* 0x008fc60000010000 */
[----:B------:R-:W2:Y:S01]  /*6360*/  SHFL.BFLY PT, R7, R0, 0x1, 0x1f ;  /* 0x0c201f0000077f89 */ /* 0x000ea200000e0000 */
[----:B----4-:R-:W-:-:S03]  /*6370*/  FADD.FTZ R9, R4, R235 ;  /* 0x000000eb04097221 */ /* 0x010fc60000010000 */
[----:B------:R-:W3:Y:S01]  /*6380*/  SHFL.BFLY PT, R4, R3, 0x1, 0x1f ;  /* 0x0c201f0003047f89 */ /* 0x000ee200000e0000 */
[----:B-----5:R-:W-:-:S03]  /*6390*/  SHF.R.S32.HI R14, RZ, 0x1f, R5 ;  /* 0x0000001fff0e7819 */ /* 0x020fc60000011405 */
[----:B------:R-:W4:Y:S01]  /*63a0*/  SHFL.BFLY PT, R6, R9, 0x1, 0x1f ;  /* 0x0c201f0009067f89 */ /* 0x000f2200000e0000 */
[-C--:B------:R-:W-:Y:S01]  /*63b0*/  LEA.HI R2, R14, R5.reuse, RZ, 0x2 ;  /* 0x000000050e027211 */ /* 0x080fe200078f10ff */
[----:B-1----:R-:W-:Y:S01]  /*63c0*/  FADD.FTZ R8, R11, R8 ;  /* 0x000000080b087221 */ /* 0x002fe20000010000 */
[----:B------:R-:W-:Y:S01]  /*63d0*/  MOV R11, 0x3f800000 ;  /* 0x3f800000000b7802 */ /* 0x000fe20000000f00 */
[----:B--2---:R-:W-:Y:S01]  /*63e0*/  FADD.FTZ R7, R0, R7 ;  /* 0x0000000700077221 */ /* 0x004fe20000010000 */
[----:B------:R-:W-:Y:S02]  /*63f0*/  LOP3.LUT R0, R2, 0xfffffffc, RZ, 0xc0, !PT ;  /* 0xfffffffc02007812 */ /* 0x000fe400078ec0ff */
[----:B------:R-:W-:Y:S01]  /*6400*/  SHF.R.S32.HI R2, RZ, 0x2, R2 ;  /* 0x00000002ff027819 */ /* 0x000fe20000011402 */
[----:B---3--:R-:W-:Y:S01]  /*6410*/  FADD.FTZ R4, R3, R4 ;  /* 0x0000000403047221 */ /* 0x008fe20000010000 */
[----:B------:R-:W-:Y:S02]  /*6420*/  FSETP.NE.FTZ.AND P5, PT, R7, RZ, PT ;  /* 0x000000ff0700720b */ /* 0x000fe40003fb5000 */
[----:B------:R-:W-:Y:S01]  /*6430*/  LEA.HI R3, R14, R5, RZ, 0x5 ;  /* 0x000000050e037211 */ /* 0x000fe200078f28ff */
[----:B----4-:R-:W-:Y:S01]  /*6440*/  FADD.FTZ R6, R9, R6 ;  /* 0x0000000609067221 */ /* 0x010fe20000010000 */
[----:B------:R-:W-:-:S02]  /*6450*/  FSETP.NE.FTZ.AND P3, PT, R4, RZ, PT ;  /* 0x000000ff0400720b */ /* 0x000fc40003f75000 */
[----:B------:R-:W-:Y:S02]  /*6460*/  @!P0 MOV R9, c[0x0][0x214] ;  /* 0x0000850000098a02 */ /* 0x000fe40000000f00 */
[----:B------:R-:W-:Y:S02]  /*6470*/  FSETP.NE.FTZ.AND P4, PT, R6, RZ, PT ;  /* 0x000000ff0600720b */ /* 0x000fe40003f95000 */
[----:B------:R-:W-:Y:S02]  /*6480*/  @!P0 SEL R10, R9, c[0x0][0x234], !P1 ;  /* 0x00008d00090a8a07 */ /* 0x000fe40004800000 */
[----:B------:R-:W-:Y:S01]  /*6490*/  MOV R9, 0x3f800000 ;  /* 0x3f80000000097802 */ /* 0x000fe20000000f00 */
[----:B------:R-:W1:Y:S01]  /*64a0*/  @P5 MUFU.RCP R12, R7 ;  /* 0x00000007000c5308 */ /* 0x000e620000001000 */
[----:B------:R-:W-:Y:S02]  /*64b0*/  FSETP.NE.FTZ.AND P6, PT, R8, RZ, PT ;  /* 0x000000ff0800720b */ /* 0x000fe40003fd5000 */
[----:B------:R-:W-:-:S02]  /*64c0*/  IADD3 R0, -R0, R5, RZ ;  /* 0x0000000500007210 */ /* 0x000fc40007ffe1ff */
[----:B------:R-:W-:Y:S02]  /*64d0*/  MOV R5, 0x3f800000 ;  /* 0x3f80000000057802 */ /* 0x000fe40000000f00 */
[----:B------:R-:W-:Y:S01]  /*64e0*/  SHF.R.S32.HI R15, RZ, 0x5, R3 ;  /* 0x00000005ff0f7819 */ /* 0x000fe20000011403 */
[----:B------:R-:W2:Y:S01]  /*64f0*/  @P3 MUFU.RCP R9, R4 ;  /* 0x0000000400093308 */ /* 0x000ea20000001000 */
[----:B------:R-:W-:Y:S01]  /*6500*/  ISETP.NE.OR P1, PT, RZ, UR4, !P1 ;  /* 0x00000004ff007c0c */ /* 0x000fe2000cf25670 */
[----:B-1----:R-:W-:-:S06]  /*6510*/  FMUL.FTZ R162, R12, R162 ;  /* 0x000000a20ca27220 */ /* 0x002fcc0000410000 */
[----:B------:R-:W1:Y:S01]  /*6520*/  @P4 MUFU.RCP R5, R6 ;  /* 0x0000000600054308 */ /* 0x000e620000001000 */
[C---:B------:R-:W-:Y:S02]  /*6530*/  FMUL.FTZ R163, R12.reuse, R163 ;  /* 0x000000a30ca37220 */ /* 0x040fe40000410000 */
[C---:B------:R-:W-:Y:S02]  /*6540*/  FMUL.FTZ R70, R12.reuse, R70 ;  /* 0x000000460c467220 */ /* 0x040fe40000410000 */
[----:B------:R-:W-:Y:S01]  /*6550*/  FMUL.FTZ R71, R12, R71 ;  /* 0x000000470c477220 */ /* 0x000fe20000410000 */
[----:B------:R-:W-:Y:S01]  /*6560*/  F2FP.BF16.PACK_AB R162, R163, R162 ;  /* 0x000000a2a3a2723e */ /* 0x000fe200000010ff */
[C---:B--2---:R-:W-:Y:S01]  /*6570*/  FMUL.FTZ R159, R9.reuse, R159 ;  /* 0x0000009f099f7220 */ /* 0x044fe20000410000 */
[----:B------:R-:W2:Y:S01]  /*6580*/  @P6 MUFU.RCP R11, R8 ;  /* 0x00000008000b6308 */ /* 0x000ea20000001000 */
[----:B------:R-:W-:Y:S01]  /*6590*/  FMUL.FTZ R158, R9, R158 ;  /* 0x0000009e099e7220 */ /* 0x000fe20000410000 */
[----:B------:R-:W-:Y:S01]  /*65a0*/  F2FP.BF16.PACK_AB R70, R71, R70 ;  /* 0x000000464746723e */ /* 0x000fe200000010ff */
[----:B------:R-:W-:-:S02]  /*65b0*/  FMUL.FTZ R155, R9, R155 ;  /* 0x0000009b099b7220 */ /* 0x000fc40000410000 */
[----:B------:R-:W-:Y:S01]  /*65c0*/  FMUL.FTZ R154, R9, R154 ;  /* 0x0000009a099a7220 */ /* 0x000fe20000410000 */
[----:B------:R-:W-:Y:S01]  /*65d0*/  F2FP.BF16.PACK_AB R158, R159, R158 ;  /* 0x0000009e9f9e723e */ /* 0x000fe200000010ff */
[C---:B------:R-:W-:Y:S01]  /*65e0*/  FMUL.FTZ R79, R9.reuse, R79 ;  /* 0x0000004f094f7220 */ /* 0x040fe20000410000 */
[----:B------:R-:W3:Y:S01]  /*65f0*/  @P6 MUFU.LG2 R8, R8 ;  /* 0x0000000800086308 */ /* 0x000ee20000000c00 */
[----:B------:R-:W-:Y:S01]  /*6600*/  FMUL.FTZ R78, R9, R78 ;  /* 0x0000004e094e7220 */ /* 0x000fe20000410000 */
[----:B------:R-:W-:Y:S01]  /*6610*/  F2FP.BF16.PACK_AB R154, R155, R154 ;  /* 0x0000009a9b9a723e */ /* 0x000fe200000010ff */
[C---:B------:R-:W-:Y:S02]  /*6620*/  FMUL.FTZ R83, R9.reuse, R83 ;  /* 0x0000005309537220 */ /* 0x040fe40000410000 */
[----:B------:R-:W-:Y:S01]  /*6630*/  FMUL.FTZ R82, R9, R82 ;  /* 0x0000005209527220 */ /* 0x000fe20000410000 */
[----:B------:R-:W-:Y:S01]  /*6640*/  F2FP.BF16.PACK_AB R78, R79, R78 ;  /* 0x0000004e4f4e723e */ /* 0x000fe200000010ff */
[C---:B------:R-:W-:Y:S01]  /*6650*/  FMUL.FTZ R95, R9.reuse, R95 ;  /* 0x0000005f095f7220 */ /* 0x040fe20000410000 */
[----:B------:R-:W4:Y:S01]  /*6660*/  @P5 MUFU.LG2 R7, R7 ;  /* 0x0000000700075308 */ /* 0x000f220000000c00 */
[----:B------:R-:W-:Y:S01]  /*6670*/  FMUL.FTZ R94, R9, R94 ;  /* 0x0000005e095e7220 */ /* 0x000fe20000410000 */
[----:B------:R-:W-:Y:S01]  /*6680*/  F2FP.BF16.PACK_AB R82, R83, R82 ;  /* 0x000000525352723e */ /* 0x000fe200000010ff */
[----:B------:R-:W-:-:S02]  /*6690*/  FMUL.FTZ R99, R9, R99 ;  /* 0x0000006309637220 */ /* 0x000fc40000410000 */
[----:B------:R-:W-:Y:S01]  /*66a0*/  FMUL.FTZ R98, R9, R98 ;  /* 0x0000006209627220 */ /* 0x000fe20000410000 */
[----:B------:R-:W-:Y:S01]  /*66b0*/  F2FP.BF16.PACK_AB R94, R95, R94 ;  /* 0x0000005e5f5e723e */ /* 0x000fe200000010ff */
[C---:B------:R-:W-:Y:S01]  /*66c0*/  FMUL.FTZ R107, R9.reuse, R107 ;  /* 0x0000006b096b7220 */ /* 0x040fe20000410000 */
[----:B------:R-:W5:Y:S01]  /*66d0*/  @P4 MUFU.LG2 R6, R6 ;  /* 0x0000000600064308 */ /* 0x000f620000000c00 */
[----:B------:R-:W-:Y:S01]  /*66e0*/  FMUL.FTZ R106, R9, R106 ;  /* 0x0000006a096a7220 */ /* 0x000fe20000410000 */
[----:B------:R-:W-:Y:S01]  /*66f0*/  F2FP.BF16.PACK_AB R98, R99, R98 ;  /* 0x000000626362723e */ /* 0x000fe200000010ff */
[C---:B------:R-:W-:Y:S02]  /*6700*/  FMUL.FTZ R111, R9.reuse, R111 ;  /* 0x0000006f096f7220 */ /* 0x040fe40000410000 */
[----:B------:R-:W-:Y:S01]  /*6710*/  FMUL.FTZ R110, R9, R110 ;  /* 0x0000006e096e7220 */ /* 0x000fe20000410000 */
[----:B------:R-:W-:Y:S01]  /*6720*/  F2FP.BF16.PACK_AB R106, R107, R106 ;  /* 0x0000006a6b6a723e */ /* 0x000fe200000010ff */
[C---:B------:R-:W-:Y:S01]  /*6730*/  FMUL.FTZ R119, R9.reuse, R119 ;  /* 0x0000007709777220 */ /* 0x040fe20000410000 */
[----:B------:R-:W1:Y:S01]  /*6740*/  @P3 MUFU.LG2 R4, R4 ;  /* 0x0000000400043308 */ /* 0x000e620000000c00 */
        /* <DEDUP_REMOVED lines=13> */
[C---:B------:R-:W-:Y:S01]  /*6820*/  FMUL.FTZ R75, R12.reuse, R75 ;  /* 0x0000004b0c4b7220 */ /* 0x040fe20000410000 */
[----:B------:R-:W-:Y:S01]  /*6830*/  LEA.HI R9, R9, R2, RZ, 0x3 ;  /* 0x0000000209097211 */ /* 0x000fe200078f18ff */
[C---:B------:R-:W-:Y:S01]  /*6840*/  FMUL.FTZ R86, R12.reuse, R86 ;  /* 0x000000560c567220 */ /* 0x040fe20000410000 */
[----:B------:R-:W-:Y:S01]  /*6850*/  F2FP.BF16.PACK_AB R134, R135, R134 ;  /* 0x000000868786723e */ /* 0x000fe200000010ff */
[C---:B------:R-:W-:Y:S01]  /*6860*/  FMUL.FTZ R87, R12.reuse, R87 ;  /* 0x000000570c577220 */ /* 0x040fe20000410000 */
[----:B------:R-:W-:Y:S01]  /*6870*/  LOP3.LUT R9, R9, 0xfffffff8, RZ, 0xc0, !PT ;  /* 0xfffffff809097812 */ /* 0x000fe200078ec0ff */
[C---:B------:R-:W-:Y:S01]  /*6880*/  FMUL.FTZ R90, R12.reuse, R90 ;  /* 0x0000005a0c5a7220 */ /* 0x040fe20000410000 */
[----:B------:R-:W-:Y:S01]  /*6890*/  F2FP.BF16.PACK_AB R74, R75, R74 ;  /* 0x0000004a4b4a723e */ /* 0x000fe200000010ff */
[----:B------:R-:W-:Y:S01]  /*68a0*/  FMUL.FTZ R91, R12, R91 ;  /* 0x0000005b0c5b7220 */ /* 0x000fe20000410000 */
[----:B------:R-:W-:Y:S01]  /*68b0*/  IADD3 R9, R2, -R9, RZ ;  /* 0x8000000902097210 */ /* 0x000fe20007ffe0ff */
[C---:B------:R-:W-:Y:S01]  /*68c0*/  FMUL.FTZ R102, R12.reuse, R102 ;  /* 0x000000660c667220 */ /* 0x040fe20000410000 */
[----:B------:R-:W-:Y:S01]  /*68d0*/  F2FP.BF16.PACK_AB R86, R87, R86 ;  /* 0x000000565756723e */ /* 0x000fe200000010ff */
        /* <DEDUP_REMOVED lines=19> */
[----:B------:R-:W-:Y:S01]  /*6a10*/  LEA.HI R12, R9, R9, RZ, 0x1 ;  /* 0x00000009090c7211 */ /* 0x000fe200078f08ff */
[----:B-1----:R-:W-:Y:S01]  /*6a20*/  FMUL.FTZ R156, R5, R156 ;  /* 0x0000009c059c7220 */ /* 0x002fe20000410000 */
[----:B------:R-:W-:Y:S01]  /*6a30*/  F2FP.BF16.PACK_AB R142, R143, R142 ;  /* 0x0000008e8f8e723e */ /* 0x000fe200000010ff */
[C---:B------:R-:W-:Y:S01]  /*6a40*/  FMUL.FTZ R157, R5.reuse, R157 ;  /* 0x0000009d059d7220 */ /* 0x040fe20000410000 */
[----:B------:R-:W-:Y:S01]  /*6a50*/  SHF.R.S32.HI R13, RZ, 0x1, R12 ;  /* 0x00000001ff0d7819 */ /* 0x000fe2000001140c */
[C---:B------:R-:W-:Y:S01]  /*6a60*/  FMUL.FTZ R152, R5.reuse, R152 ;  /* 0x0000009805987220 */ /* 0x040fe20000410000 */
        /* <DEDUP_REMOVED lines=9> */
[C---:B------:R-:W-:Y:S01]  /*6b00*/  FMUL.FTZ R81, R5.reuse, R81 ;  /* 0x0000005105517220 */ /* 0x040fe20000410000 */
[----:B------:R-:W-:Y:S01]  /*6b10*/  LEA R9, R12, R9, 0x4 ;  /* 0x000000090c097211 */ /* 0x000fe200078e20ff */
[----:B------:R-:W-:Y:S01]  /*6b20*/  FMUL.FTZ R92, R5, R92 ;  /* 0x0000005c055c7220 */ /* 0x000fe20000410000 */
[----:B------:R-:W-:Y:S01]  /*6b30*/  LOP3.LUT R12, R13, 0x1, RZ, 0xc0, !PT ;  /* 0x000000010d0c7812 */ /* 0x000fe200078ec0ff */
[C---:B------:R-:W-:Y:S01]  /*6b40*/  FMUL.FTZ R93, R5.reuse, R93 ;  /* 0x0000005d055d7220 */ /* 0x040fe20000410000 */
[----:B------:R-:W-:Y:S01]  /*6b50*/  LEA.HI R14, R14, R14, RZ, 0x1d ;  /* 0x0000000e0e0e7211 */ /* 0x000fe200078fe8ff */
[C---:B------:R-:W-:Y:S01]  /*6b60*/  FMUL.FTZ R96, R5.reuse, R96 ;  /* 0x0000006005607220 */ /* 0x040fe20000410000 */
[----:B------:R-:W-:Y:S01]  /*6b70*/  ISETP.NE.U32.AND P2, PT, R12, 0x1, PT ;  /* 0x000000010c00780c */ /* 0x000fe20003f45070 */
[----:B------:R-:W-:Y:S01]  /*6b80*/  FMUL.FTZ R97, R5, R97 ;  /* 0x0000006105617220 */ /* 0x000fe20000410000 */
[----:B------:R-:W-:Y:S01]  /*6b90*/  LEA R9, R9, R14, 0x1 ;  /* 0x0000000e09097211 */ /* 0x000fe200078e08ff */
[----:B------:R-:W-:Y:S01]  /*6ba0*/  FMUL.FTZ R104, R5, R104 ;  /* 0x0000006805687220 */ /* 0x000fe20000410000 */
[----:B------:R-:W-:Y:S01]  /*6bb0*/  F2FP.BF16.PACK_AB R156, R157, R156 ;  /* 0x0000009c9d9c723e */ /* 0x000fe200000010ff */
[----:B------:R-:W-:Y:S01]  /*6bc0*/  FMUL.FTZ R105, R5, R105 ;  /* 0x0000006905697220 */ /* 0x000fe20000410000 */
[----:B------:R-:W-:Y:S01]  /*6bd0*/  SHF.L.U32 R9, R9, 0x1, RZ ;  /* 0x0000000109097819 */ /* 0x000fe200000006ff */
[----:B------:R-:W-:Y:S01]  /*6be0*/  FMUL.FTZ R108, R5, R108 ;  /* 0x0000006c056c7220 */ /* 0x000fe20000410000 */
[----:B------:R-:W-:Y:S01]  /*6bf0*/  F2FP.BF16.PACK_AB R152, R153, R152 ;  /* 0x000000989998723e */ /* 0x000fe200000010ff */
[----:B------:R-:W-:Y:S01]  /*6c00*/  FMUL.FTZ R109, R5, R109 ;  /* 0x0000006d056d7220 */ /* 0x000fe20000410000 */
[----:B------:R-:W-:Y:S01]  /*6c10*/  IADD3 R17, R9, -0x10, RZ ;  /* 0xfffffff009117810 */ /* 0x000fe20007ffe0ff */
[C---:B------:R-:W-:Y:S01]  /*6c20*/  FMUL.FTZ R116, R5.reuse, R116 ;  /* 0x0000007405747220 */ /* 0x040fe20000410000 */
[----:B------:R-:W-:Y:S01]  /*6c30*/  STS [R9+0x200], R162 ;  /* 0x000200a209007388 */ /* 0x000fe20000000800 */
[----:B------:R-:W-:Y:S01]  /*6c40*/  FMUL.FTZ R117, R5, R117 ;  /* 0x0000007505757220 */ /* 0x000fe20000410000 */
[----:B------:R-:W-:Y:S01]  /*6c50*/  @P2 IADD3 R17, R9, 0x10, RZ ;  /* 0x0000001009112810 */ /* 0x000fe20007ffe0ff */
[----:B------:R-:W-:Y:S01]  /*6c60*/  FMUL.FTZ R120, R5, R120 ;  /* 0x0000007805787220 */ /* 0x000fe20000410000 */
[----:B------:R-:W-:Y:S01]  /*6c70*/  LOP3.LUT P2, RZ, R13, 0x2, RZ, 0xc0, !PT ;  /* 0x000000020dff7812 */ /* 0x000fe2000784c0ff */
[----:B------:R-:W-:Y:S01]  /*6c80*/  FMUL.FTZ R121, R5, R121 ;  /* 0x0000007905797220 */ /* 0x000fe20000410000 */
[----:B------:R-:W-:Y:S01]  /*6c90*/  F2FP.BF16.PACK_AB R76, R77, R76 ;  /* 0x0000004c4d4c723e */ /* 0x000fe200000010ff */
        /* <DEDUP_REMOVED lines=8> */
[----:B--2---:R-:W-:Y:S01]  /*6d20*/  FMUL.FTZ R160, R11, R160 ;  /* 0x000000a00ba07220 */ /* 0x004fe20000410000 */
[----:B------:R-:W-:Y:S01]  /*6d30*/  F2FP.BF16.PACK_AB R108, R109, R108 ;  /* 0x0000006c6d6c723e */ /* 0x000fe200000010ff */
[----:B------:R-:W-:Y:S01]  /*6d40*/  FMUL.FTZ R161, R11, R161 ;  /* 0x000000a10ba17220 */ /* 0x000fe20000410000 */
[----:B------:R-:W-:Y:S01]  /*6d50*/  F2FP.BF16.PACK_AB R132, R5, R132 ;  /* 0x000000840584723e */ /* 0x000fe200000010ff */
[C---:B------:R-:W-:Y:S01]  /*6d60*/  FMUL.FTZ R68, R11.reuse, R68 ;  /* 0x000000440b447220 */ /* 0x040fe20000410000 */
[----:B------:R-:W-:Y:S01]  /*6d70*/  MOV R5, 0x20 ;  /* 0x0000002000057802 */ /* 0x000fe20000000f00 */
[----:B------:R-:W-:Y:S01]  /*6d80*/  FMUL.FTZ R69, R11, R69 ;  /* 0x000000450b457220 */ /* 0x000fe20000410000 */
[----:B------:R-:W-:Y:S01]  /*6d90*/  F2FP.BF16.PACK_AB R160, R161, R160 ;  /* 0x000000a0a1a0723e */ /* 0x000fe200000010ff */
[----:B------:R-:W-:Y:S01]  /*6da0*/  FMUL.FTZ R72, R11, R72 ;  /* 0x000000480b487220 */ /* 0x000fe20000410000 */
[----:B------:R-:W-:Y:S01]  /*6db0*/  SEL R12, R5, 0xffffffe0, !P2 ;  /* 0xffffffe0050c7807 */ /* 0x000fe20005000000 */
[----:B------:R-:W-:Y:S01]  /*6dc0*/  FMUL.FTZ R73, R11, R73 ;  /* 0x000000490b497220 */ /* 0x000fe20000410000 */
[----:B------:R-:W-:Y:S01]  /*6dd0*/  F2FP.BF16.PACK_AB R68, R69, R68 ;  /* 0x000000444544723e */ /* 0x000fe200000010ff */
[----:B------:R-:W-:Y:S01]  /*6de0*/  FMUL.FTZ R84, R11, R84 ;  /* 0x000000540b547220 */ /* 0x000fe20000410000 */
[----:B------:R-:W-:Y:S01]  /*6df0*/  IADD3 R19, R9, R12, RZ ;  /* 0x0000000c09137210 */ /* 0x000fe20007ffe0ff */
[----:B------:R-:W-:Y:S01]  /*6e00*/  FMUL.FTZ R85, R11, R85 ;  /* 0x000000550b557220 */ /* 0x000fe20000410000 */
[----:B------:R-:W-:Y:S01]  /*6e10*/  F2FP.BF16.PACK_AB R72, R73, R72 ;  /* 0x000000484948723e */ /* 0x000fe200000010ff */
[C---:B------:R-:W-:Y:S01]  /*6e20*/  FMUL.FTZ R88, R11.reuse, R88 ;  /* 0x000000580b587220 */ /* 0x040fe20000410000 */
[----:B------:R-:W-:Y:S01]  /*6e30*/  STS [R9], R160 ;  /* 0x000000a009007388 */ /* 0x000fe20000000800 */
[----:B------:R-:W-:Y:S01]  /*6e40*/  FMUL.FTZ R89, R11, R89 ;  /* 0x000000590b597220 */ /* 0x000fe20000410000 */
[----:B------:R-:W-:Y:S01]  /*6e50*/  F2FP.BF16.PACK_AB R84, R85, R84 ;  /* 0x000000545554723e */ /* 0x000fe200000010ff */
[C---:B------:R-:W-:Y:S01]  /*6e60*/  FMUL.FTZ R100, R11.reuse, R100 ;  /* 0x000000640b647220 */ /* 0x040fe20000410000 */
[----:B------:R-:W-:Y:S01]  /*6e70*/  IADD3 R13, R12, R17, RZ ;  /* 0x000000110c0d7210 */ /* 0x000fe20007ffe0ff */
[C---:B------:R-:W-:Y:S01]  /*6e80*/  FMUL.FTZ R101, R11.reuse, R101 ;  /* 0x000000650b657220 */ /* 0x040fe20000410000 */
[----:B------:R1:W-:Y:S01]  /*6e90*/  STS [R17], R68 ;  /* 0x0000004411007388 */ /* 0x0003e20000000800 */
[----:B------:R-:W-:Y:S01]  /*6ea0*/  FMUL.FTZ R148, R11, R148 ;  /* 0x000000940b947220 */ /* 0x000fe20000410000 */
[----:B------:R-:W-:Y:S01]  /*6eb0*/  F2FP.BF16.PACK_AB R88, R89, R88 ;  /* 0x000000585958723e */ /* 0x000fe200000010ff */
[C---:B------:R-:W-:Y:S01]  /*6ec0*/  FMUL.FTZ R149, R11.reuse, R149 ;  /* 0x000000950b957220 */ /* 0x040fe20000410000 */
[----:B------:R-:W-:Y:S01]  /*6ed0*/  STS [R17+0x200], R70 ;  /* 0x0002004611007388 */ /* 0x000fe20000000800 */
        /* <DEDUP_REMOVED lines=18> */
[----:B------:R-:W-:Y:S01]  /*7000*/  FMUL.FTZ R11, R11, R137 ;  /* 0x000000890b0b7220 */ /* 0x000fe20000410000 */
[----:B------:R-:W-:Y:S01]  /*7010*/  STS [R19], R72 ;  /* 0x0000004813007388 */ /* 0x000fe20000000800 */
[----:B------:R-:W-:Y:S01]  /*7020*/  F2FP.BF16.PACK_AB R116, R117, R116 ;  /* 0x000000747574723e */ /* 0x000fe200000010ff */
[----:B---3--:R-:W-:Y:S01]  /*7030*/  @P6 FMUL.FTZ R65, R8, 0.69314718246459960938 ;  /* 0x3f31721808416820 */ /* 0x008fe20000410000 */
[----:B------:R-:W-:Y:S01]  /*7040*/  F2FP.BF16.PACK_AB R120, R121, R120 ;  /* 0x000000787978723e */ /* 0x000fe200000010ff */
[----:B------:R-:W-:Y:S01]  /*7050*/  STS [R19+0x200], R74 ;  /* 0x0002004a13007388 */ /* 0x000fe20000000800 */
[----:B------:R-:W-:Y:S01]  /*7060*/  F2FP.BF16.PACK_AB R140, R141, R140 ;  /* 0x0000008c8d8c723e */ /* 0x000fe200000010ff */
[----:B-1----:R-:W-:Y:S01]  /*7070*/  CS2R R68, SRZ ;  /* 0x0000000000447805 */ /* 0x002fe2000001ff00 */
[----:B------:R-:W-:Y:S01]  /*7080*/  F2FP.BF16.PACK_AB R136, R11, R136 ;  /* 0x000000880b88723e */ /* 0x000fe200000010ff */
[----:B------:R-:W-:Y:S01]  /*7090*/  STS [R13], R84 ;  /* 0x000000540d007388 */ /* 0x000fe20000000800 */
[----:B------:R-:W-:Y:S01]  /*70a0*/  F2FP.BF16.PACK_AB R138, R139, R138 ;  /* 0x0000008a8b8a723e */ /* 0x000fe200000010ff */
[----:B----4-:R-:W-:Y:S01]  /*70b0*/  @P5 FMUL.FTZ R66, R7, 0.69314718246459960938 ;  /* 0x3f31721807425820 */ /* 0x010fe20000410000 */
[----:B------:R-:W-:Y:S01]  /*70c0*/  F2FP.BF16.PACK_AB R128, R129, R128 ;  /* 0x000000808180723e */ /* 0x000fe200000010ff */
[----:B------:R-:W-:Y:S01]  /*70d0*/  STS [R13+0x200], R86 ;  /* 0x000200560d007388 */ /* 0x000fe20000000800 */
[----:B------:R-:W-:Y:S01]  /*70e0*/  @P0 MOV R12, 0x1 ;  /* 0x00000001000c0802 */ /* 0x000fe20000000f00 */
[----:B------:R-:W-:Y:S01]  /*70f0*/  @!P0 IMAD R12, R10, c[0x0][0x1c0], RZ ;  /* 0x000070000a0c8a24 */ /* 0x000fe200078e02ff */
[----:B------:R-:W-:Y:S01]  /*7100*/  LOP3.LUT P2, RZ, R230, 0x3, RZ, 0xc0, !PT ;  /* 0x00000003e6ff7812 */ /* 0x000fe2000784c0ff */
[----:B------:R-:W-:Y:S01]  /*7110*/  STS [R19+0x1000], R76 ;  /* 0x0010004c13007388 */ /* 0x000fe20000000800 */
[----:B-----5:R-:W-:-:S02]  /*7120*/  @P4 FMUL.FTZ R7, R6, 0.69314718246459960938 ;  /* 0x3f31721806074820 */ /* 0x020fc40000410000 */
[----:B------:R-:W-:Y:S01]  /*7130*/  @P3 FMUL.FTZ R6, R4, 0.69314718246459960938 ;  /* 0x3f31721804063820 */ /* 0x000fe20000410000 */
[----:B------:R-:W-:Y:S04]  /*7140*/  STS [R19+0x1200], R78 ;  /* 0x0012004e13007388 */ /* 0x000fe80000000800 */
        /* <DEDUP_REMOVED lines=23> */
[----:B------:R1:W-:Y:S04]  /*72c0*/  STS [R9+0x5200], R118 ;  /* 0x0052007609007388 */ /* 0x0003e80000000800 */
        /* <DEDUP_REMOVED lines=10> */
[----:B------:R-:W-:Y:S06]  /*7370*/  BAR.SYNC.DEFER_BLOCKING 0x0 ;  /* 0x0000000000007b1d */ /* 0x000fec0000010000 */
[----:B------:R-:W3:Y:S04]  /*7380*/  S2R R11, SR_CTAID.Y ;  /* 0x00000000000b7919 */ /* 0x000ee80000002600 */
[----:B------:R-:W4:Y:S04]  /*7390*/  S2R R5, SR_CTAID.X ;  /* 0x0000000000057919 */ /* 0x000f280000002500 */
[----:B-1----:R-:W1:Y:S01]  /*73a0*/  S2R R9, SR_CTAID.Z ;  /* 0x0000000000097919 */ /* 0x002e620000002700 */
[----:B--2---:R-:W-:Y:S01]  /*73b0*/  MOV R13, 0x7f800000 ;  /* 0x7f800000000d7802 */ /* 0x004fe20000000f00 */
[----:B------:R-:W-:-:S02]  /*73c0*/  @P6 FFMA.FTZ R13, R168, c[0x0][0x238], R65 ;  /* 0x00008e00a80d6a23 */ /* 0x000fc40000010041 */
[----:B------:R2:W2:Y:S04]  /*73d0*/  LDS.128 R56, [R223] ;  /* 0x00000000df387984 */ /* 0x0004a80000000c00 */
[----:B------:R2:W2:Y:S01]  /*73e0*/  LDS.128 R52, [R223+0x800] ;  /* 0x00080000df347984 */ /* 0x0004a20000000c00 */
[C---:B---3--:R-:W-:Y:S01]  /*73f0*/  IMAD R64, R11.reuse, R12, RZ ;  /* 0x0000000c0b407224 */ /* 0x048fe200078e02ff */
[----:B------:R-:W-:Y:S02]  /*7400*/  @P0 MOV R12, c[0x0][0x210] ;  /* 0x00008400000c0a02 */ /* 0x000fe40000000f00 */
[----:B------:R3:W2:Y:S01]  /*7410*/  LDS.128 R48, [R223+0x1000] ;  /* 0x00100000df307984 */ /* 0x0006a20000000c00 */
[----:B------:R-:W-:Y:S01]  /*7420*/  @!P0 MOV R12, 0x1 ;  /* 0x00000001000c8802 */ /* 0x000fe20000000f00 */
[----:B------:R-:W-:Y:S01]  /*7430*/  @!P1 IMAD R14, R11, c[0x0][0x214], RZ ;  /* 0x000085000b0e9a24 */ /* 0x000fe200078e02ff */
[----:B------:R-:W-:Y:S01]  /*7440*/  SEL R64, R64, RZ, P1 ;  /* 0x000000ff40407207 */ /* 0x000fe20000800000 */
[----:B------:R3:W2:Y:S02]  /*7450*/  LDS.128 R44, [R223+0x1800] ;  /* 0x00180000df2c7984 */ /* 0x0006a40000000c00 */
[----:B----4-:R-:W-:Y:S01]  /*7460*/  IMAD R8, R5, R12, RZ ;  /* 0x0000000c05087224 */ /* 0x010fe200078e02ff */
[----:B------:R-:W-:Y:S01]  /*7470*/  @!P1 MOV R68, R14 ;  /* 0x0000000e00449202 */ /* 0x000fe20000000f00 */
[----:B------:R3:W4:Y:S01]  /*7480*/  LDS.128 R40, [R223+0x2000] ;  /* 0x00200000df287984 */ /* 0x0007220000000c00 */
[----:B-1----:R-:W-:Y:S01]  /*7490*/  IMAD R65, R9, R10, R64 ;  /* 0x0000000a09417224 */ /* 0x002fe200078e0240 */
[----:B------:R-:W-:-:S02]  /*74a0*/  @!P1 SHF.R.S32.HI R69, RZ, 0x1f, R14 ;  /* 0x0000001fff459819 */ /* 0x000fc4000001140e */
[----:B------:R3:W1:Y:S01]  /*74b0*/  LDS.128 R36, [R223+0x2800] ;  /* 0x00280000df247984 */ /* 0x0006620000000c00 */
[----:B------:R-:W-:Y:S02]  /*74c0*/  SHF.L.U32 R8, R8, 0x7, RZ ;  /* 0x0000000708087819 */ /* 0x000fe400000006ff */
[----:B------:R-:W-:Y:S01]  /*74d0*/  MOV R64, 0x7f800000 ;  /* 0x7f80000000407802 */ /* 0x000fe20000000f00 */
[----:B------:R3:W1:Y:S01]  /*74e0*/  LDS.128 R32, [R223+0x3000] ;  /* 0x00300000df207984 */ /* 0x0006620000000c00 */
[--C-:B------:R-:W-:Y:S01]  /*74f0*/  IADD3 R4, P1, P0, R8, R68, R65.reuse ;  /* 0x0000004408047210 */ /* 0x100fe2000783e041 */
[----:B------:R-:W-:Y:S01]  /*7500*/  @P5 FFMA.FTZ R64, R167, c[0x0][0x238], R66 ;  /* 0x00008e00a7405a23 */ /* 0x000fe20000010042 */
[----:B------:R-:W-:Y:S01]  /*7510*/  SHF.R.S32.HI R8, RZ, 0x1f, R8 ;  /* 0x0000001fff087819 */ /* 0x000fe20000011408 */
[----:B------:R3:W1:Y:S01]  /*7520*/  LDS.128 R28, [R223+0x3800] ;  /* 0x00380000df1c7984 */ /* 0x0006620000000c00 */
[----:B------:R-:W-:Y:S02]  /*7530*/  SHF.R.S32.HI R65, RZ, 0x1f, R65 ;  /* 0x0000001fff417819 */ /* 0x000fe40000011441 */
[----:B------:R-:W-:Y:S01]  /*7540*/  MOV R10, 0x7f800000 ;  /* 0x7f800000000a7802 */ /* 0x000fe20000000f00 */
[----:B------:R3:W1:Y:S01]  /*7550*/  LDS.128 R24, [R223+0x4000] ;  /* 0x00400000df187984 */ /* 0x0006620000000c00 */
[----:B------:R-:W-:Y:S01]  /*7560*/  MOV R14, 0x7f800000 ;  /* 0x7f800000000e7802 */ /* 0x000fe20000000f00 */
[----:B------:R-:W-:Y:S01]  /*7570*/  @P4 FFMA.FTZ R10, R166, c[0x0][0x238], R7 ;  /* 0x00008e00a60a4a23 */ /* 0x000fe20000010007 */
[----:B------:R-:W-:Y:S01]  /*7580*/  IADD3.X R8, R8, R69, R65, P1, P0 ;  /* 0x0000004508087210 */ /* 0x000fe20000fe0441 */
[----:B------:R3:W1:Y:S01]  /*7590*/  LDS.128 R20, [R223+0x4800] ;  /* 0x00480000df147984 */ /* 0x0006620000000c00 */
[----:B------:R-:W-:-:S03]  /*75a0*/  @P3 FFMA.FTZ R14, R165, c[0x0][0x238], R6 ;  /* 0x00008e00a50e3a23 */ /* 0x000fc60000010006 */
[----:B------:R3:W1:Y:S04]  /*75b0*/  LDS.128 R16, [R223+0x5000] ;  /* 0x00500000df107984 */ /* 0x0006680000000c00 */
[----:B------:R3:W1:Y:S01]  /*75c0*/  LDS.128 R60, [R223+0x5800] ;  /* 0x00580000df3c7984 */ /* 0x0006620000000c00 */
[----:B------:R-:W-:Y:S05]  /*75d0*/  @P2 BRA `(.L_x_33) ;  /* 0x0000029000002947 */ /* 0x000fea0003800000 */
[----:B------:R-:W-:Y:S01]  /*75e0*/  SHF.R.S32.HI R66, RZ, 0x1f, R15 ;  /* 0x0000001fff427819 */ /* 0x000fe2000001140f */
[----:B------:R-:W-:Y:S01]  /*75f0*/  IMAD.MOV.U32 R6, RZ, RZ, c[0x0][0x214] ;  /* 0x00008500ff067624 */ /* 0x000fe200078e00ff */
[----:B------:R-:W-:Y:S02]  /*7600*/  SHF.R.S32.HI R69, RZ, 0x1f, R230 ;  /* 0x0000001fff457819 */ /* 0x000fe400000114e6 */
[----:B------:R-:W-:Y:S01]  /*7610*/  LEA.HI R66, R66, R15, RZ, 0x2 ;  /* 0x0000000f42427211 */ /* 0x000fe200078f10ff */
[----:B------:R-:W-:Y:S01]  /*7620*/  IMAD R6, R5, -0x80, R6 ;  /* 0xffffff8005067824 */ /* 0x000fe200078e0206 */
[----:B------:R-:W-:-:S02]  /*7630*/  LEA.HI R69, R69, R230, RZ, 0x2 ;  /* 0x000000e645457211 */ /* 0x000fc400078f10ff */
        /* <DEDUP_REMOVED lines=13> */
[----:B------:R-:W-:Y:S01]  /*7710*/  @!P5 IMAD R65, R65, R12, RZ ;  /* 0x0000000c4141d224 */ /* 0x000fe200078e02ff */
[----:B------:R-:W-:Y:S01]  /*7720*/  @!P6 LEA.HI.X.SX32 R6, R69, R8, 0x1, P0 ;  /* 0x000000084506e211 */ /* 0x000fe200000f0eff */
        /* <DEDUP_REMOVED lines=20> */
.L_x_33:
[----:B------:R-:W-:Y:S05]  /*7870*/  BSYNC B0 ;  /* 0x0000000000007941 */ /* 0x000fea0003800000 */
.L_x_32:
[----:B------:R-:W-:Y:S01]  /*7880*/  IMAD.SHL.U32 R6, R0, 0x8, RZ ;  /* 0x0000000800067824 */ /* 0x000fe200078e00ff */
[----:B------:R-:W-:Y:S01]  /*7890*/  SHF.R.S32.HI R4, RZ, 0x1f, R11 ;  /* 0x0000001fff047819 */ /* 0x000fe2000001140b */
[----:B------:R-:W-:Y:S01]  /*78a0*/  ULDC.64 UR4, c[0x0][0x1e8] ;  /* 0x00007a0000047ab9 */ /* 0x000fe20000000a00 */
[----:B------:R-:W-:Y:S01]  /*78b0*/  SHF.R.S32.HI R0, RZ, 0x1f, R9 ;  /* 0x0000001fff007819 */ /* 0x000fe20000011409 */
[----:B------:R-:W-:Y:S01]  /*78c0*/  USHF.L.U32 UR7, UR4, 0x6, URZ ;  /* 0x0000000604077899 */ /* 0x000fe2000800063f */
[----:B------:R-:W-:Y:S01]  /*78d0*/  SHF.R.S32.HI R7, RZ, 0x1f, R6 ;  /* 0x0000001fff077819 */ /* 0x000fe20000011406 */
[----:B------:R-:W-:Y:S01]  /*78e0*/  IMAD R4, R4, c[0x0][0x1e0], RZ ;  /* 0x0000780004047a24 */ /* 0x000fe200078e02ff */
[----:B------:R-:W-:Y:S01]  /*78f0*/  SHF.R.S32.HI R3, RZ, 0x1f, R2 ;  /* 0x0000001fff037819 */ /* 0x000fe20000011402 */
[----:B------:R-:W-:Y:S01]  /*7900*/  IMAD R0, R0, c[0x0][0x1f0], RZ ;  /* 0x00007c0000007a24 */ /* 0x000fe200078e02ff */
[----:B------:R-:W-:Y:S01]  /*7910*/  UMOV UR6, 0x6 ;  /* 0x0000000600067882 */ /* 0x000fe20000000000 */
[C---:B------:R-:W-:Y:S01]  /*7920*/  IMAD R4, R11.reuse, c[0x0][0x1e4], R4 ;  /* 0x000079000b047a24 */ /* 0x040fe200078e0204 */
[----:B------:R-:W-:Y:S01]  /*7930*/  USHF.L.U64.HI UR5, UR4, UR6, UR5 ;  /* 0x0000000604057299 */ /* 0x000fe20008010205 */
[----:B------:R-:W-:-:S04]  /*7940*/  IMAD.WIDE.U32 R6, R11, c[0x0][0x1e0], R6 ;  /* 0x000078000b067a25 */ /* 0x000fc800078e0006 */
[----:B------:R-:W-:Y:S02]  /*7950*/  IMAD.IADD R7, R7, 0x1, R4 ;  /* 0x0000000107077824 */ /* 0x000fe400078e0204 */
[C---:B------:R-:W-:Y:S02]  /*7960*/  IMAD R0, R9.reuse, c[0x0][0x1f4], R0 ;  /* 0x00007d0009007a24 */ /* 0x040fe400078e0200 */
[----:B------:R-:W-:-:S04]  /*7970*/  IMAD.WIDE.U32 R6, R9, c[0x0][0x1f0], R6 ;  /* 0x00007c0009067a25 */ /* 0x000fc800078e0006 */
[----:B------:R-:W-:Y:S01]  /*7980*/  IMAD.WIDE R4, R5, 0x80, R2 ;  /* 0x0000008005047825 */ /* 0x000fe200078e0202 */
[----:B------:R-:W-:-:S03]  /*7990*/  IADD3 R7, R7, R0, RZ ;  /* 0x0000000007077210 */ /* 0x000fc60007ffe0ff */
[----:B------:R-:W-:-:S04]  /*79a0*/  IMAD R2, R5, c[0x0][0x1e8], RZ ;  /* 0x00007a0005027a24 */ /* 0x000fc800078e02ff */
[C---:B------:R-:W-:Y:S02]  /*79b0*/  IMAD R2, R4.reuse, c[0x0][0x1ec], R2 ;  /* 0x00007b0004027a24 */ /* 0x040fe400078e0202 */
[----:B------:R-:W-:-:S04]  /*79c0*/  IMAD.WIDE.U32 R4, R4, c[0x0][0x1e8], R6 ;  /* 0x00007a0004047a25 */ /* 0x000fc800078e0006 */
[----:B------:R-:W-:Y:S01]  /*79d0*/  IMAD.IADD R2, R5, 0x1, R2 ;  /* 0x0000000105027824 */ /* 0x000fe200078e0202 */
[----:B------:R-:W-:-:S04]  /*79e0*/  LEA R6, P0, R4, c[0x0][0x1d0], 0x1 ;  /* 0x0000740004067a11 */ /* 0x000fc800078008ff */
[----:B------:R-:W-:Y:S02]  /*79f0*/  LEA.HI.X R7, R4, c[0x0][0x1d4], R2, 0x1, P0 ;  /* 0x0000750004077a11 */ /* 0x000fe400000f0c02 */
[----:B------:R-:W-:-:S03]  /*7a00*/  IADD3 R4, P0, R6, UR7, RZ ;  /* 0x0000000706047c10 */ /* 0x000fc6000ff1e0ff */
[----:B--2---:R-:W-:Y:S01]  /*7a10*/  STG.E.128 [R6.64], R56 ;  /* 0x0000003806007986 */ /* 0x004fe2000c101d08 */
[----:B------:R-:W-:Y:S02]  /*7a20*/  IADD3.X R5, R7, UR5, RZ, P0, !PT ;  /* 0x0000000507057c10 */ /* 0x000fe400087fe4ff */
[----:B------:R-:W-:Y:S01]  /*7a30*/  IADD3 R2, P0, R4, UR7, RZ ;  /* 0x0000000704027c10 */ /* 0x000fe2000ff1e0ff */
[----:B----4-:R-:W-:Y:S03]  /*7a40*/  STG.E.128 [R6.64+0x40], R40 ;  /* 0x0000402806007986 */ /* 0x010fe6000c101d08 */
[----:B------:R-:W-:Y:S01]  /*7a50*/  IADD3.X R3, R5, UR5, RZ, P0, !PT ;  /* 0x0000000505037c10 */ /* 0x000fe200087fe4ff */
[----:B-1----:R-:W-:Y:S01]  /*7a60*/  STG.E.128 [R6.64+0x80], R24 ;  /* 0x0000801806007986 */ /* 0x002fe2000c101d08 */
[----:B------:R-:W-:-:S03]  /*7a70*/  IADD3 R8, P0, R2, UR7, RZ ;  /* 0x0000000702087c10 */ /* 0x000fc6000ff1e0ff */
[----:B------:R-:W-:Y:S01]  /*7a80*/  STG.E.128 [R4.64], R52 ;  /* 0x0000003404007986 */ /* 0x000fe2000c101d08 */
[----:B------:R-:W-:-:S03]  /*7a90*/  IADD3.X R9, R3, UR5, RZ, P0, !PT ;  /* 0x0000000503097c10 */ /* 0x000fc600087fe4ff */
[----:B------:R-:W-:Y:S04]  /*7aa0*/  STG.E.128 [R4.64+0x40], R36 ;  /* 0x0000402404007986 */ /* 0x000fe8000c101d08 */
[----:B------:R-:W-:Y:S04]  /*7ab0*/  STG.E.128 [R4.64+0x80], R20 ;  /* 0x0000801404007986 */ /* 0x000fe8000c101d08 */
[----:B------:R-:W-:Y:S04]  /*7ac0*/  STG.E.128 [R2.64], R48 ;  /* 0x0000003002007986 */ /* 0x000fe8000c101d08 */
[----:B------:R-:W-:Y:S04]  /*7ad0*/  STG.E.128 [R2.64+0x40], R32 ;  /* 0x0000402002007986 */ /* 0x000fe8000c101d08 */
[----:B------:R-:W-:Y:S04]  /*7ae0*/  STG.E.128 [R2.64+0x80], R16 ;  /* 0x0000801002007986 */ /* 0x000fe8000c101d08 */
[----:B------:R-:W-:Y:S04]  /*7af0*/  STG.E.128 [R8.64], R44 ;  /* 0x0000002c08007986 */ /* 0x000fe8000c101d08 */
[----:B------:R-:W-:Y:S04]  /*7b00*/  STG.E.128 [R8.64+0x40], R28 ;  /* 0x0000401c08007986 */ /* 0x000fe8000c101d08 */
[----:B------:R-:W-:Y:S01]  /*7b10*/  STG.E.128 [R8.64+0x80], R60 ;  /* 0x0000803c08007986 */ /* 0x000fe2000c101d08 */
[----:B------:R-:W-:Y:S05]  /*7b20*/  EXIT ;  /* 0x000000000000794d */ /* 0x000fea0003800000 */
.L_x_34:
        /* <DEDUP_REMOVED lines=13> */
.L_x_1026:


//--------------------- .text._ZN5flash16flash_fwd_kernelI23Flash_fwd_kernel_traitsILi96ELi128ELi64ELi4ELb0ELb0EN7cutlass10bfloat16_tE19Flash_kernel_traitsILi96ELi128ELi64ELi4ES3_EELb0ELb0ELb0ELb0ELb0ELb0ELb0ELb0EEEvNS_16Flash_fwd_paramsE --------------------------
	.section	.text._ZN5flash16flash_fwd_kernelI23Flash_fwd_kernel_traitsILi96ELi128ELi64ELi4ELb0ELb0EN7cutlass10bfloat16_tE19Flash_kernel_traitsILi96ELi128ELi64ELi4ES3_EELb0ELb0ELb0ELb0ELb0ELb0ELb0ELb0EEEvNS_16Flash_fwd_paramsE,"ax",@progbits
	.sectioninfo	@"SHI_REGISTERS=255"
	.align	128
        .global         _ZN5flash16flash_fwd_kernelI23Flash_fwd_kernel_traitsILi96ELi128ELi64ELi4ELb0ELb0EN7cutlass10bfloat16_tE19Flash_kernel_traitsILi96ELi128ELi64ELi4ES3_EELb0ELb0ELb0ELb0ELb0ELb0ELb0ELb0EEEvNS_16Flash_fwd_paramsE
        .type           _ZN5flash16flash_fwd_kernelI23Flash_fwd_kernel_traitsILi96ELi128ELi64ELi4ELb0ELb0EN7cutlass10bfloat16_tE19Flash_kernel_traitsILi96ELi128ELi64ELi4ES3_EELb0ELb0ELb0ELb0ELb0ELb0ELb0ELb0EEEvNS_16Flash_fwd_paramsE,@function
        .size           _ZN5flash16flash_fwd_kernelI23Flash_fwd_kernel_traitsILi96ELi128ELi64ELi4ELb0ELb0EN7cutlass10bfloat16_tE19Flash_kernel_traitsILi96ELi128ELi64ELi4ES3_EELb0ELb0ELb0ELb0ELb0ELb0ELb0ELb0EEEvNS_16Flash_fwd_paramsE,(.L_x_1027 - _ZN5flash16flash_fwd_kernelI23Flash_fwd_kernel_traitsILi96ELi128ELi64ELi4ELb0ELb0EN7cutlass10bfloat16_tE19Flash_kernel_traitsILi96ELi128ELi64ELi4ES3_EELb0ELb0ELb0ELb0ELb0ELb0ELb0ELb0EEEvNS_16Flash_fwd_paramsE)
        .other          _ZN5flash16flash_fwd_kernelI23Flash_fwd_kernel_traitsILi96ELi128ELi64ELi4ELb0ELb0EN7cutlass10bfloat16_tE19Flash_kernel_traitsILi96ELi128ELi64ELi4ES3_EELb0ELb0ELb0ELb0ELb0ELb0ELb0ELb0EEEvNS_16Flash_fwd_paramsE,@"STO_CUDA_ENTRY STV_DEFAULT"
_ZN5flash16flash_fwd_kernelI23Flash_fwd_kernel_traitsILi96ELi128ELi64ELi4ELb0ELb0EN7cutlass10bfloat16_tE19Flash_kernel_traitsILi96ELi128ELi64ELi4ES3_EELb0ELb0ELb0ELb0ELb0ELb0ELb0ELb0EEEvNS_16Flash_fwd_paramsE:
.text._ZN5flash16flash_fwd_kernelI23Flash_fwd_kernel_traitsILi96ELi128ELi64ELi4ELb0ELb0EN7cutlass10bfloat16_tE19Flash_kernel_traitsILi96ELi128ELi64ELi4ES3_EELb0ELb0ELb0ELb0ELb0ELb0ELb0ELb0EEEvNS_16Flash_fwd_paramsE:
        /* <DEDUP_REMOVED lines=35> */
.L_x_35:
[----:B---34-:R-:W-:Y:S02]  /*0230*/  MOV R0, c[0x0][0x218] ;  /* 0x0000860000007a02 */ /* 0x018fe40000000f00 */
.L_x_36:
        /* <DEDUP_REMOVED lines=44> */
.L_x_38:
[----:B------:R-:W-:Y:S02]  /*0500*/  IABS R4, c[0x0][0x1c8] ;  /* 0x0000720000047a13 */ /* 0x000fe40000000000 */
[----:B------:R-:W-:Y:S02]  /*0510*/  IABS R5, R13 ;  /* 0x0000000d00057213 */ /* 0x000fe40000000000 */
[----:B------:R-:W1:Y:S01]  /*0520*/  I2F.RP R2, R4 ;  /* 0x0000000400027306 */ /* 0x000e620000209400 */
[----:B------:R-:W-:-:S07]  /*0530*/  SHF.R.S32.HI R7, RZ, 0x1f, R13 ;  /* 0x0000001fff077819 */ /* 0x000fce000001140d */
[----:B-1----:R-:W1:Y:S02]  /*0540*/  MUFU.RCP R2, R2 ;  /* 0x0000000200027308 */ /* 0x002e640000001000 */
[----:B-1----:R-:W-:-:S06]  /*0550*/  IADD3 R2, R2, 0xffffffe, RZ ;  /* 0x0ffffffe02027810 */ /* 0x002fcc0007ffe0ff */
[----:B------:R-:W1:Y:S02]  /*0560*/  F2I.FTZ.U32.TRUNC.NTZ R3, R2 ;  /* 0x0000000200037305 */ /* 0x000e64000021f000 */
[----:B-1----:R-:W-:Y:S02]  /*0570*/  IMAD.MOV R0, RZ, RZ, -R3 ;  /* 0x000000ffff007224 */ /* 0x002fe400078e0a03 */
[----:B------:R-:W-:Y:S02]  /*0580*/  IMAD.MOV.U32 R2, RZ, RZ, RZ ;  /* 0x000000ffff027224 */ /* 0x000fe400078e00ff */
[----:B------:R-:W-:-:S04]  /*0590*/  IMAD R0, R0, R4, RZ ;  /* 0x0000000400007224 */ /* 0x000fc800078e02ff */
[----:B------:R-:W-:-:S04]  /*05a0*/  IMAD.HI.U32 R0, R3, R0, R2 ;  /* 0x0000000003007227 */ /* 0x000fc800078e0002 */
[----:B------:R-:W-:-:S04]  /*05b0*/  IMAD.MOV.U32 R3, RZ, RZ, R5 ;  /* 0x000000ffff037224 */ /* 0x000fc800078e0005 */
        /* <DEDUP_REMOVED lines=30> */
.L_x_39:
[----:B------:R-:W-:Y:S01]  /*07a0*/  SHF.R.S32.HI R5, RZ, 0x1f, R148 ;  /* 0x0000001fff057819 */ /* 0x000fe20000011494 */
[----:B------:R-:W-:Y:S01]  /*07b0*/  IMAD.IADD R251, R15, 0x1, -R251 ;  /* 0x000000010ffb7824 */ /* 0x000fe200078e0afb */
[----:B------:R-:W-:Y:S01]  /*07c0*/  SHF.R.S32.HI R6, RZ, 0x1f, R8 ;  /* 0x0000001fff067819 */ /* 0x000fe20000011408 */
[----:B------:R-:W-:Y:S01]  /*07d0*/  IMAD R15, R7, c[0x0][0x1a8], RZ ;  /* 0x00006a00070f7a24 */ /* 0x000fe200078e02ff */
[CC--:B------:R-:W-:Y:S01]  /*07e0*/  LEA.HI R3, R5.reuse, R148.reuse, RZ, 0x2 ;  /* 0x0000009405037211 */ /* 0x0c0fe200078f10ff */
[----:B------:R-:W-:Y:S01]  /*07f0*/  BSSY B0, `(.L_x_40) ;  /* 0x0000061000007945 */ /* 0x000fe20003800000 */
        /* <DEDUP_REMOVED lines=8> */
[----:B------:R-:W-:Y:S01]  /*0880*/  LEA.HI R3, R3, R244, RZ, 0x1 ;  /* 0x000000f403037211 */ /* 0x000fe200078f08ff */
[----:B------:R-:W-:Y:S01]  /*0890*/  IMAD.SHL.U32 R236, R2, 0x8, RZ ;  /* 0x0000000802ec7824 */ /* 0x000fe200078e00ff */
[----:B------:R-:W-:Y:S02]  /*08a0*/  LEA.HI R19, R5, R148, RZ, 0x5 ;  /* 0x0000009405137211 */ /* 0x000fe400078f28ff */
[----:B------:R-:W-:-:S02]  /*08b0*/  LOP3.LUT R0, R0, 0xc0, RZ, 0xc0, !PT ;  /* 0x000000c000007812 */ /* 0x000fc400078ec0ff */
[----:B------:R-:W-:Y:S02]  /*08c0*/  LOP3.LUT R3, R3, 0x7fffffe, RZ, 0xc0, !PT ;  /* 0x07fffffe03037812 */ /* 0x000fe400078ec0ff */
[----:B------:R-:W-:Y:S02]  /*08d0*/  LOP3.LUT R4, R0, 0x18, R236, 0xf8, !PT ;  /* 0x0000001800047812 */ /* 0x000fe400078ef8ec */
[----:B------:R-:W-:Y:S01]  /*08e0*/  SHF.R.U32.HI R2, RZ, 0x3, R0 ;  /* 0x00000003ff027819 */ /* 0x000fe20000011600 */
[----:B------:R-:W-:Y:S01]  /*08f0*/  IMAD.IADD R3, R244, 0x1, -R3 ;  /* 0x00000001f4037824 */ /* 0x000fe200078e0a03 */
[----:B------:R-:W-:Y:S02]  /*0900*/  LOP3.LUT R0, R22, 0xfffffff0, RZ, 0xc0, !PT ;  /* 0xfffffff016007812 */ /* 0x000fe400078ec0ff */
[----:B------:R-:W-:Y:S02]  /*0910*/  SHF.R.S32.HI R23, RZ, 0x5, R19 ;  /* 0x00000005ff177819 */ /* 0x000fe40000011413 */
[----:B------:R-:W-:Y:S01]  /*0920*/  LOP3.LUT R4, R4, R2, RZ, 0x3c, !PT ;  /* 0x0000000204047212 */ /* 0x000fe200078e3cff */
[----:B------:R-:W-:Y:S01]  /*0930*/  IMAD.IADD R18, R148, 0x1, -R0 ;  /* 0x0000000194127824 */ /* 0x000fe200078e0a00 */
[----:B------:R-:W-:Y:S01]  /*0940*/  IADD3 R2, P0, R236, R9, RZ ;  /* 0x00000009ec027210 */ /* 0x000fe20007f1e0ff */
[----:B------:R-:W-:Y:S01]  /*0950*/  IMAD R0, R23, 0x8, R3 ;  /* 0x0000000817007824 */ /* 0x000fe200078e0203 */
[----:B------:R-:W-:-:S02]  /*0960*/  SHF.R.S32.HI R237, RZ, 0x1f, R236 ;  /* 0x0000001fffed7819 */ /* 0x000fc400000114ec */
[----:B------:R-:W-:Y:S01]  /*0970*/  LEA.HI R20, R18, R18, RZ, 0x1 ;  /* 0x0000001212147211 */ /* 0x000fe200078f08ff */
[----:B------:R-:W-:Y:S01]  /*0980*/  IMAD.U32 R222, R0, 0x20, R4 ;  /* 0x0000002000de7824 */ /* 0x000fe200078e0004 */
[----:B------:R-:W-:Y:S01]  /*0990*/  SHF.R.S32.HI R245, RZ, 0x1f, R244 ;  /* 0x0000001ffff57819 */ /* 0x000fe200000114f4 */
[----:B------:R-:W-:Y:S01]  /*09a0*/  IMAD.X R3, R237, 0x1, R10, P0 ;  /* 0x00000001ed037824 */ /* 0x000fe200000e060a */
[----:B------:R-:W-:Y:S01]  /*09b0*/  SHF.R.S32.HI R7, RZ, 0x1, R20 ;  /* 0x00000001ff077819 */ /* 0x000fe20000011414 */
[----:B------:R-:W-:Y:S01]  /*09c0*/  IMAD.WIDE.U32 R4, R244, c[0x0][0x198], R236 ;  /* 0x00006600f4047a25 */ /* 0x000fe200078e00ec */
[----:B------:R-:W-:Y:S02]  /*09d0*/  SHF.R.S32.HI R0, RZ, 0x1f, R20 ;  /* 0x0000001fff007819 */ /* 0x000fe40000011414 */
[----:B------:R-:W-:Y:S01]  /*09e0*/  IADD3 R249, R236, 0x20, RZ ;  /* 0x00000020ecf97810 */ /* 0x000fe20007ffe0ff */
[----:B------:R-:W-:Y:S01]  /*09f0*/  IMAD.WIDE.U32 R12, R13, c[0x0][0x1a8], R2 ;  /* 0x00006a000d0c7a25 */ /* 0x000fe200078e0002 */
[----:B------:R-:W-:-:S02]  /*0a00*/  LEA.HI R0, R0, R7, RZ, 0x2 ;  /* 0x0000000700007211 */ /* 0x000fc400078f10ff */
[----:B------:R-:W-:Y:S01]  /*0a10*/  IADD3 R4, P1, R16, R4, RZ ;  /* 0x0000000410047210 */ /* 0x000fe20007f3e0ff */
[----:B------:R-:W-:Y:S01]  /*0a20*/  IMAD R10, R245, c[0x0][0x1a0], RZ ;  /* 0x00006800f50a7a24 */ /* 0x000fe200078e02ff */
[----:B------:R-:W-:Y:S01]  /*0a30*/  LOP3.LUT R0, R0, 0xfffffffc, RZ, 0xc0, !PT ;  /* 0xfffffffc00007812 */ /* 0x000fe200078ec0ff */
[----:B------:R-:W-:Y:S01]  /*0a40*/  IMAD.WIDE.U32 R2, R244, c[0x0][0x1a0], R236 ;  /* 0x00006800f4027a25 */ /* 0x000fe200078e00ec */
[----:B------:R-:W-:-:S03]  /*0a50*/  IADD3 R250, R236, 0x40, RZ ;  /* 0x00000040ecfa7810 */ /* 0x000fc60007ffe0ff */
[----:B------:R-:W-:Y:S01]  /*0a60*/  IMAD.IADD R16, R7, 0x1, -R0 ;  /* 0x0000000107107824 */ /* 0x000fe200078e0a00 */
[----:B------:R-:W-:Y:S01]  /*0a70*/  IADD3 R2, P0, R11, R2, RZ ;  /* 0x000000020b027210 */ /* 0x000fe20007f1e0ff */
[----:B------:R-:W-:Y:S02]  /*0a80*/  IMAD R0, R244, c[0x0][0x1a4], R10 ;  /* 0x00006900f4007a24 */ /* 0x000fe400078e020a */
[----:B------:R-:W-:Y:S02]  /*0a90*/  IMAD R9, R245, c[0x0][0x198], RZ ;  /* 0x00006600f5097a24 */ /* 0x000fe400078e02ff */
[----:B------:R-:W-:Y:S01]  /*0aa0*/  IMAD R7, R6, c[0x0][0x1b0], RZ ;  /* 0x00006c0006077a24 */ /* 0x000fe200078e02ff */
[----:B------:R-:W-:Y:S01]  /*0ab0*/  IADD3.X R3, R14, R3, R0, P0, !PT ;  /* 0x000000030e037210 */ /* 0x000fe200007fe400 */
[----:B------:R-:W-:Y:S01]  /*0ac0*/  IMAD R9, R244, c[0x0][0x19c], R9 ;  /* 0x00006700f4097a24 */ /* 0x000fe200078e0209 */
[----:B------:R-:W-:Y:S01]  /*0ad0*/  LOP3.LUT R0, R19, 0xffffffe0, RZ, 0xc0, !PT ;  /* 0xffffffe013007812 */ /* 0x000fe200078ec0ff */
[----:B------:R-:W-:Y:S01]  /*0ae0*/  IMAD R6, R6, c[0x0][0x1b8], RZ ;  /* 0x00006e0006067a24 */ /* 0x000fe200078e02ff */
[----:B------:R-:W-:Y:S01]  /*0af0*/  ISETP.GE.AND P0, PT, R244, R251, PT ;  /* 0x000000fbf400720c */ /* 0x000fe20003f06270 */
[----:B------:R-:W-:Y:S01]  /*0b00*/  IMAD R7, R8, c[0x0][0x1b4], R7 ;  /* 0x00006d0008077a24 */ /* 0x000fe200078e0207 */
[----:B------:R-:W-:Y:S01]  /*0b10*/  IADD3.X R5, R17, R5, R9, P1, !PT ;  /* 0x0000000511057210 */ /* 0x000fe20000ffe409 */
[----:B------:R-:W-:Y:S01]  /*0b20*/  IMAD.IADD R0, R148, 0x1, -R0 ;  /* 0x0000000194007824 */ /* 0x000fe200078e0a00 */
[----:B------:R-:W-:Y:S01]  /*0b30*/  LOP3.LUT P1, RZ, R16, 0x2, RZ, 0xc0, !PT ;  /* 0x0000000210ff7812 */ /* 0x000fe2000782c0ff */
[----:B------:R-:W-:-:S02]  /*0b40*/  IMAD R6, R8, c[0x0][0x1bc], R6 ;  /* 0x00006f0008067a24 */ /* 0x000fc400078e0206 */
[C---:B------:R-:W-:Y:S01]  /*0b50*/  IMAD.WIDE.U32 R242, R8.reuse, c[0x0][0x1b0], R4 ;  /* 0x00006c0008f27a25 */ /* 0x040fe200078e0004 */
[----:B------:R1:W-:Y:S03]  /*0b60*/  STL [R1+0x4], R0 ;  /* 0x0000040001007387 */ /* 0x0003e60000100800 */
[----:B------:R-:W-:Y:S02]  /*0b70*/  IMAD.MOV.U32 R4, RZ, RZ, 0x10 ;  /* 0x00000010ff047424 */ /* 0x000fe400078e00ff */
[----:B------:R-:W-:-:S03]  /*0b80*/  IMAD.WIDE.U32 R240, R8, c[0x0][0x1b8], R2 ;  /* 0x00006e0008f07a25 */ /* 0x000fc600078e0002 */
[----:B------:R-:W-:Y:S01]  /*0b90*/  SEL R4, R4, 0xfffffff0, !P1 ;  /* 0xfffffff004047807 */ /* 0x000fe20004800000 */
[----:B------:R-:W-:-:S04]  /*0ba0*/  IMAD.WIDE R246, R246, 0x80, R244 ;  /* 0x00000080f6f67825 */ /* 0x000fc800078e02f4 */
[----:B------:R-:W-:Y:S02]  /*0bb0*/  IMAD.SHL.U32 R222, R222, 0x2, RZ ;  /* 0x00000002dede7824 */ /* 0x000fe400078e00ff */
[----:B------:R-:W-:Y:S02]  /*0bc0*/  IMAD.IADD R11, R13, 0x1, R15 ;  /* 0x000000010d0b7824 */ /* 0x000fe400078e020f */
[----:B------:R-:W-:Y:S02]  /*0bd0*/  IMAD.IADD R239, R243, 0x1, R7 ;  /* 0x00000001f3ef7824 */ /* 0x000fe400078e0207 */
[----:B------:R-:W-:Y:S01]  /*0be0*/  IMAD.IADD R235, R241, 0x1, R6 ;  /* 0x00000001f1eb7824 */ /* 0x000fe200078e0206 */
[----:B------:R-:W-:Y:S05]  /*0bf0*/  @P0 BRA `(.L_x_41) ;  /* 0x0000020000000947 */ /* 0x000fea0003800000 */
[----:B------:R-:W-:Y:S01]  /*0c00*/  ISETP.GE.AND P4, PT, R236, c[0x0][0x220], PT ;  /* 0x00008800ec007a0c */ /* 0x000fe20003f86270 */
[----:B-1----:R-:W-:Y:S01]  /*0c10*/  IMAD R0, R247, c[0x0][0x190], RZ ;  /* 0x00006400f7007a24 */ /* 0x002fe200078e02ff */
[----:B------:R-:W-:Y:S01]  /*0c20*/  ISETP.GE.AND P3, PT, R249, c[0x0][0x220], PT ;  /* 0x00008800f9007a0c */ /* 0x000fe20003f66270 */
[----:B------:R-:W-:Y:S01]  /*0c30*/  IMAD.MOV.U32 R10, RZ, RZ, R12 ;  /* 0x000000ffff0a7224 */ /* 0x000fe200078e000c */
[----:B------:R-:W-:Y:S01]  /*0c40*/  ISETP.GE.AND P2, PT, R250, c[0x0][0x220], PT ;  /* 0x00008800fa007a0c */ /* 0x000fe20003f46270 */
[----:B------:R-:W-:-:S02]  /*0c50*/  IMAD R0, R246, c[0x0][0x194], R0 ;  /* 0x00006500f6007a24 */ /* 0x000fc400078e0200 */
[----:B------:R-:W-:-:S04]  /*0c60*/  IMAD.WIDE.U32 R8, R246, c[0x0][0x190], R10 ;  /* 0x00006400f6087a25 */ /* 0x000fc800078e000a */
[----:B------:R-:W-:Y:S02]  /*0c70*/  IMAD.IADD R0, R9, 0x1, R0 ;  /* 0x0000000109007824 */ /* 0x000fe400078e0200 */
[C---:B------:R-:W-:Y:S01]  /*0c80*/  @!P4 LEA R6, P1, R8.reuse, c[0x0][0x160], 0x1 ;  /* 0x000058000806ca11 */ /* 0x040fe200078208ff */
[----:B------:R1:W-:Y:S01]  /*0c90*/  @P4 STS [R222], RZ ;  /* 0x000000ffde004388 */ /* 0x0003e20000000800 */
[C---:B------:R-:W-:Y:S02]  /*0ca0*/  @!P3 LEA R2, P0, R8.reuse, c[0x0][0x160], 0x1 ;  /* 0x000058000802ba11 */ /* 0x040fe400078008ff */
[C-C-:B------:R-:W-:Y:S01]  /*0cb0*/  @!P4 LEA.HI.X R7, R8.reuse, c[0x0][0x164], R0.reuse, 0x1, P1 ;  /* 0x000059000807ca11 */ /* 0x140fe200008f0c00 */
[----:B------:R1:W-:Y:S01]  /*0cc0*/  @P4 STS [R222+0x4], RZ ;  /* 0x000004ffde004388 */ /* 0x0003e20000000800 */
[----:B------:R-:W-:-:S03]  /*0cd0*/  @!P3 LEA.HI.X R3, R8, c[0x0][0x164], R0, 0x1, P0 ;  /* 0x000059000803ba11 */ /* 0x000fc600000f0c00 */
[----:B------:R1:W-:Y:S04]  /*0ce0*/  @P4 STS.64 [R222+0x8], RZ ;  /* 0x000008ffde004388 */ /* 0x0003e80000000a00 */
[----:B------:R-:W-:Y:S01]  /*0cf0*/  @!PT LDS RZ, [RZ] ;  /* 0x00000000fffff984 */ /* 0x000fe20000000800 */
[----:B------:R-:W-:Y:S01]  /*0d00*/  @!PT LDS RZ, [RZ] ;  /* 0x00000000fffff984 */ /* 0x000fe20000000800 */
[----:B------:R-:W-:Y:S01]  /*0d10*/  @!PT LDS RZ, [RZ] ;  /* 0x00000000fffff984 */ /* 0x000fe20000000800 */
[----:B------:R1:W-:Y:S04]  /*0d20*/  @!P4 LDGSTS.E.BYPASS.LTC128B.128 [R222], [R6.64] ;  /* 0x0000000006decfae */ /* 0x0003e8000b901d4a */
[----:B------:R1:W-:Y:S04]  /*0d30*/  @P3 STS.128 [R222+0x2000], RZ ;  /* 0x002000ffde003388 */ /* 0x0003e80000000c00 */
[----:B------:R-:W-:Y:S01]  /*0d40*/  @!PT LDS RZ, [RZ] ;  /* 0x00000000fffff984 */ /* 0x000fe20000000800 */
[----:B------:R-:W-:Y:S01]  /*0d50*/  @!PT LDS RZ, [RZ] ;  /* 0x00000000fffff984 */ /* 0x000fe20000000800 */
[----:B------:R-:W-:Y:S01]  /*0d60*/  @!PT LDS RZ, [RZ] ;  /* 0x00000000fffff984 */ /* 0x000fe20000000800 */
[----:B------:R1:W-:Y:S04]  /*0d70*/  @!P3 LDGSTS.E.BYPASS.LTC128B.128 [R222+0x2000], [R2.64+0x40] ;  /* 0x0200004002debfae */ /* 0x0003e8000b901d4a */
[----:B------:R1:W-:Y:S01]  /*0d80*/  @P2 STS.128 [R222+0x4000], RZ ;  /* 0x004000ffde002388 */ /* 0x0003e20000000c00 */
[----:B------:R-:W-:Y:S05]  /*0d90*/  @P2 BRA `(.L_x_41) ;  /* 0x0000006000002947 */ /* 0x000fea0003800000 */
[----:B-1----:R-:W-:-:S04]  /*0da0*/  LEA R2, P0, R8, c[0x0][0x160], 0x1 ;  /* 0x0000580008027a11 */ /* 0x002fc800078008ff */
[----:B------:R-:W-:-:S05]  /*0db0*/  LEA.HI.X R3, R8, c[0x0][0x164], R0, 0x1, P0 ;  /* 0x0000590008037a11 */ /* 0x000fca00000f0c00 */
[----:B------:R-:W-:Y:S01]  /*0dc0*/  @!PT LDS RZ, [RZ] ;  /* 0x00000000fffff984 */ /* 0x000fe20000000800 */
[----:B------:R-:W-:Y:S01]  /*0dd0*/  @!PT LDS RZ, [RZ] ;  /* 0x00000000fffff984 */ /* 0x000fe20000000800 */
[----:B------:R-:W-:Y:S01]  /*0de0*/  @!PT LDS RZ, [RZ] ;  /* 0x00000000fffff984 */ /* 0x000fe20000000800 */
[----:B------:R1:W-:Y:S04]  /*0df0*/  LDGSTS.E.BYPASS.LTC128B.128 [R222+0x4000], [R2.64+0x80] ;  /* 0x0400008002de7fae */ /* 0x0003e8000b901d4a */
.L_x_41:
[----:B------:R-:W-:Y:S05]  /*0e00*/  BSYNC B0 ;  /* 0x0000000000007941 */ /* 0x000fea0003800000 */
.L_x_40:
[----:B------:R-:W-:Y:S01]  /*0e10*/  IADD3 R14, R244, 0x20, RZ ;  /* 0x00000020f40e7810 */ /* 0x000fe20007ffe0ff */
[----:B------:R-:W-:Y:S03]  /*0e20*/  BSSY B0, `(.L_x_42) ;  /* 0x0000025000007945 */ /* 0x000fe60003800000 */
[----:B------:R-:W-:Y:S01]  /*0e30*/  ISETP.GE.AND P0, PT, R14, R251, PT ;  /* 0x000000fb0e00720c */ /* 0x000fe20003f06270 */
[----:B------:R2:W-:-:S12]  /*0e40*/  STL [R1], R14 ;  /* 0x0000000e01007387 */ /* 0x0005d80000100800 */
[----:B------:R-:W-:Y:S05]  /*0e50*/  @P0 BRA `(.L_x_43) ;  /* 0x0000021000000947 */ /* 0x000fea0003800000 */
[----:B------:R-:W-:Y:S01]  /*0e60*/  IADD3 R5, P0, R246, 0x20, RZ ;  /* 0x00000020f6057810 */ /* 0x000fe20007f1e0ff */
[----:B-1----:R-:W-:Y:S01]  /*0e70*/  IMAD.MOV.U32 R2, RZ, RZ, R12 ;  /* 0x000000ffff027224 */ /* 0x002fe200078e000c */
[----:B------:R-:W-:Y:S01]  /*0e80*/  ISETP.GE.AND P3, PT, R236, c[0x0][0x220], PT ;  /* 0x00008800ec007a0c */ /* 0x000fe20003f66270 */
[----:B------:R-:W-:Y:S01]  /*0e90*/  IMAD.MOV.U32 R3, RZ, RZ, R11 ;  /* 0x000000ffff037224 */ /* 0x000fe200078e000b */
[----:B------:R-:W-:Y:S01]  /*0ea0*/  ISETP.GE.AND P2, PT, R249, c[0x0][0x220], PT ;  /* 0x00008800f9007a0c */ /* 0x000fe20003f46270 */
[----:B------:R-:W-:Y:S01]  /*0eb0*/  IMAD.X R0, RZ, RZ, R247, P0 ;  /* 0x000000ffff007224 */ /* 0x000fe200000e06f7 */
[----:B------:R-:W-:Y:S01]  /*0ec0*/  ISETP.GE.AND P0, PT, R250, c[0x0][0x220], PT ;  /* 0x00008800fa007a0c */ /* 0x000fe20003f06270 */
[----:B------:R-:W-:-:S04]  /*0ed0*/  IMAD.WIDE.U32 R2, R5, c[0x0][0x190], R2 ;  /* 0x0000640005027a25 */ /* 0x000fc800078e0002 */
[----:B------:R-:W-:-:S04]  /*0ee0*/  IMAD R0, R0, c[0x0][0x190], RZ ;  /* 0x0000640000007a24 */ /* 0x000fc800078e02ff */
[----:B------:R-:W-:Y:S01]  /*0ef0*/  IMAD R0, R5, c[0x0][0x194], R0 ;  /* 0x0000650005007a24 */ /* 0x000fe200078e0200 */
[C---:B------:R-:W-:Y:S01]  /*0f00*/  @!P3 LEA R8, P4, R2.reuse, c[0x0][0x160], 0x1 ;  /* 0x000058000208ba11 */ /* 0x040fe200078808ff */
[----:B------:R1:W-:Y:S01]  /*0f10*/  @P3 STS.128 [R222+0x800], RZ ;  /* 0x000800ffde003388 */ /* 0x0003e20000000c00 */
[----:B------:R-:W-:Y:S01]  /*0f20*/  @!P2 LEA R6, P1, R2, c[0x0][0x160], 0x1 ;  /* 0x000058000206aa11 */ /* 0x000fe200078208ff */
[----:B------:R-:W-:-:S05]  /*0f30*/  IMAD.IADD R0, R3, 0x1, R0 ;  /* 0x0000000103007824 */ /* 0x000fca00078e0200 */
[C-C-:B------:R-:W-:Y:S02]  /*0f40*/  @!P3 LEA.HI.X R9, R2.reuse, c[0x0][0x164], R0.reuse, 0x1, P4 ;  /* 0x000059000209ba11 */ /* 0x140fe400020f0c00 */
[----:B------:R-:W-:-:S03]  /*0f50*/  @!P2 LEA.HI.X R7, R2, c[0x0][0x164], R0, 0x1, P1 ;  /* 0x000059000207aa11 */ /* 0x000fc600008f0c00 */
[----:B------:R-:W-:Y:S01]  /*0f60*/  @!PT LDS RZ, [RZ] ;  /* 0x00000000fffff984 */ /* 0x000fe20000000800 */
[----:B------:R-:W-:Y:S01]  /*0f70*/  @!PT LDS RZ, [RZ] ;  /* 0x00000000fffff984 */ /* 0x000fe20000000800 */
[----:B------:R-:W-:Y:S01]  /*0f80*/  @!PT LDS RZ, [RZ] ;  /* 0x00000000fffff984 */ /* 0x000fe20000000800 */
[----:B------:R1:W-:Y:S04]  /*0f90*/  @!P3 LDGSTS.E.BYPASS.LTC128B.128 [R222+0x800], [R8.64] ;  /* 0x0080000008debfae */ /* 0x0003e8000b901d4a */
        /* <DEDUP_REMOVED lines=13> */
.L_x_43:
[----:B------:R-:W-:Y:S05]  /*1070*/  BSYNC B0 ;  /* 0x0000000000007941 */ /* 0x000fea0003800000 */
.L_x_42:
[----:B-1----:R-:W-:Y:S01]  /*1080*/  IADD3 R0, R244, 0x40, RZ ;  /* 0x00000040f4007810 */ /* 0x002fe20007ffe0ff */
[----:B------:R-:W-:Y:S03]  /*1090*/  BSSY B0, `(.L_x_44) ;  /* 0x0000025000007945 */ /* 0x000fe60003800000 */
[----:B------:R-:W-:Y:S01]  /*10a0*/  ISETP.GE.AND P0, PT, R0, R251, PT ;  /* 0x000000fb0000720c */ /* 0x000fe20003f06270 */
[----:B------:R1:W-:-:S12]  /*10b0*/  STL [R1+0xc], R0 ;  /* 0x00000c0001007387 */ /* 0x0003d80000100800 */
[----:B------:R-:W-:Y:S05]  /*10c0*/  @P0 BRA `(.L_x_45) ;  /* 0x0000021000000947 */ /* 0x000fea0003800000 */
[----:B------:R-:W-:Y:S01]  /*10d0*/  IADD3 R5, P0, R246, 0x40, RZ ;  /* 0x00000040f6057810 */ /* 0x000fe20007f1e0ff */
[----:B------:R-:W-:Y:S01]  /*10e0*/  IMAD.MOV.U32 R2, RZ, RZ, R12 ;  /* 0x000000ffff027224 */ /* 0x000fe200078e000c */
[----:B------:R-:W-:Y:S01]  /*10f0*/  ISETP.GE.AND P3, PT, R236, c[0x0][0x220], PT ;  /* 0x00008800ec007a0c */ /* 0x000fe20003f66270 */
[----:B------:R-:W-:Y:S01]  /*1100*/  IMAD.MOV.U32 R3, RZ, RZ, R11 ;  /* 0x000000ffff037224 */ /* 0x000fe200078e000b */
[----:B------:R-:W-:Y:S01]  /*1110*/  ISETP.GE.AND P2, PT, R249, c[0x0][0x220], PT ;  /* 0x00008800f9007a0c */ /* 0x000fe20003f46270 */
[----:B-1----:R-:W-:Y:S01]  /*1120*/  IMAD.X R0, RZ, RZ, R247, P0 ;  /* 0x000000ffff007224 */ /* 0x002fe200000e06f7 */
        /* <DEDUP_REMOVED lines=27> */
.L_x_45:
[----:B------:R-:W-:Y:S05]  /*12e0*/  BSYNC B0 ;  /* 0x0000000000007941 */ /* 0x000fea0003800000 */
.L_x_44:
[----:B-1----:R-:W-:Y:S01]  /*12f0*/  IADD3 R0, R244, 0x60, RZ ;  /* 0x00000060f4007810 */ /* 0x002fe20007ffe0ff */
[----:B------:R-:W-:Y:S01]  /*1300*/  UMOV UR7, 0x6 ;  /* 0x0000000600077882 */ /* 0x000fe20000000000 */
[----:B------:R-:W-:Y:S01]  /*1310*/  BSSY B0, `(.L_x_46) ;  /* 0x0000028000007945 */ /* 0x000fe20003800000 */
[----:B------:R-:W-:Y:S01]  /*1320*/  ULDC.64 UR4, c[0x0][0x198] ;  /* 0x0000660000047ab9 */ /* 0x000fe20000000a00 */
[----:B------:R-:W-:Y:S01]  /*1330*/  ISETP.GE.AND P0, PT, R0, R251, PT ;  /* 0x000000fb0000720c */ /* 0x000fe20003f06270 */
[----:B------:R1:W-:Y:S01]  /*1340*/  STL [R1+0x8], R0 ;  /* 0x0000080001007387 */ /* 0x0003e20000100800 */
[----:B------:R-:W-:Y:S02]  /*1350*/  USHF.L.U64.HI UR7, UR4, UR7, UR5 ;  /* 0x0000000704077299 */ /* 0x000fe40008010205 */
[----:B------:R-:W-:-:S09]  /*1360*/  USHF.L.U32 UR8, UR4, 0x6, URZ ;  /* 0x0000000604087899 */ /* 0x000fd2000800063f */
        /* <DEDUP_REMOVED lines=34> */
.L_x_47:
[----:B------:R-:W-:Y:S05]  /*1590*/  BSYNC B0 ;  /* 0x0000000000007941 */ /* 0x000fea0003800000 */
.L_x_46:
[----:B------:R-:W-:Y:S01]  /*15a0*/  LEA.HI.SX32 R37, R223, 0xffffffff, 0x1a ;  /* 0xffffffffdf257811 */ /* 0x000fe200078fd2ff */
[----:B------:R-:W-:Y:S01]  /*15b0*/  BSSY B0, `(.L_x_48) ;  /* 0x0000025000007945 */ /* 0x000fe20003800000 */
[----:B------:R-:W-:Y:S02]  /*15c0*/  MOV R238, R242 ;  /* 0x000000f200ee7202 */ /* 0x000fe40000000f00 */
[----:B------:R-:W-:Y:S01]  /*15d0*/  SHF.R.S32.HI R5, RZ, 0x1f, R37 ;  /* 0x0000001fff057819 */ /* 0x000fe20000011425 */
[C---:B------:R-:W-:Y:S02]  /*15e0*/  IMAD R10, R37.reuse, -0x40, R36 ;  /* 0xffffffc0250a7824 */ /* 0x040fe400078e0224 */
[C---:B-1----:R-:W-:Y:S02]  /*15f0*/  IMAD R0, R37.reuse, UR7, RZ ;  /* 0x0000000725007c24 */ /* 0x042fe4000f8e02ff */
[----:B------:R-:W-:Y:S01]  /*1600*/  IMAD.WIDE.U32 R2, R37, UR8, R238 ;  /* 0x0000000825027c25 */ /* 0x000fe2000f8e00ee */
[----:B------:R-:W-:-:S03]  /*1610*/  ISETP.GE.AND P0, PT, R244, R10, PT ;  /* 0x0000000af400720c */ /* 0x000fc60003f06270 */
[----:B------:R-:W-:-:S05]  /*1620*/  IMAD R0, R5, UR8, R0 ;  /* 0x0000000805007c24 */ /* 0x000fca000f8e0200 */
[----:B------:R-:W-:-:S05]  /*1630*/  IADD3 R0, R3, R0, RZ ;  /* 0x0000000003007210 */ /* 0x000fca0007ffe0ff */
[----:B------:R-:W-:Y:S05]  /*1640*/  @P0 BRA `(.L_x_49) ;  /* 0x000001b000000947 */ /* 0x000fea0003800000 */
[----:B------:R-:W-:Y:S02]  /*1650*/  ISETP.GE.AND P3, PT, R236, c[0x0][0x220], PT ;  /* 0x00008800ec007a0c */ /* 0x000fe40003f66270 */
[----:B------:R-:W-:Y:S02]  /*1660*/  ISETP.GE.AND P2, PT, R249, c[0x0][0x220], PT ;  /* 0x00008800f9007a0c */ /* 0x000fe40003f46270 */
[----:B------:R-:W-:-:S09]  /*1670*/  ISETP.GE.AND P0, PT, R250, c[0x0][0x220], PT ;  /* 0x00008800fa007a0c */ /* 0x000fd20003f06270 */
[C---:B------:R-:W-:Y:S01]  /*1680*/  @!P3 LEA R8, P4, R2.reuse, c[0x0][0x168], 0x1 ;  /* 0x00005a000208ba11 */ /* 0x040fe200078808ff */
[----:B------:R1:W-:Y:S01]  /*1690*/  @P3 STS [R222+0x6000], RZ ;  /* 0x006000ffde003388 */ /* 0x0003e20000000800 */
        /* <DEDUP_REMOVED lines=22> */
.L_x_49:
[----:B------:R-:W-:Y:S05]  /*1800*/  BSYNC B0 ;  /* 0x0000000000007941 */ /* 0x000fea0003800000 */
.L_x_48:
[----:B------:R-:W-:Y:S01]  /*1810*/  ISETP.GE.AND P0, PT, R14, R10, PT ;  /* 0x0000000a0e00720c */ /* 0x000fe20003f06270 */
[----:B------:R-:W-:Y:S01]  /*1820*/  UMOV UR6, 0x5 ;  /* 0x0000000500067882 */ /* 0x000fe20000000000 */
[----:B------:R-:W-:Y:S01]  /*1830*/  BSSY B0, `(.L_x_50) ;  /* 0x0000020000007945 */ /* 0x000fe20003800000 */
[----:B------:R-:W-:Y:S02]  /*1840*/  ULDC UR5, c[0x0][0x19c] ;  /* 0x0000670000057ab9 */ /* 0x000fe40000000800 */
[----:B------:R-:W-:Y:S02]  /*1850*/  USHF.L.U32 UR9, UR4, 0x5, URZ ;  /* 0x0000000504097899 */ /* 0x000fe4000800063f */
[----:B------:R-:W-:-:S06]  /*1860*/  USHF.L.U64.HI UR5, UR4, UR6, UR5 ;  /* 0x0000000604057299 */ /* 0x000fcc0008010205 */
[----:B------:R-:W-:Y:S05]  /*1870*/  @P0 BRA `(.L_x_51) ;  /* 0x000001b000000947 */ /* 0x000fea0003800000 */
[----:B------:R-:W-:Y:S02]  /*1880*/  ISETP.GE.AND P3, PT, R236, c[0x0][0x220], PT ;  /* 0x00008800ec007a0c */ /* 0x000fe40003f66270 */
[----:B------:R-:W-:Y:S02]  /*1890*/  ISETP.GE.AND P2, PT, R249, c[0x0][0x220], PT ;  /* 0x00008800f9007a0c */ /* 0x000fe40003f46270 */
[----:B------:R-:W-:Y:S02]  /*18a0*/  IADD3 R2, P1, R2, UR9, RZ ;  /* 0x0000000902027c10 */ /* 0x000fe4000ff3e0ff */
[----:B------:R-:W-:Y:S02]  /*18b0*/  ISETP.GE.AND P0, PT, R250, c[0x0][0x220], PT ;  /* 0x00008800fa007a0c */ /* 0x000fe40003f06270 */
[----:B------:R-:W-:-:S05]  /*18c0*/  IADD3.X R0, R0, UR5, RZ, P1, !PT ;  /* 0x0000000500007c10 */ /* 0x000fca0008ffe4ff */
[C---:B-1----:R-:W-:Y:S01]  /*18d0*/  @!P3 LEA R8, P4, R2.reuse, c[0x0][0x168], 0x1 ;  /* 0x00005a000208ba11 */ /* 0x042fe200078808ff */
[----:B------:R1:W-:Y:S01]  /*18e0*/  @P3 STS.128 [R222+0x6800], RZ ;  /* 0x006800ffde003388 */ /* 0x0003e20000000c00 */
[C---:B------:R-:W-:Y:S02]  /*18f0*/  @!P2 LEA R6, P1, R2.reuse, c[0x0][0x168], 0x1 ;  /* 0x00005a000206aa11 */ /* 0x040fe400078208ff */
        /* <DEDUP_REMOVED lines=19> */
.L_x_51:
[----:B------:R-:W-:Y:S05]  /*1a30*/  BSYNC B0 ;  /* 0x0000000000007941 */ /* 0x000fea0003800000 */
.L_x_50:
[----:B------:R-:W0:Y:S01]  /*1a40*/  LDGDEPBAR ;  /* 0x00000000000079af */ /* 0x000e220000000000 */
[----:B------:R-:W-:Y:S01]  /*1a50*/  ISETP.GE.AND P1, PT, R244, R10, PT ;  /* 0x0000000af400720c */ /* 0x000fe20003f26270 */
[----:B------:R-:W-:Y:S01]  /*1a60*/  IMAD R0, R5, c[0x0][0x1a0], RZ ;  /* 0x0000680005007a24 */ /* 0x000fe200078e02ff */
[----:B------:R-:W-:Y:S01]  /*1a70*/  BSSY B0, `(.L_x_52) ;  /* 0x0000029000007945 */ /* 0x000fe20003800000 */
[----:B------:R-:W-:-:S04]  /*1a80*/  IMAD.WIDE.U32 R2, R37, c[0x0][0x1a0], RZ ;  /* 0x0000680025027a25 */ /* 0x000fc800078e00ff */
[----:B------:R-:W-:Y:S01]  /*1a90*/  IMAD R5, R37, c[0x0][0x1a4], R0 ;  /* 0x0000690025057a24 */ /* 0x000fe200078e0200 */
[----:B------:R-:W-:-:S04]  /*1aa0*/  LEA R0, P0, R2, R240, 0x6 ;  /* 0x000000f002007211 */ /* 0x000fc800078030ff */
[----:B------:R-:W-:-:S04]  /*1ab0*/  IADD3 R5, R3, R5, RZ ;  /* 0x0000000503057210 */ /* 0x000fc80007ffe0ff */
[----:B------:R-:W-:Y:S01]  /*1ac0*/  LEA.HI.X R5, R2, R235, R5, 0x6, P0 ;  /* 0x000000eb02057211 */ /* 0x000fe200000f3405 */
[----:B------:R-:W-:-:S04]  /*1ad0*/  DEPBAR.LE SB0, 0x0 ;  /* 0x000080000000791a */ /* 0x000fc80000000000 */
[----:B------:R-:W-:Y:S06]  /*1ae0*/  BAR.SYNC.DEFER_BLOCKING 0x0 ;  /* 0x0000000000007b1d */ /* 0x000fec0000010000 */
[----:B------:R3:W-:Y:S04]  /*1af0*/  @P1 STS [R222+0x9000], RZ ;  /* 0x009000ffde001388 */ /* 0x0007e80000000800 */
[----:B------:R3:W-:Y:S04]  /*1b00*/  @P1 STS [R222+0x9004], RZ ;  /* 0x009004ffde001388 */ /* 0x0007e80000000800 */
[----:B------:R3:W-:Y:S04]  /*1b10*/  @P1 STS.64 [R222+0x9008], RZ ;  /* 0x009008ffde001388 */ /* 0x0007e80000000a00 */
[----:B------:R3:W-:Y:S04]  /*1b20*/  @P1 STS.128 [R222+0xa000], RZ ;  /* 0x00a000ffde001388 */ /* 0x0007e80000000c00 */
[----:B------:R3:W-:Y:S01]  /*1b30*/  @P1 STS.128 [R222+0xb000], RZ ;  /* 0x00b000ffde001388 */ /* 0x0007e20000000c00 */
[----:B------:R-:W-:Y:S05]  /*1b40*/  @P1 BRA `(.L_x_53) ;  /* 0x000001b000001947 */ /* 0x000fea0003800000 */
[----:B------:R-:W-:Y:S02]  /*1b50*/  ISETP.GE.AND P3, PT, R236, c[0x0][0x220], PT ;  /* 0x00008800ec007a0c */ /* 0x000fe40003f66270 */
[----:B------:R-:W-:-:S02]  /*1b60*/  ISETP.GE.AND P2, PT, R249, c[0x0][0x220], PT ;  /* 0x00008800f9007a0c */ /* 0x000fc40003f46270 */
[----:B------:R-:W-:-:S09]  /*1b70*/  ISETP.GE.AND P0, PT, R250, c[0x0][0x220], PT ;  /* 0x00008800fa007a0c */ /* 0x000fd20003f06270 */
[C---:B-1----:R-:W-:Y:S01]  /*1b80*/  @!P3 LEA R6, P4, R0.reuse, c[0x0][0x170], 0x1 ;  /* 0x00005c000006ba11 */ /* 0x042fe200078808ff */
        /* <DEDUP_REMOVED lines=23> */
.L_x_53:
[----:B------:R-:W-:Y:S05]  /*1d00*/  BSYNC B0 ;  /* 0x0000000000007941 */ /* 0x000fea0003800000 */
.L_x_52:
[----:B------:R-:W-:Y:S01]  /*1d10*/  ISETP.GE.AND P0, PT, R14, R10, PT ;  /* 0x0000000a0e00720c */ /* 0x000fe20003f06270 */
[----:B------:R-:W-:Y:S01]  /*1d20*/  BSSY B0, `(.L_x_54) ;  /* 0x0000023000007945 */ /* 0x000fe20003800000 */
[----:B------:R-:W-:-:S11]  /*1d30*/  MOV R17, 0x20 ;  /* 0x0000002000117802 */ /* 0x000fd60000000f00 */
[----:B------:R4:W-:Y:S04]  /*1d40*/  @P0 STS.128 [R222+0x9800], RZ ;  /* 0x009800ffde000388 */ /* 0x0009e80000000c00 */
[----:B------:R4:W-:Y:S04]  /*1d50*/  @P0 STS.128 [R222+0xa800], RZ ;  /* 0x00a800ffde000388 */ /* 0x0009e80000000c00 */
[----:B------:R4:W-:Y:S01]  /*1d60*/  @P0 STS.128 [R222+0xb800], RZ ;  /* 0x00b800ffde000388 */ /* 0x0009e20000000c00 */
[----:B------:R-:W-:Y:S05]  /*1d70*/  @P0 BRA `(.L_x_55) ;  /* 0x000001d000000947 */ /* 0x000fea0003800000 */
[----:B------:R-:W-:Y:S01]  /*1d80*/  ISETP.GE.AND P3, PT, R236, c[0x0][0x220], PT ;  /* 0x00008800ec007a0c */ /* 0x000fe20003f66270 */
[----:B-1----:R-:W-:Y:S01]  /*1d90*/  IMAD.WIDE.U32 R2, R17, c[0x0][0x1a0], RZ ;  /* 0x0000680011027a25 */ /* 0x002fe200078e00ff */
[----:B------:R-:W-:-:S03]  /*1da0*/  ISETP.GE.AND P2, PT, R249, c[0x0][0x220], PT ;  /* 0x00008800f9007a0c */ /* 0x000fc60003f46270 */
[----:B------:R-:W-:Y:S01]  /*1db0*/  IMAD R6, R17, c[0x0][0x1a4], RZ ;  /* 0x0000690011067a24 */ /* 0x000fe200078e02ff */
[----:B------:R-:W-:-:S04]  /*1dc0*/  IADD3 R0, P0, R0, R2, RZ ;  /* 0x0000000200007210 */ /* 0x000fc80007f1e0ff */
[----:B------:R-:W-:Y:S02]  /*1dd0*/  IADD3.X R5, R5, R3, R6, P0, !PT ;  /* 0x0000000305057210 */ /* 0x000fe400007fe406 */
[----:B------:R-:W-:Y:S01]  /*1de0*/  ISETP.GE.AND P0, PT, R250, c[0x0][0x220], PT ;  /* 0x00008800fa007a0c */ /* 0x000fe20003f06270 */
[----:B------:R1:W-:Y:S01]  /*1df0*/  @P3 STS.128 [R222+0x9800], RZ ;  /* 0x009800ffde003388 */ /* 0x0003e20000000c00 */
[C---:B------:R-:W-:Y:S02]  /*1e00*/  @!P3 LEA R6, P4, R0.reuse, c[0x0][0x170], 0x1 ;  /* 0x00005c000006ba11 */ /* 0x040fe400078808ff */
        /* <DEDUP_REMOVED lines=20> */
.L_x_55:
[----:B------:R-:W-:Y:S05]  /*1f50*/  BSYNC B0 ;  /* 0x0000000000007941 */ /* 0x000fea0003800000 */
.L_x_54:
[----:B-1----:R-:W-:Y:S01]  /*1f60*/  LOP3.LUT R2, R24, 0xfffffff8, RZ, 0xc0, !PT ;  /* 0xfffffff818027812 */ /* 0x002fe200078ec0ff */
[----:B------:R-:W-:Y:S01]  /*1f70*/  IMAD.SHL.U32 R5, R16, 0x40, RZ ;  /* 0x0000004010057824 */ /* 0x000fe200078e00ff */
[----:B------:R-:W-:Y:S01]  /*1f80*/  SHF.R.S32.HI R8, RZ, 0x4, R22 ;  /* 0x00000004ff087819 */ /* 0x000fe20000011416 */
[----:B------:R-:W0:Y:S01]  /*1f90*/  LDGDEPBAR ;  /* 0x00000000000079af */ /* 0x000e220000000000 */
[----:B------:R-:W-:Y:S01]  /*1fa0*/  LOP3.LUT R3, R20, 0x7fffffe, RZ, 0xc0, !PT ;  /* 0x07fffffe14037812 */ /* 0x000fe200078ec0ff */
[----:B------:R-:W-:Y:S01]  /*1fb0*/  IMAD.IADD R2, R148, 0x1, -R2 ;  /* 0x0000000194027824 */ /* 0x000fe200078e0a02 */
[----:B------:R-:W-:Y:S02]  /*1fc0*/  LEA.HI R6, R22, R8, RZ, 0x1 ;  /* 0x0000000816067211 */ /* 0x000fe400078f08ff */
[----:B------:R-:W-:Y:S01]  /*1fd0*/  SHF.R.S32.HI R7, RZ, 0x1f, R18 ;  /* 0x0000001fff077819 */ /* 0x000fe20000011412 */
[----:B------:R-:W-:Y:S01]  /*1fe0*/  IMAD.IADD R39, R18, 0x1, -R3 ;  /* 0x0000000112277824 */ /* 0x000fe200078e0a03 */
[----:B------:R-:W-:-:S02]  /*1ff0*/  LEA.HI R0, R2, R2, RZ, 0x1 ;  /* 0x0000000202007211 */ /* 0x000fc400078f08ff */
[----:B------:R-:W-:Y:S02]  /*2000*/  LOP3.LUT R6, R6, 0xfffffffe, RZ, 0xc0, !PT ;  /* 0xfffffffe06067812 */ /* 0x000fe400078ec0ff */
[----:B------:R-:W-:Y:S02]  /*2010*/  LOP3.LUT R3, R0, 0x3fffffe, RZ, 0xc0, !PT ;  /* 0x03fffffe00037812 */ /* 0x000fe400078ec0ff */
[----:B------:R-:W-:Y:S01]  /*2020*/  SHF.R.S32.HI R16, RZ, 0x1, R0 ;  /* 0x00000001ff107819 */ /* 0x000fe20000011400 */
[----:B------:R-:W-:Y:S01]  /*2030*/  IMAD.IADD R8, R8, 0x1, -R6 ;  /* 0x0000000108087824 */ /* 0x000fe200078e0a06 */
[----:B------:R-:W-:Y:S01]  /*2040*/  LEA.HI R7, R7, R18, RZ, 0x3 ;  /* 0x0000001207077211 */ /* 0x000fe200078f18ff */
[----:B------:R-:W-:Y:S01]  /*2050*/  IMAD.IADD R9, R2, 0x1, -R3 ;  /* 0x0000000102097824 */ /* 0x000fe200078e0a03 */
[----:B------:R-:W-:Y:S01]  /*2060*/  LOP3.LUT R2, R5, 0xc0, RZ, 0xc0, !PT ;  /* 0x000000c005027812 */ /* 0x000fe200078ec0ff */
[C---:B------:R-:W-:Y:S01]  /*2070*/  IMAD.SHL.U32 R0, R16.reuse, 0x40, RZ ;  /* 0x0000004010007824 */ /* 0x040fe200078e00ff */
[----:B------:R-:W-:Y:S01]  /*2080*/  LOP3.LUT P0, RZ, R16, 0x2, RZ, 0xc0, !PT ;  /* 0x0000000210ff7812 */ /* 0x000fe2000780c0ff */
[----:B------:R-:W-:-:S02]  /*2090*/  IMAD.SHL.U32 R3, R7, 0x20, RZ ;  /* 0x0000002007037824 */ /* 0x000fc400078e00ff */
[----:B------:R-:W-:Y:S01]  /*20a0*/  IMAD.SHL.U32 R5, R8, 0x8, RZ ;  /* 0x0000000808057824 */ /* 0x000fe200078e00ff */
[----:B------:R-:W-:Y:S01]  /*20b0*/  LOP3.LUT R0, R0, 0xc0, RZ, 0xc0, !PT ;  /* 0x000000c000007812 */ /* 0x000fe200078ec0ff */
[----:B------:R-:W-:Y:S01]  /*20c0*/  IMAD.SHL.U32 R7, R21, 0x8, RZ ;  /* 0x0000000815077824 */ /* 0x000fe200078e00ff */
[----:B------:R-:W-:Y:S02]  /*20d0*/  LOP3.LUT R38, R3, 0xffffff00, RZ, 0xc0, !PT ;  /* 0xffffff0003267812 */ /* 0x000fe400078ec0ff */
[----:B------:R-:W-:Y:S02]  /*20e0*/  LOP3.LUT R6, R2, 0x8, R5, 0xf8, !PT ;  /* 0x0000000802067812 */ /* 0x000fe400078ef805 */
[----:B------:R-:W-:Y:S01]  /*20f0*/  LOP3.LUT R5, R0, 0x8, R7, 0xf8, !PT ;  /* 0x0000000800057812 */ /* 0x000fe200078ef807 */
[----:B------:R-:W-:Y:S01]  /*2100*/  IMAD R7, R8, 0x8, R9 ;  /* 0x0000000808077824 */ /* 0x000fe200078e0209 */
[----:B------:R-:W-:Y:S01]  /*2110*/  SHF.R.U32.HI R3, RZ, 0x3, R2 ;  /* 0x00000003ff037819 */ /* 0x000fe20000011602 */
[----:B------:R-:W-:Y:S01]  /*2120*/  IMAD R2, R23, 0x200, R38 ;  /* 0x0000020017027824 */ /* 0x000fe200078e0226 */
[----:B------:R-:W-:-:S02]  /*2130*/  SHF.R.U32.HI R0, RZ, 0x3, R0 ;  /* 0x00000003ff007819 */ /* 0x000fc40000011600 */
[----:B------:R-:W-:Y:S01]  /*2140*/  LOP3.LUT R150, R6, R3, RZ, 0x3c, !PT ;  /* 0x0000000306967212 */ /* 0x000fe200078e3cff */
[----:B------:R-:W-:Y:S01]  /*2150*/  IMAD R2, R39, 0x20, R2 ;  /* 0x0000002027027824 */ /* 0x000fe200078e0202 */
[----:B------:R-:W-:Y:S01]  /*2160*/  LOP3.LUT R0, R5, R0, RZ, 0x3c, !PT ;  /* 0x0000000005007212 */ /* 0x000fe200078e3cff */
[----:B------:R-:W-:Y:S02]  /*2170*/  IMAD R6, R39, 0x20, R38 ;  /* 0x0000002027067824 */ /* 0x000fe400078e0226 */
[----:B------:R-:W-:Y:S02]  /*2180*/  IMAD.IADD R2, R150, 0x1, R2 ;  /* 0x0000000196027824 */ /* 0x000fe400078e0202 */
[----:B------:R-:W-:Y:S02]  /*2190*/  IMAD.U32 R0, R7, 0x20, R0 ;  /* 0x0000002007007824 */ /* 0x000fe400078e0000 */
[----:B------:R-:W-:Y:S02]  /*21a0*/  IMAD.SHL.U32 R220, R2, 0x2, RZ ;  /* 0x0000000202dc7824 */ /* 0x000fe400078e00ff */
[----:B------:R-:W-:Y:S01]  /*21b0*/  IMAD.SHL.U32 R217, R0, 0x2, RZ ;  /* 0x0000000200d97824 */ /* 0x000fe200078e00ff */
[----:B------:R-:W-:Y:S01]  /*21c0*/  SEL R0, R17, 0xffffffe0, !P0 ;  /* 0xffffffe011007807 */ /* 0x000fe20004000000 */
[----:B------:R-:W-:Y:S01]  /*21d0*/  IMAD R221, R4, 0x2, R220 ;  /* 0x0000000204dd7824 */ /* 0x000fe200078e02dc */
[----:B------:R-:W-:Y:S03]  /*21e0*/  LDSM.16.M88.4 R8, [R220+0x1000] ;  /* 0x00100000dc08783b */ /* 0x000fe60000000200 */
[----:B------:R-:W-:Y:S01]  /*21f0*/  IMAD.IADD R219, R217, 0x1, R0 ;  /* 0x00000001d9db7824 */ /* 0x000fe200078e0200 */
[----:B--2---:R-:W1:Y:S01]  /*2200*/  LDSM.16.M88.4 R12, [R217+0x6000] ;  /* 0x00600000d90c783b */ /* 0x004e620000000200 */
[----:B------:R-:W-:-:S03]  /*2210*/  IMAD.SHL.U32 R0, R148, 0x2, RZ ;  /* 0x0000000294007824 */ /* 0x000fc600078e00ff */
[----:B------:R-:W2:Y:S02]  /*2220*/  LDSM.16.M88.4 R24, [R217+0x6400] ;  /* 0x00640000d918783b */ /* 0x000ea40000000200 */
[----:B------:R-:W-:Y:S02]  /*2230*/  LOP3.LUT R0, R0, 0x6, RZ, 0xc0, !PT ;  /* 0x0000000600007812 */ /* 0x000fe400078ec0ff */
[----:B------:R-:W5:Y:S03]  /*2240*/  LDSM.16.M88.4 R28, [R217+0x6800] ;  /* 0x00680000d91c783b */ /* 0x000f660000000200 */
[----:B------:R-:W-:Y:S01]  /*2250*/  IMAD R0, R37, 0x40, R0 ;  /* 0x0000004025007824 */ /* 0x000fe200078e0200 */
[----:B------:R-:W3:Y:S04]  /*2260*/  LDSM.16.M88.4 R48, [R217+0x6c00] ;  /* 0x006c0000d930783b */ /* 0x000ee80000000200 */
[----:B------:R-:W4:Y:S01]  /*2270*/  LDSM.16.M88.4 R20, [R220] ;  /* 0x00000000dc14783b */ /* 0x000f220000000200 */
[----:B------:R-:W-:-:S02]  /*2280*/  IADD3 R2, R0, 0x1, RZ ;  /* 0x0000000100027810 */ /* 0x000fc40007ffe0ff */
[-C--:B------:R-:W-:Y:S01]  /*2290*/  ISETP.GE.AND P1, PT, R0, R36.reuse, PT ;  /* 0x000000240000720c */ /* 0x080fe20003f26270 */
[----:B------:R-:W-:Y:S01]  /*22a0*/  LDSM.16.M88.4 R16, [R221+0x1000] ;  /* 0x00100000dd10783b */ /* 0x000fe20000000200 */
[-C--:B------:R-:W-:Y:S02]  /*22b0*/  ISETP.GE.AND P5, PT, R2, R36.reuse, PT ;  /* 0x000000240200720c */ /* 0x080fe40003fa6270 */
[C---:B------:R-:W-:Y:S01]  /*22c0*/  IADD3 R2, R0.reuse, 0x10, RZ ;  /* 0x0000001000027810 */ /* 0x040fe20007ffe0ff */
[----:B------:R-:W3:Y:S01]  /*22d0*/  LDSM.16.M88.4 R52, [R219+0x6000] ;  /* 0x00600000db34783b */ /* 0x000ee20000000200 */
[----:B------:R-:W-:Y:S02]  /*22e0*/  IADD3 R5, R0, 0x8, RZ ;  /* 0x0000000800057810 */ /* 0x000fe40007ffe0ff */
[----:B------:R-:W-:Y:S01]  /*22f0*/  ISETP.GE.AND P4, PT, R2, R36, PT ;  /* 0x000000240200720c */ /* 0x000fe20003f86270 */
[----:B------:R-:W3:Y:S01]  /*2300*/  LDSM.16.M88.4 R40, [R219+0x6800] ;  /* 0x00680000db28783b */ /* 0x000ee20000000200 */
[----:B------:R-:W-:-:S02]  /*2310*/  IADD3 R2, R0, 0x18, RZ ;  /* 0x0000001800027810 */ /* 0x000fc40007ffe0ff */
[----:B------:R-:W-:Y:S01]  /*2320*/  IADD3 R3, R0, 0x9, RZ ;  /* 0x0000000900037810 */ /* 0x000fe20007ffe0ff */
[----:B------:R-:W3:Y:S01]  /*2330*/  LDSM.16.M88.4 R44, [R219+0x6400] ;  /* 0x00640000db2c783b */ /* 0x000ee20000000200 */
[-C--:B------:R-:W-:Y:S02]  /*2340*/  ISETP.GE.AND P2, PT, R2, R36.reuse, PT ;  /* 0x000000240200720c */ /* 0x080fe40003f46270 */
[C---:B------:R-:W-:Y:S01]  /*2350*/  IADD3 R2, R0.reuse, 0x19, RZ ;  /* 0x0000001900027810 */ /* 0x040fe20007ffe0ff */
[----:B------:R-:W4:Y:S01]  /*2360*/  LDSM.16.M88.4 R32, [R219+0x6c00] ;  /* 0x006c0000db20783b */ /* 0x000f220000000200 */
[-C--:B------:R-:W-:Y:S02]  /*2370*/  ISETP.GE.AND P0, PT, R5, R36.reuse, PT ;  /* 0x000000240500720c */ /* 0x080fe40003f06270 */
[----:B------:R-:W-:Y:S01]  /*2380*/  ISETP.GE.AND P6, PT, R3, R36, PT ;  /* 0x000000240300720c */ /* 0x000fe20003fc6270 */
[----:B-1----:R-:W-:Y:S01]  /*2390*/  HMMA.16816.F32.BF16 R64, R8, R12, RZ ;  /* 0x0000000c0840723c */ /* 0x002fe200000418ff */
[----:B------:R-:W-:Y:S01]  /*23a0*/  LDSM.16.M88.4 R56, [R217+0x7400] ;  /* 0x00740000d938783b */ /* 0x000fe20000000200 */
[----:B------:R-:W-:-:S03]  /*23b0*/  IADD3 R5, R0, 0x11, RZ ;  /* 0x0000001100057810 */ /* 0x000fc60007ffe0ff */
[----:B------:R-:W-:Y:S01]  /*23c0*/  LDSM.16.M88.4 R88, [R217+0x7800] ;  /* 0x00780000d958783b */ /* 0x000fe20000000200 */
[----:B------:R-:W-:Y:S02]  /*23d0*/  ISETP.GE.AND P3, PT, R5, R36, PT ;  /* 0x000000240500720c */ /* 0x000fe40003f66270 */
[C---:B------:R-:W-:Y:S01]  /*23e0*/  HMMA.16816.F32.BF16 R80, R8.reuse, R14, RZ ;  /* 0x0000000e0850723c */ /* 0x040fe200000418ff */
[----:B------:R-:W-:Y:S07]  /*23f0*/  LDSM.16.M88.4 R96, [R217+0x7c00] ;  /* 0x007c0000d960783b */ /* 0x000fee0000000200 */
[C---:B--2---:R-:W-:Y:S08]  /*2400*/  HMMA.16816.F32.BF16 R60, R8.reuse, R24, RZ ;  /* 0x00000018083c723c */ /* 0x044ff000000418ff */
[C---:B-----5:R-:W-:Y:S08]  /*2410*/  HMMA.16816.F32.BF16 R68, R8.reuse, R28, RZ ;  /* 0x0000001c0844723c */ /* 0x060ff000000418ff */
[C---:B---3--:R-:W-:Y:S08]  /*2420*/  HMMA.16816.F32.BF16 R72, R8.reuse, R48, RZ ;  /* 0x000000300848723c */ /* 0x048ff000000418ff */
[C---:B------:R-:W-:Y:S08]  /*2430*/  HMMA.16816.F32.BF16 R76, R8.reuse, R26, RZ ;  /* 0x0000001a084c723c */ /* 0x040ff000000418ff */
[C---:B------:R-:W-:Y:S08]  /*2440*/  HMMA.16816.F32.BF16 R100, R8.reuse, R30, RZ ;  /* 0x0000001e0864723c */ /* 0x040ff000000418ff */
[----:B------:R-:W-:Y:S01]  /*2450*/  HMMA.16816.F32.BF16 R92, R8, R50, RZ ;  /* 0x00000032085c723c */ /* 0x000fe200000418ff */
[----:B------:R-:W1:Y:S07]  /*2460*/  LDSM.16.M88.4 R8, [R221] ;  /* 0x00000000dd08783b */ /* 0x000e6e0000000200 */
[C---:B----4-:R-:W-:Y:S08]  /*2470*/  HMMA.16816.F32.BF16 R128, R20.reuse, R12, RZ ;  /* 0x0000000c1480723c */ /* 0x050ff000000418ff */
[C---:B------:R-:W-:Y:S01]  /*2480*/  HMMA.16816.F32.BF16 R132, R20.reuse, R14, RZ ;  /* 0x0000000e1484723c */ /* 0x040fe200000418ff */
[----:B------:R-:W2:Y:S07]  /*2490*/  LDSM.16.M88.4 R12, [R220+0x3000] ;  /* 0x00300000dc0c783b */ /* 0x000eae0000000200 */
[C---:B------:R-:W-:Y:S08]  /*24a0*/  HMMA.16816.F32.BF16 R116, R20.reuse, R24, RZ ;  /* 0x000000181474723c */ /* 0x040ff000000418ff */
[C---:B------:R-:W-:Y:S01]  /*24b0*/  HMMA.16816.F32.BF16 R124, R20.reuse, R26, RZ ;  /* 0x0000001a147c723c */ /* 0x040fe200000418ff */
[----:B------:R-:W3:Y:S07]  /*24c0*/  LDSM.16.M88.4 R24, [R217+0x7000] ;  /* 0x00700000d918783b */ /* 0x000eee0000000200 */
[C---:B------:R-:W-:Y:S08]  /*24d0*/  HMMA.16816.F32.BF16 R112, R20.reuse, R28, RZ ;  /* 0x0000001c1470723c */ /* 0x040ff000000418ff */
[C---:B------:R-:W-:Y:S08]  /*24e0*/  HMMA.16816.F32.BF16 R120, R20.reuse, R30, RZ ;  /* 0x0000001e1478723c */ /* 0x040ff000000418ff */
[C---:B------:R-:W-:Y:S08]  /*24f0*/  HMMA.16816.F32.BF16 R104, R20.reuse, R48, RZ ;  /* 0x000000301468723c */ /* 0x040ff000000418ff */
[----:B------:R-:W-:Y:S01]  /*2500*/  HMMA.16816.F32.BF16 R108, R20, R50, RZ ;  /* 0x00000032146c723c */ /* 0x000fe200000418ff */
[----:B------:R-:W4:Y:S07]  /*2510*/  LDSM.16.M88.4 R20, [R220+0x2000] ;  /* 0x00200000dc14783b */ /* 0x000f2e0000000200 */
        /* <DEDUP_REMOVED lines=18> */
[----:B------:R-:W5:Y:S03]  /*2640*/  LDSM.16.M88.4 R32, [R219+0x7400] ;  /* 0x00740000db20783b */ /* 0x000f660000000200 */
[C---:B--2---:R-:W-:Y:S01]  /*2650*/  HMMA.16816.F32.BF16 R132, R12.reuse, R56, R28 ;  /* 0x000000380c84723c */ /* 0x044fe2000004181c */
[----:B------:R-:W2:Y:S07]  /*2660*/  LDSM.16.M88.4 R28, [R219+0x7800] ;  /* 0x00780000db1c783b */ /* 0x000eae0000000200 */
[C---:B---3--:R-:W-:Y:S08]  /*2670*/  HMMA.16816.F32.BF16 R52, R12.reuse, R24, R84 ;  /* 0x000000180c34723c */ /* 0x048ff00000041854 */
[C---:B------:R-:W-:Y:S08]  /*2680*/  HMMA.16816.F32.BF16 R136, R12.reuse, R88, R64 ;  /* 0x000000580c88723c */ /* 0x040ff00000041840 */
[C---:B------:R-:W-:Y:S08]  /*2690*/  HMMA.16816.F32.BF16 R144, R12.reuse, R96, R68 ;  /* 0x000000600c90723c */ /* 0x040ff00000041844 */
[C---:B------:R-:W-:Y:S08]  /*26a0*/  HMMA.16816.F32.BF16 R112, R12.reuse, R26, R80 ;  /* 0x0000001a0c70723c */ /* 0x040ff00000041850 */
[C---:B------:R-:W-:Y:S08]  /*26b0*/  HMMA.16816.F32.BF16 R124, R12.reuse, R58, R76 ;  /* 0x0000003a0c7c723c */ /* 0x040ff0000004184c */
[C---:B------:R-:W-:Y:S08]  /*26c0*/  HMMA.16816.F32.BF16 R108, R12.reuse, R90, R72 ;  /* 0x0000005a0c6c723c */ /* 0x040ff00000041848 */
[----:B------:R-:W-:Y:S01]  /*26d0*/  HMMA.16816.F32.BF16 R104, R12, R98, R60 ;  /* 0x000000620c68723c */ /* 0x000fe2000004183c */
[----:B------:R-:W3:Y:S07]  /*26e0*/  LDSM.16.M88.4 R12, [R221+0x2000] ;  /* 0x00200000dd0c783b */ /* 0x000eee0000000200 */
[C---:B----4-:R-:W-:Y:S01]  /*26f0*/  HMMA.16816.F32.BF16 R100, R20.reuse, R24, R48 ;  /* 0x000000181464723c */ /* 0x050fe20000041830 */
[----:B------:R-:W-:Y:S07]  /*2700*/  LDSM.16.M88.4 R48, [R217+0x8800] ;  /* 0x00880000d930783b */ /* 0x000fee0000000200 */
[C---:B------:R-:W-:Y:S01]  /*2710*/  HMMA.16816.F32.BF16 R84, R20.reuse, R26, R16 ;  /* 0x0000001a1454723c */ /* 0x040fe20000041810 */
[----:B------:R-:W4:Y:S04]  /*2720*/  LDSM.16.M88.4 R24, [R219+0x7c00] ;  /* 0x007c0000db18783b */ /* 0x000f280000000200 */
[----:B------:R-:W-:Y:S03]  /*2730*/  LDSM.16.M88.4 R16, [R220+0x5000] ;  /* 0x00500000dc10783b */ /* 0x000fe60000000200 */
[C---:B------:R-:W-:Y:S08]  /*2740*/  HMMA.16816.F32.BF16 R72, R20.reuse, R88, R128 ;  /* 0x000000581448723c */ /* 0x040ff00000041880 */
[C---:B------:R-:W-:Y:S08]  /*2750*/  HMMA.16816.F32.BF16 R80, R20.reuse, R56, R92 ;  /* 0x000000381450723c */ /* 0x040ff0000004185c */
[C---:B------:R-:W-:Y:S01]  /*2760*/  HMMA.16816.F32.BF16 R76, R20.reuse, R58, R44 ;  /* 0x0000003a144c723c */ /* 0x040fe2000004182c */
[----:B------:R-:W2:Y:S04]  /*2770*/  LDSM.16.M88.4 R56, [R217+0x8000] ;  /* 0x00800000d938783b */ /* 0x000ea80000000200 */
[----:B------:R-:W-:Y:S03]  /*2780*/  LDSM.16.M88.4 R44, [R217+0x8c00] ;  /* 0x008c0000d92c783b */ /* 0x000fe60000000200 */
[C---:B------:R-:W-:Y:S08]  /*2790*/  HMMA.16816.F32.BF16 R64, R20.reuse, R96, R140 ;  /* 0x000000601440723c */ /* 0x040ff0000004188c */
[C---:B------:R-:W-:Y:S08]  /*27a0*/  HMMA.16816.F32.BF16 R60, R20.reuse, R98, R116 ;  /* 0x00000062143c723c */ /* 0x040ff00000041874 */
[----:B------:R-:W-:Y:S01]  /*27b0*/  HMMA.16816.F32.BF16 R68, R20, R90, R120 ;  /* 0x0000005a1444723c */ /* 0x000fe20000041878 */
[----:B------:R-:W4:Y:S07]  /*27c0*/  LDSM.16.M88.4 R20, [R220+0x4000] ;  /* 0x00400000dc14783b */ /* 0x000f2e0000000200 */
[C---:B-1----:R-:W-:Y:S01]  /*27d0*/  HMMA.16816.F32.BF16 R88, R8.reuse, R40, R52 ;  /* 0x000000280858723c */ /* 0x042fe20000041834 */
[----:B------:R-:W1:Y:S07]  /*27e0*/  LDSM.16.M88.4 R52, [R217+0x8400] ;  /* 0x00840000d934783b */ /* 0x000e6e0000000200 */
[C---:B-----5:R-:W-:Y:S08]  /*27f0*/  HMMA.16816.F32.BF16 R128, R8.reuse, R34, R124 ;  /* 0x000000220880723c */ /* 0x060ff0000004187c */
[----:B--2---:R-:W-:Y:S08]  /*2800*/  HMMA.16816.F32.BF16 R124, R8, R30, R108 ;  /* 0x0000001e087c723c */ /* 0x004ff0000004186c */
[C---:B---3--:R-:W-:Y:S08]  /*2810*/  HMMA.16816.F32.BF16 R108, R12.reuse, R40, R100 ;  /* 0x000000280c6c723c */ /* 0x048ff00000041864 */
[-C--:B------:R-:W-:Y:S08]  /*2820*/  HMMA.16816.F32.BF16 R100, R12, R42.reuse, R84 ;  /* 0x0000002a0c64723c */ /* 0x080ff00000041854 */
[----:B------:R-:W-:Y:S08]  /*2830*/  HMMA.16816.F32.BF16 R112, R8, R42, R112 ;  /* 0x0000002a0870723c */ /* 0x000ff00000041870 */
[----:B------:R-:W-:Y:S08]  /*2840*/  HMMA.16816.F32.BF16 R84, R12, R28, R72 ;  /* 0x0000001c0c54723c */ /* 0x000ff00000041848 */
[C---:B------:R-:W-:Y:S08]  /*2850*/  HMMA.16816.F32.BF16 R132, R8.reuse, R32, R132 ;  /* 0x000000200884723c */ /* 0x040ff00000041884 */
[C---:B------:R-:W-:Y:S08]  /*2860*/  HMMA.16816.F32.BF16 R136, R8.reuse, R28, R136 ;  /* 0x0000001c0888723c */ /* 0x040ff00000041888 */
[C---:B----4-:R-:W-:Y:S08]  /*2870*/  HMMA.16816.F32.BF16 R120, R8.reuse, R24, R144 ;  /* 0x000000180878723c */ /* 0x050ff00000041890 */
[----:B------:R-:W-:Y:S01]  /*2880*/  HMMA.16816.F32.BF16 R116, R8, R26, R104 ;  /* 0x0000001a0874723c */ /* 0x000fe20000041868 */
[----:B------:R-:W-:Y:S07]  /*2890*/  LDSM.16.M88.4 R8, [R221+0x5000] ;  /* 0x00500000dd08783b */ /* 0x000fee0000000200 */
[C---:B------:R-:W-:Y:S08]  /*28a0*/  HMMA.16816.F32.BF16 R92, R12.reuse, R34, R76 ;  /* 0x000000220c5c723c */ /* 0x040ff0000004184c */
[C---:B------:R-:W-:Y:S08]  /*28b0*/  HMMA.16816.F32.BF16 R72, R12.reuse, R24, R64 ;  /* 0x000000180c48723c */ /* 0x040ff00000041840 */
[C---:B------:R-:W-:Y:S01]  /*28c0*/  HMMA.16816.F32.BF16 R40, R12.reuse, R26, R60 ;  /* 0x0000001a0c28723c */ /* 0x040fe2000004183c */
[----:B------:R-:W2:Y:S07]  /*28d0*/  LDSM.16.M88.4 R24, [R219+0x8000] ;  /* 0x00800000db18783b */ /* 0x000eae0000000200 */
[C---:B------:R-:W-:Y:S08]  /*28e0*/  HMMA.16816.F32.BF16 R96, R12.reuse, R32, R80 ;  /* 0x000000200c60723c */ /* 0x040ff00000041850 */
[----:B------:R-:W-:Y:S01]  /*28f0*/  HMMA.16816.F32.BF16 R76, R12, R30, R68 ;  /* 0x0000001e0c4c723c */ /* 0x000fe20000041844 */
[----:B------:R-:W3:Y:S04]  /*2900*/  LDSM.16.M88.4 R12, [R221+0x4000] ;  /* 0x00400000dd0c783b */ /* 0x000ee80000000200 */
[----:B------:R-:W4:Y:S03]  /*2910*/  LDSM.16.M88.4 R28, [R219+0x8400] ;  /* 0x00840000db1c783b */ /* 0x000f260000000200 */
[-C--:B------:R-:W-:Y:S08]  /*2920*/  HMMA.16816.F32.BF16 R64, R16, R56.reuse, R88 ;  /* 0x000000381040723c */ /* 0x080ff00000041858 */
[----:B------:R-:W-:Y:S08]  /*2930*/  HMMA.16816.F32.BF16 R32, R20, R56, R108 ;  /* 0x000000381420723c */ /* 0x000ff0000004186c */
[C---:B------:R-:W-:Y:S08]  /*2940*/  HMMA.16816.F32.BF16 R68, R16.reuse, R58, R112 ;  /* 0x0000003a1044723c */ /* 0x040ff00000041870 */
[C---:B-1----:R-:W-:Y:S08]  /*2950*/  HMMA.16816.F32.BF16 R80, R16.reuse, R52, R132 ;  /* 0x000000341050723c */ /* 0x042ff00000041884 */
[C---:B------:R-:W-:Y:S08]  /*2960*/  HMMA.16816.F32.BF16 R104, R16.reuse, R54, R128 ;  /* 0x000000361068723c */ /* 0x040ff00000041880 */
[C---:B------:R-:W-:Y:S08]  /*2970*/  HMMA.16816.F32.BF16 R136, R16.reuse, R48, R136 ;  /* 0x000000301088723c */ /* 0x040ff00000041888 */
        /* <DEDUP_REMOVED lines=11> */
[----:B------:R-:W5:Y:S01]  /*2a30*/  LDSM.16.M88.4 R20, [R219+0x8c00] ;  /* 0x008c0000db14783b */ /* 0x000f620000000200 */
[----:B------:R-:W-:-:S06]  /*2a40*/  DEPBAR.LE SB0, 0x0 ;  /* 0x000080000000791a */ /* 0x000fcc0000000000 */
[-C--:B--2---:R-:W-:Y:S08]  /*2a50*/  HMMA.16816.F32.BF16 R72, R8, R24.reuse, R64 ;  /* 0x000000180848723c */ /* 0x084ff00000041840 */
[----:B---3--:R-:W-:Y:S08]  /*2a60*/  HMMA.16816.F32.BF16 R32, R12, R24, R32 ;  /* 0x000000180c20723c */ /* 0x008ff00000041820 */
[-C--:B------:R-:W-:Y:S08]  /*2a70*/  HMMA.16816.F32.BF16 R52, R8, R26.reuse, R68 ;  /* 0x0000001a0834723c */ /* 0x080ff00000041844 */
[----:B------:R-:W-:Y:S01]  /*2a80*/  HMMA.16816.F32.BF16 R24, R12, R26, R56 ;  /* 0x0000001a0c18723c */ /* 0x000fe20000041838 */
[----:B------:R-:W-:-:S02]  /*2a90*/  FSEL R69, R74, -INF , !P1 ;  /* 0xff8000004a457808 */ /* 0x000fc40004800000 */
[----:B------:R-:W-:Y:S02]  /*2aa0*/  FSEL R39, R72, -INF , !P1 ;  /* 0xff80000048277808 */ /* 0x000fe40004800000 */
[----:B------:R-:W-:Y:S02]  /*2ab0*/  FSEL R37, R73, -INF , !P5 ;  /* 0xff80000049257808 */ /* 0x000fe40006800000 */
[----:B------:R-:W-:Y:S01]  /*2ac0*/  FSEL R68, R75, -INF , !P5 ;  /* 0xff8000004b447808 */ /* 0x000fe20006800000 */
[----:B----4-:R-:W-:Y:S01]  /*2ad0*/  HMMA.16816.F32.BF16 R60, R12, R28, R60 ;  /* 0x0000001c0c3c723c */ /* 0x010fe2000004183c */
[----:B------:R-:W-:Y:S02]  /*2ae0*/  FSEL R74, R34, -INF , !P1 ;  /* 0xff800000224a7808 */ /* 0x000fe40004800000 */
[----:B------:R-:W-:Y:S02]  /*2af0*/  FSEL R71, R32, -INF , !P1 ;  /* 0xff80000020477808 */ /* 0x000fe40004800000 */
[----:B------:R-:W-:-:S02]  /*2b00*/  ISETP.GE.AND P1, PT, R2, R36, PT ;  /* 0x000000240200720c */ /* 0x000fc40003f26270 */
[----:B------:R-:W-:Y:S01]  /*2b10*/  IADD3 R2, R0, 0x20, RZ ;  /* 0x0000002000027810 */ /* 0x000fe20007ffe0ff */
[----:B------:R-:W-:Y:S01]  /*2b20*/  HMMA.16816.F32.BF16 R44, R8, R28, R80 ;  /* 0x0000001c082c723c */ /* 0x000fe20000041850 */
[----:B------:R-:W-:Y:S02]  /*2b30*/  FSEL R73, R35, -INF , !P5 ;  /* 0xff80000023497808 */ /* 0x000fe40006800000 */
[----:B------:R-:W-:Y:S02]  /*2b40*/  FSEL R70, R33, -INF , !P5 ;  /* 0xff80000021467808 */ /* 0x000fe40006800000 */
[----:B------:R-:W-:Y:S02]  /*2b50*/  ISETP.GE.AND P5, PT, R2, R36, PT ;  /* 0x000000240200720c */ /* 0x000fe40003fa6270 */
[----:B------:R-:W-:Y:S01]  /*2b60*/  IADD3 R2, R0, 0x21, RZ ;  /* 0x0000002100027810 */ /* 0x000fe20007ffe0ff */
[----:B-1----:R-:W-:Y:S01]  /*2b70*/  HMMA.16816.F32.BF16 R56, R12, R16, R84 ;  /* 0x000000100c38723c */ /* 0x002fe20000041854 */
[----:B------:R-:W-:-:S02]  /*2b80*/  FSEL R54, R54, -INF , !P0 ;  /* 0xff80000036367808 */ /* 0x000fc40004000000 */
[----:B------:R-:W-:Y:S02]  /*2b90*/  FSEL R52, R52, -INF , !P0 ;  /* 0xff80000034347808 */ /* 0x000fe40004000000 */
[----:B------:R-:W-:Y:S02]  /*2ba0*/  FSEL R80, R26, -INF , !P0 ;  /* 0xff8000001a507808 */ /* 0x000fe40004000000 */
[----:B------:R-:W-:Y:S01]  /*2bb0*/  FSEL R72, R24, -INF , !P0 ;  /* 0xff80000018487808 */ /* 0x000fe20004000000 */
[----:B------:R-:W-:Y:S01]  /*2bc0*/  HMMA.16816.F32.BF16 R40, R8, R16, R136 ;  /* 0x000000100828723c */ /* 0x000fe20000041888 */
[----:B------:R-:W-:Y:S02]  /*2bd0*/  ISETP.GE.AND P0, PT, R2, R36, PT ;  /* 0x000000240200720c */ /* 0x000fe40003f06270 */
[----:B------:R-:W-:Y:S02]  /*2be0*/  IADD3 R2, R0, 0x28, RZ ;  /* 0x0000002800027810 */ /* 0x000fe40007ffe0ff */
[----:B------:R-:W-:-:S02]  /*2bf0*/  FSEL R38, R53, -INF , !P6 ;  /* 0xff80000035267808 */ /* 0x000fc40007000000 */
[----:B------:R-:W-:Y:S01]  /*2c00*/  FSEL R75, R27, -INF , !P6 ;  /* 0xff8000001b4b7808 */ /* 0x000fe20007000000 */
[-C--:B------:R-:W-:Y:S01]  /*2c10*/  HMMA.16816.F32.BF16 R64, R8, R30.reuse, R104 ;  /* 0x0000001e0840723c */ /* 0x080fe20000041868 */
[----:B------:R-:W-:Y:S02]  /*2c20*/  FSEL R53, R25, -INF , !P6 ;  /* 0xff80000019357808 */ /* 0x000fe40007000000 */
[----:B------:R-:W-:Y:S02]  /*2c30*/  FSEL R55, R55, -INF , !P6 ;  /* 0xff80000037377808 */ /* 0x000fe40007000000 */
[----:B------:R-:W-:Y:S02]  /*2c40*/  ISETP.GE.AND P6, PT, R2, R36, PT ;  /* 0x000000240200720c */ /* 0x000fe40003fc6270 */
[----:B------:R-:W-:Y:S01]  /*2c50*/  IADD3 R2, R0, 0x29, RZ ;  /* 0x0000002900027810 */ /* 0x000fe20007ffe0ff */
[----:B------:R-:W-:Y:S01]  /*2c60*/  HMMA.16816.F32.BF16 R48, R12, R30, R88 ;  /* 0x0000001e0c30723c */ /* 0x000fe20000041858 */
[----:B------:R-:W-:-:S02]  /*2c70*/  FSEL R149, R62, -INF , !P4 ;  /* 0xff8000003e957808 */ /* 0x000fc40006000000 */
[----:B------:R-:W-:Y:S02]  /*2c80*/  FSEL R62, R44, -INF , !P4 ;  /* 0xff8000002c3e7808 */ /* 0x000fe40006000000 */
[----:B------:R-:W-:Y:S02]  /*2c90*/  FSEL R137, R60, -INF , !P4 ;  /* 0xff8000003c897808 */ /* 0x000fe40006000000 */
[----:B------:R-:W-:Y:S01]  /*2ca0*/  FSEL R47, R47, -INF , !P3 ;  /* 0xff8000002f2f7808 */ /* 0x000fe20005800000 */
[----:B------:R-:W-:Y:S01]  /*2cb0*/  HMMA.16816.F32.BF16 R32, R8, R18, R124 ;  /* 0x000000120820723c */ /* 0x000fe2000004187c */
[----:B------:R-:W-:Y:S02]  /*2cc0*/  FSEL R148, R63, -INF , !P3 ;  /* 0xff8000003f947808 */ /* 0x000fe40005800000 */
[----:B------:R-:W-:Y:S02]  /*2cd0*/  FSEL R133, R61, -INF , !P3 ;  /* 0xff8000003d857808 */ /* 0x000fe40005800000 */
[----:B------:R-:W-:-:S02]  /*2ce0*/  FSEL R186, R58, -INF , !P5 ;  /* 0xff8000003aba7808 */ /* 0x000fc40006800000 */
[----:B------:R-:W-:Y:S01]  /*2cf0*/  FSEL R126, R46, -INF , !P4 ;  /* 0xff8000002e7e7808 */ /* 0x000fe20006000000 */
[C---:B-----5:R-:W-:Y:S01]  /*2d00*/  HMMA.16816.F32.BF16 R28, R8.reuse, R20, R120 ;  /* 0x00000014081c723c */ /* 0x060fe20000041878 */
[----:B------:R-:W-:Y:S02]  /*2d10*/  ISETP.GE.AND P4, PT, R2, R36, PT ;  /* 0x000000240200720c */ /* 0x000fe40003f86270 */
[----:B------:R-:W-:Y:S02]  /*2d20*/  IADD3 R2, R0, 0x30, RZ ;  /* 0x0000003000027810 */ /* 0x000fe40007ffe0ff */
[----:B------:R-:W-:Y:S02]  /*2d30*/  FSEL R46, R45, -INF , !P3 ;  /* 0xff8000002d2e7808 */ /* 0x000fe40005800000 */
[----:B------:R-:W-:Y:S01]  /*2d40*/  FSEL R175, R42, -INF , !P5 ;  /* 0xff8000002aaf7808 */ /* 0x000fe20006800000 */
[----:B------:R-:W-:Y:S01]  /*2d50*/  HMMA.16816.F32.BF16 R24, R8, R22, R116 ;  /* 0x000000160818723c */ /* 0x000fe20000041874 */
[----:B------:R-:W-:-:S02]  /*2d60*/  FSEL R167, R40, -INF , !P5 ;  /* 0xff80000028a77808 */ /* 0x000fc40006800000 */
[----:B------:R-:W-:Y:S02]  /*2d70*/  FSEL R178, R56, -INF , !P5 ;  /* 0xff80000038b27808 */ /* 0x000fe40006800000 */
[----:B------:R-:W-:Y:S02]  /*2d80*/  ISETP.GE.AND P3, PT, R2, R36, PT ;  /* 0x000000240200720c */ /* 0x000fe40003f66270 */
[----:B------:R-:W-:Y:S01]  /*2d90*/  ISETP.GE.AND P5, PT, R36, 0x41, PT ;  /* 0x000000412400780c */ /* 0x000fe20003fa6270 */
[----:B------:R-:W-:Y:S01]  /*2da0*/  HMMA.16816.F32.BF16 R16, R12, R18, R96 ;  /* 0x000000120c10723c */ /* 0x000fe20000041860 */
[----:B------:R-:W-:Y:S02]  /*2db0*/  IADD3 R2, R0, 0x31, RZ ;  /* 0x0000003100027810 */ /* 0x000fe40007ffe0ff */
[----:B------:R-:W-:Y:S02]  /*2dc0*/  FSEL R125, R66, -INF , !P2 ;  /* 0xff800000427d7808 */ /* 0x000fe40005000000 */
[----:B------:R-:W-:-:S02]  /*2dd0*/  FSEL R45, R64, -INF , !P2 ;  /* 0xff800000402d7808 */ /* 0x000fc40005000000 */
[----:B------:R-:W-:Y:S01]  /*2de0*/  FSEL R139, R50, -INF , !P2 ;  /* 0xff800000328b7808 */ /* 0x000fe20005000000 */
[C---:B------:R-:W-:Y:S01]  /*2df0*/  HMMA.16816.F32.BF16 R8, R12.reuse, R20, R92 ;  /* 0x000000140c08723c */ /* 0x040fe2000004185c */
[----:B------:R-:W-:Y:S02]  /*2e00*/  FSEL R132, R48, -INF , !P2 ;  /* 0xff80000030847808 */ /* 0x000fe40005000000 */
[----:B------:R-:W-:Y:S02]  /*2e10*/  ISETP.GE.AND P2, PT, R2, R36, PT ;  /* 0x000000240200720c */ /* 0x000fe40003f46270 */
[C---:B------:R-:W-:Y:S02]  /*2e20*/  IADD3 R2, R0.reuse, 0x38, RZ ;  /* 0x0000003800027810 */ /* 0x040fe40007ffe0ff */
[----:B------:R-:W-:Y:S01]  /*2e30*/  IADD3 R0, R0, 0x39, RZ ;  /* 0x0000003900007810 */ /* 0x000fe20007ffe0ff */
[----:B------:R-:W-:Y:S01]  /*2e40*/  HMMA.16816.F32.BF16 R12, R12, R22, R76 ;  /* 0x000000160c0c723c */ /* 0x000fe2000004184c */
        /* <DEDUP_REMOVED lines=8> */
[-C--:B------:R-:W-:Y:S02]  /*2ed0*/  ISETP.GE.AND P1, PT, R2, R36.reuse, PT ;  /* 0x000000240200720c */ /* 0x080fe40003f26270 */
[----:B------:R-:W-:Y:S01]  /*2ee0*/  ISETP.GE.AND P0, PT, R0, R36, PT ;  /* 0x000000240000720c */ /* 0x000fe20003f06270 */
[----:B------:R-:W-:Y:S01]  /*2ef0*/  IMAD.IADD R0, R150, 0x1, R6 ;  /* 0x0000000196007824 */ /* 0x000fe200078e0206 */
        /* <DEDUP_REMOVED lines=23> */
[----:B------:R-:W-:Y:S01]  /*3070*/  FSEL R199, R13, -INF , !P0 ;  /* 0xff8000000dc77808 */ /* 0x000fe20004000000 */
[----:B------:R-:W-:Y:S06]  /*3080*/  BAR.SYNC.DEFER_BLOCKING 0x0 ;  /* 0x0000000000007b1d */ /* 0x000fec0000010000 */
[----:B------:R-:W-:Y:S05]  /*3090*/  @!P5 BRA `(.L_x_56) ;  /* 0x000003b00000d947 */ /* 0x000fea0003800000 */
[----:B------:R-:W-:Y:S01]  /*30a0*/  LEA.HI.SX32 R2, R223, 0xfffffffe, 0x1a ;  /* 0xfffffffedf027811 */ /* 0x000fe200078fd2ff */
[----:B------:R-:W-:Y:S01]  /*30b0*/  BSSY B0, `(.L_x_57) ;  /* 0x0000038000007945 */ /* 0x000fe20003800000 */
[----:B------:R-:W-:-:S02]  /*30c0*/  ISETP.GE.AND P4, PT, R236, c[0x0][0x220], PT ;  /* 0x00008800ec007a0c */ /* 0x000fc40003f86270 */
[----:B------:R-:W-:Y:S01]  /*30d0*/  SHF.R.S32.HI R6, RZ, 0x1f, R2 ;  /* 0x0000001fff067819 */ /* 0x000fe20000011402 */
[C---:B------:R-:W-:Y:S01]  /*30e0*/  IMAD R5, R2.reuse, UR7, RZ ;  /* 0x0000000702057c24 */ /* 0x040fe2000f8e02ff */
[----:B------:R-:W-:Y:S01]  /*30f0*/  ISETP.GE.AND P3, PT, R249, c[0x0][0x220], PT ;  /* 0x00008800f9007a0c */ /* 0x000fe20003f66270 */
[----:B------:R-:W-:Y:S01]  /*3100*/  IMAD.WIDE.U32 R2, R2, UR8, R238 ;  /* 0x0000000802027c25 */ /* 0x000fe2000f8e00ee */
[----:B------:R-:W-:-:S03]  /*3110*/  ISETP.GE.AND P1, PT, R250, c[0x0][0x220], PT ;  /* 0x00008800fa007a0c */ /* 0x000fc60003f26270 */
[----:B------:R-:W-:-:S04]  /*3120*/  IMAD R5, R6, UR8, R5 ;  /* 0x0000000806057c24 */ /* 0x000fc8000f8e0205 */
[----:B------:R-:W-:Y:S01]  /*3130*/  IMAD.IADD R5, R3, 0x1, R5 ;  /* 0x0000000103057824 */ /* 0x000fe200078e0205 */
[C---:B------:R-:W-:Y:S01]  /*3140*/  @!P4 LEA R14, P6, R2.reuse, c[0x0][0x168], 0x1 ;  /* 0x00005a00020eca11 */ /* 0x040fe200078c08ff */
[----:B------:R1:W-:Y:S02]  /*3150*/  @P4 STS [R222+0x6000], RZ ;  /* 0x006000ffde004388 */ /* 0x0003e40000000800 */
[C---:B------:R-:W-:Y:S02]  /*3160*/  @!P3 LEA R12, P2, R2.reuse, c[0x0][0x168], 0x1 ;  /* 0x00005a00020cba11 */ /* 0x040fe400078408ff */
[C---:B------:R-:W-:Y:S01]  /*3170*/  @!P1 LEA R10, P0, R2.reuse, c[0x0][0x168], 0x1 ;  /* 0x00005a00020a9a11 */ /* 0x040fe200078008ff */
[----:B------:R1:W-:Y:S01]  /*3180*/  @P4 STS [R222+0x6004], RZ ;  /* 0x006004ffde004388 */ /* 0x0003e20000000800 */
[C-C-:B------:R-:W-:Y:S02]  /*3190*/  @!P4 LEA.HI.X R15, R2.reuse, c[0x0][0x16c], R5.reuse, 0x1, P6 ;  /* 0x00005b00020fca11 */ /* 0x140fe400030f0c05 */
[C---:B------:R-:W-:Y:S01]  /*31a0*/  IADD3 R3, P6, R2.reuse, UR9, RZ ;  /* 0x0000000902037c10 */ /* 0x040fe2000ffde0ff */
[----:B------:R1:W-:Y:S01]  /*31b0*/  @P4 STS.64 [R222+0x6008], RZ ;  /* 0x006008ffde004388 */ /* 0x0003e20000000a00 */
[----:B------:R-:W-:-:S02]  /*31c0*/  @!P3 LEA.HI.X R13, R2, c[0x0][0x16c], R5, 0x1, P2 ;  /* 0x00005b00020dba11 */ /* 0x000fc400010f0c05 */
[----:B------:R-:W-:Y:S01]  /*31d0*/  @!P1 LEA.HI.X R11, R2, c[0x0][0x16c], R5, 0x1, P0 ;  /* 0x00005b00020b9a11 */ /* 0x000fe200000f0c05 */
[----:B------:R-:W-:Y:S01]  /*31e0*/  @!PT LDS RZ, [RZ] ;  /* 0x00000000fffff984 */ /* 0x000fe20000000800 */
[----:B------:R-:W-:Y:S01]  /*31f0*/  @!PT LDS RZ, [RZ] ;  /* 0x00000000fffff984 */ /* 0x000fe20000000800 */
[----:B------:R-:W-:Y:S01]  /*3200*/  @!PT LDS RZ, [RZ] ;  /* 0x00000000fffff984 */ /* 0x000fe20000000800 */
[----:B------:R1:W-:Y:S01]  /*3210*/  @!P4 LDGSTS.E.BYPASS.LTC128B.128 [R222+0x6000], [R14.64] ;  /* 0x060000000edecfae */ /* 0x0003e2000b901d4a */
[----:B------:R-:W-:Y:S02]  /*3220*/  @!P4 LEA R8, P2, R3, c[0x0][0x168], 0x1 ;  /* 0x00005a000308ca11 */ /* 0x000fe400078408ff */
[----:B------:R-:W-:Y:S01]  /*3230*/  IADD3.X R2, R5, UR5, RZ, P6, !PT ;  /* 0x0000000505027c10 */ /* 0x000fe2000b7fe4ff */
[----:B------:R1:W-:Y:S01]  /*3240*/  @P3 STS.128 [R222+0x7000], RZ ;  /* 0x007000ffde003388 */ /* 0x0003e20000000c00 */
[C---:B------:R-:W-:Y:S02]  /*3250*/  @!P3 LEA R6, P0, R3.reuse, c[0x0][0x168], 0x1 ;  /* 0x00005a000306ba11 */ /* 0x040fe400078008ff */
[C-C-:B------:R-:W-:Y:S01]  /*3260*/  @!P4 LEA.HI.X R9, R3.reuse, c[0x0][0x16c], R2.reuse, 0x1, P2 ;  /* 0x00005b000309ca11 */ /* 0x140fe200010f0c02 */
[----:B------:R-:W-:Y:S01]  /*3270*/  @!PT LDS RZ, [RZ] ;  /* 0x00000000fffff984 */ /* 0x000fe20000000800 */
[----:B------:R-:W-:Y:S01]  /*3280*/  @!PT LDS RZ, [RZ] ;  /* 0x00000000fffff984 */ /* 0x000fe20000000800 */
[----:B------:R-:W-:Y:S01]  /*3290*/  @!PT LDS RZ, [RZ] ;  /* 0x00000000fffff984 */ /* 0x000fe20000000800 */
[----:B------:R1:W-:Y:S01]  /*32a0*/  @!P3 LDGSTS.E.BYPASS.LTC128B.128 [R222+0x7000], [R12.64+0x40] ;  /* 0x070000400cdebfae */ /* 0x0003e2000b901d4a */
[----:B------:R-:W-:-:S03]  /*32b0*/  @!P3 LEA.HI.X R7, R3, c[0x0][0x16c], R2, 0x1, P0 ;  /* 0x00005b000307ba11 */ /* 0x000fc600000f0c02 */
[----:B------:R1:W-:Y:S04]  /*32c0*/  @P1 STS.128 [R222+0x8000], RZ ;  /* 0x008000ffde001388 */ /* 0x0003e80000000c00 */
[----:B------:R-:W-:Y:S01]  /*32d0*/  @!PT LDS RZ, [RZ] ;  /* 0x00000000fffff984 */ /* 0x000fe20000000800 */
[----:B------:R-:W-:Y:S01]  /*32e0*/  @!PT LDS RZ, [RZ] ;  /* 0x00000000fffff984 */ /* 0x000fe20000000800 */
[----:B------:R-:W-:Y:S01]  /*32f0*/  @!PT LDS RZ, [RZ] ;  /* 0x00000000fffff984 */ /* 0x000fe20000000800 */
[----:B------:R1:W-:Y:S04]  /*3300*/  @!P1 LDGSTS.E.BYPASS.LTC128B.128 [R222+0x8000], [R10.64+0x80] ;  /* 0x080000800ade9fae */ /* 0x0003e8000b901d4a */
[----:B------:R1:W-:Y:S04]  /*3310*/  @P4 STS.128 [R222+0x6800], RZ ;  /* 0x006800ffde004388 */ /* 0x0003e80000000c00 */
        /* <DEDUP_REMOVED lines=17> */
.L_x_58:
[----:B------:R-:W-:Y:S05]  /*3430*/  BSYNC B0 ;  /* 0x0000000000007941 */ /* 0x000fea0003800000 */
.L_x_57:
[----:B------:R-:W0:Y:S02]  /*3440*/  LDGDEPBAR ;  /* 0x00000000000079af */ /* 0x000e240000000000 */
.L_x_56:
[----:B------:R-:W-:Y:S02]  /*3450*/  FMNMX.FTZ R2, R39, R37, !PT ;  /* 0x0000002527027209 */ /* 0x000fe40007810000 */
[----:B------:R-:W-:Y:S02]  /*3460*/  FMNMX.FTZ R5, R71, R70, !PT ;  /* 0x0000004647057209 */ /* 0x000fe40007810000 */
[----:B------:R-:W-:Y:S02]  /*3470*/  FMNMX.FTZ R2, R52, R2, !PT ;  /* 0x0000000234027209 */ /* 0x000fe40007810000 */
[----:B------:R-:W-:Y:S02]  /*3480*/  FMNMX.FTZ R5, R72, R5, !PT ;  /* 0x0000000548057209 */ /* 0x000fe40007810000 */
[----:B------:R-:W-:Y:S02]  /*3490*/  FMNMX.FTZ R2, R38, R2, !PT ;  /* 0x0000000226027209 */ /* 0x000fe40007810000 */
[----:B------:R-:W-:-:S02]  /*34a0*/  SHF.L.U32 R216, R0, 0x1, RZ ;  /* 0x0000000100d87819 */ /* 0x000fc400000006ff */
        /* <DEDUP_REMOVED lines=29> */
[----:B-1----:R-:W1:Y:S01]  /*3680*/  SHFL.BFLY PT, R7, R134, 0x2, 0x1f ;  /* 0x0c401f0086077f89 */ /* 0x002e6200000e0000 */
        /* <DEDUP_REMOVED lines=44> */
[----:B-1----:R-:W-:Y:S02]  /*3950*/  FMNMX.FTZ R7, R3, R7, !PT ;  /* 0x0000000703077209 */ /* 0x002fe40007810000 */
[----:B--2---:R-:W-:Y:S01]  /*3960*/  FMNMX.FTZ R3, R6, R8, !PT ;  /* 0x0000000806037209 */ /* 0x004fe20007810000 */
[--C-:B------:R-:W-:Y:S01]  /*3970*/  FFMA.FTZ R6, R52, c[0x0][0x23c], -R12.reuse ;  /* 0x00008f0034067a23 */ /* 0x100fe2000001080c */
[----:B------:R-:W1:Y:S02]  /*3980*/  SHFL.BFLY PT, R8, R5, 0x2, 0x1f ;  /* 0x0c401f0005087f89 */ /* 0x000e6400000e0000 */
[----:B------:R-:W-:Y:S01]  /*3990*/  FSETP.NEU.FTZ.AND P0, PT, R3, -INF , PT ;  /* 0xff8000000300780b */ /* 0x000fe20003f1d000 */
[----:B------:R2:W-:Y:S01]  /*39a0*/  MUFU.EX2 R151, R6 ;  /* 0x0000000600977308 */ /* 0x0005e20000000800 */
[----:B------:R-:W4:Y:S01]  /*39b0*/  SHFL.BFLY PT, R9, R7, 0x1, 0x1f ;  /* 0x0c201f0007097f89 */ /* 0x000f2200000e0000 */
[----:B---3--:R-:W-:-:S06]  /*39c0*/  FFMA.FTZ R2, R37, c[0x0][0x23c], -R12 ;  /* 0x00008f0025027a23 */ /* 0x008fcc000001080c */
[----:B------:R3:W-:Y:S01]  /*39d0*/  MUFU.EX2 R209, R2 ;  /* 0x0000000200d17308 */ /* 0x0007e20000000800 */
[----:B--2---:R-:W-:Y:S02]  /*39e0*/  FFMA.FTZ R6, R38, c[0x0][0x23c], -R12 ;  /* 0x00008f0026067a23 */ /* 0x004fe4000001080c */
[----:B------:R-:W-:Y:S05]  /*39f0*/  LDSM.16.MT88.4 R36, [R218+0xb000] ;  /* 0x00b00000da24783b */ /* 0x000fea0000004200 */
[----:B------:R2:W-:Y:S01]  /*3a00*/  MUFU.EX2 R156, R6 ;  /* 0x00000006009c7308 */ /* 0x0005e20000000800 */
[----:B-1----:R-:W-:Y:S01]  /*3a10*/  FMNMX.FTZ R5, R5, R8, !PT ;  /* 0x0000000805057209 */ /* 0x002fe20007810000 */
[----:B---3--:R-:W-:Y:S01]  /*3a20*/  FMUL.FTZ R2, R3, c[0x0][0x23c] ;  /* 0x00008f0003027a20 */ /* 0x008fe20000410000 */
[----:B----4-:R-:W-:-:S04]  /*3a30*/  FMNMX.FTZ R136, R7, R9, !PT ;  /* 0x0000000907887209 */ /* 0x010fc80007810000 */
[----:B------:R-:W-:Y:S02]  /*3a40*/  FSEL R2, R2, RZ, P0 ;  /* 0x000000ff02027208 */ /* 0x000fe40000000000 */
[----:B------:R-:W-:-:S03]  /*3a50*/  FSETP.NEU.FTZ.AND P0, PT, R136, -INF , PT ;  /* 0xff8000008800780b */ /* 0x000fc60003f1d000 */
[--C-:B------:R-:W-:Y:S02]  /*3a60*/  FFMA.FTZ R0, R68, c[0x0][0x23c], -R2.reuse ;  /* 0x00008f0044007a23 */ /* 0x100fe40000010802 */
[--C-:B--2---:R-:W-:Y:S02]  /*3a70*/  FFMA.FTZ R6, R69, c[0x0][0x23c], -R2.reuse ;  /* 0x00008f0045067a23 */ /* 0x104fe40000010802 */
[----:B------:R1:W-:Y:S01]  /*3a80*/  MUFU.EX2 R207, R0 ;  /* 0x0000000000cf7308 */ /* 0x0003e20000000800 */
[----:B------:R-:W-:-:S07]  /*3a90*/  FFMA.FTZ R4, R55, c[0x0][0x23c], -R2 ;  /* 0x00008f0037047a23 */ /* 0x000fce0000010802 */
[----:B------:R2:W-:Y:S01]  /*3aa0*/  MUFU.EX2 R210, R6 ;  /* 0x0000000600d27308 */ /* 0x0005e20000000800 */
[----:B-1----:R-:W-:-:S07]  /*3ab0*/  FFMA.FTZ R0, R54, c[0x0][0x23c], -R2 ;  /* 0x00008f0036007a23 */ /* 0x002fce0000010802 */
[----:B------:R-:W-:Y:S01]  /*3ac0*/  MUFU.EX2 R183, R4 ;  /* 0x0000000400b77308 */ /* 0x000fe20000000800 */
[----:B--2---:R-:W1:Y:S07]  /*3ad0*/  SHFL.BFLY PT, R6, R5, 0x1, 0x1f ;  /* 0x0c201f0005067f89 */ /* 0x004e6e00000e0000 */
[----:B------:R2:W3:Y:S02]  /*3ae0*/  MUFU.EX2 R150, R0 ;  /* 0x0000000000967308 */ /* 0x0004e40000000800 */
[----:B--2---:R-:W-:Y:S01]  /*3af0*/  FMUL.FTZ R0, R136, c[0x0][0x23c] ;  /* 0x00008f0088007a20 */ /* 0x004fe20000410000 */
[----:B---3--:R-:W-:-:S04]  /*3b00*/  F2FP.BF16.PACK_AB R7, R183, R150 ;  /* 0x00000096b707723e */ /* 0x008fc800000010ff */
[----:B------:R-:W-:Y:S02]  /*3b10*/  FSEL R0, R0, RZ, P0 ;  /* 0x000000ff00007208 */ /* 0x000fe40000000000 */
[----:B-1----:R-:W-:Y:S02]  /*3b20*/  FMNMX.FTZ R135, R5, R6, !PT ;  /* 0x0000000605877209 */ /* 0x002fe40007810000 */
[----:B------:R-:W-:Y:S01]  /*3b30*/  F2FP.BF16.PACK_AB R6, R156, R151 ;  /* 0x000000979c06723e */ /* 0x000fe200000010ff */
[--C-:B------:R-:W-:Y:S01]  /*3b40*/  FFMA.FTZ R4, R71, c[0x0][0x23c], -R0.reuse ;  /* 0x00008f0047047a23 */ /* 0x100fe20000010800 */
[C---:B------:R-:W-:Y:S01]  /*3b50*/  FSETP.NEU.FTZ.AND P0, PT, R135.reuse, -INF , PT ;  /* 0xff8000008700780b */ /* 0x040fe20003f1d000 */
[----:B------:R-:W-:Y:S01]  /*3b60*/  FMUL.FTZ R8, R135, c[0x0][0x23c] ;  /* 0x00008f0087087a20 */ /* 0x000fe20000410000 */
[----:B------:R-:W-:Y:S01]  /*3b70*/  F2FP.BF16.PACK_AB R5, R207, R210 ;  /* 0x000000d2cf05723e */ /* 0x000fe200000010ff */
[----:B------:R1:W-:Y:S01]  /*3b80*/  MUFU.EX2 R15, R4 ;  /* 0x00000004000f7308 */ /* 0x0003e20000000800 */
[----:B------:R-:W-:-:S02]  /*3b90*/  FFMA.FTZ R9, R72, c[0x0][0x23c], -R0 ;  /* 0x00008f0048097a23 */ /* 0x000fc40000010800 */
[----:B------:R-:W-:Y:S01]  /*3ba0*/  FSEL R13, R8, RZ, P0 ;  /* 0x000000ff080d7208 */ /* 0x000fe20000000000 */
[----:B------:R-:W-:-:S04]  /*3bb0*/  FFMA.FTZ R8, R53, c[0x0][0x23c], -R0 ;  /* 0x00008f0035087a23 */ /* 0x000fc80000010800 */
[----:B------:R2:W-:Y:S01]  /*3bc0*/  MUFU.EX2 R233, R8 ;  /* 0x0000000800e97308 */ /* 0x0005e20000000800 */
[----:B-1----:R-:W-:-:S07]  /*3bd0*/  FFMA.FTZ R4, R70, c[0x0][0x23c], -R0 ;  /* 0x00008f0046047a23 */ /* 0x002fce0000010800 */
[----:B------:R-:W1:Y:S01]  /*3be0*/  MUFU.EX2 R211, R9 ;  /* 0x0000000900d37308 */ /* 0x000e620000000800 */
[----:B--2---:R-:W-:-:S07]  /*3bf0*/  FFMA.FTZ R8, R74, c[0x0][0x23c], -R13 ;  /* 0x00008f004a087a23 */ /* 0x004fce000001080d */
[----:B------:R2:W-:Y:S08]  /*3c00*/  MUFU.EX2 R14, R4 ;  /* 0x00000004000e7308 */ /* 0x0005f00000000800 */
[----:B------:R3:W-:Y:S01]  /*3c10*/  MUFU.EX2 R234, R8 ;  /* 0x0000000800ea7308 */ /* 0x0007e20000000800 */
[----:B-1----:R-:W-:Y:S02]  /*3c20*/  F2FP.BF16.PACK_AB R10, R233, R211 ;  /* 0x000000d3e90a723e */ /* 0x002fe400000010ff */
[----:B--2---:R-:W-:-:S07]  /*3c30*/  F2FP.BF16.PACK_AB R4, R209, R208 ;  /* 0x000000d0d104723e */ /* 0x004fce00000010ff */
[----:B------:R-:W-:Y:S01]  /*3c40*/  HMMA.16816.F32.BF16 R112, R4, R24, RZ ;  /* 0x000000180470723c */ /* 0x000fe200000418ff */
[----:B---3--:R-:W-:-:S04]  /*3c50*/  FFMA.FTZ R8, R73, c[0x0][0x23c], -R13 ;  /* 0x00008f0049087a23 */ /* 0x008fc8000001080d */
[----:B------:R1:W2:Y:S03]  /*3c60*/  MUFU.EX2 R232, R8 ;  /* 0x0000000800e87308 */ /* 0x0002a60000000800 */
[C---:B------:R-:W-:Y:S08]  /*3c70*/  HMMA.16816.F32.BF16 R108, R4.reuse, R16, RZ ;  /* 0x00000010046c723c */ /* 0x040ff000000418ff */
[----:B------:R-:W-:Y:S01]  /*3c80*/  HMMA.16816.F32.BF16 R104, R4, R20, RZ ;  /* 0x000000140468723c */ /* 0x000fe200000418ff */
[----:B-1----:R-:W-:Y:S01]  /*3c90*/  FFMA.FTZ R8, R80, c[0x0][0x23c], -R13 ;  /* 0x00008f0050087a23 */ /* 0x002fe2000001080d */
[----:B--2---:R-:W-:-:S06]  /*3ca0*/  F2FP.BF16.PACK_AB R9, R232, R234 ;  /* 0x000000eae809723e */ /* 0x004fcc00000010ff */
[C---:B------:R-:W-:Y:S01]  /*3cb0*/  HMMA.16816.F32.BF16 R100, R4.reuse, R28, RZ ;  /* 0x0000001c0464723c */ /* 0x040fe200000418ff */
[----:B------:R1:W-:Y:S07]  /*3cc0*/  MUFU.EX2 R212, R8 ;  /* 0x0000000800d47308 */ /* 0x0003ee0000000800 */
[C---:B------:R-:W-:Y:S08]  /*3cd0*/  HMMA.16816.F32.BF16 R96, R4.reuse, R32, RZ ;  /* 0x000000200460723c */ /* 0x040ff000000418ff */
[----:B------:R-:W-:Y:S01]  /*3ce0*/  HMMA.16816.F32.BF16 R92, R4, R36, RZ ;  /* 0x00000024045c723c */ /* 0x000fe200000418ff */
[----:B-1----:R-:W-:-:S04]  /*3cf0*/  FFMA.FTZ R8, R75, c[0x0][0x23c], -R13 ;  /* 0x00008f004b087a23 */ /* 0x002fc8000001080d */
[----:B------:R1:W2:Y:S03]  /*3d00*/  MUFU.EX2 R182, R8 ;  /* 0x0000000800b67308 */ /* 0x0002a60000000800 */
[C---:B------:R-:W-:Y:S08]  /*3d10*/  HMMA.16816.F32.BF16 R88, R4.reuse, R26, RZ ;  /* 0x0000001a0458723c */ /* 0x040ff000000418ff */
[----:B------:R-:W-:Y:S01]  /*3d20*/  HMMA.16816.F32.BF16 R84, R4, R18, RZ ;  /* 0x000000120454723c */ /* 0x000fe200000418ff */
[----:B-1----:R-:W-:-:S02]  /*3d30*/  F2FP.BF16.PACK_AB R8, R14, R15 ;  /* 0x0000000f0e08723e */ /* 0x002fc400000010ff */
[----:B--2---:R-:W-:-:S05]  /*3d40*/  F2FP.BF16.PACK_AB R11, R182, R212 ;  /* 0x000000d4b60b723e */ /* 0x004fca00000010ff */
[C---:B------:R-:W-:Y:S08]  /*3d50*/  HMMA.16816.F32.BF16 R80, R4.reuse, R22, RZ ;  /* 0x000000160450723c */ /* 0x040ff000000418ff */
[C---:B------:R-:W-:Y:S08]  /*3d60*/  HMMA.16816.F32.BF16 R76, R4.reuse, R30, RZ ;  /* 0x0000001e044c723c */ /* 0x040ff000000418ff */
[C---:B------:R-:W-:Y:S08]  /*3d70*/  HMMA.16816.F32.BF16 R72, R4.reuse, R34, RZ ;  /* 0x000000220448723c */ /* 0x040ff000000418ff */
[----:B------:R-:W-:Y:S07]  /*3d80*/  HMMA.16816.F32.BF16 R64, R4, R38, RZ ;  /* 0x000000260440723c */ /* 0x000fee00000418ff */
[--C-:B------:R-:W-:Y:S01]  /*3d90*/  FFMA.FTZ R4, R62, c[0x0][0x23c], -R12.reuse ;  /* 0x00008f003e047a23 */ /* 0x100fe2000001080c */
[C---:B------:R-:W-:Y:S03]  /*3da0*/  HMMA.16816.F32.BF16 R68, R8.reuse, R24, RZ ;  /* 0x000000180844723c */ /* 0x040fe600000418ff */
[----:B------:R1:W-:Y:S05]  /*3db0*/  MUFU.EX2 R181, R4 ;  /* 0x0000000400b57308 */ /* 0x0003ea0000000800 */
        /* <DEDUP_REMOVED lines=10> */
[----:B------:R-:W1:Y:S01]  /*3e60*/  LDSM.16.MT88.4 R20, [R218+0x9400] ;  /* 0x00940000da14783b */ /* 0x000e620000004200 */
[----:B------:R3:W4:Y:S06]  /*3e70*/  MUFU.EX2 R157, R4 ;  /* 0x00000004009d7308 */ /* 0x00072c0000000800 */
[C---:B------:R-:W-:Y:S08]  /*3e80*/  HMMA.16816.F32.BF16 R52, R8.reuse, R28, RZ ;  /* 0x0000001c0834723c */ /* 0x040ff000000418ff */
[----:B------:R-:W-:Y:S01]  /*3e90*/  HMMA.16816.F32.BF16 R140, R8, R30, RZ ;  /* 0x0000001e088c723c */ /* 0x000fe200000418ff */
[----:B------:R-:W5:Y:S01]  /*3ea0*/  LDSM.16.MT88.4 R28, [R218+0xa400] ;  /* 0x00a40000da1c783b */ /* 0x000f620000004200 */
[----:B---3--:R-:W-:-:S04]  /*3eb0*/  FFMA.FTZ R4, R44, c[0x0][0x23c], -R12 ;  /* 0x00008f002c047a23 */ /* 0x008fc8000001080c */
[----:B------:R3:W1:Y:S02]  /*3ec0*/  MUFU.EX2 R205, R4 ;  /* 0x0000000400cd7308 */ /* 0x0006640000000800 */
[C---:B------:R-:W-:Y:S08]  /*3ed0*/  HMMA.16816.F32.BF16 R48, R8.reuse, R32, RZ ;  /* 0x000000200830723c */ /* 0x040ff000000418ff */
[----:B------:R-:W-:Y:S01]  /*3ee0*/  HMMA.16816.F32.BF16 R144, R8, R34, RZ ;  /* 0x000000220890723c */ /* 0x000fe200000418ff */
[----:B------:R-:W1:Y:S01]  /*3ef0*/  LDSM.16.MT88.4 R32, [R216+0xb400] ;  /* 0x00b40000d820783b */ /* 0x000e620000004200 */
[----:B---3--:R-:W-:-:S06]  /*3f00*/  FFMA.FTZ R4, R126, c[0x0][0x23c], -R2 ;  /* 0x00008f007e047a23 */ /* 0x008fcc0000010802 */
[----:B------:R-:W-:Y:S01]  /*3f10*/  HMMA.16816.F32.BF16 R152, R8, R38, RZ ;  /* 0x000000260898723c */ /* 0x000fe200000418ff */
[----:B------:R3:W-:Y:S02]  /*3f20*/  MUFU.EX2 R252, R4 ;  /* 0x0000000400fc7308 */ /* 0x0007e40000000800 */
[----:B---3--:R-:W-:-:S05]  /*3f30*/  FFMA.FTZ R4, R47, c[0x0][0x23c], -R2 ;  /* 0x00008f002f047a23 */ /* 0x008fca0000010802 */
[----:B------:R-:W-:Y:S01]  /*3f40*/  HMMA.16816.F32.BF16 R44, R8, R36, RZ ;  /* 0x00000024082c723c */ /* 0x000fe200000418ff */
[----:B------:R-:W3:Y:S06]  /*3f50*/  MUFU.EX2 R40, R4 ;  /* 0x0000000400287308 */ /* 0x000eec0000000800 */
[----:B------:R-:W-:Y:S01]  /*3f60*/  FFMA.FTZ R8, R132, c[0x0][0x23c], -R0 ;  /* 0x00008f0084087a23 */ /* 0x000fe20000010800 */
[----:B----4-:R-:W-:Y:S01]  /*3f70*/  MOV R10, R157 ;  /* 0x0000009d000a7202 */ /* 0x010fe20000000f00 */
[----:B------:R-:W-:Y:S01]  /*3f80*/  IMAD.MOV.U32 R36, RZ, RZ, R151 ;  /* 0x000000ffff247224 */ /* 0x000fe200078e0097 */
[----:B------:R-:W-:Y:S01]  /*3f90*/  MOV R9, R210 ;  /* 0x000000d200097202 */ /* 0x000fe20000000f00 */
[----:B------:R4:W-:Y:S01]  /*3fa0*/  MUFU.EX2 R231, R8 ;  /* 0x0000000800e77308 */ /* 0x0009e20000000800 */
[----:B-1----:R-:W-:-:S02]  /*3fb0*/  F2FP.BF16.PACK_AB R6, R205, R10 ;  /* 0x0000000acd06723e */ /* 0x002fc400000010ff */
[----:B------:R-:W-:Y:S01]  /*3fc0*/  MOV R11, R208 ;  /* 0x000000d0000b7202 */ /* 0x000fe20000000f00 */
[----:B---3--:R-:W-:Y:S02]  /*3fd0*/  IMAD.MOV.U32 R37, RZ, RZ, R40 ;  /* 0x000000ffff257224 */ /* 0x008fe400078e0028 */
[----:B------:R-:W1:Y:S01]  /*3fe0*/  LDSM.16.MT88.4 R40, [R218+0xb400] ;  /* 0x00b40000da28783b */ /* 0x000e620000004200 */
[----:B------:R-:W-:Y:S02]  /*3ff0*/  FFMA.FTZ R4, R125, c[0x0][0x23c], -R2 ;  /* 0x00008f007d047a23 */ /* 0x000fe40000010802 */
[----:B------:R-:W-:Y:S02]  /*4000*/  F2FP.BF16.PACK_AB R5, R37, R252 ;  /* 0x000000fc2505723e */ /* 0x000fe400000010ff */
[----:B------:R3:W-:Y:S01]  /*4010*/  MUFU.EX2 R206, R4 ;  /* 0x0000000400ce7308 */ /* 0x0007e20000000800 */
[----:B------:R-:W-:Y:S01]  /*4020*/  MOV R132, R37 ;  /* 0x0000002500847202 */ /* 0x000fe20000000f00 */
[----:B----4-:R-:W-:-:S06]  /*4030*/  FFMA.FTZ R8, R127, c[0x0][0x23c], -R0 ;  /* 0x00008f007f087a23 */ /* 0x010fcc0000010800 */
[----:B------:R4:W-:Y:S01]  /*4040*/  MUFU.EX2 R228, R8 ;  /* 0x0000000800e47308 */ /* 0x0009e20000000800 */
[----:B---3--:R-:W-:-:S07]  /*4050*/  FFMA.FTZ R4, R124, c[0x0][0x23c], -R2 ;  /* 0x00008f007c047a23 */ /* 0x008fce0000010802 */
[----:B------:R3:W1:Y:S01]  /*4060*/  MUFU.EX2 R204, R4 ;  /* 0x0000000400cc7308 */ /* 0x0006620000000800 */
[----:B----4-:R-:W-:-:S07]  /*4070*/  FFMA.FTZ R8, R149, c[0x0][0x23c], -R13 ;  /* 0x00008f0095087a23 */ /* 0x010fce000001080d */
[----:B------:R4:W-:Y:S01]  /*4080*/  MUFU.EX2 R226, R8 ;  /* 0x0000000800e27308 */ /* 0x0009e20000000800 */
[----:B---3--:R-:W-:Y:S01]  /*4090*/  FFMA.FTZ R4, R137, c[0x0][0x23c], -R0 ;  /* 0x00008f0089047a23 */ /* 0x008fe20000010800 */
[----:B-1----:R-:W-:Y:S02]  /*40a0*/  F2FP.BF16.PACK_AB R7, R204, R206 ;  /* 0x000000cecc07723e */ /* 0x002fe400000010ff */
[----:B------:R-:W-:-:S04]  /*40b0*/  MOV R137, R156 ;  /* 0x0000009c00897202 */ /* 0x000fc80000000f00 */
[----:B------:R1:W-:Y:S01]  /*40c0*/  MUFU.EX2 R230, R4 ;  /* 0x0000000400e67308 */ /* 0x0003e20000000800 */
[----:B----4-:R-:W-:-:S07]  /*40d0*/  FFMA.FTZ R8, R148, c[0x0][0x23c], -R13 ;  /* 0x00008f0094087a23 */ /* 0x010fce000001080d */
[----:B------:R3:W-:Y:S01]  /*40e0*/  MUFU.EX2 R227, R8 ;  /* 0x0000000800e37308 */ /* 0x0007e20000000800 */
[----:B-1----:R-:W-:Y:S01]  /*40f0*/  FFMA.FTZ R4, R133, c[0x0][0x23c], -R0 ;  /* 0x00008f0085047a23 */ /* 0x002fe20000010800 */
[----:B------:R-:W-:-:S06]  /*4100*/  MOV R133, R150 ;  /* 0x0000009600857202 */ /* 0x000fcc0000000f00 */
[----:B------:R1:W4:Y:S01]  /*4110*/  MUFU.EX2 R229, R4 ;  /* 0x0000000400e57308 */ /* 0x0003220000000800 */
[----:B---3--:R-:W-:Y:S01]  /*4120*/  FFMA.FTZ R8, R139, c[0x0][0x23c], -R13 ;  /* 0x00008f008b087a23 */ /* 0x008fe2000001080d */
[----:B------:R-:W-:-:S06]  /*4130*/  MOV R139, R204 ;  /* 0x000000cc008b7202 */ /* 0x000fcc0000000f00 */
[----:B------:R3:W-:Y:S01]  /*4140*/  MUFU.EX2 R225, R8 ;  /* 0x0000000800e17308 */ /* 0x0007e20000000800 */
[----:B-1----:R-:W-:-:S07]  /*4150*/  F2FP.BF16.PACK_AB R4, R180, R181 ;  /* 0x000000b5b404723e */ /* 0x002fce00000010ff */
[----:B--2---:R-:W-:Y:S01]  /*4160*/  HMMA.16816.F32.BF16 R160, R4, R24, R112 ;  /* 0x0000001804a0723c */ /* 0x004fe20000041870 */
[----:B---3--:R-:W-:Y:S01]  /*4170*/  FFMA.FTZ R8, R138, c[0x0][0x23c], -R13 ;  /* 0x00008f008a087a23 */ /* 0x008fe2000001080d */
[----:B------:R-:W-:-:S03]  /*4180*/  MOV R138, R205 ;  /* 0x000000cd008a7202 */ /* 0x000fc60000000f00 */
[----:B------:R1:W2:Y:S03]  /*4190*/  MUFU.EX2 R224, R8 ;  /* 0x0000000800e07308 */ /* 0x0002a60000000800 */
[C---:B------:R-:W-:Y:S08]  /*41a0*/  HMMA.16816.F32.BF16 R168, R4.reuse, R20, R108 ;  /* 0x0000001404a8723c */ /* 0x040ff0000004186c */
[----:B------:R-:W-:Y:S01]  /*41b0*/  HMMA.16816.F32.BF16 R156, R4, R16, R104 ;  /* 0x00000010049c723c */ /* 0x000fe20000041868 */
[----:B-1----:R-:W-:Y:S01]  /*41c0*/  FFMA.FTZ R8, R167, c[0x0][0x23c], -R12 ;  /* 0x00008f00a7087a23 */ /* 0x002fe2000001080c */
[----:B------:R-:W-:-:S06]  /*41d0*/  MOV R167, R207 ;  /* 0x000000cf00a77202 */ /* 0x000fcc0000000f00 */
[C---:B-----5:R-:W-:Y:S01]  /*41e0*/  HMMA.16816.F32.BF16 R124, R4.reuse, R28, R100 ;  /* 0x0000001c047c723c */ /* 0x060fe20000041864 */
[----:B------:R1:W-:Y:S07]  /*41f0*/  MUFU.EX2 R215, R8 ;  /* 0x0000000800d77308 */ /* 0x0003ee0000000800 */
[C---:B------:R-:W-:Y:S08]  /*4200*/  HMMA.16816.F32.BF16 R112, R4.reuse, R32, R96 ;  /* 0x000000200470723c */ /* 0x040ff00000041860 */
[----:B------:R-:W-:Y:S01]  /*4210*/  HMMA.16816.F32.BF16 R108, R4, R40, R92 ;  /* 0x00000028046c723c */ /* 0x000fe2000004185c */
[----:B-1----:R-:W-:Y:S01]  /*4220*/  FFMA.FTZ R8, R166, c[0x0][0x23c], -R12 ;  /* 0x00008f00a6087a23 */ /* 0x002fe2000001080c */
[----:B------:R-:W-:-:S03]  /*4230*/  MOV R166, R211 ;  /* 0x000000d300a67202 */ /* 0x000fc60000000f00 */
[----:B------:R1:W3:Y:S03]  /*4240*/  MUFU.EX2 R214, R8 ;  /* 0x0000000800d67308 */ /* 0x0002e60000000800 */
[C---:B------:R-:W-:Y:S08]  /*4250*/  HMMA.16816.F32.BF16 R148, R4.reuse, R26, R88 ;  /* 0x0000001a0494723c */ /* 0x040ff00000041858 */
[----:B------:R-:W-:Y:S01]  /*4260*/  HMMA.16816.F32.BF16 R104, R4, R22, R84 ;  /* 0x000000160468723c */ /* 0x000fe20000041854 */
[----:B-1----:R-:W-:-:S02]  /*4270*/  FFMA.FTZ R8, R164, c[0x0][0x23c], -R12 ;  /* 0x00008f00a4087a23 */ /* 0x002fc4000001080c */
[----:B------:R-:W-:-:S05]  /*4280*/  IMAD.MOV.U32 R164, RZ, RZ, R212 ;  /* 0x000000ffffa47224 */ /* 0x000fca00078e00d4 */
[C---:B------:R-:W-:Y:S01]  /*4290*/  HMMA.16816.F32.BF16 R100, R4.reuse, R18, R80 ;  /* 0x000000120464723c */ /* 0x040fe20000041850 */
[----:B------:R1:W-:Y:S07]  /*42a0*/  MUFU.EX2 R213, R8 ;  /* 0x0000000800d57308 */ /* 0x0003ee0000000800 */
[C---:B------:R-:W-:Y:S07]  /*42b0*/  HMMA.16816.F32.BF16 R96, R4.reuse, R30, R76 ;  /* 0x0000001e0460723c */ /* 0x040fee000004184c */
[----:B------:R-:W-:Y:S01]  /*42c0*/  MOV R79, R183 ;  /* 0x000000b7004f7202 */ /* 0x000fe20000000f00 */
[----:B------:R-:W-:Y:S01]  /*42d0*/  HMMA.16816.F32.BF16 R92, R4, R34, R72 ;  /* 0x00000022045c723c */ /* 0x000fe20000041848 */
[----:B-1----:R-:W-:Y:S01]  /*42e0*/  FFMA.FTZ R8, R165, c[0x0][0x23c], -R12 ;  /* 0x00008f00a5087a23 */ /* 0x002fe2000001080c */
[----:B------:R-:W-:Y:S01]  /*42f0*/  MOV R77, R181 ;  /* 0x000000b5004d7202 */ /* 0x000fe20000000f00 */
[----:B------:R-:W-:Y:S01]  /*4300*/  IMAD.MOV.U32 R78, RZ, RZ, R182 ;  /* 0x000000ffff4e7224 */ /* 0x000fe200078e00b6 */
[----:B------:R-:W-:Y:S01]  /*4310*/  MOV R76, R180 ;  /* 0x000000b4004c7202 */ /* 0x000fe20000000f00 */
[----:B------:R1:W-:Y:S01]  /*4320*/  MUFU.EX2 R212, R8 ;  /* 0x0000000800d47308 */ /* 0x0003e20000000800 */
[----:B------:R-:W-:-:S02]  /*4330*/  IMAD.MOV.U32 R165, RZ, RZ, R79 ;  /* 0x000000ffffa57224 */ /* 0x000fc400078e004f */
[----:B------:R-:W-:Y:S07]  /*4340*/  HMMA.16816.F32.BF16 R88, R4, R42, R64 ;  /* 0x0000002a0458723c */ /* 0x000fee0000041840 */
[----:B----4-:R-:W-:Y:S02]  /*4350*/  F2FP.BF16.PACK_AB R4, R229, R230 ;  /* 0x000000e6e504723e */ /* 0x010fe400000010ff */
[----:B------:R-:W-:Y:S02]  /*4360*/  F2FP.BF16.PACK_AB R5, R227, R226 ;  /* 0x000000e2e305723e */ /* 0x000fe400000010ff */
[----:B------:R-:W-:Y:S01]  /*4370*/  F2FP.BF16.PACK_AB R6, R228, R231 ;  /* 0x000000e7e406723e */ /* 0x000fe200000010ff */
[----:B-1----:R-:W-:Y:S01]  /*4380*/  FFMA.FTZ R8, R175, c[0x0][0x23c], -R2 ;  /* 0x00008f00af087a23 */ /* 0x002fe20000010802 */
[----:B--2---:R-:W-:-:S03]  /*4390*/  F2FP.BF16.PACK_AB R7, R224, R225 ;  /* 0x000000e1e007723e */ /* 0x004fc600000010ff */
[----:B------:R1:W-:Y:S04]  /*43a0*/  MUFU.EX2 R211, R8 ;  /* 0x0000000800d37308 */ /* 0x0003e80000000800 */
[C---:B------:R-:W-:Y:S08]  /*43b0*/  HMMA.16816.F32.BF16 R80, R4.reuse, R20, R60 ;  /* 0x000000140450723c */ /* 0x040ff0000004183c */
[----:B------:R-:W-:Y:S01]  /*43c0*/  HMMA.16816.F32.BF16 R60, R4, R26, R128 ;  /* 0x0000001a043c723c */ /* 0x000fe20000041880 */
[----:B-1----:R-:W-:-:S06]  /*43d0*/  FFMA.FTZ R8, R173, c[0x0][0x23c], -R2 ;  /* 0x00008f00ad087a23 */ /* 0x002fcc0000010802 */
[----:B------:R-:W-:Y:S01]  /*43e0*/  IMAD.MOV.U32 R130, RZ, RZ, R133 ;  /* 0x000000ffff827224 */ /* 0x000fe200078e0085 */
[----:B------:R1:W2:Y:S01]  /*43f0*/  MUFU.EX2 R210, R8 ;  /* 0x0000000800d27308 */ /* 0x0002a20000000800 */
[----:B------:R-:W-:Y:S01]  /*4400*/  IMAD.MOV.U32 R133, RZ, RZ, R209 ;  /* 0x000000ffff857224 */ /* 0x000fe200078e00d1 */
[----:B------:R-:W-:Y:S01]  /*4410*/  HMMA.16816.F32.BF16 R84, R4, R24, R68 ;  /* 0x000000180454723c */ /* 0x000fe20000041844 */
[----:B------:R-:W-:Y:S01]  /*4420*/  IMAD.MOV.U32 R129, RZ, RZ, R206 ;  /* 0x000000ffff817224 */ /* 0x000fe200078e00ce */
[----:B------:R-:W-:Y:S01]  /*4430*/  MOV R131, R36 ;  /* 0x0000002400837202 */ /* 0x000fe20000000f00 */
[----:B------:R-:W4:Y:S01]  /*4440*/  LDSM.16.MT88.4 R24, [R216+0x9800] ;  /* 0x00980000d818783b */ /* 0x000f220000004200 */
[----:B------:R-:W-:-:S03]  /*4450*/  MOV R128, R137 ;  /* 0x0000008900807202 */ /* 0x000fc60000000f00 */
[----:B------:R-:W-:Y:S01]  /*4460*/  LDSM.16.MT88.4 R36, [R218+0xb800] ;  /* 0x00b80000da24783b */ /* 0x000fe20000004200 */
[----:B------:R-:W-:Y:S01]  /*4470*/  HMMA.16816.F32.BF16 R64, R4, R32, R48 ;  /* 0x000000200440723c */ /* 0x000fe20000041830 */
[----:B-1----:R-:W-:-:S07]  /*4480*/  FFMA.FTZ R8, R172, c[0x0][0x23c], -R2 ;  /* 0x00008f00ac087a23 */ /* 0x002fce0000010802 */
[C---:B------:R-:W-:Y:S01]  /*4490*/  HMMA.16816.F32.BF16 R72, R4.reuse, R16, R56 ;  /* 0x000000100448723c */ /* 0x040fe20000041838 */
[----:B------:R1:W-:Y:S07]  /*44a0*/  MUFU.EX2 R208, R8 ;  /* 0x0000000800d07308 */ /* 0x0003ee0000000800 */
[C---:B------:R-:W-:Y:S08]  /*44b0*/  HMMA.16816.F32.BF16 R68, R4.reuse, R28, R52 ;  /* 0x0000001c0444723c */ /* 0x040ff00000041834 */
[----:B------:R-:W-:Y:S01]  /*44c0*/  HMMA.16816.F32.BF16 R180, R4, R40, R44 ;  /* 0x0000002804b4723c */ /* 0x000fe2000004182c */
[----:B-1----:R-:W-:-:S04]  /*44d0*/  FFMA.FTZ R8, R174, c[0x0][0x23c], -R2 ;  /* 0x00008f00ae087a23 */ /* 0x002fc80000010802 */
[----:B------:R1:W5:Y:S03]  /*44e0*/  MUFU.EX2 R209, R8 ;  /* 0x0000000800d17308 */ /* 0x0003660000000800 */
[C---:B------:R-:W-:Y:S01]  /*44f0*/  HMMA.16816.F32.BF16 R48, R4.reuse, R18, R116 ;  /* 0x000000120430723c */ /* 0x040fe20000041874 */
[----:B------:R-:W2:Y:S07]  /*4500*/  LDSM.16.MT88.4 R16, [R218+0x9800] ;  /* 0x00980000da10783b */ /* 0x000eae0000004200 */
[----:B------:R-:W-:Y:S01]  /*4510*/  HMMA.16816.F32.BF16 R52, R4, R22, R120 ;  /* 0x000000160434723c */ /* 0x000fe20000041878 */
[----:B------:R-:W4:Y:S01]  /*4520*/  LDSM.16.MT88.4 R20, [R216+0xa800] ;  /* 0x00a80000d814783b */ /* 0x000f220000004200 */
[----:B-1----:R-:W-:-:S05]  /*4530*/  FFMA.FTZ R8, R178, c[0x0][0x23c], -R0 ;  /* 0x00008f00b2087a23 */ /* 0x002fca0000010800 */
[----:B------:R-:W-:Y:S01]  /*4540*/  MOV R123, R77 ;  /* 0x0000004d007b7202 */ /* 0x000fe20000000f00 */
[----:B------:R-:W-:Y:S01]  /*4550*/  HMMA.16816.F32.BF16 R44, R4, R30, R140 ;  /* 0x0000001e042c723c */ /* 0x000fe2000004188c */
[----:B------:R-:W1:Y:S01]  /*4560*/  LDSM.16.MT88.4 R28, [R218+0xa800] ;  /* 0x00a80000da1c783b */ /* 0x000e620000004200 */
[----:B------:R3:W-:Y:S01]  /*4570*/  MUFU.EX2 R207, R8 ;  /* 0x0000000800cf7308 */ /* 0x0007e20000000800 */
[----:B------:R-:W-:-:S05]  /*4580*/  IMAD.MOV.U32 R122, RZ, RZ, R76 ;  /* 0x000000ffff7a7224 */ /* 0x000fca00078e004c */
[C---:B------:R-:W-:Y:S01]  /*4590*/  HMMA.16816.F32.BF16 R56, R4.reuse, R34, R144 ;  /* 0x000000220438723c */ /* 0x040fe20000041890 */
[----:B------:R-:W1:Y:S07]  /*45a0*/  LDSM.16.MT88.4 R32, [R216+0xb800] ;  /* 0x00b80000d820783b */ /* 0x000e6e0000004200 */
[----:B------:R-:W-:Y:S01]  /*45b0*/  HMMA.16816.F32.BF16 R40, R4, R42, R152 ;  /* 0x0000002a0428723c */ /* 0x000fe20000041898 */
[----:B------:R-:W-:Y:S01]  /*45c0*/  LDSM.16.MT88.4 R152, [R216+0x9c00] ;  /* 0x009c0000d898783b */ /* 0x000fe20000004200 */
[----:B---3--:R-:W-:-:S04]  /*45d0*/  FFMA.FTZ R8, R179, c[0x0][0x23c], -R0 ;  /* 0x00008f00b3087a23 */ /* 0x008fc80000010800 */
[----:B------:R3:W1:Y:S01]  /*45e0*/  MUFU.EX2 R206, R8 ;  /* 0x0000000800ce7308 */ /* 0x0006620000000800 */
[----:B------:R-:W-:Y:S02]  /*45f0*/  F2FP.BF16.PACK_AB R4, R214, R215 ;  /* 0x000000d7d604723e */ /* 0x000fe400000010ff */
[----:B--2---:R-:W-:Y:S02]  /*4600*/  F2FP.BF16.PACK_AB R5, R210, R211 ;  /* 0x000000d3d205723e */ /* 0x004fe400000010ff */
[----:B------:R-:W-:Y:S02]  /*4610*/  F2FP.BF16.PACK_AB R6, R212, R213 ;  /* 0x000000d5d406723e */ /* 0x000fe400000010ff */
[----:B-----5:R-:W-:-:S07]  /*4620*/  F2FP.BF16.PACK_AB R7, R209, R208 ;  /* 0x000000d0d107723e */ /* 0x020fce00000010ff */
[----:B----4-:R-:W-:Y:S01]  /*4630*/  HMMA.16816.F32.BF16 R140, R4, R24, R160 ;  /* 0x00000018048c723c */ /* 0x010fe200000418a0 */
[----:B---3--:R-:W-:-:S04]  /*4640*/  FFMA.FTZ R8, R176, c[0x0][0x23c], -R0 ;  /* 0x00008f00b0087a23 */ /* 0x008fc80000010800 */
[----:B------:R2:W-:Y:S03]  /*4650*/  MUFU.EX2 R205, R8 ;  /* 0x0000000800cd7308 */ /* 0x0005e60000000800 */
[C---:B------:R-:W-:Y:S08]  /*4660*/  HMMA.16816.F32.BF16 R168, R4.reuse, R16, R168 ;  /* 0x0000001004a8723c */ /* 0x040ff000000418a8 */
[----:B------:R-:W-:Y:S01]  /*4670*/  HMMA.16816.F32.BF16 R172, R4, R20, R156 ;  /* 0x0000001404ac723c */ /* 0x000fe2000004189c */
[----:B--2---:R-:W-:-:S07]  /*4680*/  FFMA.FTZ R8, R177, c[0x0][0x23c], -R0 ;  /* 0x00008f00b1087a23 */ /* 0x004fce0000010800 */
[C---:B-1----:R-:W-:Y:S01]  /*4690*/  HMMA.16816.F32.BF16 R124, R4.reuse, R28, R124 ;  /* 0x0000001c047c723c */ /* 0x042fe2000004187c */
[----:B------:R1:W-:Y:S07]  /*46a0*/  MUFU.EX2 R204, R8 ;  /* 0x0000000800cc7308 */ /* 0x0003ee0000000800 */
[C---:B------:R-:W-:Y:S08]  /*46b0*/  HMMA.16816.F32.BF16 R112, R4.reuse, R32, R112 ;  /* 0x000000200470723c */ /* 0x040ff00000041870 */
[----:B------:R-:W-:Y:S01]  /*46c0*/  HMMA.16816.F32.BF16 R176, R4, R36, R108 ;  /* 0x0000002404b0723c */ /* 0x000fe2000004186c */
[----:B------:R-:W-:Y:S01]  /*46d0*/  LDSM.16.MT88.4 R108, [R218+0xac00] ;  /* 0x00ac0000da6c783b */ /* 0x000fe20000004200 */
[----:B-1----:R-:W-:-:S04]  /*46e0*/  FFMA.FTZ R8, R186, c[0x0][0x23c], -R13 ;  /* 0x00008f00ba087a23 */ /* 0x002fc8000001080d */
[----:B------:R1:W-:Y:S02]  /*46f0*/  MUFU.EX2 R186, R8 ;  /* 0x0000000800ba7308 */ /* 0x0003e40000000800 */
[C---:B------:R-:W-:Y:S08]  /*4700*/  HMMA.16816.F32.BF16 R148, R4.reuse, R26, R148 ;  /* 0x0000001a0494723c */ /* 0x040ff00000041894 */
[----:B------:R-:W-:Y:S01]  /*4710*/  HMMA.16816.F32.BF16 R100, R4, R22, R100 ;  /* 0x000000160464723c */ /* 0x000fe20000041864 */
[----:B-1----:R-:W-:-:S02]  /*4720*/  FFMA.FTZ R8, R187, c[0x0][0x23c], -R13 ;  /* 0x00008f00bb087a23 */ /* 0x002fc4000001080d */
[----:B------:R-:W-:-:S05]  /*4730*/  IMAD.MOV.U32 R187, RZ, RZ, R139 ;  /* 0x000000ffffbb7224 */ /* 0x000fca00078e008b */
[C---:B------:R-:W-:Y:S01]  /*4740*/  HMMA.16816.F32.BF16 R116, R4.reuse, R34, R92 ;  /* 0x000000220474723c */ /* 0x040fe2000004185c */
[----:B------:R1:W2:Y:S07]  /*4750*/  MUFU.EX2 R139, R8 ;  /* 0x00000008008b7308 */ /* 0x0002ae0000000800 */
[----:B------:R-:W-:Y:S01]  /*4760*/  HMMA.16816.F32.BF16 R144, R4, R38, R88 ;  /* 0x000000260490723c */ /* 0x000fe20000041858 */
[----:B-1----:R-:W-:Y:S01]  /*4770*/  FFMA.FTZ R8, R184, c[0x0][0x23c], -R13 ;  /* 0x00008f00b8087a23 */ /* 0x002fe2000001080d */
[----:B------:R-:W-:-:S03]  /*4780*/  MOV R184, R138 ;  /* 0x0000008a00b87202 */ /* 0x000fc60000000f00 */
[----:B------:R1:W-:Y:S02]  /*4790*/  MUFU.EX2 R138, R8 ;  /* 0x00000008008a7308 */ /* 0x0003e40000000800 */
[----:B-1----:R-:W-:Y:S01]  /*47a0*/  FFMA.FTZ R8, R185, c[0x0][0x23c], -R13 ;  /* 0x00008f00b9087a23 */ /* 0x002fe2000001080d */
[----:B------:R-:W-:Y:S02]  /*47b0*/  MOV R185, R129 ;  /* 0x0000008100b97202 */ /* 0x000fe40000000f00 */
[----:B------:R-:W-:-:S03]  /*47c0*/  MOV R129, R78 ;  /* 0x0000004e00817202 */ /* 0x000fc60000000f00 */
[----:B------:R1:W3:Y:S01]  /*47d0*/  MUFU.EX2 R137, R8 ;  /* 0x0000000800897308 */ /* 0x0002e20000000800 */
[C---:B------:R-:W-:Y:S08]  /*47e0*/  HMMA.16816.F32.BF16 R76, R4.reuse, R18, R104 ;  /* 0x00000012044c723c */ /* 0x040ff00000041868 */
[----:B------:R-:W-:Y:S01]  /*47f0*/  HMMA.16816.F32.BF16 R104, R4, R30, R96 ;  /* 0x0000001e0468723c */ /* 0x000fe20000041860 */
[----:B------:R-:W-:Y:S01]  /*4800*/  LDSM.16.MT88.4 R96, [R216+0xac00] ;  /* 0x00ac0000d860783b */ /* 0x000fe20000004200 */
[----:B-1----:R-:W-:Y:S01]  /*4810*/  FFMA.FTZ R8, R188, c[0x0][0x23c], -R12 ;  /* 0x00008f00bc087a23 */ /* 0x002fe2000001080c */
[----:B------:R-:W-:Y:S01]  /*4820*/  MOV R188, R10 ;  /* 0x0000000a00bc7202 */ /* 0x000fe20000000f00 */
[----:B------:R-:W-:Y:S01]  /*4830*/  IMAD.MOV.U32 R10, RZ, RZ, R11 ;  /* 0x000000ffff0a7224 */ /* 0x000fe200078e000b */
[----:B------:R-:W-:-:S02]  /*4840*/  MOV R11, R133 ;  /* 0x00000085000b7202 */ /* 0x000fc40000000f00 */
[----:B------:R1:W-:Y:S01]  /*4850*/  MUFU.EX2 R133, R8 ;  /* 0x0000000800857308 */ /* 0x0003e20000000800 */
[----:B------:R-:W-:Y:S02]  /*4860*/  F2FP.BF16.PACK_AB R4, R206, R207 ;  /* 0x000000cfce04723e */ /* 0x000fe400000010ff */
[----:B--2---:R-:W-:Y:S02]  /*4870*/  F2FP.BF16.PACK_AB R5, R139, R186 ;  /* 0x000000ba8b05723e */ /* 0x004fe400000010ff */
[----:B------:R-:W-:Y:S02]  /*4880*/  F2FP.BF16.PACK_AB R6, R204, R205 ;  /* 0x000000cdcc06723e */ /* 0x000fe400000010ff */
[----:B---3--:R-:W-:-:S07]  /*4890*/  F2FP.BF16.PACK_AB R7, R137, R138 ;  /* 0x0000008a8907723e */ /* 0x008fce00000010ff */
[----:B------:R-:W-:Y:S01]  /*48a0*/  HMMA.16816.F32.BF16 R160, R4, R24, R84 ;  /* 0x0000001804a0723c */ /* 0x000fe20000041854 */
[----:B-1----:R-:W-:Y:S01]  /*48b0*/  FFMA.FTZ R8, R189, c[0x0][0x23c], -R12 ;  /* 0x00008f00bd087a23 */ /* 0x002fe2000001080c */
[----:B------:R-:W-:-:S03]  /*48c0*/  MOV R189, R132 ;  /* 0x0000008400bd7202 */ /* 0x000fc60000000f00 */
[----:B------:R1:W2:Y:S03]  /*48d0*/  MUFU.EX2 R132, R8 ;  /* 0x0000000800847308 */ /* 0x0002a60000000800 */
[C---:B------:R-:W-:Y:S08]  /*48e0*/  HMMA.16816.F32.BF16 R84, R4.reuse, R20, R72 ;  /* 0x000000140454723c */ /* 0x040ff00000041848 */
[----:B------:R-:W-:Y:S01]  /*48f0*/  HMMA.16816.F32.BF16 R52, R4, R18, R52 ;  /* 0x000000120434723c */ /* 0x000fe20000041834 */
[----:B-1----:R-:W-:Y:S01]  /*4900*/  FFMA.FTZ R8, R190, c[0x0][0x23c], -R12 ;  /* 0x00008f00be087a23 */ /* 0x002fe2000001080c */
[----:B------:R-:W-:-:S06]  /*4910*/  MOV R190, R165 ;  /* 0x000000a500be7202 */ /* 0x000fcc0000000f00 */
[C---:B------:R-:W-:Y:S01]  /*4920*/  HMMA.16816.F32.BF16 R56, R4.reuse, R34, R56 ;  /* 0x000000220438723c */ /* 0x040fe20000041838 */
[----:B------:R1:W-:Y:S06]  /*4930*/  MUFU.EX2 R21, R8 ;  /* 0x0000000800157308 */ /* 0x0003ec0000000800 */
[----:B------:R-:W-:Y:S01]  /*4940*/  IMAD.MOV.U32 R35, RZ, RZ, R234 ;  /* 0x000000ffff237224 */ /* 0x000fe200078e00ea */
[----:B------:R-:W-:Y:S01]  /*4950*/  HMMA.16816.F32.BF16 R60, R4, R26, R60 ;  /* 0x0000001a043c723c */ /* 0x000fe2000004183c */
[----:B------:R-:W-:-:S07]  /*4960*/  MOV R34, R232 ;  /* 0x000000e800227202 */ /* 0x000fce0000000f00 */
[----:B------:R-:W-:Y:S01]  /*4970*/  HMMA.16816.F32.BF16 R24, R4, R16, R80 ;  /* 0x000000100418723c */ /* 0x000fe20000041850 */
[----:B------:R-:W3:Y:S01]  /*4980*/  LDSM.16.MT88.4 R80, [R218+0x9c00] ;  /* 0x009c0000da50783b */ /* 0x000ee20000004200 */
[----:B-1----:R-:W-:Y:S01]  /*4990*/  FFMA.FTZ R8, R191, c[0x0][0x23c], -R12 ;  /* 0x00008f00bf087a23 */ /* 0x002fe2000001080c */
[----:B------:R-:W-:-:S03]  /*49a0*/  MOV R191, R233 ;  /* 0x000000e900bf7202 */ /* 0x000fc60000000f00 */
[----:B------:R1:W4:Y:S02]  /*49b0*/  MUFU.EX2 R233, R8 ;  /* 0x0000000800e97308 */ /* 0x0003240000000800 */
[C---:B------:R-:W-:Y:S07]  /*49c0*/  HMMA.16816.F32.BF16 R64, R4.reuse, R32, R64 ;  /* 0x000000200440723c */ /* 0x040fee0000041840 */
[----:B------:R-:W-:Y:S01]  /*49d0*/  IMAD.MOV.U32 R33, RZ, RZ, R166 ;  /* 0x000000ffff217224 */ /* 0x000fe200078e00a6 */
[----:B------:R-:W-:Y:S01]  /*49e0*/  MOV R32, R167 ;  /* 0x000000a700207202 */ /* 0x000fe20000000f00 */
[----:B------:R-:W-:Y:S04]  /*49f0*/  HMMA.16816.F32.BF16 R48, R4, R22, R48 ;  /* 0x000000160430723c */ /* 0x000fe80000041830 */
[----:B------:R-:W-:-:S02]  /*4a00*/  FADD.FTZ R9, R9, R32 ;  /* 0x0000002009097221 */ /* 0x000fc40000010000 */
[----:B-1----:R-:W-:Y:S01]  /*4a10*/  FFMA.FTZ R8, R192, c[0x0][0x23c], -R2 ;  /* 0x00008f00c0087a23 */ /* 0x002fe20000010802 */
[----:B------:R-:W-:Y:S01]  /*4a20*/  MOV R192, R164 ;  /* 0x000000a400c07202 */ /* 0x000fe20000000f00 */
[C---:B------:R-:W-:Y:S01]  /*4a30*/  HMMA.16816.F32.BF16 R156, R4.reuse, R28, R68 ;  /* 0x0000001c049c723c */ /* 0x040fe20000041844 */
[----:B------:R-:W-:Y:S01]  /*4a40*/  MOV R22, R123 ;  /* 0x0000007b00167202 */ /* 0x000fe20000000f00 */
[----:B------:R1:W-:Y:S01]  /*4a50*/  MUFU.EX2 R20, R8 ;  /* 0x0000000800147308 */ /* 0x0003e20000000800 */
[----:B------:R-:W-:Y:S02]  /*4a60*/  IMAD.MOV.U32 R23, RZ, RZ, R122 ;  /* 0x000000ffff177224 */ /* 0x000fe400078e007a */
[----:B------:R-:W-:Y:S02]  /*4a70*/  LDSM.16.MT88.4 R120, [R216+0xbc00] ;  /* 0x00bc0000d878783b */ /* 0x000fe40000004200 */
[----:B------:R-:W-:Y:S01]  /*4a80*/  IMAD.MOV.U32 R29, RZ, RZ, R128 ;  /* 0x000000ffff1d7224 */ /* 0x000fe200078e0080 */
[----:B------:R-:W-:Y:S01]  /*4a90*/  HMMA.16816.F32.BF16 R44, R4, R30, R44 ;  /* 0x0000001e042c723c */ /* 0x000fe2000004182c */
[----:B------:R-:W-:-:S02]  /*4aa0*/  MOV R28, R129 ;  /* 0x00000081001c7202 */ /* 0x000fc40000000f00 */
[----:B--2---:R-:W-:-:S04]  /*4ab0*/  F2FP.BF16.PACK_AB R128, R132, R133 ;  /* 0x000000858480723e */ /* 0x004fc800000010ff */
[----:B------:R-:W-:Y:S01]  /*4ac0*/  IMAD.MOV.U32 R31, RZ, RZ, R130 ;  /* 0x000000ffff1f7224 */ /* 0x000fe200078e0082 */
[C---:B------:R-:W-:Y:S01]  /*4ad0*/  HMMA.16816.F32.BF16 R164, R4.reuse, R36, R180 ;  /* 0x0000002404a4723c */ /* 0x040fe200000418b4 */
[----:B------:R-:W-:Y:S01]  /*4ae0*/  MOV R30, R131 ;  /* 0x00000083001e7202 */ /* 0x000fe20000000f00 */
[--C-:B-1----:R-:W-:Y:S01]  /*4af0*/  FFMA.FTZ R8, R194, c[0x0][0x23c], -R2.reuse ;  /* 0x00008f00c2087a23 */ /* 0x102fe20000010802 */
[----:B------:R-:W-:Y:S01]  /*4b00*/  MOV R194, R10 ;  /* 0x0000000a00c27202 */ /* 0x000fe20000000f00 */
[----:B------:R-:W-:Y:S01]  /*4b10*/  FADD.FTZ R9, R31, R9 ;  /* 0x000000091f097221 */ /* 0x000fe20000010000 */
[----:B----4-:R-:W-:Y:S01]  /*4b20*/  F2FP.BF16.PACK_AB R130, R233, R21 ;  /* 0x00000015e982723e */ /* 0x010fe200000010ff */
[----:B------:R1:W2:Y:S02]  /*4b30*/  MUFU.EX2 R19, R8 ;  /* 0x0000000800137308 */ /* 0x0002a40000000800 */
[----:B------:R-:W-:Y:S01]  /*4b40*/  HMMA.16816.F32.BF16 R40, R4, R38, R40 ;  /* 0x000000260428723c */ /* 0x000fe20000041828 */
[----:B------:R-:W4:Y:S01]  /*4b50*/  LDSM.16.MT88.4 R4, [R218+0xbc00] ;  /* 0x00bc0000da04783b */ /* 0x000f220000004200 */
[--C-:B-1----:R-:W-:Y:S01]  /*4b60*/  FFMA.FTZ R8, R193, c[0x0][0x23c], -R2.reuse ;  /* 0x00008f00c1087a23 */ /* 0x102fe20000010802 */
[----:B------:R-:W-:Y:S01]  /*4b70*/  MOV R193, R11 ;  /* 0x0000000b00c17202 */ /* 0x000fe20000000f00 */
[----:B------:R-:W-:Y:S01]  /*4b80*/  FFMA.FTZ R2, R195, c[0x0][0x23c], -R2 ;  /* 0x00008f00c3027a23 */ /* 0x000fe20000010802 */
[----:B------:R-:W-:Y:S01]  /*4b90*/  MOV R195, R14 ;  /* 0x0000000e00c37202 */ /* 0x000fe20000000f00 */
[----:B------:R1:W-:Y:S01]  /*4ba0*/  MUFU.EX2 R18, R8 ;  /* 0x0000000800127308 */ /* 0x0003e20000000800 */
[----:B--2---:R-:W-:-:S07]  /*4bb0*/  F2FP.BF16.PACK_AB R129, R19, R20 ;  /* 0x000000141381723e */ /* 0x004fce00000010ff */
[----:B------:R2:W5:Y:S01]  /*4bc0*/  MUFU.EX2 R234, R2 ;  /* 0x0000000200ea7308 */ /* 0x0005620000000800 */
[----:B-1----:R-:W-:Y:S01]  /*4bd0*/  MOV R8, R15 ;  /* 0x0000000f00087202 */ /* 0x002fe20000000f00 */
[----:B--2---:R-:W-:Y:S01]  /*4be0*/  FFMA.FTZ R2, R197, c[0x0][0x23c], -R0 ;  /* 0x00008f00c5027a23 */ /* 0x004fe20000010800 */
[----:B-----5:R-:W-:-:S05]  /*4bf0*/  F2FP.BF16.PACK_AB R131, R234, R18 ;  /* 0x00000012ea83723e */ /* 0x020fca00000010ff */
[----:B------:R1:W-:Y:S02]  /*4c00*/  MUFU.EX2 R17, R2 ;  /* 0x0000000200117308 */ /* 0x0003e40000000800 */
[C---:B---3--:R-:W-:Y:S08]  /*4c10*/  HMMA.16816.F32.BF16 R72, R128.reuse, R80, R168 ;  /* 0x000000508048723c */ /* 0x048ff000000418a8 */
[----:B------:R-:W-:Y:S01]  /*4c20*/  HMMA.16816.F32.BF16 R92, R128, R98, R100 ;  /* 0x00000062805c723c */ /* 0x000fe20000041864 */
[----:B-1----:R-:W-:-:S04]  /*4c30*/  FFMA.FTZ R2, R196, c[0x0][0x23c], -R0 ;  /* 0x00008f00c4027a23 */ /* 0x002fc80000010800 */
[----:B------:R1:W2:Y:S03]  /*4c40*/  MUFU.EX2 R16, R2 ;  /* 0x0000000200107308 */ /* 0x0002a60000000800 */
[C---:B------:R-:W-:Y:S08]  /*4c50*/  HMMA.16816.F32.BF16 R100, R128.reuse, R108, R124 ;  /* 0x0000006c8064723c */ /* 0x040ff0000004187c */
[----:B----4-:R-:W-:Y:S01]  /*4c60*/  HMMA.16816.F32.BF16 R124, R128, R4, R176 ;  /* 0x00000004807c723c */ /* 0x010fe200000418b0 */
[--C-:B-1----:R-:W-:Y:S01]  /*4c70*/  FFMA.FTZ R2, R198, c[0x0][0x23c], -R0.reuse ;  /* 0x00008f00c6027a23 */ /* 0x102fe20000010800 */
[----:B--2---:R-:W-:Y:S01]  /*4c80*/  F2FP.BF16.PACK_AB R168, R16, R17 ;  /* 0x0000001110a8723e */ /* 0x004fe200000010ff */
[----:B------:R-:W-:-:S05]  /*4c90*/  FFMA.FTZ R0, R199, c[0x0][0x23c], -R0 ;  /* 0x00008f00c7007a23 */ /* 0x000fca0000010800 */
[C---:B------:R-:W-:Y:S01]  /*4ca0*/  HMMA.16816.F32.BF16 R140, R128.reuse, R152, R140 ;  /* 0x00000098808c723c */ /* 0x040fe2000004188c */
[----:B------:R1:W-:Y:S07]  /*4cb0*/  MUFU.EX2 R15, R2 ;  /* 0x00000002000f7308 */ /* 0x0003ee0000000800 */
[C---:B------:R-:W-:Y:S01]  /*4cc0*/  HMMA.16816.F32.BF16 R148, R128.reuse, R154, R148 ;  /* 0x0000009a8094723c */ /* 0x040fe20000041894 */
[----:B------:R2:W3:Y:S07]  /*4cd0*/  MUFU.EX2 R14, R0 ;  /* 0x00000000000e7308 */ /* 0x0004ee0000000800 */
[----:B------:R-:W-:Y:S01]  /*4ce0*/  HMMA.16816.F32.BF16 R76, R128, R82, R76 ;  /* 0x00000052804c723c */ /* 0x000fe2000004184c */
[----:B-1----:R-:W-:-:S04]  /*4cf0*/  FADD.FTZ R2, R35, R34 ;  /* 0x0000002223027221 */ /* 0x002fc80000010000 */
[----:B------:R-:W-:-:S03]  /*4d00*/  FADD.FTZ R2, R192, R2 ;  /* 0x00000002c0027221 */ /* 0x000fc60000010000 */
[C---:B------:R-:W-:Y:S01]  /*4d10*/  HMMA.16816.F32.BF16 R88, R128.reuse, R96, R172 ;  /* 0x000000608058723c */ /* 0x040fe200000418ac */
[----:B--2---:R-:W-:Y:S01]  /*4d20*/  FFMA.FTZ R0, R201, c[0x0][0x23c], -R13 ;  /* 0x00008f00c9007a23 */ /* 0x004fe2000001080d */
[----:B---3--:R-:W-:Y:S01]  /*4d30*/  F2FP.BF16.PACK_AB R170, R14, R15 ;  /* 0x0000000f0eaa723e */ /* 0x008fe200000010ff */
[----:B------:R-:W-:Y:S02]  /*4d40*/  FADD.FTZ R2, R28, R2 ;  /* 0x000000021c027221 */ /* 0x000fe40000010000 */
[----:B------:R1:W-:Y:S02]  /*4d50*/  MUFU.EX2 R12, R0 ;  /* 0x00000000000c7308 */ /* 0x0003e40000000800 */
[----:B------:R-:W-:Y:S01]  /*4d60*/  FADD.FTZ R2, R226, R2 ;  /* 0x00000002e2027221 */ /* 0x000fe20000010000 */
[----:B------:R-:W-:Y:S03]  /*4d70*/  HMMA.16816.F32.BF16 R104, R128, R110, R104 ;  /* 0x0000006e8068723c */ /* 0x000fe60000041868 */
[----:B------:R-:W-:-:S05]  /*4d80*/  FADD.FTZ R2, R227, R2 ;  /* 0x00000002e3027221 */ /* 0x000fca0000010000 */
[----:B------:R-:W-:Y:S01]  /*4d90*/  HMMA.16816.F32.BF16 R112, R128, R120, R112 ;  /* 0x000000788070723c */ /* 0x000fe20000041870 */
[----:B-1----:R-:W-:-:S07]  /*4da0*/  FFMA.FTZ R0, R203, c[0x0][0x23c], -R13 ;  /* 0x00008f00cb007a23 */ /* 0x002fce000001080d */
[C---:B------:R-:W-:Y:S01]  /*4db0*/  HMMA.16816.F32.BF16 R116, R128.reuse, R122, R116 ;  /* 0x0000007a8074723c */ /* 0x040fe20000041874 */
[----:B------:R1:W2:Y:S07]  /*4dc0*/  MUFU.EX2 R11, R0 ;  /* 0x00000000000b7308 */ /* 0x0002ae0000000800 */
[----:B------:R-:W-:Y:S01]  /*4dd0*/  HMMA.16816.F32.BF16 R128, R128, R6, R144 ;  /* 0x000000068080723c */ /* 0x000fe20000041890 */
[----:B-1----:R-:W-:Y:S01]  /*4de0*/  FFMA.FTZ R0, R200, c[0x0][0x23c], -R13 ;  /* 0x00008f00c8007a23 */ /* 0x002fe2000001080d */
[----:B--2---:R-:W-:-:S03]  /*4df0*/  F2FP.BF16.PACK_AB R169, R11, R12 ;  /* 0x0000000c0ba9723e */ /* 0x004fc600000010ff */
[----:B------:R1:W-:Y:S02]  /*4e00*/  MUFU.EX2 R10, R0 ;  /* 0x00000000000a7308 */ /* 0x0003e40000000800 */
[----:B-1----:R-:W-:-:S06]  /*4e10*/  FFMA.FTZ R0, R202, c[0x0][0x23c], -R13 ;  /* 0x00008f00ca007a23 */ /* 0x002fcc000001080d */
[----:B------:R1:W2:Y:S02]  /*4e20*/  MUFU.EX2 R232, R0 ;  /* 0x0000000000e87308 */ /* 0x0002a40000000800 */
[----:B-1----:R-:W-:Y:S01]  /*4e30*/  FADD.FTZ R0, R8, R195 ;  /* 0x000000c308007221 */ /* 0x002fe20000010000 */
[----:B--2---:R-:W-:Y:S01]  /*4e40*/  F2FP.BF16.PACK_AB R171, R232, R10 ;  /* 0x0000000ae8ab723e */ /* 0x004fe200000010ff */
[----:B------:R-:W-:Y:S02]  /*4e50*/  FADD.FTZ R8, R194, R193 ;  /* 0x000000c1c2087221 */ /* 0x000fe40000010000 */
[----:B------:R-:W-:Y:S02]  /*4e60*/  FADD.FTZ R0, R33, R0 ;  /* 0x0000000021007221 */ /* 0x000fe40000010000 */
[----:B------:R-:W-:Y:S02]  /*4e70*/  FADD.FTZ R8, R30, R8 ;  /* 0x000000081e087221 */ /* 0x000fe40000010000 */
[----:B------:R-:W-:Y:S01]  /*4e80*/  FADD.FTZ R0, R191, R0 ;  /* 0x00000000bf007221 */ /* 0x000fe20000010000 */
[----:B------:R-:W-:Y:S03]  /*4e90*/  HMMA.16816.F32.BF16 R164, R168, R4, R164 ;  /* 0x00000004a8a4723c */ /* 0x000fe600000418a4 */
[----:B------:R-:W-:-:S04]  /*4ea0*/  FADD.FTZ R0, R230, R0 ;  /* 0x00000000e6007221 */ /* 0x000fc80000010000 */
        /* <DEDUP_REMOVED lines=55> */
[----:B------:R-:W-:Y:S02]  /*5220*/  FADD.FTZ R232, R232, R4 ;  /* 0x00000004e8e87221 */ /* 0x000fe40000010000 */
[----:B------:R-:W-:Y:S02]  /*5230*/  FADD.FTZ R233, R233, R2 ;  /* 0x00000002e9e97221 */ /* 0x000fe40000010000 */
[----:B------:R-:W-:Y:S01]  /*5240*/  FADD.FTZ R234, R234, R0 ;  /* 0x00000000eaea7221 */ /* 0x000fe20000010000 */
[----:B------:R-:W-:Y:S05]  /*5250*/  @!P5 BRA `(.L_x_59) ;  /* 0x000032900000d947 */ /* 0x000fea0003800000 */
[----:B------:R-:W-:Y:S01]  /*5260*/  LEA.HI.SX32 R223, R223, 0xfffffffe, 0x1a ;  /* 0xfffffffedfdf7811 */ /* 0x000fe200078fd2ff */
[----:B------:R-:W-:Y:S01]  /*5270*/  IMAD.MOV.U32 R137, RZ, RZ, R135 ;  /* 0x000000ffff897224 */ /* 0x000fe200078e0087 */
[----:B------:R-:W-:Y:S01]  /*5280*/  MOV R139, R3 ;  /* 0x00000003008b7202 */ /* 0x000fe20000000f00 */
[----:B------:R-:W-:Y:S01]  /*5290*/  IMAD.MOV.U32 R132, RZ, RZ, R136 ;  /* 0x000000ffff847224 */ /* 0x000fe200078e0088 */
[----:B------:R-:W-:Y:S01]  /*52a0*/  ISETP.GE.AND P4, PT, R236, c[0x0][0x220], PT ;  /* 0x00008800ec007a0c */ /* 0x000fe20003f86270 */
[----:B------:R-:W-:Y:S01]  /*52b0*/  IMAD.MOV.U32 R138, RZ, RZ, R134 ;  /* 0x000000ffff8a7224 */ /* 0x000fe200078e0086 */
[----:B------:R-:W-:-:S02]  /*52c0*/  ISETP.GE.AND P3, PT, R249, c[0x0][0x220], PT ;  /* 0x00008800f9007a0c */ /* 0x000fc40003f66270 */
[----:B------:R-:W-:Y:S02]  /*52d0*/  ISETP.GE.AND P2, PT, R250, c[0x0][0x220], PT ;  /* 0x00008800fa007a0c */ /* 0x000fe40003f46270 */
[----:B------:R-:W-:Y:S01]  /*52e0*/  MOV R252, c[0x0][0x1a0] ;  /* 0x0000680000fc7a02 */ /* 0x000fe20000000f00 */
[----:B------:R-:W-:Y:S05]  /*52f0*/  BRA `(.L_x_60) ;  /* 0x0000038000007947 */ /* 0x000fea0003800000 */
.L_x_62:
[----:B------:R1:W-:Y:S01]  /*5300*/  @P4 STS [R222+0x6000], RZ ;  /* 0x006000ffde004388 */ /* 0x0003e20000000800 */
[----:B------:R-:W-:Y:S03]  /*5310*/  IADD3 R0, R223, -0x1, RZ ;  /* 0xffffffffdf007810 */ /* 0x000fe60007ffe0ff */
[----:B------:R1:W-:Y:S01]  /*5320*/  @P4 STS [R222+0x6004], RZ ;  /* 0x006004ffde004388 */ /* 0x0003e20000000800 */
[----:B------:R-:W-:Y:S01]  /*5330*/  SHF.R.S32.HI R133, RZ, 0x1f, R0 ;  /* 0x0000001fff857819 */ /* 0x000fe20000011400 */
[C---:B------:R-:W-:Y:S02]  /*5340*/  IMAD.WIDE.U32 R2, R0.reuse, c[0x0][0x198], RZ ;  /* 0x0000660000027a25 */ /* 0x040fe400078e00ff */
[----:B------:R1:W-:Y:S02]  /*5350*/  @P4 STS.64 [R222+0x6008], RZ ;  /* 0x006008ffde004388 */ /* 0x0003e40000000a00 */
[----:B------:R-:W-:Y:S04]  /*5360*/  IMAD R133, R133, c[0x0][0x198], RZ ;  /* 0x0000660085857a24 */ /* 0x000fe800078e02ff */
[----:B------:R-:W-:Y:S01]  /*5370*/  IMAD R133, R0, c[0x0][0x19c], R133 ;  /* 0x0000670000857a24 */ /* 0x000fe200078e0285 */
[----:B------:R-:W-:Y:S03]  /*5380*/  LEA R0, P1, R2, R242, 0x6 ;  /* 0x000000f202007211 */ /* 0x000fe600078230ff */
[----:B------:R-:W-:Y:S01]  /*5390*/  IMAD.IADD R3, R3, 0x1, R133 ;  /* 0x0000000103037824 */ /* 0x000fe200078e0285 */
[C---:B------:R-:W-:Y:S02]  /*53a0*/  @!P4 LEA R180, P0, R0.reuse, c[0x0][0x168], 0x1 ;  /* 0x00005a0000b4ca11 */ /* 0x040fe400078008ff */
[----:B------:R-:W-:Y:S02]  /*53b0*/  @!P3 LEA R176, P6, R0, c[0x0][0x168], 0x1 ;  /* 0x00005a0000b0ba11 */ /* 0x000fe400078c08ff */
[----:B------:R-:W-:Y:S02]  /*53c0*/  LEA.HI.X R3, R2, R239, R3, 0x6, P1 ;  /* 0x000000ef02037211 */ /* 0x000fe400008f3403 */
[C---:B------:R-:W-:Y:S02]  /*53d0*/  IADD3 R2, P1, R0.reuse, UR9, RZ ;  /* 0x0000000900027c10 */ /* 0x040fe4000ff3e0ff */
[C-C-:B------:R-:W-:Y:S02]  /*53e0*/  @!P4 LEA.HI.X R181, R0.reuse, c[0x0][0x16c], R3.reuse, 0x1, P0 ;  /* 0x00005b0000b5ca11 */ /* 0x140fe400000f0c03 */
[C-C-:B------:R-:W-:Y:S02]  /*53f0*/  @!P3 LEA.HI.X R177, R0.reuse, c[0x0][0x16c], R3.reuse, 0x1, P6 ;  /* 0x00005b0000b1ba11 */ /* 0x140fe400030f0c03 */
[----:B------:R-:W-:Y:S01]  /*5400*/  @!P2 LEA R174, P0, R0, c[0x0][0x168], 0x1 ;  /* 0x00005a0000aeaa11 */ /* 0x000fe200078008ff */
[----:B------:R-:W-:Y:S01]  /*5410*/  @!PT LDS RZ, [RZ] ;  /* 0x00000000fffff984 */ /* 0x000fe20000000800 */
[----:B------:R-:W-:Y:S01]  /*5420*/  @!PT LDS RZ, [RZ] ;  /* 0x00000000fffff984 */ /* 0x000fe20000000800 */
[----:B------:R-:W-:Y:S01]  /*5430*/  @!PT LDS RZ, [RZ] ;  /* 0x00000000fffff984 */ /* 0x000fe20000000800 */
[----:B------:R1:W-:Y:S01]  /*5440*/  @!P4 LDGSTS.E.BYPASS.LTC128B.128 [R222+0x6000], [R180.64] ;  /* 0x06000000b4decfae */ /* 0x0003e2000b901d4a */
[----:B------:R-:W-:Y:S02]  /*5450*/  @!P4 LEA R178, P6, R2, c[0x0][0x168], 0x1 ;  /* 0x00005a0002b2ca11 */ /* 0x000fe400078c08ff */
[----:B------:R-:W-:Y:S01]  /*5460*/  @!P2 LEA.HI.X R175, R0, c[0x0][0x16c], R3, 0x1, P0 ;  /* 0x00005b0000afaa11 */ /* 0x000fe200000f0c03 */
[----:B------:R1:W-:Y:S01]  /*5470*/  @P3 STS.128 [R222+0x7000], RZ ;  /* 0x007000ffde003388 */ /* 0x0003e20000000c00 */
[C---:B------:R-:W-:Y:S02]  /*5480*/  @!P2 LEA R134, P0, R2.reuse, c[0x0][0x168], 0x1 ;  /* 0x00005a000286aa11 */ /* 0x040fe400078008ff */
[----:B------:R-:W-:Y:S01]  /*5490*/  IADD3.X R3, R3, UR5, RZ, P1, !PT ;  /* 0x0000000503037c10 */ /* 0x000fe20008ffe4ff */
[----:B------:R-:W-:Y:S01]  /*54a0*/  @!PT LDS RZ, [RZ] ;  /* 0x00000000fffff984 */ /* 0x000fe20000000800 */
[----:B------:R-:W-:Y:S01]  /*54b0*/  @!PT LDS RZ, [RZ] ;  /* 0x00000000fffff984 */ /* 0x000fe20000000800 */
[----:B------:R-:W-:Y:S01]  /*54c0*/  @!PT LDS RZ, [RZ] ;  /* 0x00000000fffff984 */ /* 0x000fe20000000800 */
[----:B------:R1:W-:Y:S01]  /*54d0*/  @!P3 LDGSTS.E.BYPASS.LTC128B.128 [R222+0x7000], [R176.64+0x40] ;  /* 0x07000040b0debfae */ /* 0x0003e2000b901d4a */
[C---:B------:R-:W-:Y:S02]  /*54e0*/  @!P3 LEA R172, P1, R2.reuse, c[0x0][0x168], 0x1 ;  /* 0x00005a0002acba11 */ /* 0x040fe400078208ff */
[C-C-:B------:R-:W-:Y:S01]  /*54f0*/  @!P4 LEA.HI.X R179, R2.reuse, c[0x0][0x16c], R3.reuse, 0x1, P6 ;  /* 0x00005b0002b3ca11 */ /* 0x140fe200030f0c03 */
[----:B------:R1:W-:Y:S01]  /*5500*/  @P2 STS.128 [R222+0x8000], RZ ;  /* 0x008000ffde002388 */ /* 0x0003e20000000c00 */
[C-C-:B------:R-:W-:Y:S02]  /*5510*/  @!P3 LEA.HI.X R173, R2.reuse, c[0x0][0x16c], R3.reuse, 0x1, P1 ;  /* 0x00005b0002adba11 */ /* 0x140fe400008f0c03 */
[----:B------:R-:W-:Y:S01]  /*5520*/  @!P2 LEA.HI.X R135, R2, c[0x0][0x16c], R3, 0x1, P0 ;  /* 0x00005b000287aa11 */ /* 0x000fe200000f0c03 */
        /* <DEDUP_REMOVED lines=18> */
[----:B------:R1:W-:Y:S04]  /*5650*/  @!P2 LDGSTS.E.BYPASS.LTC128B.128 [R222+0x8800], [R134.64+0x80] ;  /* 0x0880008086deafae */ /* 0x0003e8000b901d4a */
[----:B------:R-:W0:Y:S01]  /*5660*/  LDGDEPBAR ;  /* 0x00000000000079af */ /* 0x000e220000000000 */
[----:B------:R-:W-:-:S05]  /*5670*/  BRA `(.L_x_61) ;  /* 0x00000c1000007947 */ /* 0x000fca0003800000 */
.L_x_60:
[----:B------:R-:W-:Y:S04]  /*5680*/  DEPBAR.LE SB0, 0x0 ;  /* 0x000080000000791a */ /* 0x000fe80000000000 */
[----:B------:R-:W-:Y:S01]  /*5690*/  BAR.SYNC.DEFER_BLOCKING 0x0 ;  /* 0x0000000000007b1d */ /* 0x000fe20000010000 */
[----:B------:R-:W-:Y:S01]  /*56a0*/  SHF.R.S32.HI R0, RZ, 0x1f, R223 ;  /* 0x0000001fff007819 */ /* 0x000fe200000114df */
[C---:B------:R-:W-:Y:S04]  /*56b0*/  IMAD.WIDE.U32 R4, R223.reuse, c[0x0][0x1a0], RZ ;  /* 0x00006800df047a25 */ /* 0x040fe800078e00ff */
[----:B------:R-:W-:Y:S02]  /*56c0*/  IMAD R0, R0, c[0x0][0x1a0], RZ ;  /* 0x0000680000007a24 */ /* 0x000fe400078e02ff */
[----:B------:R-:W-:Y:S02]  /*56d0*/  IMAD.MOV.U32 R6, RZ, RZ, c[0x0][0x1a4] ;  /* 0x00006900ff067624 */ /* 0x000fe400078e00ff */
[----:B------:R-:W-:Y:S01]  /*56e0*/  IMAD R2, R223, c[0x0][0x1a4], R0 ;  /* 0x00006900df027a24 */ /* 0x000fe200078e0200 */
[----:B------:R-:W-:Y:S03]  /*56f0*/  LEA R0, P0, R4, R240, 0x6 ;  /* 0x000000f004007211 */ /* 0x000fe600078030ff */
[----:B------:R-:W-:Y:S01]  /*5700*/  IMAD.IADD R3, R5, 0x1, R2 ;  /* 0x0000000105037824 */ /* 0x000fe200078e0202 */
[C---:B------:R-:W-:Y:S02]  /*5710*/  @!P4 LEA R16, P1, R0.reuse, c[0x0][0x170], 0x1 ;  /* 0x00005c000010ca11 */ /* 0x040fe400078208ff */
[----:B------:R-:W-:Y:S02]  /*5720*/  @!P2 LEA R10, P5, R0, c[0x0][0x170], 0x1 ;  /* 0x00005c00000aaa11 */ /* 0x000fe400078a08ff */
[----:B------:R-:W-:Y:S02]  /*5730*/  LEA.HI.X R3, R4, R235, R3, 0x6, P0 ;  /* 0x000000eb04037211 */ /* 0x000fe400000f3403 */
[C---:B------:R-:W-:Y:S02]  /*5740*/  @!P3 LEA R12, P0, R0.reuse, c[0x0][0x170], 0x1 ;  /* 0x00005c00000cba11 */ /* 0x040fe400078008ff */
[C-C-:B------:R-:W-:Y:S01]  /*5750*/  @!P4 LEA.HI.X R17, R0.reuse, c[0x0][0x174], R3.reuse, 0x1, P1 ;  /* 0x00005d000011ca11 */ /* 0x140fe200008f0c03 */
[----:B------:R-:W-:Y:S01]  /*5760*/  @P4 STS [R222+0x9000], RZ ;  /* 0x009000ffde004388 */ /* 0x000fe20000000800 */
[C-C-:B------:R-:W-:Y:S02]  /*5770*/  @!P3 LEA.HI.X R13, R0.reuse, c[0x0][0x174], R3.reuse, 0x1, P0 ;  /* 0x00005d00000dba11 */ /* 0x140fe400000f0c03 */
[----:B------:R-:W-:Y:S02]  /*5780*/  @!P2 LEA.HI.X R11, R0, c[0x0][0x174], R3, 0x1, P5 ;  /* 0x00005d00000baa11 */ /* 0x000fe400028f0c03 */
[C---:B------:R-:W-:Y:S01]  /*5790*/  LEA R2, P6, R252.reuse, R0, 0x5 ;  /* 0x00000000fc027211 */ /* 0x040fe200078c28ff */
[----:B------:R-:W-:Y:S01]  /*57a0*/  @P4 STS [R222+0x9004], RZ ;  /* 0x009004ffde004388 */ /* 0x000fe20000000800 */
[----:B------:R-:W-:Y:S02]  /*57b0*/  ISETP.GT.AND P5, PT, R223, RZ, PT ;  /* 0x000000ffdf00720c */ /* 0x000fe40003fa4270 */
[----:B------:R-:W-:Y:S02]  /*57c0*/  LEA.HI.X R4, R252, R3, R6, 0x5, P6 ;  /* 0x00000003fc047211 */ /* 0x000fe400030f2c06 */
[C---:B------:R-:W-:Y:S01]  /*57d0*/  @!P4 LEA R14, P6, R2.reuse, c[0x0][0x170], 0x1 ;  /* 0x00005c00020eca11 */ /* 0x040fe200078c08ff */
[----:B------:R-:W-:Y:S01]  /*57e0*/  @P4 STS.64 [R222+0x9008], RZ ;  /* 0x009008ffde004388 */ /* 0x000fe20000000a00 */
[C---:B------:R-:W-:Y:S02]  /*57f0*/  @!P3 LEA R8, P1, R2.reuse, c[0x0][0x170], 0x1 ;  /* 0x00005c000208ba11 */ /* 0x040fe400078208ff */
[C-C-:B------:R-:W-:Y:S02]  /*5800*/  @!P4 LEA.HI.X R15, R2.reuse, c[0x0][0x174], R4.reuse, 0x1, P6 ;  /* 0x00005d00020fca11 */ /* 0x140fe400030f0c04 */
[C-C-:B------:R-:W-:Y:S01]  /*5810*/  @!P3 LEA.HI.X R9, R2.reuse, c[0x0][0x174], R4.reuse, 0x1, P1 ;  /* 0x00005d000209ba11 */ /* 0x140fe200008f0c04 */
[----:B------:R-:W-:Y:S01]  /*5820*/  @!PT LDS RZ, [RZ] ;  /* 0x00000000fffff984 */ /* 0x000fe20000000800 */
[----:B------:R-:W-:Y:S01]  /*5830*/  @!PT LDS RZ, [RZ] ;  /* 0x00000000fffff984 */ /* 0x000fe20000000800 */
[----:B------:R-:W-:Y:S01]  /*5840*/  @!PT LDS RZ, [RZ] ;  /* 0x00000000fffff984 */ /* 0x000fe20000000800 */
[----:B------:R1:W-:Y:S01]  /*5850*/  @!P4 LDGSTS.E.BYPASS.LTC128B.128 [R222+0x9000], [R16.64] ;  /* 0x0900000010decfae */ /* 0x0003e2000b901d4a */
[C---:B------:R-:W-:Y:S04]  /*5860*/  @!P2 LEA R6, P0, R2.reuse, c[0x0][0x170], 0x1 ;  /* 0x00005c000206aa11 */ /* 0x040fe800078008ff */
[----:B------:R-:W-:Y:S01]  /*5870*/  @!P2 LEA.HI.X R7, R2, c[0x0][0x174], R4, 0x1, P0 ;  /* 0x00005d000207aa11 */ /* 0x000fe200000f0c04 */
[----:B------:R-:W-:Y:S06]  /*5880*/  @P3 STS.128 [R222+0xa000], RZ ;  /* 0x00a000ffde003388 */ /* 0x000fec0000000c00 */
[----:B------:R-:W-:Y:S01]  /*5890*/  @!PT LDS RZ, [RZ] ;  /* 0x00000000fffff984 */ /* 0x000fe20000000800 */
[----:B------:R-:W-:Y:S01]  /*58a0*/  @!PT LDS RZ, [RZ] ;  /* 0x00000000fffff984 */ /* 0x000fe20000000800 */
[----:B------:R-:W-:Y:S01]  /*58b0*/  @!PT LDS RZ, [RZ] ;  /* 0x00000000fffff984 */ /* 0x000fe20000000800 */
[----:B------:R2:W-:Y:S06]  /*58c0*/  @!P3 LDGSTS.E.BYPASS.LTC128B.128 [R222+0xa000], [R12.64+0x40] ;  /* 0x0a0000400cdebfae */ /* 0x0005ec000b901d4a */
        /* <DEDUP_REMOVED lines=9> */
[----:B------:R2:W-:Y:S06]  /*5960*/  @!P4 LDGSTS.E.BYPASS.LTC128B.128 [R222+0x9800], [R14.64] ;  /* 0x098000000edecfae */ /* 0x0005ec000b901d4a */
        /* <DEDUP_REMOVED lines=10> */
[----:B------:R-:W-:Y:S06]  /*5a10*/  LDSM.16.M88.4 R64, [R220] ;  /* 0x00000000dc40783b */ /* 0x000fec0000000200 */
[----:B-1----:R-:W4:Y:S06]  /*5a20*/  LDSM.16.M88.4 R16, [R217+0x6000] ;  /* 0x00600000d910783b */ /* 0x002f2c0000000200 */
[----:B------:R-:W3:Y:S06]  /*5a30*/  LDSM.16.M88.4 R60, [R220+0x1000] ;  /* 0x00100000dc3c783b */ /* 0x000eec0000000200 */
[----:B------:R-:W1:Y:S06]  /*5a40*/  LDSM.16.M88.4 R32, [R217+0x6400] ;  /* 0x00640000d920783b */ /* 0x000e6c0000000200 */
[----:B------:R-:W0:Y:S06]  /*5a50*/  LDGDEPBAR ;  /* 0x00000000000079af */ /* 0x000e2c0000000000 */
[----:B------:R-:W5:Y:S06]  /*5a60*/  LDSM.16.M88.4 R48, [R217+0x6800] ;  /* 0x00680000d930783b */ /* 0x000f6c0000000200 */
[----:B------:R-:W1:Y:S06]  /*5a70*/  LDSM.16.M88.4 R172, [R217+0x6c00] ;  /* 0x006c0000d9ac783b */ /* 0x000e6c0000000200 */
[----:B------:R-:W-:Y:S01]  /*5a80*/  LDSM.16.M88.4 R176, [R221] ;  /* 0x00000000ddb0783b */ /* 0x000fe20000000200 */
[-C--:B----4-:R-:W-:Y:S05]  /*5a90*/  HMMA.16816.F32.BF16 R4, R64, R16.reuse, RZ ;  /* 0x000000104004723c */ /* 0x090fea00000418ff */
[----:B------:R-:W4:Y:S03]  /*5aa0*/  LDSM.16.M88.4 R180, [R219+0x6000] ;  /* 0x00600000dbb4783b */ /* 0x000f260000000200 */
[C---:B---3--:R-:W-:Y:S03]  /*5ab0*/  HMMA.16816.F32.BF16 R8, R60.reuse, R16, RZ ;  /* 0x000000103c08723c */ /* 0x048fe600000418ff */
[----:B------:R-:W3:Y:S06]  /*5ac0*/  LDSM.16.M88.4 R184, [R221+0x1000] ;  /* 0x00100000ddb8783b */ /* 0x000eec0000000200 */
[----:B------:R-:W3:Y:S01]  /*5ad0*/  LDSM.16.M88.4 R188, [R219+0x6400] ;  /* 0x00640000dbbc783b */ /* 0x000ee20000000200 */
[-C--:B--2---:R-:W-:Y:S05]  /*5ae0*/  HMMA.16816.F32.BF16 R12, R60, R18.reuse, RZ ;  /* 0x000000123c0c723c */ /* 0x084fea00000418ff */
[----:B------:R-:W2:Y:S03]  /*5af0*/  LDSM.16.M88.4 R192, [R219+0x6800] ;  /* 0x00680000dbc0783b */ /* 0x000ea60000000200 */
[C---:B------:R-:W-:Y:S03]  /*5b00*/  HMMA.16816.F32.BF16 R16, R64.reuse, R18, RZ ;  /* 0x000000124010723c */ /* 0x040fe600000418ff */
[----:B------:R-:W2:Y:S05]  /*5b10*/  LDSM.16.M88.4 R196, [R219+0x6c00] ;  /* 0x006c0000dbc4783b */ /* 0x000eaa0000000200 */
[-C--:B-1----:R-:W-:Y:S01]  /*5b20*/  HMMA.16816.F32.BF16 R20, R64, R32.reuse, RZ ;  /* 0x000000204014723c */ /* 0x082fe200000418ff */
[----:B------:R-:W-:Y:S06]  /*5b30*/  LDSM.16.M88.4 R200, [R217+0x7000] ;  /* 0x00700000d9c8783b */ /* 0x000fec0000000200 */
[----:B------:R-:W-:Y:S01]  /*5b40*/  LDSM.16.M88.4 R204, [R220+0x3000] ;  /* 0x00300000dccc783b */ /* 0x000fe20000000200 */
[C---:B------:R-:W-:Y:S05]  /*5b50*/  HMMA.16816.F32.BF16 R24, R60.reuse, R32, RZ ;  /* 0x000000203c18723c */ /* 0x040fea00000418ff */
[----:B------:R-:W-:Y:S03]  /*5b60*/  LDSM.16.M88.4 R208, [R219+0x7800] ;  /* 0x00780000dbd0783b */ /* 0x000fe60000000200 */
[-C--:B------:R-:W-:Y:S03]  /*5b70*/  HMMA.16816.F32.BF16 R28, R60, R34.reuse, RZ ;  /* 0x000000223c1c723c */ /* 0x080fe600000418ff */
[----:B------:R-:W-:Y:S05]  /*5b80*/  LDSM.16.M88.4 R212, [R219+0x7c00] ;  /* 0x007c0000dbd4783b */ /* 0x000fea0000000200 */
[C---:B------:R-:W-:Y:S08]  /*5b90*/  HMMA.16816.F32.BF16 R32, R64.reuse, R34, RZ ;  /* 0x000000224020723c */ /* 0x040ff000000418ff */
[-C--:B-----5:R-:W-:Y:S08]  /*5ba0*/  HMMA.16816.F32.BF16 R36, R64, R48.reuse, RZ ;  /* 0x000000304024723c */ /* 0x0a0ff000000418ff */
[C---:B------:R-:W-:Y:S08]  /*5bb0*/  HMMA.16816.F32.BF16 R40, R60.reuse, R48, RZ ;  /* 0x000000303c28723c */ /* 0x040ff000000418ff */
[-C--:B------:R-:W-:Y:S08]  /*5bc0*/  HMMA.16816.F32.BF16 R44, R60, R50.reuse, RZ ;  /* 0x000000323c2c723c */ /* 0x080ff000000418ff */
[C---:B------:R-:W-:Y:S08]  /*5bd0*/  HMMA.16816.F32.BF16 R48, R64.reuse, R50, RZ ;  /* 0x000000324030723c */ /* 0x040ff000000418ff */
[-C--:B------:R-:W-:Y:S08]  /*5be0*/  HMMA.16816.F32.BF16 R52, R64, R172.reuse, RZ ;  /* 0x000000ac4034723c */ /* 0x080ff000000418ff */
[C---:B------:R-:W-:Y:S08]  /*5bf0*/  HMMA.16816.F32.BF16 R56, R60.reuse, R172, RZ ;  /* 0x000000ac3c38723c */ /* 0x040ff000000418ff */
[-C--:B------:R-:W-:Y:S08]  /*5c00*/  HMMA.16816.F32.BF16 R60, R60, R174.reuse, RZ ;  /* 0x000000ae3c3c723c */ /* 0x080ff000000418ff */
[----:B------:R-:W-:Y:S01]  /*5c10*/  HMMA.16816.F32.BF16 R64, R64, R174, RZ ;  /* 0x000000ae4040723c */ /* 0x000fe200000418ff */
[----:B------:R-:W1:Y:S07]  /*5c20*/  LDSM.16.M88.4 R172, [R220+0x2000] ;  /* 0x00200000dcac783b */ /* 0x000e6e0000000200 */
[-C--:B----4-:R-:W-:Y:S08]  /*5c30*/  HMMA.16816.F32.BF16 R4, R176, R180.reuse, R4 ;  /* 0x000000b4b004723c */ /* 0x090ff00000041804 */
[C---:B---3--:R-:W-:Y:S08]  /*5c40*/  HMMA.16816.F32.BF16 R8, R184.reuse, R180, R8 ;  /* 0x000000b4b808723c */ /* 0x048ff00000041808 */
[-C--:B------:R-:W-:Y:S08]  /*5c50*/  HMMA.16816.F32.BF16 R12, R184, R182.reuse, R12 ;  /* 0x000000b6b80c723c */ /* 0x080ff0000004180c */
[C---:B------:R-:W-:Y:S01]  /*5c60*/  HMMA.16816.F32.BF16 R16, R176.reuse, R182, R16 ;  /* 0x000000b6b010723c */ /* 0x040fe20000041810 */
[----:B------:R-:W3:Y:S07]  /*5c70*/  LDSM.16.M88.4 R180, [R217+0x7400] ;  /* 0x00740000d9b4783b */ /* 0x000eee0000000200 */
        /* <DEDUP_REMOVED lines=13> */
[----:B------:R-:W2:Y:S07]  /*5d50*/  LDSM.16.M88.4 R184, [R217+0x7800] ;  /* 0x00780000d9b8783b */ /* 0x000eae0000000200 */
[----:B------:R-:W-:Y:S01]  /*5d60*/  HMMA.16816.F32.BF16 R64, R176, R198, R64 ;  /* 0x000000c6b040723c */ /* 0x000fe20000041840 */
[----:B------:R-:W4:Y:S06]  /*5d70*/  LDSM.16.M88.4 R176, [R221+0x2000] ;  /* 0x00200000ddb0783b */ /* 0x000f2c0000000200 */
[----:B------:R-:W5:Y:S01]  /*5d80*/  LDSM.16.M88.4 R196, [R221+0x3000] ;  /* 0x00300000ddc4783b */ /* 0x000f620000000200 */
[-C--:B-1----:R-:W-:Y:S08]  /*5d90*/  HMMA.16816.F32.BF16 R4, R172, R200.reuse, R4 ;  /* 0x000000c8ac04723c */ /* 0x082ff00000041804 */
[C---:B------:R-:W-:Y:S08]  /*5da0*/  HMMA.16816.F32.BF16 R8, R204.reuse, R200, R8 ;  /* 0x000000c8cc08723c */ /* 0x040ff00000041808 */
[-C--:B------:R-:W-:Y:S08]  /*5db0*/  HMMA.16816.F32.BF16 R12, R204, R202.reuse, R12 ;  /* 0x000000cacc0c723c */ /* 0x080ff0000004180c */
[C---:B------:R-:W-:Y:S01]  /*5dc0*/  HMMA.16816.F32.BF16 R16, R172.reuse, R202, R16 ;  /* 0x000000caac10723c */ /* 0x040fe20000041810 */
[----:B------:R-:W1:Y:S07]  /*5dd0*/  LDSM.16.M88.4 R200, [R219+0x7400] ;  /* 0x00740000dbc8783b */ /* 0x000e6e0000000200 */
[-C--:B---3--:R-:W-:Y:S08]  /*5de0*/  HMMA.16816.F32.BF16 R20, R172, R180.reuse, R20 ;  /* 0x000000b4ac14723c */ /* 0x088ff00000041814 */
        /* <DEDUP_REMOVED lines=14> */
[----:B------:R-:W2:Y:S06]  /*5ed0*/  LDSM.16.M88.4 R172, [R220+0x4000] ;  /* 0x00400000dcac783b */ /* 0x000eac0000000200 */
[----:B------:R-:W3:Y:S01]  /*5ee0*/  LDSM.16.M88.4 R188, [R217+0x8400] ;  /* 0x00840000d9bc783b */ /* 0x000ee20000000200 */
[-C--:B----4-:R-:W-:Y:S08]  /*5ef0*/  HMMA.16816.F32.BF16 R4, R176, R192.reuse, R4 ;  /* 0x000000c0b004723c */ /* 0x090ff00000041804 */
[C---:B-----5:R-:W-:Y:S08]  /*5f00*/  HMMA.16816.F32.BF16 R8, R196.reuse, R192, R8 ;  /* 0x000000c0c408723c */ /* 0x060ff00000041808 */
[-C--:B------:R-:W-:Y:S08]  /*5f10*/  HMMA.16816.F32.BF16 R12, R196, R194.reuse, R12 ;  /* 0x000000c2c40c723c */ /* 0x080ff0000004180c */
[C---:B------:R-:W-:Y:S01]  /*5f20*/  HMMA.16816.F32.BF16 R16, R176.reuse, R194, R16 ;  /* 0x000000c2b010723c */ /* 0x040fe20000041810 */
[----:B------:R-:W4:Y:S07]  /*5f30*/  LDSM.16.M88.4 R192, [R217+0x8800] ;  /* 0x00880000d9c0783b */ /* 0x000f2e0000000200 */
[-C--:B-1----:R-:W-:Y:S08]  /*5f40*/  HMMA.16816.F32.BF16 R20, R176, R200.reuse, R20 ;  /* 0x000000c8b014723c */ /* 0x082ff00000041814 */
        /* <DEDUP_REMOVED lines=12> */
[----:B------:R-:W1:Y:S07]  /*6010*/  LDSM.16.M88.4 R196, [R217+0x8c00] ;  /* 0x008c0000d9c4783b */ /* 0x000e6e0000000200 */
[----:B------:R-:W-:Y:S01]  /*6020*/  HMMA.16816.F32.BF16 R64, R176, R214, R64 ;  /* 0x000000d6b040723c */ /* 0x000fe20000041840 */
[----:B------:R-:W5:Y:S06]  /*6030*/  LDSM.16.M88.4 R176, [R221+0x4000] ;  /* 0x00400000ddb0783b */ /* 0x000f6c0000000200 */
[----:B------:R-:W1:Y:S01]  /*6040*/  LDSM.16.M88.4 R212, [R219+0x8800] ;  /* 0x00880000dbd4783b */ /* 0x000e620000000200 */
[-C--:B--2---:R-:W-:Y:S08]  /*6050*/  HMMA.16816.F32.BF16 R4, R172, R180.reuse, R4 ;  /* 0x000000b4ac04723c */ /* 0x084ff00000041804 */
[C---:B------:R-:W-:Y:S08]  /*6060*/  HMMA.16816.F32.BF16 R8, R184.reuse, R180, R8 ;  /* 0x000000b4b808723c */ /* 0x040ff00000041808 */
[-C--:B------:R-:W-:Y:S08]  /*6070*/  HMMA.16816.F32.BF16 R12, R184, R182.reuse, R12 ;  /* 0x000000b6b80c723c */ /* 0x080ff0000004180c */
[C---:B------:R-:W-:Y:S01]  /*6080*/  HMMA.16816.F32.BF16 R16, R172.reuse, R182, R16 ;  /* 0x000000b6ac10723c */ /* 0x040fe20000041810 */
[----:B------:R-:W2:Y:S01]  /*6090*/  LDSM.16.M88.4 R180, [R219+0x8c00] ;  /* 0x008c0000dbb4783b */ /* 0x000ea20000000200 */
[----:B------:R-:W-:Y:S05]  /*60a0*/  DEPBAR.LE SB0, 0x0 ;  /* 0x000080000000791a */ /* 0x000fea0000000000 */
[----:B------:R-:W-:Y:S01]  /*60b0*/  BAR.SYNC.DEFER_BLOCKING 0x0 ;  /* 0x0000000000007b1d */ /* 0x000fe20000010000 */
[-C--:B---3--:R-:W-:Y:S08]  /*60c0*/  HMMA.16816.F32.BF16 R20, R172, R188.reuse, R20 ;  /* 0x000000bcac14723c */ /* 0x088ff00000041814 */
        /* <DEDUP_REMOVED lines=26> */
[----:B------:R-:W-:Y:S01]  /*6270*/  HMMA.16816.F32.BF16 R64, R176, R182, R64 ;  /* 0x000000b6b040723c */ /* 0x000fe20000041840 */
[----:B------:R-:W-:-:S07]  /*6280*/  @P5 BRA `(.L_x_62) ;  /* 0xfffff07000005947 */ /* 0x000fce000383ffff */
.L_x_61:
[----:B------:R-:W-:Y:S01]  /*6290*/  FMNMX.FTZ R0, R4, R132, !PT ;  /* 0x0000008404007209 */ /* 0x000fe20007810000 */
[----:B-1----:R-:W-:Y:S01]  /*62a0*/  LDSM.16.MT88.4 R176, [R218+0x9000] ;  /* 0x00900000dab0783b */ /* 0x002fe20000004200 */
[----:B------:R-:W-:Y:S02]  /*62b0*/  IADD3 R223, R223, -0x1, RZ ;  /* 0xffffffffdfdf7810 */ /* 0x000fe40007ffe0ff */
        /* <DEDUP_REMOVED lines=547> */
.L_x_59:
[----:B------:R-:W2:Y:S01]  /*84f0*/  LDL R172, [R1+0x4] ;  /* 0x0000040001ac7983 */ /* 0x000ea20000100800 */
        /* <DEDUP_REMOVED lines=147> */
[----:B------:R-:W-:Y:S01]  /*8e30*/  FMUL.FTZ R146, R4, R146 ;  /* 0x0000009204927220 */ /* 0x000fe20000410000 */
        /* <DEDUP_REMOVED lines=112> */
[----:B------:R-:W-:Y:S01]  /*9540*/  STS [R5+0x4200], R13 ;  /* 0x0042000d05007388 */ /* 0x000fe20000000800 */
[----:B----4-:R-:W-:-:S03]  /*9550*/  MOV R17, 0x7f800000 ;  /* 0x7f80000000117802 */ /* 0x010fc60000000f00 */
[----:B------:R1:W-:Y:S04]  /*9560*/  STS [R4+0x4000], R9 ;  /* 0x0040000904007388 */ /* 0x0003e80000000800 */
[----:B------:R-:W-:Y:S01]  /*9570*/  STS [R4+0x4200], R8 ;  /* 0x0042000804007388 */ /* 0x000fe20000000800 */
[----:B---3--:R-:W-:Y:S01]  /*9580*/  @P1 MOV R0, 0x1 ;  /* 0x0000000100001802 */ /* 0x008fe20000000f00 */
[----:B------:R-:W-:Y:S02]  /*9590*/  @!P1 IMAD R0, R10, c[0x0][0x1c0], RZ ;  /* 0x000070000a009a24 */ /* 0x000fe400078e02ff */
[----:B------:R-:W-:Y:S01]  /*95a0*/  STS [R5+0x5000], R12 ;  /* 0x0050000c05007388 */ /* 0x000fe20000000800 */
[----:B-----5:R-:W-:-:S03]  /*95b0*/  MOV R16, 0x7f800000 ;  /* 0x7f80000000107802 */ /* 0x020fc60000000f00 */
[----:B------:R3:W-:Y:S01]  /*95c0*/  STS [R5+0x5200], R11 ;  /* 0x0052000b05007388 */ /* 0x0007e20000000800 */
[----:B--2---:R-:W-:Y:S03]  /*95d0*/  @P5 MUFU.LG2 R15, R50 ;  /* 0x00000032000f5308 */ /* 0x004fe60000000c00 */
[----:B------:R2:W-:Y:S04]  /*95e0*/  STS [R4+0x5000], R7 ;  /* 0x0050000704007388 */ /* 0x0005e80000000800 */
[----:B------:R4:W-:Y:S01]  /*95f0*/  STS [R4+0x5200], R6 ;  /* 0x0052000604007388 */ /* 0x0009e20000000800 */
[----:B------:R-:W-:Y:S03]  /*9600*/  @P4 MUFU.LG2 R14, R132 ;  /* 0x00000084000e4308 */ /* 0x000fe60000000c00 */
[----:B------:R-:W-:Y:S06]  /*9610*/  BAR.SYNC.DEFER_BLOCKING 0x0 ;  /* 0x0000000000007b1d */ /* 0x000fec0000010000 */
[----:B------:R-:W5:Y:S04]  /*9620*/  S2R R26, SR_CTAID.Y ;  /* 0x00000000001a7919 */ /* 0x000f680000002600 */
[----:B-1----:R-:W1:Y:S01]  /*9630*/  S2R R9, SR_CTAID.X ;  /* 0x0000000000097919 */ /* 0x002e620000002500 */
[----:B---3--:R-:W-:Y:S03]  /*9640*/  @P3 MUFU.LG2 R11, R133 ;  /* 0x00000085000b3308 */ /* 0x008fe60000000c00 */
[----:B------:R-:W3:Y:S05]  /*9650*/  S2R R19, SR_CTAID.Z ;  /* 0x0000000000137919 */ /* 0x000eea0000002700 */
[----:B--2---:R-:W2:Y:S01]  /*9660*/  @P6 MUFU.LG2 R7, R49 ;  /* 0x0000003100076308 */ /* 0x004ea20000000c00 */
[----:B----4-:R-:W-:Y:S01]  /*9670*/  @P1 MOV R6, c[0x0][0x210] ;  /* 0x0000840000061a02 */ /* 0x010fe20000000f00 */
[----:B------:R4:W4:Y:S01]  /*9680*/  LDS.128 R32, [R222] ;  /* 0x00000000de207984 */ /* 0x0009220000000c00 */
[----:B------:R-:W-:-:S03]  /*9690*/  @!P1 MOV R6, 0x1 ;  /* 0x0000000100069802 */ /* 0x000fc60000000f00 */
[----:B------:R2:W4:Y:S01]  /*96a0*/  LDS.128 R44, [R222+0x800] ;  /* 0x00080000de2c7984 */ /* 0x0005220000000c00 */
[----:B-----5:R-:W-:Y:S01]  /*96b0*/  @!P0 SHF.R.S32.HI R4, RZ, 0x1f, R26 ;  /* 0x0000001fff048819 */ /* 0x020fe2000001141a */
[C---:B------:R-:W-:Y:S02]  /*96c0*/  @!P2 IMAD R2, R26.reuse, c[0x0][0x214], RZ ;  /* 0x000085001a02aa24 */ /* 0x040fe400078e02ff */
[----:B------:R4:W4:Y:S01]  /*96d0*/  LDS.128 R56, [R222+0x1000] ;  /* 0x00100000de387984 */ /* 0x0009220000000c00 */
[----:B------:R-:W-:Y:S02]  /*96e0*/  IMAD R0, R26, R0, RZ ;  /* 0x000000001a007224 */ /* 0x000fe400078e02ff */
[----:B------:R-:W-:Y:S01]  /*96f0*/  @!P0 IMAD R4, R4, c[0x0][0x1e0], RZ ;  /* 0x0000780004048a24 */ /* 0x000fe200078e02ff */
[----:B------:R4:W4:Y:S01]  /*9700*/  LDS.128 R68, [R222+0x1800] ;  /* 0x00180000de447984 */ /* 0x0009220000000c00 */
[----:B------:R-:W-:Y:S01]  /*9710*/  @!P2 SEL R2, R2, R248, !P0 ;  /* 0x000000f80202a207 */ /* 0x000fe20004000000 */
[----:B------:R-:W-:Y:S01]  /*9720*/  @!P0 IMAD.WIDE.U32 R12, R26, c[0x0][0x1e0], RZ ;  /* 0x000078001a0c8a25 */ /* 0x000fe200078e00ff */
[----:B------:R-:W-:Y:S01]  /*9730*/  SEL R0, R0, RZ, P2 ;  /* 0x000000ff00007207 */ /* 0x000fe20001000000 */
[----:B------:R4:W4:Y:S02]  /*9740*/  LDS.128 R28, [R222+0x2000] ;  /* 0x00200000de1c7984 */ /* 0x0009240000000c00 */
[----:B------:R-:W-:Y:S01]  /*9750*/  @!P0 IMAD R8, R26, c[0x0][0x1e4], R4 ;  /* 0x000079001a088a24 */ /* 0x000fe200078e0204 */
[----:B------:R-:W-:Y:S01]  /*9760*/  @!P0 MOV R137, R12 ;  /* 0x0000000c00898202 */ /* 0x000fe20000000f00 */
[----:B------:R4:W4:Y:S01]  /*9770*/  LDS.128 R40, [R222+0x2800] ;  /* 0x00280000de287984 */ /* 0x0009220000000c00 */
[----:B------:R-:W-:Y:S01]  /*9780*/  CS2R R4, SRZ ;  /* 0x0000000000047805 */ /* 0x000fe2000001ff00 */
[----:B---3--:R-:W-:Y:S01]  /*9790*/  IMAD R0, R19, R10, R0 ;  /* 0x0000000a13007224 */ /* 0x008fe200078e0200 */
[----:B------:R-:W-:Y:S01]  /*97a0*/  @!P2 SHF.R.S32.HI R5, RZ, 0x1f, R2 ;  /* 0x0000001fff05a819 */ /* 0x000fe20000011402 */
[----:B------:R3:W3:Y:S01]  /*97b0*/  LDS.128 R52, [R222+0x3000] ;  /* 0x00300000de347984 */ /* 0x0006e20000000c00 */
[----:B------:R-:W-:Y:S01]  /*97c0*/  @!P2 MOV R4, R2 ;  /* 0x000000020004a202 */ /* 0x000fe20000000f00 */
[----:B-1----:R-:W-:Y:S01]  /*97d0*/  IMAD R2, R9, R6, RZ ;  /* 0x0000000609027224 */ /* 0x002fe200078e02ff */
[----:B------:R-:W-:Y:S01]  /*97e0*/  LOP3.LUT P2, RZ, R172, 0x3, RZ, 0xc0, !PT ;  /* 0x00000003acff7812 */ /* 0x000fe2000784c0ff */
[----:B------:R1:W1:Y:S01]  /*97f0*/  LDS.128 R64, [R222+0x3800] ;  /* 0x00380000de407984 */ /* 0x0002620000000c00 */
[----:B--2---:R-:W-:Y:S01]  /*9800*/  @P6 FMUL.FTZ R7, R7, 0.69314718246459960938 ;  /* 0x3f31721807076820 */ /* 0x004fe20000410000 */
[----:B------:R-:W-:Y:S01]  /*9810*/  @!P0 IADD3 R138, R13, R8, RZ ;  /* 0x000000080d8a8210 */ /* 0x000fe20007ffe0ff */
[----:B------:R-:W-:Y:S01]  /*9820*/  @P5 FMUL.FTZ R8, R15, 0.69314718246459960938 ;  /* 0x3f3172180f085820 */ /* 0x000fe20000410000 */
[----:B------:R2:W1:Y:S01]  /*9830*/  LDS.128 R20, [R222+0x4000] ;  /* 0x00400000de147984 */ /* 0x0004620000000c00 */
[----:B------:R-:W-:Y:S01]  /*9840*/  SHF.L.U32 R9, R2, 0x7, RZ ;  /* 0x0000000702097819 */ /* 0x000fe200000006ff */
[----:B------:R-:W-:Y:S01]  /*9850*/  @P6 FFMA.FTZ R18, R136, c[0x0][0x238], R7 ;  /* 0x00008e0088126a23 */ /* 0x000fe20000010007 */
[----:B------:R-:W-:Y:S01]  /*9860*/  MOV R13, 0x7f800000 ;  /* 0x7f800000000d7802 */ /* 0x000fe20000000f00 */
[----:B------:R2:W1:Y:S01]  /*9870*/  LDS.128 R36, [R222+0x4800] ;  /* 0x00480000de247984 */ /* 0x0004620000000c00 */
[--C-:B------:R-:W-:Y:S01]  /*9880*/  IADD3 R10, P1, P0, R9, R4, R0.reuse ;  /* 0x00000004090a7210 */ /* 0x100fe2000783e000 */
[----:B------:R-:W-:Y:S01]  /*9890*/  @P4 FMUL.FTZ R7, R14, 0.69314718246459960938 ;  /* 0x3f3172180e074820 */ /* 0x000fe20000410000 */
[----:B------:R-:W-:Y:S01]  /*98a0*/  SHF.R.S32.HI R4, RZ, 0x1f, R9 ;  /* 0x0000001fff047819 */ /* 0x000fe20000011409 */
[----:B------:R2:W1:Y:S01]  /*98b0*/  LDS.128 R48, [R222+0x5000] ;  /* 0x00500000de307984 */ /* 0x0004620000000c00 */
[----:B------:R-:W-:Y:S01]  /*98c0*/  @P3 FMUL.FTZ R2, R11, 0.69314718246459960938 ;  /* 0x3f3172180b023820 */ /* 0x000fe20000410000 */
[----:B------:R-:W-:Y:S01]  /*98d0*/  SHF.R.S32.HI R0, RZ, 0x1f, R0 ;  /* 0x0000001fff007819 */ /* 0x000fe20000011400 */
[----:B------:R-:W-:Y:S01]  /*98e0*/  @P5 FFMA.FTZ R17, R135, c[0x0][0x238], R8 ;  /* 0x00008e0087115a23 */ /* 0x000fe20000010008 */
[----:B------:R2:W1:Y:S01]  /*98f0*/  LDS.128 R60, [R222+0x5800] ;  /* 0x00580000de3c7984 */ /* 0x0004620000000c00 */
        /* <DEDUP_REMOVED lines=43> */
.L_x_64:
[----:B------:R-:W-:Y:S05]  /*9bb0*/  BSYNC B0 ;  /* 0x0000000000007941 */ /* 0x000fea0003800000 */
.L_x_63:
[----:B--2---:R-:W-:Y:S01]  /*9bc0*/  IADD3 R2, P0, R236, R137, RZ ;  /* 0x00000089ec027210 */ /* 0x004fe20007f1e0ff */
        /* <DEDUP_REMOVED lines=9> */
[----:B------:R-:W-:Y:S01]  /*9c60*/  IMAD R0, R247, c[0x0][0x1e8], RZ ;  /* 0x00007a00f7007a24 */ /* 0x000fe200078e02ff */
[----:B------:R-:W-:Y:S01]  /*9c70*/  ISETP.GE.AND P3, PT, R236, c[0x0][0x220], PT ;  /* 0x00008800ec007a0c */ /* 0x000fe20003f66270 */
[----:B------:R-:W-:Y:S01]  /*9c80*/  IMAD.MOV.U32 R6, RZ, RZ, R8 ;  /* 0x000000ffff067224 */ /* 0x000fe200078e0008 */
[----:B------:R-:W-:Y:S01]  /*9c90*/  ISETP.GE.AND P2, PT, R249, c[0x0][0x220], PT ;  /* 0x00008800f9007a0c */ /* 0x000fe20003f46270 */
[----:B------:R-:W-:Y:S01]  /*9ca0*/  IMAD R0, R246, c[0x0][0x1ec], R0 ;  /* 0x00007b00f6007a24 */ /* 0x000fe200078e0200 */
[----:B------:R-:W-:Y:S01]  /*9cb0*/  ISETP.GE.AND P1, PT, R250, c[0x0][0x220], PT ;  /* 0x00008800fa007a0c */ /* 0x000fe20003f26270 */
[----:B------:R-:W-:-:S04]  /*9cc0*/  IMAD.WIDE.U32 R4, R246, c[0x0][0x1e8], R6 ;  /* 0x00007a00f6047a25 */ /* 0x000fc800078e0006 */
[----:B------:R-:W-:Y:S01]  /*9cd0*/  IMAD.IADD R0, R5, 0x1, R0 ;  /* 0x0000000105007824 */ /* 0x000fe200078e0200 */
[----:B------:R-:W-:-:S04]  /*9ce0*/  LEA R2, P0, R4, c[0x0][0x1d0], 0x1 ;  /* 0x0000740004027a11 */ /* 0x000fc800078008ff */
[----:B------:R-:W-:-:S05]  /*9cf0*/  LEA.HI.X R3, R4, c[0x0][0x1d4], R0, 0x1, P0 ;  /* 0x0000750004037a11 */ /* 0x000fca00000f0c00 */
[----:B----4-:R2:W-:Y:S04]  /*9d00*/  @!P3 STG.E.128 [R2.64], R32 ;  /* 0x000000200200b986 */ /* 0x0105e8000c101d0a */
[----:B------:R2:W-:Y:S04]  /*9d10*/  @!P2 STG.E.128 [R2.64+0x40], R28 ;  /* 0x0000401c0200a986 */ /* 0x0005e8000c101d0a */
[----:B-1----:R2:W-:Y:S02]  /*9d20*/  @!P1 STG.E.128 [R2.64+0x80], R20 ;  /* 0x0000801402009986 */ /* 0x0025e4000c101d0a */
.L_x_66:
[----:B------:R-:W-:Y:S05]  /*9d30*/  BSYNC B0 ;  /* 0x0000000000007941 */ /* 0x000fea0003800000 */
.L_x_65:
[----:B------:R-:W5:Y:S01]  /*9d40*/  LDL.LU R0, [R1] ;  /* 0x0000000001007983 */ /* 0x000f620000300800 */
[----:B------:R-:W-:Y:S01]  /*9d50*/  BSSY B0, `(.L_x_67) ;  /* 0x0000013000007945 */ /* 0x000fe20003800000 */
[----:B-----5:R-:W-:-:S13]  /*9d60*/  ISETP.GE.AND P0, PT, R0, R251, PT ;  /* 0x000000fb0000720c */ /* 0x020fda0003f06270 */
[----:B------:R-:W-:Y:S05]  /*9d70*/  @P0 BRA `(.L_x_68) ;  /* 0x0000010000000947 */ /* 0x000fea0003800000 */
[----:B------:R-:W-:Y:S01]  /*9d80*/  IADD3 R10, P0, R246, 0x20, RZ ;  /* 0x00000020f60a7810 */ /* 0x000fe20007f1e0ff */
[----:B--2---:R-:W-:Y:S01]  /*9d90*/  IMAD.MOV.U32 R2, RZ, RZ, R8 ;  /* 0x000000ffff027224 */ /* 0x004fe200078e0008 */
[----:B------:R-:W-:Y:S02]  /*9da0*/  MOV R3, R7 ;  /* 0x0000000700037202 */ /* 0x000fe40000000f00 */
[----:B------:R-:W-:Y:S01]  /*9db0*/  ISETP.GE.AND P2, PT, R236, c[0x0][0x220], PT ;  /* 0x00008800ec007a0c */ /* 0x000fe20003f46270 */
[----:B------:R-:W-:Y:S01]  /*9dc0*/  IMAD.X R0, RZ, RZ, R247, P0 ;  /* 0x000000ffff007224 */ /* 0x000fe200000e06f7 */
[----:B------:R-:W-:Y:S01]  /*9dd0*/  ISETP.GE.AND P1, PT, R249, c[0x0][0x220], PT ;  /* 0x00008800f9007a0c */ /* 0x000fe20003f26270 */
[----:B------:R-:W-:Y:S01]  /*9de0*/  IMAD.WIDE.U32 R4, R10, c[0x0][0x1e8], R2 ;  /* 0x00007a000a047a25 */ /* 0x000fe200078e0002 */
[----:B------:R-:W-:-:S03]  /*9df0*/  ISETP.GE.AND P0, PT, R250, c[0x0][0x220], PT ;  /* 0x00008800fa007a0c */ /* 0x000fc60003f06270 */
[----:B------:R-:W-:Y:S01]  /*9e00*/  IMAD R0, R0, c[0x0][0x1e8], RZ ;  /* 0x00007a0000007a24 */ /* 0x000fe200078e02ff */
[----:B------:R-:W-:-:S03]  /*9e10*/  LEA R2, P3, R4, c[0x0][0x1d0], 0x1 ;  /* 0x0000740004027a11 */ /* 0x000fc600078608ff */
[----:B------:R-:W-:-:S04]  /*9e20*/  IMAD R0, R10, c[0x0][0x1ec], R0 ;  /* 0x00007b000a007a24 */ /* 0x000fc800078e0200 */
[----:B------:R-:W-:-:S05]  /*9e30*/  IMAD.IADD R0, R5, 0x1, R0 ;  /* 0x0000000105007824 */ /* 0x000fca00078e0200 */
[----:B------:R-:W-:-:S05]  /*9e40*/  LEA.HI.X R3, R4, c[0x0][0x1d4], R0, 0x1, P3 ;  /* 0x0000750004037a11 */ /* 0x000fca00018f0c00 */
[----:B----4-:R2:W-:Y:S04]  /*9e50*/  @!P2 STG.E.128 [R2.64], R44 ;  /* 0x0000002c0200a986 */ /* 0x0105e8000c101d0a */
[----:B------:R2:W-:Y:S04]  /*9e60*/  @!P1 STG.E.128 [R2.64+0x40], R40 ;  /* 0x0000402802009986 */ /* 0x0005e8000c101d0a */
[----:B-1----:R2:W-:Y:S02]  /*9e70*/  @!P0 STG.E.128 [R2.64+0x80], R36 ;  /* 0x0000802402008986 */ /* 0x0025e4000c101d0a */
.L_x_68:
[----:B------:R-:W-:Y:S05]  /*9e80*/  BSYNC B0 ;  /* 0x0000000000007941 */ /* 0x000fea0003800000 */
.L_x_67:
[----:B------:R-:W5:Y:S01]  /*9e90*/  LDL.LU R0, [R1+0xc] ;  /* 0x00000c0001007983 */ /* 0x000f620000300800 */
        /* <DEDUP_REMOVED lines=17> */
[----:B---3--:R2:W-:Y:S04]  /*9fb0*/  @!P1 STG.E.128 [R2.64+0x40], R52 ;  /* 0x0000403402009986 */ /* 0x0085e8000c101d0a */
[----:B-1----:R2:W-:Y:S02]  /*9fc0*/  @!P0 STG.E.128 [R2.64+0x80], R48 ;  /* 0x0000803002008986 */ /* 0x0025e4000c101d0a */
.L_x_70:
[----:B------:R-:W-:Y:S05]  /*9fd0*/  BSYNC B0 ;  /* 0x0000000000007941 */ /* 0x000fea0003800000 */
.L_x_69:
[----:B------:R-:W5:Y:S02]  /*9fe0*/  LDL.LU R0, [R1+0x8] ;  /* 0x0000080001007983 */ /* 0x000f640000300800 */
[----:B-----5:R-:W-:-:S13]  /*9ff0*/  ISETP.GE.AND P0, PT, R0, R251, PT ;  /* 0x000000fb0000720c */ /* 0x020fda0003f06270 */
[----:B------:R-:W-:Y:S05]  /*a000*/  @P0 EXIT ;  /* 0x000000000000094d */ /* 0x000fea0003800000 */
[----:B------:R-:W-:Y:S01]  /*a010*/  IADD3 R6, P0, R246, 0x60, RZ ;  /* 0x00000060f6067810 */ /* 0x000fe20007f1e0ff */
[----:B--2---:R-:W-:Y:S01]  /*a020*/  IMAD.MOV.U32 R2, RZ, RZ, R8 ;  /* 0x000000ffff027224 */ /* 0x004fe200078e0008 */
[----:B------:R-:W-:Y:S02]  /*a030*/  MOV R3, R7 ;  /* 0x0000000700037202 */ /* 0x000fe40000000f00 */
[----:B------:R-:W-:Y:S01]  /*a040*/  ISETP.GE.AND P1, PT, R236, c[0x0][0x220], PT ;  /* 0x00008800ec007a0c */ /* 0x000fe20003f26270 */
[----:B------:R-:W-:Y:S01]  /*a050*/  IMAD.X R0, RZ, RZ, R247, P0 ;  /* 0x000000ffff007224 */ /* 0x000fe200000e06f7 */
[----:B------:R-:W-:Y:S01]  /*a060*/  ISETP.GE.AND P0, PT, R249, c[0x0][0x220], PT ;  /* 0x00008800f9007a0c */ /* 0x000fe20003f06270 */
[----:B------:R-:W-:-:S04]  /*a070*/  IMAD.WIDE.U32 R4, R6, c[0x0][0x1e8], R2 ;  /* 0x00007a0006047a25 */ /* 0x000fc800078e0002 */
[----:B------:R-:W-:Y:S01]  /*a080*/  IMAD R0, R0, c[0x0][0x1e8], RZ ;  /* 0x00007a0000007a24 */ /* 0x000fe200078e02ff */
[----:B------:R-:W-:-:S03]  /*a090*/  LEA R2, P2, R4, c[0x0][0x1d0], 0x1 ;  /* 0x0000740004027a11 */ /* 0x000fc600078408ff */
[----:B------:R-:W-:-:S04]  /*a0a0*/  IMAD R0, R6, c[0x0][0x1ec], R0 ;  /* 0x00007b0006007a24 */ /* 0x000fc800078e0200 */
[----:B------:R-:W-:-:S05]  /*a0b0*/  IMAD.IADD R0, R5, 0x1, R0 ;  /* 0x0000000105007824 */ /* 0x000fca00078e0200 */
[----:B------:R-:W-:-:S05]  /*a0c0*/  LEA.HI.X R3, R4, c[0x0][0x1d4], R0, 0x1, P2 ;  /* 0x0000750004037a11 */ /* 0x000fca00010f0c00 */
[----:B-1----:R1:W-:Y:S01]  /*a0d0*/  @!P0 STG.E.128 [R2.64+0x40], R64 ;  /* 0x0000404002008986 */ /* 0x0023e2000c101d0a */
[----:B------:R-:W-:-:S03]  /*a0e0*/  ISETP.GE.AND P0, PT, R250, c[0x0][0x220], PT ;  /* 0x00008800fa007a0c */ /* 0x000fc60003f06270 */
[----:B----4-:R1:W-:Y:S10]  /*a0f0*/  @!P1 STG.E.128 [R2.64], R68 ;  /* 0x0000004402009986 */ /* 0x0103f4000c101d0a */
[----:B------:R-:W-:Y:S05]  /*a100*/  @P0 EXIT ;  /* 0x000000000000094d */ /* 0x000fea0003800000 */
[----:B------:R-:W-:Y:S01]  /*a110*/  STG.E.128 [R2.64+0x80], R60 ;  /* 0x0000803c02007986 */ /* 0x000fe2000c101d0a */
[----:B------:R-:W-:Y:S05]  /*a120*/  EXIT ;  /* 0x000000000000794d */ /* 0x000fea0003800000 */
.L_x_37:
[----:B------:R-:W2:Y:S01]  /*a130*/  LDC.U8 R2, c[0x0][0x329] ;  /* 0x0000ca40ff027b82 */ /* 0x000ea20000000000 */
[----:B------:R-:W-:Y:S01]  /*a140*/  ISETP.NE.AND P3, PT, R248, -0x1, PT ;  /* 0xfffffffff800780c */ /* 0x000fe20003f65270 */
[----:B------:R-:W-:Y:S01]  /*a150*/  BSSY B0, `(.L_x_71) ;  /* 0x0000043000007945 */ /* 0x000fe20003800000 */
[----:B------:R-:W-:-:S02]  /*a160*/  SHF.R.S32.HI R10, RZ, 0x1f, R148 ;  /* 0x0000001fff0a7819 */ /* 0x000fc40000011494 */
[----:B------:R-:W-:Y:S02]  /*a170*/  IADD3 R15, -R251, R15, RZ ;  /* 0x0000000ffb0f7210 */ /* 0x000fe40007ffe1ff */
[----:B------:R-:W-:Y:S01]  /*a180*/  LEA.HI R10, R10, R148, RZ, 0x2 ;  /* 0x000000940a0a7211 */ /* 0x000fe200078f10ff */
[----:B------:R-:W3:Y:S03]  /*a190*/  LDC.U8 R3, c[0x0][0x328] ;  /* 0x0000ca00ff037b82 */ /* 0x000ee60000000000 */
[----:B------:R-:W-:Y:S02]  /*a1a0*/  LOP3.LUT R8, R10, 0xfffffffc, RZ, 0xc0, !PT ;  /* 0xfffffffc0a087812 */ /* 0x000fe400078ec0ff */
[----:B------:R-:W-:Y:S02]  /*a1b0*/  SHF.R.S32.HI R10, RZ, 0x2, R10 ;  /* 0x00000002ff0a7819 */ /* 0x000fe4000001140a */
[----:B-1----:R-:W-:Y:S01]  /*a1c0*/  @!P3 SHF.R.S32.HI R5, RZ, 0x1f, R12 ;  /* 0x0000001fff05b819 */ /* 0x002fe2000001140c */
[----:B------:R-:W-:Y:S01]  /*a1d0*/  IMAD.IADD R20, R148, 0x1, -R8 ;  /* 0x0000000194147824 */ /* 0x000fe200078e0a08 */
[----:B------:R-:W-:-:S02]  /*a1e0*/  SHF.R.S32.HI R8, RZ, 0x1f, R13 ;  /* 0x0000001fff087819 */ /* 0x000fc4000001140d */
[----:B------:R-:W-:Y:S01]  /*a1f0*/  SHF.R.S32.HI R11, RZ, 0x1f, R10 ;  /* 0x0000001fff0b7819 */ /* 0x000fe2000001140a */
[----:B------:R-:W-:Y:S02]  /*a200*/  @!P3 IMAD R6, R5, c[0x0][0x1e0], RZ ;  /* 0x000078000506ba24 */ /* 0x000fe400078e02ff */
[----:B------:R-:W-:Y:S01]  /*a210*/  IMAD.SHL.U32 R14, R20, 0x8, RZ ;  /* 0x00000008140e7824 */ /* 0x000fe200078e00ff */
[----:B--2---:R-:W-:Y:S01]  /*a220*/  ISETP.NE.AND P1, PT, R2, RZ, PT ;  /* 0x000000ff0200720c */ /* 0x004fe20003f25270 */
[----:B------:R-:W-:Y:S02]  /*a230*/  @!P3 IMAD R6, R12, c[0x0][0x1e4], R6 ;  /* 0x000079000c06ba24 */ /* 0x000fe400078e0206 */
[----:B------:R-:W-:Y:S01]  /*a240*/  IMAD R8, R8, c[0x0][0x1f0], RZ ;  /* 0x00007c0008087a24 */ /* 0x000fe200078e02ff */
[C---:B------:R-:W-:Y:S02]  /*a250*/  IADD3 R24, R14.reuse, 0x20, RZ ;  /* 0x000000200e187810 */ /* 0x040fe40007ffe0ff */
[----:B------:R-:W-:Y:S01]  /*a260*/  IADD3 R23, R14, 0x40, RZ ;  /* 0x000000400e177810 */ /* 0x000fe20007ffe0ff */
[----:B------:R-:W-:Y:S01]  /*a270*/  IMAD R8, R13, c[0x0][0x1f4], R8 ;  /* 0x00007d000d087a24 */ /* 0x000fe200078e0208 */
[----:B---3--:R-:W-:-:S04]  /*a280*/  ISETP.NE.AND P0, PT, R3, RZ, PT ;  /* 0x000000ff0300720c */ /* 0x008fc80003f05270 */
[----:B------:R-:W-:Y:S01]  /*a290*/  ISETP.NE.OR P2, PT, R2, RZ, !P0 ;  /* 0x000000ff0200720c */ /* 0x000fe20004745670 */
[----:B------:R-:W-:Y:S02]  /*a2a0*/  @P1 IMAD.MOV.U32 R0, RZ, RZ, c[0x0][0x210] ;  /* 0x00008400ff001624 */ /* 0x000fe400078e00ff */
[----:B------:R-:W-:Y:S02]  /*a2b0*/  @!P1 IMAD.MOV.U32 R4, RZ, RZ, c[0x0][0x214] ;  /* 0x00008500ff049624 */ /* 0x000fe400078e00ff */
[----:B------:R-:W-:Y:S02]  /*a2c0*/  @P1 IMAD R0, R0, c[0x0][0x214], RZ ;  /* 0x0000850000001a24 */ /* 0x000fe400078e02ff */
[----:B------:R-:W-:Y:S01]  /*a2d0*/  @P3 IMAD.WIDE.U32 R2, R248, c[0x0][0x1e8], RZ ;  /* 0x00007a00f8023a25 */ /* 0x000fe200078e00ff */
[----:B------:R-:W-:Y:S02]  /*a2e0*/  @!P1 SEL R0, R4, c[0x0][0x234], !P0 ;  /* 0x00008d0004009a07 */ /* 0x000fe40004000000 */
[----:B------:R-:W-:Y:S01]  /*a2f0*/  ISETP.NE.OR P0, PT, R248, -0x1, P2 ;  /* 0xfffffffff800780c */ /* 0x000fe20001705670 */
[----:B------:R-:W-:-:S02]  /*a300*/  @P1 IMAD.MOV.U32 R4, RZ, RZ, 0x1 ;  /* 0x00000001ff041424 */ /* 0x000fc400078e00ff */
[----:B------:R-:W-:Y:S02]  /*a310*/  @!P1 IMAD R4, R0, c[0x0][0x1c0], RZ ;  /* 0x0000700000049a24 */ /* 0x000fe400078e02ff */
[----:B------:R-:W-:Y:S02]  /*a320*/  @P3 IMAD R7, R248, c[0x0][0x1ec], R3 ;  /* 0x00007b00f8073a24 */ /* 0x000fe400078e0203 */
[C---:B------:R-:W-:Y:S02]  /*a330*/  IMAD R3, R12.reuse, R4, RZ ;  /* 0x000000040c037224 */ /* 0x040fe400078e02ff */
[----:B------:R-:W-:-:S03]  /*a340*/  @!P3 IMAD.WIDE.U32 R4, R12, c[0x0][0x1e0], RZ ;  /* 0x000078000c04ba25 */ /* 0x000fc600078e00ff */
[----:B------:R-:W-:Y:S01]  /*a350*/  SEL R3, R3, RZ, P2 ;  /* 0x000000ff03037207 */ /* 0x000fe20001000000 */
[----:B------:R-:W-:Y:S01]  /*a360*/  @!P0 IMAD R248, R12, c[0x0][0x214], RZ ;  /* 0x000085000cf88a24 */ /* 0x000fe200078e02ff */
[----:B------:R-:W-:Y:S01]  /*a370*/  @!P3 MOV R2, R4 ;  /* 0x000000040002b202 */ /* 0x000fe20000000f00 */
[----:B------:R-:W-:Y:S02]  /*a380*/  @!P3 IMAD.IADD R7, R5, 0x1, R6 ;  /* 0x000000010507b824 */ /* 0x000fe400078e0206 */
[----:B------:R-:W-:Y:S01]  /*a390*/  IMAD R6, R13, R0, R3 ;  /* 0x000000000d067224 */ /* 0x000fe200078e0203 */
[----:B------:R-:W-:Y:S01]  /*a3a0*/  IADD3 R4, P0, R14, R2, RZ ;  /* 0x000000020e047210 */ /* 0x000fe20007f1e0ff */
[----:B------:R-:W-:Y:S01]  /*a3b0*/  @P1 IMAD.MOV.U32 R19, RZ, RZ, c[0x0][0x210] ;  /* 0x00008400ff131624 */ /* 0x000fe200078e00ff */
[----:B------:R-:W-:Y:S01]  /*a3c0*/  CS2R R2, SRZ ;  /* 0x0000000000027805 */ /* 0x000fe2000001ff00 */
[----:B------:R-:W-:Y:S01]  /*a3d0*/  @!P1 IMAD.MOV.U32 R19, RZ, RZ, 0x1 ;  /* 0x00000001ff139424 */ /* 0x000fe200078e00ff */
[----:B------:R-:W-:-:S02]  /*a3e0*/  @!P2 SHF.R.S32.HI R3, RZ, 0x1f, R248 ;  /* 0x0000001fff03a819 */ /* 0x000fc400000114f8 */
[----:B------:R-:W-:Y:S01]  /*a3f0*/  @!P2 MOV R2, R248 ;  /* 0x000000f80002a202 */ /* 0x000fe20000000f00 */
[----:B------:R-:W-:Y:S01]  /*a400*/  IMAD R0, R251, R19, RZ ;  /* 0x00000013fb007224 */ /* 0x000fe200078e02ff */
[----:B------:R-:W-:Y:S02]  /*a410*/  ISETP.GE.AND P2, PT, R10, R15, PT ;  /* 0x0000000f0a00720c */ /* 0x000fe40003f46270 */
[----:B------:R-:W-:Y:S02]  /*a420*/  LEA.HI.X.SX32 R5, R14, R7, 0x1, P0 ;  /* 0x000000070e057211 */ /* 0x000fe400000f0eff */
[----:B------:R-:W-:-:S03]  /*a430*/  IADD3 R22, P1, P0, R0, R2, R6 ;  /* 0x0000000200167210 */ /* 0x000fc6000783e006 */
[----:B------:R-:W-:Y:S01]  /*a440*/  IMAD.WIDE.U32 R12, R13, c[0x0][0x1f0], R4 ;  /* 0x00007c000d0c7a25 */ /* 0x000fe200078e0004 */
[----:B------:R-:W-:Y:S02]  /*a450*/  SHF.R.S32.HI R4, RZ, 0x1f, R0 ;  /* 0x0000001fff047819 */ /* 0x000fe40000011400 */
[----:B------:R-:W-:Y:S01]  /*a460*/  SHF.R.S32.HI R0, RZ, 0x1f, R6 ;  /* 0x0000001fff007819 */ /* 0x000fe20000011406 */
[----:B------:R-:W-:-:S03]  /*a470*/  IMAD.WIDE R6, R246, 0x80, R10 ;  /* 0x00000080f6067825 */ /* 0x000fc600078e020a */
[----:B------:R-:W-:Y:S01]  /*a480*/  IADD3.X R21, R4, R3, R0, P1, P0 ;  /* 0x0000000304157210 */ /* 0x000fe20000fe0400 */
[----:B------:R-:W-:Y:S01]  /*a490*/  IMAD.IADD R9, R8, 0x1, R13 ;  /* 0x0000000108097824 */ /* 0x000fe200078e020d */
[----:B------:R-:W-:Y:S05]  /*a4a0*/  @P2 BRA `(.L_x_72) ;  /* 0x000000d000002947 */ /* 0x000fea0003800000 */
[----:B------:R-:W-:Y:S01]  /*a4b0*/  IMAD R0, R7, c[0x0][0x1e8], RZ ;  /* 0x00007a0007007a24 */ /* 0x000fe200078e02ff */
[----:B------:R-:W-:Y:S01]  /*a4c0*/  ISETP.GE.AND P2, PT, R14, c[0x0][0x220], PT ;  /* 0x000088000e007a0c */ /* 0x000fe20003f46270 */
[----:B------:R-:W-:Y:S01]  /*a4d0*/  IMAD.MOV.U32 R8, RZ, RZ, R12 ;  /* 0x000000ffff087224 */ /* 0x000fe200078e000c */
[----:B------:R-:W-:Y:S01]  /*a4e0*/  ISETP.GE.AND P1, PT, R24, c[0x0][0x220], PT ;  /* 0x0000880018007a0c */ /* 0x000fe20003f26270 */
[C---:B------:R-:W-:Y:S01]  /*a4f0*/  IMAD R0, R6.reuse, c[0x0][0x1ec], R0 ;  /* 0x00007b0006007a24 */ /* 0x040fe200078e0200 */
[----:B------:R-:W-:Y:S01]  /*a500*/  ISETP.GE.AND P0, PT, R23, c[0x0][0x220], PT ;  /* 0x0000880017007a0c */ /* 0x000fe20003f06270 */
[----:B------:R-:W-:-:S04]  /*a510*/  IMAD.WIDE.U32 R4, R6, c[0x0][0x1e8], R8 ;  /* 0x00007a0006047a25 */ /* 0x000fc800078e0008 */
[----:B------:R-:W-:Y:S01]  /*a520*/  IMAD.IADD R0, R5, 0x1, R0 ;  /* 0x0000000105007824 */ /* 0x000fe200078e0200 */
[----:B------:R-:W-:-:S04]  /*a530*/  LEA R2, P3, R4, c[0x0][0x1d0], 0x1 ;  /* 0x0000740004027a11 */ /* 0x000fc800078608ff */
[----:B------:R-:W-:-:S05]  /*a540*/  LEA.HI.X R3, R4, c[0x0][0x1d4], R0, 0x1, P3 ;  /* 0x0000750004037a11 */ /* 0x000fca00018f0c00 */
[----:B------:R1:W-:Y:S04]  /*a550*/  @!P2 STG.E.128 [R2.64], RZ ;  /* 0x000000ff0200a986 */ /* 0x0003e8000c101d0a */
[----:B------:R1:W-:Y:S04]  /*a560*/  @!P1 STG.E.128 [R2.64+0x40], RZ ;  /* 0x000040ff02009986 */ /* 0x0003e8000c101d0a */
[----:B------:R1:W-:Y:S02]  /*a570*/  @!P0 STG.E.128 [R2.64+0x80], RZ ;  /* 0x000080ff02008986 */ /* 0x0003e4000c101d0a */
.L_x_72:
[----:B------:R-:W-:Y:S05]  /*a580*/  BSYNC B0 ;  /* 0x0000000000007941 */ /* 0x000fea0003800000 */
.L_x_71:
[----:B------:R-:W-:Y:S01]  /*a590*/  IADD3 R18, R10, 0x20, RZ ;  /* 0x000000200a127810 */ /* 0x000fe20007ffe0ff */
[----:B------:R-:W-:Y:S03]  /*a5a0*/  BSSY B0, `(.L_x_73) ;  /* 0x0000013000007945 */ /* 0x000fe60003800000 */
[----:B------:R-:W-:-:S13]  /*a5b0*/  ISETP.GE.AND P0, PT, R18, R15, PT ;  /* 0x0000000f1200720c */ /* 0x000fda0003f06270 */
[----:B------:R-:W-:Y:S05]  /*a5c0*/  @P0 BRA `(.L_x_74) ;  /* 0x0000010000000947 */ /* 0x000fea0003800000 */
[----:B------:R-:W-:Y:S01]  /*a5d0*/  IADD3 R0, P0, R6, 0x20, RZ ;  /* 0x0000002006007810 */ /* 0x000fe20007f1e0ff */
[----:B------:R-:W-:Y:S01]  /*a5e0*/  IMAD.MOV.U32 R4, RZ, RZ, R12 ;  /* 0x000000ffff047224 */ /* 0x000fe200078e000c */
[----:B------:R-:W-:Y:S02]  /*a5f0*/  MOV R5, R9 ;  /* 0x0000000900057202 */ /* 0x000fe40000000f00 */
[----:B------:R-:W-:Y:S01]  /*a600*/  ISETP.GE.AND P2, PT, R14, c[0x0][0x220], PT ;  /* 0x000088000e007a0c */ /* 0x000fe20003f46270 */
[----:B-1----:R-:W-:Y:S01]  /*a610*/  IMAD.X R2, RZ, RZ, R7, P0 ;  /* 0x000000ffff027224 */ /* 0x002fe200000e0607 */
[----:B------:R-:W-:Y:S01]  /*a620*/  ISETP.GE.AND P1, PT, R24, c[0x0][0x220], PT ;  /* 0x0000880018007a0c */ /* 0x000fe20003f26270 */
[----:B------:R-:W-:Y:S01]  /*a630*/  IMAD.WIDE.U32 R4, R0, c[0x0][0x1e8], R4 ;  /* 0x00007a0000047a25 */ /* 0x000fe200078e0004 */
[----:B------:R-:W-:-:S03]  /*a640*/  ISETP.GE.AND P0, PT, R23, c[0x0][0x220], PT ;  /* 0x0000880017007a0c */ /* 0x000fc60003f06270 */
[----:B------:R-:W-:-:S04]  /*a650*/  IMAD R2, R2, c[0x0][0x1e8], RZ ;  /* 0x00007a0002027a24 */ /* 0x000fc800078e02ff */
[----:B------:R-:W-:Y:S01]  /*a660*/  IMAD R0, R0, c[0x0][0x1ec], R2 ;  /* 0x00007b0000007a24 */ /* 0x000fe200078e0202 */
[----:B------:R-:W-:-:S03]  /*a670*/  LEA R2, P3, R4, c[0x0][0x1d0], 0x1 ;  /* 0x0000740004027a11 */ /* 0x000fc600078608ff */
[----:B------:R-:W-:-:S05]  /*a680*/  IMAD.IADD R0, R5, 0x1, R0 ;  /* 0x0000000105007824 */ /* 0x000fca00078e0200 */
[----:B------:R-:W-:-:S05]  /*a690*/  LEA.HI.X R3, R4, c[0x0][0x1d4], R0, 0x1, P3 ;  /* 0x0000750004037a11 */ /* 0x000fca00018f0c00 */
[----:B------:R1:W-:Y:S04]  /*a6a0*/  @!P2 STG.E.128 [R2.64], RZ ;  /* 0x000000ff0200a986 */ /* 0x0003e8000c101d0a */
[----:B------:R1:W-:Y:S04]  /*a6b0*/  @!P1 STG.E.128 [R2.64+0x40], RZ ;  /* 0x000040ff02009986 */ /* 0x0003e8000c101d0a */
[----:B------:R1:W-:Y:S02]  /*a6c0*/  @!P0 STG.E.128 [R2.64+0x80], RZ ;  /* 0x000080ff02008986 */ /* 0x0003e4000c101d0a */
.L_x_74:
[----:B------:R-:W-:Y:S05]  /*a6d0*/  BSYNC B0 ;  /* 0x0000000000007941 */ /* 0x000fea0003800000 */
.L_x_73:
        /* <DEDUP_REMOVED lines=20> */
.L_x_76:
[----:B------:R-:W-:Y:S05]  /*a820*/  BSYNC B0 ;  /* 0x0000000000007941 */ /* 0x000fea0003800000 */
.L_x_75:
[----:B------:R-:W-:Y:S01]  /*a830*/  IADD3 R17, R10, 0x60, RZ ;  /* 0x000000600a117810 */ /* 0x000fe20007ffe0ff */
[----:B------:R-:W-:Y:S03]  /*a840*/  BSSY B0, `(.L_x_77) ;  /* 0x0000013000007945 */ /* 0x000fe60003800000 */
[----:B------:R-:W-:-:S13]  /*a850*/  ISETP.GE.AND P0, PT, R17, R15, PT ;  /* 0x0000000f1100720c */ /* 0x000fda0003f06270 */
[----:B------:R-:W-:Y:S05]  /*a860*/  @P0 BRA `(.L_x_78) ;  /* 0x0000010000000947 */ /* 0x000fea0003800000 */
[----:B------:R-:W-:Y:S01]  /*a870*/  IADD3 R0, P0, R6, 0x60, RZ ;  /* 0x0000006006007810 */ /* 0x000fe20007f1e0ff */
[----:B-1----:R-:W-:Y:S01]  /*a880*/  IMAD.MOV.U32 R2, RZ, RZ, R12 ;  /* 0x000000ffff027224 */ /* 0x002fe200078e000c */
        /* <DEDUP_REMOVED lines=11> */
[----:B------:R1:W-:Y:S04]  /*a940*/  @!P2 STG.E.128 [R2.64], RZ ;  /* 0x000000ff0200a986 */ /* 0x0003e8000c101d0a */
[----:B------:R1:W-:Y:S04]  /*a950*/  @!P1 STG.E.128 [R2.64+0x40], RZ ;  /* 0x000040ff02009986 */ /* 0x0003e8000c101d0a */
[----:B------:R1:W-:Y:S02]  /*a960*/  @!P0 STG.E.128 [R2.64+0x80], RZ ;  /* 0x000080ff02008986 */ /* 0x0003e4000c101d0a */
.L_x_78:
[----:B------:R-:W-:Y:S05]  /*a970*/  BSYNC B0 ;  /* 0x0000000000007941 */ /* 0x000fea0003800000 */
.L_x_77:
[----:B------:R-:W-:-:S04]  /*a980*/  ISETP.NE.AND P6, PT, R20, RZ, PT ;  /* 0x000000ff1400720c */ /* 0x000fc80003fc5270 */
        /* <DEDUP_REMOVED lines=34> */
.L_x_79:
        /* <DEDUP_REMOVED lines=13> */
.L_x_1027:


//--------------------- .text._ZN5flash16flash_fwd_kernelI23Flash_fwd_kernel_traitsILi96ELi128ELi64ELi4ELb0ELb0EN7cutlass10bfloat16_tE19Flash_kernel_traitsILi96ELi128ELi64ELi4ES3_EELb0ELb0ELb0ELb1ELb0ELb0ELb0ELb0EEEvNS_16Flash_fwd_paramsE --------------------------
	.section	.text._ZN5flash16flash_fwd_kernelI23Flash_fwd_kernel_traitsILi96ELi128ELi64ELi4ELb0ELb0EN7cutlass10bfloat16_tE19Flash_kernel_traitsILi96ELi128ELi64ELi4ES3_EELb0ELb0ELb0ELb1ELb0ELb0ELb0ELb0EEEvNS_16Flash_fwd_paramsE,"ax",@progbits
	.sectioninfo	@"SHI_REGISTERS=255"
	.align	128
        .global         _ZN5flash16flash_fwd_kernelI23Flash_fwd_kernel_traitsILi96ELi128ELi64ELi4ELb0ELb0EN7cutlass10bfloat16_tE19Flash_kernel_traitsILi96ELi128ELi64ELi4ES3_EELb0ELb0ELb0ELb1ELb0ELb0ELb0ELb0EEEvNS_16Flash_fwd_paramsE
        .type           _ZN5flash16flash_fwd_kernelI23Flash_fwd_kernel_traitsILi96ELi128ELi64ELi4ELb0ELb0EN7cutlass10bfloat16_tE19Flash_kernel_traitsILi96ELi128ELi64ELi4ES3_EELb0ELb0ELb0ELb1ELb0ELb0ELb0ELb0EEEvNS_16Flash_fwd_paramsE,@function
        .size           _ZN5flash16flash_fwd_kernelI23Flash_fwd_kernel_traitsILi96ELi128ELi64ELi4ELb0ELb0EN7cutlass10bfloat16_tE19Flash_kernel_traitsILi96ELi128ELi64ELi4ES3_EELb0ELb0ELb0ELb1ELb0ELb0ELb0ELb0EEEvNS_16Flash_fwd_paramsE,(.L_x_1028 - _ZN5flash16flash_fwd_kernelI23Flash_fwd_kernel_traitsILi96ELi128ELi64ELi4ELb0ELb0EN7cutlass10bfloat16_tE19Flash_kernel_traitsILi96ELi128ELi64ELi4ES3_EELb0ELb0ELb0ELb1ELb0ELb0ELb0ELb0EEEvNS_16Flash_fwd_paramsE)
        .other          _ZN5flash16flash_fwd_kernelI23Flash_fwd_kernel_traitsILi96ELi128ELi64ELi4ELb0ELb0EN7cutlass10bfloat16_tE19Flash_kernel_traitsILi96ELi128ELi64ELi4ES3_EELb0ELb0ELb0ELb1ELb0ELb0ELb0ELb0EEEvNS_16Flash_fwd_paramsE,@"STO_CUDA_ENTRY STV_DEFAULT"
_ZN5flash16flash_fwd_kernelI23Flash_fwd_kernel_traitsILi96ELi128ELi64ELi4ELb0ELb0EN7cutlass10bfloat16_tE19Flash_kernel_traitsILi96ELi128ELi64ELi4ES3_EELb0ELb0ELb0ELb1ELb0ELb0ELb0ELb0EEEvNS_16Flash_fwd_paramsE:
.text._ZN5flash16flash_fwd_kernelI23Flash_fwd_kernel_traitsILi96ELi128ELi64ELi4ELb0ELb0EN7cutlass10bfloat16_tE19Flash_kernel_traitsILi96ELi128ELi64ELi4ES3_EELb0ELb0ELb0ELb1ELb0ELb0ELb0ELb0EEEvNS_16Flash_fwd_paramsE:
        /* <DEDUP_REMOVED lines=35> */
.L_x_80:
[----:B---34-:R-:W-:Y:S02]  /*0230*/  MOV R0, c[0x0][0x218] ;  /* 0x0000860000007a02 */ /* 0x018fe40000000f00 */
.L_x_81:
        /* <DEDUP_REMOVED lines=12> */
[----:B------:R-:W-:-:S13]  /*0300*/  ISETP.GE.AND P0, PT, R132, 0x1, PT ;  /* 0x000000018400780c */ /* 0x000fda0003f06270 */
[----:B------:R-:W-:Y:S05]  /*0310*/  @!P0 BRA `(.L_x_82) ;  /* 0x0000bf6000008947 */ /* 0x000fea0003800000 */
[----:B------:R-:W-:Y:S02]  /*0320*/  ISETP.NE.AND P1, PT, R252, -0x1, PT ;  /* 0xfffffffffc00780c */ /* 0x000fe40003f25270 */
[----:B------:R-:W-:Y:S02]  /*0330*/  ISETP.NE.AND P0, PT, R8, -0x1, PT ;  /* 0xffffffff0800780c */ /* 0x000fe40003f05270 */
[----:B------:R-:W-:-:S09]  /*0340*/  SHF.R.S32.HI R19, RZ, 0x1f, R18 ;  /* 0x0000001fff137819 */ /* 0x000fd20000011412 */
        /* <DEDUP_REMOVED lines=25> */
.L_x_83:
        /* <DEDUP_REMOVED lines=10> */
[----:B------:R-:W-:Y:S02]  /*0580*/  IMAD.MOV.U32 R2, RZ, RZ, R4 ;  /* 0x000000ffff027224 */ /* 0x000fe400078e0004 */
[----:B------:R-:W-:Y:S02]  /*0590*/  @P0 IMAD.IADD R4, R7, 0x1, R8 ;  /* 0x0000000107040824 */ /* 0x000fe400078e0208 */
[----:B------:R-:W-:-:S05]  /*05a0*/  IMAD.HI.U32 R0, R0, R2, RZ ;  /* 0x0000000200007227 */ /* 0x000fca00078e00ff */
[----:B------:R-:W-:-:S05]  /*05b0*/  IADD3 R3, -R0, RZ, RZ ;  /* 0x000000ff00037210 */ /* 0x000fca0007ffe1ff */
[----:B------:R-:W-:-:S05]  /*05c0*/  IMAD R2, R5, R3, R2 ;  /* 0x0000000305027224 */ /* 0x000fca00078e0202 */
[----:B------:R-:W-:-:S13]  /*05d0*/  ISETP.GT.U32.AND P2, PT, R5, R2, PT ;  /* 0x000000020500720c */ /* 0x000fda0003f44070 */
[----:B------:R-:W-:Y:S01]  /*05e0*/  @!P2 IMAD.IADD R2, R2, 0x1, -R5 ;  /* 0x000000010202a824 */ /* 0x000fe200078e0a05 */
[----:B------:R-:W-:Y:S02]  /*05f0*/  @!P2 IADD3 R0, R0, 0x1, RZ ;  /* 0x000000010000a810 */ /* 0x000fe40007ffe0ff */
[----:B------:R-:W-:Y:S02]  /*0600*/  ISETP.NE.AND P2, PT, RZ, c[0x0][0x1c8], PT ;  /* 0x00007200ff007a0c */ /* 0x000fe40003f45270 */
[----:B------:R-:W-:Y:S02]  /*0610*/  ISETP.GE.U32.AND P3, PT, R2, R5, PT ;  /* 0x000000050200720c */ /* 0x000fe40003f66070 */
        /* <DEDUP_REMOVED lines=21> */
.L_x_84:
[----:B------:R-:W-:Y:S01]  /*0770*/  SHF.R.S32.HI R4, RZ, 0x1f, R196 ;  /* 0x0000001fff047819 */ /* 0x000fe200000114c4 */
[----:B------:R-:W-:Y:S01]  /*0780*/  IMAD.IADD R26, R203, 0x1, -R234 ;  /* 0x00000001cb1a7824 */ /* 0x000fe200078e0aea */
[----:B------:R-:W-:Y:S02]  /*0790*/  BSSY B0, `(.L_x_85) ;  /* 0x0000066000007945 */ /* 0x000fe40003800000 */
[CC--:B------:R-:W-:Y:S02]  /*07a0*/  LEA.HI R3, R4.reuse, R196.reuse, RZ, 0x2 ;  /* 0x000000c404037211 */ /* 0x0c0fe400078f10ff */
[----:B------:R-:W-:Y:S01]  /*07b0*/  LEA.HI R24, R4, R196, RZ, 0x3 ;  /* 0x000000c404187211 */ /* 0x000fe200078f18ff */
[----:B------:R1:W-:Y:S01]  /*07c0*/  STL [R1+0x8], R26 ;  /* 0x0000081a01007387 */ /* 0x0003e20000100800 */
        /* <DEDUP_REMOVED lines=12> */
[----:B------:R-:W-:Y:S01]  /*0890*/  SHF.R.S32.HI R135, RZ, 0x5, R20 ;  /* 0x00000005ff877819 */ /* 0x000fe20000011414 */
[----:B------:R-:W-:Y:S01]  /*08a0*/  IMAD.IADD R2, R248, 0x1, -R2 ;  /* 0x00000001f8027824 */ /* 0x000fe200078e0a02 */
[----:B------:R-:W-:Y:S02]  /*08b0*/  SHF.R.U32.HI R0, RZ, 0x3, R0 ;  /* 0x00000003ff007819 */ /* 0x000fe40000011600 */
[----:B------:R-:W-:Y:S01]  /*08c0*/  LOP3.LUT R4, R23, 0xfffffff0, RZ, 0xc0, !PT ;  /* 0xfffffff017047812 */ /* 0x000fe200078ec0ff */
[----:B------:R-:W-:Y:S01]  /*08d0*/  IMAD R2, R135, 0x8, R2 ;  /* 0x0000000887027824 */ /* 0x000fe200078e0202 */
[----:B------:R-:W-:-:S02]  /*08e0*/  LOP3.LUT R0, R3, R0, RZ, 0x3c, !PT ;  /* 0x0000000003007212 */ /* 0x000fc400078e3cff */
[----:B------:R-:W-:Y:S01]  /*08f0*/  SHF.R.S32.HI R249, RZ, 0x1f, R248 ;  /* 0x0000001ffff97819 */ /* 0x000fe200000114f8 */
[----:B------:R-:W-:Y:S01]  /*0900*/  IMAD.IADD R16, R196, 0x1, -R4 ;  /* 0x00000001c4107824 */ /* 0x000fe200078e0a04 */
[----:B------:R-:W-:Y:S01]  /*0910*/  SHF.R.S32.HI R241, RZ, 0x1f, R240 ;  /* 0x0000001ffff17819 */ /* 0x000fe200000114f0 */
[----:B------:R-:W-:Y:S01]  /*0920*/  IMAD.U32 R226, R2, 0x20, R0 ;  /* 0x0000002002e27824 */ /* 0x000fe200078e0000 */
[----:B------:R-:W-:Y:S01]  /*0930*/  IADD3 R205, R240, 0x20, RZ ;  /* 0x00000020f0cd7810 */ /* 0x000fe20007ffe0ff */
[----:B------:R-:W-:Y:S01]  /*0940*/  IMAD R0, R249, c[0x0][0x198], RZ ;  /* 0x00006600f9007a24 */ /* 0x000fe200078e02ff */
[----:B------:R-:W-:Y:S01]  /*0950*/  LEA.HI R21, R16, R16, RZ, 0x1 ;  /* 0x0000001010157211 */ /* 0x000fe200078f08ff */
[----:B------:R-:W-:Y:S01]  /*0960*/  IMAD.WIDE.U32 R4, R248, c[0x0][0x198], R240 ;  /* 0x00006600f8047a25 */ /* 0x000fe200078e00f0 */
[----:B------:R-:W-:Y:S01]  /*0970*/  IADD3 R204, R240, 0x40, RZ ;  /* 0x00000040f0cc7810 */ /* 0x000fe20007ffe0ff */
[----:B------:R1:W-:Y:S01]  /*0980*/  STL [R1], R205 ;  /* 0x000000cd01007387 */ /* 0x0003e20000100800 */
[--C-:B------:R-:W-:Y:S01]  /*0990*/  SHF.R.S32.HI R6, RZ, 0x1, R21.reuse ;  /* 0x00000001ff067819 */ /* 0x100fe20000011415 */
[C---:B------:R-:W-:Y:S01]  /*09a0*/  IMAD R7, R248.reuse, c[0x0][0x19c], R0 ;  /* 0x00006700f8077a24 */ /* 0x040fe200078e0200 */
[----:B------:R-:W-:Y:S01]  /*09b0*/  IADD3 R4, P0, R13, R4, RZ ;  /* 0x000000040d047210 */ /* 0x000fe20007f1e0ff */
[----:B------:R-:W-:Y:S01]  /*09c0*/  IMAD R10, R249, c[0x0][0x1a0], RZ ;  /* 0x00006800f90a7a24 */ /* 0x000fe200078e02ff */
[----:B------:R-:W-:Y:S01]  /*09d0*/  SHF.R.S32.HI R9, RZ, 0x1f, R21 ;  /* 0x0000001fff097819 */ /* 0x000fe20000011415 */
[----:B------:R-:W-:Y:S01]  /*09e0*/  IMAD.WIDE.U32 R2, R248, c[0x0][0x1a0], R240 ;  /* 0x00006800f8027a25 */ /* 0x000fe200078e00f0 */
[----:B------:R-:W-:Y:S01]  /*09f0*/  IADD3.X R5, R14, R5, R7, P0, !PT ;  /* 0x000000050e057210 */ /* 0x000fe200007fe407 */
[----:B------:R1:W-:Y:S01]  /*0a00*/  STL [R1+0x4], R204 ;  /* 0x000004cc01007387 */ /* 0x0003e20000100800 */
[----:B------:R-:W-:Y:S01]  /*0a10*/  SHF.R.S32.HI R0, RZ, 0x1f, R8 ;  /* 0x0000001fff007819 */ /* 0x000fe20000011408 */
[----:B------:R-:W-:Y:S01]  /*0a20*/  IMAD R7, R248, c[0x0][0x1a4], R10 ;  /* 0x00006900f8077a24 */ /* 0x000fe200078e020a */
[----:B------:R-:W-:Y:S01]  /*0a30*/  IADD3 R2, P0, R11, R2, RZ ;  /* 0x000000020b027210 */ /* 0x000fe20007f1e0ff */
[----:B------:R-:W-:Y:S01]  /*0a40*/  IMAD.WIDE.U32 R246, R8, c[0x0][0x1b0], R4 ;  /* 0x00006c0008f67a25 */ /* 0x000fe200078e0004 */
[----:B------:R-:W-:-:S02]  /*0a50*/  LEA.HI R9, R9, R6, RZ, 0x2 ;  /* 0x0000000609097211 */ /* 0x000fc400078f10ff */
[----:B------:R-:W-:Y:S01]  /*0a60*/  IADD3.X R3, R12, R3, R7, P0, !PT ;  /* 0x000000030c037210 */ /* 0x000fe200007fe407 */
[----:B------:R-:W-:Y:S01]  /*0a70*/  IMAD.MOV.U32 R5, RZ, RZ, 0x10 ;  /* 0x00000010ff057424 */ /* 0x000fe200078e00ff */
[----:B------:R-:W-:Y:S01]  /*0a80*/  LOP3.LUT R10, R9, 0xfffffffc, RZ, 0xc0, !PT ;  /* 0xfffffffc090a7812 */ /* 0x000fe200078ec0ff */
[----:B------:R-:W-:Y:S01]  /*0a90*/  IMAD R9, R0, c[0x0][0x1b0], RZ ;  /* 0x00006c0000097a24 */ /* 0x000fe200078e02ff */
[----:B------:R-:W-:Y:S01]  /*0aa0*/  LOP3.LUT R4, R20, 0xffffffe0, RZ, 0xc0, !PT ;  /* 0xffffffe014047812 */ /* 0x000fe200078ec0ff */
[----:B------:R-:W-:Y:S01]  /*0ab0*/  IMAD.WIDE.U32 R244, R8, c[0x0][0x1b8], R2 ;  /* 0x00006e0008f47a25 */ /* 0x000fe200078e0002 */
[----:B------:R-:W-:-:S03]  /*0ac0*/  IADD3 R2, P0, R240, R15, RZ ;  /* 0x0000000ff0027210 */ /* 0x000fc60007f1e0ff */
[----:B------:R-:W-:Y:S02]  /*0ad0*/  IMAD R0, R0, c[0x0][0x1b8], RZ ;  /* 0x00006e0000007a24 */ /* 0x000fe400078e02ff */
[----:B------:R-:W-:Y:S01]  /*0ae0*/  IMAD.X R3, R241, 0x1, R17, P0 ;  /* 0x00000001f1037824 */ /* 0x000fe200000e0611 */
[----:B------:R-:W-:Y:S01]  /*0af0*/  ISETP.GE.AND P0, PT, R248, R26, PT ;  /* 0x0000001af800720c */ /* 0x000fe20003f06270 */
[----:B------:R-:W-:Y:S02]  /*0b00*/  IMAD.IADD R14, R6, 0x1, -R10 ;  /* 0x00000001060e7824 */ /* 0x000fe400078e0a0a */
[----:B------:R-:W-:Y:S02]  /*0b10*/  IMAD R6, R8, c[0x0][0x1bc], R0 ;  /* 0x00006f0008067a24 */ /* 0x000fe400078e0200 */
[----:B------:R-:W-:Y:S01]  /*0b20*/  IMAD R0, R19, c[0x0][0x1a8], RZ ;  /* 0x00006a0013007a24 */ /* 0x000fe200078e02ff */
[----:B------:R-:W-:Y:S01]  /*0b30*/  LOP3.LUT P1, RZ, R14, 0x2, RZ, 0xc0, !PT ;  /* 0x000000020eff7812 */ /* 0x000fe2000782c0ff */
[----:B------:R-:W-:-:S02]  /*0b40*/  IMAD R9, R8, c[0x0][0x1b4], R9 ;  /* 0x00006d0008097a24 */ /* 0x000fc400078e0209 */
[C---:B------:R-:W-:Y:S02]  /*0b50*/  IMAD R0, R18.reuse, c[0x0][0x1ac], R0 ;  /* 0x00006b0012007a24 */ /* 0x040fe400078e0200 */
[----:B------:R-:W-:-:S04]  /*0b60*/  IMAD.WIDE.U32 R12, R18, c[0x0][0x1a8], R2 ;  /* 0x00006a00120c7a25 */ /* 0x000fc800078e0002 */
[----:B------:R-:W-:Y:S01]  /*0b70*/  IMAD.IADD R41, R196, 0x1, -R4 ;  /* 0x00000001c4297824 */ /* 0x000fe200078e0a04 */
[----:B------:R-:W-:Y:S01]  /*0b80*/  SEL R4, R5, 0xfffffff0, !P1 ;  /* 0xfffffff005047807 */ /* 0x000fe20004800000 */
[----:B------:R-:W-:-:S04]  /*0b90*/  IMAD.WIDE R250, R250, 0x80, R248 ;  /* 0x00000080fafa7825 */ /* 0x000fc800078e02f8 */
[----:B------:R-:W-:Y:S02]  /*0ba0*/  IMAD.SHL.U32 R226, R226, 0x2, RZ ;  /* 0x00000002e2e27824 */ /* 0x000fe400078e00ff */
[----:B------:R-:W-:Y:S02]  /*0bb0*/  IMAD.IADD R11, R13, 0x1, R0 ;  /* 0x000000010d0b7824 */ /* 0x000fe400078e0200 */
[----:B------:R-:W-:Y:S02]  /*0bc0*/  IMAD.IADD R243, R247, 0x1, R9 ;  /* 0x00000001f7f37824 */ /* 0x000fe400078e0209 */
[----:B------:R-:W-:Y:S01]  /*0bd0*/  IMAD.IADD R239, R245, 0x1, R6 ;  /* 0x00000001f5ef7824 */ /* 0x000fe200078e0206 */
[----:B------:R-:W-:Y:S05]  /*0be0*/  @P0 BRA `(.L_x_86) ;  /* 0x0000020000000947 */ /* 0x000fea0003800000 */
[----:B-1----:R-:W-:Y:S01]  /*0bf0*/  ISETP.GE.AND P4, PT, R240, c[0x0][0x220], PT ;  /* 0x00008800f0007a0c */ /* 0x002fe20003f86270 */
[----:B------:R-:W-:Y:S01]  /*0c00*/  IMAD R0, R251, c[0x0][0x190], RZ ;  /* 0x00006400fb007a24 */ /* 0x000fe200078e02ff */
        /* <DEDUP_REMOVED lines=30> */
.L_x_86:
[----:B-1----:R-:W-:Y:S05]  /*0df0*/  BSYNC B0 ;  /* 0x0000000000007941 */ /* 0x002fea0003800000 */
.L_x_85:
[----:B------:R-:W-:Y:S01]  /*0e00*/  IADD3 R15, R248, 0x20, RZ ;  /* 0x00000020f80f7810 */ /* 0x000fe20007ffe0ff */
        /* <DEDUP_REMOVED lines=31> */
[----:B--2---:R-:W-:-:S04]  /*1000*/  LEA R6, P0, R2, c[0x0][0x160], 0x1 ;  /* 0x0000580002067a11 */ /* 0x004fc800078008ff */
[----:B------:R-:W-:-:S05]  /*1010*/  LEA.HI.X R7, R2, c[0x0][0x164], R0, 0x1, P0 ;  /* 0x0000590002077a11 */ /* 0x000fca00000f0c00 */
[----:B------:R-:W-:Y:S01]  /*1020*/  @!PT LDS RZ, [RZ] ;  /* 0x00000000fffff984 */ /* 0x000fe20000000800 */
[----:B------:R-:W-:Y:S01]  /*1030*/  @!PT LDS RZ, [RZ] ;  /* 0x00000000fffff984 */ /* 0x000fe20000000800 */
[----:B------:R-:W-:Y:S01]  /*1040*/  @!PT LDS RZ, [RZ] ;  /* 0x00000000fffff984 */ /* 0x000fe20000000800 */
[----:B------:R2:W-:Y:S04]  /*1050*/  LDGSTS.E.BYPASS.LTC128B.128 [R226+0x4800], [R6.64+0x80] ;  /* 0x0480008006e27fae */ /* 0x0005e8000b901d4a */
.L_x_88:
[----:B------:R-:W-:Y:S05]  /*1060*/  BSYNC B0 ;  /* 0x0000000000007941 */ /* 0x000fea0003800000 */
.L_x_87:
        /* <DEDUP_REMOVED lines=10> */
[----:B---3--:R-:W-:Y:S01]  /*1110*/  IMAD.X R0, RZ, RZ, R251, P0 ;  /* 0x000000ffff007224 */ /* 0x008fe200000e06fb */
[----:B------:R-:W-:Y:S01]  /*1120*/  ISETP.GE.AND P0, PT, R204, c[0x0][0x220], PT ;  /* 0x00008800cc007a0c */ /* 0x000fe20003f06270 */
[----:B------:R-:W-:-:S04]  /*1130*/  IMAD.WIDE.U32 R2, R5, c[0x0][0x190], R2 ;  /* 0x0000640005027a25 */ /* 0x000fc800078e0002 */
[----:B------:R-:W-:-:S04]  /*1140*/  IMAD R0, R0, c[0x0][0x190], RZ ;  /* 0x0000640000007a24 */ /* 0x000fc800078e02ff */
[----:B------:R-:W-:Y:S01]  /*1150*/  IMAD R0, R5, c[0x0][0x194], R0 ;  /* 0x0000650005007a24 */ /* 0x000fe200078e0200 */
[C---:B--2---:R-:W-:Y:S01]  /*1160*/  @!P3 LEA R8, P4, R2.reuse, c[0x0][0x160], 0x1 ;  /* 0x000058000208ba11 */ /* 0x044fe200078808ff */
        /* <DEDUP_REMOVED lines=22> */
.L_x_90:
[----:B------:R-:W-:Y:S05]  /*12d0*/  BSYNC B0 ;  /* 0x0000000000007941 */ /* 0x000fea0003800000 */
.L_x_89:
[----:B------:R-:W-:Y:S01]  /*12e0*/  IADD3 R2, R248, 0x60, RZ ;  /* 0x00000060f8027810 */ /* 0x000fe20007ffe0ff */
[----:B------:R-:W-:Y:S01]  /*12f0*/  UMOV UR7, 0x6 ;  /* 0x0000000600077882 */ /* 0x000fe20000000000 */
[----:B---3--:R-:W-:Y:S01]  /*1300*/  IADD3 R0, R132, 0x3f, RZ ;  /* 0x0000003f84007810 */ /* 0x008fe20007ffe0ff */
[----:B------:R-:W-:Y:S01]  /*1310*/  ULDC.64 UR4, c[0x0][0x198] ;  /* 0x0000660000047ab9 */ /* 0x000fe20000000a00 */
[----:B------:R-:W-:Y:S01]  /*1320*/  ISETP.GE.AND P0, PT, R2, R26, PT ;  /* 0x0000001a0200720c */ /* 0x000fe20003f06270 */
[----:B------:R3:W-:Y:S01]  /*1330*/  STL [R1+0x14], R2 ;  /* 0x0000140201007387 */ /* 0x0007e20000100800 */
[----:B------:R-:W-:Y:S01]  /*1340*/  USHF.L.U64.HI UR7, UR4, UR7, UR5 ;  /* 0x0000000704077299 */ /* 0x000fe20008010205 */
[----:B------:R-:W-:Y:S01]  /*1350*/  BSSY B0, `(.L_x_91) ;  /* 0x0000026000007945 */ /* 0x000fe20003800000 */
[----:B------:R-:W-:Y:S01]  /*1360*/  USHF.L.U32 UR8, UR4, 0x6, URZ ;  /* 0x0000000604087899 */ /* 0x000fe2000800063f */
[----:B---3--:R-:W-:-:S04]  /*1370*/  SHF.R.S32.HI R2, RZ, 0x1f, R0 ;  /* 0x0000001fff027819 */ /* 0x008fc80000011400 */
[----:B------:R-:W-:-:S04]  /*1380*/  LEA.HI R227, R2, R0, RZ, 0x6 ;  /* 0x0000000002e37211 */ /* 0x000fc800078f30ff */
        /* <DEDUP_REMOVED lines=8> */
[----:B--2---:R-:W-:-:S04]  /*1410*/  IMAD.WIDE.U32 R8, R5, c[0x0][0x190], R2 ;  /* 0x0000640005087a25 */ /* 0x004fc800078e0002 */
        /* <DEDUP_REMOVED lines=25> */
.L_x_92:
[----:B------:R-:W-:Y:S05]  /*15b0*/  BSYNC B0 ;  /* 0x0000000000007941 */ /* 0x000fea0003800000 */
.L_x_91:
[----:B------:R-:W-:Y:S01]  /*15c0*/  LEA.HI.SX32 R40, R227, 0xffffffff, 0x1a ;  /* 0xffffffffe3287811 */ /* 0x000fe200078fd2ff */
[----:B------:R-:W-:Y:S01]  /*15d0*/  BSSY B0, `(.L_x_93) ;  /* 0x0000025000007945 */ /* 0x000fe20003800000 */
[----:B------:R-:W-:Y:S02]  /*15e0*/  MOV R242, R246 ;  /* 0x000000f600f27202 */ /* 0x000fe40000000f00 */
[----:B------:R-:W-:Y:S01]  /*15f0*/  SHF.R.S32.HI R5, RZ, 0x1f, R40 ;  /* 0x0000001fff057819 */ /* 0x000fe20000011428 */
[C---:B------:R-:W-:Y:S02]  /*1600*/  IMAD R10, R40.reuse, -0x40, R132 ;  /* 0xffffffc0280a7824 */ /* 0x040fe400078e0284 */
[C---:B------:R-:W-:Y:S02]  /*1610*/  IMAD R0, R40.reuse, UR7, RZ ;  /* 0x0000000728007c24 */ /* 0x040fe4000f8e02ff */
[----:B--2---:R-:W-:Y:S01]  /*1620*/  IMAD.WIDE.U32 R2, R40, UR8, R242 ;  /* 0x0000000828027c25 */ /* 0x004fe2000f8e00f2 */
        /* <DEDUP_REMOVED lines=31> */
.L_x_94:
[----:B------:R-:W-:Y:S05]  /*1820*/  BSYNC B0 ;  /* 0x0000000000007941 */ /* 0x000fea0003800000 */
.L_x_93:
        /* <DEDUP_REMOVED lines=12> */
[C---:B--2---:R-:W-:Y:S01]  /*18f0*/  @!P3 LEA R8, P4, R2.reuse, c[0x0][0x168], 0x1 ;  /* 0x00005a000208ba11 */ /* 0x044fe200078808ff */
        /* <DEDUP_REMOVED lines=21> */
.L_x_96:
[----:B------:R-:W-:Y:S05]  /*1a50*/  BSYNC B0 ;  /* 0x0000000000007941 */ /* 0x000fea0003800000 */
.L_x_95:
[----:B------:R-:W-:Y:S01]  /*1a60*/  ISETP.NE.U32.AND P2, PT, RZ, c[0x0][0x318], PT ;  /* 0x0000c600ff007a0c */ /* 0x000fe20003f45070 */
[----:B------:R-:W0:Y:S03]  /*1a70*/  LDGDEPBAR ;  /* 0x00000000000079af */ /* 0x000e260000000000 */
[----:B------:R-:W-:-:S13]  /*1a80*/  ISETP.NE.AND.EX P2, PT, RZ, c[0x0][0x31c], PT, P2 ;  /* 0x0000c700ff007a0c */ /* 0x000fda0003f45320 */
[----:B------:R-:W-:Y:S01]  /*1a90*/  @P2 SHF.R.S32.HI R0, RZ, 0x1f, R25 ;  /* 0x0000001fff002819 */ /* 0x000fe20000011419 */
[----:B------:R-:W-:-:S04]  /*1aa0*/  @P2 IMAD.WIDE.U32 R2, R25, c[0x0][0x320], R18 ;  /* 0x0000c80019022a25 */ /* 0x000fc800078e0012 */
[----:B------:R-:W-:Y:S01]  /*1ab0*/  @P2 IMAD R0, R0, c[0x0][0x320], RZ ;  /* 0x0000c80000002a24 */ /* 0x000fe200078e02ff */
[----:B--2---:R-:W-:Y:S01]  /*1ac0*/  @P2 LEA R6, P0, R2, c[0x0][0x318], 0x2 ;  /* 0x0000c60002062a11 */ /* 0x004fe200078010ff */
[----:B------:R-:W-:-:S04]  /*1ad0*/  DEPBAR.LE SB0, 0x0 ;  /* 0x000080000000791a */ /* 0x000fc80000000000 */
[----:B------:R-:W-:-:S04]  /*1ae0*/  @P2 IMAD R0, R25, c[0x0][0x324], R0 ;  /* 0x0000c90019002a24 */ /* 0x000fc800078e0200 */
[----:B------:R-:W-:-:S05]  /*1af0*/  @P2 IMAD.IADD R0, R3, 0x1, R0 ;  /* 0x0000000103002824 */ /* 0x000fca00078e0200 */
[----:B------:R-:W-:-:S05]  /*1b00*/  @P2 LEA.HI.X R7, R2, c[0x0][0x31c], R0, 0x2, P0 ;  /* 0x0000c70002072a11 */ /* 0x000fca00000f1400 */
[----:B------:R2:W3:Y:S04]  /*1b10*/  @P2 LDG.E R6, [R6.64] ;  /* 0x0000000a06062981 */ /* 0x0004e8000c1e1900 */
[----:B------:R-:W-:Y:S01]  /*1b20*/  BAR.SYNC.DEFER_BLOCKING 0x0 ;  /* 0x0000000000007b1d */ /* 0x000fe20000010000 */
[----:B------:R-:W-:Y:S01]  /*1b30*/  ISETP.GE.AND P1, PT, R248, R10, PT ;  /* 0x0000000af800720c */ /* 0x000fe20003f26270 */
[----:B------:R-:W-:Y:S01]  /*1b40*/  IMAD R0, R5, c[0x0][0x1a0], RZ ;  /* 0x0000680005007a24 */ /* 0x000fe200078e02ff */
[----:B------:R-:W-:Y:S01]  /*1b50*/  MOV R133, RZ ;  /* 0x000000ff00857202 */ /* 0x000fe20000000f00 */
[C---:B------:R-:W-:Y:S02]  /*1b60*/  IMAD.WIDE.U32 R2, R40.reuse, c[0x0][0x1a0], RZ ;  /* 0x0000680028027a25 */ /* 0x040fe400078e00ff */
[----:B------:R-:W-:Y:S02]  /*1b70*/  BSSY B0, `(.L_x_97) ;  /* 0x0000028000007945 */ /* 0x000fe40003800000 */
[----:B------:R-:W-:Y:S01]  /*1b80*/  IMAD R5, R40, c[0x0][0x1a4], R0 ;  /* 0x0000690028057a24 */ /* 0x000fe200078e0200 */
[----:B------:R-:W-:-:S03]  /*1b90*/  LEA R0, P0, R2, R244, 0x6 ;  /* 0x000000f402007211 */ /* 0x000fc600078030ff */
[----:B------:R-:W-:-:S05]  /*1ba0*/  IMAD.IADD R5, R3, 0x1, R5 ;  /* 0x0000000103057824 */ /* 0x000fca00078e0205 */
[----:B------:R-:W-:Y:S01]  /*1bb0*/  LEA.HI.X R5, R2, R239, R5, 0x6, P0 ;  /* 0x000000ef02057211 */ /* 0x000fe200000f3405 */
[----:B--2---:R-:W3:Y:S01]  /*1bc0*/  @P2 MUFU.RCP R7, c[0x0][0x238] ;  /* 0x00008e0000072b08 */ /* 0x004ee20000001000 */
[----:B------:R2:W-:Y:S04]  /*1bd0*/  @P1 STS [R226+0x9000], RZ ;  /* 0x009000ffe2001388 */ /* 0x0005e80000000800 */
[----:B------:R2:W-:Y:S04]  /*1be0*/  @P1 STS [R226+0x9004], RZ ;  /* 0x009004ffe2001388 */ /* 0x0005e80000000800 */
[----:B------:R2:W-:Y:S04]  /*1bf0*/  @P1 STS.64 [R226+0x9008], RZ ;  /* 0x009008ffe2001388 */ /* 0x0005e80000000a00 */
[----:B------:R2:W-:Y:S04]  /*1c00*/  @P1 STS.128 [R226+0xa000], RZ ;  /* 0x00a000ffe2001388 */ /* 0x0005e80000000c00 */
[----:B------:R2:W-:Y:S01]  /*1c10*/  @P1 STS.128 [R226+0xb000], RZ ;  /* 0x00b000ffe2001388 */ /* 0x0005e20000000c00 */
[----:B---3--:R-:W-:Y:S01]  /*1c20*/  @P2 FMUL.FTZ R133, R6, R7 ;  /* 0x0000000706852220 */ /* 0x008fe20000410000 */
[----:B------:R-:W-:Y:S05]  /*1c30*/  @P1 BRA `(.L_x_98) ;  /* 0x000001b000001947 */ /* 0x000fea0003800000 */
[----:B--2---:R-:W-:Y:S02]  /*1c40*/  ISETP.GE.AND P3, PT, R240, c[0x0][0x220], PT ;  /* 0x00008800f0007a0c */ /* 0x004fe40003f66270 */
[----:B------:R-:W-:-:S02]  /*1c50*/  ISETP.GE.AND P2, PT, R205, c[0x0][0x220], PT ;  /* 0x00008800cd007a0c */ /* 0x000fc40003f46270 */
        /* <DEDUP_REMOVED lines=25> */
.L_x_98:
[----:B--2---:R-:W-:Y:S05]  /*1df0*/  BSYNC B0 ;  /* 0x0000000000007941 */ /* 0x004fea0003800000 */
.L_x_97:
        /* <DEDUP_REMOVED lines=8> */
[----:B------:R-:W-:Y:S01]  /*1e80*/  IMAD.WIDE.U32 R2, R36, c[0x0][0x1a0], RZ ;  /* 0x0000680024027a25 */ /* 0x000fe200078e00ff */
        /* <DEDUP_REMOVED lines=21> */
[----:B---3--:R-:W-:-:S04]  /*1fe0*/  LEA R2, P0, R0, c[0x0][0x170], 0x1 ;  /* 0x00005c0000027a11 */ /* 0x008fc800078008ff */
[----:B------:R-:W-:-:S05]  /*1ff0*/  LEA.HI.X R3, R0, c[0x0][0x174], R5, 0x1, P0 ;  /* 0x00005d0000037a11 */ /* 0x000fca00000f0c05 */
[----:B------:R-:W-:Y:S01]  /*2000*/  @!PT LDS RZ, [RZ] ;  /* 0x00000000fffff984 */ /* 0x000fe20000000800 */
[----:B------:R-:W-:Y:S01]  /*2010*/  @!PT LDS RZ, [RZ] ;  /* 0x00000000fffff984 */ /* 0x000fe20000000800 */
[----:B------:R-:W-:Y:S01]  /*2020*/  @!PT LDS RZ, [RZ] ;  /* 0x00000000fffff984 */ /* 0x000fe20000000800 */
[----:B------:R3:W-:Y:S04]  /*2030*/  LDGSTS.E.BYPASS.LTC128B.128 [R226+0xb800], [R2.64+0x80] ;  /* 0x0b80008002e27fae */ /* 0x0007e8000b901d4a */
.L_x_100:
[----:B------:R-:W-:Y:S05]  /*2040*/  BSYNC B0 ;  /* 0x0000000000007941 */ /* 0x000fea0003800000 */
.L_x_99:
[----:B---3--:R-:W-:Y:S01]  /*2050*/  LOP3.LUT R2, R24, 0xfffffff8, RZ, 0xc0, !PT ;  /* 0xfffffff818027812 */ /* 0x008fe200078ec0ff */
        /* <DEDUP_REMOVED lines=32> */
[----:B------:R-:W-:Y:S02]  /*2260*/  IMAD.SHL.U32 R6, R196, 0x2, RZ ;  /* 0x00000002c4067824 */ /* 0x000fe400078e00ff */
[----:B------:R-:W-:Y:S02]  /*2270*/  IMAD.IADD R2, R191, 0x1, R2 ;  /* 0x00000001bf027824 */ /* 0x000fe400078e0202 */
[----:B------:R-:W-:Y:S01]  /*2280*/  IMAD.U32 R0, R7, 0x20, R0 ;  /* 0x0000002007007824 */ /* 0x000fe200078e0000 */
[----:B------:R-:W-:Y:S01]  /*2290*/  LOP3.LUT R6, R6, 0x6, RZ, 0xc0, !PT ;  /* 0x0000000606067812 */ /* 0x000fe200078ec0ff */
[----:B------:R-:W-:Y:S02]  /*22a0*/  IMAD.SHL.U32 R224, R2, 0x2, RZ ;  /* 0x0000000202e07824 */ /* 0x000fe400078e00ff */
[----:B------:R-:W-:Y:S01]  /*22b0*/  IMAD.SHL.U32 R221, R0, 0x2, RZ ;  /* 0x0000000200dd7824 */ /* 0x000fe200078e00ff */
[----:B------:R-:W-:Y:S01]  /*22c0*/  SEL R0, R36, 0xffffffe0, !P0 ;  /* 0xffffffe024007807 */ /* 0x000fe20004000000 */
[----:B------:R-:W-:Y:S01]  /*22d0*/  IMAD R225, R4, 0x2, R224 ;  /* 0x0000000204e17824 */ /* 0x000fe200078e02e0 */
[----:B-1----:R-:W-:Y:S01]  /*22e0*/  LDSM.16.M88.4 R12, [R224] ;  /* 0x00000000e00c783b */ /* 0x002fe20000000200 */
[----:B------:R-:W-:-:S02]  /*22f0*/  IMAD R6, R40, 0x40, R6 ;  /* 0x0000004028067824 */ /* 0x000fc400078e0206 */
[----:B------:R-:W-:Y:S01]  /*2300*/  IMAD.IADD R223, R221, 0x1, R0 ;  /* 0x00000001dddf7824 */ /* 0x000fe200078e0200 */
[----:B------:R-:W1:Y:S01]  /*2310*/  LDSM.16.M88.4 R16, [R221+0x6000] ;  /* 0x00600000dd10783b */ /* 0x000e620000000200 */
[----:B------:R-:W-:Y:S02]  /*2320*/  SHF.R.S32.HI R0, RZ, 0x1f, R41 ;  /* 0x0000001fff007819 */ /* 0x000fe40000011429 */
[----:B------:R-:W-:Y:S01]  /*2330*/  IADD3 R134, R6, 0x11, RZ ;  /* 0x0000001106867810 */ /* 0x000fe20007ffe0ff */
[----:B------:R-:W3:Y:S01]  /*2340*/  LDSM.16.M88.4 R8, [R224+0x1000] ;  /* 0x00100000e008783b */ /* 0x000ee20000000200 */
[----:B------:R-:W-:Y:S02]  /*2350*/  LEA.HI R0, R0, R41, RZ, 0x2 ;  /* 0x0000002900007211 */ /* 0x000fe400078f10ff */
[----:B------:R-:W-:Y:S01]  /*2360*/  IADD3 R7, R6, 0x18, RZ ;  /* 0x0000001806077810 */ /* 0x000fe20007ffe0ff */
[----:B------:R-:W4:Y:S01]  /*2370*/  LDSM.16.M88.4 R28, [R221+0x6400] ;  /* 0x00640000dd1c783b */ /* 0x000f220000000200 */
[----:B------:R-:W-:-:S02]  /*2380*/  SHF.R.S32.HI R42, RZ, 0x2, R0 ;  /* 0x00000002ff2a7819 */ /* 0x000fc40000011400 */
[C---:B------:R-:W-:Y:S01]  /*2390*/  IADD3 R148, R6.reuse, 0x28, RZ ;  /* 0x0000002806947810 */ /* 0x040fe20007ffe0ff */
[----:B------:R-:W5:Y:S01]  /*23a0*/  LDSM.16.M88.4 R24, [R221+0x6800] ;  /* 0x00680000dd18783b */ /* 0x000f620000000200 */
[C---:B------:R-:W-:Y:S01]  /*23b0*/  IADD3 R149, R6.reuse, 0x29, RZ ;  /* 0x0000002906957810 */ /* 0x040fe20007ffe0ff */
[----:B------:R-:W-:Y:S01]  /*23c0*/  IMAD R0, R135, 0x10, R42 ;  /* 0x0000001087007824 */ /* 0x000fe200078e022a */
[C---:B------:R-:W-:Y:S01]  /*23d0*/  IADD3 R150, R6.reuse, 0x30, RZ ;  /* 0x0000003006967810 */ /* 0x040fe20007ffe0ff */
[----:B------:R-:W2:Y:S01]  /*23e0*/  LDSM.16.M88.4 R32, [R221+0x6c00] ;  /* 0x006c0000dd20783b */ /* 0x000ea20000000200 */
[----:B------:R-:W-:Y:S01]  /*23f0*/  IADD3 R157, R6, 0x31, RZ ;  /* 0x00000031069d7810 */ /* 0x000fe20007ffe0ff */
[----:B------:R-:W-:Y:S01]  /*2400*/  IMAD.IADD R234, R234, 0x1, R0 ;  /* 0x00000001eaea7824 */ /* 0x000fe200078e0200 */
[C---:B------:R-:W-:Y:S01]  /*2410*/  IADD3 R156, R6.reuse, 0x38, RZ ;  /* 0x00000038069c7810 */ /* 0x040fe20007ffe0ff */
[----:B------:R-:W-:Y:S01]  /*2420*/  LDSM.16.M88.4 R36, [R223+0x6000] ;  /* 0x00600000df24783b */ /* 0x000fe20000000200 */
[----:B------:R-:W-:-:S02]  /*2430*/  IADD3 R151, R6, 0x39, RZ ;  /* 0x0000003906977810 */ /* 0x000fc40007ffe0ff */
[----:B------:R-:W-:Y:S01]  /*2440*/  IADD3 R0, R132, R234, -R203 ;  /* 0x000000ea84007210 */ /* 0x000fe20007ffe8cb */
[----:B------:R-:W-:Y:S01]  /*2450*/  LDSM.16.M88.4 R44, [R223+0x6400] ;  /* 0x00640000df2c783b */ /* 0x000fe20000000200 */
[-C--:B------:R-:W-:Y:S02]  /*2460*/  ISETP.GE.AND P1, PT, R6, R132.reuse, PT ;  /* 0x000000840600720c */ /* 0x080fe40003f26270 */
[-C--:B------:R-:W-:Y:S01]  /*2470*/  ISETP.GE.AND P2, PT, R7, R132.reuse, PT ;  /* 0x000000840700720c */ /* 0x080fe20003f46270 */
[----:B------:R-:W-:Y:S01]  /*2480*/  LDSM.16.M88.4 R56, [R223+0x6800] ;  /* 0x00680000df38783b */ /* 0x000fe20000000200 */
[----:B------:R-:W-:Y:S01]  /*2490*/  IMAD.IADD R2, R0, 0x1, -R6 ;  /* 0x0000000100027824 */ /* 0x000fe200078e0a06 */
[----:B------:R-:W-:Y:S02]  /*24a0*/  ISETP.GE.AND P3, PT, R134, R132, PT ;  /* 0x000000848600720c */ /* 0x000fe40003f66270 */
[----:B------:R-:W-:Y:S02]  /*24b0*/  LDSM.16.M88.4 R52, [R223+0x6c00] ;  /* 0x006c0000df34783b */ /* 0x000fe40000000200 */
[----:B------:R-:W-:-:S02]  /*24c0*/  IABS R2, R2 ;  /* 0x0000000200027213 */ /* 0x000fc40000000000 */
[----:B------:R-:W-:Y:S03]  /*24d0*/  LDSM.16.M88.4 R20, [R225] ;  /* 0x00000000e114783b */ /* 0x000fe60000000200 */
[----:B------:R-:W-:Y:S01]  /*24e0*/  IMAD.MOV.U32 R3, RZ, RZ, R2 ;  /* 0x000000ffff037224 */ /* 0x000fe200078e0002 */
[-C--:B-1----:R-:W-:Y:S01]  /*24f0*/  HMMA.16816.F32.BF16 R116, R12, R16.reuse, RZ ;  /* 0x000000100c74723c */ /* 0x082fe200000418ff */
[----:B------:R-:W-:Y:S02]  /*2500*/  LDSM.16.M88.4 R60, [R221+0x7800] ;  /* 0x00780000dd3c783b */ /* 0x000fe40000000200 */
[----:B------:R1:W-:Y:S02]  /*2510*/  I2F R158, R3 ;  /* 0x00000003009e7306 */ /* 0x0003e40000201400 */
[----:B------:R-:W-:Y:S03]  /*2520*/  LDSM.16.M88.4 R48, [R221+0x7c00] ;  /* 0x007c0000dd30783b */ /* 0x000fe60000000200 */
[C---:B---3--:R-:W-:Y:S01]  /*2530*/  HMMA.16816.F32.BF16 R92, R8.reuse, R16, RZ ;  /* 0x00000010085c723c */ /* 0x048fe200000418ff */
[----:B------:R-:W-:Y:S07]  /*2540*/  STL [R1+0x10], R42 ;  /* 0x0000102a01007387 */ /* 0x000fee0000100800 */
[-C--:B------:R-:W-:Y:S08]  /*2550*/  HMMA.16816.F32.BF16 R88, R8, R18.reuse, RZ ;  /* 0x000000120858723c */ /* 0x080ff000000418ff */
[----:B------:R-:W-:Y:S01]  /*2560*/  HMMA.16816.F32.BF16 R136, R12, R18, RZ ;  /* 0x000000120c88723c */ /* 0x000fe200000418ff */
[----:B------:R-:W3:Y:S07]  /*2570*/  LDSM.16.M88.4 R16, [R225+0x1000] ;  /* 0x00100000e110783b */ /* 0x000eee0000000200 */
[C---:B----4-:R-:W-:Y:S08]  /*2580*/  HMMA.16816.F32.BF16 R84, R8.reuse, R28, RZ ;  /* 0x0000001c0854723c */ /* 0x050ff000000418ff */
[C---:B------:R-:W-:Y:S08]  /*2590*/  HMMA.16816.F32.BF16 R80, R8.reuse, R30, RZ ;  /* 0x0000001e0850723c */ /* 0x040ff000000418ff */
[C---:B-----5:R-:W-:Y:S08]  /*25a0*/  HMMA.16816.F32.BF16 R76, R8.reuse, R24, RZ ;  /* 0x00000018084c723c */ /* 0x060ff000000418ff */
[C---:B--2---:R-:W-:Y:S08]  /*25b0*/  HMMA.16816.F32.BF16 R64, R8.reuse, R32, RZ ;  /* 0x000000200840723c */ /* 0x044ff000000418ff */
[C---:B------:R-:W-:Y:S08]  /*25c0*/  HMMA.16816.F32.BF16 R68, R8.reuse, R26, RZ ;  /* 0x0000001a0844723c */ /* 0x040ff000000418ff */
[----:B------:R-:W-:Y:S01]  /*25d0*/  HMMA.16816.F32.BF16 R72, R8, R34, RZ ;  /* 0x000000220848723c */ /* 0x000fe200000418ff */
[----:B------:R-:W-:Y:S07]  /*25e0*/  LDSM.16.M88.4 R8, [R224+0x3000] ;  /* 0x00300000e008783b */ /* 0x000fee0000000200 */
[C---:B------:R-:W-:Y:S08]  /*25f0*/  HMMA.16816.F32.BF16 R96, R12.reuse, R28, RZ ;  /* 0x0000001c0c60723c */ /* 0x040ff000000418ff */
[C---:B------:R-:W-:Y:S01]  /*2600*/  HMMA.16816.F32.BF16 R104, R12.reuse, R30, RZ ;  /* 0x0000001e0c68723c */ /* 0x040fe200000418ff */
[----:B------:R-:W2:Y:S07]  /*2610*/  LDSM.16.M88.4 R28, [R221+0x7000] ;  /* 0x00700000dd1c783b */ /* 0x000eae0000000200 */
[C---:B------:R-:W-:Y:S08]  /*2620*/  HMMA.16816.F32.BF16 R112, R12.reuse, R24, RZ ;  /* 0x000000180c70723c */ /* 0x040ff000000418ff */
[C---:B------:R-:W-:Y:S01]  /*2630*/  HMMA.16816.F32.BF16 R140, R12.reuse, R26, RZ ;  /* 0x0000001a0c8c723c */ /* 0x040fe200000418ff */
[----:B------:R-:W4:Y:S07]  /*2640*/  LDSM.16.M88.4 R24, [R221+0x7400] ;  /* 0x00740000dd18783b */ /* 0x000f2e0000000200 */
[C---:B------:R-:W-:Y:S08]  /*2650*/  HMMA.16816.F32.BF16 R108, R12.reuse, R32, RZ ;  /* 0x000000200c6c723c */ /* 0x040ff000000418ff */
[----:B------:R-:W-:Y:S01]  /*2660*/  HMMA.16816.F32.BF16 R128, R12, R34, RZ ;  /* 0x000000220c80723c */ /* 0x000fe200000418ff */
[----:B------:R-:W5:Y:S07]  /*2670*/  LDSM.16.M88.4 R12, [R224+0x2000] ;  /* 0x00200000e00c783b */ /* 0x000f6e0000000200 */
[C---:B---3--:R-:W-:Y:S08]  /*2680*/  HMMA.16816.F32.BF16 R124, R16.reuse, R36, R92 ;  /* 0x00000024107c723c */ /* 0x048ff0000004185c */
        /* <DEDUP_REMOVED lines=9> */
[----:B------:R-:W-:Y:S08]  /*2720*/  HMMA.16816.F32.BF16 R44, R20, R56, R112 ;  /* 0x00000038142c723c */ /* 0x000ff00000041870 */
[C---:B--2---:R-:W-:Y:S08]  /*2730*/  HMMA.16816.F32.BF16 R76, R8.reuse, R28, R124 ;  /* 0x0000001c084c723c */ /* 0x044ff0000004187c */
[C---:B----4-:R-:W-:Y:S08]  /*2740*/  HMMA.16816.F32.BF16 R92, R8.reuse, R24, R92 ;  /* 0x00000018085c723c */ /* 0x050ff0000004185c */
[C---:B------:R-:W-:Y:S08]  /*2750*/  HMMA.16816.F32.BF16 R120, R8.reuse, R60, R120 ;  /* 0x0000003c0878723c */ /* 0x040ff00000041878 */
[C---:B------:R-:W-:Y:S08]  /*2760*/  HMMA.16816.F32.BF16 R100, R8.reuse, R48, R100 ;  /* 0x000000300864723c */ /* 0x040ff00000041864 */
[C---:B------:R-:W-:Y:S08]  /*2770*/  HMMA.16816.F32.BF16 R84, R8.reuse, R30, R84 ;  /* 0x0000001e0854723c */ /* 0x040ff00000041854 */
[C---:B------:R-:W-:Y:S08]  /*2780*/  HMMA.16816.F32.BF16 R88, R8.reuse, R26, R88 ;  /* 0x0000001a0858723c */ /* 0x040ff00000041858 */
[C---:B------:R-:W-:Y:S08]  /*2790*/  HMMA.16816.F32.BF16 R80, R8.reuse, R62, R80 ;  /* 0x0000003e0850723c */ /* 0x040ff00000041850 */
[----:B------:R-:W-:Y:S01]  /*27a0*/  HMMA.16816.F32.BF16 R72, R8, R50, R72 ;  /* 0x000000320848723c */ /* 0x000fe20000041848 */
[----:B------:R-:W-:Y:S07]  /*27b0*/  LDSM.16.M88.4 R8, [R225+0x3000] ;  /* 0x00300000e108783b */ /* 0x000fee0000000200 */
[C---:B-----5:R-:W-:Y:S08]  /*27c0*/  HMMA.16816.F32.BF16 R64, R12.reuse, R24, R64 ;  /* 0x000000180c40723c */ /* 0x060ff00000041840 */
[----:B------:R-:W-:Y:S01]  /*27d0*/  HMMA.16816.F32.BF16 R104, R12, R26, R16 ;  /* 0x0000001a0c68723c */ /* 0x000fe20000041810 */
[----:B------:R-:W2:Y:S04]  /*27e0*/  LDSM.16.M88.4 R24, [R223+0x7800] ;  /* 0x00780000df18783b */ /* 0x000ea80000000200 */
[----:B------:R-:W3:Y:S03]  /*27f0*/  LDSM.16.M88.4 R16, [R223+0x7000] ;  /* 0x00700000df10783b */ /* 0x000ee60000000200 */
[C---:B------:R-:W-:Y:S07]  /*2800*/  HMMA.16816.F32.BF16 R56, R20.reuse, R58, R140 ;  /* 0x0000003a1438723c */ /* 0x040fee000004188c */
[C---:B------:R-:W-:Y:S01]  /*2810*/  IADD3 R143, R6.reuse, 0x1, RZ ;  /* 0x00000001068f7810 */ /* 0x040fe20007ffe0ff */
[----:B------:R-:W-:Y:S01]  /*2820*/  HMMA.16816.F32.BF16 R68, R20, R36, R116 ;  /* 0x000000241444723c */ /* 0x000fe20000041874 */
[----:B------:R-:W-:-:S02]  /*2830*/  IADD3 R142, R6, 0x8, RZ ;  /* 0x00000008068e7810 */ /* 0x000fc40007ffe0ff */
[----:B------:R-:W-:Y:S01]  /*2840*/  IADD3 R141, R6, 0x9, RZ ;  /* 0x00000009068d7810 */ /* 0x000fe20007ffe0ff */
[----:B------:R-:W-:Y:S01]  /*2850*/  IMAD.IADD R5, R0, 0x1, -R143 ;  /* 0x0000000100057824 */ /* 0x000fe200078e0a8f */
[----:B------:R-:W-:Y:S02]  /*2860*/  IADD3 R140, R6, 0x10, RZ ;  /* 0x00000010068c7810 */ /* 0x000fe40007ffe0ff */
[-C--:B------:R-:W-:Y:S01]  /*2870*/  ISETP.GE.AND P0, PT, R143, R132.reuse, PT ;  /* 0x000000848f00720c */ /* 0x080fe20003f06270 */
[C---:B------:R-:W-:Y:S01]  /*2880*/  HMMA.16816.F32.BF16 R32, R20.reuse, R38, R136 ;  /* 0x000000261420723c */ /* 0x040fe20000041888 */
[----:B------:R-:W-:Y:S01]  /*2890*/  IABS R2, R5 ;  /* 0x0000000500027213 */ /* 0x000fe20000000000 */
[----:B------:R-:W-:Y:S01]  /*28a0*/  IMAD.IADD R5, R0, 0x1, -R142 ;  /* 0x0000000100057824 */ /* 0x000fe200078e0a8e */
[-C--:B------:R-:W-:Y:S02]  /*28b0*/  ISETP.GE.AND P5, PT, R142, R132.reuse, PT ;  /* 0x000000848e00720c */ /* 0x080fe40003fa6270 */
[-C--:B------:R-:W-:Y:S01]  /*28c0*/  ISETP.GE.AND P6, PT, R141, R132.reuse, PT ;  /* 0x000000848d00720c */ /* 0x080fe20003fc6270 */
[----:B-1----:R-:W-:Y:S01]  /*28d0*/  IMAD.MOV.U32 R3, RZ, RZ, R2 ;  /* 0x000000ffff037224 */ /* 0x002fe200078e0002 */
[----:B------:R-:W-:Y:S01]  /*28e0*/  IABS R2, R5 ;  /* 0x0000000500027213 */ /* 0x000fe20000000000 */
[----:B------:R-:W-:Y:S01]  /*28f0*/  IMAD.IADD R5, R0, 0x1, -R141 ;  /* 0x0000000100057824 */ /* 0x000fe200078e0a8d */
[----:B------:R-:W-:Y:S01]  /*2900*/  HMMA.16816.F32.BF16 R36, R20, R52, R108 ;  /* 0x000000341424723c */ /* 0x000fe2000004186c */
[----:B------:R1:W-:Y:S01]  /*2910*/  I2F R159, R3 ;  /* 0x00000003009f7306 */ /* 0x0003e20000201400 */
[----:B------:R-:W-:-:S06]  /*2920*/  ISETP.GE.AND P4, PT, R140, R132, PT ;  /* 0x000000848c00720c */ /* 0x000fcc0003f86270 */
[----:B------:R-:W-:Y:S01]  /*2930*/  HMMA.16816.F32.BF16 R52, R20, R54, R128 ;  /* 0x000000361434723c */ /* 0x000fe20000041880 */
[----:B------:R-:W-:Y:S07]  /*2940*/  LDSM.16.M88.4 R20, [R223+0x7400] ;  /* 0x00740000df14783b */ /* 0x000fee0000000200 */
[----:B------:R-:W-:Y:S01]  /*2950*/  HMMA.16816.F32.BF16 R96, R12, R62, R56 ;  /* 0x0000003e0c60723c */ /* 0x000fe20000041838 */
[----:B-1----:R-:W-:Y:S01]  /*2960*/  IMAD.MOV.U32 R3, RZ, RZ, R2 ;  /* 0x000000ffff037224 */ /* 0x002fe200078e0002 */
[----:B------:R-:W-:Y:S01]  /*2970*/  IABS R2, R5 ;  /* 0x0000000500027213 */ /* 0x000fe20000000000 */
[----:B------:R-:W-:-:S02]  /*2980*/  IMAD.IADD R5, R0, 0x1, -R140 ;  /* 0x0000000100057824 */ /* 0x000fc400078e0a8c */
[----:B------:R1:W-:Y:S03]  /*2990*/  I2F R176, R3 ;  /* 0x0000000300b07306 */ /* 0x0003e60000201400 */
[----:B--2---:R-:W-:Y:S07]  /*29a0*/  HMMA.16816.F32.BF16 R56, R8, R24, R120 ;  /* 0x000000180838723c */ /* 0x004fee0000041878 */
[C---:B------:R-:W-:Y:S01]  /*29b0*/  IADD3 R120, R6.reuse, 0x19, RZ ;  /* 0x0000001906787810 */ /* 0x040fe20007ffe0ff */
[----:B------:R-:W-:Y:S01]  /*29c0*/  HMMA.16816.F32.BF16 R68, R12, R28, R68 ;  /* 0x0000001c0c44723c */ /* 0x000fe20000041844 */
[----:B------:R-:W-:-:S02]  /*29d0*/  IADD3 R122, R6, 0x20, RZ ;  /* 0x00000020067a7810 */ /* 0x000fc40007ffe0ff */
[----:B------:R-:W-:Y:S01]  /*29e0*/  IADD3 R123, R6, 0x21, RZ ;  /* 0x00000021067b7810 */ /* 0x000fe20007ffe0ff */
[----:B-1----:R-:W-:Y:S01]  /*29f0*/  IMAD.MOV.U32 R3, RZ, RZ, R2 ;  /* 0x000000ffff037224 */ /* 0x002fe200078e0002 */
[----:B------:R-:W-:Y:S01]  /*2a00*/  IABS R2, R5 ;  /* 0x0000000500027213 */ /* 0x000fe20000000000 */
[C---:B------:R-:W-:Y:S02]  /*2a10*/  IMAD.IADD R5, R0.reuse, 0x1, -R134 ;  /* 0x0000000100057824 */ /* 0x040fe400078e0a86 */
[C---:B------:R-:W-:Y:S01]  /*2a20*/  HMMA.16816.F32.BF16 R28, R12.reuse, R30, R32 ;  /* 0x0000001e0c1c723c */ /* 0x040fe20000041820 */
[----:B------:R1:W-:Y:S01]  /*2a30*/  I2F R177, R3 ;  /* 0x0000000300b17306 */ /* 0x0003e20000201400 */
[----:B------:R-:W2:Y:S06]  /*2a40*/  LDSM.16.M88.4 R32, [R223+0x7c00] ;  /* 0x007c0000df20783b */ /* 0x000eac0000000200 */
[C---:B------:R-:W-:Y:S08]  /*2a50*/  HMMA.16816.F32.BF16 R136, R12.reuse, R48, R36 ;  /* 0x000000300c88723c */ /* 0x040ff00000041824 */
[----:B------:R-:W-:Y:S01]  /*2a60*/  HMMA.16816.F32.BF16 R36, R12, R60, R44 ;  /* 0x0000003c0c24723c */ /* 0x000fe2000004182c */
[----:B-1----:R-:W-:Y:S01]  /*2a70*/  IMAD.MOV.U32 R3, RZ, RZ, R2 ;  /* 0x000000ffff037224 */ /* 0x002fe200078e0002 */
[----:B------:R-:W-:Y:S01]  /*2a80*/  IABS R2, R5 ;  /* 0x0000000500027213 */ /* 0x000fe20000000000 */
[----:B------:R-:W-:-:S02]  /*2a90*/  IMAD.IADD R5, R0, 0x1, -R7 ;  /* 0x0000000100057824 */ /* 0x000fc400078e0a07 */
[----:B------:R1:W-:Y:S03]  /*2aa0*/  I2F R178, R3 ;  /* 0x0000000300b27306 */ /* 0x0003e60000201400 */
[----:B------:R-:W-:Y:S01]  /*2ab0*/  HMMA.16816.F32.BF16 R108, R12, R50, R52 ;  /* 0x000000320c6c723c */ /* 0x000fe20000041834 */
[----:B------:R-:W4:Y:S07]  /*2ac0*/  LDSM.16.M88.4 R12, [R225+0x2000] ;  /* 0x00200000e10c783b */ /* 0x000f2e0000000200 */
[----:B---3--:R-:W-:Y:S01]  /*2ad0*/  HMMA.16816.F32.BF16 R112, R8, R16, R76 ;  /* 0x000000100870723c */ /* 0x008fe2000004184c */
[----:B-1----:R-:W-:Y:S01]  /*2ae0*/  IMAD.MOV.U32 R3, RZ, RZ, R2 ;  /* 0x000000ffff037224 */ /* 0x002fe200078e0002 */
[----:B------:R-:W-:Y:S01]  /*2af0*/  IABS R2, R5 ;  /* 0x0000000500027213 */ /* 0x000fe20000000000 */
[----:B------:R-:W-:-:S05]  /*2b00*/  IMAD.IADD R5, R0, 0x1, -R123 ;  /* 0x0000000100057824 */ /* 0x000fca00078e0a7b */
[C---:B------:R-:W-:Y:S01]  /*2b10*/  HMMA.16816.F32.BF16 R128, R8.reuse, R18, R84 ;  /* 0x000000120880723c */ /* 0x040fe20000041854 */
[----:B------:R1:W-:Y:S07]  /*2b20*/  I2F R185, R3 ;  /* 0x0000000300b97306 */ /* 0x0003ee0000201400 */
[C---:B--2---:R-:W-:Y:S01]  /*2b30*/  HMMA.16816.F32.BF16 R48, R8.reuse, R34, R72 ;  /* 0x000000220830723c */ /* 0x044fe20000041848 */
[----:B------:R2:W-:Y:S07]  /*2b40*/  I2F R188, R2 ;  /* 0x0000000200bc7306 */ /* 0x0005ee0000201400 */
[----:B------:R-:W-:Y:S01]  /*2b50*/  HMMA.16816.F32.BF16 R124, R8, R20, R92 ;  /* 0x00000014087c723c */ /* 0x000fe2000004185c */
[----:B-1----:R-:W-:-:S05]  /*2b60*/  IMAD.IADD R3, R0, 0x1, -R120 ;  /* 0x0000000100037824 */ /* 0x002fca00078e0a78 */
[----:B------:R-:W-:Y:S02]  /*2b70*/  IABS R3, R3 ;  /* 0x0000000300037213 */ /* 0x000fe40000000000 */
[C---:B------:R-:W-:Y:S01]  /*2b80*/  HMMA.16816.F32.BF16 R116, R8.reuse, R22, R88 ;  /* 0x000000160874723c */ /* 0x040fe20000041858 */
[C---:B--2---:R-:W-:Y:S01]  /*2b90*/  IMAD.IADD R2, R0.reuse, 0x1, -R122 ;  /* 0x0000000100027824 */ /* 0x044fe200078e0a7a */
[----:B------:R1:W-:Y:S04]  /*2ba0*/  I2F R186, R3 ;  /* 0x0000000300ba7306 */ /* 0x0003e80000201400 */
[----:B------:R-:W-:Y:S02]  /*2bb0*/  IABS R2, R2 ;  /* 0x0000000200027213 */ /* 0x000fe40000000000 */
[C---:B------:R-:W-:Y:S08]  /*2bc0*/  HMMA.16816.F32.BF16 R100, R8.reuse, R32, R100 ;  /* 0x000000200864723c */ /* 0x040ff00000041864 */
[----:B------:R-:W-:Y:S01]  /*2bd0*/  HMMA.16816.F32.BF16 R52, R8, R26, R80 ;  /* 0x0000001a0834723c */ /* 0x000fe20000041850 */
[----:B------:R-:W-:Y:S01]  /*2be0*/  LDSM.16.M88.4 R8, [R224+0x5000] ;  /* 0x00500000e008783b */ /* 0x000fe20000000200 */
[----:B-1----:R-:W-:Y:S01]  /*2bf0*/  IMAD.MOV.U32 R3, RZ, RZ, R2 ;  /* 0x000000ffff037224 */ /* 0x002fe200078e0002 */
[----:B------:R-:W-:Y:S01]  /*2c00*/  IABS R2, R5 ;  /* 0x0000000500027213 */ /* 0x000fe20000000000 */
[----:B------:R-:W-:-:S02]  /*2c10*/  IMAD.IADD R5, R0, 0x1, -R148 ;  /* 0x0000000100057824 */ /* 0x000fc400078e0a94 */
[----:B------:R1:W-:Y:S02]  /*2c20*/  I2F R184, R3 ;  /* 0x0000000300b87306 */ /* 0x0003e40000201400 */
[C---:B----4-:R-:W-:Y:S08]  /*2c30*/  HMMA.16816.F32.BF16 R60, R12.reuse, R20, R64 ;  /* 0x000000140c3c723c */ /* 0x050ff00000041840 */
[----:B------:R-:W-:Y:S01]  /*2c40*/  HMMA.16816.F32.BF16 R72, R12, R22, R104 ;  /* 0x000000160c48723c */ /* 0x000fe20000041868 */
[----:B------:R-:W2:Y:S01]  /*2c50*/  LDSM.16.M88.4 R20, [R221+0x8400] ;  /* 0x00840000dd14783b */ /* 0x000ea20000000200 */
[----:B-1----:R-:W-:Y:S01]  /*2c60*/  IMAD.MOV.U32 R3, RZ, RZ, R2 ;  /* 0x000000ffff037224 */ /* 0x002fe200078e0002 */
[----:B------:R-:W-:Y:S01]  /*2c70*/  IABS R2, R5 ;  /* 0x0000000500027213 */ /* 0x000fe20000000000 */
[----:B------:R-:W-:-:S04]  /*2c80*/  IMAD.IADD R5, R0, 0x1, -R149 ;  /* 0x0000000100057824 */ /* 0x000fc800078e0a95 */
[C---:B------:R-:W-:Y:S01]  /*2c90*/  HMMA.16816.F32.BF16 R44, R12.reuse, R16, R68 ;  /* 0x000000100c2c723c */ /* 0x040fe20000041844 */
[----:B------:R1:W-:Y:S06]  /*2ca0*/  I2F R195, R3 ;  /* 0x0000000300c37306 */ /* 0x0003ec0000201400 */
[C---:B------:R-:W-:Y:S01]  /*2cb0*/  IADD3 R17, R0.reuse, 0x8, RZ ;  /* 0x0000000800117810 */ /* 0x040fe20007ffe0ff */
[C---:B------:R-:W-:Y:S01]  /*2cc0*/  HMMA.16816.F32.BF16 R40, R12.reuse, R18, R28 ;  /* 0x000000120c28723c */ /* 0x040fe2000004181c */
[C---:B------:R-:W-:Y:S01]  /*2cd0*/  IADD3 R16, R0.reuse, 0x40, RZ ;  /* 0x0000004000107810 */ /* 0x040fe20007ffe0ff */
[----:B------:R-:W3:Y:S05]  /*2ce0*/  LDSM.16.M88.4 R28, [R221+0x8000] ;  /* 0x00800000dd1c783b */ /* 0x000eea0000000200 */
[----:B------:R-:W-:Y:S01]  /*2cf0*/  IADD3 R18, R0, 0x48, RZ ;  /* 0x0000004800127810 */ /* 0x000fe20007ffe0ff */
[----:B------:R-:W-:Y:S01]  /*2d00*/  HMMA.16816.F32.BF16 R84, R12, R32, R136 ;  /* 0x000000200c54723c */ /* 0x000fe20000041888 */
[----:B-1----:R-:W-:Y:S01]  /*2d10*/  IMAD.MOV.U32 R3, RZ, RZ, R2 ;  /* 0x000000ffff037224 */ /* 0x002fe200078e0002 */
[----:B------:R-:W-:-:S02]  /*2d20*/  IABS R2, R5 ;  /* 0x0000000500027213 */ /* 0x000fc40000000000 */
[C---:B------:R-:W-:Y:S01]  /*2d30*/  IADD3 R5, R0.reuse, -R150, RZ ;  /* 0x8000009600057210 */ /* 0x040fe20007ffe0ff */
[----:B------:R1:W-:Y:S03]  /*2d40*/  I2F R194, R3 ;  /* 0x0000000300c27306 */ /* 0x0003e60000201400 */
[----:B------:R-:W-:Y:S01]  /*2d50*/  HMMA.16816.F32.BF16 R76, R12, R24, R36 ;  /* 0x000000180c4c723c */ /* 0x000fe20000041824 */
[----:B------:R-:W4:Y:S07]  /*2d60*/  LDSM.16.M88.4 R36, [R221+0x8800] ;  /* 0x00880000dd24783b */ /* 0x000f2e0000000200 */
[----:B--2---:R-:W-:Y:S01]  /*2d70*/  HMMA.16816.F32.BF16 R160, R8, R22, R116 ;  /* 0x0000001608a0723c */ /* 0x004fe20000041874 */
[----:B-1----:R-:W-:Y:S01]  /*2d80*/  IMAD.MOV.U32 R3, RZ, RZ, R2 ;  /* 0x000000ffff037224 */ /* 0x002fe200078e0002 */
[----:B------:R-:W-:Y:S01]  /*2d90*/  IABS R2, R5 ;  /* 0x0000000500027213 */ /* 0x000fe20000000000 */
[----:B------:R-:W-:-:S05]  /*2da0*/  IMAD.IADD R5, R0, 0x1, -R157 ;  /* 0x0000000100057824 */ /* 0x000fca00078e0a9d */
[C---:B------:R-:W-:Y:S01]  /*2db0*/  HMMA.16816.F32.BF16 R80, R12.reuse, R26, R96 ;  /* 0x0000001a0c50723c */ /* 0x040fe20000041860 */
[----:B------:R1:W-:Y:S01]  /*2dc0*/  I2F R193, R3 ;  /* 0x0000000300c17306 */ /* 0x0003e20000201400 */
[----:B------:R-:W-:Y:S06]  /*2dd0*/  LDSM.16.M88.4 R24, [R223+0x8000] ;  /* 0x00800000df18783b */ /* 0x000fec0000000200 */
[----:B------:R-:W-:Y:S01]  /*2de0*/  HMMA.16816.F32.BF16 R88, R12, R34, R108 ;  /* 0x000000220c58723c */ /* 0x000fe2000004186c */
[----:B------:R-:W2:Y:S04]  /*2df0*/  LDSM.16.M88.4 R12, [R224+0x4000] ;  /* 0x00400000e00c783b */ /* 0x000ea80000000200 */
[----:B------:R-:W5:Y:S03]  /*2e00*/  LDSM.16.M88.4 R32, [R221+0x8c00] ;  /* 0x008c0000dd20783b */ /* 0x000f660000000200 */
[----:B---3--:R-:W-:Y:S01]  /*2e10*/  HMMA.16816.F32.BF16 R92, R8, R28, R112 ;  /* 0x0000001c085c723c */ /* 0x008fe20000041870 */
[----:B-1----:R-:W-:Y:S01]  /*2e20*/  IMAD.MOV.U32 R3, RZ, RZ, R2 ;  /* 0x000000ffff037224 */ /* 0x002fe200078e0002 */
[----:B------:R-:W-:Y:S01]  /*2e30*/  IABS R2, R5 ;  /* 0x0000000500027213 */ /* 0x000fe20000000000 */
[----:B------:R-:W-:-:S02]  /*2e40*/  IMAD.IADD R5, R0, 0x1, -R156 ;  /* 0x0000000100057824 */ /* 0x000fc400078e0a9c */
[----:B------:R1:W-:Y:S03]  /*2e50*/  I2F R190, R3 ;  /* 0x0000000300be7306 */ /* 0x0003e60000201400 */
[C---:B------:R-:W-:Y:S08]  /*2e60*/  HMMA.16816.F32.BF16 R152, R8.reuse, R20, R124 ;  /* 0x000000140898723c */ /* 0x040ff0000004187c */
[----:B----4-:R-:W-:Y:S01]  /*2e70*/  HMMA.16816.F32.BF16 R164, R8, R36, R56 ;  /* 0x0000002408a4723c */ /* 0x010fe20000041838 */
[----:B-1----:R-:W-:Y:S01]  /*2e80*/  IMAD.MOV.U32 R3, RZ, RZ, R2 ;  /* 0x000000ffff037224 */ /* 0x002fe200078e0002 */
[----:B------:R-:W-:Y:S01]  /*2e90*/  IABS R2, R5 ;  /* 0x0000000500027213 */ /* 0x000fe20000000000 */
[----:B------:R-:W-:-:S05]  /*2ea0*/  IMAD.IADD R5, R18, 0x1, -R120 ;  /* 0x0000000112057824 */ /* 0x000fca00078e0a78 */
[C---:B------:R-:W-:Y:S01]  /*2eb0*/  HMMA.16816.F32.BF16 R128, R8.reuse, R30, R128 ;  /* 0x0000001e0880723c */ /* 0x040fe20000041880 */
[----:B------:R1:W-:Y:S07]  /*2ec0*/  I2F R189, R3 ;  /* 0x0000000300bd7306 */ /* 0x0003ee0000201400 */
[----:B------:R-:W-:Y:S01]  /*2ed0*/  HMMA.16816.F32.BF16 R168, R8, R38, R52 ;  /* 0x0000002608a8723c */ /* 0x000fe20000041834 */
[----:B------:R3:W-:Y:S07]  /*2ee0*/  I2F R139, R2 ;  /* 0x00000002008b7306 */ /* 0x0007ee0000201400 */
[----:B--2---:R-:W-:Y:S01]  /*2ef0*/  HMMA.16816.F32.BF16 R60, R12, R20, R60 ;  /* 0x000000140c3c723c */ /* 0x004fe2000004183c */
[----:B-1----:R-:W-:-:S05]  /*2f00*/  IMAD.IADD R3, R0, 0x1, -R151 ;  /* 0x0000000100037824 */ /* 0x002fca00078e0a97 */
[----:B------:R-:W-:Y:S02]  /*2f10*/  IABS R3, R3 ;  /* 0x0000000300037213 */ /* 0x000fe40000000000 */
[----:B------:R-:W-:Y:S01]  /*2f20*/  HMMA.16816.F32.BF16 R56, R12, R22, R72 ;  /* 0x000000160c38723c */ /* 0x000fe20000041848 */
[--C-:B---3--:R-:W-:Y:S01]  /*2f30*/  IMAD.IADD R2, R17, 0x1, -R6.reuse ;  /* 0x0000000111027824 */ /* 0x108fe200078e0a06 */
[----:B------:R1:W-:Y:S01]  /*2f40*/  I2F R137, R3 ;  /* 0x0000000300897306 */ /* 0x0003e20000201400 */
[----:B------:R-:W2:Y:S03]  /*2f50*/  LDSM.16.M88.4 R20, [R225+0x5000] ;  /* 0x00500000e114783b */ /* 0x000ea60000000200 */
[----:B------:R-:W-:Y:S02]  /*2f60*/  IABS R2, R2 ;  /* 0x0000000200027213 */ /* 0x000fe40000000000 */
[C---:B-----5:R-:W-:Y:S02]  /*2f70*/  HMMA.16816.F32.BF16 R172, R8.reuse, R32, R100 ;  /* 0x0000002008ac723c */ /* 0x060fe40000041864 */
[----:B------:R3:W-:Y:S06]  /*2f80*/  I2F R136, R2 ;  /* 0x0000000200887306 */ /* 0x0007ec0000201400 */
[----:B------:R-:W-:Y:S01]  /*2f90*/  HMMA.16816.F32.BF16 R180, R8, R34, R48 ;  /* 0x0000002208b4723c */ /* 0x000fe20000041830 */
[----:B------:R-:W4:Y:S01]  /*2fa0*/  LDSM.16.M88.4 R8, [R225+0x4000] ;  /* 0x00400000e108783b */ /* 0x000f220000000200 */
[----:B-1----:R-:W-:-:S05]  /*2fb0*/  IMAD.IADD R3, R16, 0x1, -R6 ;  /* 0x0000000110037824 */ /* 0x002fca00078e0a06 */
[----:B------:R-:W-:Y:S01]  /*2fc0*/  IABS R0, R3 ;  /* 0x0000000300007213 */ /* 0x000fe20000000000 */
[----:B------:R-:W-:Y:S01]  /*2fd0*/  IMAD.IADD R3, R18, 0x1, -R6 ;  /* 0x0000000112037824 */ /* 0x000fe200078e0a06 */
[C---:B------:R-:W-:Y:S03]  /*2fe0*/  HMMA.16816.F32.BF16 R68, R12.reuse, R28, R44 ;  /* 0x0000001c0c44723c */ /* 0x040fe6000004182c */
[----:B---3--:R-:W-:Y:S01]  /*2ff0*/  IMAD.MOV.U32 R2, RZ, RZ, R0 ;  /* 0x000000ffff027224 */ /* 0x008fe200078e0000 */
[----:B------:R-:W-:Y:S01]  /*3000*/  IABS R0, R3 ;  /* 0x0000000300007213 */ /* 0x000fe20000000000 */
[--C-:B------:R-:W-:Y:S02]  /*3010*/  IMAD.IADD R3, R17, 0x1, -R143.reuse ;  /* 0x0000000111037824 */ /* 0x100fe400078e0a8f */
[----:B------:R1:W3:Y:S01]  /*3020*/  I2F R121, R2 ;  /* 0x0000000200797306 */ /* 0x0002e20000201400 */
[C---:B------:R-:W-:Y:S08]  /*3030*/  HMMA.16816.F32.BF16 R52, R12.reuse, R36, R76 ;  /* 0x000000240c34723c */ /* 0x040ff0000004184c */
[----:B------:R-:W-:Y:S01]  /*3040*/  HMMA.16816.F32.BF16 R44, R12, R38, R80 ;  /* 0x000000260c2c723c */ /* 0x000fe20000041850 */
[----:B------:R-:W5:Y:S01]  /*3050*/  LDSM.16.M88.4 R36, [R223+0x8400] ;  /* 0x00840000df24783b */ /* 0x000f620000000200 */
[----:B-1----:R-:W-:Y:S01]  /*3060*/  IMAD.MOV.U32 R2, RZ, RZ, R0 ;  /* 0x000000ffff027224 */ /* 0x002fe200078e0000 */
[----:B------:R-:W-:Y:S01]  /*3070*/  IABS R0, R3 ;  /* 0x0000000300007213 */ /* 0x000fe20000000000 */
[----:B------:R-:W-:-:S04]  /*3080*/  IMAD.IADD R3, R16, 0x1, -R143 ;  /* 0x0000000110037824 */ /* 0x000fc800078e0a8f */
[----:B--2---:R-:W-:Y:S01]  /*3090*/  HMMA.16816.F32.BF16 R48, R20, R24, R92 ;  /* 0x000000181430723c */ /* 0x004fe2000004185c */
[----:B------:R1:W-:Y:S07]  /*30a0*/  I2F R105, R2 ;  /* 0x0000000200697306 */ /* 0x0003ee0000201400 */
[C---:B------:R-:W-:Y:S08]  /*30b0*/  HMMA.16816.F32.BF16 R64, R12.reuse, R30, R40 ;  /* 0x0000001e0c40723c */ /* 0x040ff00000041828 */
[----:B------:R-:W-:Y:S01]  /*30c0*/  HMMA.16816.F32.BF16 R40, R12, R32, R84 ;  /* 0x000000200c28723c */ /* 0x000fe20000041854 */
[----:B-1----:R-:W-:Y:S01]  /*30d0*/  IMAD.MOV.U32 R2, RZ, RZ, R0 ;  /* 0x000000ffff027224 */ /* 0x002fe200078e0000 */
[----:B------:R-:W-:Y:S01]  /*30e0*/  IABS R0, R3 ;  /* 0x0000000300007213 */ /* 0x000fe20000000000 */
[----:B------:R-:W-:-:S02]  /*30f0*/  IMAD.IADD R3, R18, 0x1, -R143 ;  /* 0x0000000112037824 */ /* 0x000fc400078e0a8f */
[----:B------:R1:W-:Y:S03]  /*3100*/  I2F R118, R2 ;  /* 0x0000000200767306 */ /* 0x0003e60000201400 */
[----:B------:R-:W-:Y:S01]  /*3110*/  HMMA.16816.F32.BF16 R12, R12, R34, R88 ;  /* 0x000000220c0c723c */ /* 0x000fe20000041858 */
[----:B------:R-:W2:Y:S01]  /*3120*/  LDSM.16.M88.4 R32, [R223+0x8800] ;  /* 0x00880000df20783b */ /* 0x000ea20000000200 */
[----:B---3--:R-:W-:-:S05]  /*3130*/  FFMA.FTZ R6, R121, -R133, R48 ;  /* 0x8000008579067223 */ /* 0x008fca0000010030 */
[----:B------:R-:W-:Y:S01]  /*3140*/  FSEL R88, R6, -INF , !P1 ;  /* 0xff80000006587808 */ /* 0x000fe20004800000 */
[----:B----4-:R-:W-:Y:S01]  /*3150*/  HMMA.16816.F32.BF16 R28, R8, R24, R68 ;  /* 0x00000018081c723c */ /* 0x010fe20000041844 */
[----:B------:R-:W3:Y:S01]  /*3160*/  LDSM.16.M88.4 R68, [R223+0x8c00] ;  /* 0x008c0000df44783b */ /* 0x000ee20000000200 */
[----:B------:R-:W-:-:S04]  /*3170*/  DEPBAR.LE SB0, 0x0 ;  /* 0x000080000000791a */ /* 0x000fc80000000000 */
[----:B-1----:R-:W-:Y:S01]  /*3180*/  IMAD.MOV.U32 R2, RZ, RZ, R0 ;  /* 0x000000ffff027224 */ /* 0x002fe200078e0000 */
[----:B------:R-:W-:Y:S01]  /*3190*/  IABS R0, R3 ;  /* 0x0000000300007213 */ /* 0x000fe20000000000 */
[C---:B------:R-:W-:Y:S01]  /*31a0*/  IMAD.IADD R3, R17.reuse, 0x1, -R142 ;  /* 0x0000000111037824 */ /* 0x040fe200078e0a8e */
[C---:B-----5:R-:W-:Y:S01]  /*31b0*/  HMMA.16816.F32.BF16 R72, R8.reuse, R36, R60 ;  /* 0x000000240848723c */ /* 0x060fe2000004183c */
[----:B------:R1:W4:Y:S07]  /*31c0*/  I2F R116, R2 ;  /* 0x0000000200747306 */ /* 0x00032e0000201400 */
[C---:B------:R-:W-:Y:S08]  /*31d0*/  HMMA.16816.F32.BF16 R64, R8.reuse, R26, R64 ;  /* 0x0000001a0840723c */ /* 0x040ff00000041840 */
[----:B------:R-:W-:Y:S01]  /*31e0*/  HMMA.16816.F32.BF16 R80, R8, R38, R56 ;  /* 0x000000260850723c */ /* 0x000fe20000041838 */
[----:B-1----:R-:W-:Y:S01]  /*31f0*/  IMAD.MOV.U32 R2, RZ, RZ, R0 ;  /* 0x000000ffff027224 */ /* 0x002fe200078e0000 */
[----:B------:R-:W-:Y:S01]  /*3200*/  IABS R0, R3 ;  /* 0x0000000300007213 */ /* 0x000fe20000000000 */
[----:B------:R-:W-:-:S02]  /*3210*/  IMAD.IADD R3, R17, 0x1, -R141 ;  /* 0x0000000111037824 */ /* 0x000fc400078e0a8d */
[----:B------:R1:W-:Y:S01]  /*3220*/  I2F R113, R2 ;  /* 0x0000000200717306 */ /* 0x0003e20000201400 */
[----:B----4-:R-:W-:Y:S02]  /*3230*/  FFMA.FTZ R6, R116, -R133, R49 ;  /* 0x8000008574067223 */ /* 0x010fe40000010031 */
[C---:B--2---:R-:W-:Y:S03]  /*3240*/  HMMA.16816.F32.BF16 R100, R8.reuse, R32, R52 ;  /* 0x000000200864723c */ /* 0x044fe60000041834 */
[----:B------:R-:W-:Y:S02]  /*3250*/  FSEL R84, R6, -INF , !P0 ;  /* 0xff80000006547808 */ /* 0x000fe40004000000 */
[----:B------:R2:W-:Y:S03]  /*3260*/  I2F R117, R0 ;  /* 0x0000000000757306 */ /* 0x0005e60000201400 */
[----:B---3--:R-:W-:Y:S01]  /*3270*/  HMMA.16816.F32.BF16 R108, R8, R70, R12 ;  /* 0x00000046086c723c */ /* 0x008fe2000004180c */
[----:B-1----:R-:W-:-:S07]  /*3280*/  IMAD.IADD R2, R16, 0x1, -R142 ;  /* 0x0000000110027824 */ /* 0x002fce00078e0a8e */
[----:B------:R-:W-:Y:S01]  /*3290*/  HMMA.16816.F32.BF16 R12, R20, R26, R128 ;  /* 0x0000001a140c723c */ /* 0x000fe20000041880 */
[----:B------:R-:W-:Y:S01]  /*32a0*/  IABS R2, R2 ;  /* 0x0000000200027213 */ /* 0x000fe20000000000 */
[----:B--2---:R-:W-:-:S03]  /*32b0*/  IMAD.IADD R0, R18, 0x1, -R142 ;  /* 0x0000000112007824 */ /* 0x004fc600078e0a8e */
[----:B------:R1:W-:Y:S03]  /*32c0*/  I2F R114, R2 ;  /* 0x0000000200727306 */ /* 0x0003e60000201400 */
[----:B------:R-:W-:Y:S01]  /*32d0*/  HMMA.16816.F32.BF16 R144, R8, R34, R44 ;  /* 0x000000220890723c */ /* 0x000fe2000004182c */
[----:B------:R-:W-:-:S07]  /*32e0*/  IABS R0, R0 ;  /* 0x0000000000007213 */ /* 0x000fce0000000000 */
[----:B------:R-:W-:Y:S01]  /*32f0*/  HMMA.16816.F32.BF16 R124, R8, R68, R40 ;  /* 0x00000044087c723c */ /* 0x000fe20000041828 */
[----:B-1----:R-:W-:Y:S01]  /*3300*/  IMAD.MOV.U32 R2, RZ, RZ, R0 ;  /* 0x000000ffff027224 */ /* 0x002fe200078e0000 */
[----:B------:R-:W-:Y:S01]  /*3310*/  IABS R0, R3 ;  /* 0x0000000300007213 */ /* 0x000fe20000000000 */
[----:B------:R-:W-:-:S05]  /*3320*/  IMAD.IADD R3, R16, 0x1, -R141 ;  /* 0x0000000110037824 */ /* 0x000fca00078e0a8d */
[----:B------:R-:W-:Y:S01]  /*3330*/  HMMA.16816.F32.BF16 R24, R20, R36, R152 ;  /* 0x000000241418723c */ /* 0x000fe20000041898 */
[----:B------:R1:W2:Y:S01]  /*3340*/  I2F R106, R2 ;  /* 0x00000002006a7306 */ /* 0x0002a20000201400 */
[-C--:B------:R-:W-:Y:S02]  /*3350*/  FFMA.FTZ R9, R176, -R133.reuse, R64 ;  /* 0x80000085b0097223 */ /* 0x080fe40000010040 */
[----:B------:R-:W-:-:S03]  /*3360*/  FFMA.FTZ R8, R158, -R133, R28 ;  /* 0x800000859e087223 */ /* 0x000fc6000001001c */
[----:B------:R-:W-:Y:S01]  /*3370*/  FSEL R95, R9, -INF , !P5 ;  /* 0xff800000095f7808 */ /* 0x000fe20006800000 */
[----:B------:R-:W-:Y:S01]  /*3380*/  HMMA.16816.F32.BF16 R44, R20, R32, R164 ;  /* 0x00000020142c723c */ /* 0x000fe200000418a4 */
[----:B------:R-:W-:-:S05]  /*3390*/  FFMA.FTZ R9, R178, -R133, R72 ;  /* 0x80000085b2097223 */ /* 0x000fca0000010048 */
[----:B------:R-:W-:Y:S02]  /*33a0*/  FSEL R143, R9, -INF , !P4 ;  /* 0xff800000098f7808 */ /* 0x000fe40006000000 */
[C---:B------:R-:W-:Y:S01]  /*33b0*/  HMMA.16816.F32.BF16 R52, R20.reuse, R34, R168 ;  /* 0x000000221434723c */ /* 0x040fe200000418a8 */
[----:B-1----:R-:W-:Y:S01]  /*33c0*/  IMAD.MOV.U32 R2, RZ, RZ, R0 ;  /* 0x000000ffff027224 */ /* 0x002fe200078e0000 */
[----:B------:R-:W-:Y:S01]  /*33d0*/  IABS R0, R3 ;  /* 0x0000000300007213 */ /* 0x000fe20000000000 */
[----:B------:R-:W-:Y:S02]  /*33e0*/  IMAD.IADD R3, R18, 0x1, -R141 ;  /* 0x0000000112037824 */ /* 0x000fe400078e0a8d */
[----:B------:R1:W3:Y:S01]  /*33f0*/  I2F R115, R2 ;  /* 0x0000000200737306 */ /* 0x0002e20000201400 */
[----:B--2---:R-:W-:Y:S02]  /*3400*/  FFMA.FTZ R6, R106, -R133, R14 ;  /* 0x800000856a067223 */ /* 0x004fe4000001000e */
[----:B------:R-:W-:Y:S03]  /*3410*/  HMMA.16816.F32.BF16 R32, R20, R70, R180 ;  /* 0x000000461420723c */ /* 0x000fe600000418b4 */
[----:B------:R-:W-:Y:S01]  /*3420*/  FSEL R86, R6, -INF , !P5 ;  /* 0xff80000006567808 */ /* 0x000fe20006800000 */
[----:B-1----:R-:W-:Y:S01]  /*3430*/  IMAD.MOV.U32 R2, RZ, RZ, R0 ;  /* 0x000000ffff027224 */ /* 0x002fe200078e0000 */
[----:B------:R-:W-:Y:S01]  /*3440*/  IABS R0, R3 ;  /* 0x0000000300007213 */ /* 0x000fe20000000000 */
[----:B------:R-:W-:-:S02]  /*3450*/  IMAD.IADD R3, R17, 0x1, -R140 ;  /* 0x0000000111037824 */ /* 0x000fc400078e0a8c */
[----:B------:R1:W-:Y:S01]  /*3460*/  I2F R107, R2 ;  /* 0x00000002006b7306 */ /* 0x0003e20000201400 */
[----:B---3--:R-:W-:-:S05]  /*3470*/  FFMA.FTZ R6, R115, -R133, R67 ;  /* 0x8000008573067223 */ /* 0x008fca0000010043 */
[----:B------:R-:W-:Y:S01]  /*3480*/  FSEL R116, R6, -INF , !P6 ;  /* 0xff80000006747808 */ /* 0x000fe20007000000 */
[----:B------:R-:W-:Y:S02]  /*3490*/  IMAD.IADD R6, R17, 0x1, -R150 ;  /* 0x0000000111067824 */ /* 0x000fe400078e0a96 */
[----:B-1----:R-:W-:Y:S01]  /*34a0*/  IMAD.MOV.U32 R2, RZ, RZ, R0 ;  /* 0x000000ffff027224 */ /* 0x002fe200078e0000 */
[----:B------:R-:W-:Y:S01]  /*34b0*/  IABS R0, R3 ;  /* 0x0000000300007213 */ /* 0x000fe20000000000 */
[--C-:B------:R-:W-:Y:S02]  /*34c0*/  IMAD.IADD R3, R16, 0x1, -R140.reuse ;  /* 0x0000000110037824 */ /* 0x100fe400078e0a8c */
[----:B------:R1:W-:Y:S02]  /*34d0*/  I2F R99, R2 ;  /* 0x0000000200637306 */ /* 0x0003e40000201400 */
[----:B-1----:R-:W-:Y:S02]  /*34e0*/  MOV R2, R0 ;  /* 0x0000000000027202 */ /* 0x002fe40000000f00 */
[----:B------:R-:W-:Y:S01]  /*34f0*/  IABS R0, R3 ;  /* 0x0000000300007213 */ /* 0x000fe20000000000 */
[----:B------:R-:W-:-:S03]  /*3500*/  IMAD.IADD R3, R18, 0x1, -R140 ;  /* 0x0000000112037824 */ /* 0x000fc600078e0a8c */
[----:B------:R1:W-:Y:S02]  /*3510*/  I2F R112, R2 ;  /* 0x0000000200707306 */ /* 0x0003e40000201400 */
[----:B-1----:R-:W-:Y:S01]  /*3520*/  IMAD.MOV.U32 R2, RZ, RZ, R0 ;  /* 0x000000ffff027224 */ /* 0x002fe200078e0000 */
[----:B------:R-:W-:Y:S01]  /*3530*/  IABS R0, R3 ;  /* 0x0000000300007213 */ /* 0x000fe20000000000 */
[----:B------:R-:W-:-:S04]  /*3540*/  IMAD.IADD R3, R17, 0x1, -R134 ;  /* 0x0000000111037824 */ /* 0x000fc800078e0a86 */
[----:B------:R1:W-:Y:S02]  /*3550*/  I2F R98, R2 ;  /* 0x0000000200627306 */ /* 0x0003e40000201400 */
[----:B-1----:R-:W-:Y:S01]  /*3560*/  IMAD.MOV.U32 R2, RZ, RZ, R0 ;  /* 0x000000ffff027224 */ /* 0x002fe200078e0000 */
[----:B------:R-:W-:Y:S01]  /*3570*/  IABS R0, R3 ;  /* 0x0000000300007213 */ /* 0x000fe20000000000 */
[----:B------:R-:W-:-:S04]  /*3580*/  IMAD.IADD R3, R17, 0x1, -R7 ;  /* 0x0000000111037824 */ /* 0x000fc800078e0a07 */
[----:B------:R1:W-:Y:S08]  /*3590*/  I2F R97, R2 ;  /* 0x0000000200617306 */ /* 0x0003f00000201400 */
[----:B------:R2:W-:Y:S01]  /*35a0*/  I2F R104, R0 ;  /* 0x0000000000687306 */ /* 0x0005e20000201400 */
[----:B-1----:R-:W-:-:S05]  /*35b0*/  IMAD.IADD R2, R16, 0x1, -R134 ;  /* 0x0000000110027824 */ /* 0x002fca00078e0a86 */
[----:B------:R-:W-:Y:S01]  /*35c0*/  IABS R2, R2 ;  /* 0x0000000200027213 */ /* 0x000fe20000000000 */
[----:B--2---:R-:W-:-:S03]  /*35d0*/  IMAD.IADD R0, R18, 0x1, -R134 ;  /* 0x0000000112007824 */ /* 0x004fc600078e0a86 */
[----:B------:R1:W-:Y:S02]  /*35e0*/  I2F R96, R2 ;  /* 0x0000000200607306 */ /* 0x0003e40000201400 */
[----:B------:R-:W-:-:S05]  /*35f0*/  IABS R0, R0 ;  /* 0x0000000000007213 */ /* 0x000fca0000000000 */
[----:B-1----:R-:W-:Y:S01]  /*3600*/  IMAD.MOV.U32 R2, RZ, RZ, R0 ;  /* 0x000000ffff027224 */ /* 0x002fe200078e0000 */
[----:B------:R-:W-:Y:S01]  /*3610*/  IABS R0, R3 ;  /* 0x0000000300007213 */ /* 0x000fe20000000000 */
[--C-:B------:R-:W-:Y:S02]  /*3620*/  IMAD.IADD R3, R16, 0x1, -R7.reuse ;  /* 0x0000000110037824 */ /* 0x100fe400078e0a07 */
[----:B------:R1:W-:Y:S02]  /*3630*/  I2F R19, R2 ;  /* 0x0000000200137306 */ /* 0x0003e40000201400 */
[----:B-1----:R-:W-:Y:S01]  /*3640*/  IMAD.MOV.U32 R2, RZ, RZ, R0 ;  /* 0x000000ffff027224 */ /* 0x002fe200078e0000 */
[----:B------:R-:W-:Y:S01]  /*3650*/  IABS R0, R3 ;  /* 0x0000000300007213 */ /* 0x000fe20000000000 */
[----:B------:R-:W-:-:S04]  /*3660*/  IMAD.IADD R3, R18, 0x1, -R7 ;  /* 0x0000000112037824 */ /* 0x000fc800078e0a07 */
[----:B------:R1:W-:Y:S01]  /*3670*/  I2F R92, R2 ;  /* 0x00000002005c7306 */ /* 0x0003e20000201400 */
[----:B------:R-:W-:-:S05]  /*3680*/  FFMA.FTZ R7, R136, -R133, R30 ;  /* 0x8000008588077223 */ /* 0x000fca000001001e */
[----:B------:R-:W-:Y:S01]  /*3690*/  FSEL R121, R7, -INF , !P1 ;  /* 0xff80000007797808 */ /* 0x000fe20004800000 */
[----:B------:R-:W-:-:S05]  /*36a0*/  FFMA.FTZ R7, R118, -R133, R31 ;  /* 0x8000008576077223 */ /* 0x000fca000001001f */
[----:B------:R-:W-:Y:S01]  /*36b0*/  FSEL R119, R7, -INF , !P0 ;  /* 0xff80000007777808 */ /* 0x000fe20004000000 */
[----:B------:R-:W-:Y:S02]  /*36c0*/  FFMA.FTZ R7, R114, -R133, R12 ;  /* 0x8000008572077223 */ /* 0x000fe4000001000c */
[----:B-1----:R-:W-:Y:S01]  /*36d0*/  IMAD.MOV.U32 R2, RZ, RZ, R0 ;  /* 0x000000ffff027224 */ /* 0x002fe200078e0000 */
[----:B------:R-:W-:Y:S01]  /*36e0*/  IABS R0, R3 ;  /* 0x0000000300007213 */ /* 0x000fe20000000000 */
[----:B------:R-:W-:Y:S02]  /*36f0*/  IMAD.IADD R3, R17, 0x1, -R120 ;  /* 0x0000000111037824 */ /* 0x000fe400078e0a78 */
[----:B------:R1:W-:Y:S02]  /*3700*/  I2F R91, R2 ;  /* 0x00000002005b7306 */ /* 0x0003e40000201400 */
[----:B-1----:R-:W-:Y:S01]  /*3710*/  IMAD.MOV.U32 R2, RZ, RZ, R0 ;  /* 0x000000ffff027224 */ /* 0x002fe200078e0000 */
[----:B------:R-:W-:-:S02]  /*3720*/  IABS R0, R3 ;  /* 0x0000000300007213 */ /* 0x000fc40000000000 */
[----:B------:R-:W-:-:S03]  /*3730*/  SHF.R.S32.HI R3, RZ, 0x1f, R135 ;  /* 0x0000001fff037819 */ /* 0x000fc60000011487 */
[----:B------:R1:W-:Y:S08]  /*3740*/  I2F R89, R2 ;  /* 0x0000000200597306 */ /* 0x0003f00000201400 */
[----:B------:R2:W3:Y:S01]  /*3750*/  I2F R85, R0 ;  /* 0x0000000000557306 */ /* 0x0004e20000201400 */
[----:B-1----:R-:W-:-:S05]  /*3760*/  IMAD.IADD R2, R16, 0x1, -R120 ;  /* 0x0000000110027824 */ /* 0x002fca00078e0a78 */
[----:B------:R-:W-:Y:S02]  /*3770*/  IABS R2, R2 ;  /* 0x0000000200027213 */ /* 0x000fe40000000000 */
[----:B--2---:R-:W-:Y:S01]  /*3780*/  LEA.HI R0, R3, R135, RZ, 0x2 ;  /* 0x0000008703007211 */ /* 0x004fe200078f10ff */
[----:B---3--:R-:W-:Y:S02]  /*3790*/  FFMA.FTZ R14, R85, -R133, R83 ;  /* 0x80000085550e7223 */ /* 0x008fe40000010053 */
[----:B------:R-:W-:Y:S01]  /*37a0*/  IMAD.MOV.U32 R3, RZ, RZ, R2 ;  /* 0x000000ffff037224 */ /* 0x000fe200078e0002 */
[----:B------:R-:W-:Y:S02]  /*37b0*/  LOP3.LUT R2, R0, 0xfffffffc, RZ, 0xc0, !PT ;  /* 0xfffffffc00027812 */ /* 0x000fe400078ec0ff */
[----:B------:R-:W-:Y:S01]  /*37c0*/  IABS R0, R5 ;  /* 0x0000000500007213 */ /* 0x000fe20000000000 */
[----:B------:R1:W-:Y:S01]  /*37d0*/  I2F R78, R3 ;  /* 0x00000003004e7306 */ /* 0x0003e20000201400 */
[----:B------:R-:W-:-:S02]  /*37e0*/  IMAD.IADD R5, R16, 0x1, -R123 ;  /* 0x0000000110057824 */ /* 0x000fc400078e0a7b */
[----:B------:R-:W-:-:S05]  /*37f0*/  IMAD.IADD R2, R135, 0x1, -R2 ;  /* 0x0000000187027824 */ /* 0x000fca00078e0a02 */
[----:B------:R2:W-:Y:S01]  /*3800*/  STL [R1+0x1c], R2 ;  /* 0x00001c0201007387 */ /* 0x0005e20000100800 */
[----:B-1----:R-:W-:Y:S02]  /*3810*/  IMAD.IADD R3, R17, 0x1, -R122 ;  /* 0x0000000111037824 */ /* 0x002fe400078e0a7a */
[----:B--2---:R-:W-:-:S03]  /*3820*/  IMAD.MOV.U32 R2, RZ, RZ, R0 ;  /* 0x000000ffff027224 */ /* 0x004fc600078e0000 */
[----:B------:R-:W-:Y:S01]  /*3830*/  IABS R0, R3 ;  /* 0x0000000300007213 */ /* 0x000fe20000000000 */
[----:B------:R-:W-:Y:S01]  /*3840*/  IMAD.IADD R3, R17, 0x1, -R123 ;  /* 0x0000000111037824 */ /* 0x000fe200078e0a7b */
[----:B------:R1:W2:Y:S08]  /*3850*/  I2F R76, R2 ;  /* 0x00000002004c7306 */ /* 0x0002b00000201400 */
[----:B------:R3:W-:Y:S01]  /*3860*/  I2F R63, R0 ;  /* 0x00000000003f7306 */ /* 0x0007e20000201400 */
[----:B-1----:R-:W-:-:S05]  /*3870*/  IMAD.IADD R2, R16, 0x1, -R122 ;  /* 0x0000000110027824 */ /* 0x002fca00078e0a7a */
[----:B------:R-:W-:Y:S01]  /*3880*/  IABS R2, R2 ;  /* 0x0000000200027213 */ /* 0x000fe20000000000 */
[----:B---3--:R-:W-:-:S03]  /*3890*/  IMAD.IADD R0, R18, 0x1, -R122 ;  /* 0x0000000112007824 */ /* 0x008fc600078e0a7a */
[----:B------:R1:W-:Y:S02]  /*38a0*/  I2F R61, R2 ;  /* 0x00000002003d7306 */ /* 0x0003e40000201400 */
[----:B------:R-:W-:-:S06]  /*38b0*/  IABS R0, R0 ;  /* 0x0000000000007213 */ /* 0x000fcc0000000000 */
[----:B------:R3:W-:Y:S01]  /*38c0*/  I2F R59, R0 ;  /* 0x00000000003b7306 */ /* 0x0007e20000201400 */
[----:B-1----:R-:W-:Y:S01]  /*38d0*/  IABS R2, R3 ;  /* 0x0000000300027213 */ /* 0x002fe20000000000 */
[-C--:B------:R-:W-:Y:S01]  /*38e0*/  FFMA.FTZ R3, R105, -R133.reuse, R50 ;  /* 0x8000008569037223 */ /* 0x080fe20000010032 */
[----:B------:R-:W-:Y:S01]  /*38f0*/  FSEL R105, R8, -INF , !P1 ;  /* 0xff80000008697808 */ /* 0x000fe20004800000 */
[----:B------:R-:W-:-:S04]  /*3900*/  FFMA.FTZ R8, R159, -R133, R29 ;  /* 0x800000859f087223 */ /* 0x000fc8000001001d */
[----:B------:R1:W4:Y:S01]  /*3910*/  I2F R79, R2 ;  /* 0x00000002004f7306 */ /* 0x0003220000201400 */
[C---:B------:R-:W-:Y:S01]  /*3920*/  HMMA.16816.F32.BF16 R28, R20.reuse, R38, R160 ;  /* 0x00000026141c723c */ /* 0x040fe200000418a0 */
[----:B------:R-:W-:Y:S01]  /*3930*/  FSEL R90, R3, -INF , !P1 ;  /* 0xff800000035a7808 */ /* 0x000fe20004800000 */
[----:B------:R-:W-:Y:S01]  /*3940*/  IMAD.IADD R3, R18, 0x1, -R123 ;  /* 0x0000000112037824 */ /* 0x000fe200078e0a7b */
[----:B---3--:R-:W-:Y:S01]  /*3950*/  IABS R0, R5 ;  /* 0x0000000500007213 */ /* 0x008fe20000000000 */
[-C--:B------:R-:W-:Y:S01]  /*3960*/  FFMA.FTZ R5, R113, -R133.reuse, R51 ;  /* 0x8000008571057223 */ /* 0x080fe20000010033 */
[----:B------:R-:W-:Y:S01]  /*3970*/  FSEL R94, R8, -INF , !P0 ;  /* 0xff800000085e7808 */ /* 0x000fe20004000000 */
[-C--:B------:R-:W-:Y:S01]  /*3980*/  FFMA.FTZ R8, R117, -R133.reuse, R66 ;  /* 0x8000008575087223 */ /* 0x080fe20000010042 */
[----:B------:R-:W-:Y:S01]  /*3990*/  FSEL R66, R7, -INF , !P5 ;  /* 0xff80000007427808 */ /* 0x000fe20006800000 */
[-C--:B------:R-:W-:Y:S01]  /*39a0*/  FFMA.FTZ R7, R177, -R133.reuse, R65 ;  /* 0x80000085b1077223 */ /* 0x080fe20000010041 */
[----:B------:R-:W-:Y:S01]  /*39b0*/  FSEL R87, R5, -INF , !P0 ;  /* 0xff80000005577808 */ /* 0x000fe20004000000 */
[----:B------:R-:W-:Y:S01]  /*39c0*/  IMAD.IADD R5, R18, 0x1, -R148 ;  /* 0x0000000112057824 */ /* 0x000fe200078e0a94 */
[----:B------:R-:W-:Y:S01]  /*39d0*/  FSEL R118, R8, -INF , !P5 ;  /* 0xff80000008767808 */ /* 0x000fe20006800000 */
[----:B------:R-:W-:Y:S01]  /*39e0*/  FFMA.FTZ R8, R112, -R133, R74 ;  /* 0x8000008570087223 */ /* 0x000fe2000001004a */
[----:B------:R-:W-:Y:S01]  /*39f0*/  HMMA.16816.F32.BF16 R48, R20, R68, R172 ;  /* 0x000000441430723c */ /* 0x000fe200000418ac */
[----:B------:R-:W-:Y:S01]  /*3a00*/  FSEL R93, R7, -INF , !P6 ;  /* 0xff800000075d7808 */ /* 0x000fe20007000000 */
[----:B-1----:R-:W-:Y:S01]  /*3a10*/  IMAD.MOV.U32 R2, RZ, RZ, R0 ;  /* 0x000000ffff027224 */ /* 0x002fe200078e0000 */
[----:B------:R-:W-:Y:S01]  /*3a20*/  IABS R0, R3 ;  /* 0x0000000300007213 */ /* 0x000fe20000000000 */
[----:B------:R-:W-:Y:S01]  /*3a30*/  IMAD.IADD R3, R17, 0x1, -R148 ;  /* 0x0000000111037824 */ /* 0x000fe200078e0a94 */
[----:B------:R-:W-:Y:S01]  /*3a40*/  FSEL R155, R8, -INF , !P4 ;  /* 0xff800000089b7808 */ /* 0x000fe20006000000 */
[----:B------:R1:W3:Y:S01]  /*3a50*/  I2F R77, R2 ;  /* 0x00000002004d7306 */ /* 0x0002e20000201400 */
[-C--:B------:R-:W-:Y:S01]  /*3a60*/  FFMA.FTZ R7, R98, -R133.reuse, R24 ;  /* 0x8000008562077223 */ /* 0x080fe20000010018 */
[-C--:B------:R-:W-:Y:S01]  /*3a70*/  ISETP.GE.AND P1, PT, R120, R132.reuse, PT ;  /* 0x000000847800720c */ /* 0x080fe20003f26270 */
[----:B------:R-:W-:Y:S01]  /*3a80*/  FFMA.FTZ R24, R186, -R133, R81 ;  /* 0x80000085ba187223 */ /* 0x000fe20000010051 */
[----:B------:R-:W-:Y:S01]  /*3a90*/  IABS R3, R3 ;  /* 0x0000000300037213 */ /* 0x000fe20000000000 */
[-C--:B------:R-:W-:Y:S01]  /*3aa0*/  FFMA.FTZ R10, R89, -R133.reuse, R30 ;  /* 0x80000085590a7223 */ /* 0x080fe2000001001e */
[----:B------:R-:W-:Y:S01]  /*3ab0*/  ISETP.GE.AND P5, PT, R123, R132, PT ;  /* 0x000000847b00720c */ /* 0x000fe20003fa6270 */
[-C--:B--2---:R-:W-:Y:S01]  /*3ac0*/  FFMA.FTZ R8, R76, -R133.reuse, R31 ;  /* 0x800000854c087223 */ /* 0x084fe2000001001f */
[----:B------:R-:W2:Y:S01]  /*3ad0*/  I2F R64, R0 ;  /* 0x0000000000407306 */ /* 0x000ea20000201400 */
[----:B------:R-:W-:Y:S01]  /*3ae0*/  FSEL R140, R24, -INF , !P1 ;  /* 0xff800000188c7808 */ /* 0x000fe20004800000 */
[-C--:B------:R-:W-:Y:S01]  /*3af0*/  FFMA.FTZ R31, R195, -R133.reuse, R101 ;  /* 0x80000085c31f7223 */ /* 0x080fe20000010065 */
[----:B------:R-:W-:Y:S01]  /*3b00*/  FSEL R134, R10, -INF , !P2 ;  /* 0xff8000000a867808 */ /* 0x000fe20005000000 */
[-C--:B----4-:R-:W-:Y:S01]  /*3b10*/  FFMA.FTZ R24, R79, -R133.reuse, R103 ;  /* 0x800000854f187223 */ /* 0x090fe20000010067 */
[----:B------:R-:W-:Y:S01]  /*3b20*/  FSEL R138, R8, -INF , !P1 ;  /* 0xff800000088a7808 */ /* 0x000fe20004800000 */
[-C--:B------:R-:W-:Y:S01]  /*3b30*/  FFMA.FTZ R11, R91, -R133.reuse, R28 ;  /* 0x800000855b0b7223 */ /* 0x080fe2000001001c */
[----:B------:R-:W-:Y:S01]  /*3b40*/  FSEL R120, R7, -INF , !P4 ;  /* 0xff80000007787808 */ /* 0x000fe20006000000 */
[----:B-1----:R-:W-:Y:S01]  /*3b50*/  IMAD.IADD R2, R16, 0x1, -R148 ;  /* 0x0000000110027824 */ /* 0x002fe200078e0a94 */
[----:B------:R1:W4:Y:S01]  /*3b60*/  I2F R62, R3 ;  /* 0x00000003003e7306 */ /* 0x0003220000201400 */
[-C--:B---3--:R-:W-:Y:S01]  /*3b70*/  FFMA.FTZ R23, R77, -R133.reuse, R45 ;  /* 0x800000854d177223 */ /* 0x088fe2000001002d */
[----:B------:R-:W-:Y:S01]  /*3b80*/  FSEL R173, R31, -INF , !P5 ;  /* 0xff8000001fad7808 */ /* 0x000fe20006800000 */
[-C--:B------:R-:W-:Y:S01]  /*3b90*/  FFMA.FTZ R7, R185, -R133.reuse, R73 ;  /* 0x80000085b9077223 */ /* 0x080fe20000010049 */
[----:B------:R-:W-:Y:S01]  /*3ba0*/  FSEL R177, R24, -INF , !P5 ;  /* 0xff80000018b17808 */ /* 0x000fe20006800000 */
[-C--:B------:R-:W-:Y:S01]  /*3bb0*/  FFMA.FTZ R12, R78, -R133.reuse, R29 ;  /* 0x800000854e0c7223 */ /* 0x080fe2000001001d */
[----:B------:R-:W-:Y:S01]  /*3bc0*/  FSEL R169, R23, -INF , !P5 ;  /* 0xff80000017a97808 */ /* 0x000fe20006800000 */
[-C--:B--2---:R-:W-:Y:S01]  /*3bd0*/  FFMA.FTZ R22, R64, -R133.reuse, R47 ;  /* 0x8000008540167223 */ /* 0x084fe2000001002f */
[----:B------:R-:W-:Y:S01]  /*3be0*/  IABS R0, R2 ;  /* 0x0000000200007213 */ /* 0x000fe20000000000 */
[-C--:B------:R-:W-:Y:S01]  /*3bf0*/  FFMA.FTZ R9, R61, -R133.reuse, R44 ;  /* 0x800000853d097223 */ /* 0x080fe2000001002c */
[----:B------:R-:W-:Y:S01]  /*3c00*/  FSEL R142, R7, -INF , !P3 ;  /* 0xff800000078e7808 */ /* 0x000fe20005800000 */
[-C--:B------:R-:W-:Y:S01]  /*3c10*/  FFMA.FTZ R7, R59, -R133.reuse, R46 ;  /* 0x800000853b077223 */ /* 0x080fe2000001002e */
[----:B------:R-:W-:Y:S01]  /*3c20*/  MOV R2, R0 ;  /* 0x0000000000027202 */ /* 0x000fe20000000f00 */
[----:B------:R-:W-:Y:S01]  /*3c30*/  FFMA.FTZ R30, R194, -R133, R144 ;  /* 0x80000085c21e7223 */ /* 0x000fe20000010090 */
[----:B------:R-:W-:Y:S01]  /*3c40*/  IABS R0, R5 ;  /* 0x0000000500007213 */ /* 0x000fe20000000000 */
[----:B------:R-:W-:Y:S01]  /*3c50*/  IMAD.IADD R5, R17, 0x1, -R149 ;  /* 0x0000000111057824 */ /* 0x000fe200078e0a95 */
[----:B------:R2:W-:Y:S01]  /*3c60*/  I2F R60, R2 ;  /* 0x00000002003c7306 */ /* 0x0005e20000201400 */
[-C--:B-1----:R-:W-:Y:S01]  /*3c70*/  FFMA.FTZ R3, R107, -R133.reuse, R13 ;  /* 0x800000856b037223 */ /* 0x082fe2000001000d */
[----:B------:R-:W-:Y:S01]  /*3c80*/  FSEL R170, R22, -INF , !P5 ;  /* 0xff80000016aa7808 */ /* 0x000fe20006800000 */
[----:B------:R-:W-:Y:S01]  /*3c90*/  FFMA.FTZ R13, R63, -R133, R102 ;  /* 0x800000853f0d7223 */ /* 0x000fe20000010066 */
[----:B------:R-:W-:Y:S01]  /*3ca0*/  IABS R5, R5 ;  /* 0x0000000500057213 */ /* 0x000fe20000000000 */
[-C--:B------:R-:W-:Y:S01]  /*3cb0*/  FFMA.FTZ R29, R193, -R133.reuse, R145 ;  /* 0x80000085c11d7223 */ /* 0x080fe20000010091 */
[----:B------:R-:W-:Y:S01]  /*3cc0*/  FSEL R65, R3, -INF , !P6 ;  /* 0xff80000003417808 */ /* 0x000fe20007000000 */
[-C--:B------:R-:W-:Y:S01]  /*3cd0*/  FFMA.FTZ R28, R190, -R133.reuse, R124 ;  /* 0x80000085be1c7223 */ /* 0x080fe2000001007c */
[----:B------:R1:W-:Y:S01]  /*3ce0*/  I2F R58, R0 ;  /* 0x00000000003a7306 */ /* 0x0003e20000201400 */
[----:B------:R-:W-:Y:S01]  /*3cf0*/  IMAD.MOV.U32 R3, RZ, RZ, R5 ;  /* 0x000000ffff037224 */ /* 0x000fe200078e0005 */
[----:B------:R-:W-:Y:S01]  /*3d00*/  ISETP.GE.AND P5, PT, R132, 0x41, PT ;  /* 0x000000418400780c */ /* 0x000fe20003fa6270 */
[----:B------:R-:W-:Y:S01]  /*3d10*/  IMAD.IADD R5, R18, 0x1, -R149 ;  /* 0x0000000112057824 */ /* 0x000fe200078e0a95 */
[----:B------:R-:W-:Y:S01]  /*3d20*/  ISETP.GE.AND P0, PT, R122, R132, PT ;  /* 0x000000847a00720c */ /* 0x000fe20003f06270 */
[-C--:B----4-:R-:W-:Y:S01]  /*3d30*/  FFMA.FTZ R20, R62, -R133.reuse, R146 ;  /* 0x800000853e147223 */ /* 0x090fe20000010092 */
[----:B------:R-:W-:Y:S01]  /*3d40*/  FSEL R46, R11, -INF , !P2 ;  /* 0xff8000000b2e7808 */ /* 0x000fe20005000000 */
[-C--:B--2---:R-:W-:Y:S01]  /*3d50*/  FFMA.FTZ R2, R99, -R133.reuse, R15 ;  /* 0x8000008563027223 */ /* 0x084fe2000001000f */
[----:B------:R2:W-:Y:S01]  /*3d60*/  I2F R57, R3 ;  /* 0x0000000300397306 */ /* 0x0005e20000201400 */
[----:B------:R-:W-:Y:S01]  /*3d70*/  FFMA.FTZ R15, R92, -R133, R82 ;  /* 0x800000855c0f7223 */ /* 0x000fe20000010052 */
[----:B------:R-:W-:-:S02]  /*3d80*/  FSEL R152, R14, -INF , !P1 ;  /* 0xff8000000e987808 */ /* 0x000fc40004800000 */
[----:B------:R-:W-:Y:S02]  /*3d90*/  FSEL R67, R2, -INF , !P6 ;  /* 0xff80000002437808 */ /* 0x000fe40007000000 */
[----:B------:R-:W-:Y:S01]  /*3da0*/  FSEL R153, R15, -INF , !P2 ;  /* 0xff8000000f997808 */ /* 0x000fe20005000000 */
[----:B-1----:R-:W-:Y:S01]  /*3db0*/  IMAD.IADD R0, R16, 0x1, -R149 ;  /* 0x0000000110007824 */ /* 0x002fe200078e0a95 */
[----:B------:R-:W-:Y:S02]  /*3dc0*/  FSEL R44, R12, -INF , !P1 ;  /* 0xff8000000c2c7808 */ /* 0x000fe40004800000 */
[----:B------:R-:W-:Y:S02]  /*3dd0*/  FSEL R192, R13, -INF , !P0 ;  /* 0xff8000000dc07808 */ /* 0x000fe40004000000 */
[----:B------:R-:W-:Y:S02]  /*3de0*/  IABS R2, R0 ;  /* 0x0000000000027213 */ /* 0x000fe40000000000 */
[----:B------:R-:W-:Y:S01]  /*3df0*/  IABS R0, R5 ;  /* 0x0000000500007213 */ /* 0x000fe20000000000 */
[-C--:B------:R-:W-:Y:S01]  /*3e00*/  FFMA.FTZ R5, R97, -R133.reuse, R26 ;  /* 0x8000008561057223 */ /* 0x080fe2000001001a */
[----:B------:R-:W-:Y:S01]  /*3e10*/  FSEL R176, R9, -INF , !P0 ;  /* 0xff80000009b07808 */ /* 0x000fe20004000000 */
[----:B--2---:R-:W-:Y:S01]  /*3e20*/  IMAD.MOV.U32 R3, RZ, RZ, R2 ;  /* 0x000000ffff037224 */ /* 0x004fe200078e0002 */
[----:B------:R-:W-:Y:S01]  /*3e30*/  BAR.SYNC.DEFER_BLOCKING 0x0 ;  /* 0x0000000000007b1d */ /* 0x000fe20000010000 */
[----:B------:R-:W-:Y:S01]  /*3e40*/  IMAD.MOV.U32 R2, RZ, RZ, R0 ;  /* 0x000000ffff027224 */ /* 0x000fe200078e0000 */
[----:B------:R-:W-:Y:S01]  /*3e50*/  IABS R0, R6 ;  /* 0x0000000600007213 */ /* 0x000fe20000000000 */
[-C--:B------:R-:W-:Y:S01]  /*3e60*/  FFMA.FTZ R6, R104, -R133.reuse, R75 ;  /* 0x8000008568067223 */ /* 0x080fe2000001004b */
[----:B------:R-:W-:Y:S01]  /*3e70*/  FSEL R129, R5, -INF , !P4 ;  /* 0xff80000005817808 */ /* 0x000fe20006000000 */
[-C--:B------:R-:W-:Y:S01]  /*3e80*/  FFMA.FTZ R5, R96, -R133.reuse, R25 ;  /* 0x8000008560057223 */ /* 0x080fe20000010019 */
[----:B------:R1:W2:Y:S01]  /*3e90*/  I2F R56, R3 ;  /* 0x0000000300387306 */ /* 0x0002a20000201400 */
[-C--:B------:R-:W-:Y:S01]  /*3ea0*/  FFMA.FTZ R25, R184, -R133.reuse, R100 ;  /* 0x80000085b8197223 */ /* 0x080fe20000010064 */
[----:B------:R-:W-:Y:S01]  /*3eb0*/  FSEL R154, R6, -INF , !P3 ;  /* 0xff800000069a7808 */ /* 0x000fe20005800000 */
[----:B------:R-:W-:Y:S01]  /*3ec0*/  IMAD.IADD R6, R16, 0x1, -R156 ;  /* 0x0000000110067824 */ /* 0x000fe200078e0a9c */
[----:B------:R-:W-:Y:S01]  /*3ed0*/  FSEL R117, R5, -INF , !P3 ;  /* 0xff80000005757808 */ /* 0x000fe20005800000 */
[----:B------:R-:W-:Y:S01]  /*3ee0*/  IMAD.IADD R5, R17, 0x1, -R151 ;  /* 0x0000000111057824 */ /* 0x000fe200078e0a97 */
[----:B------:R-:W-:Y:S01]  /*3ef0*/  FSEL R185, R25, -INF , !P0 ;  /* 0xff80000019b97808 */ /* 0x000fe20004000000 */
[----:B------:R-:W-:Y:S01]  /*3f00*/  IMAD R26, R187, 0x20, R179 ;  /* 0x00000020bb1a7824 */ /* 0x000fe200078e02b3 */
[----:B------:R3:W4:Y:S01]  /*3f10*/  I2F R43, R2 ;  /* 0x00000002002b7306 */ /* 0x0007220000201400 */
[----:B------:R-:W-:Y:S01]  /*3f20*/  FSEL R184, R7, -INF , !P0 ;  /* 0xff80000007b87808 */ /* 0x000fe20004000000 */
[----:B------:R-:W-:Y:S01]  /*3f30*/  FFMA.FTZ R25, R137, -R133, R109 ;  /* 0x8000008589197223 */ /* 0x000fe2000001006d */
[----:B------:R-:W-:-:S02]  /*3f40*/  ISETP.GE.AND P6, PT, R148, R132, PT ;  /* 0x000000849400720c */ /* 0x000fc40003fc6270 */
[-C--:B------:R-:W-:Y:S02]  /*3f50*/  ISETP.GE.AND P4, PT, R149, R132.reuse, PT ;  /* 0x000000849500720c */ /* 0x080fe40003f86270 */
[-C--:B------:R-:W-:Y:S01]  /*3f60*/  ISETP.GE.AND P1, PT, R156, R132.reuse, PT ;  /* 0x000000849c00720c */ /* 0x080fe20003f26270 */
[----:B-1----:R-:W-:Y:S01]  /*3f70*/  IMAD.IADD R3, R16, 0x1, -R150 ;  /* 0x0000000110037824 */ /* 0x002fe200078e0a96 */
[----:B------:R1:W-:Y:S01]  /*3f80*/  I2F R42, R0 ;  /* 0x00000000002a7306 */ /* 0x0003e20000201400 */
[----:B--2---:R-:W-:Y:S01]  /*3f90*/  FFMA.FTZ R12, R56, -R133, R53 ;  /* 0x80000085380c7223 */ /* 0x004fe20000010035 */
[-C--:B------:R-:W-:Y:S02]  /*3fa0*/  ISETP.GE.AND P0, PT, R151, R132.reuse, PT ;  /* 0x000000849700720c */ /* 0x080fe40003f06270 */
[----:B------:R-:W-:Y:S02]  /*3fb0*/  IABS R3, R3 ;  /* 0x0000000300037213 */ /* 0x000fe40000000000 */
[----:B------:R-:W-:Y:S01]  /*3fc0*/  FSEL R174, R30, -INF , !P6 ;  /* 0xff8000001eae7808 */ /* 0x000fe20007000000 */
[-C--:B---3--:R-:W-:Y:S01]  /*3fd0*/  FFMA.FTZ R2, R19, -R133.reuse, R27 ;  /* 0x8000008513027223 */ /* 0x088fe2000001001b */
[----:B------:R-:W-:Y:S01]  /*3fe0*/  FSEL R178, R20, -INF , !P6 ;  /* 0xff80000014b27808 */ /* 0x000fe20007000000 */
[-C--:B------:R-:W-:Y:S01]  /*3ff0*/  FFMA.FTZ R19, R188, -R133.reuse, R80 ;  /* 0x80000085bc137223 */ /* 0x080fe20000010050 */
[----:B------:R-:W-:Y:S01]  /*4000*/  FSEL R175, R29, -INF , !P4 ;  /* 0xff8000001daf7808 */ /* 0x000fe20006000000 */
[-C--:B------:R-:W-:Y:S01]  /*4010*/  FFMA.FTZ R27, R189, -R133.reuse, R125 ;  /* 0x80000085bd1b7223 */ /* 0x080fe2000001007d */
[----:B------:R-:W-:Y:S01]  /*4020*/  FSEL R128, R2, -INF , !P3 ;  /* 0xff80000002807808 */ /* 0x000fe20005800000 */
[----:B------:R-:W-:Y:S01]  /*4030*/  IMAD.MOV.U32 R2, RZ, RZ, R3 ;  /* 0x000000ffff027224 */ /* 0x000fe200078e0003 */
[----:B------:R-:W-:Y:S01]  /*4040*/  FSEL R141, R19, -INF , !P2 ;  /* 0xff800000138d7808 */ /* 0x000fe20005000000 */
[----:B------:R-:W-:Y:S01]  /*4050*/  IMAD.IADD R3, R17, 0x1, -R157 ;  /* 0x0000000111037824 */ /* 0x000fe200078e0a9d */
[-C--:B------:R-:W-:Y:S01]  /*4060*/  ISETP.GE.AND P3, PT, R150, R132.reuse, PT ;  /* 0x000000849600720c */ /* 0x080fe20003f66270 */
[----:B-1----:R-:W-:Y:S01]  /*4070*/  IMAD.IADD R0, R18, 0x1, -R150 ;  /* 0x0000000112007824 */ /* 0x002fe200078e0a96 */
[----:B------:R1:W2:Y:S01]  /*4080*/  I2F R41, R2 ;  /* 0x0000000200297306 */ /* 0x0002a20000201400 */
[-C--:B------:R-:W-:Y:S01]  /*4090*/  FFMA.FTZ R19, R60, -R133.reuse, R52 ;  /* 0x800000853c137223 */ /* 0x080fe20000010034 */
[----:B------:R-:W-:Y:S01]  /*40a0*/  ISETP.GE.AND P2, PT, R157, R132, PT ;  /* 0x000000849d00720c */ /* 0x000fe20003f46270 */
[----:B----4-:R-:W-:Y:S01]  /*40b0*/  FFMA.FTZ R7, R43, -R133, R55 ;  /* 0x800000852b077223 */ /* 0x010fe20000010037 */
[----:B------:R-:W-:-:S02]  /*40c0*/  IABS R0, R0 ;  /* 0x0000000000007213 */ /* 0x000fc40000000000 */
[----:B------:R-:W-:Y:S02]  /*40d0*/  FSEL R168, R12, -INF , !P4 ;  /* 0xff8000000ca87808 */ /* 0x000fe40006000000 */
[----:B------:R-:W-:Y:S02]  /*40e0*/  FSEL R172, R7, -INF , !P4 ;  /* 0xff80000007ac7808 */ /* 0x000fe40006000000 */
[----:B------:R-:W-:Y:S02]  /*40f0*/  FSEL R196, R28, -INF , !P3 ;  /* 0xff8000001cc47808 */ /* 0x000fe40005800000 */
[----:B------:R-:W-:Y:S02]  /*4100*/  FSEL R195, R27, -INF , !P2 ;  /* 0xff8000001bc37808 */ /* 0x000fe40005000000 */
[----:B------:R-:W-:Y:S01]  /*4110*/  FSEL R198, R25, -INF , !P0 ;  /* 0xff80000019c67808 */ /* 0x000fe20004000000 */
[----:B-1----:R-:W-:Y:S01]  /*4120*/  IMAD.MOV.U32 R2, RZ, RZ, R0 ;  /* 0x000000ffff027224 */ /* 0x002fe200078e0000 */
[----:B------:R-:W-:Y:S01]  /*4130*/  IABS R0, R3 ;  /* 0x0000000300007213 */ /* 0x000fe20000000000 */
[----:B------:R-:W-:-:S02]  /*4140*/  IMAD.IADD R3, R17, 0x1, -R156 ;  /* 0x0000000111037824 */ /* 0x000fc400078e0a9c */
[----:B------:R1:W-:Y:S01]  /*4150*/  I2F R40, R2 ;  /* 0x0000000200287306 */ /* 0x0003e20000201400 */
[-C--:B------:R-:W-:Y:S02]  /*4160*/  FFMA.FTZ R17, R57, -R133.reuse, R147 ;  /* 0x8000008539117223 */ /* 0x080fe40000010093 */
[----:B--2---:R-:W-:-:S03]  /*4170*/  FFMA.FTZ R11, R41, -R133, R48 ;  /* 0x80000085290b7223 */ /* 0x004fc60000010030 */
[----:B------:R-:W-:Y:S02]  /*4180*/  FSEL R179, R17, -INF , !P4 ;  /* 0xff80000011b37808 */ /* 0x000fe40006000000 */
[----:B------:R-:W-:Y:S01]  /*4190*/  FSEL R186, R11, -INF , !P3 ;  /* 0xff8000000bba7808 */ /* 0x000fe20005800000 */
[----:B-1----:R-:W-:Y:S01]  /*41a0*/  IMAD.MOV.U32 R2, RZ, RZ, R0 ;  /* 0x000000ffff027224 */ /* 0x002fe200078e0000 */
[----:B------:R-:W-:Y:S01]  /*41b0*/  IABS R0, R3 ;  /* 0x0000000300007213 */ /* 0x000fe20000000000 */
[----:B------:R-:W-:Y:S02]  /*41c0*/  IMAD.IADD R3, R16, 0x1, -R157 ;  /* 0x0000000110037824 */ /* 0x000fe400078e0a9d */
[----:B------:R1:W2:Y:S02]  /*41d0*/  I2F R39, R2 ;  /* 0x0000000200277306 */ /* 0x0002a40000201400 */
[----:B-1----:R-:W-:Y:S01]  /*41e0*/  IMAD.MOV.U32 R2, RZ, RZ, R0 ;  /* 0x000000ffff027224 */ /* 0x002fe200078e0000 */
[----:B------:R-:W-:Y:S01]  /*41f0*/  IABS R0, R5 ;  /* 0x0000000500007213 */ /* 0x000fe20000000000 */
[----:B--2---:R-:W-:Y:S01]  /*4200*/  FFMA.FTZ R15, R39, -R133, R127 ;  /* 0x80000085270f7223 */ /* 0x004fe2000001007f */
[----:B------:R-:W-:-:S03]  /*4210*/  IABS R5, R3 ;  /* 0x0000000300057213 */ /* 0x000fc60000000000 */
[----:B------:R1:W2:Y:S01]  /*4220*/  I2F R38, R2 ;  /* 0x0000000200267306 */ /* 0x0002a20000201400 */
[----:B------:R-:W-:Y:S01]  /*4230*/  IABS R3, R6 ;  /* 0x0000000600037213 */ /* 0x000fe20000000000 */
[----:B------:R-:W-:Y:S01]  /*4240*/  IMAD.IADD R6, R18, 0x1, -R156 ;  /* 0x0000000112067824 */ /* 0x000fe200078e0a9c */
[----:B------:R-:W-:-:S05]  /*4250*/  FSEL R200, R15, -INF , !P2 ;  /* 0xff8000000fc87808 */ /* 0x000fca0005000000 */
[----:B------:R-:W3:Y:S01]  /*4260*/  I2F R37, R0 ;  /* 0x0000000000257306 */ /* 0x000ee20000201400 */
[----:B-1----:R-:W-:-:S07]  /*4270*/  IMAD.IADD R2, R16, 0x1, -R151 ;  /* 0x0000000110027824 */ /* 0x002fce00078e0a97 */
[----:B------:R1:W4:Y:S01]  /*4280*/  I2F R10, R5 ;  /* 0x00000005000a7306 */ /* 0x0003220000201400 */
[-C--:B------:R-:W-:Y:S02]  /*4290*/  FFMA.FTZ R16, R42, -R133.reuse, R126 ;  /* 0x800000852a107223 */ /* 0x080fe4000001007e */
[----:B--2---:R-:W-:-:S03]  /*42a0*/  FFMA.FTZ R14, R38, -R133, R110 ;  /* 0x80000085260e7223 */ /* 0x004fc6000001006e */
[----:B------:R-:W-:Y:S01]  /*42b0*/  FSEL R199, R16, -INF , !P3 ;  /* 0xff80000010c77808 */ /* 0x000fe20005800000 */
[-C--:B---3--:R-:W-:Y:S01]  /*42c0*/  FFMA.FTZ R13, R37, -R133.reuse, R111 ;  /* 0x80000085250d7223 */ /* 0x088fe2000001006f */
[----:B------:R-:W-:Y:S01]  /*42d0*/  IABS R0, R2 ;  /* 0x0000000200007213 */ /* 0x000fe20000000000 */
[----:B------:R-:W-:Y:S01]  /*42e0*/  IMAD.MOV.U32 R2, RZ, RZ, R3 ;  /* 0x000000ffff027224 */ /* 0x000fe200078e0003 */
[----:B------:R-:W-:Y:S01]  /*42f0*/  FSEL R201, R14, -INF , !P1 ;  /* 0xff8000000ec97808 */ /* 0x000fe20004800000 */
[C---:B------:R-:W-:Y:S01]  /*4300*/  IMAD.IADD R3, R18.reuse, 0x1, -R157 ;  /* 0x0000000112037824 */ /* 0x040fe200078e0a9d */
[----:B------:R2:W3:Y:S01]  /*4310*/  I2F R8, R0 ;  /* 0x0000000000087306 */ /* 0x0004e20000201400 */
[----:B------:R-:W-:Y:S01]  /*4320*/  FSEL R202, R13, -INF , !P0 ;  /* 0xff8000000dca7808 */ /* 0x000fe20004000000 */
[----:B-1----:R-:W-:Y:S02]  /*4330*/  IMAD.IADD R5, R18, 0x1, -R151 ;  /* 0x0000000112057824 */ /* 0x002fe400078e0a97 */
[----:B------:R-:W-:-:S04]  /*4340*/  FFMA.FTZ R18, R58, -R133, R54 ;  /* 0x800000853a127223 */ /* 0x000fc80000010036 */
[----:B------:R-:W1:Y:S01]  /*4350*/  I2F R36, R2 ;  /* 0x0000000200247306 */ /* 0x000e620000201400 */
[----:B----4-:R-:W-:Y:S01]  /*4360*/  FFMA.FTZ R10, R10, -R133, R49 ;  /* 0x800000850a0a7223 */ /* 0x010fe20000010031 */
[----:B------:R-:W-:-:S04]  /*4370*/  FSEL R171, R18, -INF , !P6 ;  /* 0xff80000012ab7808 */ /* 0x000fc80007000000 */
[----:B------:R-:W-:Y:S01]  /*4380*/  FSEL R187, R10, -INF , !P2 ;  /* 0xff8000000abb7808 */ /* 0x000fe20005000000 */
[----:B--2---:R-:W-:Y:S02]  /*4390*/  IMAD.IADD R0, R191, 0x1, R26 ;  /* 0x00000001bf007824 */ /* 0x004fe400078e021a */
[-C--:B------:R-:W-:Y:S01]  /*43a0*/  FFMA.FTZ R26, R139, -R133.reuse, R108 ;  /* 0x800000858b1a7223 */ /* 0x080fe2000001006c */
[----:B------:R-:W-:Y:S01]  /*43b0*/  FSEL R139, R19, -INF , !P6 ;  /* 0xff800000138b7808 */ /* 0x000fe20007000000 */
[----:B---3--:R-:W-:-:S03]  /*43c0*/  FFMA.FTZ R8, R8, -R133, R33 ;  /* 0x8000008508087223 */ /* 0x008fc60000010021 */
[----:B------:R-:W-:Y:S01]  /*43d0*/  FSEL R197, R26, -INF , !P1 ;  /* 0xff8000001ac57808 */ /* 0x000fe20004800000 */
[----:B-1----:R-:W-:Y:S01]  /*43e0*/  FFMA.FTZ R9, R36, -R133, R32 ;  /* 0x8000008524097223 */ /* 0x002fe20000010020 */
[----:B------:R-:W-:Y:S02]  /*43f0*/  IABS R2, R3 ;  /* 0x0000000300027213 */ /* 0x000fe40000000000 */
[----:B------:R-:W-:Y:S02]  /*4400*/  FSEL R189, R8, -INF , !P0 ;  /* 0xff80000008bd7808 */ /* 0x000fe40004000000 */
[----:B------:R-:W-:Y:S01]  /*4410*/  FSEL R188, R9, -INF , !P1 ;  /* 0xff80000009bc7808 */ /* 0x000fe20004800000 */
[----:B------:R-:W-:Y:S01]  /*4420*/  IMAD.MOV.U32 R3, RZ, RZ, R2 ;  /* 0x000000ffff037224 */ /* 0x000fe200078e0002 */
[----:B------:R-:W-:Y:S01]  /*4430*/  IABS R2, R6 ;  /* 0x0000000600027213 */ /* 0x000fe20000000000 */
[----:B------:R-:W-:Y:S02]  /*4440*/  FFMA.FTZ R6, R40, -R133, R50 ;  /* 0x8000008528067223 */ /* 0x000fe40000010032 */
[----:B------:R1:W2:Y:S03]  /*4450*/  I2F R21, R3 ;  /* 0x0000000300157306 */ /* 0x0002a60000201400 */
[----:B------:R-:W-:Y:S01]  /*4460*/  FSEL R190, R6, -INF , !P3 ;  /* 0xff80000006be7808 */ /* 0x000fe20005800000 */
[----:B-1----:R-:W-:Y:S01]  /*4470*/  IMAD.MOV.U32 R3, RZ, RZ, R2 ;  /* 0x000000ffff037224 */ /* 0x002fe200078e0002 */
[----:B------:R-:W-:Y:S01]  /*4480*/  IABS R2, R5 ;  /* 0x0000000500027213 */ /* 0x000fe20000000000 */
[----:B--2---:R-:W-:-:S04]  /*4490*/  FFMA.FTZ R5, R21, -R133, R51 ;  /* 0x8000008515057223 */ /* 0x004fc80000010033 */
[----:B------:R-:W1:Y:S01]  /*44a0*/  I2F R3, R3 ;  /* 0x0000000300037306 */ /* 0x000e620000201400 */
[----:B------:R-:W-:-:S07]  /*44b0*/  FSEL R193, R5, -INF , !P2 ;  /* 0xff80000005c17808 */ /* 0x000fce0005000000 */
[----:B------:R-:W2:Y:S01]  /*44c0*/  I2F R2, R2 ;  /* 0x0000000200027306 */ /* 0x000ea20000201400 */
[----:B-1----:R-:W-:-:S05]  /*44d0*/  FFMA.FTZ R3, R3, -R133, R34 ;  /* 0x8000008503037223 */ /* 0x002fca0000010022 */
[----:B------:R-:W-:Y:S01]  /*44e0*/  FSEL R191, R3, -INF , !P1 ;  /* 0xff80000003bf7808 */ /* 0x000fe20004800000 */
[----:B--2---:R-:W-:-:S05]  /*44f0*/  FFMA.FTZ R2, R2, -R133, R35 ;  /* 0x8000008502027223 */ /* 0x004fca0000010023 */
[----:B------:R-:W-:Y:S01]  /*4500*/  FSEL R194, R2, -INF , !P0 ;  /* 0xff80000002c27808 */ /* 0x000fe20004000000 */
[----:B------:R-:W-:Y:S05]  /*4510*/  @!P5 BRA `(.L_x_101) ;  /* 0x000003b00000d947 */ /* 0x000fea0003800000 */
[----:B------:R-:W-:Y:S01]  /*4520*/  LEA.HI.SX32 R2, R227, 0xfffffffe, 0x1a ;  /* 0xfffffffee3027811 */ /* 0x000fe200078fd2ff */
[----:B------:R-:W-:Y:S01]  /*4530*/  BSSY B0, `(.L_x_102) ;  /* 0x0000038000007945 */ /* 0x000fe20003800000 */
[----:B------:R-:W-:Y:S02]  /*4540*/  ISETP.GE.AND P4, PT, R240, c[0x0][0x220], PT ;  /* 0x00008800f0007a0c */ /* 0x000fe40003f86270 */
        /* <DEDUP_REMOVED lines=48> */
[----:B------:R-:W-:-:S04]  /*4850*/  LEA R2, P0, R3, c[0x0][0x168], 0x1 ;  /* 0x00005a0003027a11 */ /* 0x000fc800078008ff */
[----:B------:R-:W-:-:S05]  /*4860*/  LEA.HI.X R3, R3, c[0x0][0x16c], R5, 0x1, P0 ;  /* 0x00005b0003037a11 */ /* 0x000fca00000f0c05 */
[----:B------:R-:W-:Y:S01]  /*4870*/  @!PT LDS RZ, [RZ] ;  /* 0x00000000fffff984 */ /* 0x000fe20000000800 */
[----:B------:R-:W-:Y:S01]  /*4880*/  @!PT LDS RZ, [RZ] ;  /* 0x00000000fffff984 */ /* 0x000fe20000000800 */
[----:B------:R-:W-:Y:S01]  /*4890*/  @!PT LDS RZ, [RZ] ;  /* 0x00000000fffff984 */ /* 0x000fe20000000800 */
[----:B------:R2:W-:Y:S04]  /*48a0*/  LDGSTS.E.BYPASS.LTC128B.128 [R226+0x8800], [R2.64+0x80] ;  /* 0x0880008002e27fae */ /* 0x0005e8000b901d4a */
.L_x_103:
[----:B------:R-:W-:Y:S05]  /*48b0*/  BSYNC B0 ;  /* 0x0000000000007941 */ /* 0x000fea0003800000 */
.L_x_102:
[----:B------:R-:W0:Y:S02]  /*48c0*/  LDGDEPBAR ;  /* 0x00000000000079af */ /* 0x000e240000000000 */
.L_x_101:
[----:B--2---:R-:W-:Y:S02]  /*48d0*/  FMNMX.FTZ R2, R88, R84, !PT ;  /* 0x0000005458027209 */ /* 0x004fe40007810000 */
        /* <DEDUP_REMOVED lines=20> */
[----:B------:R-:W-:Y:S01]  /*4a20*/  FMNMX.FTZ R2, R129, R2, !PT ;  /* 0x0000000281027209 */ /* 0x000fe20007810000 */
[----:B------:R-:W-:Y:S01]  /*4a30*/  LDSM.16.MT88.4 R36, [R222+0xb000] ;  /* 0x00b00000de24783b */ /* 0x000fe20000004200 */
        /* <DEDUP_REMOVED lines=67> */
[----:B--2---:R-:W-:-:S07]  /*4e70*/  FFMA.FTZ R6, R65, c[0x0][0x23c], -R12 ;  /* 0x00008f0041067a23 */ /* 0x004fce000001080c */
        /* <DEDUP_REMOVED lines=74> */
[----:B---3--:R-:W-:-:S04]  /*5320*/  FFMA.FTZ R4, R44, c[0x0][0x23c], -R12 ;  /* 0x00008f002c047a23 */ /* 0x008fc8000001080c */
[----:B------:R3:W5:Y:S03]  /*5330*/  MUFU.EX2 R204, R4 ;  /* 0x0000000400cc7308 */ /* 0x0007660000000800 */
[C---:B------:R-:W-:Y:S01]  /*5340*/  HMMA.16816.F32.BF16 R144, R8.reuse, R34, RZ ;  /* 0x000000220890723c */ /* 0x040fe200000418ff */
[----:B------:R-:W-:Y:S07]  /*5350*/  LDSM.16.MT88.4 R32, [R220+0xb400] ;  /* 0x00b40000dc20783b */ /* 0x000fee0000004200 */
[----:B------:R-:W-:Y:S01]  /*5360*/  HMMA.16816.F32.BF16 R44, R8, R36, RZ ;  /* 0x00000024082c723c */ /* 0x000fe200000418ff */
[----:B---3--:R-:W-:-:S07]  /*5370*/  FFMA.FTZ R4, R129, c[0x0][0x23c], -R2 ;  /* 0x00008f0081047a23 */ /* 0x008fce0000010802 */
[----:B------:R-:W-:Y:S01]  /*5380*/  HMMA.16816.F32.BF16 R148, R8, R38, RZ ;  /* 0x000000260894723c */ /* 0x000fe200000418ff */
[----:B------:R-:W-:Y:S01]  /*5390*/  MOV R37, R158 ;  /* 0x0000009e00257202 */ /* 0x000fe20000000f00 */
[----:B------:R3:W-:Y:S01]  /*53a0*/  MUFU.EX2 R231, R4 ;  /* 0x0000000400e77308 */ /* 0x0007e20000000800 */
[----:B------:R-:W-:-:S04]  /*53b0*/  MOV R36, R157 ;  /* 0x0000009d00247202 */ /* 0x000fc80000000f00 */
[----:B------:R-:W-:Y:S02]  /*53c0*/  IMAD.MOV.U32 R39, RZ, RZ, R156 ;  /* 0x000000ffff277224 */ /* 0x000fe400078e009c */
[----:B---3--:R-:W-:Y:S02]  /*53d0*/  FFMA.FTZ R4, R128, c[0x0][0x23c], -R2 ;  /* 0x00008f0080047a23 */ /* 0x008fe40000010802 */
[----:B------:R-:W-:Y:S01]  /*53e0*/  HMMA.16816.F32.BF16 R128, R8, R30, RZ ;  /* 0x0000001e0880723c */ /* 0x000fe200000418ff */
[----:B------:R-:W3:Y:S01]  /*53f0*/  LDSM.16.MT88.4 R28, [R222+0xa400] ;  /* 0x00a40000de1c783b */ /* 0x000ee20000004200 */
[----:B------:R1:W1:Y:S05]  /*5400*/  MUFU.EX2 R208, R4 ;  /* 0x0000000400d07308 */ /* 0x00026a0000000800 */
[----:B------:R-:W-:Y:S01]  /*5410*/  FFMA.FTZ R8, R141, c[0x0][0x23c], -R0 ;  /* 0x00008f008d087a23 */ /* 0x000fe20000010800 */
[----:B----4-:R-:W-:Y:S01]  /*5420*/  MOV R11, R161 ;  /* 0x000000a1000b7202 */ /* 0x010fe20000000f00 */
[----:B------:R-:W-:Y:S01]  /*5430*/  IMAD.MOV.U32 R10, RZ, RZ, R205 ;  /* 0x000000ffff0a7224 */ /* 0x000fe200078e00cd */
[----:B------:R-:W-:Y:S01]  /*5440*/  MOV R9, R160 ;  /* 0x000000a000097202 */ /* 0x000fe20000000f00 */
[----:B------:R4:W-:Y:S01]  /*5450*/  MUFU.EX2 R235, R8 ;  /* 0x0000000800eb7308 */ /* 0x0009e20000000800 */
[----:B-----5:R-:W-:Y:S01]  /*5460*/  F2FP.BF16.PACK_AB R6, R204, R11 ;  /* 0x0000000bcc06723e */ /* 0x020fe200000010ff */
[----:B-1----:R-:W-:Y:S01]  /*5470*/  FFMA.FTZ R4, R134, c[0x0][0x23c], -R2 ;  /* 0x00008f0086047a23 */ /* 0x002fe20000010802 */
[----:B------:R-:W-:Y:S01]  /*5480*/  F2FP.BF16.PACK_AB R5, R208, R231 ;  /* 0x000000e7d005723e */ /* 0x000fe200000010ff */
[----:B------:R-:W-:-:S02]  /*5490*/  IMAD.MOV.U32 R134, RZ, RZ, R40 ;  /* 0x000000ffff867224 */ /* 0x000fc400078e0028 */
[----:B------:R-:W1:Y:S02]  /*54a0*/  LDSM.16.MT88.4 R40, [R222+0xb400] ;  /* 0x00b40000de28783b */ /* 0x000e640000004200 */
[----:B------:R5:W-:Y:S01]  /*54b0*/  MUFU.EX2 R233, R4 ;  /* 0x0000000400e97308 */ /* 0x000be20000000800 */
[----:B----4-:R-:W-:-:S07]  /*54c0*/  FFMA.FTZ R8, R140, c[0x0][0x23c], -R0 ;  /* 0x00008f008c087a23 */ /* 0x010fce0000010800 */
[----:B------:R4:W-:Y:S01]  /*54d0*/  MUFU.EX2 R228, R8 ;  /* 0x0000000800e47308 */ /* 0x0009e20000000800 */
[----:B-----5:R-:W-:Y:S02]  /*54e0*/  FFMA.FTZ R4, R138, c[0x0][0x23c], -R2 ;  /* 0x00008f008a047a23 */ /* 0x020fe40000010802 */
[----:B------:R-:W-:-:S05]  /*54f0*/  IMAD.MOV.U32 R138, RZ, RZ, R159 ;  /* 0x000000ffff8a7224 */ /* 0x000fca00078e009f */
[----:B------:R5:W2:Y:S01]  /*5500*/  MUFU.EX2 R232, R4 ;  /* 0x0000000400e87308 */ /* 0x000aa20000000800 */
[----:B----4-:R-:W-:-:S07]  /*5510*/  FFMA.FTZ R8, R155, c[0x0][0x23c], -R13 ;  /* 0x00008f009b087a23 */ /* 0x010fce000001080d */
[----:B------:R4:W-:Y:S01]  /*5520*/  MUFU.EX2 R218, R8 ;  /* 0x0000000800da7308 */ /* 0x0009e20000000800 */
[----:B-----5:R-:W-:Y:S01]  /*5530*/  FFMA.FTZ R4, R143, c[0x0][0x23c], -R0 ;  /* 0x00008f008f047a23 */ /* 0x020fe20000010800 */
[----:B--2---:R-:W-:-:S06]  /*5540*/  F2FP.BF16.PACK_AB R7, R232, R233 ;  /* 0x000000e9e807723e */ /* 0x004fcc00000010ff */
[----:B------:R2:W-:Y:S01]  /*5550*/  MUFU.EX2 R230, R4 ;  /* 0x0000000400e67308 */ /* 0x0005e20000000800 */
[----:B----4-:R-:W-:-:S07]  /*5560*/  FFMA.FTZ R8, R154, c[0x0][0x23c], -R13 ;  /* 0x00008f009a087a23 */ /* 0x010fce000001080d */
[----:B------:R4:W-:Y:S01]  /*5570*/  MUFU.EX2 R219, R8 ;  /* 0x0000000800db7308 */ /* 0x0009e20000000800 */
[----:B--2---:R-:W-:-:S07]  /*5580*/  FFMA.FTZ R4, R142, c[0x0][0x23c], -R0 ;  /* 0x00008f008e047a23 */ /* 0x004fce0000010800 */
[----:B------:R2:W5:Y:S01]  /*5590*/  MUFU.EX2 R229, R4 ;  /* 0x0000000400e57308 */ /* 0x0005620000000800 */
[----:B----4-:R-:W-:-:S07]  /*55a0*/  FFMA.FTZ R8, R153, c[0x0][0x23c], -R13 ;  /* 0x00008f0099087a23 */ /* 0x010fce000001080d */
[----:B------:R4:W-:Y:S01]  /*55b0*/  MUFU.EX2 R217, R8 ;  /* 0x0000000800d97308 */ /* 0x0009e20000000800 */
[----:B--2---:R-:W-:-:S07]  /*55c0*/  F2FP.BF16.PACK_AB R4, R209, R134 ;  /* 0x00000086d104723e */ /* 0x004fce00000010ff */
[----:B------:R-:W-:Y:S01]  /*55d0*/  HMMA.16816.F32.BF16 R164, R4, R24, R112 ;  /* 0x0000001804a4723c */ /* 0x000fe20000041870 */
[----:B----4-:R-:W-:-:S04]  /*55e0*/  FFMA.FTZ R8, R152, c[0x0][0x23c], -R13 ;  /* 0x00008f0098087a23 */ /* 0x010fc8000001080d */
[----:B------:R2:W4:Y:S03]  /*55f0*/  MUFU.EX2 R216, R8 ;  /* 0x0000000800d87308 */ /* 0x0005260000000800 */
[C---:B------:R-:W-:Y:S08]  /*5600*/  HMMA.16816.F32.BF16 R160, R4.reuse, R20, R108 ;  /* 0x0000001404a0723c */ /* 0x040ff0000004186c */
[----:B------:R-:W-:Y:S01]  /*5610*/  HMMA.16816.F32.BF16 R156, R4, R16, R104 ;  /* 0x00000010049c723c */ /* 0x000fe20000041868 */
[----:B--2---:R-:W-:-:S07]  /*5620*/  FFMA.FTZ R8, R176, c[0x0][0x23c], -R12 ;  /* 0x00008f00b0087a23 */ /* 0x004fce000001080c */
[C---:B---3--:R-:W-:Y:S01]  /*5630*/  HMMA.16816.F32.BF16 R140, R4.reuse, R28, R100 ;  /* 0x0000001c048c723c */ /* 0x048fe20000041864 */
[----:B------:R2:W-:Y:S07]  /*5640*/  MUFU.EX2 R215, R8 ;  /* 0x0000000800d77308 */ /* 0x0005ee0000000800 */
[C---:B------:R-:W-:Y:S08]  /*5650*/  HMMA.16816.F32.BF16 R112, R4.reuse, R32, R96 ;  /* 0x000000200470723c */ /* 0x040ff00000041860 */
[----:B-1----:R-:W-:Y:S01]  /*5660*/  HMMA.16816.F32.BF16 R108, R4, R40, R92 ;  /* 0x00000028046c723c */ /* 0x002fe2000004185c */
[----:B--2---:R-:W-:Y:S01]  /*5670*/  FFMA.FTZ R8, R169, c[0x0][0x23c], -R12 ;  /* 0x00008f00a9087a23 */ /* 0x004fe2000001080c */
[----:B------:R-:W-:-:S03]  /*5680*/  MOV R169, R204 ;  /* 0x000000cc00a97202 */ /* 0x000fc60000000f00 */
[----:B------:R1:W2:Y:S03]  /*5690*/  MUFU.EX2 R214, R8 ;  /* 0x0000000800d67308 */ /* 0x0002a60000000800 */
[C---:B------:R-:W-:Y:S08]  /*56a0*/  HMMA.16816.F32.BF16 R152, R4.reuse, R26, R88 ;  /* 0x0000001a0498723c */ /* 0x040ff00000041858 */
[----:B------:R-:W-:Y:S01]  /*56b0*/  HMMA.16816.F32.BF16 R100, R4, R22, R84 ;  /* 0x000000160464723c */ /* 0x000fe20000041854 */
[----:B-1----:R-:W-:-:S07]  /*56c0*/  FFMA.FTZ R8, R139, c[0x0][0x23c], -R12 ;  /* 0x00008f008b087a23 */ /* 0x002fce000001080c */
[C---:B------:R-:W-:Y:S01]  /*56d0*/  HMMA.16816.F32.BF16 R104, R4.reuse, R18, R80 ;  /* 0x000000120468723c */ /* 0x040fe20000041850 */
[----:B------:R1:W-:Y:S07]  /*56e0*/  MUFU.EX2 R213, R8 ;  /* 0x0000000800d57308 */ /* 0x0003ee0000000800 */
[C---:B------:R-:W-:Y:S08]  /*56f0*/  HMMA.16816.F32.BF16 R96, R4.reuse, R30, R76 ;  /* 0x0000001e0460723c */ /* 0x040ff0000004184c */
[----:B------:R-:W-:Y:S01]  /*5700*/  HMMA.16816.F32.BF16 R92, R4, R34, R72 ;  /* 0x00000022045c723c */ /* 0x000fe20000041848 */
[----:B-1----:R-:W-:Y:S01]  /*5710*/  FFMA.FTZ R8, R168, c[0x0][0x23c], -R12 ;  /* 0x00008f00a8087a23 */ /* 0x002fe2000001080c */
[----:B------:R-:W-:-:S03]  /*5720*/  MOV R168, R212 ;  /* 0x000000d400a87202 */ /* 0x000fc60000000f00 */
[----:B------:R1:W-:Y:S03]  /*5730*/  MUFU.EX2 R212, R8 ;  /* 0x0000000800d47308 */ /* 0x0003e60000000800 */
[----:B------:R-:W-:Y:S07]  /*5740*/  HMMA.16816.F32.BF16 R88, R4, R42, R64 ;  /* 0x0000002a0458723c */ /* 0x000fee0000041840 */
[----:B-----5:R-:W-:-:S02]  /*5750*/  F2FP.BF16.PACK_AB R4, R229, R230 ;  /* 0x000000e6e504723e */ /* 0x020fc400000010ff */
[----:B------:R-:W-:Y:S02]  /*5760*/  F2FP.BF16.PACK_AB R5, R219, R218 ;  /* 0x000000dadb05723e */ /* 0x000fe400000010ff */
[----:B------:R-:W-:Y:S02]  /*5770*/  F2FP.BF16.PACK_AB R6, R228, R235 ;  /* 0x000000ebe406723e */ /* 0x000fe400000010ff */
[----:B----4-:R-:W-:Y:S01]  /*5780*/  F2FP.BF16.PACK_AB R7, R216, R217 ;  /* 0x000000d9d807723e */ /* 0x010fe200000010ff */
[----:B-1----:R-:W-:-:S06]  /*5790*/  FFMA.FTZ R8, R184, c[0x0][0x23c], -R2 ;  /* 0x00008f00b8087a23 */ /* 0x002fcc0000010802 */
[C---:B------:R-:W-:Y:S08]  /*57a0*/  HMMA.16816.F32.BF16 R84, R4.reuse, R24, R68 ;  /* 0x000000180454723c */ /* 0x040ff00000041844 */
[C---:B------:R-:W-:Y:S08]  /*57b0*/  HMMA.16816.F32.BF16 R68, R4.reuse, R28, R52 ;  /* 0x0000001c0444723c */ /* 0x040ff00000041834 */
[C---:B------:R-:W-:Y:S07]  /*57c0*/  HMMA.16816.F32.BF16 R52, R4.reuse, R22, R120 ;  /* 0x000000160434723c */ /* 0x040fee0000041878 */
[----:B------:R-:W-:Y:S01]  /*57d0*/  MOV R120, R211 ;  /* 0x000000d300787202 */ /* 0x000fe20000000f00 */
[----:B------:R-:W-:Y:S01]  /*57e0*/  HMMA.16816.F32.BF16 R180, R4, R40, R44 ;  /* 0x0000002804b4723c */ /* 0x000fe2000004182c */
[----:B------:R1:W-:Y:S01]  /*57f0*/  MUFU.EX2 R211, R8 ;  /* 0x0000000800d37308 */ /* 0x0003e20000000800 */
[----:B------:R-:W-:Y:S01]  /*5800*/  MOV R123, R39 ;  /* 0x00000027007b7202 */ /* 0x000fe20000000f00 */
[----:B------:R-:W-:Y:S01]  /*5810*/  IMAD.MOV.U32 R122, RZ, RZ, R36 ;  /* 0x000000ffff7a7224 */ /* 0x000fe200078e0024 */
[----:B------:R-:W-:-:S02]  /*5820*/  MOV R121, R37 ;  /* 0x0000002500797202 */ /* 0x000fc40000000f00 */
[----:B------:R-:W-:Y:S02]  /*5830*/  LDSM.16.MT88.4 R36, [R222+0xb800] ;  /* 0x00b80000de24783b */ /* 0x000fe40000004200 */
[C---:B------:R-:W-:Y:S02]  /*5840*/  HMMA.16816.F32.BF16 R44, R4.reuse, R30, R128 ;  /* 0x0000001e042c723c */ /* 0x040fe40000041880 */
[----:B------:R-:W-:Y:S05]  /*5850*/  LDSM.16.MT88.4 R28, [R222+0xa800] ;  /* 0x00a80000de1c783b */ /* 0x000fea0000004200 */
[----:B------:R-:W-:Y:S01]  /*5860*/  MOV R129, R208 ;  /* 0x000000d000817202 */ /* 0x000fe20000000f00 */
[----:B------:R-:W-:Y:S01]  /*5870*/  IMAD.MOV.U32 R130, RZ, RZ, R209 ;  /* 0x000000ffff827224 */ /* 0x000fe200078e00d1 */
[----:B------:R-:W-:Y:S01]  /*5880*/  MOV R131, R134 ;  /* 0x0000008600837202 */ /* 0x000fe20000000f00 */
[----:B-1----:R-:W-:Y:S01]  /*5890*/  FFMA.FTZ R8, R170, c[0x0][0x23c], -R2 ;  /* 0x00008f00aa087a23 */ /* 0x002fe20000010802 */
[----:B------:R-:W-:Y:S01]  /*58a0*/  MOV R134, R207 ;  /* 0x000000cf00867202 */ /* 0x000fe20000000f00 */
[----:B------:R-:W-:Y:S01]  /*58b0*/  IMAD.MOV.U32 R170, RZ, RZ, R210 ;  /* 0x000000ffffaa7224 */ /* 0x000fe200078e00d2 */
[C---:B------:R-:W-:Y:S01]  /*58c0*/  HMMA.16816.F32.BF16 R64, R4.reuse, R32, R48 ;  /* 0x000000200440723c */ /* 0x040fe20000041830 */
[----:B------:R1:W3:Y:S07]  /*58d0*/  MUFU.EX2 R210, R8 ;  /* 0x0000000800d27308 */ /* 0x0002ee0000000800 */
[C---:B------:R-:W-:Y:S01]  /*58e0*/  HMMA.16816.F32.BF16 R80, R4.reuse, R20, R60 ;  /* 0x000000140450723c */ /* 0x040fe2000004183c */
[----:B------:R-:W-:Y:S07]  /*58f0*/  LDSM.16.MT88.4 R20, [R220+0xa800] ;  /* 0x00a80000dc14783b */ /* 0x000fee0000004200 */
[----:B------:R-:W-:Y:S01]  /*5900*/  HMMA.16816.F32.BF16 R72, R4, R16, R56 ;  /* 0x000000100448723c */ /* 0x000fe20000041838 */
[----:B-1----:R-:W-:Y:S01]  /*5910*/  FFMA.FTZ R8, R171, c[0x0][0x23c], -R2 ;  /* 0x00008f00ab087a23 */ /* 0x002fe20000010802 */
[----:B------:R-:W-:-:S02]  /*5920*/  MOV R171, R138 ;  /* 0x0000008a00ab7202 */ /* 0x000fc40000000f00 */
[----:B------:R-:W-:Y:S01]  /*5930*/  MOV R138, R206 ;  /* 0x000000ce008a7202 */ /* 0x000fe20000000f00 */
[----:B------:R1:W-:Y:S03]  /*5940*/  MUFU.EX2 R208, R8 ;  /* 0x0000000800d07308 */ /* 0x0003e60000000800 */
[C---:B------:R-:W-:Y:S01]  /*5950*/  HMMA.16816.F32.BF16 R48, R4.reuse, R18, R116 ;  /* 0x000000120430723c */ /* 0x040fe20000041874 */
[----:B------:R-:W4:Y:S07]  /*5960*/  LDSM.16.MT88.4 R16, [R222+0x9800] ;  /* 0x00980000de10783b */ /* 0x000f2e0000004200 */
[----:B------:R-:W-:Y:S01]  /*5970*/  HMMA.16816.F32.BF16 R60, R4, R26, R124 ;  /* 0x0000001a043c723c */ /* 0x000fe2000004187c */
[----:B------:R-:W5:Y:S01]  /*5980*/  LDSM.16.MT88.4 R24, [R220+0x9800] ;  /* 0x00980000dc18783b */ /* 0x000f620000004200 */
[----:B-1----:R-:W-:-:S06]  /*5990*/  FFMA.FTZ R8, R172, c[0x0][0x23c], -R2 ;  /* 0x00008f00ac087a23 */ /* 0x002fcc0000010802 */
[C---:B------:R-:W-:Y:S01]  /*59a0*/  HMMA.16816.F32.BF16 R56, R4.reuse, R34, R144 ;  /* 0x000000220438723c */ /* 0x040fe20000041890 */
[----:B------:R1:W1:Y:S01]  /*59b0*/  MUFU.EX2 R209, R8 ;  /* 0x0000000800d17308 */ /* 0x0002620000000800 */
[----:B------:R-:W5:Y:S06]  /*59c0*/  LDSM.16.MT88.4 R32, [R220+0xb800] ;  /* 0x00b80000dc20783b */ /* 0x000f6c0000004200 */
[----:B------:R-:W-:Y:S07]  /*59d0*/  HMMA.16816.F32.BF16 R40, R4, R42, R148 ;  /* 0x0000002a0428723c */ /* 0x000fee0000041894 */
[----:B--2---:R-:W-:Y:S01]  /*59e0*/  F2FP.BF16.PACK_AB R4, R214, R215 ;  /* 0x000000d7d604723e */ /* 0x004fe200000010ff */
[----:B-1----:R-:W-:Y:S01]  /*59f0*/  FFMA.FTZ R8, R185, c[0x0][0x23c], -R0 ;  /* 0x00008f00b9087a23 */ /* 0x002fe20000010800 */
[----:B---3--:R-:W-:-:S02]  /*5a00*/  F2FP.BF16.PACK_AB R5, R210, R211 ;  /* 0x000000d3d205723e */ /* 0x008fc400000010ff */
[----:B------:R-:W-:Y:S01]  /*5a10*/  F2FP.BF16.PACK_AB R6, R212, R213 ;  /* 0x000000d5d406723e */ /* 0x000fe200000010ff */
[----:B------:R1:W-:Y:S01]  /*5a20*/  MUFU.EX2 R207, R8 ;  /* 0x0000000800cf7308 */ /* 0x0003e20000000800 */
[----:B------:R-:W-:-:S07]  /*5a30*/  F2FP.BF16.PACK_AB R7, R209, R208 ;  /* 0x000000d0d107723e */ /* 0x000fce00000010ff */
[----:B----4-:R-:W-:Y:S01]  /*5a40*/  HMMA.16816.F32.BF16 R124, R4, R16, R160 ;  /* 0x00000010047c723c */ /* 0x010fe200000418a0 */
[----:B-1----:R-:W-:-:S07]  /*5a50*/  FFMA.FTZ R8, R173, c[0x0][0x23c], -R0 ;  /* 0x00008f00ad087a23 */ /* 0x002fce0000010800 */
[C---:B-----5:R-:W-:Y:S01]  /*5a60*/  HMMA.16816.F32.BF16 R144, R4.reuse, R24, R164 ;  /* 0x000000180490723c */ /* 0x060fe200000418a4 */
[----:B------:R-:W-:Y:S01]  /*5a70*/  LDSM.16.MT88.4 R164, [R222+0xac00] ;  /* 0x00ac0000dea4783b */ /* 0x000fe20000004200 */
[----:B------:R1:W2:Y:S06]  /*5a80*/  MUFU.EX2 R206, R8 ;  /* 0x0000000800ce7308 */ /* 0x0002ac0000000800 */
[C---:B------:R-:W-:Y:S01]  /*5a90*/  HMMA.16816.F32.BF16 R160, R4.reuse, R20, R156 ;  /* 0x0000001404a0723c */ /* 0x040fe2000004189c */
[----:B------:R-:W-:Y:S07]  /*5aa0*/  LDSM.16.MT88.4 R156, [R220+0x9c00] ;  /* 0x009c0000dc9c783b */ /* 0x000fee0000004200 */
[----:B------:R-:W-:Y:S01]  /*5ab0*/  HMMA.16816.F32.BF16 R112, R4, R32, R112 ;  /* 0x000000200470723c */ /* 0x000fe20000041870 */
[----:B-1----:R-:W-:-:S04]  /*5ac0*/  FFMA.FTZ R8, R174, c[0x0][0x23c], -R0 ;  /* 0x00008f00ae087a23 */ /* 0x002fc80000010800 */
[----:B------:R1:W-:Y:S03]  /*5ad0*/  MUFU.EX2 R205, R8 ;  /* 0x0000000800cd7308 */ /* 0x0003e60000000800 */
[C---:B------:R-:W-:Y:S08]  /*5ae0*/  HMMA.16816.F32.BF16 R152, R4.reuse, R26, R152 ;  /* 0x0000001a0498723c */ /* 0x040ff00000041898 */
[----:B------:R-:W-:Y:S01]  /*5af0*/  HMMA.16816.F32.BF16 R76, R4, R18, R100 ;  /* 0x00000012044c723c */ /* 0x000fe20000041864 */
[----:B-1----:R-:W-:-:S07]  /*5b00*/  FFMA.FTZ R8, R175, c[0x0][0x23c], -R0 ;  /* 0x00008f00af087a23 */ /* 0x002fce0000010800 */
[C---:B------:R-:W-:Y:S01]  /*5b10*/  HMMA.16816.F32.BF16 R104, R4.reuse, R22, R104 ;  /* 0x000000160468723c */ /* 0x040fe20000041868 */
[----:B------:R1:W-:Y:S07]  /*5b20*/  MUFU.EX2 R204, R8 ;  /* 0x0000000800cc7308 */ /* 0x0003ee0000000800 */
[C---:B------:R-:W-:Y:S08]  /*5b30*/  HMMA.16816.F32.BF16 R172, R4.reuse, R28, R140 ;  /* 0x0000001c04ac723c */ /* 0x040ff0000004188c */
[----:B------:R-:W-:Y:S01]  /*5b40*/  HMMA.16816.F32.BF16 R116, R4, R34, R92 ;  /* 0x000000220474723c */ /* 0x000fe2000004185c */
[----:B-1----:R-:W-:-:S04]  /*5b50*/  FFMA.FTZ R8, R192, c[0x0][0x23c], -R13 ;  /* 0x00008f00c0087a23 */ /* 0x002fc8000001080d */
[----:B------:R1:W-:Y:S03]  /*5b60*/  MUFU.EX2 R192, R8 ;  /* 0x0000000800c07308 */ /* 0x0003e60000000800 */
[----:B------:R-:W-:Y:S01]  /*5b70*/  HMMA.16816.F32.BF16 R140, R4, R38, R88 ;  /* 0x00000026048c723c */ /* 0x000fe20000041858 */
[----:B-1----:R-:W-:-:S04]  /*5b80*/  FFMA.FTZ R8, R177, c[0x0][0x23c], -R13 ;  /* 0x00008f00b1087a23 */ /* 0x002fc8000001080d */
[----:B------:R1:W3:Y:S02]  /*5b90*/  MUFU.EX2 R185, R8 ;  /* 0x0000000800b97308 */ /* 0x0002e40000000800 */
[----:B-1----:R-:W-:-:S06]  /*5ba0*/  FFMA.FTZ R8, R178, c[0x0][0x23c], -R13 ;  /* 0x00008f00b2087a23 */ /* 0x002fcc000001080d */
[----:B------:R1:W-:Y:S02]  /*5bb0*/  MUFU.EX2 R184, R8 ;  /* 0x0000000800b87308 */ /* 0x0003e40000000800 */
[----:B-1----:R-:W-:Y:S02]  /*5bc0*/  FFMA.FTZ R8, R179, c[0x0][0x23c], -R13 ;  /* 0x00008f00b3087a23 */ /* 0x002fe4000001080d */
[C---:B------:R-:W-:Y:S04]  /*5bd0*/  HMMA.16816.F32.BF16 R176, R4.reuse, R36, R108 ;  /* 0x0000002404b0723c */ /* 0x040fe8000004186c */
[----:B------:R1:W4:Y:S04]  /*5be0*/  MUFU.EX2 R139, R8 ;  /* 0x00000008008b7308 */ /* 0x0003280000000800 */
[----:B------:R-:W-:Y:S01]  /*5bf0*/  HMMA.16816.F32.BF16 R108, R4, R30, R96 ;  /* 0x0000001e046c723c */ /* 0x000fe20000041860 */
[----:B------:R-:W5:Y:S06]  /*5c00*/  LDSM.16.MT88.4 R96, [R220+0xac00] ;  /* 0x00ac0000dc60783b */ /* 0x000f6c0000004200 */
[----:B--2---:R-:W-:-:S02]  /*5c10*/  F2FP.BF16.PACK_AB R4, R206, R207 ;  /* 0x000000cfce04723e */ /* 0x004fc400000010ff */
[----:B---3--:R-:W-:Y:S01]  /*5c20*/  F2FP.BF16.PACK_AB R5, R185, R192 ;  /* 0x000000c0b905723e */ /* 0x008fe200000010ff */
[----:B-1----:R-:W-:Y:S01]  /*5c30*/  FFMA.FTZ R8, R186, c[0x0][0x23c], -R12 ;  /* 0x00008f00ba087a23 */ /* 0x002fe2000001080c */
[----:B------:R-:W-:Y:S02]  /*5c40*/  MOV R186, R169 ;  /* 0x000000a900ba7202 */ /* 0x000fe40000000f00 */
[----:B------:R-:W-:Y:S02]  /*5c50*/  MOV R169, R138 ;  /* 0x0000008a00a97202 */ /* 0x000fe40000000f00 */
[----:B------:R1:W-:Y:S01]  /*5c60*/  MUFU.EX2 R138, R8 ;  /* 0x00000008008a7308 */ /* 0x0003e20000000800 */
[----:B------:R-:W-:Y:S02]  /*5c70*/  F2FP.BF16.PACK_AB R6, R204, R205 ;  /* 0x000000cdcc06723e */ /* 0x000fe400000010ff */
[----:B----4-:R-:W-:-:S07]  /*5c80*/  F2FP.BF16.PACK_AB R7, R139, R184 ;  /* 0x000000b88b07723e */ /* 0x010fce00000010ff */
[----:B------:R-:W-:Y:S01]  /*5c90*/  HMMA.16816.F32.BF16 R148, R4, R24, R84 ;  /* 0x000000180494723c */ /* 0x000fe20000041854 */
[----:B-1----:R-:W-:Y:S02]  /*5ca0*/  FFMA.FTZ R8, R187, c[0x0][0x23c], -R12 ;  /* 0x00008f00bb087a23 */ /* 0x002fe4000001080c */
[----:B------:R-:W-:Y:S01]  /*5cb0*/  IMAD.MOV.U32 R187, RZ, RZ, R11 ;  /* 0x000000ffffbb7224 */ /* 0x000fe200078e000b */
[----:B------:R-:W-:-:S04]  /*5cc0*/  MOV R11, R134 ;  /* 0x00000086000b7202 */ /* 0x000fc80000000f00 */
[C---:B------:R-:W-:Y:S01]  /*5cd0*/  HMMA.16816.F32.BF16 R84, R4.reuse, R20, R72 ;  /* 0x000000140454723c */ /* 0x040fe20000041848 */
[----:B------:R1:W2:Y:S07]  /*5ce0*/  MUFU.EX2 R134, R8 ;  /* 0x0000000800867308 */ /* 0x0002ae0000000800 */
[C---:B------:R-:W-:Y:S08]  /*5cf0*/  HMMA.16816.F32.BF16 R52, R4.reuse, R18, R52 ;  /* 0x000000120434723c */ /* 0x040ff00000041834 */
[----:B------:R-:W-:Y:S01]  /*5d00*/  HMMA.16816.F32.BF16 R56, R4, R34, R56 ;  /* 0x000000220438723c */ /* 0x000fe20000041838 */
[----:B-1----:R-:W-:Y:S01]  /*5d10*/  FFMA.FTZ R8, R188, c[0x0][0x23c], -R12 ;  /* 0x00008f00bc087a23 */ /* 0x002fe2000001080c */
[----:B--2---:R-:W-:Y:S01]  /*5d20*/  F2FP.BF16.PACK_AB R128, R134, R138 ;  /* 0x0000008a8680723e */ /* 0x004fe200000010ff */
[----:B------:R-:W-:-:S02]  /*5d30*/  IMAD.MOV.U32 R188, RZ, RZ, R131 ;  /* 0x000000ffffbc7224 */ /* 0x000fc400078e0083 */
[----:B------:R1:W-:Y:S02]  /*5d40*/  MUFU.EX2 R21, R8 ;  /* 0x0000000800157308 */ /* 0x0003e40000000800 */
[----:B------:R-:W-:Y:S01]  /*5d50*/  IMAD.MOV.U32 R34, RZ, RZ, R238 ;  /* 0x000000ffff227224 */ /* 0x000fe200078e00ee */
[----:B------:R-:W-:Y:S01]  /*5d60*/  HMMA.16816.F32.BF16 R60, R4, R26, R60 ;  /* 0x0000001a043c723c */ /* 0x000fe2000004183c */
[----:B------:R-:W-:-:S07]  /*5d70*/  MOV R35, R11 ;  /* 0x0000000b00237202 */ /* 0x000fce0000000f00 */
[----:B------:R-:W-:Y:S01]  /*5d80*/  HMMA.16816.F32.BF16 R24, R4, R16, R80 ;  /* 0x000000100418723c */ /* 0x000fe20000041850 */
[----:B------:R-:W2:Y:S01]  /*5d90*/  LDSM.16.MT88.4 R80, [R222+0x9c00] ;  /* 0x009c0000de50783b */ /* 0x000ea20000004200 */
[----:B-1----:R-:W-:Y:S01]  /*5da0*/  FFMA.FTZ R8, R189, c[0x0][0x23c], -R12 ;  /* 0x00008f00bd087a23 */ /* 0x002fe2000001080c */
[----:B------:R-:W-:-:S05]  /*5db0*/  MOV R189, R237 ;  /* 0x000000ed00bd7202 */ /* 0x000fca0000000f00 */
[C---:B------:R-:W-:Y:S01]  /*5dc0*/  HMMA.16816.F32.BF16 R44, R4.reuse, R30, R44 ;  /* 0x0000001e042c723c */ /* 0x040fe2000004182c */
[----:B------:R1:W3:Y:S06]  /*5dd0*/  MUFU.EX2 R237, R8 ;  /* 0x0000000800ed7308 */ /* 0x0002ec0000000800 */
[----:B------:R-:W-:Y:S01]  /*5de0*/  IMAD.MOV.U32 R31, RZ, RZ, R120 ;  /* 0x000000ffff1f7224 */ /* 0x000fe200078e0078 */
[----:B------:R-:W-:Y:S01]  /*5df0*/  HMMA.16816.F32.BF16 R64, R4, R32, R64 ;  /* 0x000000200440723c */ /* 0x000fe20000041840 */
[----:B------:R-:W-:-:S06]  /*5e00*/  MOV R30, R121 ;  /* 0x00000079001e7202 */ /* 0x000fcc0000000f00 */
[----:B------:R-:W-:Y:S01]  /*5e10*/  MOV R33, R123 ;  /* 0x0000007b00217202 */ /* 0x000fe20000000f00 */
[C---:B------:R-:W-:Y:S01]  /*5e20*/  HMMA.16816.F32.BF16 R48, R4.reuse, R22, R48 ;  /* 0x000000160430723c */ /* 0x040fe20000041830 */
[----:B-1----:R-:W-:Y:S01]  /*5e30*/  FFMA.FTZ R8, R190, c[0x0][0x23c], -R2 ;  /* 0x00008f00be087a23 */ /* 0x002fe20000010802 */
[----:B------:R-:W-:Y:S01]  /*5e40*/  MOV R190, R122 ;  /* 0x0000007a00be7202 */ /* 0x000fe20000000f00 */
[----:B------:R-:W-:Y:S02]  /*5e50*/  IMAD.MOV.U32 R32, RZ, RZ, R168 ;  /* 0x000000ffff207224 */ /* 0x000fe400078e00a8 */
[----:B------:R1:W-:Y:S02]  /*5e60*/  MUFU.EX2 R20, R8 ;  /* 0x0000000800147308 */ /* 0x0003e40000000800 */
[----:B------:R-:W-:Y:S01]  /*5e70*/  MOV R23, R129 ;  /* 0x0000008100177202 */ /* 0x000fe20000000f00 */
[----:B------:R-:W-:Y:S01]  /*5e80*/  HMMA.16816.F32.BF16 R120, R4, R36, R180 ;  /* 0x000000240478723c */ /* 0x000fe200000418b4 */
[----:B------:R-:W-:-:S02]  /*5e90*/  MOV R22, R130 ;  /* 0x0000008200167202 */ /* 0x000fc40000000f00 */
[----:B---3--:R-:W-:-:S04]  /*5ea0*/  F2FP.BF16.PACK_AB R130, R237, R21 ;  /* 0x00000015ed82723e */ /* 0x008fc800000010ff */
[----:B------:R-:W-:Y:S01]  /*5eb0*/  MOV R183, R14 ;  /* 0x0000000e00b77202 */ /* 0x000fe20000000f00 */
[----:B------:R-:W-:Y:S01]  /*5ec0*/  HMMA.16816.F32.BF16 R100, R4, R28, R68 ;  /* 0x0000001c0464723c */ /* 0x000fe20000041844 */
[----:B-1----:R-:W-:Y:S01]  /*5ed0*/  FFMA.FTZ R8, R193, c[0x0][0x23c], -R2 ;  /* 0x00008f00c1087a23 */ /* 0x002fe20000010802 */
[----:B------:R-:W-:-:S06]  /*5ee0*/  MOV R193, R169 ;  /* 0x000000a900c17202 */ /* 0x000fcc0000000f00 */
[----:B------:R-:W-:Y:S01]  /*5ef0*/  HMMA.16816.F32.BF16 R40, R4, R38, R40 ;  /* 0x000000260428723c */ /* 0x000fe20000041828 */
[----:B------:R1:W3:Y:S01]  /*5f00*/  MUFU.EX2 R19, R8 ;  /* 0x0000000800137308 */ /* 0x0002e20000000800 */
[----:B------:R-:W4:Y:S01]  /*5f10*/  LDSM.16.MT88.4 R4, [R222+0xbc00] ;  /* 0x00bc0000de04783b */ /* 0x000f220000004200 */
[----:B------:R-:W-:Y:S01]  /*5f20*/  FADD.FTZ R9, R9, R193 ;  /* 0x000000c109097221 */ /* 0x000fe20000010000 */
[----:B------:R-:W-:Y:S02]  /*5f30*/  MOV R28, R170 ;  /* 0x000000aa001c7202 */ /* 0x000fe40000000f00 */
[----:B------:R-:W-:Y:S01]  /*5f40*/  MOV R29, R171 ;  /* 0x000000ab001d7202 */ /* 0x000fe20000000f00 */
[----:B------:R-:W-:Y:S01]  /*5f50*/  FADD.FTZ R9, R30, R9 ;  /* 0x000000091e097221 */ /* 0x000fe20000010000 */
[----:B------:R-:W2:Y:S01]  /*5f60*/  LDSM.16.MT88.4 R168, [R220+0xbc00] ;  /* 0x00bc0000dca8783b */ /* 0x000ea20000004200 */
[--C-:B-1----:R-:W-:Y:S01]  /*5f70*/  FFMA.FTZ R8, R191, c[0x0][0x23c], -R2.reuse ;  /* 0x00008f00bf087a23 */ /* 0x102fe20000010802 */
[----:B------:R-:W-:Y:S01]  /*5f80*/  MOV R191, R10 ;  /* 0x0000000a00bf7202 */ /* 0x000fe20000000f00 */
[----:B------:R-:W-:Y:S01]  /*5f90*/  FFMA.FTZ R2, R194, c[0x0][0x23c], -R2 ;  /* 0x00008f00c2027a23 */ /* 0x000fe20000010802 */
[----:B------:R-:W-:Y:S01]  /*5fa0*/  MOV R194, R15 ;  /* 0x0000000f00c27202 */ /* 0x000fe20000000f00 */
[----:B------:R1:W-:Y:S01]  /*5fb0*/  MUFU.EX2 R18, R8 ;  /* 0x0000000800127308 */ /* 0x0003e20000000800 */
[----:B---3--:R-:W-:-:S07]  /*5fc0*/  F2FP.BF16.PACK_AB R129, R19, R20 ;  /* 0x000000141381723e */ /* 0x008fce00000010ff */
[----:B------:R3:W3:Y:S01]  /*5fd0*/  MUFU.EX2 R238, R2 ;  /* 0x0000000200ee7308 */ /* 0x0006e20000000800 */
[----:B-1----:R-:W-:Y:S01]  /*5fe0*/  MOV R8, R236 ;  /* 0x000000ec00087202 */ /* 0x002fe20000000f00 */
[----:B---3--:R-:W-:Y:S01]  /*5ff0*/  FFMA.FTZ R2, R196, c[0x0][0x23c], -R0 ;  /* 0x00008f00c4027a23 */ /* 0x008fe20000010800 */
[----:B------:R-:W-:-:S05]  /*6000*/  F2FP.BF16.PACK_AB R131, R238, R18 ;  /* 0x00000012ee83723e */ /* 0x000fca00000010ff */
[----:B------:R1:W-:Y:S02]  /*6010*/  MUFU.EX2 R17, R2 ;  /* 0x0000000200117308 */ /* 0x0003e40000000800 */
[C---:B-----5:R-:W-:Y:S08]  /*6020*/  HMMA.16816.F32.BF16 R88, R128.reuse, R96, R160 ;  /* 0x000000608058723c */ /* 0x060ff000000418a0 */
[----:B------:R-:W-:Y:S01]  /*6030*/  HMMA.16816.F32.BF16 R160, R128, R164, R172 ;  /* 0x000000a480a0723c */ /* 0x000fe200000418ac */
[----:B-1----:R-:W-:-:S04]  /*6040*/  FFMA.FTZ R2, R195, c[0x0][0x23c], -R0 ;  /* 0x00008f00c3027a23 */ /* 0x002fc80000010800 */
[----:B------:R1:W3:Y:S03]  /*6050*/  MUFU.EX2 R16, R2 ;  /* 0x0000000200107308 */ /* 0x0002e60000000800 */
[C---:B--2---:R-:W-:Y:S08]  /*6060*/  HMMA.16816.F32.BF16 R72, R128.reuse, R80, R124 ;  /* 0x000000508048723c */ /* 0x044ff0000004187c */
[----:B----4-:R-:W-:Y:S01]  /*6070*/  HMMA.16816.F32.BF16 R124, R128, R4, R176 ;  /* 0x00000004807c723c */ /* 0x010fe200000418b0 */
[--C-:B-1----:R-:W-:Y:S01]  /*6080*/  FFMA.FTZ R2, R197, c[0x0][0x23c], -R0.reuse ;  /* 0x00008f00c5027a23 */ /* 0x102fe20000010800 */
[----:B---3--:R-:W-:Y:S01]  /*6090*/  F2FP.BF16.PACK_AB R172, R16, R17 ;  /* 0x0000001110ac723e */ /* 0x008fe200000010ff */
[----:B------:R-:W-:-:S05]  /*60a0*/  FFMA.FTZ R0, R198, c[0x0][0x23c], -R0 ;  /* 0x00008f00c6007a23 */ /* 0x000fca0000010800 */
[C---:B------:R-:W-:Y:S01]  /*60b0*/  HMMA.16816.F32.BF16 R92, R128.reuse, R98, R104 ;  /* 0x00000062805c723c */ /* 0x040fe20000041868 */
[----:B------:R1:W-:Y:S07]  /*60c0*/  MUFU.EX2 R15, R2 ;  /* 0x00000002000f7308 */ /* 0x0003ee0000000800 */
[C---:B------:R-:W-:Y:S01]  /*60d0*/  HMMA.16816.F32.BF16 R104, R128.reuse, R166, R108 ;  /* 0x000000a68068723c */ /* 0x040fe2000004186c */
[----:B------:R2:W3:Y:S07]  /*60e0*/  MUFU.EX2 R14, R0 ;  /* 0x00000000000e7308 */ /* 0x0004ee0000000800 */
[----:B------:R-:W-:Y:S01]  /*60f0*/  HMMA.16816.F32.BF16 R144, R128, R156, R144 ;  /* 0x0000009c8090723c */ /* 0x000fe20000041890 */
[----:B-1----:R-:W-:-:S02]  /*6100*/  FADD.FTZ R2, R34, R8 ;  /* 0x0000000822027221 */ /* 0x002fc40000010000 */
[----:B------:R-:W-:Y:S02]  /*6110*/  FADD.FTZ R8, R191, R35 ;  /* 0x00000023bf087221 */ /* 0x000fe40000010000 */
[----:B------:R-:W-:Y:S02]  /*6120*/  FADD.FTZ R2, R33, R2 ;  /* 0x0000000221027221 */ /* 0x000fe40000010000 */
[----:B------:R-:W-:Y:S01]  /*6130*/  FADD.FTZ R8, R190, R8 ;  /* 0x00000008be087221 */ /* 0x000fe20000010000 */
        /* <DEDUP_REMOVED lines=19> */
[----:B--2---:R-:W-:-:S03]  /*6270*/  F2FP.BF16.PACK_AB R175, R236, R10 ;  /* 0x0000000aecaf723e */ /* 0x004fc600000010ff */
[----:B------:R-:W-:-:S04]  /*6280*/  FADD.FTZ R0, R32, R0 ;  /* 0x0000000020007221 */ /* 0x000fc80000010000 */
        /* <DEDUP_REMOVED lines=62> */
[----:B------:R-:W1:Y:S01]  /*6670*/  S2R R186, SR_TID.X ;  /* 0x0000000000ba7919 */ /* 0x000e620000002100 */
[----:B------:R-:W-:Y:S01]  /*6680*/  LEA.HI.SX32 R227, R227, 0xfffffffe, 0x1a ;  /* 0xfffffffee3e37811 */ /* 0x000fe200078fd2ff */
[----:B------:R-:W-:-:S02]  /*6690*/  IMAD.MOV.U32 R138, RZ, RZ, R136 ;  /* 0x000000ffff8a7224 */ /* 0x000fc400078e0088 */
[----:B------:R-:W2:Y:S01]  /*66a0*/  LDL R187, [R1] ;  /* 0x0000000001bb7983 */ /* 0x000ea20000100800 */
[----:B------:R-:W-:Y:S02]  /*66b0*/  IMAD.MOV.U32 R140, RZ, RZ, R3 ;  /* 0x000000ffff8c7224 */ /* 0x000fe400078e0003 */
[----:B------:R-:W-:Y:S01]  /*66c0*/  IMAD.MOV.U32 R139, RZ, RZ, R135 ;  /* 0x000000ffff8b7224 */ /* 0x000fe200078e0087 */
[----:B-1----:R-:W-:-:S05]  /*66d0*/  LOP3.LUT R186, R186, 0x3, RZ, 0xc0, !PT ;  /* 0x00000003baba7812 */ /* 0x002fca00078ec0ff */
[----:B------:R-:W-:Y:S02]  /*66e0*/  IMAD R234, R186, -0x2, R234 ;  /* 0xfffffffebaea7824 */ /* 0x000fe400078e02ea */
[----:B------:R-:W3:Y:S01]  /*66f0*/  LDL R186, [R1+0x4] ;  /* 0x0000040001ba7983 */ /* 0x000ee20000100800 */
[----:B------:R-:W-:Y:S02]  /*6700*/  ISETP.GE.AND P4, PT, R240, c[0x0][0x220], PT ;  /* 0x00008800f0007a0c */ /* 0x000fe40003f86270 */
[----:B------:R-:W-:Y:S01]  /*6710*/  IADD3 R234, R132, R234, -R203 ;  /* 0x000000ea84ea7210 */ /* 0x000fe20007ffe8cb */
[----:B------:R-:W-:Y:S01]  /*6720*/  IMAD.MOV.U32 R132, RZ, RZ, R137 ;  /* 0x000000ffff847224 */ /* 0x000fe200078e0089 */
[----:B--2---:R-:W-:Y:S02]  /*6730*/  ISETP.GE.AND P3, PT, R187, c[0x0][0x220], PT ;  /* 0x00008800bb007a0c */ /* 0x004fe40003f66270 */
[----:B---3--:R-:W-:Y:S01]  /*6740*/  ISETP.GE.AND P2, PT, R186, c[0x0][0x220], PT ;  /* 0x00008800ba007a0c */ /* 0x008fe20003f46270 */
[----:B------:R-:W-:Y:S05]  /*6750*/  BRA `(.L_x_105) ;  /* 0x0000038000007947 */ /* 0x000fea0003800000 */
.L_x_107:
[----:B------:R1:W-:Y:S01]  /*6760*/  @P4 STS [R226+0x6000], RZ ;  /* 0x006000ffe2004388 */ /* 0x0003e20000000800 */
[----:B------:R-:W-:Y:S03]  /*6770*/  IADD3 R0, R227, -0x1, RZ ;  /* 0xffffffffe3007810 */ /* 0x000fe60007ffe0ff */
[----:B------:R1:W-:Y:S01]  /*6780*/  @P4 STS [R226+0x6004], RZ ;  /* 0x006004ffe2004388 */ /* 0x0003e20000000800 */
[----:B------:R-:W-:Y:S01]  /*6790*/  SHF.R.S32.HI R134, RZ, 0x1f, R0 ;  /* 0x0000001fff867819 */ /* 0x000fe20000011400 */
[----:B------:R-:W-:Y:S02]  /*67a0*/  IMAD.WIDE.U32 R2, R0, c[0x0][0x198], RZ ;  /* 0x0000660000027a25 */ /* 0x000fe400078e00ff */
        /* <DEDUP_REMOVED lines=51> */
.L_x_105:
[----:B------:R-:W-:Y:S04]  /*6ae0*/  DEPBAR.LE SB0, 0x0 ;  /* 0x000080000000791a */ /* 0x000fe80000000000 */
[----:B------:R-:W-:Y:S01]  /*6af0*/  BAR.SYNC.DEFER_BLOCKING 0x0 ;  /* 0x0000000000007b1d */ /* 0x000fe20000010000 */
[----:B------:R-:W-:Y:S01]  /*6b00*/  SHF.R.S32.HI R0, RZ, 0x1f, R227 ;  /* 0x0000001fff007819 */ /* 0x000fe200000114e3 */
[C---:B------:R-:W-:Y:S04]  /*6b10*/  IMAD.WIDE.U32 R4, R227.reuse, c[0x0][0x1a0], RZ ;  /* 0x00006800e3047a25 */ /* 0x040fe800078e00ff */
[----:B------:R-:W-:Y:S02]  /*6b20*/  IMAD R0, R0, c[0x0][0x1a0], RZ ;  /* 0x0000680000007a24 */ /* 0x000fe400078e02ff */
[----:B------:R-:W-:Y:S02]  /*6b30*/  IMAD.MOV.U32 R6, RZ, RZ, c[0x0][0x1a0] ;  /* 0x00006800ff067624 */ /* 0x000fe400078e00ff */
[----:B------:R-:W-:Y:S01]  /*6b40*/  IMAD R2, R227, c[0x0][0x1a4], R0 ;  /* 0x00006900e3027a24 */ /* 0x000fe200078e0200 */
[----:B------:R-:W-:Y:S01]  /*6b50*/  LEA R0, P0, R4, R244, 0x6 ;  /* 0x000000f404007211 */ /* 0x000fe200078030ff */
[----:B------:R-:W-:Y:S02]  /*6b60*/  IMAD.MOV.U32 R7, RZ, RZ, c[0x0][0x1a4] ;  /* 0x00006900ff077624 */ /* 0x000fe400078e00ff */
        /* <DEDUP_REMOVED lines=185> */
.L_x_106:
[C---:B------:R-:W-:Y:S01]  /*7700*/  IMAD R2, R227.reuse, -0x40, R234 ;  /* 0xffffffc0e3027824 */ /* 0x040fe200078e02ea */
[----:B------:R-:W-:Y:S04]  /*7710*/  MOV R0, 0xffffffc0 ;  /* 0xffffffc000007802 */ /* 0x000fe80000000f00 */
[C---:B-1----:R-:W-:Y:S01]  /*7720*/  IADD3 R176, R2.reuse, -0x1, RZ ;  /* 0xffffffff02b07810 */ /* 0x042fe20007ffe0ff */
[----:B------:R-:W-:Y:S01]  /*7730*/  IMAD R0, R227, R0, 0x40 ;  /* 0x00000040e3007424 */ /* 0x000fe200078e0200 */
[----:B------:R-:W-:Y:S02]  /*7740*/  IADD3 R143, R2, -0x8, RZ ;  /* 0xfffffff8028f7810 */ /* 0x000fe40007ffe0ff */
[----:B------:R-:W-:Y:S02]  /*7750*/  ISETP.GE.AND P0, PT, R176, RZ, PT ;  /* 0x000000ffb000720c */ /* 0x000fe40003f06270 */
[----:B------:R-:W-:Y:S02]  /*7760*/  ISETP.GE.AND P1, PT, R143, RZ, PT ;  /* 0x000000ff8f00720c */ /* 0x000fe40003f26270 */
[C---:B------:R-:W-:Y:S02]  /*7770*/  IADD3 R141, R2.reuse, -0x10, RZ ;  /* 0xfffffff0028d7810 */ /* 0x040fe40007ffe0ff */
[C---:B------:R-:W-:Y:S02]  /*7780*/  IADD3 R137, R2.reuse, -0x11, RZ ;  /* 0xffffffef02897810 */ /* 0x040fe40007ffe0ff */
[C---:B------:R-:W-:Y:S02]  /*7790*/  IADD3 R135, R2.reuse, -0x19, RZ ;  /* 0xffffffe702877810 */ /* 0x040fe40007ffe0ff */
[C---:B------:R-:W-:Y:S02]  /*77a0*/  IADD3 R142, R2.reuse, -0x9, RZ ;  /* 0xfffffff7028e7810 */ /* 0x040fe40007ffe0ff */
[C---:B------:R-:W-:Y:S02]  /*77b0*/  IADD3 R178, R2.reuse, 0x48, RZ ;  /* 0x0000004802b27810 */ /* 0x040fe40007ffe0ff */
[C---:B------:R-:W-:Y:S02]  /*77c0*/  @!P0 IADD3 R176, -R2.reuse, 0x1, RZ ;  /* 0x0000000102b08810 */ /* 0x040fe40007ffe1ff */
[----:B------:R-:W-:Y:S02]  /*77d0*/  ISETP.GE.AND P0, PT, R141, RZ, PT ;  /* 0x000000ff8d00720c */ /* 0x000fe40003f06270 */
[----:B------:R1:W-:Y:S01]  /*77e0*/  I2F R198, R176 ;  /* 0x000000b000c67306 */ /* 0x0003e20000201400 */
[----:B------:R-:W-:Y:S02]  /*77f0*/  @!P1 IADD3 R143, -R2, 0x8, RZ ;  /* 0x00000008028f9810 */ /* 0x000fe40007ffe1ff */
[----:B------:R-:W-:Y:S02]  /*7800*/  ISETP.GE.AND P1, PT, R137, RZ, PT ;  /* 0x000000ff8900720c */ /* 0x000fe40003f26270 */
[----:B------:R-:W-:Y:S02]  /*7810*/  ISETP.GE.AND P6, PT, R142, RZ, PT ;  /* 0x000000ff8e00720c */ /* 0x000fe40003fc6270 */
[C---:B------:R-:W-:Y:S02]  /*7820*/  IADD3 R177, R2.reuse, 0x47, RZ ;  /* 0x0000004702b17810 */ /* 0x040fe40007ffe0ff */
[C---:B------:R-:W-:Y:S01]  /*7830*/  IADD3 R136, R2.reuse, -0x18, RZ ;  /* 0xffffffe802887810 */ /* 0x040fe20007ffe0ff */
[----:B------:R-:W-:Y:S01]  /*7840*/  I2F R197, R143 ;  /* 0x0000008f00c57306 */ /* 0x000fe20000201400 */
[----:B------:R-:W-:Y:S02]  /*7850*/  @!P0 IADD3 R141, -R2, 0x10, RZ ;  /* 0x00000010028d8810 */ /* 0x000fe40007ffe1ff */
[----:B------:R-:W-:Y:S02]  /*7860*/  ISETP.GE.AND P0, PT, R135, RZ, PT ;  /* 0x000000ff8700720c */ /* 0x000fe40003f06270 */
[----:B------:R-:W-:Y:S02]  /*7870*/  IADD3 R0, R234, R0, RZ ;  /* 0x00000000ea007210 */ /* 0x000fe40007ffe0ff */
[----:B------:R-:W-:Y:S02]  /*7880*/  @!P1 IADD3 R137, -R2, 0x11, RZ ;  /* 0x0000001102899810 */ /* 0x000fe40007ffe1ff */
[----:B------:R-:W-:Y:S01]  /*7890*/  ISETP.GE.AND P1, PT, R178, RZ, PT ;  /* 0x000000ffb200720c */ /* 0x000fe20003f26270 */
[----:B------:R2:W-:Y:S01]  /*78a0*/  I2F R195, R141 ;  /* 0x0000008d00c37306 */ /* 0x0005e20000201400 */
[C---:B------:R-:W-:Y:S02]  /*78b0*/  IADD3 R181, R2.reuse, -0x21, RZ ;  /* 0xffffffdf02b57810 */ /* 0x040fe40007ffe0ff */
[----:B------:R-:W-:Y:S02]  /*78c0*/  @!P6 IADD3 R142, -R2, 0x9, RZ ;  /* 0x00000009028ee810 */ /* 0x000fe40007ffe1ff */
[----:B------:R-:W-:Y:S02]  /*78d0*/  ISETP.GE.AND P6, PT, R136, RZ, PT ;  /* 0x000000ff8800720c */ /* 0x000fe40003fc6270 */
[C---:B------:R-:W-:Y:S02]  /*78e0*/  @!P0 IADD3 R135, -R2.reuse, 0x19, RZ ;  /* 0x0000001902878810 */ /* 0x040fe40007ffe1ff */
[----:B------:R-:W-:Y:S01]  /*78f0*/  ISETP.GE.AND P0, PT, R177, RZ, PT ;  /* 0x000000ffb100720c */ /* 0x000fe20003f06270 */
[----:B------:R-:W-:Y:S01]  /*7900*/  I2F R196, R142 ;  /* 0x0000008e00c47306 */ /* 0x000fe20000201400 */
[----:B------:R-:W-:Y:S02]  /*7910*/  IADD3 R183, R2, -0x38, RZ ;  /* 0xffffffc802b77810 */ /* 0x000fe40007ffe0ff */
[----:B------:R-:W-:Y:S02]  /*7920*/  @!P1 IADD3 R178, -R0, -0x8, RZ ;  /* 0xfffffff800b29810 */ /* 0x000fe40007ffe1ff */
[----:B------:R-:W-:Y:S02]  /*7930*/  ISETP.GE.AND P1, PT, R181, RZ, PT ;  /* 0x000000ffb500720c */ /* 0x000fe40003f26270 */
[C---:B------:R-:W-:Y:S02]  /*7940*/  IADD3 R179, R2.reuse, -0x20, RZ ;  /* 0xffffffe002b37810 */ /* 0x040fe40007ffe0ff */
[C---:B------:R-:W-:Y:S01]  /*7950*/  IADD3 R182, R2.reuse, 0x3f, RZ ;  /* 0x0000003f02b67810 */ /* 0x040fe20007ffe0ff */
[----:B------:R3:W-:Y:S01]  /*7960*/  I2F R194, R137 ;  /* 0x0000008900c27306 */ /* 0x0007e20000201400 */
[----:B------:R-:W-:Y:S02]  /*7970*/  @!P6 IADD3 R136, -R2, 0x18, RZ ;  /* 0x000000180288e810 */ /* 0x000fe40007ffe1ff */
[----:B------:R-:W-:Y:S02]  /*7980*/  @!P0 IADD3 R177, -R0, -0x7, RZ ;  /* 0xfffffff900b18810 */ /* 0x000fe40007ffe1ff */
[----:B------:R-:W-:Y:S02]  /*7990*/  ISETP.GE.AND P0, PT, R183, RZ, PT ;  /* 0x000000ffb700720c */ /* 0x000fe40003f06270 */
[----:B------:R-:W-:Y:S02]  /*79a0*/  ISETP.GE.AND P6, PT, R179, RZ, PT ;  /* 0x000000ffb300720c */ /* 0x000fe40003fc6270 */
[----:B------:R-:W-:Y:S01]  /*79b0*/  @!P1 IADD3 R181, -R2, 0x21, RZ ;  /* 0x0000002102b59810 */ /* 0x000fe20007ffe1ff */
[----:B------:R-:W-:Y:S01]  /*79c0*/  I2F R203, R178 ;  /* 0x000000b200cb7306 */ /* 0x000fe20000201400 */
[----:B------:R-:W-:Y:S02]  /*79d0*/  ISETP.GE.AND P1, PT, R182, RZ, PT ;  /* 0x000000ffb600720c */ /* 0x000fe40003f26270 */
[C---:B------:R-:W-:Y:S02]  /*79e0*/  IADD3 R186, R2.reuse, -0x39, RZ ;  /* 0xffffffc702ba7810 */ /* 0x040fe40007ffe0ff */
[C---:B------:R-:W-:Y:S02]  /*79f0*/  IADD3 R180, R2.reuse, -0x28, RZ ;  /* 0xffffffd802b47810 */ /* 0x040fe40007ffe0ff */
[C---:B------:R-:W-:Y:S02]  /*7a00*/  IADD3 R185, R2.reuse, 0x38, RZ ;  /* 0x0000003802b97810 */ /* 0x040fe40007ffe0ff */
[----:B------:R-:W-:Y:S01]  /*7a10*/  @!P0 IADD3 R183, -R2, 0x38, RZ ;  /* 0x0000003802b78810 */ /* 0x000fe20007ffe1ff */
[----:B------:R-:W-:Y:S01]  /*7a20*/  I2F R178, R177 ;  /* 0x000000b100b27306 */ /* 0x000fe20000201400 */
[----:B------:R-:W-:Y:S02]  /*7a30*/  ISETP.GE.AND P0, PT, R186, RZ, PT ;  /* 0x000000ffba00720c */ /* 0x000fe40003f06270 */
[----:B------:R-:W-:Y:S02]  /*7a40*/  @!P6 IADD3 R179, -R2, 0x20, RZ ;  /* 0x0000002002b3e810 */ /* 0x000fe40007ffe1ff */
[----:B------:R-:W-:Y:S02]  /*7a50*/  ISETP.GE.AND P6, PT, R180, RZ, PT ;  /* 0x000000ffb400720c */ /* 0x000fe40003fc6270 */
[----:B------:R-:W-:Y:S02]  /*7a60*/  @!P1 IADD3 R182, -R0, 0x1, RZ ;  /* 0x0000000100b69810 */ /* 0x000fe40007ffe1ff */
[----:B------:R-:W-:Y:S01]  /*7a70*/  ISETP.GE.AND P1, PT, R185, RZ, PT ;  /* 0x000000ffb900720c */ /* 0x000fe20003f26270 */
[----:B------:R-:W-:Y:S01]  /*7a80*/  I2F R202, R183 ;  /* 0x000000b700ca7306 */ /* 0x000fe20000201400 */
[C---:B------:R-:W-:Y:S02]  /*7a90*/  IADD3 R189, R2.reuse, 0x37, RZ ;  /* 0x0000003702bd7810 */ /* 0x040fe40007ffe0ff */
[C---:B------:R-:W-:Y:S02]  /*7aa0*/  IADD3 R184, R2.reuse, -0x29, RZ ;  /* 0xffffffd702b87810 */ /* 0x040fe40007ffe0ff */
[C---:B------:R-:W-:Y:S02]  /*7ab0*/  IADD3 R190, R2.reuse, -0x31, RZ ;  /* 0xffffffcf02be7810 */ /* 0x040fe40007ffe0ff */
[C---:B------:R-:W-:Y:S02]  /*7ac0*/  @!P0 IADD3 R186, -R2.reuse, 0x39, RZ ;  /* 0x0000003902ba8810 */ /* 0x040fe40007ffe1ff */
[----:B------:R-:W-:Y:S01]  /*7ad0*/  ISETP.GE.AND P0, PT, R189, RZ, PT ;  /* 0x000000ffbd00720c */ /* 0x000fe20003f06270 */
[----:B------:R-:W-:Y:S01]  /*7ae0*/  I2F R182, R182 ;  /* 0x000000b600b67306 */ /* 0x000fe20000201400 */
[----:B------:R-:W-:Y:S02]  /*7af0*/  @!P6 IADD3 R180, -R2, 0x28, RZ ;  /* 0x0000002802b4e810 */ /* 0x000fe40007ffe1ff */
[----:B------:R-:W-:Y:S02]  /*7b00*/  ISETP.GE.AND P6, PT, R184, RZ, PT ;  /* 0x000000ffb800720c */ /* 0x000fe40003fc6270 */
[----:B------:R-:W-:Y:S02]  /*7b10*/  @!P1 IADD3 R185, -R0, 0x8, RZ ;  /* 0x0000000800b99810 */ /* 0x000fe40007ffe1ff */
[----:B------:R-:W-:Y:S02]  /*7b20*/  ISETP.GE.AND P1, PT, R190, RZ, PT ;  /* 0x000000ffbe00720c */ /* 0x000fe40003f26270 */
[C---:B------:R-:W-:Y:S01]  /*7b30*/  IADD3 R134, R2.reuse, 0x8, RZ ;  /* 0x0000000802867810 */ /* 0x040fe20007ffe0ff */
[----:B------:R-:W-:Y:S01]  /*7b40*/  I2F R179, R179 ;  /* 0x000000b300b37306 */ /* 0x000fe20000201400 */
[C---:B------:R-:W-:Y:S02]  /*7b50*/  IADD3 R187, R2.reuse, -0x30, RZ ;  /* 0xffffffd002bb7810 */ /* 0x040fe40007ffe0ff */
[----:B------:R-:W-:Y:S02]  /*7b60*/  IADD3 R191, R2, 0x2f, RZ ;  /* 0x0000002f02bf7810 */ /* 0x000fe40007ffe0ff */
[----:B------:R-:W-:Y:S02]  /*7b70*/  @!P0 IADD3 R189, -R0, 0x9, RZ ;  /* 0x0000000900bd8810 */ /* 0x000fe40007ffe1ff */
[----:B------:R-:W-:Y:S02]  /*7b80*/  ISETP.GE.AND P0, PT, R134, RZ, PT ;  /* 0x000000ff8600720c */ /* 0x000fe40003f06270 */
[C---:B------:R-:W-:Y:S01]  /*7b90*/  IADD3 R192, -R2.reuse, -0x8, RZ ;  /* 0xfffffff802c07810 */ /* 0x040fe20007ffe1ff */
[----:B------:R-:W-:Y:S01]  /*7ba0*/  I2F R185, R185 ;  /* 0x000000b900b97306 */ /* 0x000fe20000201400 */
[C---:B------:R-:W-:Y:S02]  /*7bb0*/  @!P6 IADD3 R184, -R2.reuse, 0x29, RZ ;  /* 0x0000002902b8e810 */ /* 0x040fe40007ffe1ff */
[----:B------:R-:W-:Y:S02]  /*7bc0*/  ISETP.GE.AND P6, PT, R187, RZ, PT ;  /* 0x000000ffbb00720c */ /* 0x000fe40003fc6270 */
[----:B------:R-:W-:Y:S02]  /*7bd0*/  @!P1 IADD3 R190, -R2, 0x31, RZ ;  /* 0x0000003102be9810 */ /* 0x000fe40007ffe1ff */
[----:B------:R-:W-:Y:S02]  /*7be0*/  ISETP.GE.AND P1, PT, R191, RZ, PT ;  /* 0x000000ffbf00720c */ /* 0x000fe40003f26270 */
[----:B------:R-:W-:Y:S01]  /*7bf0*/  SEL R192, R192, R134, !P0 ;  /* 0x00000086c0c07207 */ /* 0x000fe20004000000 */
[----:B------:R-:W-:Y:S01]  /*7c00*/  I2F R189, R189 ;  /* 0x000000bd00bd7306 */ /* 0x000fe20000201400 */
[C---:B-1----:R-:W-:Y:S02]  /*7c10*/  IADD3 R176, R2.reuse, 0x28, RZ ;  /* 0x0000002802b07810 */ /* 0x042fe40007ffe0ff */
[C---:B------:R-:W-:Y:S02]  /*7c20*/  IADD3 R193, -R2.reuse, -0x7, RZ ;  /* 0xfffffff902c17810 */ /* 0x040fe40007ffe1ff */
[C---:B--2---:R-:W-:Y:S02]  /*7c30*/  IADD3 R141, R2.reuse, 0x1f, RZ ;  /* 0x0000001f028d7810 */ /* 0x044fe40007ffe0ff */
[C---:B------:R-:W-:Y:S02]  /*7c40*/  @!P6 IADD3 R187, -R2.reuse, 0x30, RZ ;  /* 0x0000003002bbe810 */ /* 0x040fe40007ffe1ff */
[C---:B---3--:R-:W-:Y:S01]  /*7c50*/  IADD3 R137, R2.reuse, 0x18, RZ ;  /* 0x0000001802897810 */ /* 0x048fe20007ffe0ff */
[----:B------:R1:W-:Y:S01]  /*7c60*/  I2F R205, R192 ;  /* 0x000000c000cd7306 */ /* 0x0003e20000201400 */
[----:B------:R-:W-:Y:S02]  /*7c70*/  IADD3 R188, R2, 0x30, RZ ;  /* 0x0000003002bc7810 */ /* 0x000fe40007ffe0ff */
[----:B------:R-:W-:Y:S02]  /*7c80*/  @!P1 IADD3 R191, -R0, 0x11, RZ ;  /* 0x0000001100bf9810 */ /* 0x000fe40007ffe1ff */
[----:B------:R-:W-:Y:S02]  /*7c90*/  ISETP.GE.AND P6, PT, R188, RZ, PT ;  /* 0x000000ffbc00720c */ /* 0x000fe40003fc6270 */
[----:B------:R-:W-:Y:S02]  /*7ca0*/  ISETP.GE.AND P1, PT, R176, RZ, PT ;  /* 0x000000ffb000720c */ /* 0x000fe40003f26270 */
[C---:B------:R-:W-:Y:S01]  /*7cb0*/  IADD3 R3, R2.reuse, 0x7, RZ ;  /* 0x0000000702037810 */ /* 0x040fe20007ffe0ff */
[----:B------:R-:W-:Y:S01]  /*7cc0*/  I2F R181, R181 ;  /* 0x000000b500b57306 */ /* 0x000fe20000201400 */
[C---:B------:R-:W-:Y:S02]  /*7cd0*/  IADD3 R143, R2.reuse, 0x27, RZ ;  /* 0x00000027028f7810 */ /* 0x040fe40007ffe0ff */
[----:B------:R-:W-:Y:S02]  /*7ce0*/  IADD3 R142, R2, 0x20, RZ ;  /* 0x00000020028e7810 */ /* 0x000fe40007ffe0ff */
[----:B------:R-:W-:Y:S02]  /*7cf0*/  IABS R206, R2 ;  /* 0x0000000200ce7213 */ /* 0x000fe40000000000 */
[C---:B------:R-:W-:Y:S02]  /*7d00*/  @!P0 IADD3 R134, -R0.reuse, 0x38, RZ ;  /* 0x0000003800868810 */ /* 0x040fe40007ffe1ff */
[C---:B------:R-:W-:Y:S01]  /*7d10*/  @!P6 IADD3 R188, -R0.reuse, 0x10, RZ ;  /* 0x0000001000bce810 */ /* 0x040fe20007ffe1ff */
[----:B------:R-:W-:Y:S01]  /*7d20*/  I2F R180, R180 ;  /* 0x000000b400b47306 */ /* 0x000fe20000201400 */
[----:B------:R-:W-:Y:S02]  /*7d30*/  ISETP.GE.AND P6, PT, R3, RZ, PT ;  /* 0x000000ff0300720c */ /* 0x000fe40003fc6270 */
[C---:B------:R-:W-:Y:S02]  /*7d40*/  @!P1 IADD3 R176, -R0.reuse, 0x18, RZ ;  /* 0x0000001800b09810 */ /* 0x040fe40007ffe1ff */
[----:B------:R-:W-:Y:S02]  /*7d50*/  ISETP.GE.AND P1, PT, R143, RZ, PT ;  /* 0x000000ff8f00720c */ /* 0x000fe40003f26270 */
[----:B-1----:R-:W-:Y:S03]  /*7d60*/  SEL R192, R193, R3, !P6 ;  /* 0x00000003c1c07207 */ /* 0x002fe60007000000 */
[----:B------:R1:W-:Y:S04]  /*7d70*/  I2F R193, R136 ;  /* 0x0000008800c17306 */ /* 0x0003e80000201400 */
[C---:B------:R-:W-:Y:S04]  /*7d80*/  @!P6 IADD3 R3, -R0.reuse, 0x39, RZ ;  /* 0x000000390003e810 */ /* 0x040fe80007ffe1ff */
[----:B------:R-:W-:Y:S02]  /*7d90*/  @!P1 IADD3 R143, -R0, 0x19, RZ ;  /* 0x00000019008f9810 */ /* 0x000fe40007ffe1ff */
[----:B------:R-:W-:Y:S01]  /*7da0*/  I2F R204, R192 ;  /* 0x000000c000cc7306 */ /* 0x000fe20000201400 */
[----:B------:R-:W-:Y:S09]  /*7db0*/  ISETP.GE.AND P1, PT, R142, RZ, PT ;  /* 0x000000ff8e00720c */ /* 0x000ff20003f26270 */
[----:B------:R2:W-:Y:S04]  /*7dc0*/  I2F R192, R135 ;  /* 0x0000008700c07306 */ /* 0x0005e80000201400 */
[----:B------:R-:W-:Y:S02]  /*7dd0*/  @!P1 IADD3 R142, -R0, 0x20, RZ ;  /* 0x00000020008e9810 */ /* 0x000fe40007ffe1ff */
[----:B------:R-:W-:Y:S02]  /*7de0*/  ISETP.GE.AND P1, PT, R141, RZ, PT ;  /* 0x000000ff8d00720c */ /* 0x000fe40003f26270 */
[----:B-1----:R-:W-:Y:S02]  /*7df0*/  IADD3 R136, R2, 0x17, RZ ;  /* 0x0000001702887810 */ /* 0x002fe40007ffe0ff */
[----:B------:R-:W-:Y:S09]  /*7e00*/  I2F R206, R206 ;  /* 0x000000ce00ce7306 */ /* 0x000ff20000201400 */
[C---:B------:R-:W-:Y:S01]  /*7e10*/  @!P1 IADD3 R141, -R0.reuse, 0x21, RZ ;  /* 0x00000021008d9810 */ /* 0x040fe20007ffe1ff */
[----:B------:R-:W-:Y:S01]  /*7e20*/  I2F R199, R176 ;  /* 0x000000b000c77306 */ /* 0x000fe20000201400 */
[----:B------:R-:W-:Y:S02]  /*7e30*/  ISETP.GE.AND P1, PT, R137, RZ, PT ;  /* 0x000000ff8900720c */ /* 0x000fe40003f26270 */
[----:B--2---:R-:W-:Y:S07]  /*7e40*/  IABS R135, R0 ;  /* 0x0000000000877213 */ /* 0x004fee0000000000 */
[----:B------:R1:W-:Y:S04]  /*7e50*/  I2F R177, R135 ;  /* 0x0000008700b17306 */ /* 0x0003e80000201400 */
[----:B------:R-:W-:Y:S02]  /*7e60*/  @!P1 IADD3 R137, -R0, 0x28, RZ ;  /* 0x0000002800899810 */ /* 0x000fe40007ffe1ff */
[----:B------:R-:W-:Y:S04]  /*7e70*/  ISETP.GE.AND P1, PT, R136, RZ, PT ;  /* 0x000000ff8800720c */ /* 0x000fe80003f26270 */
[----:B------:R-:W-:Y:S09]  /*7e80*/  I2F R183, R141 ;  /* 0x0000008d00b77306 */ /* 0x000ff20000201400 */
[----:B------:R-:W-:Y:S01]  /*7e90*/  @!P1 IADD3 R136, -R0, 0x29, RZ ;  /* 0x0000002900889810 */ /* 0x000fe20007ffe1ff */
[----:B------:R-:W-:Y:S01]  /*7ea0*/  I2F R188, R188 ;  /* 0x000000bc00bc7306 */ /* 0x000fe20000201400 */
[C---:B-1----:R-:W-:Y:S02]  /*7eb0*/  IADD3 R135, R2.reuse, 0x10, RZ ;  /* 0x0000001002877810 */ /* 0x042fe40007ffe0ff */
[----:B------:R-:W-:Y:S02]  /*7ec0*/  IADD3 R2, R2, 0xf, RZ ;  /* 0x0000000f02027810 */ /* 0x000fe40007ffe0ff */
[----:B------:R-:W-:Y:S05]  /*7ed0*/  ISETP.GE.AND P1, PT, R135, RZ, PT ;  /* 0x000000ff8700720c */ /* 0x000fea0003f26270 */
[----:B------:R-:W-:Y:S10]  /*7ee0*/  I2F R176, R136 ;  /* 0x0000008800b07306 */ /* 0x000ff40000201400 */
[----:B------:R-:W-:Y:S01]  /*7ef0*/  I2F R200, R143 ;  /* 0x0000008f00c87306 */ /* 0x000fe20000201400 */
[----:B------:R-:W-:Y:S02]  /*7f00*/  @!P1 IADD3 R135, -R0, 0x30, RZ ;  /* 0x0000003000879810 */ /* 0x000fe40007ffe1ff */
[----:B------:R-:W-:Y:S07]  /*7f10*/  ISETP.GE.AND P1, PT, R2, RZ, PT ;  /* 0x000000ff0200720c */ /* 0x000fee0003f26270 */
[----:B------:R-:W-:Y:S06]  /*7f20*/  I2F R141, R135 ;  /* 0x00000087008d7306 */ /* 0x000fec0000201400 */
[----:B------:R-:W-:Y:S04]  /*7f30*/  @!P1 IADD3 R2, -R0, 0x31, RZ ;  /* 0x0000003100029810 */ /* 0x000fe80007ffe1ff */
[----:B------:R-:W-:Y:S10]  /*7f40*/  I2F R0, R2 ;  /* 0x0000000200007306 */ /* 0x000ff40000201400 */
[----:B------:R-:W-:Y:S10]  /*7f50*/  I2F R143, R134 ;  /* 0x00000086008f7306 */ /* 0x000ff40000201400 */
[----:B------:R-:W-:Y:S10]  /*7f60*/  I2F R191, R191 ;  /* 0x000000bf00bf7306 */ /* 0x000ff40000201400 */
[----:B------:R-:W-:Y:S10]  /*7f70*/  I2F R184, R184 ;  /* 0x000000b800b87306 */ /* 0x000ff40000201400 */
[----:B------:R-:W-:Y:S10]  /*7f80*/  I2F R187, R187 ;  /* 0x000000bb00bb7306 */ /* 0x000ff40000201400 */
[----:B------:R-:W-:Y:S10]  /*7f90*/  I2F R201, R186 ;  /* 0x000000ba00c97306 */ /* 0x000ff40000201400 */
[----:B------:R-:W-:Y:S10]  /*7fa0*/  I2F R186, R142 ;  /* 0x0000008e00ba7306 */ /* 0x000ff40000201400 */
[----:B------:R-:W-:Y:S10]  /*7fb0*/  I2F R142, R3 ;  /* 0x00000003008e7306 */ /* 0x000ff40000201400 */
[----:B------:R-:W1:Y:S02]  /*7fc0*/  I2F R190, R190 ;  /* 0x000000be00be7306 */ /* 0x000e640000201400 */
[-C--:B-1----:R-:W-:Y:S02]  /*7fd0*/  FFMA.FTZ R53, R190, -R133.reuse, R53 ;  /* 0x80000085be357223 */ /* 0x082fe40000010035 */
[-C--:B------:R-:W-:Y:S02]  /*7fe0*/  FFMA.FTZ R4, R206, -R133.reuse, R4 ;  /* 0x80000085ce047223 */ /* 0x080fe40000010004 */
[-C--:B------:R-:W-:Y:S02]  /*7ff0*/  FFMA.FTZ R5, R198, -R133.reuse, R5 ;  /* 0x80000085c6057223 */ /* 0x080fe40000010005 */
[-C--:B------:R-:W-:Y:S01]  /*8000*/  FFMA.FTZ R6, R205, -R133.reuse, R6 ;  /* 0x80000085cd067223 */ /* 0x080fe20000010006 */
[----:B------:R-:W-:Y:S01]  /*8010*/  FMNMX.FTZ R136, R4, R132, !PT ;  /* 0x0000008404887209 */ /* 0x000fe20007810000 */
[-C--:B------:R-:W-:Y:S02]  /*8020*/  FFMA.FTZ R16, R197, -R133.reuse, R16 ;  /* 0x80000085c5107223 */ /* 0x080fe40000010010 */
[-C--:B------:R-:W-:Y:S01]  /*8030*/  FFMA.FTZ R7, R204, -R133.reuse, R7 ;  /* 0x80000085cc077223 */ /* 0x080fe20000010007 */
[----:B------:R-:W-:Y:S01]  /*8040*/  FMNMX.FTZ R136, R5, R136, !PT ;  /* 0x0000008805887209 */ /* 0x000fe20007810000 */
[-C--:B------:R-:W-:Y:S01]  /*8050*/  FFMA.FTZ R17, R196, -R133.reuse, R17 ;  /* 0x80000085c4117223 */ /* 0x080fe20000010011 */
[----:B------:R-:W-:Y:S01]  /*8060*/  FMNMX.FTZ R135, R6, R138, !PT ;  /* 0x0000008a06877209 */ /* 0x000fe20007810000 */
[-C--:B------:R-:W-:Y:S01]  /*8070*/  FFMA.FTZ R18, R206, -R133.reuse, R18 ;  /* 0x80000085ce127223 */ /* 0x080fe20000010012 */
[----:B------:R-:W-:Y:S01]  /*8080*/  FMNMX.FTZ R136, R16, R136, !PT ;  /* 0x0000008810887209 */ /* 0x000fe20007810000 */
[----:B------:R-:W-:Y:S01]  /*8090*/  FFMA.FTZ R20, R195, -R133, R20 ;  /* 0x80000085c3147223 */ /* 0x000fe20000010014 */
        /* <DEDUP_REMOVED lines=9> */
[----:B------:R-:W-:Y:S01]  /*8130*/  FFMA.FTZ R32, R193, -R133, R32 ;  /* 0x80000085c1207223 */ /* 0x000fe20000010020 */
[----:B------:R-:W-:Y:S01]  /*8140*/  FMNMX.FTZ R2, R8, R139, !PT ;  /* 0x0000008b08027209 */ /* 0x000fe20007810000 */
        /* <DEDUP_REMOVED lines=22> */
[----:B------:R-:W1:Y:S01]  /*82b0*/  I2F R178, R137 ;  /* 0x0000008900b27306 */ /* 0x000e620000201400 */
[-C--:B------:R-:W-:Y:S01]  /*82c0*/  FFMA.FTZ R48, R180, -R133.reuse, R48 ;  /* 0x80000085b4307223 */ /* 0x080fe20000010030 */
[----:B------:R-:W-:Y:S01]  /*82d0*/  FMNMX.FTZ R2, R24, R2, !PT ;  /* 0x0000000218027209 */ /* 0x000fe20007810000 */
        /* <DEDUP_REMOVED lines=22> */
[-C--:B------:R-:W-:Y:S02]  /*8440*/  FFMA.FTZ R54, R180, -R133.reuse, R54 ;  /* 0x80000085b4367223 */ /* 0x080fe40000010036 */
        /* <DEDUP_REMOVED lines=8> */
[----:B------:R-:W-:Y:S01]  /*84d0*/  FFMA.FTZ R65, R201, -R133, R65 ;  /* 0x80000085c9417223 */ /* 0x000fe20000010041 */
[----:B------:R-:W-:Y:S01]  /*84e0*/  FMNMX.FTZ R3, R54, R3, !PT ;  /* 0x0000000336037209 */ /* 0x000fe20007810000 */
[----:B------:R-:W-:Y:S01]  /*84f0*/  FFMA.FTZ R15, R182, -R133, R15 ;  /* 0x80000085b60f7223 */ /* 0x000fe2000001000f */
[----:B------:R-:W-:Y:S01]  /*8500*/  FMNMX.FTZ R135, R64, R135, !PT ;  /* 0x0000008740877209 */ /* 0x000fe20007810000 */
[-C--:B-1----:R-:W-:Y:S01]  /*8510*/  FFMA.FTZ R44, R178, -R133.reuse, R44 ;  /* 0x80000085b22c7223 */ /* 0x082fe2000001002c */
        /* <DEDUP_REMOVED lines=11> */
[----:B------:R-:W1:Y:S01]  /*85d0*/  SHFL.BFLY PT, R137, R3, 0x2, 0x1f ;  /* 0x0c401f0003897f89 */ /* 0x000e6200000e0000 */
        /* <DEDUP_REMOVED lines=14> */
[-C--:B------:R-:W-:Y:S02]  /*86c0*/  FFMA.FTZ R47, R183, -R133.reuse, R47 ;  /* 0x80000085b72f7223 */ /* 0x080fe4000001002f */
[----:B------:R-:W2:Y:S01]  /*86d0*/  SHFL.BFLY PT, R136, R2, 0x2, 0x1f ;  /* 0x0c401f0002887f89 */ /* 0x000ea200000e0000 */
[----:B------:R-:W-:Y:S01]  /*86e0*/  FMNMX.FTZ R134, R31, R134, !PT ;  /* 0x000000861f867209 */ /* 0x000fe20007810000 */
[-C--:B------:R-:W-:Y:S02]  /*86f0*/  FFMA.FTZ R58, R178, -R133.reuse, R58 ;  /* 0x80000085b23a7223 */ /* 0x080fe4000001003a */
[-C--:B------:R-:W-:Y:S01]  /*8700*/  FFMA.FTZ R57, R0, -R133.reuse, R57 ;  /* 0x8000008500397223 */ /* 0x080fe20000010039 */
[----:B------:R-:W-:Y:S01]  /*8710*/  FMNMX.FTZ R134, R42, R134, !PT ;  /* 0x000000862a867209 */ /* 0x000fe20007810000 */
[----:B------:R-:W-:Y:S01]  /*8720*/  FFMA.FTZ R59, R176, -R133, R59 ;  /* 0x80000085b03b7223 */ /* 0x000fe2000001003b */
[----:B-1----:R-:W-:Y:S01]  /*8730*/  FMNMX.FTZ R137, R3, R137, !PT ;  /* 0x0000008903897209 */ /* 0x002fe20007810000 */
[-C--:B------:R-:W-:Y:S01]  /*8740*/  FFMA.FTZ R60, R143, -R133.reuse, R60 ;  /* 0x800000858f3c7223 */ /* 0x080fe2000001003c */
[----:B------:R-:W-:Y:S01]  /*8750*/  FMNMX.FTZ R134, R43, R134, !PT ;  /* 0x000000862b867209 */ /* 0x000fe20007810000 */
[----:B------:R-:W-:Y:S01]  /*8760*/  FFMA.FTZ R62, R141, -R133, R62 ;  /* 0x800000858d3e7223 */ /* 0x000fe2000001003e */
[----:B------:R-:W-:Y:S01]  /*8770*/  FMNMX.FTZ R135, R57, R135, !PT ;  /* 0x0000008739877209 */ /* 0x000fe20007810000 */
[----:B------:R-:W1:Y:S01]  /*8780*/  SHFL.BFLY PT, R142, R137, 0x1, 0x1f ;  /* 0x0c201f00898e7f89 */ /* 0x000e6200000e0000 */
[----:B------:R-:W-:Y:S01]  /*8790*/  FMNMX.FTZ R3, R46, R134, !PT ;  /* 0x000000862e037209 */ /* 0x000fe20007810000 */
[----:B------:R-:W-:Y:S01]  /*87a0*/  FFMA.FTZ R63, R0, -R133, R63 ;  /* 0x80000085003f7223 */ /* 0x000fe2000001003f */
[----:B------:R-:W-:Y:S02]  /*87b0*/  FMNMX.FTZ R135, R60, R135, !PT ;  /* 0x000000873c877209 */ /* 0x000fe40007810000 */
[----:B------:R-:W-:Y:S02]  /*87c0*/  FMNMX.FTZ R3, R47, R3, !PT ;  /* 0x000000032f037209 */ /* 0x000fe40007810000 */
[----:B------:R-:W-:Y:S01]  /*87d0*/  FMNMX.FTZ R135, R61, R135, !PT ;  /* 0x000000873d877209 */ /* 0x000fe20007810000 */
[----:B------:R-:W-:Y:S01]  /*87e0*/  LDSM.16.MT88.4 R176, [R220+0x9000] ;  /* 0x00900000dcb0783b */ /* 0x000fe20000004200 */
[----:B--2---:R-:W-:Y:S02]  /*87f0*/  FMNMX.FTZ R136, R2, R136, !PT ;  /* 0x0000008802887209 */ /* 0x004fe40007810000 */
[----:B------:R-:W-:Y:S05]  /*8800*/  FMNMX.FTZ R2, R58, R3, !PT ;  /* 0x000000033a027209 */ /* 0x000fea0007810000 */
[----:B------:R-:W2:Y:S01]  /*8810*/  SHFL.BFLY PT, R143, R135, 0x2, 0x1f ;  /* 0x0c401f00878f7f89 */ /* 0x000ea200000e0000 */
[----:B------:R-:W-:Y:S04]  /*8820*/  FMNMX.FTZ R2, R59, R2, !PT ;  /* 0x000000023b027209 */ /* 0x000fe80007810000 */
[----:B------:R-:W-:Y:S03]  /*8830*/  FMNMX.FTZ R0, R62, R2, !PT ;  /* 0x000000023e007209 */ /* 0x000fe60007810000 */
[----:B------:R-:W3:Y:S01]  /*8840*/  SHFL.BFLY PT, R134, R136, 0x1, 0x1f ;  /* 0x0c201f0088867f89 */ /* 0x000ee200000e0000 */
[----:B-1----:R-:W-:Y:S02]  /*8850*/  FMNMX.FTZ R137, R137, R142, !PT ;  /* 0x0000008e89897209 */ /* 0x002fe40007810000 */
[----:B------:R-:W-:Y:S02]  /*8860*/  FMNMX.FTZ R2, R63, R0, !PT ;  /* 0x000000003f027209 */ /* 0x000fe40007810000 */
[C---:B------:R-:W-:Y:S01]  /*8870*/  FSETP.NEU.FTZ.AND P0, PT, R137.reuse, -INF , PT ;  /* 0xff8000008900780b */ /* 0x040fe20003f1d000 */
[----:B------:R-:W-:Y:S02]  /*8880*/  FADD.FTZ R0, -R137, R132 ;  /* 0x0000008489007221 */ /* 0x000fe40000010100 */
[----:B------:R-:W-:Y:S02]  /*8890*/  SHFL.BFLY PT, R3, R2, 0x2, 0x1f ;  /* 0x0c401f0002037f89 */ /* 0x000fe400000e0000 */
[----:B------:R-:W-:Y:S01]  /*88a0*/  FMUL.FTZ R0, R0, c[0x0][0x23c] ;  /* 0x00008f0000007a20 */ /* 0x000fe20000410000 */
[----:B--2---:R-:W-:Y:S05]  /*88b0*/  FMNMX.FTZ R135, R135, R143, !PT ;  /* 0x0000008f87877209 */ /* 0x004fea0007810000 */
[----:B------:R-:W-:Y:S01]  /*88c0*/  LDSM.16.MT88.4 R180, [R222+0x9000] ;  /* 0x00900000deb4783b */ /* 0x000fe20000004200 */
[----:B---3--:R-:W-:Y:S07]  /*88d0*/  FMNMX.FTZ R136, R136, R134, !PT ;  /* 0x0000008688887209 */ /* 0x008fee0007810000 */
[----:B------:R-:W1:Y:S01]  /*88e0*/  SHFL.BFLY PT, R141, R135, 0x1, 0x1f ;  /* 0x0c201f00878d7f89 */ /* 0x000e6200000e0000 */
[----:B------:R2:W-:Y:S01]  /*88f0*/  MUFU.EX2 R134, R0 ;  /* 0x0000000000867308 */ /* 0x0005e20000000800 */
[----:B-1----:R-:W-:Y:S01]  /*8900*/  FMNMX.FTZ R135, R135, R141, !PT ;  /* 0x0000008d87877209 */ /* 0x002fe20007810000 */
[----:B--2---:R-:W-:Y:S02]  /*8910*/  FADD.FTZ R0, -R136, R138 ;  /* 0x0000008a88007221 */ /* 0x004fe40000010100 */
[----:B------:R-:W-:Y:S02]  /*8920*/  FMUL.FTZ R138, R137, c[0x0][0x23c] ;  /* 0x00008f00898a7a20 */ /* 0x000fe40000410000 */
[----:B------:R-:W-:Y:S01]  /*8930*/  FMUL.FTZ R132, R0, c[0x0][0x23c] ;  /* 0x00008f0000847a20 */ /* 0x000fe20000410000 */
[----:B------:R-:W-:Y:S01]  /*8940*/  FMNMX.FTZ R0, R2, R3, !PT ;  /* 0x0000000302007209 */ /* 0x000fe20007810000 */
[C---:B------:R-:W-:Y:S01]  /*8950*/  FADD.FTZ R2, -R135.reuse, R139 ;  /* 0x0000008b87027221 */ /* 0x040fe20000010100 */
[----:B------:R-:W-:Y:S01]  /*8960*/  FSEL R138, R138, RZ, P0 ;  /* 0x000000ff8a8a7208 */ /* 0x000fe20000000000 */
[C---:B------:R-:W-:Y:S01]  /*8970*/  FMUL.FTZ R139, R136.reuse, c[0x0][0x23c] ;  /* 0x00008f00888b7a20 */ /* 0x040fe20000410000 */
[----:B------:R-:W-:Y:S01]  /*8980*/  FSETP.NEU.FTZ.AND P0, PT, R136, -INF , PT ;  /* 0xff8000008800780b */ /* 0x000fe20003f1d000 */
[----:B------:R-:W1:Y:S01]  /*8990*/  SHFL.BFLY PT, R3, R0, 0x1, 0x1f ;  /* 0x0c201f0000037f89 */ /* 0x000e6200000e0000 */
[----:B------:R-:W-:Y:S01]  /*89a0*/  FMUL.FTZ R184, R135, c[0x0][0x23c] ;  /* 0x00008f0087b87a20 */ /* 0x000fe20000410000 */
[----:B------:R-:W-:Y:S01]  /*89b0*/  MUFU.EX2 R132, R132 ;  /* 0x0000008400847308 */ /* 0x000fe20000000800 */
[----:B------:R-:W-:Y:S01]  /*89c0*/  FSEL R139, R139, RZ, P0 ;  /* 0x000000ff8b8b7208 */ /* 0x000fe20000000000 */
[--C-:B------:R-:W-:Y:S01]  /*89d0*/  FFMA.FTZ R4, R4, c[0x0][0x23c], -R138.reuse ;  /* 0x00008f0004047a23 */ /* 0x100fe2000001088a */
[----:B------:R-:W-:Y:S01]  /*89e0*/  FSETP.NEU.FTZ.AND P0, PT, R135, -INF , PT ;  /* 0xff8000008700780b */ /* 0x000fe20003f1d000 */
[--C-:B------:R-:W-:Y:S02]  /*89f0*/  FFMA.FTZ R5, R5, c[0x0][0x23c], -R138.reuse ;  /* 0x00008f0005057a23 */ /* 0x100fe4000001088a */
[--C-:B------:R-:W-:Y:S01]  /*8a00*/  FFMA.FTZ R16, R16, c[0x0][0x23c], -R138.reuse ;  /* 0x00008f0010107a23 */ /* 0x100fe2000001088a */
[----:B------:R-:W-:Y:S01]  /*8a10*/  FSEL R184, R184, RZ, P0 ;  /* 0x000000ffb8b87208 */ /* 0x000fe20000000000 */
[----:B------:R-:W-:Y:S02]  /*8a20*/  FFMA.FTZ R17, R17, c[0x0][0x23c], -R138 ;  /* 0x00008f0011117a23 */ /* 0x000fe4000001088a */
[--C-:B------:R-:W-:Y:S01]  /*8a30*/  FFMA.FTZ R6, R6, c[0x0][0x23c], -R139.reuse ;  /* 0x00008f0006067a23 */ /* 0x100fe2000001088b */
[----:B------:R-:W-:Y:S01]  /*8a40*/  MUFU.EX2 R230, R4 ;  /* 0x0000000400e67308 */ /* 0x000fe20000000800 */
[--C-:B------:R-:W-:Y:S02]  /*8a50*/  FFMA.FTZ R7, R7, c[0x0][0x23c], -R139.reuse ;  /* 0x00008f0007077a23 */ /* 0x100fe4000001088b */
[--C-:B------:R-:W-:Y:S02]  /*8a60*/  FFMA.FTZ R18, R18, c[0x0][0x23c], -R139.reuse ;  /* 0x00008f0012127a23 */ /* 0x100fe4000001088b */
[----:B------:R-:W-:Y:S02]  /*8a70*/  FFMA.FTZ R19, R19, c[0x0][0x23c], -R139 ;  /* 0x00008f0013137a23 */ /* 0x000fe4000001088b */
[----:B------:R-:W-:Y:S02]  /*8a80*/  FMUL.FTZ R2, R2, c[0x0][0x23c] ;  /* 0x00008f0002027a20 */ /* 0x000fe40000410000 */
[--C-:B------:R-:W-:Y:S01]  /*8a90*/  FFMA.FTZ R12, R12, c[0x0][0x23c], -R184.reuse ;  /* 0x00008f000c0c7a23 */ /* 0x100fe200000108b8 */
[----:B------:R-:W2:Y:S01]  /*8aa0*/  MUFU.EX2 R231, R5 ;  /* 0x0000000500e77308 */ /* 0x000ea20000000800 */
[----:B-1----:R-:W-:Y:S01]  /*8ab0*/  FMNMX.FTZ R3, R0, R3, !PT ;  /* 0x0000000300037209 */ /* 0x002fe20007810000 */
[--C-:B------:R-:W-:Y:S02]  /*8ac0*/  FFMA.FTZ R13, R13, c[0x0][0x23c], -R184.reuse ;  /* 0x00008f000d0d7a23 */ /* 0x100fe400000108b8 */
[----:B------:R-:W-:Y:S01]  /*8ad0*/  FFMA.FTZ R8, R8, c[0x0][0x23c], -R184 ;  /* 0x00008f0008087a23 */ /* 0x000fe200000108b8 */
[C---:B------:R-:W-:Y:S01]  /*8ae0*/  FSETP.NEU.FTZ.AND P0, PT, R3.reuse, -INF , PT ;  /* 0xff8000000300780b */ /* 0x040fe20003f1d000 */
[C---:B------:R-:W-:Y:S02]  /*8af0*/  FMUL.FTZ R185, R3.reuse, c[0x0][0x23c] ;  /* 0x00008f0003b97a20 */ /* 0x040fe40000410000 */
[----:B------:R-:W-:Y:S02]  /*8b00*/  FADD.FTZ R0, -R3, R140 ;  /* 0x0000008c03007221 */ /* 0x000fe40000010100 */
[----:B------:R1:W-:Y:S01]  /*8b10*/  MUFU.EX2 R233, R16 ;  /* 0x0000001000e97308 */ /* 0x0003e20000000800 */
[----:B------:R-:W-:Y:S01]  /*8b20*/  FSEL R185, R185, RZ, P0 ;  /* 0x000000ffb9b97208 */ /* 0x000fe20000000000 */
[----:B------:R-:W-:Y:S02]  /*8b30*/  FMUL.FTZ R0, R0, c[0x0][0x23c] ;  /* 0x00008f0000007a20 */ /* 0x000fe40000410000 */
[----:B------:R-:W-:Y:S02]  /*8b40*/  FFMA.FTZ R9, R9, c[0x0][0x23c], -R184 ;  /* 0x00008f0009097a23 */ /* 0x000fe400000108b8 */
[--C-:B------:R-:W-:Y:S02]  /*8b50*/  FFMA.FTZ R14, R14, c[0x0][0x23c], -R185.reuse ;  /* 0x00008f000e0e7a23 */ /* 0x100fe400000108b9 */
[--C-:B------:R-:W-:Y:S02]  /*8b60*/  FFMA.FTZ R15, R15, c[0x0][0x23c], -R185.reuse ;  /* 0x00008f000f0f7a23 */ /* 0x100fe400000108b9 */
[----:B------:R-:W3:Y:S01]  /*8b70*/  MUFU.EX2 R232, R17 ;  /* 0x0000001100e87308 */ /* 0x000ee20000000800 */
[--C-:B------:R-:W-:Y:S02]  /*8b80*/  FFMA.FTZ R10, R10, c[0x0][0x23c], -R185.reuse ;  /* 0x00008f000a0a7a23 */ /* 0x100fe400000108b9 */
[----:B------:R-:W-:Y:S01]  /*8b90*/  FFMA.FTZ R11, R11, c[0x0][0x23c], -R185 ;  /* 0x00008f000b0b7a23 */ /* 0x000fe200000108b9 */
[----:B--2---:R-:W-:Y:S01]  /*8ba0*/  F2FP.BF16.PACK_AB R140, R231, R230 ;  /* 0x000000e6e78c723e */ /* 0x004fe200000010ff */
[C---:B------:R-:W-:Y:S02]  /*8bb0*/  FMUL.FTZ R4, R134.reuse, R148 ;  /* 0x0000009486047220 */ /* 0x040fe40000410000 */
[----:B------:R-:W-:Y:S02]  /*8bc0*/  FMUL.FTZ R5, R134, R149 ;  /* 0x0000009586057220 */ /* 0x000fe40000410000 */
[--C-:B------:R-:W-:Y:S01]  /*8bd0*/  FFMA.FTZ R36, R36, c[0x0][0x23c], -R138.reuse ;  /* 0x00008f0024247a23 */ /* 0x100fe2000001088a */
[----:B------:R2:W-:Y:S01]  /*8be0*/  MUFU.EX2 R218, R6 ;  /* 0x0000000600da7308 */ /* 0x0005e20000000800 */
[--C-:B------:R-:W-:Y:S02]  /*8bf0*/  FFMA.FTZ R37, R37, c[0x0][0x23c], -R138.reuse ;  /* 0x00008f0025257a23 */ /* 0x100fe4000001088a */
[--C-:B------:R-:W-:Y:S02]  /*8c00*/  FFMA.FTZ R38, R38, c[0x0][0x23c], -R139.reuse ;  /* 0x00008f0026267a23 */ /* 0x100fe4000001088b */
[----:B-1----:R-:W-:Y:S02]  /*8c10*/  FMUL.FTZ R16, R134, R156 ;  /* 0x0000009c86107220 */ /* 0x002fe40000410000 */
[--C-:B------:R-:W-:Y:S02]  /*8c20*/  FFMA.FTZ R39, R39, c[0x0][0x23c], -R139.reuse ;  /* 0x00008f0027277a23 */ /* 0x100fe4000001088b */
[--C-:B------:R-:W-:Y:S01]  /*8c30*/  FFMA.FTZ R48, R48, c[0x0][0x23c], -R138.reuse ;  /* 0x00008f0030307a23 */ /* 0x100fe2000001088a */
[----:B------:R-:W1:Y:S01]  /*8c40*/  MUFU.EX2 R219, R7 ;  /* 0x0000000700db7308 */ /* 0x000e620000000800 */
[----:B------:R-:W-:Y:S02]  /*8c50*/  FFMA.FTZ R49, R49, c[0x0][0x23c], -R138 ;  /* 0x00008f0031317a23 */ /* 0x000fe4000001088a */
[--C-:B------:R-:W-:Y:S01]  /*8c60*/  FFMA.FTZ R50, R50, c[0x0][0x23c], -R139.reuse ;  /* 0x00008f0032327a23 */ /* 0x100fe2000001088b */
[----:B---3--:R-:W-:Y:S01]  /*8c70*/  F2FP.BF16.PACK_AB R142, R232, R233 ;  /* 0x000000e9e88e723e */ /* 0x008fe200000010ff */
[----:B------:R-:W-:Y:S02]  /*8c80*/  FMUL.FTZ R17, R134, R157 ;  /* 0x0000009d86117220 */ /* 0x000fe40000410000 */
[----:B------:R-:W-:Y:S02]  /*8c90*/  FFMA.FTZ R51, R51, c[0x0][0x23c], -R139 ;  /* 0x00008f0033337a23 */ /* 0x000fe4000001088b */
[--C-:B------:R-:W-:Y:S01]  /*8ca0*/  FFMA.FTZ R40, R40, c[0x0][0x23c], -R184.reuse ;  /* 0x00008f0028287a23 */ /* 0x100fe200000108b8 */
[----:B------:R3:W-:Y:S01]  /*8cb0*/  MUFU.EX2 R228, R18 ;  /* 0x0000001200e47308 */ /* 0x0007e20000000800 */
[--C-:B------:R-:W-:Y:S02]  /*8cc0*/  FFMA.FTZ R41, R41, c[0x0][0x23c], -R184.reuse ;  /* 0x00008f0029297a23 */ /* 0x100fe400000108b8 */
[--C-:B------:R-:W-:Y:S02]  /*8cd0*/  FFMA.FTZ R42, R42, c[0x0][0x23c], -R185.reuse ;  /* 0x00008f002a2a7a23 */ /* 0x100fe400000108b9 */
[----:B--2---:R-:W-:Y:S02]  /*8ce0*/  FMUL.FTZ R6, R132, R150 ;  /* 0x0000009684067220 */ /* 0x004fe40000410000 */
[--C-:B------:R-:W-:Y:S02]  /*8cf0*/  FFMA.FTZ R43, R43, c[0x0][0x23c], -R185.reuse ;  /* 0x00008f002b2b7a23 */ /* 0x100fe400000108b9 */
[--C-:B------:R-:W-:Y:S01]  /*8d00*/  FFMA.FTZ R44, R44, c[0x0][0x23c], -R184.reuse ;  /* 0x00008f002c2c7a23 */ /* 0x100fe200000108b8 */
[----:B------:R-:W2:Y:S01]  /*8d10*/  MUFU.EX2 R229, R19 ;  /* 0x0000001300e57308 */ /* 0x000ea20000000800 */
[----:B------:R-:W-:Y:S02]  /*8d20*/  FFMA.FTZ R45, R45, c[0x0][0x23c], -R184 ;  /* 0x00008f002d2d7a23 */ /* 0x000fe400000108b8 */
[--C-:B------:R-:W-:Y:S01]  /*8d30*/  FFMA.FTZ R46, R46, c[0x0][0x23c], -R185.reuse ;  /* 0x00008f002e2e7a23 */ /* 0x100fe200000108b9 */
[----:B-1----:R-:W-:Y:S01]  /*8d40*/  F2FP.BF16.PACK_AB R141, R219, R218 ;  /* 0x000000dadb8d723e */ /* 0x002fe200000010ff */
[----:B------:R-:W-:Y:S02]  /*8d50*/  FMUL.FTZ R7, R132, R151 ;  /* 0x0000009784077220 */ /* 0x000fe40000410000 */
[----:B------:R-:W1:Y:S01]  /*8d60*/  LDSM.16.MT88.4 R148, [R220+0xa000] ;  /* 0x00a00000dc94783b */ /* 0x000e620000004200 */
[----:B------:R-:W-:Y:S02]  /*8d70*/  FFMA.FTZ R47, R47, c[0x0][0x23c], -R185 ;  /* 0x00008f002f2f7a23 */ /* 0x000fe400000108b9 */
[----:B------:R-:W4:Y:S01]  /*8d80*/  MUFU.EX2 R2, R2 ;  /* 0x0000000200027308 */ /* 0x000f220000000800 */
[--C-:B------:R-:W-:Y:S02]  /*8d90*/  FFMA.FTZ R52, R52, c[0x0][0x23c], -R138.reuse ;  /* 0x00008f0034347a23 */ /* 0x100fe4000001088a */
[--C-:B------:R-:W-:Y:S02]  /*8da0*/  FFMA.FTZ R53, R53, c[0x0][0x23c], -R138.reuse ;  /* 0x00008f0035357a23 */ /* 0x100fe4000001088a */
[----:B---3--:R-:W-:Y:S02]  /*8db0*/  FMUL.FTZ R18, R132, R158 ;  /* 0x0000009e84127220 */ /* 0x008fe40000410000 */
[--C-:B------:R-:W-:Y:S02]  /*8dc0*/  FFMA.FTZ R54, R54, c[0x0][0x23c], -R139.reuse ;  /* 0x00008f0036367a23 */ /* 0x100fe4000001088b */
[--C-:B------:R-:W-:Y:S01]  /*8dd0*/  FFMA.FTZ R55, R55, c[0x0][0x23c], -R139.reuse ;  /* 0x00008f0037377a23 */ /* 0x100fe2000001088b */
[----:B------:R-:W3:Y:S01]  /*8de0*/  MUFU.EX2 R0, R0 ;  /* 0x0000000000007308 */ /* 0x000ee20000000800 */
[C---:B------:R-:W-:Y:S02]  /*8df0*/  FMUL.FTZ R84, R134.reuse, R84 ;  /* 0x0000005486547220 */ /* 0x040fe40000410000 */
[----:B------:R-:W-:Y:S01]  /*8e00*/  FMUL.FTZ R85, R134, R85 ;  /* 0x0000005586557220 */ /* 0x000fe20000410000 */
[----:B--2---:R-:W-:Y:S01]  /*8e10*/  F2FP.BF16.PACK_AB R143, R229, R228 ;  /* 0x000000e4e58f723e */ /* 0x004fe200000010ff */
[C---:B------:R-:W-:Y:S02]  /*8e20*/  FMUL.FTZ R19, R132.reuse, R159 ;  /* 0x0000009f84137220 */ /* 0x040fe40000410000 */
[----:B------:R-:W-:Y:S01]  /*8e30*/  LDSM.16.MT88.4 R156, [R222+0x9400] ;  /* 0x00940000de9c783b */ /* 0x000fe20000004200 */
[----:B------:R-:W-:Y:S02]  /*8e40*/  FMUL.FTZ R86, R132, R86 ;  /* 0x0000005684567220 */ /* 0x000fe40000410000 */
[----:B------:R2:W-:Y:S01]  /*8e50*/  MUFU.EX2 R214, R12 ;  /* 0x0000000c00d67308 */ /* 0x0005e20000000800 */
[-C--:B------:R-:W-:Y:S05]  /*8e60*/  HMMA.16816.F32.BF16 R4, R140, R176.reuse, R4 ;  /* 0x000000b08c04723c */ /* 0x080fea0000041804 */
[C---:B------:R-:W-:Y:S02]  /*8e70*/  FMUL.FTZ R68, R134.reuse, R68 ;  /* 0x0000004486447220 */ /* 0x040fe40000410000 */
[----:B------:R-:W-:Y:S02]  /*8e80*/  FMUL.FTZ R69, R134, R69 ;  /* 0x0000004586457220 */ /* 0x000fe40000410000 */
[----:B------:R5:W-:Y:S03]  /*8e90*/  MUFU.EX2 R216, R13 ;  /* 0x0000000d00d87308 */ /* 0x000be60000000800 */
[C---:B------:R-:W-:Y:S02]  /*8ea0*/  FMUL.FTZ R70, R132.reuse, R70 ;  /* 0x0000004684467220 */ /* 0x040fe40000410000 */
[C---:B------:R-:W-:Y:S02]  /*8eb0*/  FMUL.FTZ R71, R132.reuse, R71 ;  /* 0x0000004784477220 */ /* 0x040fe40000410000 */
[----:B------:R-:W-:Y:S02]  /*8ec0*/  FMUL.FTZ R87, R132, R87 ;  /* 0x0000005784577220 */ /* 0x000fe40000410000 */
[C---:B----4-:R-:W-:Y:S01]  /*8ed0*/  FMUL.FTZ R88, R2.reuse, R88 ;  /* 0x0000005802587220 */ /* 0x050fe20000410000 */
[----:B------:R4:W-:Y:S01]  /*8ee0*/  MUFU.EX2 R210, R14 ;  /* 0x0000000e00d27308 */ /* 0x0009e20000000800 */
[----:B------:R-:W-:Y:S02]  /*8ef0*/  FMUL.FTZ R89, R2, R89 ;  /* 0x0000005902597220 */ /* 0x000fe40000410000 */
[----:B---3--:R-:W-:Y:S02]  /*8f00*/  FMUL.FTZ R90, R0, R90 ;  /* 0x0000005a005a7220 */ /* 0x008fe40000410000 */
[----:B--2---:R-:W-:Y:S02]  /*8f10*/  FMUL.FTZ R12, R2, R152 ;  /* 0x00000098020c7220 */ /* 0x004fe40000410000 */
[----:B------:R-:W-:Y:S02]  /*8f20*/  FMUL.FTZ R91, R0, R91 ;  /* 0x0000005b005b7220 */ /* 0x000fe40000410000 */
[C---:B------:R-:W-:Y:S01]  /*8f30*/  FMUL.FTZ R92, R2.reuse, R92 ;  /* 0x0000005c025c7220 */ /* 0x040fe20000410000 */
[----:B------:R2:W-:Y:S01]  /*8f40*/  MUFU.EX2 R212, R15 ;  /* 0x0000000f00d47308 */ /* 0x0005e20000000800 */
[----:B------:R-:W-:Y:S02]  /*8f50*/  FMUL.FTZ R93, R2, R93 ;  /* 0x0000005d025d7220 */ /* 0x000fe40000410000 */
[----:B------:R-:W-:Y:S02]  /*8f60*/  FMUL.FTZ R94, R0, R94 ;  /* 0x0000005e005e7220 */ /* 0x000fe40000410000 */
[----:B-----5:R-:W-:Y:S02]  /*8f70*/  FMUL.FTZ R13, R2, R153 ;  /* 0x00000099020d7220 */ /* 0x020fe40000410000 */
[----:B------:R-:W-:Y:S02]  /*8f80*/  FMUL.FTZ R95, R0, R95 ;  /* 0x0000005f005f7220 */ /* 0x000fe40000410000 */
[C---:B------:R-:W-:Y:S01]  /*8f90*/  FMUL.FTZ R96, R134.reuse, R96 ;  /* 0x0000006086607220 */ /* 0x040fe20000410000 */
[----:B------:R3:W-:Y:S01]  /*8fa0*/  MUFU.EX2 R215, R8 ;  /* 0x0000000800d77308 */ /* 0x0007e20000000800 */
[----:B------:R-:W-:Y:S02]  /*8fb0*/  FMUL.FTZ R97, R134, R97 ;  /* 0x0000006186617220 */ /* 0x000fe40000410000 */
[----:B------:R-:W-:Y:S02]  /*8fc0*/  FMUL.FTZ R98, R132, R98 ;  /* 0x0000006284627220 */ /* 0x000fe40000410000 */
[----:B----4-:R-:W-:Y:S02]  /*8fd0*/  FMUL.FTZ R14, R0, R154 ;  /* 0x0000009a000e7220 */ /* 0x010fe40000410000 */
[----:B------:R-:W-:Y:S02]  /*8fe0*/  FMUL.FTZ R99, R132, R99 ;  /* 0x0000006384637220 */ /* 0x000fe40000410000 */
[--C-:B------:R-:W-:Y:S01]  /*8ff0*/  FFMA.FTZ R32, R32, c[0x0][0x23c], -R138.reuse ;  /* 0x00008f0020207a23 */ /* 0x100fe2000001088a */
[----:B------:R-:W4:Y:S01]  /*9000*/  MUFU.EX2 R217, R9 ;  /* 0x0000000900d97308 */ /* 0x000f220000000800 */
[----:B------:R-:W-:Y:S02]  /*9010*/  FFMA.FTZ R33, R33, c[0x0][0x23c], -R138 ;  /* 0x00008f0021217a23 */ /* 0x000fe4000001088a */
[--C-:B------:R-:W-:Y:S02]  /*9020*/  FFMA.FTZ R34, R34, c[0x0][0x23c], -R139.reuse ;  /* 0x00008f0022227a23 */ /* 0x100fe4000001088b */
[----:B--2---:R-:W-:Y:S02]  /*9030*/  FMUL.FTZ R15, R0, R155 ;  /* 0x0000009b000f7220 */ /* 0x004fe40000410000 */
[----:B------:R-:W2:Y:S01]  /*9040*/  LDSM.16.MT88.4 R152, [R222+0xa000] ;  /* 0x00a00000de98783b */ /* 0x000ea20000004200 */
[----:B------:R-:W-:Y:S02]  /*9050*/  FFMA.FTZ R35, R35, c[0x0][0x23c], -R139 ;  /* 0x00008f0023237a23 */ /* 0x000fe4000001088b */
[----:B------:R5:W-:Y:S01]  /*9060*/  MUFU.EX2 R211, R10 ;  /* 0x0000000a00d37308 */ /* 0x000be20000000800 */
[C---:B------:R-:W-:Y:S02]  /*9070*/  FMUL.FTZ R100, R134.reuse, R100 ;  /* 0x0000006486647220 */ /* 0x040fe40000410000 */
[----:B------:R-:W-:Y:S02]  /*9080*/  FMUL.FTZ R101, R134, R101 ;  /* 0x0000006586657220 */ /* 0x000fe40000410000 */
[----:B---3--:R-:W-:Y:S02]  /*9090*/  FMUL.FTZ R8, R2, R144 ;  /* 0x0000009002087220 */ /* 0x008fe40000410000 */
[C---:B------:R-:W-:Y:S02]  /*90a0*/  FMUL.FTZ R102, R132.reuse, R102 ;  /* 0x0000006684667220 */ /* 0x040fe40000410000 */
[----:B------:R-:W-:Y:S01]  /*90b0*/  FMUL.FTZ R103, R132, R103 ;  /* 0x0000006784677220 */ /* 0x000fe20000410000 */
[----:B------:R-:W3:Y:S01]  /*90c0*/  MUFU.EX2 R213, R11 ;  /* 0x0000000b00d57308 */ /* 0x000ee20000000800 */
[C---:B------:R-:W-:Y:S02]  /*90d0*/  FMUL.FTZ R104, R2.reuse, R104 ;  /* 0x0000006802687220 */ /* 0x040fe40000410000 */
[C---:B------:R-:W-:Y:S01]  /*90e0*/  FMUL.FTZ R105, R2.reuse, R105 ;  /* 0x0000006902697220 */ /* 0x040fe20000410000 */
[----:B----4-:R-:W-:Y:S01]  /*90f0*/  F2FP.BF16.PACK_AB R144, R217, R215 ;  /* 0x000000d7d990723e */ /* 0x010fe200000010ff */
[----:B------:R-:W-:Y:S02]  /*9100*/  FMUL.FTZ R9, R2, R145 ;  /* 0x0000009102097220 */ /* 0x000fe40000410000 */
[C---:B------:R-:W-:Y:S02]  /*9110*/  FMUL.FTZ R106, R0.reuse, R106 ;  /* 0x0000006a006a7220 */ /* 0x040fe40000410000 */
[----:B------:R-:W-:Y:S01]  /*9120*/  FMUL.FTZ R107, R0, R107 ;  /* 0x0000006b006b7220 */ /* 0x000fe20000410000 */
[----:B------:R-:W-:Y:S01]  /*9130*/  MUFU.EX2 R193, R36 ;  /* 0x0000002400c17308 */ /* 0x000fe20000000800 */
[--C-:B------:R-:W-:Y:S02]  /*9140*/  FFMA.FTZ R24, R24, c[0x0][0x23c], -R184.reuse ;  /* 0x00008f0018187a23 */ /* 0x100fe400000108b8 */
[----:B------:R-:W-:Y:S02]  /*9150*/  FFMA.FTZ R25, R25, c[0x0][0x23c], -R184 ;  /* 0x00008f0019197a23 */ /* 0x000fe400000108b8 */
[----:B-----5:R-:W-:Y:S01]  /*9160*/  FMUL.FTZ R10, R0, R146 ;  /* 0x00000092000a7220 */ /* 0x020fe20000410000 */
[----:B------:R-:W-:Y:S01]  /*9170*/  F2FP.BF16.PACK_AB R146, R216, R214 ;  /* 0x000000d6d892723e */ /* 0x000fe200000010ff */
[--C-:B------:R-:W-:Y:S02]  /*9180*/  FFMA.FTZ R26, R26, c[0x0][0x23c], -R185.reuse ;  /* 0x00008f001a1a7a23 */ /* 0x100fe400000108b9 */
[----:B------:R-:W-:Y:S01]  /*9190*/  FFMA.FTZ R27, R27, c[0x0][0x23c], -R185 ;  /* 0x00008f001b1b7a23 */ /* 0x000fe200000108b9 */
[----:B------:R-:W-:Y:S01]  /*91a0*/  MUFU.EX2 R191, R37 ;  /* 0x0000002500bf7308 */ /* 0x000fe20000000800 */
[C---:B------:R-:W-:Y:S02]  /*91b0*/  FMUL.FTZ R108, R134.reuse, R108 ;  /* 0x0000006c866c7220 */ /* 0x040fe40000410000 */
[----:B------:R-:W-:Y:S01]  /*91c0*/  FMUL.FTZ R109, R134, R109 ;  /* 0x0000006d866d7220 */ /* 0x000fe20000410000 */
[----:B---3--:R-:W-:Y:S01]  /*91d0*/  F2FP.BF16.PACK_AB R145, R213, R211 ;  /* 0x000000d3d591723e */ /* 0x008fe200000010ff */
[----:B------:R-:W-:Y:S01]  /*91e0*/  FMUL.FTZ R11, R0, R147 ;  /* 0x00000093000b7220 */ /* 0x000fe20000410000 */
[----:B------:R-:W-:Y:S01]  /*91f0*/  F2FP.BF16.PACK_AB R147, R212, R210 ;  /* 0x000000d2d493723e */ /* 0x000fe200000010ff */
[C---:B------:R-:W-:Y:S02]  /*9200*/  FMUL.FTZ R110, R132.reuse, R110 ;  /* 0x0000006e846e7220 */ /* 0x040fe40000410000 */
[----:B------:R-:W-:Y:S01]  /*9210*/  FMUL.FTZ R111, R132, R111 ;  /* 0x0000006f846f7220 */ /* 0x000fe20000410000 */
[----:B------:R-:W-:Y:S01]  /*9220*/  MUFU.EX2 R189, R38 ;  /* 0x0000002600bd7308 */ /* 0x000fe20000000800 */
[C---:B------:R-:W-:Y:S02]  /*9230*/  FMUL.FTZ R112, R2.reuse, R112 ;  /* 0x0000007002707220 */ /* 0x040fe40000410000 */
[C---:B------:R-:W-:Y:S04]  /*9240*/  HMMA.16816.F32.BF16 R8, R144.reuse, R176, R8 ;  /* 0x000000b09008723c */ /* 0x040fe80000041808 */
[----:B------:R-:W-:Y:S02]  /*9250*/  FMUL.FTZ R113, R2, R113 ;  /* 0x0000007102717220 */ /* 0x000fe40000410000 */
[C---:B------:R-:W-:Y:S01]  /*9260*/  FMUL.FTZ R114, R0.reuse, R114 ;  /* 0x0000007200727220 */ /* 0x040fe20000410000 */
[----:B------:R3:W-:Y:S01]  /*9270*/  MUFU.EX2 R188, R39 ;  /* 0x0000002700bc7308 */ /* 0x0007e20000000800 */
[-C--:B------:R-:W-:Y:S04]  /*9280*/  HMMA.16816.F32.BF16 R12, R144, R178.reuse, R12 ;  /* 0x000000b2900c723c */ /* 0x080fe8000004180c */
[----:B------:R-:W-:Y:S02]  /*9290*/  FMUL.FTZ R115, R0, R115 ;  /* 0x0000007300737220 */ /* 0x000fe40000410000 */
[C---:B------:R-:W-:Y:S02]  /*92a0*/  FMUL.FTZ R116, R2.reuse, R116 ;  /* 0x0000007402747220 */ /* 0x040fe40000410000 */
[C---:B------:R-:W-:Y:S01]  /*92b0*/  HMMA.16816.F32.BF16 R16, R140.reuse, R178, R16 ;  /* 0x000000b28c10723c */ /* 0x040fe20000041810 */
[----:B------:R-:W-:Y:S03]  /*92c0*/  MUFU.EX2 R192, R48 ;  /* 0x0000003000c07308 */ /* 0x000fe60000000800 */
[----:B------:R-:W-:Y:S02]  /*92d0*/  FMUL.FTZ R117, R2, R117 ;  /* 0x0000007502757220 */ /* 0x000fe40000410000 */
[----:B------:R-:W-:Y:S02]  /*92e0*/  FMUL.FTZ R118, R0, R118 ;  /* 0x0000007600767220 */ /* 0x000fe40000410000 */
[-C--:B------:R-:W-:Y:S03]  /*92f0*/  HMMA.16816.F32.BF16 R68, R140, R180.reuse, R68 ;  /* 0x000000b48c44723c */ /* 0x080fe60000041844 */
[----:B------:R-:W-:Y:S01]  /*9300*/  MUFU.EX2 R190, R49 ;  /* 0x0000003100be7308 */ /* 0x000fe20000000800 */
[C---:B------:R-:W-:Y:S02]  /*9310*/  FMUL.FTZ R72, R2.reuse, R72 ;  /* 0x0000004802487220 */ /* 0x040fe40000410000 */
[----:B------:R-:W-:Y:S01]  /*9320*/  FMUL.FTZ R73, R2, R73 ;  /* 0x0000004902497220 */ /* 0x000fe20000410000 */
[----:B---3--:R-:W-:Y:S01]  /*9330*/  LDSM.16.MT88.4 R36, [R222+0xa400] ;  /* 0x00a40000de24783b */ /* 0x008fe20000004200 */
[C---:B------:R-:W-:Y:S04]  /*9340*/  FMUL.FTZ R74, R0.reuse, R74 ;  /* 0x0000004a004a7220 */ /* 0x040fe80000410000 */
[C---:B------:R-:W-:Y:S01]  /*9350*/  FMUL.FTZ R75, R0.reuse, R75 ;  /* 0x0000004b004b7220 */ /* 0x040fe20000410000 */
[----:B------:R-:W-:Y:S01]  /*9360*/  MUFU.EX2 R187, R50 ;  /* 0x0000003200bb7308 */ /* 0x000fe20000000800 */
[----:B------:R-:W-:Y:S02]  /*9370*/  FMUL.FTZ R119, R0, R119 ;  /* 0x0000007700777220 */ /* 0x000fe40000410000 */
[C---:B------:R-:W-:Y:S02]  /*9380*/  FMUL.FTZ R120, R134.reuse, R120 ;  /* 0x0000007886787220 */ /* 0x040fe40000410000 */
[----:B------:R-:W-:Y:S01]  /*9390*/  FMUL.FTZ R121, R134, R121 ;  /* 0x0000007986797220 */ /* 0x000fe20000410000 */
[C---:B------:R-:W-:Y:S04]  /*93a0*/  HMMA.16816.F32.BF16 R72, R144.reuse, R180, R72 ;  /* 0x000000b49048723c */ /* 0x040fe80000041848 */
[C---:B------:R-:W-:Y:S01]  /*93b0*/  FMUL.FTZ R76, R2.reuse, R76 ;  /* 0x0000004c024c7220 */ /* 0x040fe20000410000 */
[----:B------:R3:W-:Y:S01]  /*93c0*/  MUFU.EX2 R186, R51 ;  /* 0x0000003300ba7308 */ /* 0x0007e20000000800 */
[----:B------:R-:W-:Y:S02]  /*93d0*/  FMUL.FTZ R77, R2, R77 ;  /* 0x0000004d024d7220 */ /* 0x000fe40000410000 */
[C---:B------:R-:W-:Y:S04]  /*93e0*/  FMUL.FTZ R78, R0.reuse, R78 ;  /* 0x0000004e004e7220 */ /* 0x040fe80000410000 */
[----:B------:R-:W-:Y:S02]  /*93f0*/  FMUL.FTZ R79, R0, R79 ;  /* 0x0000004f004f7220 */ /* 0x000fe40000410000 */
[C---:B------:R-:W-:Y:S01]  /*9400*/  FMUL.FTZ R122, R132.reuse, R122 ;  /* 0x0000007a847a7220 */ /* 0x040fe20000410000 */
[----:B------:R-:W-:Y:S01]  /*9410*/  MUFU.EX2 R181, R42 ;  /* 0x0000002a00b57308 */ /* 0x000fe20000000800 */
[----:B------:R-:W-:Y:S02]  /*9420*/  FMUL.FTZ R123, R132, R123 ;  /* 0x0000007b847b7220 */ /* 0x000fe40000410000 */
[----:B------:R-:W-:Y:S01]  /*9430*/  FMUL.FTZ R124, R2, R124 ;  /* 0x0000007c027c7220 */ /* 0x000fe20000410000 */
[-C--:B------:R-:W-:Y:S03]  /*9440*/  HMMA.16816.F32.BF16 R76, R144, R182.reuse, R76 ;  /* 0x000000b6904c723c */ /* 0x080fe6000004184c */
[C---:B------:R-:W-:Y:S02]  /*9450*/  FMUL.FTZ R80, R134.reuse, R80 ;  /* 0x0000005086507220 */ /* 0x040fe40000410000 */
[----:B------:R-:W-:Y:S01]  /*9460*/  FMUL.FTZ R81, R134, R81 ;  /* 0x0000005186517220 */ /* 0x000fe20000410000 */
[----:B------:R-:W-:Y:S01]  /*9470*/  MUFU.EX2 R179, R43 ;  /* 0x0000002b00b37308 */ /* 0x000fe20000000800 */
[C---:B------:R-:W-:Y:S02]  /*9480*/  FMUL.FTZ R82, R132.reuse, R82 ;  /* 0x0000005284527220 */ /* 0x040fe40000410000 */
[----:B------:R-:W-:Y:S01]  /*9490*/  FMUL.FTZ R83, R132, R83 ;  /* 0x0000005384537220 */ /* 0x000fe20000410000 */
[----:B---3--:R-:W-:Y:S02]  /*94a0*/  LDSM.16.MT88.4 R48, [R220+0xb400] ;  /* 0x00b40000dc30783b */ /* 0x008fe40000004200 */
[----:B------:R-:W-:Y:S02]  /*94b0*/  FMUL.FTZ R125, R2, R125 ;  /* 0x0000007d027d7220 */ /* 0x000fe40000410000 */
[C---:B------:R-:W-:Y:S02]  /*94c0*/  FMUL.FTZ R126, R0.reuse, R126 ;  /* 0x0000007e007e7220 */ /* 0x040fe40000410000 */
[C---:B------:R-:W-:Y:S01]  /*94d0*/  HMMA.16816.F32.BF16 R80, R140.reuse, R182, R80 ;  /* 0x000000b68c50723c */ /* 0x040fe20000041850 */
[----:B------:R-:W-:Y:S03]  /*94e0*/  MUFU.EX2 R183, R40 ;  /* 0x0000002800b77308 */ /* 0x000fe60000000800 */
[----:B------:R-:W-:Y:S02]  /*94f0*/  FMUL.FTZ R127, R0, R127 ;  /* 0x0000007f007f7220 */ /* 0x000fe40000410000 */
[----:B------:R-:W-:Y:S02]  /*9500*/  FMUL.FTZ R128, R2, R128 ;  /* 0x0000008002807220 */ /* 0x000fe40000410000 */
[-C--:B-1----:R-:W-:Y:S03]  /*9510*/  HMMA.16816.F32.BF16 R84, R140, R148.reuse, R84 ;  /* 0x000000948c54723c */ /* 0x082fe60000041854 */
[----:B------:R1:W-:Y:S01]  /*9520*/  MUFU.EX2 R182, R41 ;  /* 0x0000002900b67308 */ /* 0x0003e20000000800 */
[--C-:B------:R-:W-:Y:S02]  /*9530*/  FFMA.FTZ R20, R20, c[0x0][0x23c], -R138.reuse ;  /* 0x00008f0014147a23 */ /* 0x100fe4000001088a */
[--C-:B------:R-:W-:Y:S02]  /*9540*/  FFMA.FTZ R21, R21, c[0x0][0x23c], -R138.reuse ;  /* 0x00008f0015157a23 */ /* 0x100fe4000001088a */
[C---:B------:R-:W-:Y:S04]  /*9550*/  HMMA.16816.F32.BF16 R88, R144.reuse, R148, R88 ;  /* 0x000000949058723c */ /* 0x040fe80000041858 */
[--C-:B------:R-:W-:Y:S01]  /*9560*/  FFMA.FTZ R22, R22, c[0x0][0x23c], -R139.reuse ;  /* 0x00008f0016167a23 */ /* 0x100fe2000001088b */
[----:B------:R3:W-:Y:S01]  /*9570*/  MUFU.EX2 R209, R20 ;  /* 0x0000001400d17308 */ /* 0x0007e20000000800 */
[----:B------:R-:W-:Y:S02]  /*9580*/  FFMA.FTZ R23, R23, c[0x0][0x23c], -R139 ;  /* 0x00008f0017177a23 */ /* 0x000fe4000001088b */
[-C--:B------:R-:W-:Y:S04]  /*9590*/  HMMA.16816.F32.BF16 R92, R144, R150.reuse, R92 ;  /* 0x00000096905c723c */ /* 0x080fe8000004185c */
[----:B------:R-:W-:Y:S02]  /*95a0*/  FMUL.FTZ R129, R2, R129 ;  /* 0x0000008102817220 */ /* 0x000fe40000410000 */
[C---:B------:R-:W-:Y:S01]  /*95b0*/  FMUL.FTZ R130, R0.reuse, R130 ;  /* 0x0000008200827220 */ /* 0x040fe20000410000 */
[----:B------:R4:W-:Y:S01]  /*95c0*/  MUFU.EX2 R208, R21 ;  /* 0x0000001500d07308 */ /* 0x0009e20000000800 */
[C---:B------:R-:W-:Y:S01]  /*95d0*/  HMMA.16816.F32.BF16 R96, R140.reuse, R150, R96 ;  /* 0x000000968c60723c */ /* 0x040fe20000041860 */
[----:B------:R-:W5:Y:S03]  /*95e0*/  LDSM.16.MT88.4 R148, [R220+0xb000] ;  /* 0x00b00000dc94783b */ /* 0x000f660000004200 */
[----:B------:R-:W-:Y:S02]  /*95f0*/  FMUL.FTZ R131, R0, R131 ;  /* 0x0000008300837220 */ /* 0x000fe40000410000 */
[--C-:B------:R-:W-:Y:S02]  /*9600*/  FFMA.FTZ R64, R64, c[0x0][0x23c], -R138.reuse ;  /* 0x00008f0040407a23 */ /* 0x100fe4000001088a */
[-C--:B--2---:R-:W-:Y:S01]  /*9610*/  HMMA.16816.F32.BF16 R100, R140, R152.reuse, R100 ;  /* 0x000000988c64723c */ /* 0x084fe20000041864 */
[----:B------:R2:W-:Y:S01]  /*9620*/  MUFU.EX2 R204, R22 ;  /* 0x0000001600cc7308 */ /* 0x0005e20000000800 */
[----:B-1----:R-:W-:Y:S02]  /*9630*/  LDSM.16.MT88.4 R40, [R222+0xb400] ;  /* 0x00b40000de28783b */ /* 0x002fe40000004200 */
[----:B------:R-:W-:Y:S02]  /*9640*/  FFMA.FTZ R138, R65, c[0x0][0x23c], -R138 ;  /* 0x00008f00418a7a23 */ /* 0x000fe4000001088a */
[----:B---3--:R-:W-:Y:S02]  /*9650*/  FMUL.FTZ R20, R2, R160 ;  /* 0x000000a002147220 */ /* 0x008fe40000410000 */
[--C-:B------:R-:W-:Y:S03]  /*9660*/  FFMA.FTZ R28, R28, c[0x0][0x23c], -R184.reuse ;  /* 0x00008f001c1c7a23 */ /* 0x100fe600000108b8 */
[----:B------:R1:W-:Y:S01]  /*9670*/  MUFU.EX2 R205, R23 ;  /* 0x0000001700cd7308 */ /* 0x0003e20000000800 */
[--C-:B------:R-:W-:Y:S02]  /*9680*/  FFMA.FTZ R29, R29, c[0x0][0x23c], -R184.reuse ;  /* 0x00008f001d1d7a23 */ /* 0x100fe400000108b8 */
[--C-:B------:R-:W-:Y:S02]  /*9690*/  FFMA.FTZ R30, R30, c[0x0][0x23c], -R185.reuse ;  /* 0x00008f001e1e7a23 */ /* 0x100fe400000108b9 */
[----:B----4-:R-:W-:Y:S02]  /*96a0*/  FMUL.FTZ R21, R2, R161 ;  /* 0x000000a102157220 */ /* 0x010fe40000410000 */
[----:B------:R-:W-:Y:S02]  /*96b0*/  FFMA.FTZ R31, R31, c[0x0][0x23c], -R185 ;  /* 0x00008f001f1f7a23 */ /* 0x000fe400000108b9 */
[--C-:B------:R-:W-:Y:S01]  /*96c0*/  FFMA.FTZ R66, R66, c[0x0][0x23c], -R139.reuse ;  /* 0x00008f0042427a23 */ /* 0x100fe2000001088b */
[----:B------:R3:W-:Y:S01]  /*96d0*/  MUFU.EX2 R207, R32 ;  /* 0x0000002000cf7308 */ /* 0x0007e20000000800 */
[----:B------:R-:W-:Y:S02]  /*96e0*/  FFMA.FTZ R139, R67, c[0x0][0x23c], -R139 ;  /* 0x00008f00438b7a23 */ /* 0x000fe4000001088b */
[--C-:B------:R-:W-:Y:S02]  /*96f0*/  FFMA.FTZ R56, R56, c[0x0][0x23c], -R184.reuse ;  /* 0x00008f0038387a23 */ /* 0x100fe400000108b8 */
[----:B--2---:R-:W-:Y:S02]  /*9700*/  FMUL.FTZ R22, R0, R162 ;  /* 0x000000a200167220 */ /* 0x004fe40000410000 */
[--C-:B------:R-:W-:Y:S02]  /*9710*/  FFMA.FTZ R57, R57, c[0x0][0x23c], -R184.reuse ;  /* 0x00008f0039397a23 */ /* 0x100fe400000108b8 */
[--C-:B------:R-:W-:Y:S01]  /*9720*/  FFMA.FTZ R58, R58, c[0x0][0x23c], -R185.reuse ;  /* 0x00008f003a3a7a23 */ /* 0x100fe200000108b9 */
[----:B------:R2:W-:Y:S01]  /*9730*/  MUFU.EX2 R206, R33 ;  /* 0x0000002100ce7308 */ /* 0x0005e20000000800 */
[--C-:B------:R-:W-:Y:S02]  /*9740*/  FFMA.FTZ R59, R59, c[0x0][0x23c], -R185.reuse ;  /* 0x00008f003b3b7a23 */ /* 0x100fe400000108b9 */
[--C-:B------:R-:W-:Y:S02]  /*9750*/  FFMA.FTZ R60, R60, c[0x0][0x23c], -R184.reuse ;  /* 0x00008f003c3c7a23 */ /* 0x100fe400000108b8 */
[----:B-1----:R-:W-:Y:S02]  /*9760*/  FMUL.FTZ R23, R0, R163 ;  /* 0x000000a300177220 */ /* 0x002fe40000410000 */
[----:B------:R-:W-:Y:S02]  /*9770*/  FFMA.FTZ R184, R61, c[0x0][0x23c], -R184 ;  /* 0x00008f003db87a23 */ /* 0x000fe400000108b8 */
[--C-:B------:R-:W-:Y:S01]  /*9780*/  FFMA.FTZ R62, R62, c[0x0][0x23c], -R185.reuse ;  /* 0x00008f003e3e7a23 */ /* 0x100fe200000108b9 */
[----:B------:R1:W-:Y:S01]  /*9790*/  MUFU.EX2 R202, R34 ;  /* 0x0000002200ca7308 */ /* 0x0003e20000000800 */
[----:B------:R-:W-:Y:S01]  /*97a0*/  FFMA.FTZ R185, R63, c[0x0][0x23c], -R185 ;  /* 0x00008f003fb97a23 */ /* 0x000fe200000108b9 */
[C---:B------:R-:W-:Y:S04]  /*97b0*/  HMMA.16816.F32.BF16 R20, R144.reuse, R152, R20 ;  /* 0x000000989014723c */ /* 0x040fe80000041814 */
[----:B---3--:R-:W-:Y:S02]  /*97c0*/  FMUL.FTZ R32, R134, R164 ;  /* 0x000000a486207220 */ /* 0x008fe40000410000 */
[----:B------:R-:W-:Y:S02]  /*97d0*/  FFMA.FTZ R2, R2, R237, R215 ;  /* 0x000000ed02027223 */ /* 0x000fe400000100d7 */
[-C--:B------:R-:W-:Y:S01]  /*97e0*/  HMMA.16816.F32.BF16 R104, R144, R154.reuse, R104 ;  /* 0x0000009a9068723c */ /* 0x080fe20000041868 */
[----:B------:R3:W-:Y:S03]  /*97f0*/  MUFU.EX2 R203, R35 ;  /* 0x0000002300cb7308 */ /* 0x0007e60000000800 */
[----:B--2---:R-:W-:Y:S02]  /*9800*/  FMUL.FTZ R33, R134, R165 ;  /* 0x000000a586217220 */ /* 0x004fe40000410000 */
[----:B------:R-:W-:Y:S02]  /*9810*/  FFMA.FTZ R0, R0, R238, R211 ;  /* 0x000000ee00007223 */ /* 0x000fe400000100d3 */
[----:B------:R-:W-:Y:S03]  /*9820*/  FADD.FTZ R2, R217, R2 ;  /* 0x00000002d9027221 */ /* 0x000fe60000010000 */
[----:B------:R2:W-:Y:S01]  /*9830*/  MUFU.EX2 R200, R24 ;  /* 0x0000001800c87308 */ /* 0x0005e20000000800 */
[----:B------:R-:W-:Y:S02]  /*9840*/  FADD.FTZ R0, R213, R0 ;  /* 0x00000000d5007221 */ /* 0x000fe40000010000 */
[C---:B-1----:R-:W-:Y:S07]  /*9850*/  FMUL.FTZ R34, R132.reuse, R166 ;  /* 0x000000a684227220 */ /* 0x042fee0000410000 */
[----:B------:R1:W4:Y:S01]  /*9860*/  MUFU.EX2 R201, R25 ;  /* 0x0000001900c97308 */ /* 0x0003220000000800 */
[----:B---3--:R-:W-:Y:S02]  /*9870*/  FMUL.FTZ R35, R132, R167 ;  /* 0x000000a784237220 */ /* 0x008fe40000410000 */
[----:B------:R-:W-:Y:S07]  /*9880*/  LDSM.16.MT88.4 R164, [R222+0xac00] ;  /* 0x00ac0000dea4783b */ /* 0x000fee0000004200 */
[----:B------:R-:W-:Y:S01]  /*9890*/  MUFU.EX2 R180, R44 ;  /* 0x0000002c00b47308 */ /* 0x000fe20000000800 */
[C---:B------:R-:W-:Y:S01]  /*98a0*/  HMMA.16816.F32.BF16 R32, R140.reuse, R154, R32 ;  /* 0x0000009a8c20723c */ /* 0x040fe20000041820 */
[----:B------:R-:W3:Y:S03]  /*98b0*/  LDSM.16.MT88.4 R152, [R222+0xb000] ;  /* 0x00b00000de98783b */ /* 0x000ee60000004200 */
[C---:B--2---:R-:W-:Y:S04]  /*98c0*/  FMUL.FTZ R24, R134.reuse, R168 ;  /* 0x000000a886187220 */ /* 0x044fe80000410000 */
[-C--:B-----5:R-:W-:Y:S01]  /*98d0*/  HMMA.16816.F32.BF16 R108, R140, R148.reuse, R108 ;  /* 0x000000948c6c723c */ /* 0x0a0fe2000004186c */
[----:B------:R2:W-:Y:S03]  /*98e0*/  MUFU.EX2 R199, R26 ;  /* 0x0000001a00c77308 */ /* 0x0005e60000000800 */
[----:B-1----:R-:W-:Y:S04]  /*98f0*/  FMUL.FTZ R25, R134, R169 ;  /* 0x000000a986197220 */ /* 0x002fe80000410000 */
[C---:B------:R-:W-:Y:S03]  /*9900*/  HMMA.16816.F32.BF16 R112, R144.reuse, R148, R112 ;  /* 0x000000949070723c */ /* 0x040fe60000041870 */
[----:B------:R1:W5:Y:S05]  /*9910*/  MUFU.EX2 R198, R27 ;  /* 0x0000001b00c67308 */ /* 0x00036a0000000800 */
[-C--:B------:R-:W-:Y:S05]  /*9920*/  HMMA.16816.F32.BF16 R116, R144, R150.reuse, R116 ;  /* 0x000000969074723c */ /* 0x080fea0000041874 */
[----:B------:R3:W-:Y:S01]  /*9930*/  MUFU.EX2 R197, R28 ;  /* 0x0000001c00c57308 */ /* 0x0007e20000000800 */
[C---:B--2---:R-:W-:Y:S09]  /*9940*/  FMUL.FTZ R26, R132.reuse, R170 ;  /* 0x000000aa841a7220 */ /* 0x044ff20000410000 */
[----:B------:R2:W2:Y:S01]  /*9950*/  MUFU.EX2 R196, R29 ;  /* 0x0000001d00c47308 */ /* 0x0004a20000000800 */
[----:B-1----:R-:W-:Y:S02]  /*9960*/  FMUL.FTZ R27, R132, R171 ;  /* 0x000000ab841b7220 */ /* 0x002fe40000410000 */
[----:B------:R-:W-:Y:S07]  /*9970*/  LDSM.16.MT88.4 R168, [R220+0xbc00] ;  /* 0x00bc0000dca8783b */ /* 0x000fee0000004200 */
[----:B------:R-:W-:Y:S01]  /*9980*/  MUFU.EX2 R178, R45 ;  /* 0x0000002d00b27308 */ /* 0x000fe20000000800 */
[C---:B------:R-:W-:Y:S01]  /*9990*/  HMMA.16816.F32.BF16 R24, R140.reuse, R150, R24 ;  /* 0x000000968c18723c */ /* 0x040fe20000041818 */
[----:B------:R-:W1:Y:S03]  /*99a0*/  LDSM.16.MT88.4 R148, [R220+0x9400] ;  /* 0x00940000dc94783b */ /* 0x000e660000004200 */
[C---:B---3--:R-:W-:Y:S04]  /*99b0*/  FMUL.FTZ R28, R134.reuse, R172 ;  /* 0x000000ac861c7220 */ /* 0x048fe80000410000 */
[-C--:B------:R-:W-:Y:S01]  /*99c0*/  HMMA.16816.F32.BF16 R120, R140, R152.reuse, R120 ;  /* 0x000000988c78723c */ /* 0x080fe20000041878 */
[----:B------:R3:W-:Y:S03]  /*99d0*/  MUFU.EX2 R195, R30 ;  /* 0x0000001e00c37308 */ /* 0x0007e60000000800 */
[C---:B--2---:R-:W-:Y:S02]  /*99e0*/  FMUL.FTZ R29, R134.reuse, R173 ;  /* 0x000000ad861d7220 */ /* 0x044fe40000410000 */
[----:B------:R-:W-:Y:S02]  /*99f0*/  FFMA.FTZ R134, R134, R235, R230 ;  /* 0x000000eb86867223 */ /* 0x000fe400000100e6 */
[C---:B------:R-:W-:Y:S03]  /*9a00*/  HMMA.16816.F32.BF16 R124, R144.reuse, R152, R124 ;  /* 0x00000098907c723c */ /* 0x040fe6000004187c */
[----:B------:R2:W1:Y:S05]  /*9a10*/  MUFU.EX2 R194, R31 ;  /* 0x0000001f00c27308 */ /* 0x00046a0000000800 */
[-C--:B------:R-:W-:Y:S05]  /*9a20*/  HMMA.16816.F32.BF16 R128, R144, R154.reuse, R128 ;  /* 0x0000009a9080723c */ /* 0x080fea0000041880 */
[----:B------:R-:W-:Y:S02]  /*9a30*/  MUFU.EX2 R177, R46 ;  /* 0x0000002e00b17308 */ /* 0x000fe40000000800 */
[----:B----4-:R-:W-:Y:S01]  /*9a40*/  F2FP.BF16.PACK_AB R144, R201, R200 ;  /* 0x000000c8c990723e */ /* 0x010fe200000010ff */
[----:B---3--:R-:W-:Y:S01]  /*9a50*/  FMUL.FTZ R30, R132, R174 ;  /* 0x000000ae841e7220 */ /* 0x008fe20000410000 */
[----:B-----5:R-:W-:Y:S03]  /*9a60*/  F2FP.BF16.PACK_AB R145, R198, R199 ;  /* 0x000000c7c691723e */ /* 0x020fe600000010ff */
[----:B------:R-:W-:Y:S03]  /*9a70*/  F2FP.BF16.PACK_AB R146, R196, R197 ;  /* 0x000000c5c492723e */ /* 0x000fe600000010ff */
[----:B------:R3:W-:Y:S01]  /*9a80*/  MUFU.EX2 R176, R47 ;  /* 0x0000002f00b07308 */ /* 0x0007e20000000800 */
[----:B--2---:R-:W-:Y:S01]  /*9a90*/  FMUL.FTZ R31, R132, R175 ;  /* 0x000000af841f7220 */ /* 0x004fe20000410000 */
[----:B-1----:R-:W-:Y:S08]  /*9aa0*/  F2FP.BF16.PACK_AB R147, R194, R195 ;  /* 0x000000c3c293723e */ /* 0x002ff000000010ff */
[----:B------:R-:W-:Y:S01]  /*9ab0*/  MUFU.EX2 R65, R54 ;  /* 0x0000003600417308 */ /* 0x000fe20000000800 */
[----:B------:R-:W-:Y:S01]  /*9ac0*/  HMMA.16816.F32.BF16 R28, R140, R154, R28 ;  /* 0x0000009a8c1c723c */ /* 0x000fe2000004181c */
[----:B------:R-:W1:Y:S06]  /*9ad0*/  LDSM.16.MT88.4 R152, [R220+0xa400] ;  /* 0x00a40000dc98783b */ /* 0x000e6c0000004200 */
[----:B------:R-:W-:Y:S02]  /*9ae0*/  F2FP.BF16.PACK_AB R140, R208, R209 ;  /* 0x000000d1d08c723e */ /* 0x000fe400000010ff */
[----:B------:R-:W-:Y:S01]  /*9af0*/  F2FP.BF16.PACK_AB R142, R206, R207 ;  /* 0x000000cfce8e723e */ /* 0x000fe200000010ff */
[----:B------:R-:W-:Y:S02]  /*9b00*/  MUFU.EX2 R138, R138 ;  /* 0x0000008a008a7308 */ /* 0x000fe40000000800 */
[----:B------:R-:W-:Y:S01]  /*9b10*/  F2FP.BF16.PACK_AB R141, R205, R204 ;  /* 0x000000cccd8d723e */ /* 0x000fe200000010ff */
[----:B---3--:R-:W-:Y:S01]  /*9b20*/  LDSM.16.MT88.4 R44, [R220+0xa800] ;  /* 0x00a80000dc2c783b */ /* 0x008fe20000004200 */
[----:B------:R-:W-:Y:S06]  /*9b30*/  F2FP.BF16.PACK_AB R143, R203, R202 ;  /* 0x000000cacb8f723e */ /* 0x000fec00000010ff */
[----:B------:R-:W-:Y:S01]  /*9b40*/  MUFU.EX2 R66, R66 ;  /* 0x0000004200427308 */ /* 0x000fe20000000800 */
[-C--:B------:R-:W-:Y:S08]  /*9b50*/  HMMA.16816.F32.BF16 R4, R140, R148.reuse, R4 ;  /* 0x000000948c04723c */ /* 0x080ff00000041804 */
[C---:B------:R-:W-:Y:S01]  /*9b60*/  HMMA.16816.F32.BF16 R8, R144.reuse, R148, R8 ;  /* 0x000000949008723c */ /* 0x040fe20000041808 */
[----:B------:R-:W2:Y:S07]  /*9b70*/  MUFU.EX2 R139, R139 ;  /* 0x0000008b008b7308 */ /* 0x000eae0000000800 */
[-C--:B------:R-:W-:Y:S03]  /*9b80*/  HMMA.16816.F32.BF16 R12, R144, R150.reuse, R12 ;  /* 0x00000096900c723c */ /* 0x080fe6000004180c */
[----:B------:R-:W-:Y:S05]  /*9b90*/  MUFU.EX2 R56, R56 ;  /* 0x0000003800387308 */ /* 0x000fea0000000800 */
[C---:B------:R-:W-:Y:S01]  /*9ba0*/  HMMA.16816.F32.BF16 R16, R140.reuse, R150, R16 ;  /* 0x000000968c10723c */ /* 0x040fe20000041810 */
[----:B------:R-:W3:Y:S04]  /*9bb0*/  LDSM.16.MT88.4 R148, [R220+0x9800] ;  /* 0x00980000dc94783b */ /* 0x000ee80000004200 */
[----:B------:R-:W-:Y:S03]  /*9bc0*/  MUFU.EX2 R57, R57 ;  /* 0x0000003900397308 */ /* 0x000fe60000000800 */
[-C--:B------:R-:W-:Y:S04]  /*9bd0*/  HMMA.16816.F32.BF16 R68, R140, R156.reuse, R68 ;  /* 0x0000009c8c44723c */ /* 0x080fe80000041844 */
[----:B--2---:R-:W-:Y:S03]  /*9be0*/  F2FP.BF16.PACK_AB R175, R139, R66 ;  /* 0x000000428baf723e */ /* 0x004fe600000010ff */
[----:B------:R-:W-:Y:S01]  /*9bf0*/  MUFU.EX2 R58, R58 ;  /* 0x0000003a003a7308 */ /* 0x000fe20000000800 */
[C---:B------:R-:W-:Y:S08]  /*9c00*/  HMMA.16816.F32.BF16 R72, R144.reuse, R156, R72 ;  /* 0x0000009c9048723c */ /* 0x040ff00000041848 */
[-C--:B------:R-:W-:Y:S01]  /*9c10*/  HMMA.16816.F32.BF16 R76, R144, R158.reuse, R76 ;  /* 0x0000009e904c723c */ /* 0x080fe2000004184c */
[----:B------:R-:W-:Y:S07]  /*9c20*/  MUFU.EX2 R59, R59 ;  /* 0x0000003b003b7308 */ /* 0x000fee0000000800 */
[C---:B------:R-:W-:Y:S01]  /*9c30*/  HMMA.16816.F32.BF16 R80, R140.reuse, R158, R80 ;  /* 0x0000009e8c50723c */ /* 0x040fe20000041850 */
[----:B------:R-:W-:Y:S02]  /*9c40*/  LDSM.16.MT88.4 R156, [R220+0x9c00] ;  /* 0x009c0000dc9c783b */ /* 0x000fe40000004200 */
[----:B------:R-:W-:Y:S05]  /*9c50*/  MUFU.EX2 R60, R60 ;  /* 0x0000003c003c7308 */ /* 0x000fea0000000800 */
[-C--:B-1----:R-:W-:Y:S05]  /*9c60*/  HMMA.16816.F32.BF16 R84, R140, R152.reuse, R84 ;  /* 0x000000988c54723c */ /* 0x082fea0000041854 */
[----:B------:R-:W-:Y:S03]  /*9c70*/  MUFU.EX2 R184, R184 ;  /* 0x000000b800b87308 */ /* 0x000fe60000000800 */
[C---:B------:R-:W-:Y:S07]  /*9c80*/  HMMA.16816.F32.BF16 R88, R144.reuse, R152, R88 ;  /* 0x000000989058723c */ /* 0x040fee0000041858 */
[----:B------:R-:W-:Y:S01]  /*9c90*/  MUFU.EX2 R62, R62 ;  /* 0x0000003e003e7308 */ /* 0x000fe20000000800 */
[-C--:B------:R-:W-:Y:S08]  /*9ca0*/  HMMA.16816.F32.BF16 R92, R144, R154.reuse, R92 ;  /* 0x0000009a905c723c */ /* 0x080ff0000004185c */
[C---:B------:R-:W-:Y:S01]  /*9cb0*/  HMMA.16816.F32.BF16 R96, R140.reuse, R154, R96 ;  /* 0x0000009a8c60723c */ /* 0x040fe20000041860 */
[----:B------:R-:W1:Y:S01]  /*9cc0*/  LDSM.16.MT88.4 R152, [R222+0x9800] ;  /* 0x00980000de98783b */ /* 0x000e620000004200 */
[----:B------:R-:W-:Y:S06]  /*9cd0*/  MUFU.EX2 R185, R185 ;  /* 0x000000b900b97308 */ /* 0x000fec0000000800 */
[-C--:B------:R-:W-:Y:S08]  /*9ce0*/  HMMA.16816.F32.BF16 R100, R140, R36.reuse, R100 ;  /* 0x000000248c64723c */ /* 0x080ff00000041864 */
[C---:B------:R-:W-:Y:S07]  /*9cf0*/  HMMA.16816.F32.BF16 R20, R144.reuse, R36, R20 ;  /* 0x000000249014723c */ /* 0x040fee0000041814 */
[----:B------:R-:W-:Y:S01]  /*9d00*/  F2FP.BF16.PACK_AB R36, R191, R193 ;  /* 0x000000c1bf24723e */ /* 0x000fe200000010ff */
[-C--:B------:R-:W-:Y:S04]  /*9d10*/  HMMA.16816.F32.BF16 R104, R144, R38.reuse, R104 ;  /* 0x000000269068723c */ /* 0x080fe80000041868 */
[----:B------:R-:W-:Y:S04]  /*9d20*/  F2FP.BF16.PACK_AB R37, R188, R189 ;  /* 0x000000bdbc25723e */ /* 0x000fe800000010ff */
[C---:B------:R-:W-:Y:S07]  /*9d30*/  HMMA.16816.F32.BF16 R32, R140.reuse, R38, R32 ;  /* 0x000000268c20723c */ /* 0x040fee0000041820 */
[----:B------:R-:W-:Y:S01]  /*9d40*/  F2FP.BF16.PACK_AB R38, R190, R192 ;  /* 0x000000c0be26723e */ /* 0x000fe200000010ff */
[-C--:B------:R-:W-:Y:S04]  /*9d50*/  HMMA.16816.F32.BF16 R108, R140, R48.reuse, R108 ;  /* 0x000000308c6c723c */ /* 0x080fe8000004186c */
[----:B------:R-:W-:Y:S04]  /*9d60*/  F2FP.BF16.PACK_AB R39, R186, R187 ;  /* 0x000000bbba27723e */ /* 0x000fe800000010ff */
[C---:B------:R-:W-:Y:S08]  /*9d70*/  HMMA.16816.F32.BF16 R112, R144.reuse, R48, R112 ;  /* 0x000000309070723c */ /* 0x040ff00000041870 */
[-C--:B------:R-:W-:Y:S08]  /*9d80*/  HMMA.16816.F32.BF16 R116, R144, R50.reuse, R116 ;  /* 0x000000329074723c */ /* 0x080ff00000041874 */
[C---:B------:R-:W-:Y:S01]  /*9d90*/  HMMA.16816.F32.BF16 R24, R140.reuse, R50, R24 ;  /* 0x000000328c18723c */ /* 0x040fe20000041818 */
[----:B------:R-:W2:Y:S07]  /*9da0*/  LDSM.16.MT88.4 R48, [R222+0xa800] ;  /* 0x00a80000de30783b */ /* 0x000eae0000004200 */
[-C--:B------:R-:W-:Y:S08]  /*9db0*/  HMMA.16816.F32.BF16 R120, R140, R40.reuse, R120 ;  /* 0x000000288c78723c */ /* 0x080ff00000041878 */
[C---:B------:R-:W-:Y:S07]  /*9dc0*/  HMMA.16816.F32.BF16 R124, R144.reuse, R40, R124 ;  /* 0x00000028907c723c */ /* 0x040fee000004187c */
[----:B------:R-:W-:Y:S01]  /*9dd0*/  F2FP.BF16.PACK_AB R40, R182, R183 ;  /* 0x000000b7b628723e */ /* 0x000fe200000010ff */
[-C--:B------:R-:W-:Y:S04]  /*9de0*/  HMMA.16816.F32.BF16 R128, R144, R42.reuse, R128 ;  /* 0x0000002a9080723c */ /* 0x080fe80000041880 */
[----:B------:R-:W-:Y:S04]  /*9df0*/  F2FP.BF16.PACK_AB R41, R179, R181 ;  /* 0x000000b5b329723e */ /* 0x000fe800000010ff */
[----:B------:R-:W-:Y:S01]  /*9e00*/  HMMA.16816.F32.BF16 R28, R140, R42, R28 ;  /* 0x0000002a8c1c723c */ /* 0x000fe2000004181c */
[----:B------:R-:W-:Y:S06]  /*9e10*/  MUFU.EX2 R142, R52 ;  /* 0x00000034008e7308 */ /* 0x000fec0000000800 */
[----:B------:R-:W-:Y:S01]  /*9e20*/  F2FP.BF16.PACK_AB R42, R178, R180 ;  /* 0x000000b4b22a723e */ /* 0x000fe200000010ff */
[-C--:B---3--:R-:W-:Y:S03]  /*9e30*/  HMMA.16816.F32.BF16 R4, R36, R148.reuse, R4 ;  /* 0x000000942404723c */ /* 0x088fe60000041804 */
[----:B------:R-:W3:Y:S02]  /*9e40*/  MUFU.EX2 R140, R53 ;  /* 0x00000035008c7308 */ /* 0x000ee40000000800 */
[----:B------:R-:W-:Y:S07]  /*9e50*/  F2FP.BF16.PACK_AB R43, R176, R177 ;  /* 0x000000b1b02b723e */ /* 0x000fee00000010ff */
[C---:B------:R-:W-:Y:S01]  /*9e60*/  HMMA.16816.F32.BF16 R8, R40.reuse, R148, R8 ;  /* 0x000000942808723c */ /* 0x040fe20000041808 */
[----:B------:R-:W4:Y:S07]  /*9e70*/  MUFU.EX2 R141, R64 ;  /* 0x00000040008d7308 */ /* 0x000f2e0000000800 */
[-C--:B------:R-:W-:Y:S03]  /*9e80*/  HMMA.16816.F32.BF16 R12, R40, R150.reuse, R12 ;  /* 0x00000096280c723c */ /* 0x080fe6000004180c */
[----:B------:R5:W2:Y:S01]  /*9e90*/  MUFU.EX2 R64, R55 ;  /* 0x0000003700407308 */ /* 0x000aa20000000800 */
[----:B---3--:R-:W-:Y:S04]  /*9ea0*/  F2FP.BF16.PACK_AB R172, R140, R142 ;  /* 0x0000008e8cac723e */ /* 0x008fe800000010ff */
[C---:B------:R-:W-:Y:S08]  /*9eb0*/  HMMA.16816.F32.BF16 R16, R36.reuse, R150, R16 ;  /* 0x000000962410723c */ /* 0x040ff00000041810 */
[-C--:B-1----:R-:W-:Y:S04]  /*9ec0*/  HMMA.16816.F32.BF16 R68, R36, R152.reuse, R68 ;  /* 0x000000982444723c */ /* 0x082fe80000041844 */
[----:B----4-:R-:W-:Y:S04]  /*9ed0*/  F2FP.BF16.PACK_AB R174, R138, R141 ;  /* 0x0000008d8aae723e */ /* 0x010fe800000010ff */
[C---:B------:R-:W-:Y:S01]  /*9ee0*/  HMMA.16816.F32.BF16 R72, R40.reuse, R152, R72 ;  /* 0x000000982848723c */ /* 0x040fe20000041848 */
[----:B-----5:R-:W1:Y:S03]  /*9ef0*/  LDSM.16.MT88.4 R52, [R220+0xb800] ;  /* 0x00b80000dc34783b */ /* 0x020e660000004200 */
[----:B--2---:R-:W-:Y:S04]  /*9f00*/  F2FP.BF16.PACK_AB R173, R64, R65 ;  /* 0x0000004140ad723e */ /* 0x004fe800000010ff */
[-C--:B------:R-:W-:Y:S08]  /*9f10*/  HMMA.16816.F32.BF16 R76, R40, R154.reuse, R76 ;  /* 0x0000009a284c723c */ /* 0x080ff0000004184c */
[C---:B------:R-:W-:Y:S08]  /*9f20*/  HMMA.16816.F32.BF16 R80, R36.reuse, R154, R80 ;  /* 0x0000009a2450723c */ /* 0x040ff00000041850 */
[-C--:B------:R-:W-:Y:S08]  /*9f30*/  HMMA.16816.F32.BF16 R84, R36, R44.reuse, R84 ;  /* 0x0000002c2454723c */ /* 0x080ff00000041854 */
[C---:B------:R-:W-:Y:S08]  /*9f40*/  HMMA.16816.F32.BF16 R88, R40.reuse, R44, R88 ;  /* 0x0000002c2858723c */ /* 0x040ff00000041858 */
[-C--:B------:R-:W-:Y:S08]  /*9f50*/  HMMA.16816.F32.BF16 R92, R40, R46.reuse, R92 ;  /* 0x0000002e285c723c */ /* 0x080ff0000004185c */
[C---:B------:R-:W-:Y:S01]  /*9f60*/  HMMA.16816.F32.BF16 R96, R36.reuse, R46, R96 ;  /* 0x0000002e2460723c */ /* 0x040fe20000041860 */
[----:B------:R-:W2:Y:S07]  /*9f70*/  LDSM.16.MT88.4 R44, [R222+0xb800] ;  /* 0x00b80000de2c783b */ /* 0x000eae0000004200 */
[-C--:B------:R-:W-:Y:S08]  /*9f80*/  HMMA.16816.F32.BF16 R100, R36, R48.reuse, R100 ;  /* 0x000000302464723c */ /* 0x080ff00000041864 */
[C---:B------:R-:W-:Y:S08]  /*9f90*/  HMMA.16816.F32.BF16 R20, R40.reuse, R48, R20 ;  /* 0x000000302814723c */ /* 0x040ff00000041814 */
[-C--:B------:R-:W-:Y:S08]  /*9fa0*/  HMMA.16816.F32.BF16 R104, R40, R50.reuse, R104 ;  /* 0x000000322868723c */ /* 0x080ff00000041868 */
[C---:B------:R-:W-:Y:S01]  /*9fb0*/  HMMA.16816.F32.BF16 R32, R36.reuse, R50, R32 ;  /* 0x000000322420723c */ /* 0x040fe20000041820 */
[----:B------:R-:W3:Y:S07]  /*9fc0*/  LDSM.16.MT88.4 R48, [R222+0x9c00] ;  /* 0x009c0000de30783b */ /* 0x000eee0000004200 */
[-C--:B-1----:R-:W-:Y:S08]  /*9fd0*/  HMMA.16816.F32.BF16 R108, R36, R52.reuse, R108 ;  /* 0x00000034246c723c */ /* 0x082ff0000004186c */
[C---:B------:R-:W-:Y:S08]  /*9fe0*/  HMMA.16816.F32.BF16 R112, R40.reuse, R52, R112 ;  /* 0x000000342870723c */ /* 0x040ff00000041870 */
[-C--:B------:R-:W-:Y:S08]  /*9ff0*/  HMMA.16816.F32.BF16 R116, R40, R54.reuse, R116 ;  /* 0x000000362874723c */ /* 0x080ff00000041874 */
[C---:B------:R-:W-:Y:S01]  /*a000*/  HMMA.16816.F32.BF16 R24, R36.reuse, R54, R24 ;  /* 0x000000362418723c */ /* 0x040fe20000041818 */
[----:B------:R-:W1:Y:S07]  /*a010*/  LDSM.16.MT88.4 R52, [R220+0xac00] ;  /* 0x00ac0000dc34783b */ /* 0x000e6e0000004200 */
[-C--:B--2---:R-:W-:Y:S08]  /*a020*/  HMMA.16816.F32.BF16 R120, R36, R44.reuse, R120 ;  /* 0x0000002c2478723c */ /* 0x084ff00000041878 */
[C---:B------:R-:W-:Y:S08]  /*a030*/  HMMA.16816.F32.BF16 R124, R40.reuse, R44, R124 ;  /* 0x0000002c287c723c */ /* 0x040ff0000004187c */
[-C--:B------:R-:W-:Y:S08]  /*a040*/  HMMA.16816.F32.BF16 R128, R40, R46.reuse, R128 ;  /* 0x0000002e2880723c */ /* 0x080ff00000041880 */
[----:B------:R-:W-:Y:S07]  /*a050*/  HMMA.16816.F32.BF16 R28, R36, R46, R28 ;  /* 0x0000002e241c723c */ /* 0x000fee000004181c */
[----:B------:R-:W-:Y:S01]  /*a060*/  F2FP.BF16.PACK_AB R36, R57, R56 ;  /* 0x000000383924723e */ /* 0x000fe200000010ff */
[-C--:B------:R-:W-:Y:S01]  /*a070*/  HMMA.16816.F32.BF16 R148, R172, R156.reuse, R4 ;  /* 0x0000009cac94723c */ /* 0x080fe20000041804 */
[----:B------:R-:W2:Y:S04]  /*a080*/  LDSM.16.MT88.4 R4, [R222+0xbc00] ;  /* 0x00bc0000de04783b */ /* 0x000ea80000004200 */
[----:B------:R-:W-:Y:S02]  /*a090*/  F2FP.BF16.PACK_AB R37, R59, R58 ;  /* 0x0000003a3b25723e */ /* 0x000fe400000010ff */
[----:B------:R-:W-:Y:S02]  /*a0a0*/  F2FP.BF16.PACK_AB R38, R184, R60 ;  /* 0x0000003cb826723e */ /* 0x000fe400000010ff */
[----:B------:R-:W-:Y:S07]  /*a0b0*/  F2FP.BF16.PACK_AB R39, R185, R62 ;  /* 0x0000003eb927723e */ /* 0x000fee00000010ff */
[C---:B------:R-:W-:Y:S07]  /*a0c0*/  HMMA.16816.F32.BF16 R144, R36.reuse, R156, R8 ;  /* 0x0000009c2490723c */ /* 0x040fee0000041808 */
[----:B------:R-:W-:Y:S01]  /*a0d0*/  FFMA.FTZ R8, R132, R236, R218 ;  /* 0x000000ec84087223 */ /* 0x000fe200000100da */
[-C--:B------:R-:W-:Y:S04]  /*a0e0*/  HMMA.16816.F32.BF16 R152, R36, R158.reuse, R12 ;  /* 0x0000009e2498723c */ /* 0x080fe8000004180c */
[----:B------:R-:W-:Y:S01]  /*a0f0*/  FADD.FTZ R8, R219, R8 ;  /* 0x00000008db087221 */ /* 0x000fe20000010000 */
[----:B------:R-:W-:Y:S01]  /*a100*/  MOV R132, R137 ;  /* 0x0000008900847202 */ /* 0x000fe20000000f00 */
[----:B------:R-:W-:Y:S02]  /*a110*/  FADD.FTZ R10, R214, R2 ;  /* 0x00000002d60a7221 */ /* 0x000fe40000010000 */
[C---:B------:R-:W-:Y:S04]  /*a120*/  HMMA.16816.F32.BF16 R156, R172.reuse, R158, R16 ;  /* 0x0000009eac9c723c */ /* 0x040fe80000041810 */
[----:B------:R-:W-:Y:S02]  /*a130*/  FADD.FTZ R12, R231, R134 ;  /* 0x00000086e70c7221 */ /* 0x000fe40000010000 */
[----:B------:R-:W-:Y:S02]  /*a140*/  FADD.FTZ R11, R228, R8 ;  /* 0x00000008e40b7221 */ /* 0x000fe40000010000 */
[-C--:B---3--:R-:W-:Y:S04]  /*a150*/  HMMA.16816.F32.BF16 R68, R172, R48.reuse, R68 ;  /* 0x00000030ac44723c */ /* 0x088fe80000041844 */
        /* <DEDUP_REMOVED lines=11> */
[-C--:B-1----:R-:W-:Y:S04]  /*a210*/  HMMA.16816.F32.BF16 R84, R172, R52.reuse, R84 ;  /* 0x00000034ac54723c */ /* 0x082fe80000041854 */
        /* <DEDUP_REMOVED lines=29> */
[----:B------:R-:W-:Y:S01]  /*a3f0*/  FADD.FTZ R9, R182, R2 ;  /* 0x00000002b6097221 */ /* 0x000fe20000010000 */
[-C--:B------:R-:W-:Y:S03]  /*a400*/  HMMA.16816.F32.BF16 R116, R36, R170.reuse, R116 ;  /* 0x000000aa2474723c */ /* 0x080fe60000041874 */
[----:B------:R-:W-:Y:S02]  /*a410*/  FADD.FTZ R8, R179, R0 ;  /* 0x00000000b3087221 */ /* 0x000fe40000010000 */
[----:B------:R-:W-:Y:S02]  /*a420*/  FADD.FTZ R2, R187, R10 ;  /* 0x0000000abb027221 */ /* 0x000fe40000010000 */
[----:B------:R-:W-:Y:S01]  /*a430*/  FADD.FTZ R0, R180, R9 ;  /* 0x00000009b4007221 */ /* 0x000fe20000010000 */
[C---:B------:R-:W-:Y:S04]  /*a440*/  HMMA.16816.F32.BF16 R168, R172.reuse, R170, R24 ;  /* 0x000000aaaca8723c */ /* 0x040fe80000041818 */
[----:B------:R-:W-:Y:S04]  /*a450*/  FADD.FTZ R2, R186, R2 ;  /* 0x00000002ba027221 */ /* 0x000fe80000010000 */
[----:B------:R-:W-:Y:S01]  /*a460*/  FADD.FTZ R2, R65, R2 ;  /* 0x0000000241027221 */ /* 0x000fe20000010000 */
[-C--:B--2---:R-:W-:Y:S08]  /*a470*/  HMMA.16816.F32.BF16 R120, R172, R4.reuse, R120 ;  /* 0x00000004ac78723c */ /* 0x084ff00000041878 */
        /* <DEDUP_REMOVED lines=11> */
[----:B------:R-:W-:Y:S01]  /*a530*/  FADD.FTZ R8, R140, R4 ;  /* 0x000000048c087221 */ /* 0x000fe20000010000 */
[----:B------:R-:W-:Y:S01]  /*a540*/  MOV R140, R3 ;  /* 0x00000003008c7202 */ /* 0x000fe20000000f00 */
[----:B------:R-:W-:Y:S02]  /*a550*/  FADD.FTZ R4, R64, R2 ;  /* 0x0000000240047221 */ /* 0x000fe40000010000 */
[----:B------:R-:W-:Y:S02]  /*a560*/  FADD.FTZ R2, R57, R5 ;  /* 0x0000000539027221 */ /* 0x000fe40000010000 */
[----:B------:R-:W-:Y:S02]  /*a570*/  FADD.FTZ R0, R59, R0 ;  /* 0x000000003b007221 */ /* 0x000fe40000010000 */
[----:B------:R-:W-:Y:S02]  /*a580*/  FADD.FTZ R5, R141, R8 ;  /* 0x000000088d057221 */ /* 0x000fe40000010000 */
[----:B------:R-:W-:Y:S02]  /*a590*/  FADD.FTZ R6, R66, R4 ;  /* 0x0000000442067221 */ /* 0x000fe40000010000 */
[----:B------:R-:W-:Y:S02]  /*a5a0*/  FADD.FTZ R4, R60, R2 ;  /* 0x000000023c047221 */ /* 0x000fe40000010000 */
[----:B------:R-:W-:Y:S01]  /*a5b0*/  FADD.FTZ R2, R62, R0 ;  /* 0x000000003e027221 */ /* 0x000fe20000010000 */
[----:B------:R-:W-:Y:S01]  /*a5c0*/  IADD3 R0, R227, -0x1, RZ ;  /* 0xffffffffe3007810 */ /* 0x000fe20007ffe0ff */
[----:B------:R-:W-:Y:S01]  /*a5d0*/  FADD.FTZ R235, R138, R5 ;  /* 0x000000058aeb7221 */ /* 0x000fe20000010000 */
[----:B------:R-:W-:Y:S01]  /*a5e0*/  MOV R138, R136 ;  /* 0x00000088008a7202 */ /* 0x000fe20000000f00 */
[----:B------:R-:W-:Y:S01]  /*a5f0*/  FADD.FTZ R236, R139, R6 ;  /* 0x000000068bec7221 */ /* 0x000fe20000010000 */
[----:B------:R-:W-:Y:S01]  /*a600*/  MOV R227, R0 ;  /* 0x0000000000e37202 */ /* 0x000fe20000000f00 */
[----:B------:R-:W-:Y:S01]  /*a610*/  FADD.FTZ R237, R184, R4 ;  /* 0x00000004b8ed7221 */ /* 0x000fe20000010000 */
[----:B------:R-:W-:Y:S01]  /*a620*/  MOV R139, R135 ;  /* 0x00000087008b7202 */ /* 0x000fe20000000f00 */
[----:B------:R-:W-:Y:S01]  /*a630*/  FADD.FTZ R238, R185, R2 ;  /* 0x00000002b9ee7221 */ /* 0x000fe20000010000 */
[----:B------:R-:W-:-:S05]  /*a640*/  @P5 BRA `(.L_x_105) ;  /* 0xffffc49000005947 */ /* 0x000fca000383ffff */
.L_x_104:
[----:B------:R1:W5:Y:S01]  /*a650*/  LDL R141, [R1+0x8] ;  /* 0x00000800018d7983 */ /* 0x0003620000100800 */
[----:B------:R-:W-:Y:S01]  /*a660*/  ISETP.NE.AND P0, PT, R252, -0x1, PT ;  /* 0xfffffffffc00780c */ /* 0x000fe20003f05270 */
[----:B------:R-:W-:Y:S02]  /*a670*/  BSSY B0, `(.L_x_108) ;  /* 0x0000167000007945 */ /* 0x000fe40003800000 */
[----:B------:R-:W2:Y:S04]  /*a680*/  SHFL.BFLY PT, R2, R235, 0x2, 0x1f ;  /* 0x0c401f00eb027f89 */ /* 0x000ea800000e0000 */
[----:B------:R-:W3:Y:S04]  /*a690*/  SHFL.BFLY PT, R0, R236, 0x2, 0x1f ;  /* 0x0c401f00ec007f89 */ /* 0x000ee800000e0000 */
[----:B------:R-:W-:Y:S04]  /*a6a0*/  SHFL.BFLY PT, R5, R238, 0x2, 0x1f ;  /* 0x0c401f00ee057f89 */ /* 0x000fe800000e0000 */
[----:B------:R-:W4:Y:S04]  /*a6b0*/  SHFL.BFLY PT, R6, R237, 0x2, 0x1f ;  /* 0x0c401f00ed067f89 */ /* 0x000f2800000e0000 */
[----:B------:R-:W1:Y:S01]  /*a6c0*/  S2R R139, SR_TID.X ;  /* 0x00000000008b7919 */ /* 0x000e620000002100 */
[----:B--2---:R-:W-:-:S02]  /*a6d0*/  FADD.FTZ R2, R2, R235 ;  /* 0x000000eb02027221 */ /* 0x004fc40000010000 */
[----:B---3--:R-:W-:-:S03]  /*a6e0*/  FADD.FTZ R0, R0, R236 ;  /* 0x000000ec00007221 */ /* 0x008fc60000010000 */
[----:B------:R-:W2:Y:S04]  /*a6f0*/  SHFL.BFLY PT, R4, R2, 0x1, 0x1f ;  /* 0x0c201f0002047f89 */ /* 0x000ea800000e0000 */
[----:B------:R-:W3:Y:S01]  /*a700*/  SHFL.BFLY PT, R9, R0, 0x1, 0x1f ;  /* 0x0c201f0000097f89 */ /* 0x000ee200000e0000 */
[----:B----4-:R-:W-:Y:S01]  /*a710*/  FADD.FTZ R6, R6, R237 ;  /* 0x000000ed06067221 */ /* 0x010fe20000010000 */
[----:B-1----:R-:W-:-:S04]  /*a720*/  SHF.R.S32.HI R53, RZ, 0x1f, R139 ;  /* 0x0000001fff357819 */ /* 0x002fc8000001148b */
[----:B------:R-:W1:Y:S01]  /*a730*/  SHFL.BFLY PT, R8, R6, 0x1, 0x1f ;  /* 0x0c201f0006087f89 */ /* 0x000e6200000e0000 */
[CC--:B------:R-:W-:Y:S02]  /*a740*/  LEA.HI R52, R53.reuse, R139.reuse, RZ, 0x2 ;  /* 0x0000008b35347211 */ /* 0x0c0fe400078f10ff */
[----:B------:R-:W-:-:S04]  /*a750*/  LEA.HI R53, R53, R139, RZ, 0x5 ;  /* 0x0000008b35357211 */ /* 0x000fc800078f28ff */
[----:B------:R-:W-:Y:S01]  /*a760*/  SHF.R.S32.HI R10, RZ, 0x5, R53 ;  /* 0x00000005ff0a7819 */ /* 0x000fe20000011435 */
[----:B--2---:R-:W-:Y:S02]  /*a770*/  FADD.FTZ R50, R2, R4 ;  /* 0x0000000402327221 */ /* 0x004fe40000010000 */
[----:B------:R-:W-:Y:S02]  /*a780*/  FADD.FTZ R2, R5, R238 ;  /* 0x000000ee05027221 */ /* 0x000fe40000010000 */
[----:B---3--:R-:W-:Y:S01]  /*a790*/  FADD.FTZ R49, R0, R9 ;  /* 0x0000000900317221 */ /* 0x008fe20000010000 */
[----:B------:R-:W-:Y:S01]  /*a7a0*/  FSETP.NE.FTZ.AND P6, PT, R50, RZ, PT ;  /* 0x000000ff3200720b */ /* 0x000fe20003fd5000 */
[----:B------:R-:W-:Y:S01]  /*a7b0*/  @P0 IMAD.WIDE.U32 R4, R252, c[0x0][0x1e8], RZ ;  /* 0x00007a00fc040a25 */ /* 0x000fe200078e00ff */
[----:B------:R-:W2:Y:S01]  /*a7c0*/  SHFL.BFLY PT, R7, R2, 0x1, 0x1f ;  /* 0x0c201f0002077f89 */ /* 0x000ea200000e0000 */
[----:B------:R-:W-:Y:S02]  /*a7d0*/  MOV R0, 0x3f800000 ;  /* 0x3f80000000007802 */ /* 0x000fe40000000f00 */
[----:B------:R-:W-:Y:S01]  /*a7e0*/  LOP3.LUT R9, R52, 0xfffffffc, RZ, 0xc0, !PT ;  /* 0xfffffffc34097812 */ /* 0x000fe200078ec0ff */
[----:B------:R-:W-:Y:S01]  /*a7f0*/  @P0 IMAD R138, R252, c[0x0][0x1ec], R5 ;  /* 0x00007b00fc8a0a24 */ /* 0x000fe200078e0205 */
[----:B------:R-:W-:Y:S01]  /*a800*/  FSETP.NE.FTZ.AND P5, PT, R49, RZ, PT ;  /* 0x000000ff3100720b */ /* 0x000fe20003fb5000 */
[----:B-1----:R-:W-:Y:S01]  /*a810*/  FADD.FTZ R132, R6, R8 ;  /* 0x0000000806847221 */ /* 0x002fe20000010000 */
[----:B------:R-:W-:-:S02]  /*a820*/  IADD3 R5, -R9, R139, RZ ;  /* 0x0000008b09057210 */ /* 0x000fc40007ffe1ff */
[----:B------:R-:W-:Y:S02]  /*a830*/  @P0 MOV R134, R4 ;  /* 0x0000000400860202 */ /* 0x000fe40000000f00 */
[----:B------:R-:W1:Y:S01]  /*a840*/  @P6 MUFU.RCP R0, R50 ;  /* 0x0000003200006308 */ /* 0x000e620000001000 */
[----:B------:R-:W-:Y:S02]  /*a850*/  FSETP.NE.FTZ.AND P4, PT, R132, RZ, PT ;  /* 0x000000ff8400720b */ /* 0x000fe40003f95000 */
[----:B------:R-:W-:Y:S02]  /*a860*/  LEA R51, R10, R5, 0x8 ;  /* 0x000000050a337211 */ /* 0x000fe400078e40ff */
[----:B------:R-:W-:-:S06]  /*a870*/  MOV R4, 0x3f800000 ;  /* 0x3f80000000047802 */ /* 0x000fcc0000000f00 */
[----:B------:R-:W-:Y:S01]  /*a880*/  @P5 MUFU.RCP R4, R49 ;  /* 0x0000003100045308 */ /* 0x000fe20000001000 */
[----:B--2---:R-:W-:Y:S01]  /*a890*/  FADD.FTZ R133, R2, R7 ;  /* 0x0000000702857221 */ /* 0x004fe20000010000 */
[----:B------:R-:W-:Y:S01]  /*a8a0*/  MOV R2, 0x3f800000 ;  /* 0x3f80000000027802 */ /* 0x000fe20000000f00 */
[----:B-1----:R-:W-:-:S03]  /*a8b0*/  FMUL.FTZ R148, R0, R148 ;  /* 0x0000009400947220 */ /* 0x002fc60000410000 */
[----:B------:R-:W-:Y:S01]  /*a8c0*/  FSETP.NE.FTZ.AND P3, PT, R133, RZ, PT ;  /* 0x000000ff8500720b */ /* 0x000fe20003f75000 */
[C---:B------:R-:W-:Y:S01]  /*a8d0*/  FMUL.FTZ R47, R0.reuse, R149 ;  /* 0x00000095002f7220 */ /* 0x040fe20000410000 */
[----:B------:R-:W1:Y:S01]  /*a8e0*/  @P4 MUFU.RCP R2, R132 ;  /* 0x0000008400024308 */ /* 0x000e620000001000 */
        /* <DEDUP_REMOVED lines=9> */
[C---:B------:R-:W-:Y:S01]  /*a980*/  FMUL.FTZ R84, R0.reuse, R84 ;  /* 0x0000005400547220 */ /* 0x040fe20000410000 */
[----:B------:R-:W2:Y:S01]  /*a990*/  S2R R68, SR_CTAID.Y ;  /* 0x0000000000447919 */ /* 0x000ea20000002600 */
        /* <DEDUP_REMOVED lines=22> */
[----:B------:R-:W-:Y:S01]  /*ab00*/  MOV R0, 0x3f800000 ;  /* 0x3f80000000007802 */ /* 0x000fe20000000f00 */
[C---:B-1----:R-:W-:Y:S01]  /*ab10*/  FMUL.FTZ R144, R2.reuse, R144 ;  /* 0x0000009002907220 */ /* 0x042fe20000410000 */
        /* <DEDUP_REMOVED lines=82> */
[----:B------:R-:W-:Y:S01]  /*b040*/  FMUL.FTZ R70, R4, R70 ;  /* 0x0000004604467220 */ /* 0x000fe20000410000 */
[----:B------:R-:W-:Y:S01]  /*b050*/  F2FP.BF16.PACK_AB R46, R46, R150 ;  /* 0x000000962e2e723e */ /* 0x000fe200000010ff */
[----:B------:R-:W-:Y:S01]  /*b060*/  FMUL.FTZ R42, R4, R71 ;  /* 0x00000047042a7220 */ /* 0x000fe20000410000 */
[----:B------:R-:W-:Y:S01]  /*b070*/  IADD3 R2, R0, -R2, RZ ;  /* 0x8000000200027210 */ /* 0x000fe20007ffe0ff */
[----:B------:R-:W-:Y:S01]  /*b080*/  FMUL.FTZ R82, R4, R82 ;  /* 0x0000005204527220 */ /* 0x000fe20000410000 */
[----:B------:R-:W-:Y:S01]  /*b090*/  F2FP.BF16.PACK_AB R44, R44, R158 ;  /* 0x0000009e2c2c723e */ /* 0x000fe200000010ff */
[----:B------:R-:W-:Y:S01]  /*b0a0*/  FMUL.FTZ R38, R4, R83 ;  /* 0x0000005304267220 */ /* 0x000fe20000410000 */
[----:B------:R-:W-:Y:S01]  /*b0b0*/  LEA.HI R0, R2, R2, RZ, 0x1 ;  /* 0x0000000202007211 */ /* 0x000fe200078f08ff */
[----:B------:R-:W-:Y:S01]  /*b0c0*/  FMUL.FTZ R86, R4, R86 ;  /* 0x0000005604567220 */ /* 0x000fe20000410000 */
[----:B------:R-:W-:Y:S01]  /*b0d0*/  F2FP.BF16.PACK_AB R42, R42, R70 ;  /* 0x000000462a2a723e */ /* 0x000fe200000010ff */
[C---:B------:R-:W-:Y:S01]  /*b0e0*/  FMUL.FTZ R35, R4.reuse, R87 ;  /* 0x0000005704237220 */ /* 0x040fe20000410000 */
[----:B------:R-:W-:Y:S01]  /*b0f0*/  SHF.R.S32.HI R5, RZ, 0x1, R0 ;  /* 0x00000001ff057819 */ /* 0x000fe20000011400 */
[----:B------:R-:W-:Y:S01]  /*b100*/  FMUL.FTZ R98, R4, R98 ;  /* 0x0000006204627220 */ /* 0x000fe20000410000 */
[----:B------:R-:W-:Y:S01]  /*b110*/  LOP3.LUT R0, R0, 0x3fffffe, RZ, 0xc0, !PT ;  /* 0x03fffffe00007812 */ /* 0x000fe200078ec0ff */
[----:B------:R-:W-:Y:S01]  /*b120*/  FMUL.FTZ R32, R4, R99 ;  /* 0x0000006304207220 */ /* 0x000fe20000410000 */
[----:B------:R-:W-:Y:S01]  /*b130*/  F2FP.BF16.PACK_AB R38, R38, R82 ;  /* 0x000000522626723e */ /* 0x000fe200000010ff */
[----:B------:R-:W-:Y:S01]  /*b140*/  FMUL.FTZ R102, R4, R102 ;  /* 0x0000006604667220 */ /* 0x000fe20000410000 */
[----:B------:R-:W-:Y:S01]  /*b150*/  IADD3 R0, R2, -R0, RZ ;  /* 0x8000000002007210 */ /* 0x000fe20007ffe0ff */
[C---:B------:R-:W-:Y:S01]  /*b160*/  FMUL.FTZ R28, R4.reuse, R103 ;  /* 0x00000067041c7220 */ /* 0x040fe20000410000 */
[----:B------:R-:W-:Y:S01]  /*b170*/  F2FP.BF16.PACK_AB R35, R35, R86 ;  /* 0x000000562323723e */ /* 0x000fe200000010ff */
[----:B------:R-:W-:Y:S01]  /*b180*/  FMUL.FTZ R166, R4, R166 ;  /* 0x000000a604a67220 */ /* 0x000fe20000410000 */
[----:B------:R-:W-:Y:S01]  /*b190*/  LEA R0, R0, R51, 0x4 ;  /* 0x0000003300007211 */ /* 0x000fe200078e20ff */
[----:B------:R-:W-:Y:S01]  /*b1a0*/  FMUL.FTZ R24, R4, R167 ;  /* 0x000000a704187220 */ /* 0x000fe20000410000 */
[----:B------:R-:W-:Y:S01]  /*b1b0*/  F2FP.BF16.PACK_AB R32, R32, R98 ;  /* 0x000000622020723e */ /* 0x000fe200000010ff */
[----:B------:R-:W-:Y:S01]  /*b1c0*/  FMUL.FTZ R110, R4, R110 ;  /* 0x0000006e046e7220 */ /* 0x000fe20000410000 */
[----:B------:R-:W-:Y:S01]  /*b1d0*/  F2FP.BF16.PACK_AB R28, R28, R102 ;  /* 0x000000661c1c723e */ /* 0x000fe200000010ff */
        /* <DEDUP_REMOVED lines=10> */
[----:B------:R-:W-:Y:S02]  /*b280*/  SHF.L.U32 R4, R5, 0x6, RZ ;  /* 0x0000000605047819 */ /* 0x000fe400000006ff */
[----:B------:R-:W-:-:S02]  /*b290*/  F2FP.BF16.PACK_AB R12, R12, R122 ;  /* 0x0000007a0c0c723e */ /* 0x000fc400000010ff */
[----:B------:R-:W-:Y:S02]  /*b2a0*/  LOP3.LUT R2, R4, 0xc0, RZ, 0xc0, !PT ;  /* 0x000000c004027812 */ /* 0x000fe400078ec0ff */
[----:B------:R-:W-:Y:S02]  /*b2b0*/  LOP3.LUT R4, R5, 0x1, RZ, 0xc0, !PT ;  /* 0x0000000105047812 */ /* 0x000fe400078ec0ff */
[----:B------:R-:W-:Y:S02]  /*b2c0*/  LEA.HI R2, R2, R2, RZ, 0x1d ;  /* 0x0000000202027211 */ /* 0x000fe400078fe8ff */
[----:B------:R-:W-:Y:S02]  /*b2d0*/  ISETP.NE.U32.AND P1, PT, R4, 0x1, PT ;  /* 0x000000010400780c */ /* 0x000fe40003f25070 */
[----:B------:R-:W-:Y:S02]  /*b2e0*/  LEA R0, R0, R2, 0x1 ;  /* 0x0000000200007211 */ /* 0x000fe400078e08ff */
[----:B------:R-:W-:-:S02]  /*b2f0*/  MOV R4, 0x20 ;  /* 0x0000002000047802 */ /* 0x000fc40000000f00 */
[----:B------:R-:W-:Y:S02]  /*b300*/  SHF.L.U32 R0, R0, 0x1, RZ ;  /* 0x0000000100007819 */ /* 0x000fe400000006ff */
[----:B------:R-:W-:Y:S02]  /*b310*/  F2FP.BF16.PACK_AB R8, R8, R174 ;  /* 0x000000ae0808723e */ /* 0x000fe400000010ff */
[C---:B------:R-:W-:Y:S01]  /*b320*/  IADD3 R2, R0.reuse, -0x10, RZ ;  /* 0xfffffff000027810 */ /* 0x040fe20007ffe0ff */
[----:B------:R-:W-:Y:S02]  /*b330*/  STS [R0], R47 ;  /* 0x0000002f00007388 */ /* 0x000fe40000000800 */
[----:B------:R-:W-:Y:S02]  /*b340*/  @P1 IADD3 R2, R0, 0x10, RZ ;  /* 0x0000001000021810 */ /* 0x000fe40007ffe0ff */
[----:B------:R-:W-:Y:S01]  /*b350*/  LOP3.LUT P1, RZ, R5, 0x2, RZ, 0xc0, !PT ;  /* 0x0000000205ff7812 */ /* 0x000fe2000782c0ff */
[----:B------:R-:W-:Y:S03]  /*b360*/  STS [R0+0x200], R46 ;  /* 0x0002002e00007388 */ /* 0x000fe60000000800 */
[----:B------:R-:W-:Y:S01]  /*b370*/  SEL R4, R4, 0xffffffe0, !P1 ;  /* 0xffffffe004047807 */ /* 0x000fe20004800000 */
[----:B------:R1:W-:Y:S03]  /*b380*/  STS [R2], R40 ;  /* 0x0000002802007388 */ /* 0x0003e60000000800 */
[----:B------:R-:W-:Y:S01]  /*b390*/  IADD3 R5, R0, R4, RZ ;  /* 0x0000000400057210 */ /* 0x000fe20007ffe0ff */
[----:B------:R-:W-:Y:S01]  /*b3a0*/  STS [R2+0x200], R44 ;  /* 0x0002002c02007388 */ /* 0x000fe20000000800 */
[----:B------:R-:W-:-:S03]  /*b3b0*/  IADD3 R4, R4, R2, RZ ;  /* 0x0000000204047210 */ /* 0x000fc60007ffe0ff */
[----:B------:R-:W-:Y:S04]  /*b3c0*/  STS [R0+0x1000], R48 ;  /* 0x0010003000007388 */ /* 0x000fe80000000800 */
[----:B------:R-:W-:Y:S04]  /*b3d0*/  STS [R0+0x1200], R146 ;  /* 0x0012009200007388 */ /* 0x000fe80000000800 */
[----:B------:R-:W-:Y:S04]  /*b3e0*/  STS [R2+0x1000], R45 ;  /* 0x0010002d02007388 */ /* 0x000fe80000000800 */
[----:B------:R-:W-:Y:S04]  /*b3f0*/  STS [R2+0x1200], R154 ;  /* 0x0012009a02007388 */ /* 0x000fe80000000800 */
[----:B------:R-:W-:Y:S01]  /*b400*/  STS [R5], R43 ;  /* 0x0000002b05007388 */ /* 0x000fe20000000800 */
[----:B-1----:R-:W1:Y:S03]  /*b410*/  LDC.U8 R40, c[0x0][0x329] ;  /* 0x0000ca40ff287b82 */ /* 0x002e660000000000 */
[----:B------:R-:W-:Y:S04]  /*b420*/  STS [R5+0x200], R42 ;  /* 0x0002002a05007388 */ /* 0x000fe80000000800 */
[----:B------:R-:W-:Y:S04]  /*b430*/  STS [R4], R39 ;  /* 0x0000002704007388 */ /* 0x000fe80000000800 */
        /* <DEDUP_REMOVED lines=25> */
[----:B------:R3:W-:Y:S01]  /*b5d0*/  STS [R2+0x4000], R17 ;  /* 0x0040001102007388 */ /* 0x0007e20000000800 */
[----:B-1----:R-:W-:-:S03]  /*b5e0*/  ISETP.NE.AND P2, PT, R31, RZ, PT ;  /* 0x000000ff1f00720c */ /* 0x002fc60003f45270 */
[----:B------:R1:W-:Y:S04]  /*b5f0*/  STS [R2+0x4200], R16 ;  /* 0x0042001002007388 */ /* 0x0003e80000000800 */
[----:B------:R-:W-:Y:S04]  /*b600*/  STS [R0+0x5000], R19 ;  /* 0x0050001300007388 */ /* 0x000fe80000000800 */
[----:B------:R4:W-:Y:S04]  /*b610*/  STS [R0+0x5200], R18 ;  /* 0x0052001200007388 */ /* 0x0009e80000000800 */
[----:B------:R2:W-:Y:S04]  /*b620*/  STS [R2+0x5000], R15 ;  /* 0x0050000f02007388 */ /* 0x0005e80000000800 */
[----:B------:R2:W-:Y:S04]  /*b630*/  STS [R2+0x5200], R14 ;  /* 0x0052000e02007388 */ /* 0x0005e80000000800 */
[----:B------:R2:W-:Y:S01]  /*b640*/  STS [R5+0x4000], R13 ;  /* 0x0040000d05007388 */ /* 0x0005e20000000800 */
[----:B---3--:R-:W-:-:S03]  /*b650*/  MOV R17, 0x7f800000 ;  /* 0x7f80000000117802 */ /* 0x008fc60000000f00 */
[----:B------:R-:W-:Y:S01]  /*b660*/  STS [R5+0x4200], R12 ;  /* 0x0042000c05007388 */ /* 0x000fe20000000800 */
[----:B-1----:R-:W-:-:S03]  /*b670*/  MOV R16, 0x7f800000 ;  /* 0x7f80000000107802 */ /* 0x002fc60000000f00 */
[----:B------:R1:W-:Y:S04]  /*b680*/  STS [R4+0x4000], R9 ;  /* 0x0040000904007388 */ /* 0x0003e80000000800 */
[----:B------:R3:W-:Y:S01]  /*b690*/  STS [R4+0x4200], R8 ;  /* 0x0042000804007388 */ /* 0x0007e20000000800 */
[----:B----4-:R-:W-:-:S03]  /*b6a0*/  @P1 MOV R0, c[0x0][0x210] ;  /* 0x0000840000001a02 */ /* 0x010fc60000000f00 */
[----:B------:R-:W-:Y:S01]  /*b6b0*/  STS [R5+0x5000], R11 ;  /* 0x0050000b05007388 */ /* 0x000fe20000000800 */
[----:B--2---:R-:W-:-:S03]  /*b6c0*/  MOV R15, 0x7f800000 ;  /* 0x7f800000000f7802 */ /* 0x004fc60000000f00 */
[----:B------:R2:W-:Y:S01]  /*b6d0*/  STS [R5+0x5200], R10 ;  /* 0x0052000a05007388 */ /* 0x0005e20000000800 */
[----:B------:R-:W-:-:S03]  /*b6e0*/  LOP3.LUT R2, R53, 0xffffffe0, RZ, 0xc0, !PT ;  /* 0xffffffe035027812 */ /* 0x000fc600078ec0ff */
[----:B------:R-:W-:Y:S01]  /*b6f0*/  STS [R4+0x5000], R7 ;  /* 0x0050000704007388 */ /* 0x000fe20000000800 */
[----:B------:R-:W-:Y:S03]  /*b700*/  @P5 MUFU.LG2 R13, R49 ;  /* 0x00000031000d5308 */ /* 0x000fe60000000c00 */
[----:B------:R4:W-:Y:S04]  /*b710*/  STS [R4+0x5200], R6 ;  /* 0x0052000604007388 */ /* 0x0009e80000000800 */
[----:B------:R-:W-:Y:S01]  /*b720*/  BAR.SYNC.DEFER_BLOCKING 0x0 ;  /* 0x0000000000007b1d */ /* 0x000fe20000010000 */
[----:B-1----:R-:W-:Y:S01]  /*b730*/  @P1 IMAD R9, R0, c[0x0][0x214], RZ ;  /* 0x0000850000091a24 */ /* 0x002fe200078e02ff */
[----:B------:R-:W-:-:S02]  /*b740*/  @!P1 MOV R0, c[0x0][0x214] ;  /* 0x0000850000009a02 */ /* 0x000fc40000000f00 */
[----:B---3--:R-:W-:Y:S02]  /*b750*/  IADD3 R8, -R2, R139, RZ ;  /* 0x0000008b02087210 */ /* 0x008fe40007ffe1ff */
[----:B------:R-:W1:Y:S01]  /*b760*/  S2R R14, SR_CTAID.X ;  /* 0x00000000000e7919 */ /* 0x000e620000002500 */
[----:B------:R-:W-:Y:S01]  /*b770*/  @!P1 SEL R9, R0, c[0x0][0x234], !P2 ;  /* 0x00008d0000099a07 */ /* 0x000fe20005000000 */
[----:B------:R-:W-:Y:S01]  /*b780*/  @P4 MUFU.LG2 R12, R132 ;  /* 0x00000084000c4308 */ /* 0x000fe20000000c00 */
[----:B------:R-:W-:Y:S01]  /*b790*/  ISETP.NE.OR P2, PT, R40, RZ, !P2 ;  /* 0x000000ff2800720c */ /* 0x000fe20005745670 */
[----:B------:R-:W3:Y:S01]  /*b7a0*/  S2R R18, SR_CTAID.Z ;  /* 0x0000000000127919 */ /* 0x000ee20000002700 */
[----:B------:R-:W-:-:S05]  /*b7b0*/  @!P0 SHF.R.S32.HI R0, RZ, 0x1f, R68 ;  /* 0x0000001fff008819 */ /* 0x000fca0000011444 */
[----:B--2---:R-:W2:Y:S01]  /*b7c0*/  @P6 MUFU.LG2 R10, R50 ;  /* 0x00000032000a6308 */ /* 0x004ea20000000c00 */
[----:B----4-:R-:W-:Y:S01]  /*b7d0*/  @!P0 IMAD R4, R0, c[0x0][0x1e0], RZ ;  /* 0x0000780000048a24 */ /* 0x010fe200078e02ff */
[----:B------:R-:W-:Y:S01]  /*b7e0*/  @P1 MOV R0, 0x1 ;  /* 0x0000000100001802 */ /* 0x000fe20000000f00 */
[C---:B------:R-:W-:Y:S01]  /*b7f0*/  @!P0 IMAD.WIDE.U32 R6, R68.reuse, c[0x0][0x1e0], RZ ;  /* 0x0000780044068a25 */ /* 0x040fe200078e00ff */
[----:B------:R4:W4:Y:S04]  /*b800*/  LDS.128 R28, [R226] ;  /* 0x00000000e21c7984 */ /* 0x0009280000000c00 */
[----:B------:R-:W1:Y:S01]  /*b810*/  @P3 MUFU.LG2 R11, R133 ;  /* 0x00000085000b3308 */ /* 0x000e620000000c00 */
[----:B------:R-:W-:Y:S01]  /*b820*/  @!P2 IMAD R5, R68, c[0x0][0x214], RZ ;  /* 0x000085004405aa24 */ /* 0x000fe200078e02ff */
[----:B------:R3:W4:Y:S01]  /*b830*/  LDS.128 R40, [R226+0x800] ;  /* 0x00080000e2287984 */ /* 0x0007220000000c00 */
[----:B------:R-:W-:Y:S01]  /*b840*/  @!P1 IMAD R0, R9, c[0x0][0x1c0], RZ ;  /* 0x0000700009009a24 */ /* 0x000fe200078e02ff */
[----:B------:R-:W-:Y:S01]  /*b850*/  @!P0 MOV R134, R6 ;  /* 0x0000000600868202 */ /* 0x000fe20000000f00 */
[C---:B------:R-:W-:Y:S01]  /*b860*/  @!P0 IMAD R4, R68.reuse, c[0x0][0x1e4], R4 ;  /* 0x0000790044048a24 */ /* 0x040fe200078e0204 */
[----:B------:R4:W4:Y:S01]  /*b870*/  LDS.128 R52, [R226+0x1000] ;  /* 0x00100000e2347984 */ /* 0x0009220000000c00 */
[----:B------:R-:W-:Y:S01]  /*b880*/  IMAD R0, R68, R0, RZ ;  /* 0x0000000044007224 */ /* 0x000fe200078e02ff */
[----:B------:R-:W-:-:S02]  /*b890*/  @P1 MOV R6, c[0x0][0x210] ;  /* 0x0000840000061a02 */ /* 0x000fc40000000f00 */
[----:B------:R4:W4:Y:S01]  /*b8a0*/  LDS.128 R64, [R226+0x1800] ;  /* 0x00180000e2407984 */ /* 0x0009220000000c00 */
[----:B------:R-:W-:Y:S02]  /*b8b0*/  @!P2 SEL R2, R5, R252, !P0 ;  /* 0x000000fc0502a207 */ /* 0x000fe40004000000 */
[----:B------:R-:W-:Y:S01]  /*b8c0*/  @!P1 MOV R6, 0x1 ;  /* 0x0000000100069802 */ /* 0x000fe20000000f00 */
[----:B------:R4:W4:Y:S01]  /*b8d0*/  LDS.128 R24, [R226+0x2000] ;  /* 0x00200000e2187984 */ /* 0x0009220000000c00 */
[----:B------:R-:W-:Y:S01]  /*b8e0*/  @!P0 IADD3 R138, R7, R4, RZ ;  /* 0x00000004078a8210 */ /* 0x000fe20007ffe0ff */
[----:B--2---:R-:W-:Y:S01]  /*b8f0*/  @P6 FMUL.FTZ R7, R10, 0.69314718246459960938 ;  /* 0x3f3172180a076820 */ /* 0x004fe20000410000 */
[----:B------:R-:W-:Y:S01]  /*b900*/  CS2R R4, SRZ ;  /* 0x0000000000047805 */ /* 0x000fe2000001ff00 */
[----:B------:R2:W2:Y:S01]  /*b910*/  LDS.128 R36, [R226+0x2800] ;  /* 0x00280000e2247984 */ /* 0x0004a20000000c00 */
[----:B------:R-:W-:Y:S01]  /*b920*/  @!P2 SHF.R.S32.HI R5, RZ, 0x1f, R2 ;  /* 0x0000001fff05a819 */ /* 0x000fe20000011402 */
[----:B------:R-:W-:Y:S01]  /*b930*/  @P6 FFMA.FTZ R17, R137, c[0x0][0x238], R7 ;  /* 0x00008e0089116a23 */ /* 0x000fe20000010007 */
[----:B------:R-:W-:Y:S01]  /*b940*/  SEL R0, R0, RZ, P2 ;  /* 0x000000ff00007207 */ /* 0x000fe20001000000 */
[----:B------:R2:W2:Y:S01]  /*b950*/  LDS.128 R48, [R226+0x3000] ;  /* 0x00300000e2307984 */ /* 0x0004a20000000c00 */
[----:B------:R-:W-:Y:S01]  /*b960*/  @!P2 MOV R4, R2 ;  /* 0x000000020004a202 */ /* 0x000fe20000000f00 */
[----:B-1----:R-:W-:Y:S01]  /*b970*/  IMAD R2, R14, R6, RZ ;  /* 0x000000060e027224 */ /* 0x002fe200078e02ff */
[----:B------:R-:W-:Y:S01]  /*b980*/  LOP3.LUT P0, RZ, R8, 0x3, RZ, 0xc0, !PT ;  /* 0x0000000308ff7812 */ /* 0x000fe2000780c0ff */
[----:B------:R1:W1:Y:S01]  /*b990*/  LDS.128 R60, [R226+0x3800] ;  /* 0x00380000e23c7984 */ /* 0x0002620000000c00 */
[----:B---3--:R-:W-:Y:S01]  /*b9a0*/  IMAD R0, R18, R9, R0 ;  /* 0x0000000912007224 */ /* 0x008fe200078e0200 */
[----:B------:R-:W-:Y:S01]  /*b9b0*/  MOV R14, 0x7f800000 ;  /* 0x7f800000000e7802 */ /* 0x000fe20000000f00 */
[----:B------:R-:W-:Y:S01]  /*b9c0*/  @P5 FMUL.FTZ R10, R13, 0.69314718246459960938 ;  /* 0x3f3172180d0a5820 */ /* 0x000fe20000410000 */
[----:B------:R3:W1:Y:S01]  /*b9d0*/  LDS.128 R20, [R226+0x4000] ;  /* 0x00400000e2147984 */ /* 0x0006620000000c00 */
[----:B------:R-:W-:Y:S01]  /*b9e0*/  SHF.L.U32 R2, R2, 0x7, RZ ;  /* 0x0000000702027819 */ /* 0x000fe200000006ff */
[----:B------:R-:W-:-:S02]  /*b9f0*/  @P4 FMUL.FTZ R9, R12, 0.69314718246459960938 ;  /* 0x3f3172180c094820 */ /* 0x000fc40000410000 */
[----:B------:R3:W1:Y:S01]  /*ba00*/  LDS.128 R32, [R226+0x4800] ;  /* 0x00480000e2207984 */ /* 0x0006620000000c00 */
[----:B------:R-:W-:Y:S01]  /*ba10*/  IADD3 R7, P2, P1, R2, R4, R0 ;  /* 0x0000000402077210 */ /* 0x000fe2000795e000 */
[----:B------:R-:W-:Y:S01]  /*ba20*/  @P3 FMUL.FTZ R8, R11, 0.69314718246459960938 ;  /* 0x3f3172180b083820 */ /* 0x000fe20000410000 */
[----:B------:R-:W-:Y:S01]  /*ba30*/  SHF.R.S32.HI R4, RZ, 0x1f, R2 ;  /* 0x0000001fff047819 */ /* 0x000fe20000011402 */
[----:B------:R3:W1:Y:S01]  /*ba40*/  LDS.128 R44, [R226+0x5000] ;  /* 0x00500000e22c7984 */ /* 0x0006620000000c00 */
[----:B------:R-:W-:Y:S01]  /*ba50*/  SHF.R.S32.HI R2, RZ, 0x1f, R0 ;  /* 0x0000001fff027819 */ /* 0x000fe20000011400 */
[----:B------:R-:W-:Y:S02]  /*ba60*/  @P5 FFMA.FTZ R16, R136, c[0x0][0x238], R10 ;  /* 0x00008e0088105a23 */ /* 0x000fe4000001000a */
[----:B------:R3:W1:Y:S01]  /*ba70*/  LDS.128 R56, [R226+0x5800] ;  /* 0x00580000e2387984 */ /* 0x0006620000000c00 */
[----:B------:R-:W-:Y:S01]  /*ba80*/  @P4 FFMA.FTZ R14, R135, c[0x0][0x238], R9 ;  /* 0x00008e00870e4a23 */ /* 0x000fe20000010009 */
[----:B------:R-:W-:Y:S01]  /*ba90*/  IADD3.X R2, R4, R5, R2, P2, P1 ;  /* 0x0000000504027210 */ /* 0x000fe200017e2402 */
[----:B------:R-:W-:Y:S01]  /*baa0*/  @P3 FFMA.FTZ R15, R3, c[0x0][0x238], R8 ;  /* 0x00008e00030f3a23 */ /* 0x000fe20000010008 */
[----:B------:R-:W-:Y:S05]  /*bab0*/  @P0 BRA `(.L_x_109) ;  /* 0x0000022000000947 */ /* 0x000fea0003800000 */
[----:B---3--:R-:W3:Y:S04]  /*bac0*/  LDL.LU R143, [R1+0x10] ;  /* 0x00001000018f7983 */ /* 0x008ee80000300800 */
[----:B------:R-:W3:Y:S02]  /*bad0*/  LDL.LU R142, [R1+0x1c] ;  /* 0x00001c00018e7983 */ /* 0x000ee40000300800 */
[----:B---3--:R-:W-:-:S05]  /*bae0*/  IMAD R0, R142, 0x10, R143 ;  /* 0x000000108e007824 */ /* 0x008fca00078e028f */
[CC--:B-----5:R-:W-:Y:S02]  /*baf0*/  ISETP.GE.AND P6, PT, R0.reuse, R141.reuse, PT ;  /* 0x0000008d0000720c */ /* 0x0e0fe40003fc6270 */
[C---:B------:R-:W-:Y:S02]  /*bb00*/  IADD3 R4, R0.reuse, 0x8, RZ ;  /* 0x0000000800047810 */ /* 0x040fe40007ffe0ff */
[----:B------:R-:W-:Y:S02]  /*bb10*/  IADD3 R3, R0, 0x40, RZ ;  /* 0x0000004000037810 */ /* 0x000fe40007ffe0ff */
[-C--:B------:R-:W-:Y:S02]  /*bb20*/  ISETP.GE.AND P5, PT, R4, R141.reuse, PT ;  /* 0x0000008d0400720c */ /* 0x080fe40003fa6270 */
[----:B------:R-:W-:Y:S02]  /*bb30*/  IADD3 R5, R0, 0x48, RZ ;  /* 0x0000004800057810 */ /* 0x000fe40007ffe0ff */
[----:B------:R-:W-:-:S02]  /*bb40*/  ISETP.GE.AND P4, PT, R3, R141, PT ;  /* 0x0000008d0300720c */ /* 0x000fc40003f86270 */
[----:B------:R-:W-:Y:S01]  /*bb50*/  ISETP.GE.AND P3, PT, R5, R141, PT ;  /* 0x0000008d0500720c */ /* 0x000fe20003f66270 */
[----:B------:R-:W-:-:S05]  /*bb60*/  @!P6 IMAD R0, R0, R6, RZ ;  /* 0x000000060000e224 */ /* 0x000fca00078e02ff */
[----:B------:R-:W-:Y:S01]  /*bb70*/  @!P6 IADD3 R9, P0, R0, R7, RZ ;  /* 0x000000070009e210 */ /* 0x000fe20007f1e0ff */
[----:B------:R-:W-:-:S03]  /*bb80*/  @!P5 IMAD R4, R4, R6, RZ ;  /* 0x000000060404d224 */ /* 0x000fc600078e02ff */
[----:B------:R-:W-:Y:S01]  /*bb90*/  @!P6 LEA.HI.X.SX32 R10, R0, R2, 0x1, P0 ;  /* 0x00000002000ae211 */ /* 0x000fe200000f0eff */
[-C--:B------:R-:W-:Y:S01]  /*bba0*/  @!P4 IMAD R11, R3, R6.reuse, RZ ;  /* 0x00000006030bc224 */ /* 0x080fe200078e02ff */
[CC--:B------:R-:W-:Y:S01]  /*bbb0*/  @!P5 IADD3 R0, P2, R4.reuse, R7.reuse, RZ ;  /* 0x000000070400d210 */ /* 0x0c0fe20007f5e0ff */
[----:B------:R-:W-:Y:S01]  /*bbc0*/  @!P3 IMAD R3, R5, R6, RZ ;  /* 0x000000060503b224 */ /* 0x000fe200078e02ff */
[C---:B------:R-:W-:Y:S02]  /*bbd0*/  @!P6 LEA R8, P0, R9.reuse, c[0x0][0x200], 0x2 ;  /* 0x000080000908ea11 */ /* 0x040fe400078010ff */
[----:B------:R-:W-:Y:S02]  /*bbe0*/  @!P5 LEA.HI.X.SX32 R4, R4, R2, 0x1, P2 ;  /* 0x000000020404d211 */ /* 0x000fe400010f0eff */
[----:B------:R-:W-:Y:S02]  /*bbf0*/  @!P6 LEA.HI.X R9, R9, c[0x0][0x204], R10, 0x2, P0 ;  /* 0x000081000909ea11 */ /* 0x000fe400000f140a */
[----:B------:R-:W-:-:S02]  /*bc00*/  @!P4 IADD3 R5, P1, R11, R7, RZ ;  /* 0x000000070b05c210 */ /* 0x000fc40007f3e0ff */
[C---:B------:R-:W-:Y:S01]  /*bc10*/  @!P5 LEA R6, P2, R0.reuse, c[0x0][0x200], 0x2 ;  /* 0x000080000006da11 */ /* 0x040fe200078410ff */
[----:B------:R3:W-:Y:S01]  /*bc20*/  @!P6 STG.E [R8.64], R17 ;  /* 0x000000110800e986 */ /* 0x0007e2000c10190a */
[----:B------:R-:W-:Y:S02]  /*bc30*/  @!P3 IADD3 R10, P0, R3, R7, RZ ;  /* 0x00000007030ab210 */ /* 0x000fe40007f1e0ff */
[-C--:B------:R-:W-:Y:S02]  /*bc40*/  @!P4 LEA.HI.X.SX32 R11, R11, R2.reuse, 0x1, P1 ;  /* 0x000000020b0bc211 */ /* 0x080fe400008f0eff */
[----:B------:R-:W-:Y:S02]  /*bc50*/  @!P5 LEA.HI.X R7, R0, c[0x0][0x204], R4, 0x2, P2 ;  /* 0x000081000007da11 */ /* 0x000fe400010f1404 */
[----:B------:R-:W-:Y:S02]  /*bc60*/  @!P3 LEA.HI.X.SX32 R3, R3, R2, 0x1, P0 ;  /* 0x000000020303b211 */ /* 0x000fe400000f0eff */
[----:B------:R-:W-:Y:S01]  /*bc70*/  @!P4 LEA R4, P1, R5, c[0x0][0x200], 0x2 ;  /* 0x000080000504ca11 */ /* 0x000fe200078210ff */
[----:B------:R3:W-:Y:S01]  /*bc80*/  @!P5 STG.E [R6.64], R16 ;  /* 0x000000100600d986 */ /* 0x0007e2000c10190a */
[----:B------:R-:W-:-:S02]  /*bc90*/  @!P3 LEA R2, P0, R10, c[0x0][0x200], 0x2 ;  /* 0x000080000a02ba11 */ /* 0x000fc400078010ff */
[----:B------:R-:W-:Y:S02]  /*bca0*/  @!P4 LEA.HI.X R5, R5, c[0x0][0x204], R11, 0x2, P1 ;  /* 0x000081000505ca11 */ /* 0x000fe400008f140b */
[----:B------:R-:W-:-:S03]  /*bcb0*/  @!P3 LEA.HI.X R3, R10, c[0x0][0x204], R3, 0x2, P0 ;  /* 0x000081000a03ba11 */ /* 0x000fc600000f1403 */
[----:B------:R3:W-:Y:S04]  /*bcc0*/  @!P4 STG.E [R4.64], R14 ;  /* 0x0000000e0400c986 */ /* 0x0007e8000c10190a */
[----:B------:R3:W-:Y:S02]  /*bcd0*/  @!P3 STG.E [R2.64], R15 ;  /* 0x0000000f0200b986 */ /* 0x0007e4000c10190a */
.L_x_109:
[----:B------:R-:W-:Y:S05]  /*bce0*/  BSYNC B0 ;  /* 0x0000000000007941 */ /* 0x000fea0003800000 */
.L_x_108:
[----:B------:R3:W5:Y:S04]  /*bcf0*/  LDL R12, [R1] ;  /* 0x00000000010c7983 */ /* 0x0007680000100800 */
[----:B------:R3:W5:Y:S02]  /*bd00*/  LDL R11, [R1+0x4] ;  /* 0x00000400010b7983 */ /* 0x0007640000100800 */
[----:B---3--:R-:W-:Y:S01]  /*bd10*/  IADD3 R2, P0, R240, R134, RZ ;  /* 0x00000086f0027210 */ /* 0x008fe20007f1e0ff */
[----:B------:R-:W-:Y:S01]  /*bd20*/  BSSY B0, `(.L_x_110) ;  /* 0x0000016000007945 */ /* 0x000fe20003800000 */
[----:B------:R-:W-:-:S02]  /*bd30*/  SHF.R.S32.HI R0, RZ, 0x1f, R18 ;  /* 0x0000001fff007819 */ /* 0x000fc40000011412 */
[----:B------:R-:W-:Y:S02]  /*bd40*/  IADD3.X R3, R241, R138, RZ, P0, !PT ;  /* 0x0000008af1037210 */ /* 0x000fe400007fe4ff */
[----:B-----5:R-:W-:Y:S01]  /*bd50*/  ISETP.GE.AND P0, PT, R248, R141, PT ;  /* 0x0000008df800720c */ /* 0x020fe20003f06270 */
        /* <DEDUP_REMOVED lines=18> */
.L_x_111:
[----:B------:R-:W-:Y:S05]  /*be80*/  BSYNC B0 ;  /* 0x0000000000007941 */ /* 0x000fea0003800000 */
.L_x_110:
[----:B------:R-:W5:Y:S01]  /*be90*/  LDL.LU R0, [R1+0xc] ;  /* 0x00000c0001007983 */ /* 0x000f620000300800 */
[----:B------:R-:W-:Y:S01]  /*bea0*/  BSSY B0, `(.L_x_112) ;  /* 0x0000013000007945 */ /* 0x000fe20003800000 */
[----:B-----5:R-:W-:-:S13]  /*beb0*/  ISETP.GE.AND P0, PT, R0, R141, PT ;  /* 0x0000008d0000720c */ /* 0x020fda0003f06270 */
[----:B------:R-:W-:Y:S05]  /*bec0*/  @P0 BRA `(.L_x_113) ;  /* 0x0000010000000947 */ /* 0x000fea0003800000 */
[----:B------:R-:W-:Y:S01]  /*bed0*/  IADD3 R10, P0, R250, 0x20, RZ ;  /* 0x00000020fa0a7810 */ /* 0x000fe20007f1e0ff */
[----:B---3--:R-:W-:Y:S01]  /*bee0*/  IMAD.MOV.U32 R2, RZ, RZ, R8 ;  /* 0x000000ffff027224 */ /* 0x008fe200078e0008 */
        /* <DEDUP_REMOVED lines=12> */
[----:B--2---:R3:W-:Y:S04]  /*bfb0*/  @!P1 STG.E.128 [R2.64+0x40], R36 ;  /* 0x0000402402009986 */ /* 0x0047e8000c101d0a */
[----:B-1----:R3:W-:Y:S02]  /*bfc0*/  @!P0 STG.E.128 [R2.64+0x80], R32 ;  /* 0x0000802002008986 */ /* 0x0027e4000c101d0a */
.L_x_113:
[----:B------:R-:W-:Y:S05]  /*bfd0*/  BSYNC B0 ;  /* 0x0000000000007941 */ /* 0x000fea0003800000 */
.L_x_112:
        /* <DEDUP_REMOVED lines=20> */
.L_x_115:
[----:B------:R-:W-:Y:S05]  /*c120*/  BSYNC B0 ;  /* 0x0000000000007941 */ /* 0x000fea0003800000 */
.L_x_114:
[----:B------:R-:W5:Y:S02]  /*c130*/  LDL.LU R0, [R1+0x14] ;  /* 0x0000140001007983 */ /* 0x000f640000300800 */
[----:B-----5:R-:W-:-:S13]  /*c140*/  ISETP.GE.AND P0, PT, R0, R141, PT ;  /* 0x0000008d0000720c */ /* 0x020fda0003f06270 */
[----:B------:R-:W-:Y:S05]  /*c150*/  @P0 EXIT ;  /* 0x000000000000094d */ /* 0x000fea0003800000 */
[----:B------:R-:W-:Y:S01]  /*c160*/  IADD3 R6, P0, R250, 0x60, RZ ;  /* 0x00000060fa067810 */ /* 0x000fe20007f1e0ff */
[----:B---3--:R-:W-:Y:S01]  /*c170*/  IMAD.MOV.U32 R2, RZ, RZ, R8 ;  /* 0x000000ffff027224 */ /* 0x008fe200078e0008 */
        /* <DEDUP_REMOVED lines=16> */
.L_x_82:
        /* <DEDUP_REMOVED lines=11> */
[----:B------:R-:W-:-:S03]  /*c330*/  SHF.R.S32.HI R11, RZ, 0x1f, R10 ;  /* 0x0000001fff0b7819 */ /* 0x000fc6000001140a */
[----:B------:R-:W-:Y:S02]  /*c340*/  @!P3 IMAD R6, R5, c[0x0][0x1e0], RZ ;  /* 0x000078000506ba24 */ /* 0x000fe400078e02ff */
[----:B------:R-:W-:Y:S01]  /*c350*/  IMAD.SHL.U32 R14, R20, 0x8, RZ ;  /* 0x00000008140e7824 */ /* 0x000fe200078e00ff */
[----:B--2---:R-:W-:Y:S01]  /*c360*/  ISETP.NE.AND P1, PT, R2, RZ, PT ;  /* 0x000000ff0200720c */ /* 0x004fe20003f25270 */
[----:B------:R-:W-:-:S03]  /*c370*/  @!P3 IMAD R6, R25, c[0x0][0x1e4], R6 ;  /* 0x000079001906ba24 */ /* 0x000fc600078e0206 */
[C---:B------:R-:W-:Y:S02]  /*c380*/  IADD3 R24, R14.reuse, 0x20, RZ ;  /* 0x000000200e187810 */ /* 0x040fe40007ffe0ff */
[----:B------:R-:W-:Y:S02]  /*c390*/  IADD3 R23, R14, 0x40, RZ ;  /* 0x000000400e177810 */ /* 0x000fe40007ffe0ff */
        /* <DEDUP_REMOVED lines=14> */
[----:B------:R-:W-:Y:S01]  /*c480*/  @!P3 IMAD.IADD R7, R5, 0x1, R6 ;  /* 0x000000010507b824 */ /* 0x000fe200078e0206 */
[----:B------:R-:W-:Y:S01]  /*c490*/  @!P3 MOV R2, R4 ;  /* 0x000000040002b202 */ /* 0x000fe20000000f00 */
[----:B------:R-:W-:Y:S02]  /*c4a0*/  @!P0 IMAD R252, R25, c[0x0][0x214], RZ ;  /* 0x0000850019fc8a24 */ /* 0x000fe400078e02ff */
[----:B------:R-:W-:Y:S01]  /*c4b0*/  IMAD R6, R18, R0, R3 ;  /* 0x0000000012067224 */ /* 0x000fe200078e0203 */
[----:B------:R-:W-:Y:S01]  /*c4c0*/  SHF.R.S32.HI R0, RZ, 0x1f, R18 ;  /* 0x0000001fff007819 */ /* 0x000fe20000011412 */
[----:B------:R-:W-:Y:S01]  /*c4d0*/  @P1 IMAD.MOV.U32 R19, RZ, RZ, c[0x0][0x210] ;  /* 0x00008400ff131624 */ /* 0x000fe200078e00ff */
[----:B------:R-:W-:Y:S01]  /*c4e0*/  IADD3 R4, P0, R14, R2, RZ ;  /* 0x000000020e047210 */ /* 0x000fe20007f1e0ff */
[----:B------:R-:W-:Y:S01]  /*c4f0*/  @!P1 IMAD.MOV.U32 R19, RZ, RZ, 0x1 ;  /* 0x00000001ff139424 */ /* 0x000fe200078e00ff */
[----:B------:R-:W-:Y:S01]  /*c500*/  CS2R R2, SRZ ;  /* 0x0000000000027805 */ /* 0x000fe2000001ff00 */
[----:B------:R-:W-:Y:S01]  /*c510*/  IMAD R0, R0, c[0x0][0x1f0], RZ ;  /* 0x00007c0000007a24 */ /* 0x000fe200078e02ff */
[----:B------:R-:W-:-:S02]  /*c520*/  @!P2 SHF.R.S32.HI R3, RZ, 0x1f, R252 ;  /* 0x0000001fff03a819 */ /* 0x000fc400000114fc */
[----:B------:R-:W-:Y:S01]  /*c530*/  @!P2 MOV R2, R252 ;  /* 0x000000fc0002a202 */ /* 0x000fe20000000f00 */
[----:B------:R-:W-:Y:S01]  /*c540*/  IMAD R8, R18, c[0x0][0x1f4], R0 ;  /* 0x00007d0012087a24 */ /* 0x000fe200078e0200 */
[----:B------:R-:W-:Y:S01]  /*c550*/  ISETP.GE.AND P2, PT, R10, R16, PT ;  /* 0x000000100a00720c */ /* 0x000fe20003f46270 */
[----:B------:R-:W-:Y:S01]  /*c560*/  IMAD R0, R234, R19, RZ ;  /* 0x00000013ea007224 */ /* 0x000fe200078e02ff */
[----:B------:R-:W-:-:S04]  /*c570*/  LEA.HI.X.SX32 R5, R14, R7, 0x1, P0 ;  /* 0x000000070e057211 */ /* 0x000fc800000f0eff */
[----:B------:R-:W-:Y:S01]  /*c580*/  IADD3 R22, P1, P0, R0, R2, R6 ;  /* 0x0000000200167210 */ /* 0x000fe2000783e006 */
        /* <DEDUP_REMOVED lines=20> */
.L_x_117:
[----:B------:R-:W-:Y:S05]  /*c6d0*/  BSYNC B0 ;  /* 0x0000000000007941 */ /* 0x000fea0003800000 */
.L_x_116:
        /* <DEDUP_REMOVED lines=20> */
.L_x_119:
[----:B------:R-:W-:Y:S05]  /*c820*/  BSYNC B0 ;  /* 0x0000000000007941 */ /* 0x000fea0003800000 */
.L_x_118:
        /* <DEDUP_REMOVED lines=20> */
.L_x_121:
[----:B------:R-:W-:Y:S05]  /*c970*/  BSYNC B0 ;  /* 0x0000000000007941 */ /* 0x000fea0003800000 */
.L_x_120:
        /* <DEDUP_REMOVED lines=20> */
.L_x_123:
[----:B------:R-:W-:Y:S05]  /*cac0*/  BSYNC B0 ;  /* 0x0000000000007941 */ /* 0x000fea0003800000 */
.L_x_122:
        /* <DEDUP_REMOVED lines=35> */
.L_x_124:
        /* <DEDUP_REMOVED lines=16> */
.L_x_1028:


//--------------------- .text._ZN5flash16flash_fwd_kernelI23Flash_fwd_kernel_traitsILi96ELi128ELi64ELi4ELb0ELb0EN7cutlass10bfloat16_tE19Flash_kernel_traitsILi96ELi128ELi64ELi4ES3_EELb0ELb0ELb1ELb0ELb0ELb1ELb0ELb0EEEvNS_16Flash_fwd_paramsE --------------------------
	.section	.text._ZN5flash16flash_fwd_kernelI23Flash_fwd_kernel_traitsILi96ELi128ELi64ELi4ELb0ELb0EN7cutlass10bfloat16_tE19Flash_kernel_traitsILi96ELi128ELi64ELi4ES3_EELb0ELb0ELb1ELb0ELb0ELb1ELb0ELb0EEEvNS_16Flash_fwd_paramsE,"ax",@progbits
	.sectioninfo	@"SHI_REGISTERS=255"
	.align	128
        .global         _ZN5flash16flash_fwd_kernelI23Flash_fwd_kernel_traitsILi96ELi128ELi64ELi4ELb0ELb0EN7cutlass10bfloat16_tE19Flash_kernel_traitsILi96ELi128ELi64ELi4ES3_EELb0ELb0ELb1ELb0ELb0ELb1ELb0ELb0EEEvNS_16Flash_fwd_paramsE
        .type           _ZN5flash16flash_fwd_kernelI23Flash_fwd_kernel_traitsILi96ELi128ELi64ELi4ELb0ELb0EN7cutlass10bfloat16_tE19Flash_kernel_traitsILi96ELi128ELi64ELi4ES3_EELb0ELb0ELb1ELb0ELb0ELb1ELb0ELb0EEEvNS_16Flash_fwd_paramsE,@function
        .size           _ZN5flash16flash_fwd_kernelI23Flash_fwd_kernel_traitsILi96ELi128ELi64ELi4ELb0ELb0EN7cutlass10bfloat16_tE19Flash_kernel_traitsILi96ELi128ELi64ELi4ES3_EELb0ELb0ELb1ELb0ELb0ELb1ELb0ELb0EEEvNS_16Flash_fwd_paramsE,(.L_x_1029 - _ZN5flash16flash_fwd_kernelI23Flash_fwd_kernel_traitsILi96ELi128ELi64ELi4ELb0ELb0EN7cutlass10bfloat16_tE19Flash_kernel_traitsILi96ELi128ELi64ELi4ES3_EELb0ELb0ELb1ELb0ELb0ELb1ELb0ELb0EEEvNS_16Flash_fwd_paramsE)
        .other          _ZN5flash16flash_fwd_kernelI23Flash_fwd_kernel_traitsILi96ELi128ELi64ELi4ELb0ELb0EN7cutlass10bfloat16_tE19Flash_kernel_traitsILi96ELi128ELi64ELi4ES3_EELb0ELb0ELb1ELb0ELb0ELb1ELb0ELb0EEEvNS_16Flash_fwd_paramsE,@"STO_CUDA_ENTRY STV_DEFAULT"
_ZN5flash16flash_fwd_kernelI23Flash_fwd_kernel_traitsILi96ELi128ELi64ELi4ELb0ELb0EN7cutlass10bfloat16_tE19Flash_kernel_traitsILi96ELi128ELi64ELi4ES3_EELb0ELb0ELb1ELb0ELb0ELb1ELb0ELb0EEEvNS_16Flash_fwd_paramsE:
.text._ZN5flash16flash_fwd_kernelI23Flash_fwd_kernel_traitsILi96ELi128ELi64ELi4ELb0ELb0EN7cutlass10bfloat16_tE19Flash_kernel_traitsILi96ELi128ELi64ELi4ES3_EELb0ELb0ELb1ELb0ELb0ELb1ELb0ELb0EEEvNS_16Flash_fwd_paramsE:
[----:B------:R-:W-:Y:S02]  /*0000*/  MOV R1, c[0x0][0x28] ;  /* 0x00000a0000017a02 */ /* 0x000fe40000000f00 */
[----:B------:R-:W1:Y:S01]  /*0010*/  S2R R11, SR_CTAID.Y ;  /* 0x00000000000b7919 */ /* 0x000e620000002600 */
[----:B------:R-:W2:Y:S01]  /*0020*/  LDC.U8 R0, c[0x0][0x312] ;  /* 0x0000c480ff007b82 */ /* 0x000ea20000000000 */
[----:B------:R-:W-:Y:S01]  /*0030*/  ISETP.NE.U32.AND P2, PT, RZ, c[0x0][0x240], PT ;  /* 0x00009000ff007a0c */ /* 0x000fe20003f45070 */
[----:B------:R-:W-:Y:S01]  /*0040*/  IMAD.MOV.U32 R6, RZ, RZ, 0x4 ;  /* 0x00000004ff067424 */ /* 0x000fe200078e00ff */
[----:B------:R-:W-:Y:S01]  /*0050*/  ULDC.64 UR14, c[0x0][0x118] ;  /* 0x00004600000e7ab9 */ /* 0x000fe20000000a00 */
[----:B------:R-:W-:Y:S01]  /*0060*/  IMAD.MOV.U32 R21, RZ, RZ, -0x1 ;  /* 0xffffffffff157424 */ /* 0x000fe200078e00ff */
[----:B------:R-:W-:Y:S02]  /*0070*/  ISETP.NE.AND.EX P2, PT, RZ, c[0x0][0x244], PT, P2 ;  /* 0x00009100ff007a0c */ /* 0x000fe40003f45320 */
[----:B------:R-:W-:Y:S02]  /*0080*/  ISETP.EQ.U32.AND P1, PT, RZ, c[0x0][0x248], PT ;  /* 0x00009200ff007a0c */ /* 0x000fe40003f22070 */
[----:B------:R-:W-:Y:S01]  /*0090*/  ISETP.NE.U32.AND P0, PT, RZ, c[0x0][0x250], PT ;  /* 0x00009400ff007a0c */ /* 0x000fe20003f05070 */
[----:B------:R-:W-:Y:S01]  /*00a0*/  IMAD.MOV.U32 R8, RZ, RZ, -0x1 ;  /* 0xffffffffff087424 */ /* 0x000fe200078e00ff */
[----:B------:R-:W-:-:S02]  /*00b0*/  IADD3 R1, R1, -0x70, RZ ;  /* 0xffffff9001017810 */ /* 0x000fc40007ffe0ff */
[----:B------:R-:W-:Y:S01]  /*00c0*/  ISETP.NE.AND.EX P0, PT, RZ, c[0x0][0x254], PT, P0 ;  /* 0x00009500ff007a0c */ /* 0x000fe20003f05300 */
[----:B-1----:R-:W-:Y:S01]  /*00d0*/  IMAD.WIDE R2, R11, R6, c[0x0][0x240] ;  /* 0x000090000b027625 */ /* 0x002fe200078e0206 */
[----:B--2---:R-:W-:-:S04]  /*00e0*/  ISETP.NE.AND P3, PT, R0, RZ, PT ;  /* 0x000000ff0000720c */ /* 0x004fc80003f65270 */
[----:B------:R1:W2:Y:S01]  /*00f0*/  @P2 LDG.E R21, [R2.64] ;  /* 0x0000000e02152981 */ /* 0x0002a2000c1e1900 */
[----:B------:R-:W-:Y:S01]  /*0100*/  ISETP.EQ.OR.EX P1, PT, RZ, c[0x0][0x24c], !P3, P1 ;  /* 0x00009300ff007a0c */ /* 0x000fe20005f22710 */
[----:B------:R-:W-:Y:S02]  /*0110*/  IMAD.WIDE R4, R11, R6, c[0x0][0x248] ;  /* 0x000092000b047625 */ /* 0x000fe400078e0206 */
[----:B------:R1:W3:Y:S10]  /*0120*/  @P2 LDG.E R0, [R2.64+0x4] ;  /* 0x0000040e02002981 */ /* 0x0002f4000c1e1900 */
[----:B------:R4:W5:Y:S01]  /*0130*/  @!P1 LDG.E R8, [R4.64] ;  /* 0x0000000e04089981 */ /* 0x000962000c1e1900 */
[----:B------:R-:W-:-:S03]  /*0140*/  IMAD.MOV.U32 R7, RZ, RZ, RZ ;  /* 0x000000ffff077224 */ /* 0x000fc600078e00ff */
[----:B------:R-:W2:Y:S04]  /*0150*/  S2R R27, SR_CTAID.X ;  /* 0x00000000001b7919 */ /* 0x000ea80000002500 */
[----:B------:R-:W2:Y:S01]  /*0160*/  S2R R23, SR_CTAID.Z ;  /* 0x0000000000177919 */ /* 0x000ea20000002700 */
[----:B-1----:R-:W-:-:S05]  /*0170*/  @P0 IMAD.WIDE R2, R11, R6, c[0x0][0x250] ;  /* 0x000094000b020625 */ /* 0x002fca00078e0206 */
[----:B------:R4:W5:Y:S01]  /*0180*/  @P0 LDG.E R7, [R2.64] ;  /* 0x0000000e02070981 */ /* 0x000962000c1e1900 */
[----:B------:R-:W-:-:S04]  /*0190*/  ISETP.NE.U32.AND P0, PT, RZ, c[0x0][0x248], PT ;  /* 0x00009200ff007a0c */ /* 0x000fc80003f05070 */
[----:B------:R-:W-:Y:S01]  /*01a0*/  ISETP.NE.AND.EX P0, PT, RZ, c[0x0][0x24c], PT, P0 ;  /* 0x00009300ff007a0c */ /* 0x000fe20003f05300 */
[----:B--2---:R4:W-:Y:S01]  /*01b0*/  STL [R1+0x40], R21 ;  /* 0x0000401501007387 */ /* 0x0049e20000100800 */
[----:B---3--:R-:W-:Y:S02]  /*01c0*/  @P2 IMAD.IADD R65, R0, 0x1, -R21 ;  /* 0x0000000100412824 */ /* 0x008fe400078e0a15 */
[----:B------:R-:W-:-:S09]  /*01d0*/  @!P2 IMAD.MOV.U32 R65, RZ, RZ, c[0x0][0x214] ;  /* 0x00008500ff41a624 */ /* 0x000fd200078e00ff */
[----:B------:R-:W-:Y:S05]  /*01e0*/  @!P0 BRA `(.L_x_125) ;  /* 0x0000004000008947 */ /* 0x000fea0003800000 */
[----:B------:R-:W2:Y:S02]  /*01f0*/  @P3 LDG.E R0, [R4.64+0x4] ;  /* 0x0000040e04003981 */ /* 0x000ea4000c1e1900 */
[----:B--2--5:R-:W-:-:S06]  /*0200*/  @P3 IADD3 R0, R0, -R8, RZ ;  /* 0x8000000800003210 */ /* 0x024fcc0007ffe0ff */
[----:B------:R1:W5:Y:S01]  /*0210*/  @!P3 LDG.E R0, [R4.64] ;  /* 0x0000000e0400b981 */ /* 0x000362000c1e1900 */
[----:B------:R-:W-:Y:S05]  /*0220*/  BRA `(.L_x_126) ;  /* 0x0000001000007947 */ /* 0x000fea0003800000 */
.L_x_125:
[----:B------:R-:W-:Y:S02]  /*0230*/  MOV R0, c[0x0][0x218] ;  /* 0x0000860000007a02 */ /* 0x000fe40000000f00 */
.L_x_126:
[----:B------:R-:W-:-:S04]  /*0240*/  ISETP.NE.U32.AND P2, PT, RZ, c[0x0][0x258], PT ;  /* 0x00009600ff007a0c */ /* 0x000fc80003f45070 */
[----:B------:R-:W-:-:S13]  /*0250*/  ISETP.NE.AND.EX P2, PT, RZ, c[0x0][0x25c], PT, P2 ;  /* 0x00009700ff007a0c */ /* 0x000fda0003f45320 */
[----:B----4-:R-:W-:-:S06]  /*0260*/  @P2 IMAD.WIDE R2, R11, R6, c[0x0][0x258] ;  /* 0x000096000b022625 */ /* 0x010fcc00078e0206 */
        /* <DEDUP_REMOVED lines=9> */
[----:B------:R-:W-:Y:S01]  /*0300*/  IADD3 R0, R64, R157, -R65 ;  /* 0x0000009d40007210 */ /* 0x000fe20007ffe841 */
[----:B------:R-:W2:Y:S03]  /*0310*/  S2R R155, SR_TID.X ;  /* 0x00000000009b7919 */ /* 0x000ea60000002100 */
[----:B------:R-:W-:-:S04]  /*0320*/  IADD3 R0, R0, -c[0x0][0x2e4], RZ ;  /* 0x8000b90000007a10 */ /* 0x000fc80007ffe0ff */
[----:B------:R-:W-:-:S04]  /*0330*/  SHF.R.S32.HI R2, RZ, 0x1f, R0 ;  /* 0x0000001fff027819 */ /* 0x000fc80000011400 */
[----:B------:R-:W-:Y:S02]  /*0340*/  LEA.HI R0, R2, R0, RZ, 0x6 ;  /* 0x0000000002007211 */ /* 0x000fe400078f30ff */
[----:B------:R-:W-:Y:S02]  /*0350*/  IADD3 R2, R64, 0x3f, RZ ;  /* 0x0000003f40027810 */ /* 0x000fe40007ffe0ff */
[----:B------:R3:W4:Y:S02]  /*0360*/  R2UR UR8, R0 ;  /* 0x00000000000873c2 */ /* 0x00072400000e0000 */
[----:B------:R-:W-:-:S04]  /*0370*/  SHF.R.S32.HI R3, RZ, 0x1f, R2 ;  /* 0x0000001fff037819 */ /* 0x000fc80000011402 */
[----:B------:R-:W-:-:S04]  /*0380*/  LEA.HI R2, R3, R2, RZ, 0x6 ;  /* 0x0000000203027211 */ /* 0x000fc800078f30ff */
[----:B------:R-:W-:Y:S02]  /*0390*/  SHF.R.S32.HI R2, RZ, 0x6, R2 ;  /* 0x00000006ff027819 */ /* 0x000fe40000011402 */
[----:B---3--:R-:W-:Y:S01]  /*03a0*/  IADD3 R0, -R65, 0xbf, R157 ;  /* 0x000000bf41007810 */ /* 0x008fe20007ffe19d */
[----:B----4-:R-:W-:-:S03]  /*03b0*/  USHF.R.S32.HI UR8, URZ, 0x6, UR8 ;  /* 0x000000063f087899 */ /* 0x010fc60008011408 */
[----:B------:R-:W-:Y:S01]  /*03c0*/  IADD3 R0, R0, c[0x0][0x2e8], R64 ;  /* 0x0000ba0000007a10 */ /* 0x000fe20007ffe040 */
[----:B------:R-:W-:-:S03]  /*03d0*/  UISETP.LT.AND UP0, UPT, URZ, UR8, UPT ;  /* 0x000000083f00728c */ /* 0x000fc6000bf01270 */
[----:B-1----:R-:W-:Y:S01]  /*03e0*/  SHF.R.S32.HI R4, RZ, 0x1f, R0 ;  /* 0x0000001fff047819 */ /* 0x002fe20000011400 */
[----:B------:R-:W-:-:S03]  /*03f0*/  USEL UR8, URZ, UR8, !UP0 ;  /* 0x000000083f087287 */ /* 0x000fc6000c000000 */
[----:B------:R-:W-:-:S04]  /*0400*/  LEA.HI R0, R4, R0, RZ, 0x6 ;  /* 0x0000000004007211 */ /* 0x000fc800078f30ff */
[----:B------:R-:W-:-:S04]  /*0410*/  SHF.R.S32.HI R0, RZ, 0x6, R0 ;  /* 0x00000006ff007819 */ /* 0x000fc80000011400 */
[----:B------:R-:W-:-:S04]  /*0420*/  IMNMX R160, R2, R0, PT ;  /* 0x0000000002a07217 */ /* 0x000fc80003800200 */
[----:B------:R-:W-:Y:S01]  /*0430*/  ISETP.GT.AND P0, PT, R160, UR8, PT ;  /* 0x00000008a0007c0c */ /* 0x000fe2000bf04270 */
[----:B------:R1:W-:-:S12]  /*0440*/  STL [R1+0x8], R160 ;  /* 0x000008a001007387 */ /* 0x0003d80000100800 */
[----:B------:R-:W-:Y:S05]  /*0450*/  @P0 BRA `(.L_x_127) ;  /* 0x000009a000000947 */ /* 0x000fea0003800000 */
[----:B--2---:R-:W2:Y:S01]  /*0460*/  LDC.U8 R6, c[0x0][0x329] ;  /* 0x0000ca40ff067b82 */ /* 0x004ea20000000000 */
[----:B------:R-:W-:Y:S01]  /*0470*/  ISETP.NE.AND P0, PT, R21, -0x1, PT ;  /* 0xffffffff1500780c */ /* 0x000fe20003f05270 */
[----:B------:R-:W-:Y:S01]  /*0480*/  IMAD.IADD R15, R65, 0x1, -R157 ;  /* 0x00000001410f7824 */ /* 0x000fe200078e0a9d */
[----:B------:R-:W-:Y:S01]  /*0490*/  SHF.R.S32.HI R10, RZ, 0x1f, R155 ;  /* 0x0000001fff0a7819 */ /* 0x000fe2000001149b */
[----:B------:R-:W-:Y:S03]  /*04a0*/  BSSY B0, `(.L_x_128) ;  /* 0x000003c000007945 */ /* 0x000fe60003800000 */
[----:B------:R-:W-:Y:S01]  /*04b0*/  LEA.HI R10, R10, R155, RZ, 0x2 ;  /* 0x0000009b0a0a7211 */ /* 0x000fe200078f10ff */
[----:B------:R-:W3:Y:S03]  /*04c0*/  LDC.U8 R0, c[0x0][0x328] ;  /* 0x0000ca00ff007b82 */ /* 0x000ee60000000000 */
[----:B------:R-:W-:-:S02]  /*04d0*/  LOP3.LUT R4, R10, 0x1ffffffc, RZ, 0xc0, !PT ;  /* 0x1ffffffc0a047812 */ /* 0x000fc400078ec0ff */
[----:B------:R-:W-:Y:S01]  /*04e0*/  SHF.R.S32.HI R10, RZ, 0x2, R10 ;  /* 0x00000002ff0a7819 */ /* 0x000fe2000001140a */
[----:B------:R-:W-:-:S04]  /*04f0*/  @P0 IMAD.WIDE.U32 R2, R21, c[0x0][0x1e8], RZ ;  /* 0x00007a0015020a25 */ /* 0x000fc800078e00ff */
[----:B------:R-:W-:Y:S01]  /*0500*/  @P0 IMAD R5, R21, c[0x0][0x1ec], R3 ;  /* 0x00007b0015050a24 */ /* 0x000fe200078e0203 */
[----:B--2---:R-:W-:Y:S02]  /*0510*/  ISETP.NE.AND P2, PT, R6, RZ, PT ;  /* 0x000000ff0600720c */ /* 0x004fe40003f45270 */
[----:B---3--:R-:W-:Y:S02]  /*0520*/  ISETP.NE.AND P1, PT, R0, RZ, PT ;  /* 0x000000ff0000720c */ /* 0x008fe40003f25270 */
[----:B------:R-:W-:Y:S02]  /*0530*/  @!P0 SHF.R.S32.HI R0, RZ, 0x1f, R11 ;  /* 0x0000001fff008819 */ /* 0x000fe4000001140b */
[----:B------:R-:W-:-:S07]  /*0540*/  ISETP.NE.OR P3, PT, R6, RZ, !P1 ;  /* 0x000000ff0600720c */ /* 0x000fce0004f65670 */
[----:B------:R-:W-:Y:S02]  /*0550*/  @P2 IMAD.MOV.U32 R8, RZ, RZ, c[0x0][0x210] ;  /* 0x00008400ff082624 */ /* 0x000fe400078e00ff */
[----:B------:R-:W-:Y:S02]  /*0560*/  @!P0 IMAD R3, R0, c[0x0][0x1e0], RZ ;  /* 0x0000780000038a24 */ /* 0x000fe400078e02ff */
[----:B------:R-:W-:-:S04]  /*0570*/  @!P0 IMAD.WIDE.U32 R6, R11, c[0x0][0x1e0], RZ ;  /* 0x000078000b068a25 */ /* 0x000fc800078e00ff */
[----:B------:R-:W-:Y:S01]  /*0580*/  IMAD.IADD R0, R155, 0x1, -R4 ;  /* 0x000000019b007824 */ /* 0x000fe200078e0a04 */
[----:B------:R-:W-:Y:S01]  /*0590*/  @!P0 MOV R2, R6 ;  /* 0x0000000600028202 */ /* 0x000fe20000000f00 */
[----:B------:R-:W-:Y:S02]  /*05a0*/  @!P2 IMAD.MOV.U32 R9, RZ, RZ, c[0x0][0x214] ;  /* 0x00008500ff09a624 */ /* 0x000fe400078e00ff */
[----:B------:R-:W-:Y:S02]  /*05b0*/  @!P0 IMAD R4, R11, c[0x0][0x1e4], R3 ;  /* 0x000079000b048a24 */ /* 0x000fe400078e0203 */
[----:B------:R-:W-:Y:S01]  /*05c0*/  @P2 IMAD R8, R8, c[0x0][0x214], RZ ;  /* 0x0000850008082a24 */ /* 0x000fe200078e02ff */
[----:B------:R-:W-:Y:S01]  /*05d0*/  @!P2 SEL R8, R9, c[0x0][0x234], !P1 ;  /* 0x00008d000908aa07 */ /* 0x000fe20004800000 */
[----:B------:R-:W-:Y:S01]  /*05e0*/  IMAD.SHL.U32 R0, R0, 0x8, RZ ;  /* 0x0000000800007824 */ /* 0x000fe200078e00ff */
[----:B------:R-:W-:Y:S01]  /*05f0*/  @!P0 IADD3 R5, R7, R4, RZ ;  /* 0x0000000407058210 */ /* 0x000fe20007ffe0ff */
[----:B------:R-:W-:Y:S01]  /*0600*/  @P2 IMAD.MOV.U32 R3, RZ, RZ, 0x1 ;  /* 0x00000001ff032424 */ /* 0x000fe200078e00ff */
[----:B------:R-:W-:Y:S01]  /*0610*/  SHF.R.S32.HI R9, RZ, 0x1f, R23 ;  /* 0x0000001fff097819 */ /* 0x000fe20000011417 */
        /* <DEDUP_REMOVED lines=8> */
[----:B------:R-:W-:Y:S01]  /*06a0*/  @!P3 SEL R7, R7, R21, !P0 ;  /* 0x000000150707b207 */ /* 0x000fe20004000000 */
[----:B------:R-:W-:Y:S01]  /*06b0*/  IMAD R9, R9, c[0x0][0x1f0], RZ ;  /* 0x00007c0009097a24 */ /* 0x000fe200078e02ff */
[----:B------:R-:W-:Y:S01]  /*06c0*/  SEL R0, R0, RZ, P3 ;  /* 0x000000ff00007207 */ /* 0x000fe20001800000 */
[----:B------:R-:W-:Y:S01]  /*06d0*/  IMAD R6, R157, R18, RZ ;  /* 0x000000129d067224 */ /* 0x000fe200078e02ff */
[----:B------:R-:W-:Y:S01]  /*06e0*/  ISETP.GE.AND P2, PT, R10, R15, PT ;  /* 0x0000000f0a00720c */ /* 0x000fe20003f46270 */
[--C-:B------:R-:W-:Y:S01]  /*06f0*/  @!P3 IMAD.MOV.U32 R2, RZ, RZ, R7.reuse ;  /* 0x000000ffff02b224 */ /* 0x100fe200078e0007 */
[----:B------:R-:W-:Y:S01]  /*0700*/  SHF.R.S32.HI R11, RZ, 0x1f, R10 ;  /* 0x0000001fff0b7819 */ /* 0x000fe2000001140a */
[C---:B------:R-:W-:Y:S01]  /*0710*/  IMAD R0, R23.reuse, R8, R0 ;  /* 0x0000000817007224 */ /* 0x040fe200078e0200 */
[----:B------:R-:W-:Y:S01]  /*0720*/  @!P3 SHF.R.S32.HI R3, RZ, 0x1f, R7 ;  /* 0x0000001fff03b819 */ /* 0x000fe20000011407 */
[----:B------:R-:W-:-:S02]  /*0730*/  IMAD R9, R23, c[0x0][0x1f4], R9 ;  /* 0x00007d0017097a24 */ /* 0x000fc400078e0209 */
[----:B------:R-:W-:Y:S01]  /*0740*/  IMAD.WIDE.U32 R12, R23, c[0x0][0x1f0], R4 ;  /* 0x00007c00170c7a25 */ /* 0x000fe200078e0004 */
[----:B------:R-:W-:Y:S02]  /*0750*/  IADD3 R20, P1, P0, R6, R2, R0 ;  /* 0x0000000206147210 */ /* 0x000fe4000783e000 */
[----:B------:R-:W-:Y:S01]  /*0760*/  SHF.R.S32.HI R4, RZ, 0x1f, R6 ;  /* 0x0000001fff047819 */ /* 0x000fe20000011406 */
[----:B------:R-:W-:Y:S01]  /*0770*/  IMAD.WIDE R6, R27, 0x80, R10 ;  /* 0x000000801b067825 */ /* 0x000fe200078e020a */
[----:B------:R-:W-:Y:S02]  /*0780*/  SHF.R.S32.HI R0, RZ, 0x1f, R0 ;  /* 0x0000001fff007819 */ /* 0x000fe40000011400 */
[----:B------:R-:W-:Y:S02]  /*0790*/  IADD3 R9, R13, R9, RZ ;  /* 0x000000090d097210 */ /* 0x000fe40007ffe0ff */
        /* <DEDUP_REMOVED lines=12> */
.L_x_129:
[----:B------:R-:W-:Y:S05]  /*0860*/  BSYNC B0 ;  /* 0x0000000000007941 */ /* 0x000fea0003800000 */
.L_x_128:
[----:B------:R-:W-:Y:S01]  /*0870*/  IADD3 R17, R10, 0x20, RZ ;  /* 0x000000200a117810 */ /* 0x000fe20007ffe0ff */
[----:B------:R-:W-:Y:S03]  /*0880*/  BSSY B0, `(.L_x_130) ;  /* 0x0000010000007945 */ /* 0x000fe60003800000 */
[----:B------:R-:W-:-:S13]  /*0890*/  ISETP.GE.AND P0, PT, R17, R15, PT ;  /* 0x0000000f1100720c */ /* 0x000fda0003f06270 */
[----:B------:R-:W-:Y:S05]  /*08a0*/  @P0 BRA `(.L_x_131) ;  /* 0x000000d000000947 */ /* 0x000fea0003800000 */
[----:B------:R-:W-:Y:S01]  /*08b0*/  IADD3 R0, P0, R6, 0x20, RZ ;  /* 0x0000002006007810 */ /* 0x000fe20007f1e0ff */
[----:B------:R-:W-:Y:S01]  /*08c0*/  IMAD.MOV.U32 R4, RZ, RZ, R12 ;  /* 0x000000ffff047224 */ /* 0x000fe200078e000c */
[----:B------:R-:W-:-:S03]  /*08d0*/  MOV R5, R9 ;  /* 0x0000000900057202 */ /* 0x000fc60000000f00 */
[----:B--2---:R-:W-:Y:S02]  /*08e0*/  IMAD.X R2, RZ, RZ, R7, P0 ;  /* 0x000000ffff027224 */ /* 0x004fe400000e0607 */
        /* <DEDUP_REMOVED lines=9> */
.L_x_131:
[----:B------:R-:W-:Y:S05]  /*0980*/  BSYNC B0 ;  /* 0x0000000000007941 */ /* 0x000fea0003800000 */
.L_x_130:
        /* <DEDUP_REMOVED lines=17> */
.L_x_133:
[----:B------:R-:W-:Y:S05]  /*0aa0*/  BSYNC B0 ;  /* 0x0000000000007941 */ /* 0x000fea0003800000 */
.L_x_132:
[----:B------:R-:W-:Y:S01]  /*0ab0*/  IADD3 R16, R10, 0x60, RZ ;  /* 0x000000600a107810 */ /* 0x000fe20007ffe0ff */
[----:B------:R-:W-:Y:S03]  /*0ac0*/  BSSY B0, `(.L_x_134) ;  /* 0x0000010000007945 */ /* 0x000fe60003800000 */
[----:B------:R-:W-:-:S13]  /*0ad0*/  ISETP.GE.AND P0, PT, R16, R15, PT ;  /* 0x0000000f1000720c */ /* 0x000fda0003f06270 */
[----:B------:R-:W-:Y:S05]  /*0ae0*/  @P0 BRA `(.L_x_135) ;  /* 0x000000d000000947 */ /* 0x000fea0003800000 */
[----:B------:R-:W-:Y:S01]  /*0af0*/  IADD3 R0, P0, R6, 0x60, RZ ;  /* 0x0000006006007810 */ /* 0x000fe20007f1e0ff */
[----:B--2---:R-:W-:Y:S01]  /*0b00*/  IMAD.MOV.U32 R2, RZ, RZ, R12 ;  /* 0x000000ffff027224 */ /* 0x004fe200078e000c */
        /* <DEDUP_REMOVED lines=11> */
.L_x_135:
[----:B------:R-:W-:Y:S05]  /*0bc0*/  BSYNC B0 ;  /* 0x0000000000007941 */ /* 0x000fea0003800000 */
.L_x_134:
[----:B------:R-:W-:-:S04]  /*0bd0*/  LOP3.LUT P6, RZ, R155, 0x3, RZ, 0xc0, !PT ;  /* 0x000000039bff7812 */ /* 0x000fc800078cc0ff */
[-C--:B------:R-:W-:Y:S02]  /*0be0*/  ISETP.GE.OR P5, PT, R10, R15.reuse, P6 ;  /* 0x0000000f0a00720c */ /* 0x080fe400037a6670 */
[-C--:B------:R-:W-:Y:S02]  /*0bf0*/  ISETP.GE.OR P4, PT, R17, R15.reuse, P6 ;  /* 0x0000000f1100720c */ /* 0x080fe40003786670 */
[-C--:B------:R-:W-:Y:S02]  /*0c00*/  ISETP.GE.OR P3, PT, R14, R15.reuse, P6 ;  /* 0x0000000f0e00720c */ /* 0x080fe40003766670 */
[----:B------:R-:W-:-:S07]  /*0c10*/  ISETP.GE.OR P6, PT, R16, R15, P6 ;  /* 0x0000000f1000720c */ /* 0x000fce00037c6670 */
[-C--:B------:R-:W-:Y:S02]  /*0c20*/  @!P5 IMAD R0, R10, R18.reuse, RZ ;  /* 0x000000120a00d224 */ /* 0x080fe400078e02ff */
[-C--:B--2---:R-:W-:Y:S02]  /*0c30*/  @!P4 IMAD R3, R17, R18.reuse, RZ ;  /* 0x000000121103c224 */ /* 0x084fe400078e02ff */
        /* <DEDUP_REMOVED lines=20> */
[----:B--2---:R-:W-:-:S05]  /*0d80*/  IMAD R0, R16, R18, RZ ;  /* 0x0000001210007224 */ /* 0x004fca00078e02ff */
[----:B------:R-:W-:-:S04]  /*0d90*/  IADD3 R3, P0, R0, R20, RZ ;  /* 0x0000001400037210 */ /* 0x000fc80007f1e0ff */
[----:B------:R-:W-:Y:S02]  /*0da0*/  LEA.HI.X.SX32 R0, R0, R19, 0x1, P0 ;  /* 0x0000001300007211 */ /* 0x000fe400000f0eff */
[----:B------:R-:W-:-:S04]  /*0db0*/  LEA R2, P0, R3, c[0x0][0x200], 0x2 ;  /* 0x0000800003027a11 */ /* 0x000fc800078010ff */
[----:B------:R-:W-:Y:S01]  /*0dc0*/  LEA.HI.X R3, R3, c[0x0][0x204], R0, 0x2, P0 ;  /* 0x0000810003037a11 */ /* 0x000fe200000f1400 */
[----:B------:R-:W-:-:S05]  /*0dd0*/  IMAD.MOV.U32 R0, RZ, RZ, 0x7f800000 ;  /* 0x7f800000ff007424 */ /* 0x000fca00078e00ff */
[----:B------:R-:W-:Y:S01]  /*0de0*/  STG.E [R2.64], R0 ;  /* 0x0000000002007986 */ /* 0x000fe2000c10190e */
[----:B------:R-:W-:Y:S05]  /*0df0*/  EXIT ;  /* 0x000000000000794d */ /* 0x000fea0003800000 */
.L_x_127:
[----:B--2---:R-:W-:Y:S02]  /*0e00*/  ISETP.NE.AND P1, PT, R21, -0x1, PT ;  /* 0xffffffff1500780c */ /* 0x004fe40003f25270 */
[----:B------:R-:W-:-:S11]  /*0e10*/  ISETP.NE.AND P0, PT, R8, -0x1, PT ;  /* 0xffffffff0800780c */ /* 0x000fd60003f05270 */
[----:B------:R-:W-:Y:S01]  /*0e20*/  @!P1 SHF.R.S32.HI R4, RZ, 0x1f, R11 ;  /* 0x0000001fff049819 */ /* 0x000fe2000001140b */
        /* <DEDUP_REMOVED lines=24> */
.L_x_136:
[----:B------:R-:W-:Y:S02]  /*0fb0*/  IABS R4, c[0x0][0x1c8] ;  /* 0x0000720000047a13 */ /* 0x000fe40000000000 */
[----:B------:R-:W-:Y:S02]  /*0fc0*/  IABS R5, R23 ;  /* 0x0000001700057213 */ /* 0x000fe40000000000 */
[----:B------:R-:W2:Y:S08]  /*0fd0*/  I2F.RP R2, R4 ;  /* 0x0000000400027306 */ /* 0x000eb00000209400 */
[----:B--2---:R-:W2:Y:S02]  /*0fe0*/  MUFU.RCP R2, R2 ;  /* 0x0000000200027308 */ /* 0x004ea40000001000 */
[----:B--2---:R-:W-:-:S06]  /*0ff0*/  IADD3 R2, R2, 0xffffffe, RZ ;  /* 0x0ffffffe02027810 */ /* 0x004fcc0007ffe0ff */
[----:B------:R-:W2:Y:S02]  /*1000*/  F2I.FTZ.U32.TRUNC.NTZ R3, R2 ;  /* 0x0000000200037305 */ /* 0x000ea4000021f000 */
[----:B--2---:R-:W-:Y:S02]  /*1010*/  IMAD.MOV R0, RZ, RZ, -R3 ;  /* 0x000000ffff007224 */ /* 0x004fe400078e0a03 */
        /* <DEDUP_REMOVED lines=35> */
.L_x_137:
[----:B------:R-:W-:Y:S01]  /*1250*/  UMOV UR11, 0x6 ;  /* 0x00000006000b7882 */ /* 0x000fe20000000000 */
[----:B------:R-:W-:Y:S01]  /*1260*/  IADD3 R154, R160, -0x1, RZ ;  /* 0xffffffffa09a7810 */ /* 0x000fe20007ffe0ff */
[----:B------:R-:W-:Y:S01]  /*1270*/  ULDC.64 UR6, c[0x0][0x198] ;  /* 0x0000660000067ab9 */ /* 0x000fe20000000a00 */
[----:B------:R-:W-:Y:S01]  /*1280*/  SHF.R.S32.HI R17, RZ, 0x1f, R155 ;  /* 0x0000001fff117819 */ /* 0x000fe2000001149b */
[----:B------:R-:W-:Y:S01]  /*1290*/  ULDC.64 UR4, c[0x0][0x1a0] ;  /* 0x0000680000047ab9 */ /* 0x000fe20000000a00 */
[----:B------:R-:W-:Y:S01]  /*12a0*/  SHF.R.S32.HI R0, RZ, 0x1f, R154 ;  /* 0x0000001fff007819 */ /* 0x000fe2000001149a */
[----:B------:R-:W-:Y:S01]  /*12b0*/  USHF.L.U64.HI UR9, UR6, UR11, UR7 ;  /* 0x0000000b06097299 */ /* 0x000fe20008010207 */
[CC--:B------:R-:W-:Y:S01]  /*12c0*/  LEA.HI R8, R17.reuse, R155.reuse, RZ, 0x2 ;  /* 0x0000009b11087211 */ /* 0x0c0fe200078f10ff */
[----:B------:R-:W-:Y:S01]  /*12d0*/  USHF.L.U64.HI UR11, UR4, UR11, UR5 ;  /* 0x0000000b040b7299 */ /* 0x000fe20008010205 */
[-C--:B------:R-:W-:Y:S01]  /*12e0*/  LEA.HI R22, R17, R155.reuse, RZ, 0x3 ;  /* 0x0000009b11167211 */ /* 0x080fe200078f18ff */
[----:B------:R-:W-:Y:S01]  /*12f0*/  USHF.L.U32 UR10, UR6, 0x6, URZ ;  /* 0x00000006060a7899 */ /* 0x000fe2000800063f */
[----:B------:R-:W-:Y:S01]  /*1300*/  IMAD.IADD R29, R65, 0x1, -R157 ;  /* 0x00000001411d7824 */ /* 0x000fe200078e0a9d */
[----:B------:R-:W-:Y:S01]  /*1310*/  USHF.L.U32 UR12, UR4, 0x6, URZ ;  /* 0x00000006040c7899 */ /* 0x000fe2000800063f */
[C---:B------:R-:W-:Y:S01]  /*1320*/  IMAD R3, R154.reuse, UR9, RZ ;  /* 0x000000099a037c24 */ /* 0x040fe2000f8e02ff */
[----:B------:R-:W-:Y:S01]  /*1330*/  SHF.R.S32.HI R24, RZ, 0x3, R22 ;  /* 0x00000003ff187819 */ /* 0x000fe20000011416 */
[----:B------:R-:W-:Y:S01]  /*1340*/  IMAD R2, R154, UR11, RZ ;  /* 0x0000000b9a027c24 */ /* 0x000fe2000f8e02ff */
[----:B------:R-:W-:Y:S01]  /*1350*/  LEA.HI R156, R17, R155, RZ, 0x5 ;  /* 0x0000009b119c7211 */ /* 0x000fe200078f28ff */
[C---:B------:R-:W-:Y:S01]  /*1360*/  IMAD R25, R0.reuse, UR10, R3 ;  /* 0x0000000a00197c24 */ /* 0x040fe2000f8e0203 */
[----:B------:R-:W-:Y:S01]  /*1370*/  STL [R1+0x44], R29 ;  /* 0x0000441d01007387 */ /* 0x000fe20000100800 */
[----:B------:R-:W-:Y:S01]  /*1380*/  IMAD R26, R0, UR12, R2 ;  /* 0x0000000c001a7c24 */ /* 0x000fe2000f8e0202 */
[----:B------:R-:W-:Y:S01]  /*1390*/  LOP3.LUT R0, R8, 0xfffffffc, RZ, 0xc0, !PT ;  /* 0xfffffffc08007812 */ /* 0x000fe200078ec0ff */
[----:B------:R-:W-:Y:S01]  /*13a0*/  IMAD.SHL.U32 R4, R24, 0x40, RZ ;  /* 0x0000004018047824 */ /* 0x000fe200078e00ff */
[----:B------:R-:W-:Y:S01]  /*13b0*/  SHF.R.S32.HI R2, RZ, 0x2, R8 ;  /* 0x00000002ff027819 */ /* 0x000fe20000011408 */
[----:B------:R-:W-:Y:S01]  /*13c0*/  IMAD R7, R5, c[0x0][0x1a8], RZ ;  /* 0x00006a0005077a24 */ /* 0x000fe200078e02ff */
[----:B------:R-:W-:Y:S01]  /*13d0*/  SHF.R.S32.HI R152, RZ, 0x5, R156 ;  /* 0x00000005ff987819 */ /* 0x000fe2000001149c */
[----:B------:R-:W-:Y:S01]  /*13e0*/  IMAD.IADD R0, R155, 0x1, -R0 ;  /* 0x000000019b007824 */ /* 0x000fe200078e0a00 */
[----:B------:R-:W-:Y:S01]  /*13f0*/  IADD3 R14, R2, 0x20, RZ ;  /* 0x00000020020e7810 */ /* 0x000fe20007ffe0ff */
[----:B------:R-:W-:Y:S01]  /*1400*/  IMAD R7, R23, c[0x0][0x1ac], R7 ;  /* 0x00006b0017077a24 */ /* 0x000fe200078e0207 */
[--C-:B------:R-:W-:Y:S01]  /*1410*/  SHF.R.S32.HI R3, RZ, 0x1f, R2.reuse ;  /* 0x0000001fff037819 */ /* 0x100fe20000011402 */
[----:B------:R-:W-:Y:S01]  /*1420*/  IMAD.SHL.U32 R30, R0, 0x8, RZ ;  /* 0x00000008001e7824 */ /* 0x000fe200078e00ff */
[----:B------:R-:W-:Y:S01]  /*1430*/  ISETP.GE.AND P4, PT, R14, R29, PT ;  /* 0x0000001d0e00720c */ /* 0x000fe20003f86270 */
[----:B------:R-:W-:Y:S01]  /*1440*/  UMOV UR13, 0x5 ;  /* 0x00000005000d7882 */ /* 0x000fe20000000000 */
[----:B------:R-:W-:Y:S01]  /*1450*/  LOP3.LUT R0, R4, 0xc0, RZ, 0xc0, !PT ;  /* 0x000000c004007812 */ /* 0x000fe200078ec0ff */
[----:B------:R-:W-:Y:S01]  /*1460*/  IMAD.WIDE R32, R27, 0x80, R2 ;  /* 0x000000801b207825 */ /* 0x000fe200078e0202 */
[----:B------:R-:W-:Y:S01]  /*1470*/  IADD3 R4, P1, R30, R9, RZ ;  /* 0x000000091e047210 */ /* 0x000fe20007f3e0ff */
[----:B------:R-:W-:Y:S01]  /*1480*/  USHF.L.U64.HI UR7, UR6, UR13, UR7 ;  /* 0x0000000d06077299 */ /* 0x000fe20008010207 */
[--C-:B------:R-:W-:Y:S01]  /*1490*/  SHF.R.S32.HI R31, RZ, 0x1f, R30.reuse ;  /* 0x0000001fff1f7819 */ /* 0x100fe2000001141e */
[----:B------:R-:W-:Y:S01]  /*14a0*/  USHF.L.U32 UR6, UR6, 0x5, URZ ;  /* 0x0000000506067899 */ /* 0x000fe2000800063f */
[----:B------:R-:W-:Y:S01]  /*14b0*/  LOP3.LUT R6, R0, 0x18, R30, 0xf8, !PT ;  /* 0x0000001800067812 */ /* 0x000fe200078ef81e */
[----:B------:R-:W-:Y:S01]  /*14c0*/  USHF.L.U64.HI UR5, UR4, UR13, UR5 ;  /* 0x0000000d04057299 */ /* 0x000fe20008010205 */
[-C--:B------:R-:W-:Y:S01]  /*14d0*/  ISETP.GE.AND P0, PT, R2, R29.reuse, PT ;  /* 0x0000001d0200720c */ /* 0x080fe20003f06270 */
[----:B------:R-:W-:Y:S01]  /*14e0*/  IMAD.X R5, R31, 0x1, R10, P1 ;  /* 0x000000011f057824 */ /* 0x000fe200008e060a */
[----:B------:R-:W-:Y:S01]  /*14f0*/  SHF.R.U32.HI R0, RZ, 0x3, R0 ;  /* 0x00000003ff007819 */ /* 0x000fe20000011600 */
[----:B------:R-:W-:Y:S01]  /*1500*/  STL.64 [R1+0x48], R30 ;  /* 0x0000481e01007387 */ /* 0x000fe20000100a00 */
[----:B------:R-:W-:Y:S01]  /*1510*/  @!P4 IADD3 R12, P1, R32, 0x20, RZ ;  /* 0x00000020200cc810 */ /* 0x000fe20007f3e0ff */
[----:B------:R-:W-:Y:S01]  /*1520*/  IMAD.WIDE.U32 R4, R23, c[0x0][0x1a8], R4 ;  /* 0x00006a0017047a25 */ /* 0x000fe200078e0004 */
[----:B------:R-:W-:Y:S01]  /*1530*/  LOP3.LUT R230, R6, R0, RZ, 0x3c, !PT ;  /* 0x0000000006e67212 */ /* 0x000fe200078e3cff */
[----:B------:R-:W-:Y:S01]  /*1540*/  STL.64 [R1+0x38], R32 ;  /* 0x0000382001007387 */ /* 0x000fe20000100a00 */
[----:B------:R-:W-:Y:S01]  /*1550*/  LEA.HI R0, R8, R2, RZ, 0x1 ;  /* 0x0000000208007211 */ /* 0x000fe200078f08ff */
[----:B------:R-:W-:Y:S01]  /*1560*/  IMAD.IADD R5, R5, 0x1, R7 ;  /* 0x0000000105057824 */ /* 0x000fe200078e0207 */
[----:B------:R-:W-:Y:S01]  /*1570*/  IADD3 R13, R2, 0x40, RZ ;  /* 0x00000040020d7810 */ /* 0x000fe20007ffe0ff */
[----:B------:R-:W-:Y:S01]  /*1580*/  @!P4 IMAD.MOV.U32 R10, RZ, RZ, R4 ;  /* 0x000000ffff0ac224 */ /* 0x000fe200078e0004 */
[----:B------:R-:W-:Y:S01]  /*1590*/  LOP3.LUT R8, R0, 0x7fffffe, RZ, 0xc0, !PT ;  /* 0x07fffffe00087812 */ /* 0x000fe200078ec0ff */
[----:B------:R-:W-:Y:S01]  /*15a0*/  @!P4 IMAD.X R0, RZ, RZ, R33, P1 ;  /* 0x000000ffff00c224 */ /* 0x000fe200008e0621 */
[----:B------:R-:W-:Y:S01]  /*15b0*/  ISETP.GE.AND P3, PT, R13, R29, PT ;  /* 0x0000001d0d00720c */ /* 0x000fe20003f66270 */
[----:B------:R-:W-:Y:S01]  /*15c0*/  @!P0 IMAD R6, R33, c[0x0][0x190], RZ ;  /* 0x0000640021068a24 */ /* 0x000fe200078e02ff */
[----:B------:R-:W-:Y:S01]  /*15d0*/  USHF.L.U32 UR4, UR4, 0x5, URZ ;  /* 0x0000000504047899 */ /* 0x000fe2000800063f */
[----:B------:R-:W-:-:S02]  /*15e0*/  @!P4 IMAD R0, R0, c[0x0][0x190], RZ ;  /* 0x000064000000ca24 */ /* 0x000fc400078e02ff */
[--C-:B------:R-:W-:Y:S02]  /*15f0*/  @!P4 IMAD.MOV.U32 R11, RZ, RZ, R5.reuse ;  /* 0x000000ffff0bc224 */ /* 0x100fe400078e0005 */
[----:B------:R-:W-:Y:S02]  /*1600*/  IMAD.IADD R7, R2, 0x1, -R8 ;  /* 0x0000000102077824 */ /* 0x000fe400078e0a08 */
[C---:B------:R-:W-:Y:S02]  /*1610*/  @!P0 IMAD R6, R32.reuse, c[0x0][0x194], R6 ;  /* 0x0000650020068a24 */ /* 0x040fe400078e0206 */
[----:B------:R-:W-:-:S04]  /*1620*/  @!P0 IMAD.WIDE.U32 R8, R32, c[0x0][0x190], R4 ;  /* 0x0000640020088a25 */ /* 0x000fc800078e0004 */
[C---:B------:R-:W-:Y:S02]  /*1630*/  @!P4 IMAD R15, R12.reuse, c[0x0][0x194], R0 ;  /* 0x000065000c0fca24 */ /* 0x040fe400078e0200 */
[----:B------:R-:W-:Y:S01]  /*1640*/  @!P4 IMAD.WIDE.U32 R10, R12, c[0x0][0x190], R10 ;  /* 0x000064000c0aca25 */ /* 0x000fe200078e000a */
[----:B------:R-:W-:-:S03]  /*1650*/  IADD3 R12, R2, 0x60, RZ ;  /* 0x00000060020c7810 */ /* 0x000fc60007ffe0ff */
[----:B------:R-:W-:Y:S01]  /*1660*/  IMAD R7, R152, 0x8, R7 ;  /* 0x0000000898077824 */ /* 0x000fe200078e0207 */
[----:B------:R-:W-:Y:S01]  /*1670*/  ISETP.GE.AND P2, PT, R12, R29, PT ;  /* 0x0000001d0c00720c */ /* 0x000fe20003f46270 */
[----:B------:R-:W-:Y:S01]  /*1680*/  @!P0 IMAD.IADD R0, R9, 0x1, R6 ;  /* 0x0000000109008824 */ /* 0x000fe200078e0206 */
[C---:B------:R-:W-:Y:S01]  /*1690*/  @!P0 LEA R6, P1, R8.reuse, c[0x0][0x160], 0x1 ;  /* 0x0000580008068a11 */ /* 0x040fe200078208ff */
[----:B------:R-:W-:Y:S01]  /*16a0*/  IMAD.U32 R230, R7, 0x20, R230 ;  /* 0x0000002007e67824 */ /* 0x000fe200078e00e6 */
[----:B------:R2:W-:Y:S02]  /*16b0*/  STL [R1+0x58], R12 ;  /* 0x0000580c01007387 */ /* 0x0005e40000100800 */
[----:B------:R-:W-:Y:S01]  /*16c0*/  @!P0 LEA.HI.X R7, R8, c[0x0][0x164], R0, 0x1, P1 ;  /* 0x0000590008078a11 */ /* 0x000fe200008f0c00 */
[----:B------:R-:W-:Y:S01]  /*16d0*/  @!P4 IMAD.IADD R0, R11, 0x1, R15 ;  /* 0x000000010b00c824 */ /* 0x000fe200078e020f */
[----:B------:R-:W-:Y:S01]  /*16e0*/  LEA.HI R15, R17, R155, RZ, 0x4 ;  /* 0x0000009b110f7211 */ /* 0x000fe200078f20ff */
[----:B------:R-:W-:Y:S01]  /*16f0*/  IMAD.SHL.U32 R230, R230, 0x2, RZ ;  /* 0x00000002e6e67824 */ /* 0x000fe200078e00ff */
[----:B------:R-:W-:-:S02]  /*1700*/  @!P4 LEA R8, P1, R10, c[0x0][0x160], 0x1 ;  /* 0x000058000a08ca11 */ /* 0x000fc400078208ff */
[----:B------:R-:W-:Y:S02]  /*1710*/  SHF.R.S32.HI R13, RZ, 0x4, R15 ;  /* 0x00000004ff0d7819 */ /* 0x000fe4000001140f */
[----:B------:R-:W-:Y:S01]  /*1720*/  @!P4 LEA.HI.X R9, R10, c[0x0][0x164], R0, 0x1, P1 ;  /* 0x000059000a09ca11 */ /* 0x000fe200008f0c00 */
[----:B------:R-:W-:Y:S01]  /*1730*/  @!PT LDS RZ, [RZ] ;  /* 0x00000000fffff984 */ /* 0x000fe20000000800 */
[----:B------:R-:W-:Y:S01]  /*1740*/  @!PT LDS RZ, [RZ] ;  /* 0x00000000fffff984 */ /* 0x000fe20000000800 */
[----:B------:R-:W-:Y:S01]  /*1750*/  @!PT LDS RZ, [RZ] ;  /* 0x00000000fffff984 */ /* 0x000fe20000000800 */
[----:B------:R3:W-:Y:S01]  /*1760*/  @!P0 LDGSTS.E.BYPASS.LTC128B.128 [R230], [R6.64] ;  /* 0x0000000006e68fae */ /* 0x0007e2000b901d4e */
[----:B------:R-:W-:Y:S01]  /*1770*/  @!P3 IADD3 R10, P1, R32, 0x40, RZ ;  /* 0x00000040200ab810 */ /* 0x000fe20007f3e0ff */
[----:B------:R-:W-:Y:S01]  /*1780*/  IMAD R0, R154, -0x40, R64 ;  /* 0xffffffc09a007824 */ /* 0x000fe200078e0240 */
[----:B------:R-:W-:Y:S01]  /*1790*/  SHF.R.S32.HI R17, RZ, 0x1f, R18 ;  /* 0x0000001fff117819 */ /* 0x000fe20000011412 */
[----:B------:R3:W-:Y:S03]  /*17a0*/  @!P0 LDGSTS.E.BYPASS.LTC128B.128 [R230+0x2000], [R6.64+0x40] ;  /* 0x0200004006e68fae */ /* 0x0007e6000b901d4e */
[----:B------:R-:W-:Y:S01]  /*17b0*/  ISETP.GE.AND P6, PT, R2, R0, PT ;  /* 0x000000000200720c */ /* 0x000fe20003fc6270 */
[----:B------:R3:W-:Y:S01]  /*17c0*/  @!P0 LDGSTS.E.BYPASS.LTC128B.128 [R230+0x4000], [R6.64+0x80] ;  /* 0x0400008006e68fae */ /* 0x0007e2000b901d4e */
[----:B------:R-:W-:-:S02]  /*17d0*/  @!P2 IADD3 R11, P0, R32, 0x60, RZ ;  /* 0x00000060200ba810 */ /* 0x000fc40007f1e0ff */
[-C--:B------:R-:W-:Y:S01]  /*17e0*/  ISETP.GE.AND P5, PT, R2, R0.reuse, PT ;  /* 0x000000000200720c */ /* 0x080fe20003fa6270 */
[----:B------:R4:W-:Y:S02]  /*17f0*/  @!P4 LDGSTS.E.BYPASS.LTC128B.128 [R230+0x800], [R8.64] ;  /* 0x0080000008e6cfae */ /* 0x0009e4000b901d4e */
[--C-:B--2---:R-:W-:Y:S01]  /*1800*/  @!P2 IMAD.X R12, RZ, RZ, R33.reuse, P0 ;  /* 0x000000ffff0ca224 */ /* 0x104fe200000e0621 */
[-C--:B------:R-:W-:Y:S01]  /*1810*/  ISETP.GE.AND P0, PT, R14, R0.reuse, PT ;  /* 0x000000000e00720c */ /* 0x080fe20003f06270 */
[----:B------:R4:W-:Y:S02]  /*1820*/  @!P4 LDGSTS.E.BYPASS.LTC128B.128 [R230+0x2800], [R8.64+0x40] ;  /* 0x0280004008e6cfae */ /* 0x0009e4000b901d4e */
[----:B------:R-:W-:Y:S02]  /*1830*/  @!P2 IMAD R12, R12, c[0x0][0x190], RZ ;  /* 0x000064000c0caa24 */ /* 0x000fe400078e02ff */
[----:B------:R4:W-:Y:S01]  /*1840*/  @!P4 LDGSTS.E.BYPASS.LTC128B.128 [R230+0x4800], [R8.64+0x80] ;  /* 0x0480008008e6cfae */ /* 0x0009e2000b901d4e */
[----:B---3--:R-:W-:Y:S01]  /*1850*/  LEA.HI R7, R15, R13, RZ, 0x1 ;  /* 0x0000000d0f077211 */ /* 0x008fe200078f08ff */
[----:B------:R-:W-:Y:S01]  /*1860*/  @!P3 IMAD.X R6, RZ, RZ, R33, P1 ;  /* 0x000000ffff06b224 */ /* 0x000fe200008e0621 */
[----:B------:R-:W-:-:S02]  /*1870*/  ISETP.GE.AND P1, PT, R14, R0, PT ;  /* 0x000000000e00720c */ /* 0x000fc40003f26270 */
[----:B------:R-:W-:Y:S01]  /*1880*/  LOP3.LUT R7, R7, 0xfffffffe, RZ, 0xc0, !PT ;  /* 0xfffffffe07077812 */ /* 0x000fe200078ec0ff */
[----:B------:R-:W-:Y:S02]  /*1890*/  @!P3 IMAD R0, R6, c[0x0][0x190], RZ ;  /* 0x000064000600ba24 */ /* 0x000fe400078e02ff */
[----:B------:R-:W-:Y:S02]  /*18a0*/  @!P2 IMAD.MOV.U32 R6, RZ, RZ, R4 ;  /* 0x000000ffff06a224 */ /* 0x000fe400078e0004 */
[----:B------:R-:W-:Y:S02]  /*18b0*/  IMAD.IADD R23, R13, 0x1, -R7 ;  /* 0x000000010d177824 */ /* 0x000fe400078e0a07 */
[--C-:B------:R-:W-:Y:S02]  /*18c0*/  @!P2 IMAD.MOV.U32 R7, RZ, RZ, R5.reuse ;  /* 0x000000ffff07a224 */ /* 0x100fe400078e0005 */
[C---:B------:R-:W-:Y:S02]  /*18d0*/  @!P3 IMAD R0, R10.reuse, c[0x0][0x194], R0 ;  /* 0x000065000a00ba24 */ /* 0x040fe400078e0200 */
[----:B------:R-:W-:-:S04]  /*18e0*/  @!P3 IMAD.WIDE.U32 R4, R10, c[0x0][0x190], R4 ;  /* 0x000064000a04ba25 */ /* 0x000fc800078e0004 */
[----:B------:R-:W-:Y:S01]  /*18f0*/  @!P3 IMAD.IADD R5, R5, 0x1, R0 ;  /* 0x000000010505b824 */ /* 0x000fe200078e0200 */
[C---:B------:R-:W-:Y:S01]  /*1900*/  @!P3 LEA R10, P4, R4.reuse, c[0x0][0x160], 0x1 ;  /* 0x00005800040aba11 */ /* 0x040fe200078808ff */
[----:B------:R-:W-:Y:S02]  /*1910*/  IMAD R0, R3, c[0x0][0x198], RZ ;  /* 0x0000660003007a24 */ /* 0x000fe400078e02ff */
[----:B----4-:R-:W-:Y:S01]  /*1920*/  @!P2 IMAD R8, R11, c[0x0][0x194], R12 ;  /* 0x000065000b08aa24 */ /* 0x010fe200078e020c */
[----:B------:R-:W-:Y:S01]  /*1930*/  LOP3.LUT R12, R15, 0xfffffff0, RZ, 0xc0, !PT ;  /* 0xfffffff00f0c7812 */ /* 0x000fe200078ec0ff */
[----:B------:R-:W-:Y:S01]  /*1940*/  @!P2 IMAD.WIDE.U32 R6, R11, c[0x0][0x190], R6 ;  /* 0x000064000b06aa25 */ /* 0x000fe200078e0006 */
[----:B------:R-:W-:-:S03]  /*1950*/  @!P3 LEA.HI.X R11, R4, c[0x0][0x164], R5, 0x1, P4 ;  /* 0x00005900040bba11 */ /* 0x000fc600020f0c05 */
[----:B------:R-:W-:Y:S02]  /*1960*/  IMAD R13, R2, c[0x0][0x19c], R0 ;  /* 0x00006700020d7a24 */ /* 0x000fe400078e0200 */
[----:B------:R-:W-:Y:S01]  /*1970*/  @!P2 IMAD.IADD R0, R7, 0x1, R8 ;  /* 0x000000010700a824 */ /* 0x000fe200078e0208 */
[----:B------:R-:W-:Y:S01]  /*1980*/  @!P2 LEA R8, P4, R6, c[0x0][0x160], 0x1 ;  /* 0x000058000608aa11 */ /* 0x000fe200078808ff */
[----:B------:R-:W-:Y:S01]  /*1990*/  IMAD.WIDE.U32 R4, R2, c[0x0][0x198], R30 ;  /* 0x0000660002047a25 */ /* 0x000fe200078e001e */
[----:B------:R-:W-:Y:S01]  /*19a0*/  LOP3.LUT R7, R22, 0xfffffff8, RZ, 0xc0, !PT ;  /* 0xfffffff816077812 */ /* 0x000fe200078ec0ff */
[----:B------:R2:W-:Y:S01]  /*19b0*/  @!P3 LDGSTS.E.BYPASS.LTC128B.128 [R230+0x1000], [R10.64] ;  /* 0x010000000ae6bfae */ /* 0x0005e2000b901d4e */
[----:B------:R-:W-:Y:S01]  /*19c0*/  @!P2 LEA.HI.X R9, R6, c[0x0][0x164], R0, 0x1, P4 ;  /* 0x000059000609aa11 */ /* 0x000fe200020f0c00 */
[C---:B------:R-:W-:Y:S01]  /*19d0*/  IMAD.IADD R0, R155.reuse, 0x1, -R12 ;  /* 0x000000019b007824 */ /* 0x040fe200078e0a0c */
[----:B------:R-:W-:Y:S01]  /*19e0*/  IADD3 R4, P4, R16, R4, RZ ;  /* 0x0000000410047210 */ /* 0x000fe20007f9e0ff */
[----:B------:R-:W-:Y:S01]  /*19f0*/  IMAD.IADD R7, R155, 0x1, -R7 ;  /* 0x000000019b077824 */ /* 0x000fe200078e0a07 */
[----:B------:R2:W-:Y:S01]  /*1a00*/  @!P3 LDGSTS.E.BYPASS.LTC128B.128 [R230+0x3000], [R10.64+0x40] ;  /* 0x030000400ae6bfae */ /* 0x0005e2000b901d4e */
[----:B------:R-:W-:Y:S01]  /*1a10*/  IMAD R3, R3, c[0x0][0x1a0], RZ ;  /* 0x0000680003037a24 */ /* 0x000fe200078e02ff */
[-C--:B------:R-:W-:Y:S01]  /*1a20*/  LEA.HI R12, R0, R0.reuse, RZ, 0x1 ;  /* 0x00000000000c7211 */ /* 0x080fe200078f08ff */
[----:B------:R-:W-:Y:S01]  /*1a30*/  IMAD R6, R17, c[0x0][0x1b0], RZ ;  /* 0x00006c0011067a24 */ /* 0x000fe200078e02ff */
[----:B------:R-:W-:Y:S01]  /*1a40*/  IADD3.X R5, R21, R5, R13, P4, !PT ;  /* 0x0000000515057210 */ /* 0x000fe200027fe40d */
[----:B------:R-:W-:Y:S01]  /*1a50*/  IMAD R15, R2, c[0x0][0x1a4], R3 ;  /* 0x00006900020f7a24 */ /* 0x000fe200078e0203 */
[----:B------:R-:W-:Y:S01]  /*1a60*/  LOP3.LUT R14, R12, 0x7fffffe, RZ, 0xc0, !PT ;  /* 0x07fffffe0c0e7812 */ /* 0x000fe200078ec0ff */
[----:B------:R-:W-:Y:S01]  /*1a70*/  IMAD.WIDE.U32 R2, R2, c[0x0][0x1a0], R30 ;  /* 0x0000680002027a25 */ /* 0x000fe200078e001e */
[----:B------:R-:W-:Y:S01]  /*1a80*/  SHF.R.S32.HI R16, RZ, 0x1f, R0 ;  /* 0x0000001fff107819 */ /* 0x000fe20000011400 */
[----:B------:R2:W-:Y:S01]  /*1a90*/  @!P3 LDGSTS.E.BYPASS.LTC128B.128 [R230+0x5000], [R10.64+0x80] ;  /* 0x050000800ae6bfae */ /* 0x0005e2000b901d4e */
[----:B------:R-:W-:Y:S01]  /*1aa0*/  LEA.HI R13, R7, R7, RZ, 0x1 ;  /* 0x00000007070d7211 */ /* 0x000fe200078f08ff */
[----:B------:R-:W-:Y:S01]  /*1ab0*/  IMAD.IADD R67, R0, 0x1, -R14 ;  /* 0x0000000100437824 */ /* 0x000fe200078e0a0e */
[----:B------:R-:W-:Y:S01]  /*1ac0*/  LEA.HI R21, R16, R0, RZ, 0x3 ;  /* 0x0000000010157211 */ /* 0x000fe200078f18ff */
[C---:B------:R-:W-:Y:S01]  /*1ad0*/  IMAD R0, R18.reuse, c[0x0][0x1b4], R6 ;  /* 0x00006d0012007a24 */ /* 0x040fe200078e0206 */
[----:B------:R-:W-:Y:S01]  /*1ae0*/  LOP3.LUT R14, R13, 0x7fffffe, RZ, 0xc0, !PT ;  /* 0x07fffffe0d0e7812 */ /* 0x000fe200078ec0ff */
[----:B------:R-:W-:Y:S01]  /*1af0*/  IMAD.WIDE.U32 R30, R18, c[0x0][0x1b0], R4 ;  /* 0x00006c00121e7a25 */ /* 0x000fe200078e0004 */
[----:B------:R-:W-:Y:S01]  /*1b00*/  IADD3 R6, P4, R19, R2, RZ ;  /* 0x0000000213067210 */ /* 0x000fe20007f9e0ff */
[----:B------:R3:W-:Y:S01]  /*1b10*/  @!P2 LDGSTS.E.BYPASS.LTC128B.128 [R230+0x1800], [R8.64] ;  /* 0x0180000008e6afae */ /* 0x0007e2000b901d4e */
[----:B------:R-:W-:Y:S01]  /*1b20*/  SHF.R.S32.HI R22, RZ, 0x1, R13 ;  /* 0x00000001ff167819 */ /* 0x000fe2000001140d */
[----:B------:R-:W-:Y:S01]  /*1b30*/  IMAD.IADD R159, R31, 0x1, R0 ;  /* 0x000000011f9f7824 */ /* 0x000fe200078e0200 */
[----:B------:R-:W-:Y:S01]  /*1b40*/  SHF.R.S32.HI R13, RZ, 0x1, R12 ;  /* 0x00000001ff0d7819 */ /* 0x000fe2000001140c */
[----:B------:R-:W-:Y:S01]  /*1b50*/  IMAD.MOV.U32 R158, RZ, RZ, R30 ;  /* 0x000000ffff9e7224 */ /* 0x000fe200078e001e */
[----:B------:R-:W-:Y:S01]  /*1b60*/  SHF.R.S32.HI R12, RZ, 0x1f, R12 ;  /* 0x0000001fff0c7819 */ /* 0x000fe2000001140c */
[----:B------:R-:W-:Y:S01]  /*1b70*/  IMAD.IADD R19, R7, 0x1, -R14 ;  /* 0x0000000107137824 */ /* 0x000fe200078e0a0e */
[----:B------:R-:W-:Y:S01]  /*1b80*/  IADD3.X R7, R20, R3, R15, P4, !PT ;  /* 0x0000000314077210 */ /* 0x000fe200027fe40f */
[----:B------:R-:W-:Y:S01]  /*1b90*/  IMAD.WIDE.U32 R2, R154, UR10, R158 ;  /* 0x0000000a9a027c25 */ /* 0x000fe2000f8e009e */
[----:B------:R-:W-:Y:S01]  /*1ba0*/  LEA.HI R5, R12, R13, RZ, 0x2 ;  /* 0x0000000d0c057211 */ /* 0x000fe200078f10ff */
[----:B------:R3:W-:Y:S02]  /*1bb0*/  @!P2 LDGSTS.E.BYPASS.LTC128B.128 [R230+0x3800], [R8.64+0x40] ;  /* 0x0380004008e6afae */ /* 0x0007e4000b901d4e */
[----:B------:R-:W-:Y:S01]  /*1bc0*/  IMAD.IADD R12, R3, 0x1, R25 ;  /* 0x00000001030c7824 */ /* 0x000fe200078e0219 */
[----:B------:R-:W-:Y:S01]  /*1bd0*/  @!P6 LEA R4, P4, R2, c[0x0][0x168], 0x1 ;  /* 0x00005a000204ea11 */ /* 0x000fe200078808ff */
[----:B------:R3:W-:Y:S01]  /*1be0*/  @!P2 LDGSTS.E.BYPASS.LTC128B.128 [R230+0x5800], [R8.64+0x80] ;  /* 0x0580008008e6afae */ /* 0x0007e2000b901d4e */
[----:B------:R-:W-:Y:S01]  /*1bf0*/  LOP3.LUT R16, R5, 0xfffffffc, RZ, 0xc0, !PT ;  /* 0xfffffffc05107812 */ /* 0x000fe200078ec0ff */
[----:B------:R-:W-:Y:S01]  /*1c00*/  IMAD.SHL.U32 R0, R22, 0x40, RZ ;  /* 0x0000004016007824 */ /* 0x000fe200078e00ff */
[----:B------:R-:W-:Y:S01]  /*1c10*/  @!P6 LEA.HI.X R5, R2, c[0x0][0x16c], R12, 0x1, P4 ;  /* 0x00005b000205ea11 */ /* 0x000fe200020f0c0c */
[----:B------:R-:W-:Y:S01]  /*1c20*/  IMAD.SHL.U32 R15, R24, 0x8, RZ ;  /* 0x00000008180f7824 */ /* 0x000fe200078e00ff */
[----:B------:R-:W-:Y:S01]  /*1c30*/  @!P1 IADD3 R3, P4, R2, UR6, RZ ;  /* 0x0000000602039c10 */ /* 0x000fe2000ff9e0ff */
[----:B------:R-:W-:Y:S01]  /*1c40*/  IMAD.IADD R20, R13, 0x1, -R16 ;  /* 0x000000010d147824 */ /* 0x000fe200078e0a10 */
[----:B------:R-:W-:Y:S01]  /*1c50*/  LOP3.LUT R0, R0, 0xc0, RZ, 0xc0, !PT ;  /* 0x000000c000007812 */ /* 0x000fe200078ec0ff */
[----:B------:R4:W-:Y:S01]  /*1c60*/  @!P6 LDGSTS.E.BYPASS.LTC128B.128 [R230+0x6000], [R4.64] ;  /* 0x0600000004e6efae */ /* 0x0009e2000b901d4e */
[----:B------:R-:W-:-:S02]  /*1c70*/  @!P1 IADD3.X R13, R12, UR7, RZ, P4, !PT ;  /* 0x000000070c0d9c10 */ /* 0x000fc4000a7fe4ff */
[C---:B------:R-:W-:Y:S01]  /*1c80*/  @!P1 LEA R2, P4, R3.reuse, c[0x0][0x168], 0x1 ;  /* 0x00005a0003029a11 */ /* 0x040fe200078808ff */
[----:B------:R4:W-:Y:S01]  /*1c90*/  @!P6 LDGSTS.E.BYPASS.LTC128B.128 [R230+0x7000], [R4.64+0x40] ;  /* 0x0700004004e6efae */ /* 0x0009e2000b901d4e */
[----:B------:R-:W-:Y:S02]  /*1ca0*/  LOP3.LUT R15, R0, 0x8, R15, 0xf8, !PT ;  /* 0x00000008000f7812 */ /* 0x000fe400078ef80f */
[----:B------:R-:W-:Y:S01]  /*1cb0*/  @!P1 LEA.HI.X R3, R3, c[0x0][0x16c], R13, 0x1, P4 ;  /* 0x00005b0003039a11 */ /* 0x000fe200020f0c0d */
[----:B------:R4:W-:Y:S01]  /*1cc0*/  @!P6 LDGSTS.E.BYPASS.LTC128B.128 [R230+0x8000], [R4.64+0x80] ;  /* 0x0800008004e6efae */ /* 0x0009e2000b901d4e */
[----:B------:R-:W-:Y:S01]  /*1cd0*/  SHF.R.U32.HI R14, RZ, 0x3, R0 ;  /* 0x00000003ff0e7819 */ /* 0x000fe20000011600 */
[----:B------:R-:W-:Y:S02]  /*1ce0*/  IMAD R0, R17, c[0x0][0x1b8], RZ ;  /* 0x00006e0011007a24 */ /* 0x000fe400078e02ff */
[----:B------:R5:W-:Y:S01]  /*1cf0*/  @!P1 LDGSTS.E.BYPASS.LTC128B.128 [R230+0x6800], [R2.64] ;  /* 0x0680000002e69fae */ /* 0x000be2000b901d4e */
[----:B------:R-:W-:Y:S01]  /*1d00*/  LOP3.LUT R14, R15, R14, RZ, 0x3c, !PT ;  /* 0x0000000e0f0e7212 */ /* 0x000fe200078e3cff */
[----:B------:R-:W-:-:S02]  /*1d10*/  IMAD R12, R18, c[0x0][0x1bc], R0 ;  /* 0x00006f00120c7a24 */ /* 0x000fc400078e0200 */
[----:B------:R5:W-:Y:S01]  /*1d20*/  @!P1 LDGSTS.E.BYPASS.LTC128B.128 [R230+0x7800], [R2.64+0x40] ;  /* 0x0780004002e69fae */ /* 0x000be2000b901d4e */
[----:B------:R-:W-:-:S03]  /*1d30*/  IMAD.SHL.U32 R0, R20, 0x40, RZ ;  /* 0x0000004014007824 */ /* 0x000fc600078e00ff */
[----:B------:R5:W-:Y:S02]  /*1d40*/  @!P1 LDGSTS.E.BYPASS.LTC128B.128 [R230+0x8800], [R2.64+0x80] ;  /* 0x0880008002e69fae */ /* 0x000be4000b901d4e */
[----:B------:R-:W-:Y:S02]  /*1d50*/  LOP3.LUT R0, R0, 0xc0, RZ, 0xc0, !PT ;  /* 0x000000c000007812 */ /* 0x000fe400078ec0ff */
[----:B------:R-:W0:Y:S04]  /*1d60*/  LDGDEPBAR ;  /* 0x00000000000079af */ /* 0x000e280000000000 */
[----:B------:R1:W-:Y:S04]  /*1d70*/  STL.64 [R1+0x30], R30 ;  /* 0x0000301e01007387 */ /* 0x0003e80000100a00 */
[----:B------:R-:W-:Y:S01]  /*1d80*/  STL.64 [R1+0x28], R158 ;  /* 0x0000289e01007387 */ /* 0x000fe20000100a00 */
[----:B----4-:R-:W-:-:S02]  /*1d90*/  IMAD.SHL.U32 R5, R21, 0x20, RZ ;  /* 0x0000002015057824 */ /* 0x010fc400078e00ff */
[----:B------:R-:W-:-:S03]  /*1da0*/  IMAD.SHL.U32 R4, R23, 0x8, RZ ;  /* 0x0000000817047824 */ /* 0x000fc600078e00ff */
[----:B------:R-:W-:Y:S02]  /*1db0*/  LOP3.LUT R66, R5, 0xffffff00, RZ, 0xc0, !PT ;  /* 0xffffff0005427812 */ /* 0x000fe400078ec0ff */
[----:B------:R-:W-:-:S03]  /*1dc0*/  SHF.R.U32.HI R5, RZ, 0x3, R0 ;  /* 0x00000003ff057819 */ /* 0x000fc60000011600 */
[----:B---3--:R-:W-:Y:S01]  /*1dd0*/  IMAD R8, R152, 0x200, R66 ;  /* 0x0000020098087824 */ /* 0x008fe200078e0242 */
[----:B------:R-:W-:-:S04]  /*1de0*/  DEPBAR.LE SB0, 0x0 ;  /* 0x000080000000791a */ /* 0x000fc80000000000 */
[----:B------:R-:W-:Y:S01]  /*1df0*/  BAR.SYNC.DEFER_BLOCKING 0x0 ;  /* 0x0000000000007b1d */ /* 0x000fe20000010000 */
[----:B------:R-:W-:Y:S02]  /*1e00*/  IMAD R8, R67, 0x20, R8 ;  /* 0x0000002043087824 */ /* 0x000fe400078e0208 */
[----:B-1----:R-:W-:Y:S01]  /*1e10*/  IMAD.WIDE.U32 R30, R18, c[0x0][0x1b8], R6 ;  /* 0x00006e00121e7a25 */ /* 0x002fe200078e0006 */
[----:B------:R-:W-:-:S03]  /*1e20*/  LOP3.LUT R6, R0, 0x8, R4, 0xf8, !PT ;  /* 0x0000000800067812 */ /* 0x000fc600078ef804 */
[----:B------:R-:W-:Y:S01]  /*1e30*/  IMAD.IADD R29, R31, 0x1, R12 ;  /* 0x000000011f1d7824 */ /* 0x000fe200078e020c */
[----:B------:R-:W-:Y:S01]  /*1e40*/  LOP3.LUT R153, R6, R5, RZ, 0x3c, !PT ;  /* 0x0000000506997212 */ /* 0x000fe200078e3cff */
[----:B------:R-:W-:Y:S01]  /*1e50*/  IMAD.MOV.U32 R28, RZ, RZ, R30 ;  /* 0x000000ffff1c7224 */ /* 0x000fe200078e001e */
[----:B------:R-:W-:Y:S01]  /*1e60*/  STL.64 [R1+0x50], R30 ;  /* 0x0000501e01007387 */ /* 0x000fe20000100a00 */
[----:B------:R-:W-:Y:S02]  /*1e70*/  IMAD R7, R23, 0x8, R19 ;  /* 0x0000000817077824 */ /* 0x000fe400078e0213 */
[----:B-----5:R-:W-:Y:S01]  /*1e80*/  IMAD.WIDE.U32 R2, R154, UR12, R28 ;  /* 0x0000000c9a027c25 */ /* 0x020fe2000f8e001c */
[----:B------:R-:W-:Y:S03]  /*1e90*/  STL.64 [R1+0x20], R28 ;  /* 0x0000201c01007387 */ /* 0x000fe60000100a00 */
[----:B------:R-:W-:Y:S01]  /*1ea0*/  IMAD.IADD R0, R3, 0x1, R26 ;  /* 0x0000000103007824 */ /* 0x000fe200078e021a */
[----:B------:R-:W-:-:S02]  /*1eb0*/  @!P5 LEA R4, P2, R2, c[0x0][0x170], 0x1 ;  /* 0x00005c000204da11 */ /* 0x000fc400078408ff */
[C---:B------:R-:W-:Y:S02]  /*1ec0*/  @!P0 IADD3 R3, P1, R2.reuse, UR4, RZ ;  /* 0x0000000402038c10 */ /* 0x040fe4000ff3e0ff */
[----:B------:R-:W-:Y:S02]  /*1ed0*/  @!P5 LEA.HI.X R5, R2, c[0x0][0x174], R0, 0x1, P2 ;  /* 0x00005d000205da11 */ /* 0x000fe400010f0c00 */
[----:B------:R-:W-:Y:S01]  /*1ee0*/  @!P0 IADD3.X R2, R0, UR5, RZ, P1, !PT ;  /* 0x0000000500028c10 */ /* 0x000fe20008ffe4ff */
[----:B------:R-:W-:Y:S01]  /*1ef0*/  IMAD.U32 R0, R7, 0x20, R14 ;  /* 0x0000002007007824 */ /* 0x000fe200078e000e */
[C---:B------:R-:W-:Y:S01]  /*1f00*/  @!P0 LEA R6, P1, R3.reuse, c[0x0][0x170], 0x1 ;  /* 0x00005c0003068a11 */ /* 0x040fe200078208ff */
[----:B------:R-:W-:Y:S02]  /*1f10*/  @P5 STS [R230+0x9000], RZ ;  /* 0x009000ffe6005388 */ /* 0x000fe40000000800 */
[----:B------:R-:W-:Y:S01]  /*1f20*/  IMAD.SHL.U32 R217, R0, 0x2, RZ ;  /* 0x0000000200d97824 */ /* 0x000fe200078e00ff */
[----:B------:R-:W-:Y:S01]  /*1f30*/  @!P0 LEA.HI.X R7, R3, c[0x0][0x174], R2, 0x1, P1 ;  /* 0x00005d0003078a11 */ /* 0x000fe200008f0c02 */
[----:B------:R-:W-:Y:S01]  /*1f40*/  IMAD.IADD R2, R153, 0x1, R8 ;  /* 0x0000000199027824 */ /* 0x000fe200078e0208 */
[----:B------:R-:W-:Y:S01]  /*1f50*/  @P5 STS [R230+0x9004], RZ ;  /* 0x009004ffe6005388 */ /* 0x000fe20000000800 */
[----:B------:R-:W-:-:S02]  /*1f60*/  LOP3.LUT P1, RZ, R20, 0x2, RZ, 0xc0, !PT ;  /* 0x0000000214ff7812 */ /* 0x000fc4000782c0ff */
[----:B------:R-:W-:Y:S01]  /*1f70*/  IMAD.SHL.U32 R220, R2, 0x2, RZ ;  /* 0x0000000202dc7824 */ /* 0x000fe200078e00ff */
[----:B------:R-:W-:Y:S01]  /*1f80*/  @P5 STS.64 [R230+0x9008], RZ ;  /* 0x009008ffe6005388 */ /* 0x000fe20000000a00 */
[----:B------:R-:W-:-:S03]  /*1f90*/  IMAD.MOV.U32 R2, RZ, RZ, 0x10 ;  /* 0x00000010ff027424 */ /* 0x000fc600078e00ff */
        /* <DEDUP_REMOVED lines=16> */
[----:B------:R1:W-:Y:S01]  /*20a0*/  @!P0 LDGSTS.E.BYPASS.LTC128B.128 [R230+0xb800], [R6.64+0x80] ;  /* 0x0b80008006e68fae */ /* 0x0003e2000b901d4e */
[----:B------:R-:W-:-:S03]  /*20b0*/  LOP3.LUT P0, RZ, R22, 0x2, RZ, 0xc0, !PT ;  /* 0x0000000216ff7812 */ /* 0x000fc6000780c0ff */
[----:B--2---:R-:W-:Y:S01]  /*20c0*/  LDSM.16.M88.4 R8, [R220+0x1000] ;  /* 0x00100000dc08783b */ /* 0x004fe20000000200 */
[C---:B------:R-:W-:Y:S02]  /*20d0*/  SEL R0, R2.reuse, 0xfffffff0, !P0 ;  /* 0xfffffff002007807 */ /* 0x040fe40004000000 */
[----:B------:R-:W-:Y:S01]  /*20e0*/  SEL R2, R2, 0xfffffff0, !P1 ;  /* 0xfffffff002027807 */ /* 0x000fe20004800000 */
[----:B------:R-:W2:Y:S02]  /*20f0*/  LDSM.16.M88.4 R32, [R217+0x6400] ;  /* 0x00640000d920783b */ /* 0x000ea40000000200 */
[----:B------:R-:W-:Y:S01]  /*2100*/  IMAD R219, R0, 0x2, R217 ;  /* 0x0000000200db7824 */ /* 0x000fe200078e02d9 */
[----:B------:R-:W-:Y:S01]  /*2110*/  LOP3.LUT R0, R156, 0xffffffe0, RZ, 0xc0, !PT ;  /* 0xffffffe09c007812 */ /* 0x000fe200078ec0ff */
[----:B------:R-:W3:Y:S01]  /*2120*/  LDSM.16.M88.4 R24, [R217+0x6c00] ;  /* 0x006c0000d918783b */ /* 0x000ee20000000200 */
[----:B------:R-:W-:-:S03]  /*2130*/  IMAD R221, R2, 0x2, R220 ;  /* 0x0000000202dd7824 */ /* 0x000fc600078e02dc */
[----:B------:R-:W4:Y:S01]  /*2140*/  LDSM.16.M88.4 R16, [R217+0x6000] ;  /* 0x00600000d910783b */ /* 0x000f220000000200 */
[C---:B------:R-:W-:Y:S02]  /*2150*/  IMAD.IADD R0, R155.reuse, 0x1, -R0 ;  /* 0x000000019b007824 */ /* 0x040fe400078e0a00 */
[----:B------:R-:W-:Y:S01]  /*2160*/  IMAD.SHL.U32 R155, R155, 0x2, RZ ;  /* 0x000000029b9b7824 */ /* 0x000fe200078e00ff */
[----:B------:R-:W5:Y:S02]  /*2170*/  LDSM.16.M88.4 R28, [R217+0x6800] ;  /* 0x00680000d91c783b */ /* 0x000f640000000200 */
[----:B------:R-:W-:Y:S02]  /*2180*/  SHF.R.S32.HI R3, RZ, 0x1f, R0 ;  /* 0x0000001fff037819 */ /* 0x000fe40000011400 */
[----:B------:R-:W4:Y:S02]  /*2190*/  LDSM.16.M88.4 R12, [R220] ;  /* 0x00000000dc0c783b */ /* 0x000f240000000200 */
[----:B------:R-:W-:Y:S01]  /*21a0*/  LEA.HI R0, R3, R0, RZ, 0x2 ;  /* 0x0000000003007211 */ /* 0x000fe200078f10ff */
[----:B------:R-:W-:Y:S01]  /*21b0*/  IMAD R3, R152, 0x10, R157 ;  /* 0x0000001098037824 */ /* 0x000fe200078e029d */
[----:B-1----:R-:W-:Y:S02]  /*21c0*/  LDSM.16.M88.4 R4, [R221+0x1000] ;  /* 0x00100000dd04783b */ /* 0x002fe40000000200 */
[----:B------:R-:W-:-:S02]  /*21d0*/  SHF.R.S32.HI R161, RZ, 0x2, R0 ;  /* 0x00000002ffa17819 */ /* 0x000fc40000011400 */
[----:B------:R-:W1:Y:S03]  /*21e0*/  LDSM.16.M88.4 R40, [R219+0x6400] ;  /* 0x00640000db28783b */ /* 0x000e660000000200 */
[----:B------:R-:W-:Y:S01]  /*21f0*/  IMAD.IADD R0, R3, 0x1, R161 ;  /* 0x0000000103007824 */ /* 0x000fe200078e02a1 */
[----:B------:R-:W1:Y:S01]  /*2200*/  LDSM.16.M88.4 R52, [R219+0x6c00] ;  /* 0x006c0000db34783b */ /* 0x000e620000000200 */
[----:B------:R-:W-:-:S03]  /*2210*/  IADD3 R3, R64, -c[0x0][0x2e4], -R65 ;  /* 0x8000b90040037a10 */ /* 0x000fc60007ffe841 */
[----:B------:R-:W1:Y:S04]  /*2220*/  LDSM.16.M88.4 R44, [R219+0x6000] ;  /* 0x00600000db2c783b */ /* 0x000e680000000200 */
[----:B------:R-:W1:Y:S01]  /*2230*/  LDSM.16.M88.4 R48, [R219+0x6800] ;  /* 0x00680000db30783b */ /* 0x000e620000000200 */
[C---:B--2---:R-:W-:Y:S03]  /*2240*/  HMMA.16816.F32.BF16 R60, R8.reuse, R32, RZ ;  /* 0x00000020083c723c */ /* 0x044fe600000418ff */
[----:B------:R-:W2:Y:S04]  /*2250*/  LDSM.16.M88.4 R20, [R221] ;  /* 0x00000000dd14783b */ /* 0x000ea80000000200 */
[----:B------:R-:W0:Y:S01]  /*2260*/  LDGDEPBAR ;  /* 0x00000000000079af */ /* 0x000e220000000000 */
[C---:B---3--:R-:W-:Y:S03]  /*2270*/  HMMA.16816.F32.BF16 R36, R8.reuse, R24, RZ ;  /* 0x000000180824723c */ /* 0x048fe600000418ff */
[----:B------:R-:W-:Y:S05]  /*2280*/  STL [R1+0x5c], R161 ;  /* 0x00005ca101007387 */ /* 0x000fea0000100800 */
[C---:B------:R-:W-:Y:S08]  /*2290*/  HMMA.16816.F32.BF16 R100, R8.reuse, R34, RZ ;  /* 0x000000220864723c */ /* 0x040ff000000418ff */
[C---:B----4-:R-:W-:Y:S08]  /*22a0*/  HMMA.16816.F32.BF16 R68, R8.reuse, R16, RZ ;  /* 0x000000100844723c */ /* 0x050ff000000418ff */
[C---:B-----5:R-:W-:Y:S08]  /*22b0*/  HMMA.16816.F32.BF16 R56, R8.reuse, R28, RZ ;  /* 0x0000001c0838723c */ /* 0x060ff000000418ff */
[C---:B------:R-:W-:Y:S08]  /*22c0*/  HMMA.16816.F32.BF16 R92, R8.reuse, R18, RZ ;  /* 0x00000012085c723c */ /* 0x040ff000000418ff */
[C---:B------:R-:W-:Y:S08]  /*22d0*/  HMMA.16816.F32.BF16 R96, R8.reuse, R30, RZ ;  /* 0x0000001e0860723c */ /* 0x040ff000000418ff */
[----:B------:R-:W-:Y:S08]  /*22e0*/  HMMA.16816.F32.BF16 R84, R8, R26, RZ ;  /* 0x0000001a0854723c */ /* 0x000ff000000418ff */
[C---:B------:R-:W-:Y:S08]  /*22f0*/  HMMA.16816.F32.BF16 R108, R12.reuse, R16, RZ ;  /* 0x000000100c6c723c */ /* 0x040ff000000418ff */
[C---:B------:R-:W-:Y:S01]  /*2300*/  HMMA.16816.F32.BF16 R104, R12.reuse, R18, RZ ;  /* 0x000000120c68723c */ /* 0x040fe200000418ff */
[----:B------:R-:W-:Y:S07]  /*2310*/  LDSM.16.M88.4 R16, [R220+0x3000] ;  /* 0x00300000dc10783b */ /* 0x000fee0000000200 */
[C---:B------:R-:W-:Y:S08]  /*2320*/  HMMA.16816.F32.BF16 R8, R12.reuse, R24, RZ ;  /* 0x000000180c08723c */ /* 0x040ff000000418ff */
[----:B------:R-:W-:Y:S01]  /*2330*/  HMMA.16816.F32.BF16 R112, R12, R26, RZ ;  /* 0x0000001a0c70723c */ /* 0x000fe200000418ff */
[----:B------:R-:W3:Y:S07]  /*2340*/  LDSM.16.M88.4 R24, [R217+0x7c00] ;  /* 0x007c0000d918783b */ /* 0x000eee0000000200 */
[----:B-1----:R-:W-:Y:S08]  /*2350*/  HMMA.16816.F32.BF16 R128, R4, R40, R60 ;  /* 0x000000280480723c */ /* 0x002ff0000004183c */
[C---:B------:R-:W-:Y:S08]  /*2360*/  HMMA.16816.F32.BF16 R80, R12.reuse, R32, RZ ;  /* 0x000000200c50723c */ /* 0x040ff000000418ff */
[C---:B------:R-:W-:Y:S01]  /*2370*/  HMMA.16816.F32.BF16 R76, R12.reuse, R34, RZ ;  /* 0x000000220c4c723c */ /* 0x040fe200000418ff */
[----:B------:R-:W-:Y:S07]  /*2380*/  LDSM.16.M88.4 R32, [R217+0x7400] ;  /* 0x00740000d920783b */ /* 0x000fee0000000200 */
[C---:B------:R-:W-:Y:S08]  /*2390*/  HMMA.16816.F32.BF16 R72, R12.reuse, R28, RZ ;  /* 0x0000001c0c48723c */ /* 0x040ff000000418ff */
[----:B------:R-:W-:Y:S01]  /*23a0*/  HMMA.16816.F32.BF16 R88, R12, R30, RZ ;  /* 0x0000001e0c58723c */ /* 0x000fe200000418ff */
[----:B------:R-:W-:Y:S04]  /*23b0*/  LDSM.16.M88.4 R28, [R217+0x7800] ;  /* 0x00780000d91c783b */ /* 0x000fe80000000200 */
[----:B------:R-:W-:Y:S03]  /*23c0*/  LDSM.16.M88.4 R12, [R220+0x2000] ;  /* 0x00200000dc0c783b */ /* 0x000fe60000000200 */
[C---:B------:R-:W-:Y:S01]  /*23d0*/  HMMA.16816.F32.BF16 R60, R4.reuse, R52, R36 ;  /* 0x00000034043c723c */ /* 0x040fe20000041824 */
[----:B------:R-:W1:Y:S07]  /*23e0*/  LDSM.16.M88.4 R36, [R217+0x7000] ;  /* 0x00700000d924783b */ /* 0x000e6e0000000200 */
[C---:B------:R-:W-:Y:S08]  /*23f0*/  HMMA.16816.F32.BF16 R124, R4.reuse, R42, R100 ;  /* 0x0000002a047c723c */ /* 0x040ff00000041864 */
[C---:B------:R-:W-:Y:S01]  /*2400*/  HMMA.16816.F32.BF16 R140, R4.reuse, R44, R68 ;  /* 0x0000002c048c723c */ /* 0x040fe20000041844 */
[----:B------:R-:W-:Y:S07]  /*2410*/  LDSM.16.M88.4 R68, [R219+0x7400] ;  /* 0x00740000db44783b */ /* 0x000fee0000000200 */
[C---:B------:R-:W-:Y:S08]  /*2420*/  HMMA.16816.F32.BF16 R120, R4.reuse, R48, R56 ;  /* 0x000000300478723c */ /* 0x040ff00000041838 */
[C---:B------:R-:W-:Y:S08]  /*2430*/  HMMA.16816.F32.BF16 R136, R4.reuse, R46, R92 ;  /* 0x0000002e0488723c */ /* 0x040ff0000004185c */
[C---:B------:R-:W-:Y:S08]  /*2440*/  HMMA.16816.F32.BF16 R116, R4.reuse, R50, R96 ;  /* 0x000000320474723c */ /* 0x040ff00000041860 */
[----:B------:R-:W-:Y:S01]  /*2450*/  HMMA.16816.F32.BF16 R100, R4, R54, R84 ;  /* 0x000000360464723c */ /* 0x000fe20000041854 */
[----:B------:R-:W-:Y:S04]  /*2460*/  LDSM.16.M88.4 R4, [R221+0x3000] ;  /* 0x00300000dd04783b */ /* 0x000fe80000000200 */
[----:B------:R-:W-:Y:S03]  /*2470*/  LDSM.16.M88.4 R84, [R219+0x7800] ;  /* 0x00780000db54783b */ /* 0x000fe60000000200 */
[C---:B--2---:R-:W-:Y:S01]  /*2480*/  HMMA.16816.F32.BF16 R132, R20.reuse, R40, R80 ;  /* 0x000000281484723c */ /* 0x044fe20000041850 */
[----:B------:R-:W-:Y:S07]  /*2490*/  LDSM.16.M88.4 R80, [R219+0x7c00] ;  /* 0x007c0000db50783b */ /* 0x000fee0000000200 */
[C---:B------:R-:W-:Y:S01]  /*24a0*/  HMMA.16816.F32.BF16 R92, R20.reuse, R42, R76 ;  /* 0x0000002a145c723c */ /* 0x040fe2000004184c */
[----:B------:R-:W2:Y:S07]  /*24b0*/  LDSM.16.M88.4 R40, [R219+0x7000] ;  /* 0x00700000db28783b */ /* 0x000eae0000000200 */
[C---:B------:R-:W-:Y:S08]  /*24c0*/  HMMA.16816.F32.BF16 R108, R20.reuse, R44, R108 ;  /* 0x0000002c146c723c */ /* 0x040ff0000004186c */
[C---:B------:R-:W-:Y:S08]  /*24d0*/  HMMA.16816.F32.BF16 R144, R20.reuse, R48, R72 ;  /* 0x000000301490723c */ /* 0x040ff00000041848 */
[C---:B------:R-:W-:Y:S01]  /*24e0*/  HMMA.16816.F32.BF16 R148, R20.reuse, R52, R8 ;  /* 0x000000341494723c */ /* 0x040fe20000041808 */
[----:B------:R-:W4:Y:S07]  /*24f0*/  LDSM.16.M88.4 R8, [R221+0x2000] ;  /* 0x00200000dd08783b */ /* 0x000f2e0000000200 */
[C---:B------:R-:W-:Y:S08]  /*2500*/  HMMA.16816.F32.BF16 R96, R20.reuse, R46, R104 ;  /* 0x0000002e1460723c */ /* 0x040ff00000041868 */
[C---:B------:R-:W-:Y:S08]  /*2510*/  HMMA.16816.F32.BF16 R88, R20.reuse, R50, R88 ;  /* 0x000000321458723c */ /* 0x040ff00000041858 */
[----:B------:R-:W-:Y:S08]  /*2520*/  HMMA.16816.F32.BF16 R76, R20, R54, R112 ;  /* 0x00000036144c723c */ /* 0x000ff00000041870 */
[C---:B---3--:R-:W-:Y:S08]  /*2530*/  HMMA.16816.F32.BF16 R20, R16.reuse, R24, R60 ;  /* 0x000000181014723c */ /* 0x048ff0000004183c */
[C---:B-1----:R-:W-:Y:S08]  /*2540*/  HMMA.16816.F32.BF16 R72, R16.reuse, R36, R140 ;  /* 0x000000241048723c */ /* 0x042ff0000004188c */
        /* <DEDUP_REMOVED lines=15> */
[----:B------:R-:W-:Y:S04]  /*2640*/  LDSM.16.M88.4 R12, [R220+0x5000] ;  /* 0x00500000dc0c783b */ /* 0x000fe80000000200 */
[----:B------:R-:W-:Y:S03]  /*2650*/  LDSM.16.M88.4 R24, [R217+0x8800] ;  /* 0x00880000d918783b */ /* 0x000fe60000000200 */
[C---:B--2---:R-:W-:Y:S08]  /*2660*/  HMMA.16816.F32.BF16 R72, R4.reuse, R40, R72 ;  /* 0x000000280448723c */ /* 0x044ff00000041848 */
        /* <DEDUP_REMOVED lines=8> */
[----:B------:R-:W1:Y:S06]  /*26f0*/  LDSM.16.M88.4 R4, [R217+0x8400] ;  /* 0x00840000d904783b */ /* 0x000e6c0000000200 */
[----:B------:R-:W-:Y:S01]  /*2700*/  IMAD.MOV.U32 R101, RZ, RZ, R154 ;  /* 0x000000ffff657224 */ /* 0x000fe200078e009a */
[C---:B----4-:R-:W-:Y:S08]  /*2710*/  HMMA.16816.F32.BF16 R32, R8.reuse, R68, R124 ;  /* 0x000000440820723c */ /* 0x050ff0000004187c */
[C---:B------:R-:W-:Y:S08]  /*2720*/  HMMA.16816.F32.BF16 R28, R8.reuse, R70, R112 ;  /* 0x00000046081c723c */ /* 0x040ff00000041870 */
[C---:B------:R-:W-:Y:S08]  /*2730*/  HMMA.16816.F32.BF16 R36, R8.reuse, R40, R104 ;  /* 0x000000280824723c */ /* 0x040ff00000041868 */
[C---:B------:R-:W-:Y:S08]  /*2740*/  HMMA.16816.F32.BF16 R48, R8.reuse, R86, R108 ;  /* 0x000000560830723c */ /* 0x040ff0000004186c */
[----:B------:R-:W-:Y:S08]  /*2750*/  HMMA.16816.F32.BF16 R108, R8, R82, R76 ;  /* 0x00000052086c723c */ /* 0x000ff0000004184c */
[-C--:B-1----:R-:W-:Y:S07]  /*2760*/  HMMA.16816.F32.BF16 R56, R16, R4.reuse, R32 ;  /* 0x000000041038723c */ /* 0x082fee0000041820 */
[----:B------:R-:W-:Y:S01]  /*2770*/  IMAD.IADD R35, R0, 0x1, R3 ;  /* 0x0000000100237824 */ /* 0x000fe200078e0203 */
[----:B------:R-:W-:Y:S04]  /*2780*/  HMMA.16816.F32.BF16 R68, R12, R4, R92 ;  /* 0x000000040c44723c */ /* 0x000fe8000004185c */
[----:B------:R-:W-:-:S04]  /*2790*/  IMNMX R225, RZ, R35, !PT ;  /* 0x00000023ffe17217 */ /* 0x000fc80007800200 */
[-C--:B------:R-:W-:Y:S08]  /*27a0*/  HMMA.16816.F32.BF16 R88, R12, R6.reuse, R88 ;  /* 0x000000060c58723c */ /* 0x080ff00000041858 */
[----:B------:R-:W-:Y:S01]  /*27b0*/  HMMA.16816.F32.BF16 R76, R16, R6, R28 ;  /* 0x00000006104c723c */ /* 0x000fe2000004181c */
[----:B------:R-:W-:Y:S04]  /*27c0*/  LDSM.16.M88.4 R28, [R219+0x8000] ;  /* 0x00800000db1c783b */ /* 0x000fe80000000200 */
[----:B------:R-:W1:Y:S03]  /*27d0*/  LDSM.16.M88.4 R4, [R221+0x5000] ;  /* 0x00500000dd04783b */ /* 0x000e660000000200 */
[C---:B------:R-:W-:Y:S07]  /*27e0*/  HMMA.16816.F32.BF16 R40, R8.reuse, R42, R96 ;  /* 0x0000002a0828723c */ /* 0x040fee0000041860 */
[----:B------:R-:W-:Y:S01]  /*27f0*/  IMAD R99, R67, 0x20, R66 ;  /* 0x0000002043637824 */ /* 0x000fe200078e0242 */
[C---:B------:R-:W-:Y:S08]  /*2800*/  HMMA.16816.F32.BF16 R44, R8.reuse, R84, R120 ;  /* 0x00000054082c723c */ /* 0x040ff00000041878 */
[----:B------:R-:W-:Y:S01]  /*2810*/  HMMA.16816.F32.BF16 R116, R8, R80, R116 ;  /* 0x000000500874723c */ /* 0x000fe20000041874 */
[----:B------:R-:W2:Y:S07]  /*2820*/  LDSM.16.M88.4 R8, [R221+0x4000] ;  /* 0x00400000dd08783b */ /* 0x000eae0000000200 */
[-C--:B------:R-:W-:Y:S08]  /*2830*/  HMMA.16816.F32.BF16 R72, R12, R20.reuse, R72 ;  /* 0x000000140c48723c */ /* 0x080ff00000041848 */
[----:B------:R-:W-:Y:S07]  /*2840*/  HMMA.16816.F32.BF16 R36, R16, R20, R36 ;  /* 0x000000141024723c */ /* 0x000fee0000041824 */
[----:B------:R-:W-:Y:S01]  /*2850*/  IADD3 R20, R64, 0x1, -R65 ;  /* 0x0000000140147810 */ /* 0x000fe20007ffe841 */
[----:B------:R-:W-:Y:S01]  /*2860*/  HMMA.16816.F32.BF16 R60, R12, R22, R60 ;  /* 0x000000160c3c723c */ /* 0x000fe2000004183c */
[----:B------:R-:W-:-:S05]  /*2870*/  IADD3 R21, R0, 0x8, RZ ;  /* 0x0000000800157810 */ /* 0x000fca0007ffe0ff */
[----:B------:R-:W-:Y:S02]  /*2880*/  IMAD.IADD R34, R3, 0x1, R21 ;  /* 0x0000000103227824 */ /* 0x000fe400078e0215 */
[----:B------:R-:W-:Y:S03]  /*2890*/  HMMA.16816.F32.BF16 R52, R16, R22, R40 ;  /* 0x000000161034723c */ /* 0x000fe60000041828 */
[----:B------:R-:W-:-:S04]  /*28a0*/  IMNMX R224, RZ, R34, !PT ;  /* 0x00000022ffe07217 */ /* 0x000fc80007800200 */
[----:B------:R-:W-:Y:S01]  /*28b0*/  IADD3 R23, R20, c[0x0][0x2e8], RZ ;  /* 0x0000ba0014177a10 */ /* 0x000fe20007ffe0ff */
[----:B------:R-:W-:Y:S01]  /*28c0*/  HMMA.16816.F32.BF16 R80, R16, R24, R44 ;  /* 0x000000181050723c */ /* 0x000fe2000004182c */
[----:B------:R-:W-:-:S03]  /*28d0*/  IADD3 R20, R0, 0x40, RZ ;  /* 0x0000004000147810 */ /* 0x000fc60007ffe0ff */
[C---:B------:R-:W-:Y:S01]  /*28e0*/  IMAD.IADD R22, R0.reuse, 0x1, R23 ;  /* 0x0000000100167824 */ /* 0x040fe200078e0217 */
[----:B------:R-:W-:Y:S01]  /*28f0*/  IADD3 R0, R0, 0x48, RZ ;  /* 0x0000004800007810 */ /* 0x000fe20007ffe0ff */
[--C-:B------:R-:W-:Y:S01]  /*2900*/  IMAD.IADD R33, R3, 0x1, R20.reuse ;  /* 0x0000000103217824 */ /* 0x100fe200078e0214 */
[----:B------:R-:W-:Y:S01]  /*2910*/  LOP3.LUT R44, R155, 0x6, RZ, 0xc0, !PT ;  /* 0x000000069b2c7812 */ /* 0x000fe200078ec0ff */
[C---:B------:R-:W-:Y:S01]  /*2920*/  HMMA.16816.F32.BF16 R84, R12.reuse, R24, R128 ;  /* 0x000000180c54723c */ /* 0x040fe20000041880 */
[C---:B------:R-:W-:Y:S01]  /*2930*/  IMAD.IADD R21, R23.reuse, 0x1, R21 ;  /* 0x0000000117157824 */ /* 0x040fe200078e0215 */
[-C--:B------:R-:W-:Y:S01]  /*2940*/  IMNMX R229, R22, R64.reuse, PT ;  /* 0x0000004016e57217 */ /* 0x080fe20003800200 */
[----:B------:R-:W-:Y:S01]  /*2950*/  IMAD.IADD R20, R23, 0x1, R20 ;  /* 0x0000000117147824 */ /* 0x000fe200078e0214 */
[----:B------:R-:W-:Y:S01]  /*2960*/  IMNMX R223, RZ, R33, !PT ;  /* 0x00000021ffdf7217 */ /* 0x000fe20007800200 */
[--C-:B------:R-:W-:Y:S01]  /*2970*/  IMAD.IADD R32, R3, 0x1, R0.reuse ;  /* 0x0000000103207824 */ /* 0x100fe200078e0200 */
[-C--:B------:R-:W-:Y:S01]  /*2980*/  IMNMX R228, R21, R64.reuse, PT ;  /* 0x0000004015e47217 */ /* 0x080fe20003800200 */
[----:B------:R-:W-:Y:S01]  /*2990*/  IMAD.IADD R3, R23, 0x1, R0 ;  /* 0x0000000117037824 */ /* 0x000fe200078e0200 */
[----:B------:R-:W-:Y:S01]  /*29a0*/  HMMA.16816.F32.BF16 R132, R12, R26, R132 ;  /* 0x0000001a0c84723c */ /* 0x000fe20000041884 */
[----:B------:R-:W-:Y:S01]  /*29b0*/  IMNMX R227, R20, R64, PT ;  /* 0x0000004014e37217 */ /* 0x000fe20003800200 */
[----:B------:R-:W-:Y:S01]  /*29c0*/  IMAD R0, R154, 0x40, R44 ;  /* 0x000000409a007824 */ /* 0x000fe200078e022c */
[----:B------:R-:W-:-:S02]  /*29d0*/  IMNMX R222, RZ, R32, !PT ;  /* 0x00000020ffde7217 */ /* 0x000fc40007800200 */
[----:B------:R-:W-:Y:S02]  /*29e0*/  IMNMX R226, R3, R64, PT ;  /* 0x0000004003e27217 */ /* 0x000fe40003800200 */
[C---:B------:R-:W-:Y:S01]  /*29f0*/  IADD3 R3, R0.reuse, 0x1, RZ ;  /* 0x0000000100037810 */ /* 0x040fe20007ffe0ff */
[----:B------:R-:W-:Y:S01]  /*2a00*/  HMMA.16816.F32.BF16 R92, R16, R26, R48 ;  /* 0x0000001a105c723c */ /* 0x000fe20000041830 */
[----:B------:R-:W3:Y:S01]  /*2a10*/  LDSM.16.M88.4 R24, [R219+0x8400] ;  /* 0x00840000db18783b */ /* 0x000ee20000000200 */
[----:B------:R-:W-:Y:S02]  /*2a20*/  ISETP.GE.AND P1, PT, R0, R227, PT ;  /* 0x000000e30000720c */ /* 0x000fe40003f26270 */
[C---:B------:R-:W-:Y:S02]  /*2a30*/  ISETP.GE.AND P5, PT, R3.reuse, R229, PT ;  /* 0x000000e50300720c */ /* 0x040fe40003fa6270 */
[C---:B------:R-:W-:Y:S02]  /*2a40*/  ISETP.GE.AND P4, PT, R3.reuse, R228, PT ;  /* 0x000000e40300720c */ /* 0x040fe40003f86270 */
[----:B-1----:R-:W-:Y:S01]  /*2a50*/  HMMA.16816.F32.BF16 R20, R4, R28, R72 ;  /* 0x0000001c0414723c */ /* 0x002fe20000041848 */
[----:B------:R-:W-:-:S02]  /*2a60*/  ISETP.GE.AND P3, PT, R3, R227, PT ;  /* 0x000000e30300720c */ /* 0x000fc40003f66270 */
[C---:B------:R-:W-:Y:S02]  /*2a70*/  ISETP.GE.AND P0, PT, R3.reuse, R226, PT ;  /* 0x000000e20300720c */ /* 0x040fe40003f06270 */
[C---:B------:R-:W-:Y:S02]  /*2a80*/  ISETP.GE.AND P2, PT, R0.reuse, R228, PT ;  /* 0x000000e40000720c */ /* 0x040fe40003f46270 */
[----:B------:R-:W-:Y:S01]  /*2a90*/  ISETP.LT.OR P1, PT, R0, R223, P1 ;  /* 0x000000df0000720c */ /* 0x000fe20000f21670 */
[----:B--2---:R-:W-:Y:S01]  /*2aa0*/  HMMA.16816.F32.BF16 R40, R8, R28, R36 ;  /* 0x0000001c0828723c */ /* 0x004fe20000041824 */
[C---:B------:R-:W-:Y:S02]  /*2ab0*/  ISETP.LT.OR P5, PT, R3.reuse, R225, P5 ;  /* 0x000000e10300720c */ /* 0x040fe40002fa1670 */
[C---:B------:R-:W-:Y:S02]  /*2ac0*/  ISETP.LT.OR P4, PT, R3.reuse, R224, P4 ;  /* 0x000000e00300720c */ /* 0x040fe40002781670 */
[----:B------:R-:W-:-:S02]  /*2ad0*/  ISETP.LT.OR P3, PT, R3, R223, P3 ;  /* 0x000000df0300720c */ /* 0x000fc40001f61670 */
[----:B------:R-:W-:Y:S01]  /*2ae0*/  ISETP.LT.OR P0, PT, R3, R222, P0 ;  /* 0x000000de0300720c */ /* 0x000fe20000701670 */
[----:B------:R-:W-:Y:S01]  /*2af0*/  HMMA.16816.F32.BF16 R32, R8, R30, R52 ;  /* 0x0000001e0820723c */ /* 0x000fe20000041834 */
[C---:B------:R-:W-:Y:S02]  /*2b00*/  ISETP.LT.OR P2, PT, R0.reuse, R224, P2 ;  /* 0x000000e00000720c */ /* 0x040fe40001741670 */
[C---:B------:R-:W-:Y:S02]  /*2b10*/  IADD3 R3, R0.reuse, 0x8, RZ ;  /* 0x0000000800037810 */ /* 0x040fe40007ffe0ff */
[----:B------:R-:W-:-:S03]  /*2b20*/  ISETP.GE.AND P6, PT, R0, R229, PT ;  /* 0x000000e50000720c */ /* 0x000fc60003fc6270 */
[----:B------:R-:W-:Y:S01]  /*2b30*/  FSEL R72, R20, -INF , !P1 ;  /* 0xff80000014487808 */ /* 0x000fe20004800000 */
[C---:B------:R-:W-:Y:S01]  /*2b40*/  HMMA.16816.F32.BF16 R36, R4.reuse, R30, R60 ;  /* 0x0000001e0424723c */ /* 0x040fe2000004183c */
[C---:B------:R-:W-:Y:S01]  /*2b50*/  IADD3 R20, R0.reuse, 0x9, RZ ;  /* 0x0000000900147810 */ /* 0x040fe20007ffe0ff */
[----:B------:R-:W1:Y:S01]  /*2b60*/  LDSM.16.M88.4 R28, [R219+0x8800] ;  /* 0x00880000db1c783b */ /* 0x000e620000000200 */
[----:B------:R-:W-:Y:S02]  /*2b70*/  ISETP.GE.AND P1, PT, R3, R228, PT ;  /* 0x000000e40300720c */ /* 0x000fe40003f26270 */
[----:B------:R-:W-:Y:S02]  /*2b80*/  ISETP.LT.OR P6, PT, R0, R225, P6 ;  /* 0x000000e10000720c */ /* 0x000fe400037c1670 */
[----:B------:R-:W-:Y:S01]  /*2b90*/  FSEL R98, R42, -INF , !P2 ;  /* 0xff8000002a627808 */ /* 0x000fe20005000000 */
[----:B---3--:R-:W-:Y:S01]  /*2ba0*/  HMMA.16816.F32.BF16 R44, R4, R24, R68 ;  /* 0x00000018042c723c */ /* 0x008fe20000041844 */
[----:B------:R-:W-:-:S02]  /*2bb0*/  FSEL R96, R43, -INF , !P4 ;  /* 0xff8000002b607808 */ /* 0x000fc40006000000 */
[-C--:B------:R-:W-:Y:S02]  /*2bc0*/  ISETP.GE.AND P2, PT, R3, R229.reuse, PT ;  /* 0x000000e50300720c */ /* 0x080fe40003f46270 */
[C---:B------:R-:W-:Y:S02]  /*2bd0*/  ISETP.GE.AND P4, PT, R20.reuse, R228, PT ;  /* 0x000000e41400720c */ /* 0x040fe40003f86270 */
[----:B------:R-:W-:Y:S01]  /*2be0*/  FSEL R70, R41, -INF , !P5 ;  /* 0xff80000029467808 */ /* 0x000fe20006800000 */
[----:B------:R-:W-:Y:S01]  /*2bf0*/  HMMA.16816.F32.BF16 R52, R8, R24, R56 ;  /* 0x000000180834723c */ /* 0x000fe20000041838 */
[----:B------:R-:W-:Y:S02]  /*2c00*/  ISETP.GE.AND P5, PT, R20, R229, PT ;  /* 0x000000e51400720c */ /* 0x000fe40003fa6270 */
[C---:B------:R-:W-:Y:S02]  /*2c10*/  ISETP.LT.OR P2, PT, R3.reuse, R225, P2 ;  /* 0x000000e10300720c */ /* 0x040fe40001741670 */
[----:B------:R-:W-:-:S02]  /*2c20*/  ISETP.LT.OR P1, PT, R3, R224, P1 ;  /* 0x000000e00300720c */ /* 0x000fc40000f21670 */
[C---:B------:R-:W-:Y:S01]  /*2c30*/  ISETP.LT.OR P5, PT, R20.reuse, R225, P5 ;  /* 0x000000e11400720c */ /* 0x040fe20002fa1670 */
[-C--:B------:R-:W-:Y:S01]  /*2c40*/  HMMA.16816.F32.BF16 R48, R4, R26.reuse, R88 ;  /* 0x0000001a0430723c */ /* 0x080fe20000041858 */
[----:B------:R-:W-:Y:S02]  /*2c50*/  ISETP.LT.OR P4, PT, R20, R224, P4 ;  /* 0x000000e01400720c */ /* 0x000fe40002781670 */
[----:B------:R-:W-:Y:S02]  /*2c60*/  FSEL R74, R40, -INF , !P6 ;  /* 0xff800000284a7808 */ /* 0x000fe40007000000 */
[----:B------:R-:W-:Y:S02]  /*2c70*/  FSEL R75, R32, -INF , !P2 ;  /* 0xff800000204b7808 */ /* 0x000fe40005000000 */
[----:B------:R-:W-:Y:S01]  /*2c80*/  FSEL R97, R34, -INF , !P1 ;  /* 0xff80000022617808 */ /* 0x000fe20004800000 */
[----:B------:R-:W-:Y:S01]  /*2c90*/  HMMA.16816.F32.BF16 R40, R8, R26, R76 ;  /* 0x0000001a0828723c */ /* 0x000fe2000004184c */
[----:B------:R-:W-:Y:S01]  /*2ca0*/  FSEL R71, R33, -INF , !P5 ;  /* 0xff80000021477808 */ /* 0x000fe20006800000 */
[----:B------:R-:W-:Y:S01]  /*2cb0*/  LDSM.16.M88.4 R24, [R219+0x8c00] ;  /* 0x008c0000db18783b */ /* 0x000fe20000000200 */
[----:B------:R-:W-:-:S02]  /*2cc0*/  ISETP.GE.AND P6, PT, R0, R226, PT ;  /* 0x000000e20000720c */ /* 0x000fc40003fc6270 */
[----:B------:R-:W-:Y:S02]  /*2cd0*/  FSEL R66, R21, -INF , !P3 ;  /* 0xff80000015427808 */ /* 0x000fe40005800000 */
[----:B------:R-:W-:Y:S02]  /*2ce0*/  FSEL R76, R35, -INF , !P4 ;  /* 0xff800000234c7808 */ /* 0x000fe40006000000 */
[----:B------:R-:W2:Y:S01]  /*2cf0*/  LDSM.16.M88.4 R32, [R217+0x8c00] ;  /* 0x008c0000d920783b */ /* 0x000ea20000000200 */
[----:B------:R-:W-:Y:S01]  /*2d00*/  ISETP.LT.OR P6, PT, R0, R222, P6 ;  /* 0x000000de0000720c */ /* 0x000fe200037c1670 */
[----:B-1----:R-:W-:Y:S01]  /*2d10*/  HMMA.16816.F32.BF16 R60, R8, R28, R80 ;  /* 0x0000001c083c723c */ /* 0x002fe20000041850 */
[----:B------:R-:W-:Y:S01]  /*2d20*/  ISETP.GE.AND P3, PT, R3, R226, PT ;  /* 0x000000e20300720c */ /* 0x000fe20003f66270 */
[----:B------:R-:W-:-:S04]  /*2d30*/  DEPBAR.LE SB0, 0x0 ;  /* 0x000080000000791a */ /* 0x000fc80000000000 */
[----:B------:R-:W-:Y:S01]  /*2d40*/  FSEL R73, R22, -INF , !P6 ;  /* 0xff80000016497808 */ /* 0x000fe20007000000 */
[----:B------:R-:W-:Y:S01]  /*2d50*/  BAR.SYNC.DEFER_BLOCKING 0x0 ;  /* 0x0000000000007b1d */ /* 0x000fe20000010000 */
[-C--:B------:R-:W-:Y:S01]  /*2d60*/  ISETP.GE.AND P6, PT, R3, R227.reuse, PT ;  /* 0x000000e30300720c */ /* 0x080fe20003fc6270 */
[----:B------:R-:W-:Y:S01]  /*2d70*/  HMMA.16816.F32.BF16 R56, R4, R28, R84 ;  /* 0x0000001c0438723c */ /* 0x000fe20000041854 */
[----:B------:R-:W-:Y:S02]  /*2d80*/  FSEL R67, R23, -INF , !P0 ;  /* 0xff80000017437808 */ /* 0x000fe40004000000 */
[C---:B------:R-:W-:Y:S02]  /*2d90*/  ISETP.GE.AND P0, PT, R20.reuse, R227, PT ;  /* 0x000000e31400720c */ /* 0x040fe40003f06270 */
[----:B------:R-:W-:Y:S02]  /*2da0*/  ISETP.GE.AND P2, PT, R20, R226, PT ;  /* 0x000000e21400720c */ /* 0x000fe40003f46270 */
[----:B------:R-:W-:-:S02]  /*2db0*/  ISETP.LT.OR P6, PT, R3, R223, P6 ;  /* 0x000000df0300720c */ /* 0x000fc400037c1670 */
[-C--:B------:R-:W-:Y:S02]  /*2dc0*/  ISETP.LT.OR P3, PT, R3, R222.reuse, P3 ;  /* 0x000000de0300720c */ /* 0x080fe40001f61670 */
[----:B------:R-:W-:Y:S02]  /*2dd0*/  IADD3 R3, R0, 0x10, RZ ;  /* 0x0000001000037810 */ /* 0x000fe40007ffe0ff */
[C---:B------:R-:W-:Y:S02]  /*2de0*/  ISETP.LT.OR P0, PT, R20.reuse, R223, P0 ;  /* 0x000000df1400720c */ /* 0x040fe40000701670 */
[----:B------:R-:W-:Y:S02]  /*2df0*/  ISETP.LT.OR P2, PT, R20, R222, P2 ;  /* 0x000000de1400720c */ /* 0x000fe40001741670 */
[----:B------:R-:W-:Y:S02]  /*2e00*/  IADD3 R20, R0, 0x11, RZ ;  /* 0x0000001100147810 */ /* 0x000fe40007ffe0ff */
[----:B------:R-:W-:-:S02]  /*2e10*/  ISETP.GE.AND P1, PT, R3, R229, PT ;  /* 0x000000e50300720c */ /* 0x000fc40003f26270 */
[----:B------:R-:W-:Y:S02]  /*2e20*/  FSEL R65, R36, -INF , !P6 ;  /* 0xff80000024417808 */ /* 0x000fe40007000000 */
[----:B------:R-:W-:Y:S02]  /*2e30*/  ISETP.GE.AND P6, PT, R3, R228, PT ;  /* 0x000000e40300720c */ /* 0x000fe40003fc6270 */
[----:B------:R-:W-:Y:S02]  /*2e40*/  FSEL R68, R38, -INF , !P3 ;  /* 0xff80000026447808 */ /* 0x000fe40005800000 */
[----:B------:R-:W-:Y:S02]  /*2e50*/  FSEL R64, R37, -INF , !P0 ;  /* 0xff80000025407808 */ /* 0x000fe40004000000 */
[----:B------:R-:W-:Y:S02]  /*2e60*/  FSEL R69, R39, -INF , !P2 ;  /* 0xff80000027457808 */ /* 0x000fe40005000000 */
[C---:B------:R-:W-:Y:S01]  /*2e70*/  ISETP.GE.AND P3, PT, R3.reuse, R227, PT ;  /* 0x000000e30300720c */ /* 0x040fe20003f66270 */
[----:B--2---:R-:W-:Y:S01]  /*2e80*/  HMMA.16816.F32.BF16 R36, R16, R32, R116 ;  /* 0x000000201024723c */ /* 0x004fe20000041874 */
[----:B------:R-:W-:-:S02]  /*2e90*/  ISETP.GE.AND P0, PT, R3, R226, PT ;  /* 0x000000e20300720c */ /* 0x000fc40003f06270 */
[C---:B------:R-:W-:Y:S02]  /*2ea0*/  ISETP.GE.AND P2, PT, R20.reuse, R229, PT ;  /* 0x000000e51400720c */ /* 0x040fe40003f46270 */
[C---:B------:R-:W-:Y:S02]  /*2eb0*/  ISETP.LT.OR P1, PT, R3.reuse, R225, P1 ;  /* 0x000000e10300720c */ /* 0x040fe40000f21670 */
[C---:B------:R-:W-:Y:S01]  /*2ec0*/  ISETP.LT.OR P6, PT, R3.reuse, R224, P6 ;  /* 0x000000e00300720c */ /* 0x040fe200037c1670 */
[----:B------:R-:W-:Y:S01]  /*2ed0*/  HMMA.16816.F32.BF16 R16, R16, R34, R108 ;  /* 0x000000221010723c */ /* 0x000fe2000004186c */
[C---:B------:R-:W-:Y:S02]  /*2ee0*/  ISETP.LT.OR P3, PT, R3.reuse, R223, P3 ;  /* 0x000000df0300720c */ /* 0x040fe40001f61670 */
[----:B------:R-:W-:Y:S02]  /*2ef0*/  ISETP.LT.OR P0, PT, R3, R222, P0 ;  /* 0x000000de0300720c */ /* 0x000fe40000701670 */
[----:B------:R-:W-:-:S02]  /*2f00*/  ISETP.LT.OR P2, PT, R20, R225, P2 ;  /* 0x000000e11400720c */ /* 0x000fc40001741670 */
[----:B------:R-:W-:Y:S02]  /*2f10*/  IADD3 R3, R0, 0x18, RZ ;  /* 0x0000001800037810 */ /* 0x000fe40007ffe0ff */
[----:B------:R-:W-:Y:S02]  /*2f20*/  FSEL R137, R52, -INF , !P1 ;  /* 0xff80000034897808 */ /* 0x000fe40004800000 */
[C---:B------:R-:W-:Y:S02]  /*2f30*/  ISETP.GE.AND P5, PT, R20.reuse, R228, PT ;  /* 0x000000e41400720c */ /* 0x040fe40003fa6270 */
[C---:B------:R-:W-:Y:S02]  /*2f40*/  ISETP.GE.AND P4, PT, R20.reuse, R227, PT ;  /* 0x000000e31400720c */ /* 0x040fe40003f86270 */
[----:B------:R-:W-:Y:S01]  /*2f50*/  ISETP.GE.AND P1, PT, R20, R226, PT ;  /* 0x000000e21400720c */ /* 0x000fe20003f26270 */
[----:B------:R-:W-:Y:S01]  /*2f60*/  HMMA.16816.F32.BF16 R36, R8, R24, R36 ;  /* 0x000000180824723c */ /* 0x000fe20000041824 */
[----:B------:R-:W-:-:S02]  /*2f70*/  FSEL R152, R54, -INF , !P6 ;  /* 0xff80000036987808 */ /* 0x000fc40007000000 */
[----:B------:R-:W-:Y:S02]  /*2f80*/  FSEL R54, R44, -INF , !P3 ;  /* 0xff8000002c367808 */ /* 0x000fe40005800000 */
[----:B------:R-:W-:Y:S02]  /*2f90*/  FSEL R106, R46, -INF , !P0 ;  /* 0xff8000002e6a7808 */ /* 0x000fe40004000000 */
[----:B------:R-:W-:Y:S02]  /*2fa0*/  FSEL R139, R53, -INF , !P2 ;  /* 0xff800000358b7808 */ /* 0x000fe40005000000 */
[C---:B------:R-:W-:Y:S02]  /*2fb0*/  ISETP.GE.AND P6, PT, R3.reuse, R229, PT ;  /* 0x000000e50300720c */ /* 0x040fe40003fc6270 */
[C---:B------:R-:W-:Y:S02]  /*2fc0*/  ISETP.GE.AND P3, PT, R3.reuse, R228, PT ;  /* 0x000000e40300720c */ /* 0x040fe40003f66270 */
[----:B------:R-:W-:-:S02]  /*2fd0*/  ISETP.GE.AND P0, PT, R3, R227, PT ;  /* 0x000000e30300720c */ /* 0x000fc40003f06270 */
[C---:B------:R-:W-:Y:S02]  /*2fe0*/  ISETP.GE.AND P2, PT, R3.reuse, R226, PT ;  /* 0x000000e20300720c */ /* 0x040fe40003f46270 */
[C---:B------:R-:W-:Y:S02]  /*2ff0*/  ISETP.LT.OR P5, PT, R20.reuse, R224, P5 ;  /* 0x000000e01400720c */ /* 0x040fe40002fa1670 */
[C---:B------:R-:W-:Y:S02]  /*3000*/  ISETP.LT.OR P4, PT, R20.reuse, R223, P4 ;  /* 0x000000df1400720c */ /* 0x040fe40002781670 */
[----:B------:R-:W-:Y:S02]  /*3010*/  ISETP.LT.OR P1, PT, R20, R222, P1 ;  /* 0x000000de1400720c */ /* 0x000fe40000f21670 */
[----:B------:R-:W-:Y:S02]  /*3020*/  IADD3 R20, R0, 0x19, RZ ;  /* 0x0000001900147810 */ /* 0x000fe40007ffe0ff */
[----:B------:R-:W-:-:S02]  /*3030*/  ISETP.LT.OR P6, PT, R3, R225, P6 ;  /* 0x000000e10300720c */ /* 0x000fc400037c1670 */
[C---:B------:R-:W-:Y:S02]  /*3040*/  ISETP.LT.OR P3, PT, R3.reuse, R224, P3 ;  /* 0x000000e00300720c */ /* 0x040fe40001f61670 */
[C---:B------:R-:W-:Y:S02]  /*3050*/  ISETP.LT.OR P0, PT, R3.reuse, R223, P0 ;  /* 0x000000df0300720c */ /* 0x040fe40000701670 */
[----:B------:R-:W-:Y:S02]  /*3060*/  ISETP.LT.OR P2, PT, R3, R222, P2 ;  /* 0x000000de0300720c */ /* 0x000fe40001741670 */
[----:B------:R-:W-:Y:S02]  /*3070*/  FSEL R165, R55, -INF , !P5 ;  /* 0xff80000037a57808 */ /* 0x000fe40006800000 */
[----:B------:R-:W-:Y:S02]  /*3080*/  IADD3 R3, R0, 0x20, RZ ;  /* 0x0000002000037810 */ /* 0x000fe40007ffe0ff */
[----:B------:R-:W-:-:S02]  /*3090*/  FSEL R52, R45, -INF , !P4 ;  /* 0xff8000002d347808 */ /* 0x000fc40006000000 */
[CC--:B------:R-:W-:Y:S02]  /*30a0*/  ISETP.GE.AND P5, PT, R20.reuse, R229.reuse, PT ;  /* 0x000000e51400720c */ /* 0x0c0fe40003fa6270 */
[----:B------:R-:W-:Y:S02]  /*30b0*/  ISETP.GE.AND P4, PT, R20, R228, PT ;  /* 0x000000e41400720c */ /* 0x000fe40003f86270 */
[----:B------:R-:W-:Y:S02]  /*30c0*/  FSEL R100, R47, -INF , !P1 ;  /* 0xff8000002f647808 */ /* 0x000fe40004800000 */
[----:B------:R-:W-:Y:S01]  /*30d0*/  FSEL R138, R40, -INF , !P6 ;  /* 0xff800000288a7808 */ /* 0x000fe20007000000 */
[----:B------:R-:W-:Y:S01]  /*30e0*/  HMMA.16816.F32.BF16 R44, R12, R32, R140 ;  /* 0x000000200c2c723c */ /* 0x000fe2000004188c */
[----:B------:R-:W-:Y:S02]  /*30f0*/  FSEL R166, R42, -INF , !P3 ;  /* 0xff8000002aa67808 */ /* 0x000fe40005800000 */
[----:B------:R-:W-:-:S02]  /*3100*/  ISETP.GE.AND P1, PT, R3, R229, PT ;  /* 0x000000e50300720c */ /* 0x000fc40003f26270 */
[C---:B------:R-:W-:Y:S02]  /*3110*/  ISETP.GE.AND P6, PT, R20.reuse, R227, PT ;  /* 0x000000e31400720c */ /* 0x040fe40003fc6270 */
[C---:B------:R-:W-:Y:S02]  /*3120*/  ISETP.GE.AND P3, PT, R20.reuse, R226, PT ;  /* 0x000000e21400720c */ /* 0x040fe40003f66270 */
[C---:B------:R-:W-:Y:S02]  /*3130*/  ISETP.LT.OR P5, PT, R20.reuse, R225, P5 ;  /* 0x000000e11400720c */ /* 0x040fe40002fa1670 */
[C---:B------:R-:W-:Y:S02]  /*3140*/  ISETP.LT.OR P4, PT, R20.reuse, R224, P4 ;  /* 0x000000e01400720c */ /* 0x040fe40002781670 */
[C---:B------:R-:W-:Y:S02]  /*3150*/  ISETP.LT.OR P6, PT, R20.reuse, R223, P6 ;  /* 0x000000df1400720c */ /* 0x040fe400037c1670 */
[----:B------:R-:W-:-:S02]  /*3160*/  ISETP.LT.OR P3, PT, R20, R222, P3 ;  /* 0x000000de1400720c */ /* 0x000fc40001f61670 */
[----:B------:R-:W-:Y:S02]  /*3170*/  ISETP.LT.OR P1, PT, R3, R225, P1 ;  /* 0x000000e10300720c */ /* 0x000fe40000f21670 */
[----:B------:R-:W-:Y:S02]  /*3180*/  IADD3 R20, R0, 0x21, RZ ;  /* 0x0000002100147810 */ /* 0x000fe40007ffe0ff */
[----:B------:R-:W-:Y:S02]  /*3190*/  FSEL R136, R41, -INF , !P5 ;  /* 0xff80000029887808 */ /* 0x000fe40006800000 */
[----:B------:R-:W-:Y:S02]  /*31a0*/  FSEL R164, R43, -INF , !P4 ;  /* 0xff8000002ba47808 */ /* 0x000fe40006000000 */
[----:B------:R-:W-:Y:S01]  /*31b0*/  HMMA.16816.F32.BF16 R40, R8, R30, R92 ;  /* 0x0000001e0828723c */ /* 0x000fe2000004185c */
[----:B------:R-:W-:Y:S02]  /*31c0*/  FSEL R107, R51, -INF , !P3 ;  /* 0xff800000336b7808 */ /* 0x000fe40005800000 */
[----:B------:R-:W-:-:S02]  /*31d0*/  FSEL R181, R60, -INF , !P1 ;  /* 0xff8000003cb57808 */ /* 0x000fc40004800000 */
[C---:B------:R-:W-:Y:S02]  /*31e0*/  ISETP.GE.AND P4, PT, R20.reuse, R229, PT ;  /* 0x000000e51400720c */ /* 0x040fe40003f86270 */
[C---:B------:R-:W-:Y:S01]  /*31f0*/  ISETP.GE.AND P5, PT, R20.reuse, R228, PT ;  /* 0x000000e41400720c */ /* 0x040fe20003fa6270 */
[----:B------:R-:W-:Y:S01]  /*3200*/  HMMA.16816.F32.BF16 R28, R4, R30, R132 ;  /* 0x0000001e041c723c */ /* 0x000fe20000041884 */
[C---:B------:R-:W-:Y:S02]  /*3210*/  ISETP.GE.AND P3, PT, R20.reuse, R227, PT ;  /* 0x000000e31400720c */ /* 0x040fe40003f66270 */
[----:B------:R-:W-:Y:S02]  /*3220*/  ISETP.GE.AND P1, PT, R20, R226, PT ;  /* 0x000000e21400720c */ /* 0x000fe40003f26270 */
[----:B------:R-:W-:Y:S02]  /*3230*/  FSEL R48, R48, -INF , !P0 ;  /* 0xff80000030307808 */ /* 0x000fe40004000000 */
[----:B------:R-:W-:Y:S01]  /*3240*/  FSEL R50, R50, -INF , !P2 ;  /* 0xff80000032327808 */ /* 0x000fe20005000000 */
[----:B------:R-:W-:Y:S01]  /*3250*/  HMMA.16816.F32.BF16 R8, R8, R26, R16 ;  /* 0x0000001a0808723c */ /* 0x000fe20000041810 */
[----:B------:R-:W-:-:S02]  /*3260*/  FSEL R49, R49, -INF , !P6 ;  /* 0xff80000031317808 */ /* 0x000fc40007000000 */
[C---:B------:R-:W-:Y:S02]  /*3270*/  ISETP.GE.AND P0, PT, R3.reuse, R228, PT ;  /* 0x000000e40300720c */ /* 0x040fe40003f06270 */
[C---:B------:R-:W-:Y:S02]  /*3280*/  ISETP.GE.AND P2, PT, R3.reuse, R227, PT ;  /* 0x000000e30300720c */ /* 0x040fe40003f46270 */
[----:B------:R-:W-:Y:S02]  /*3290*/  ISETP.GE.AND P6, PT, R3, R226, PT ;  /* 0x000000e20300720c */ /* 0x000fe40003fc6270 */
[C---:B------:R-:W-:Y:S02]  /*32a0*/  ISETP.LT.OR P4, PT, R20.reuse, R225, P4 ;  /* 0x000000e11400720c */ /* 0x040fe40002781670 */
[C---:B------:R-:W-:Y:S02]  /*32b0*/  ISETP.LT.OR P5, PT, R20.reuse, R224, P5 ;  /* 0x000000e01400720c */ /* 0x040fe40002fa1670 */
[----:B------:R-:W-:-:S02]  /*32c0*/  ISETP.LT.OR P3, PT, R20, R223, P3 ;  /* 0x000000df1400720c */ /* 0x000fc40001f61670 */
[----:B------:R-:W-:Y:S02]  /*32d0*/  ISETP.LT.OR P1, PT, R20, R222, P1 ;  /* 0x000000de1400720c */ /* 0x000fe40000f21670 */
[----:B------:R-:W-:Y:S01]  /*32e0*/  HMMA.16816.F32.BF16 R20, R12, R34, R144 ;  /* 0x000000220c14723c */ /* 0x000fe20000041890 */
[C---:B------:R-:W-:Y:S02]  /*32f0*/  ISETP.LT.OR P0, PT, R3.reuse, R224, P0 ;  /* 0x000000e00300720c */ /* 0x040fe40000701670 */
[C---:B------:R-:W-:Y:S02]  /*3300*/  ISETP.LT.OR P2, PT, R3.reuse, R223, P2 ;  /* 0x000000df0300720c */ /* 0x040fe40001741670 */
[----:B------:R-:W-:Y:S02]  /*3310*/  ISETP.LT.OR P6, PT, R3, R222, P6 ;  /* 0x000000de0300720c */ /* 0x000fe400037c1670 */
[----:B------:R-:W-:Y:S02]  /*3320*/  IADD3 R3, R0, 0x28, RZ ;  /* 0x0000002800037810 */ /* 0x000fe40007ffe0ff */
[----:B------:R-:W-:-:S02]  /*3330*/  FSEL R185, R62, -INF , !P0 ;  /* 0xff8000003eb97808 */ /* 0x000fc40004000000 */
[----:B------:R-:W-:Y:S02]  /*3340*/  ISETP.GE.AND P0, PT, R3, R229, PT ;  /* 0x000000e50300720c */ /* 0x000fe40003f06270 */
[----:B------:R-:W-:Y:S02]  /*3350*/  IADD3 R12, R0, 0x29, RZ ;  /* 0x00000029000c7810 */ /* 0x000fe40007ffe0ff */
[----:B------:R-:W-:Y:S02]  /*3360*/  FSEL R169, R56, -INF , !P2 ;  /* 0xff80000038a97808 */ /* 0x000fe40005000000 */
[----:B------:R-:W-:Y:S02]  /*3370*/  FSEL R176, R58, -INF , !P6 ;  /* 0xff8000003ab07808 */ /* 0x000fe40007000000 */
[----:B------:R-:W-:Y:S02]  /*3380*/  FSEL R180, R61, -INF , !P4 ;  /* 0xff8000003db47808 */ /* 0x000fe40006000000 */
[----:B------:R-:W-:-:S02]  /*3390*/  ISETP.LT.OR P0, PT, R3, R225, P0 ;  /* 0x000000e10300720c */ /* 0x000fc40000701670 */
[----:B------:R-:W-:Y:S02]  /*33a0*/  FSEL R175, R59, -INF , !P1 ;  /* 0xff8000003baf7808 */ /* 0x000fe40004800000 */
[C---:B------:R-:W-:Y:S02]  /*33b0*/  ISETP.GE.AND P2, PT, R3.reuse, R228, PT ;  /* 0x000000e40300720c */ /* 0x040fe40003f46270 */
[CC--:B------:R-:W-:Y:S02]  /*33c0*/  ISETP.GE.AND P6, PT, R3.reuse, R227.reuse, PT ;  /* 0x000000e30300720c */ /* 0x0c0fe40003fc6270 */
[----:B------:R-:W-:Y:S02]  /*33d0*/  ISETP.GE.AND P4, PT, R3, R226, PT ;  /* 0x000000e20300720c */ /* 0x000fe40003f86270 */
[----:B------:R-:W-:Y:S02]  /*33e0*/  ISETP.GE.AND P1, PT, R12, R227, PT ;  /* 0x000000e30c00720c */ /* 0x000fe40003f26270 */
[----:B------:R-:W-:-:S02]  /*33f0*/  FSEL R183, R63, -INF , !P5 ;  /* 0xff8000003fb77808 */ /* 0x000fc40006800000 */
[----:B------:R-:W-:Y:S02]  /*3400*/  FSEL R168, R57, -INF , !P3 ;  /* 0xff80000039a87808 */ /* 0x000fe40005800000 */
[----:B------:R-:W-:Y:S02]  /*3410*/  FSEL R179, R40, -INF , !P0 ;  /* 0xff80000028b37808 */ /* 0x000fe40004000000 */
[C---:B------:R-:W-:Y:S02]  /*3420*/  ISETP.LT.OR P2, PT, R3.reuse, R224, P2 ;  /* 0x000000e00300720c */ /* 0x040fe40001741670 */
[C---:B------:R-:W-:Y:S02]  /*3430*/  ISETP.LT.OR P6, PT, R3.reuse, R223, P6 ;  /* 0x000000df0300720c */ /* 0x040fe400037c1670 */
[----:B------:R-:W-:Y:S02]  /*3440*/  ISETP.LT.OR P4, PT, R3, R222, P4 ;  /* 0x000000de0300720c */ /* 0x000fe40002781670 */
[----:B------:R-:W-:-:S02]  /*3450*/  ISETP.GE.AND P5, PT, R12, R229, PT ;  /* 0x000000e50c00720c */ /* 0x000fc40003fa6270 */
[C---:B------:R-:W-:Y:S02]  /*3460*/  ISETP.GE.AND P3, PT, R12.reuse, R228, PT ;  /* 0x000000e40c00720c */ /* 0x040fe40003f66270 */
[C---:B------:R-:W-:Y:S02]  /*3470*/  ISETP.GE.AND P0, PT, R12.reuse, R226, PT ;  /* 0x000000e20c00720c */ /* 0x040fe40003f06270 */
[----:B------:R-:W-:Y:S02]  /*3480*/  ISETP.LT.OR P1, PT, R12, R223, P1 ;  /* 0x000000df0c00720c */ /* 0x000fe40000f21670 */
[----:B------:R-:W-:Y:S02]  /*3490*/  IADD3 R3, R0, 0x30, RZ ;  /* 0x0000003000037810 */ /* 0x000fe40007ffe0ff */
[C---:B------:R-:W-:Y:S02]  /*34a0*/  ISETP.LT.OR P5, PT, R12.reuse, R225, P5 ;  /* 0x000000e10c00720c */ /* 0x040fe40002fa1670 */
[----:B------:R-:W-:-:S02]  /*34b0*/  ISETP.LT.OR P3, PT, R12, R224, P3 ;  /* 0x000000e00c00720c */ /* 0x000fc40001f61670 */
[----:B------:R-:W-:Y:S02]  /*34c0*/  ISETP.LT.OR P0, PT, R12, R222, P0 ;  /* 0x000000de0c00720c */ /* 0x000fe40000701670 */
[----:B------:R-:W-:Y:S01]  /*34d0*/  FSEL R182, R42, -INF , !P2 ;  /* 0xff8000002ab67808 */ /* 0x000fe20005000000 */
[C---:B------:R-:W-:Y:S01]  /*34e0*/  HMMA.16816.F32.BF16 R12, R4.reuse, R24, R44 ;  /* 0x00000018040c723c */ /* 0x040fe2000004182c */
[----:B------:R-:W-:Y:S02]  /*34f0*/  FSEL R167, R28, -INF , !P6 ;  /* 0xff8000001ca77808 */ /* 0x000fe40007000000 */
[----:B------:R-:W-:Y:S02]  /*3500*/  FSEL R174, R30, -INF , !P4 ;  /* 0xff8000001eae7808 */ /* 0x000fe40006000000 */
[----:B------:R-:W-:Y:S02]  /*3510*/  FSEL R172, R29, -INF , !P1 ;  /* 0xff8000001dac7808 */ /* 0x000fe40004800000 */
[C---:B------:R-:W-:Y:S01]  /*3520*/  ISETP.GE.AND P2, PT, R3.reuse, R229, PT ;  /* 0x000000e50300720c */ /* 0x040fe20003f46270 */
[----:B------:R-:W-:Y:S01]  /*3530*/  HMMA.16816.F32.BF16 R4, R4, R26, R20 ;  /* 0x0000001a0404723c */ /* 0x000fe20000041814 */
[----:B------:R-:W-:-:S02]  /*3540*/  ISETP.GE.AND P6, PT, R3, R228, PT ;  /* 0x000000e40300720c */ /* 0x000fc40003fc6270 */
[C---:B------:R-:W-:Y:S02]  /*3550*/  ISETP.GE.AND P4, PT, R3.reuse, R227, PT ;  /* 0x000000e30300720c */ /* 0x040fe40003f86270 */
[C---:B------:R-:W-:Y:S02]  /*3560*/  ISETP.GE.AND P1, PT, R3.reuse, R226, PT ;  /* 0x000000e20300720c */ /* 0x040fe40003f26270 */
[C---:B------:R-:W-:Y:S02]  /*3570*/  ISETP.LT.OR P2, PT, R3.reuse, R225, P2 ;  /* 0x000000e10300720c */ /* 0x040fe40001741670 */
[C---:B------:R-:W-:Y:S02]  /*3580*/  ISETP.LT.OR P6, PT, R3.reuse, R224, P6 ;  /* 0x000000e00300720c */ /* 0x040fe400037c1670 */
[C---:B------:R-:W-:Y:S02]  /*3590*/  ISETP.LT.OR P4, PT, R3.reuse, R223, P4 ;  /* 0x000000df0300720c */ /* 0x040fe40002781670 */
[----:B------:R-:W-:-:S02]  /*35a0*/  ISETP.LT.OR P1, PT, R3, R222, P1 ;  /* 0x000000de0300720c */ /* 0x000fc40000f21670 */
[----:B------:R-:W-:Y:S02]  /*35b0*/  IADD3 R3, R0, 0x31, RZ ;  /* 0x0000003100037810 */ /* 0x000fe40007ffe0ff */
[----:B------:R-:W-:Y:S02]  /*35c0*/  FSEL R173, R31, -INF , !P0 ;  /* 0xff8000001fad7808 */ /* 0x000fe40004000000 */
[----:B------:R-:W-:Y:S02]  /*35d0*/  FSEL R177, R41, -INF , !P5 ;  /* 0xff80000029b17808 */ /* 0x000fe40006800000 */
[----:B------:R-:W-:Y:S02]  /*35e0*/  FSEL R178, R43, -INF , !P3 ;  /* 0xff8000002bb27808 */ /* 0x000fe40005800000 */
[----:B------:R-:W-:Y:S02]  /*35f0*/  FSEL R194, R36, -INF , !P2 ;  /* 0xff80000024c27808 */ /* 0x000fe40005000000 */
[----:B------:R-:W-:-:S02]  /*3600*/  ISETP.GE.AND P0, PT, R3, R229, PT ;  /* 0x000000e50300720c */ /* 0x000fc40003f06270 */
[C---:B------:R-:W-:Y:S02]  /*3610*/  ISETP.GE.AND P5, PT, R3.reuse, R228, PT ;  /* 0x000000e40300720c */ /* 0x040fe40003fa6270 */
[C---:B------:R-:W-:Y:S02]  /*3620*/  ISETP.GE.AND P3, PT, R3.reuse, R227, PT ;  /* 0x000000e30300720c */ /* 0x040fe40003f66270 */
[C---:B------:R-:W-:Y:S02]  /*3630*/  ISETP.GE.AND P2, PT, R3.reuse, R226, PT ;  /* 0x000000e20300720c */ /* 0x040fe40003f46270 */
[C---:B------:R-:W-:Y:S02]  /*3640*/  ISETP.LT.OR P0, PT, R3.reuse, R225, P0 ;  /* 0x000000e10300720c */ /* 0x040fe40000701670 */
[C---:B------:R-:W-:Y:S02]  /*3650*/  ISETP.LT.OR P5, PT, R3.reuse, R224, P5 ;  /* 0x000000e00300720c */ /* 0x040fe40002fa1670 */
[----:B------:R-:W-:-:S02]  /*3660*/  ISETP.LT.OR P3, PT, R3, R223, P3 ;  /* 0x000000df0300720c */ /* 0x000fc40001f61670 */
[----:B------:R-:W-:Y:S02]  /*3670*/  ISETP.LT.OR P2, PT, R3, R222, P2 ;  /* 0x000000de0300720c */ /* 0x000fe40001741670 */
[----:B------:R-:W-:Y:S02]  /*3680*/  IADD3 R3, R0, 0x38, RZ ;  /* 0x0000003800037810 */ /* 0x000fe40007ffe0ff */
[----:B------:R-:W-:Y:S02]  /*3690*/  FSEL R192, R37, -INF , !P0 ;  /* 0xff80000025c07808 */ /* 0x000fe40004000000 */
[C---:B------:R-:W-:Y:S02]  /*36a0*/  ISETP.GE.AND P0, PT, R3.reuse, R226, PT ;  /* 0x000000e20300720c */ /* 0x040fe40003f06270 */
[----:B------:R-:W-:Y:S02]  /*36b0*/  FSEL R190, R14, -INF , !P1 ;  /* 0xff8000000ebe7808 */ /* 0x000fe40004800000 */
[----:B------:R-:W-:-:S02]  /*36c0*/  ISETP.LT.OR P0, PT, R3, R222, P0 ;  /* 0x000000de0300720c */ /* 0x000fc40000701670 */
[----:B------:R-:W-:Y:S02]  /*36d0*/  ISETP.GE.AND P1, PT, R3, R227, PT ;  /* 0x000000e30300720c */ /* 0x000fe40003f26270 */
[----:B------:R-:W-:Y:S02]  /*36e0*/  FSEL R187, R6, -INF , !P0 ;  /* 0xff80000006bb7808 */ /* 0x000fe40004000000 */
[----:B------:R-:W-:Y:S02]  /*36f0*/  ISETP.GT.AND P0, PT, R101, UR8, PT ;  /* 0x0000000865007c0c */ /* 0x000fe4000bf04270 */
[----:B------:R-:W-:Y:S02]  /*3700*/  ISETP.LT.OR P1, PT, R3, R223, P1 ;  /* 0x000000df0300720c */ /* 0x000fe40000f21670 */
[----:B------:R-:W-:Y:S02]  /*3710*/  IADD3 R0, R0, 0x39, RZ ;  /* 0x0000003900007810 */ /* 0x000fe40007ffe0ff */
[----:B------:R-:W-:-:S02]  /*3720*/  FSEL R188, R15, -INF , !P2 ;  /* 0xff8000000fbc7808 */ /* 0x000fc40005000000 */
[----:B------:R-:W-:Y:S02]  /*3730*/  FSEL R198, R38, -INF , !P6 ;  /* 0xff80000026c67808 */ /* 0x000fe40007000000 */
[----:B------:R-:W-:Y:S02]  /*3740*/  FSEL R186, R12, -INF , !P4 ;  /* 0xff8000000cba7808 */ /* 0x000fe40006000000 */
[----:B------:R-:W-:Y:S02]  /*3750*/  FSEL R197, R39, -INF , !P5 ;  /* 0xff80000027c57808 */ /* 0x000fe40006800000 */
[----:B------:R-:W-:Y:S02]  /*3760*/  FSEL R14, R13, -INF , !P3 ;  /* 0xff8000000d0e7808 */ /* 0x000fe40005800000 */
[----:B------:R-:W-:Y:S02]  /*3770*/  FSEL R15, R4, -INF , !P1 ;  /* 0xff800000040f7808 */ /* 0x000fe40004800000 */
[----:B------:R-:W-:-:S02]  /*3780*/  ISETP.GE.AND P6, PT, R3, R229, PT ;  /* 0x000000e50300720c */ /* 0x000fc40003fc6270 */
[CC--:B------:R-:W-:Y:S02]  /*3790*/  ISETP.GE.AND P4, PT, R3.reuse, R228.reuse, PT ;  /* 0x000000e40300720c */ /* 0x0c0fe40003f86270 */
[C---:B------:R-:W-:Y:S02]  /*37a0*/  ISETP.GE.AND P5, PT, R0.reuse, R229, PT ;  /* 0x000000e50000720c */ /* 0x040fe40003fa6270 */
[C---:B------:R-:W-:Y:S02]  /*37b0*/  ISETP.GE.AND P3, PT, R0.reuse, R228, PT ;  /* 0x000000e40000720c */ /* 0x040fe40003f66270 */
[C---:B------:R-:W-:Y:S02]  /*37c0*/  ISETP.GE.AND P2, PT, R0.reuse, R227, PT ;  /* 0x000000e30000720c */ /* 0x040fe40003f46270 */
[----:B------:R-:W-:Y:S02]  /*37d0*/  ISETP.GE.AND P1, PT, R0, R226, PT ;  /* 0x000000e20000720c */ /* 0x000fe40003f26270 */
[----:B------:R-:W-:-:S02]  /*37e0*/  ISETP.LT.OR P6, PT, R3, R225, P6 ;  /* 0x000000e10300720c */ /* 0x000fc400037c1670 */
[-C--:B------:R-:W-:Y:S02]  /*37f0*/  ISETP.LT.OR P4, PT, R3, R224.reuse, P4 ;  /* 0x000000e00300720c */ /* 0x080fe40002781670 */
[C---:B------:R-:W-:Y:S02]  /*3800*/  ISETP.LT.OR P5, PT, R0.reuse, R225, P5 ;  /* 0x000000e10000720c */ /* 0x040fe40002fa1670 */
[C---:B------:R-:W-:Y:S02]  /*3810*/  ISETP.LT.OR P3, PT, R0.reuse, R224, P3 ;  /* 0x000000e00000720c */ /* 0x040fe40001f61670 */
[C---:B------:R-:W-:Y:S02]  /*3820*/  ISETP.LT.OR P2, PT, R0.reuse, R223, P2 ;  /* 0x000000df0000720c */ /* 0x040fe40001741670 */
[----:B------:R-:W-:Y:S01]  /*3830*/  ISETP.LT.OR P1, PT, R0, R222, P1 ;  /* 0x000000de0000720c */ /* 0x000fe20000f21670 */
[----:B------:R-:W-:Y:S01]  /*3840*/  IMAD.IADD R0, R153, 0x1, R99 ;  /* 0x0000000199007824 */ /* 0x000fe200078e0263 */
[----:B------:R-:W-:-:S02]  /*3850*/  FSEL R184, R5, -INF , !P2 ;  /* 0xff80000005b87808 */ /* 0x000fc40005000000 */
[----:B------:R-:W-:Y:S02]  /*3860*/  FSEL R189, R7, -INF , !P1 ;  /* 0xff80000007bd7808 */ /* 0x000fe40004800000 */
[----:B------:R-:W-:Y:S02]  /*3870*/  FSEL R191, R8, -INF , !P6 ;  /* 0xff80000008bf7808 */ /* 0x000fe40007000000 */
[----:B------:R-:W-:Y:S02]  /*3880*/  FSEL R195, R10, -INF , !P4 ;  /* 0xff8000000ac37808 */ /* 0x000fe40006000000 */
[----:B------:R-:W-:Y:S02]  /*3890*/  FSEL R193, R9, -INF , !P5 ;  /* 0xff80000009c17808 */ /* 0x000fe40006800000 */
[----:B------:R-:W-:Y:S01]  /*38a0*/  FSEL R196, R11, -INF , !P3 ;  /* 0xff8000000bc47808 */ /* 0x000fe20005800000 */
[----:B------:R-:W-:Y:S05]  /*38b0*/  @!P0 BRA `(.L_x_138) ;  /* 0x0000016000008947 */ /* 0x000fea0003800000 */
[----:B------:R-:W-:Y:S01]  /*38c0*/  IADD3 R8, R160, -0x2, RZ ;  /* 0xfffffffea0087810 */ /* 0x000fe20007ffe0ff */
[----:B------:R-:W-:-:S02]  /*38d0*/  IMAD.U32 R10, RZ, RZ, UR6 ;  /* 0x00000006ff0a7e24 */ /* 0x000fc4000f8e00ff */
[----:B------:R-:W-:Y:S01]  /*38e0*/  IMAD.U32 R7, RZ, RZ, UR7 ;  /* 0x00000007ff077e24 */ /* 0x000fe2000f8e00ff */
[----:B------:R-:W-:Y:S01]  /*38f0*/  SHF.R.S32.HI R4, RZ, 0x1f, R8 ;  /* 0x0000001fff047819 */ /* 0x000fe20000011408 */
[C---:B------:R-:W-:Y:S02]  /*3900*/  IMAD R3, R8.reuse, UR9, RZ ;  /* 0x0000000908037c24 */ /* 0x040fe4000f8e02ff */
[----:B------:R-:W-:-:S04]  /*3910*/  IMAD.WIDE.U32 R8, R8, UR10, R158 ;  /* 0x0000000a08087c25 */ /* 0x000fc8000f8e009e */
[----:B------:R-:W-:Y:S01]  /*3920*/  IMAD R3, R4, UR10, R3 ;  /* 0x0000000a04037c24 */ /* 0x000fe2000f8e0203 */
        /* <DEDUP_REMOVED lines=15> */
.L_x_138:
        /* <DEDUP_REMOVED lines=49> */
[----:B-1----:R-:W-:Y:S02]  /*3d30*/  FMNMX.FTZ R103, R103, R6, !PT ;  /* 0x0000000667677209 */ /* 0x002fe40007810000 */
[----:B------:R-:W-:Y:S01]  /*3d40*/  FMNMX.FTZ R4, R180, R5, !PT ;  /* 0x00000005b4047209 */ /* 0x000fe20007810000 */
        /* <DEDUP_REMOVED lines=16> */
[----:B------:R-:W-:Y:S01]  /*3e50*/  SHFL.BFLY PT, R6, R3, 0x2, 0x1f ;  /* 0x0c401f0003067f89 */ /* 0x000fe200000e0000 */
[----:B--2---:R-:W-:-:S02]  /*3e60*/  FMNMX.FTZ R103, R103, R7, !PT ;  /* 0x0000000767677209 */ /* 0x004fc40007810000 */
[----:B------:R-:W-:Y:S01]  /*3e70*/  FMNMX.FTZ R4, R182, R4, !PT ;  /* 0x00000004b6047209 */ /* 0x000fe20007810000 */
[----:B------:R-:W1:Y:S01]  /*3e80*/  SHFL.BFLY PT, R7, R102, 0x1, 0x1f ;  /* 0x0c201f0066077f89 */ /* 0x000e6200000e0000 */
        /* <DEDUP_REMOVED lines=10> */
[----:B-1----:R-:W-:-:S03]  /*3f30*/  FMNMX.FTZ R102, R102, R7, !PT ;  /* 0x0000000766667209 */ /* 0x002fc60007810000 */
[----:B------:R-:W1:Y:S01]  /*3f40*/  SHFL.BFLY PT, R7, R4, 0x2, 0x1f ;  /* 0x0c401f0004077f89 */ /* 0x000e6200000e0000 */
[----:B------:R-:W-:Y:S02]  /*3f50*/  FSETP.NEU.FTZ.AND P1, PT, R102, -INF , PT ;  /* 0xff8000006600780b */ /* 0x000fe40003f3d000 */
[----:B--2---:R-:W-:Y:S01]  /*3f60*/  FMNMX.FTZ R5, R3, R6, !PT ;  /* 0x0000000603057209 */ /* 0x004fe20007810000 */
[--C-:B------:R-:W-:Y:S02]  /*3f70*/  FFMA.FTZ R3, R66, c[0x0][0x23c], -R12.reuse ;  /* 0x00008f0042037a23 */ /* 0x100fe4000001080c */
[----:B------:R-:W-:Y:S02]  /*3f80*/  FFMA.FTZ R6, R65, c[0x0][0x23c], -R12 ;  /* 0x00008f0041067a23 */ /* 0x000fe4000001080c */
[----:B------:R-:W2:Y:S01]  /*3f90*/  SHFL.BFLY PT, R8, R5, 0x1, 0x1f ;  /* 0x0c201f0005087f89 */ /* 0x000ea200000e0000 */
[----:B------:R3:W4:Y:S08]  /*3fa0*/  MUFU.EX2 R252, R3 ;  /* 0x0000000300fc7308 */ /* 0x0007300000000800 */
[----:B------:R5:W-:Y:S01]  /*3fb0*/  MUFU.EX2 R36, R6 ;  /* 0x0000000600247308 */ /* 0x000be20000000800 */
[----:B-1----:R-:W-:Y:S01]  /*3fc0*/  FMNMX.FTZ R4, R4, R7, !PT ;  /* 0x0000000704047209 */ /* 0x002fe20007810000 */
[----:B---3--:R-:W-:-:S05]  /*3fd0*/  FMUL.FTZ R3, R102, c[0x0][0x23c] ;  /* 0x00008f0066037a20 */ /* 0x008fca0000410000 */
[----:B------:R-:W-:Y:S02]  /*3fe0*/  FSEL R3, R3, RZ, P1 ;  /* 0x000000ff03037208 */ /* 0x000fe40000800000 */
[----:B--2---:R-:W-:Y:S01]  /*3ff0*/  FMNMX.FTZ R104, R5, R8, !PT ;  /* 0x0000000805687209 */ /* 0x004fe20007810000 */
[----:B-----5:R-:W-:Y:S01]  /*4000*/  FFMA.FTZ R6, R64, c[0x0][0x23c], -R12 ;  /* 0x00008f0040067a23 */ /* 0x020fe2000001080c */
[----:B------:R-:W1:Y:S01]  /*4010*/  SHFL.BFLY PT, R5, R4, 0x1, 0x1f ;  /* 0x0c201f0004057f89 */ /* 0x000e6200000e0000 */
[--C-:B------:R-:W-:Y:S01]  /*4020*/  FFMA.FTZ R0, R67, c[0x0][0x23c], -R3.reuse ;  /* 0x00008f0043007a23 */ /* 0x100fe20000010803 */
[----:B------:R-:W-:Y:S01]  /*4030*/  FSETP.NEU.FTZ.AND P1, PT, R104, -INF , PT ;  /* 0xff8000006800780b */ /* 0x000fe20003f3d000 */
[--C-:B------:R-:W-:Y:S01]  /*4040*/  FFMA.FTZ R2, R69, c[0x0][0x23c], -R3.reuse ;  /* 0x00008f0045027a23 */ /* 0x100fe20000010803 */
[----:B------:R2:W3:Y:S08]  /*4050*/  MUFU.EX2 R13, R6 ;  /* 0x00000006000d7308 */ /* 0x0004f00000000800 */
[----:B------:R5:W-:Y:S08]  /*4060*/  MUFU.EX2 R249, R0 ;  /* 0x0000000000f97308 */ /* 0x000bf00000000800 */
[----:B------:R-:W-:Y:S01]  /*4070*/  MUFU.EX2 R250, R2 ;  /* 0x0000000200fa7308 */ /* 0x000fe20000000800 */
[----:B--2---:R-:W-:Y:S01]  /*4080*/  FFMA.FTZ R6, R73, c[0x0][0x23c], -R3 ;  /* 0x00008f0049067a23 */ /* 0x004fe20000010803 */
[----:B-1----:R-:W-:-:S02]  /*4090*/  FMNMX.FTZ R105, R4, R5, !PT ;  /* 0x0000000504697209 */ /* 0x002fc40007810000 */
[----:B----4-:R-:W-:Y:S01]  /*40a0*/  F2FP.BF16.PACK_AB R4, R252, R37 ;  /* 0x00000025fc04723e */ /* 0x010fe200000010ff */
[----:B-----5:R-:W-:-:S03]  /*40b0*/  FFMA.FTZ R0, R68, c[0x0][0x23c], -R3 ;  /* 0x00008f0044007a23 */ /* 0x020fc60000010803 */
[----:B------:R3:W1:Y:S08]  /*40c0*/  MUFU.EX2 R251, R6 ;  /* 0x0000000600fb7308 */ /* 0x0006700000000800 */
[----:B------:R2:W4:Y:S01]  /*40d0*/  MUFU.EX2 R248, R0 ;  /* 0x0000000000f87308 */ /* 0x0005220000000800 */
[----:B---3--:R-:W-:Y:S02]  /*40e0*/  F2FP.BF16.PACK_AB R6, R13, R36 ;  /* 0x000000240d06723e */ /* 0x008fe400000010ff */
[----:B-1----:R-:W-:Y:S01]  /*40f0*/  F2FP.BF16.PACK_AB R5, R249, R251 ;  /* 0x000000fbf905723e */ /* 0x002fe200000010ff */
[----:B--2---:R-:W-:Y:S01]  /*4100*/  FMUL.FTZ R0, R104, c[0x0][0x23c] ;  /* 0x00008f0068007a20 */ /* 0x004fe20000410000 */
[----:B----4-:R-:W-:-:S04]  /*4110*/  F2FP.BF16.PACK_AB R7, R250, R248 ;  /* 0x000000f8fa07723e */ /* 0x010fc800000010ff */
[----:B------:R-:W-:Y:S02]  /*4120*/  FSEL R0, R0, RZ, P1 ;  /* 0x000000ff00007208 */ /* 0x000fe40000800000 */
[----:B------:R-:W-:Y:S01]  /*4130*/  FSETP.NEU.FTZ.AND P1, PT, R105, -INF , PT ;  /* 0xff8000006900780b */ /* 0x000fe20003f3d000 */
[C---:B------:R-:W-:Y:S02]  /*4140*/  HMMA.16816.F32.BF16 R120, R4.reuse, R28, RZ ;  /* 0x0000001c0478723c */ /* 0x040fe400000418ff */
[--C-:B------:R-:W-:Y:S02]  /*4150*/  FFMA.FTZ R2, R74, c[0x0][0x23c], -R0.reuse ;  /* 0x00008f004a027a23 */ /* 0x100fe40000010800 */
[--C-:B------:R-:W-:Y:S02]  /*4160*/  FFMA.FTZ R8, R75, c[0x0][0x23c], -R0.reuse ;  /* 0x00008f004b087a23 */ /* 0x100fe40000010800 */
[----:B------:R1:W-:Y:S02]  /*4170*/  MUFU.EX2 R245, R2 ;  /* 0x0000000200f57308 */ /* 0x0003e40000000800 */
[C---:B------:R-:W-:Y:S06]  /*4180*/  HMMA.16816.F32.BF16 R116, R4.reuse, R24, RZ ;  /* 0x000000180474723c */ /* 0x040fec00000418ff */
[----:B------:R2:W-:Y:S02]  /*4190*/  MUFU.EX2 R246, R8 ;  /* 0x0000000800f67308 */ /* 0x0005e40000000800 */
[----:B------:R-:W-:Y:S01]  /*41a0*/  HMMA.16816.F32.BF16 R112, R4, R20, RZ ;  /* 0x000000140470723c */ /* 0x000fe200000418ff */
[----:B-1----:R-:W-:-:S07]  /*41b0*/  FFMA.FTZ R2, R70, c[0x0][0x23c], -R0 ;  /* 0x00008f0046027a23 */ /* 0x002fce0000010800 */
[----:B------:R-:W-:Y:S01]  /*41c0*/  HMMA.16816.F32.BF16 R108, R4, R16, RZ ;  /* 0x00000010046c723c */ /* 0x000fe200000418ff */
[----:B------:R1:W-:Y:S01]  /*41d0*/  MUFU.EX2 R240, R2 ;  /* 0x0000000200f07308 */ /* 0x0003e20000000800 */
[----:B--2---:R-:W-:-:S06]  /*41e0*/  FFMA.FTZ R8, R71, c[0x0][0x23c], -R0 ;  /* 0x00008f0047087a23 */ /* 0x004fcc0000010800 */
[C---:B------:R-:W-:Y:S01]  /*41f0*/  HMMA.16816.F32.BF16 R92, R4.reuse, R40, RZ ;  /* 0x00000028045c723c */ /* 0x040fe200000418ff */
[----:B------:R-:W2:Y:S07]  /*4200*/  MUFU.EX2 R247, R8 ;  /* 0x0000000800f77308 */ /* 0x000eae0000000800 */
[----:B------:R-:W-:Y:S01]  /*4210*/  HMMA.16816.F32.BF16 R88, R4, R30, RZ ;  /* 0x0000001e0458723c */ /* 0x000fe200000418ff */
[----:B-1----:R-:W-:-:S05]  /*4220*/  FMUL.FTZ R2, R105, c[0x0][0x23c] ;  /* 0x00008f0069027a20 */ /* 0x002fca0000410000 */
[----:B------:R-:W-:Y:S02]  /*4230*/  FSEL R2, R2, RZ, P1 ;  /* 0x000000ff02027208 */ /* 0x000fe40000800000 */
[----:B------:R-:W-:Y:S01]  /*4240*/  HMMA.16816.F32.BF16 R84, R4, R26, RZ ;  /* 0x0000001a0454723c */ /* 0x000fe200000418ff */
[----:B--2---:R-:W-:Y:S02]  /*4250*/  F2FP.BF16.PACK_AB R10, R247, R246 ;  /* 0x000000f6f70a723e */ /* 0x004fe400000010ff */
[----:B------:R-:W-:-:S04]  /*4260*/  FFMA.FTZ R8, R98, c[0x0][0x23c], -R2 ;  /* 0x00008f0062087a23 */ /* 0x000fc80000010802 */
[----:B------:R1:W-:Y:S01]  /*4270*/  MUFU.EX2 R237, R8 ;  /* 0x0000000800ed7308 */ /* 0x0003e20000000800 */
[C---:B------:R-:W-:Y:S08]  /*4280*/  HMMA.16816.F32.BF16 R80, R4.reuse, R22, RZ ;  /* 0x000000160450723c */ /* 0x040ff000000418ff */
[----:B------:R-:W-:Y:S01]  /*4290*/  HMMA.16816.F32.BF16 R72, R4, R34, RZ ;  /* 0x000000220448723c */ /* 0x000fe200000418ff */
[----:B-1----:R-:W-:-:S07]  /*42a0*/  FFMA.FTZ R8, R96, c[0x0][0x23c], -R2 ;  /* 0x00008f0060087a23 */ /* 0x002fce0000010802 */
[----:B------:R-:W-:Y:S01]  /*42b0*/  HMMA.16816.F32.BF16 R64, R4, R42, RZ ;  /* 0x0000002a0440723c */ /* 0x000fe200000418ff */
[----:B------:R1:W2:Y:S02]  /*42c0*/  MUFU.EX2 R236, R8 ;  /* 0x0000000800ec7308 */ /* 0x0002a40000000800 */
[----:B-1----:R-:W-:Y:S01]  /*42d0*/  FFMA.FTZ R8, R97, c[0x0][0x23c], -R2 ;  /* 0x00008f0061087a23 */ /* 0x002fe20000010802 */
[----:B--2---:R-:W-:-:S04]  /*42e0*/  F2FP.BF16.PACK_AB R9, R236, R237 ;  /* 0x000000edec09723e */ /* 0x004fc800000010ff */
[----:B------:R-:W-:Y:S01]  /*42f0*/  HMMA.16816.F32.BF16 R96, R4, R32, RZ ;  /* 0x000000200460723c */ /* 0x000fe200000418ff */
[----:B------:R1:W-:Y:S02]  /*4300*/  MUFU.EX2 R239, R8 ;  /* 0x0000000800ef7308 */ /* 0x0003e40000000800 */
[----:B-1----:R-:W-:-:S05]  /*4310*/  FFMA.FTZ R8, R76, c[0x0][0x23c], -R2 ;  /* 0x00008f004c087a23 */ /* 0x002fca0000010802 */
[----:B------:R-:W-:Y:S01]  /*4320*/  HMMA.16816.F32.BF16 R76, R4, R18, RZ ;  /* 0x00000012044c723c */ /* 0x000fe200000418ff */
[----:B------:R1:W2:Y:S06]  /*4330*/  MUFU.EX2 R244, R8 ;  /* 0x0000000800f47308 */ /* 0x0002ac0000000800 */
[----:B------:R-:W-:-:S04]  /*4340*/  FFMA.FTZ R4, R54, c[0x0][0x23c], -R12 ;  /* 0x00008f0036047a23 */ /* 0x000fc8000001080c */
[----:B------:R3:W-:Y:S01]  /*4350*/  MUFU.EX2 R238, R4 ;  /* 0x0000000400ee7308 */ /* 0x0007e20000000800 */
[----:B-1----:R-:W-:Y:S02]  /*4360*/  F2FP.BF16.PACK_AB R8, R240, R245 ;  /* 0x000000f5f008723e */ /* 0x002fe400000010ff */
[----:B--2---:R-:W-:Y:S01]  /*4370*/  F2FP.BF16.PACK_AB R11, R244, R239 ;  /* 0x000000eff40b723e */ /* 0x004fe200000010ff */
[----:B---3--:R-:W-:-:S06]  /*4380*/  FFMA.FTZ R4, R52, c[0x0][0x23c], -R12 ;  /* 0x00008f0034047a23 */ /* 0x008fcc000001080c */
[C---:B------:R-:W-:Y:S01]  /*4390*/  HMMA.16816.F32.BF16 R68, R8.reuse, R28, RZ ;  /* 0x0000001c0844723c */ /* 0x040fe200000418ff */
[----:B------:R1:W-:Y:S07]  /*43a0*/  MUFU.EX2 R243, R4 ;  /* 0x0000000400f37308 */ /* 0x0003ee0000000800 */
[C---:B------:R-:W-:Y:S01]  /*43b0*/  HMMA.16816.F32.BF16 R132, R8.reuse, R30, RZ ;  /* 0x0000001e0884723c */ /* 0x040fe200000418ff */
[----:B------:R-:W-:Y:S07]  /*43c0*/  LDSM.16.MT88.4 R28, [R218+0xa400] ;  /* 0x00a40000da1c783b */ /* 0x000fee0000004200 */
        /* <DEDUP_REMOVED lines=8> */
[----:B------:R-:W-:Y:S01]  /*4450*/  LDSM.16.MT88.4 R20, [R218+0x9400] ;  /* 0x00940000da14783b */ /* 0x000fe20000004200 */
[----:B------:R1:W2:Y:S06]  /*4460*/  MUFU.EX2 R241, R4 ;  /* 0x0000000400f17308 */ /* 0x0002ac0000000800 */
[C---:B------:R-:W-:Y:S08]  /*4470*/  HMMA.16816.F32.BF16 R52, R8.reuse, R16, RZ ;  /* 0x000000100834723c */ /* 0x040ff000000418ff */
[----:B------:R-:W-:Y:S01]  /*4480*/  HMMA.16816.F32.BF16 R140, R8, R18, RZ ;  /* 0x00000012088c723c */ /* 0x000fe200000418ff */
[----:B------:R-:W3:Y:S01]  /*4490*/  LDSM.16.MT88.4 R16, [R216+0xa400] ;  /* 0x00a40000d810783b */ /* 0x000ee20000004200 */
[----:B-1----:R-:W-:Y:S01]  /*44a0*/  FFMA.FTZ R4, R106, c[0x0][0x23c], -R3 ;  /* 0x00008f006a047a23 */ /* 0x002fe20000010803 */
[----:B------:R-:W-:-:S02]  /*44b0*/  MOV R106, R37 ;  /* 0x00000025006a7202 */ /* 0x000fc40000000f00 */
[----:B--2---:R-:W-:Y:S01]  /*44c0*/  F2FP.BF16.PACK_AB R6, R241, R242 ;  /* 0x000000f2f106723e */ /* 0x004fe200000010ff */
[----:B------:R1:W-:Y:S02]  /*44d0*/  MUFU.EX2 R232, R4 ;  /* 0x0000000400e87308 */ /* 0x0003e40000000800 */
[C---:B------:R-:W-:Y:S08]  /*44e0*/  HMMA.16816.F32.BF16 R144, R8.reuse, R34, RZ ;  /* 0x000000220890723c */ /* 0x040ff000000418ff */
[----:B------:R-:W-:Y:S01]  /*44f0*/  HMMA.16816.F32.BF16 R44, R8, R40, RZ ;  /* 0x00000028082c723c */ /* 0x000fe200000418ff */
[----:B-1----:R-:W-:-:S07]  /*4500*/  FFMA.FTZ R4, R100, c[0x0][0x23c], -R3 ;  /* 0x00008f0064047a23 */ /* 0x002fce0000010803 */
[----:B------:R-:W-:Y:S01]  /*4510*/  HMMA.16816.F32.BF16 R148, R8, R42, RZ ;  /* 0x0000002a0894723c */ /* 0x000fe200000418ff */
[----:B------:R-:W-:Y:S01]  /*4520*/  MOV R100, R36 ;  /* 0x0000002400647202 */ /* 0x000fe20000000f00 */
[----:B------:R1:W2:Y:S01]  /*4530*/  MUFU.EX2 R235, R4 ;  /* 0x0000000400eb7308 */ /* 0x0002a20000000800 */
[----:B------:R-:W-:Y:S01]  /*4540*/  LDSM.16.MT88.4 R36, [R218+0xb400] ;  /* 0x00b40000da24783b */ /* 0x000fe20000004200 */
[----:B-1----:R-:W-:Y:S01]  /*4550*/  FFMA.FTZ R4, R50, c[0x0][0x23c], -R3 ;  /* 0x00008f0032047a23 */ /* 0x002fe20000010803 */
[----:B--2---:R-:W-:-:S03]  /*4560*/  F2FP.BF16.PACK_AB R5, R235, R232 ;  /* 0x000000e8eb05723e */ /* 0x004fc600000010ff */
[----:B------:R-:W-:Y:S01]  /*4570*/  HMMA.16816.F32.BF16 R48, R8, R32, RZ ;  /* 0x000000200830723c */ /* 0x000fe200000418ff */
[----:B------:R-:W1:Y:S01]  /*4580*/  LDSM.16.MT88.4 R32, [R216+0xb400] ;  /* 0x00b40000d820783b */ /* 0x000e620000004200 */
[----:B------:R2:W-:Y:S05]  /*4590*/  MUFU.EX2 R234, R4 ;  /* 0x0000000400ea7308 */ /* 0x0005ea0000000800 */
[----:B------:R-:W-:-:S04]  /*45a0*/  FFMA.FTZ R8, R138, c[0x0][0x23c], -R0 ;  /* 0x00008f008a087a23 */ /* 0x000fc80000010800 */
[----:B------:R4:W-:Y:S01]  /*45b0*/  MUFU.EX2 R214, R8 ;  /* 0x0000000800d67308 */ /* 0x0009e20000000800 */
[--C-:B--2---:R-:W-:Y:S01]  /*45c0*/  FFMA.FTZ R4, R107, c[0x0][0x23c], -R3.reuse ;  /* 0x00008f006b047a23 */ /* 0x104fe20000010803 */
[----:B------:R-:W-:Y:S01]  /*45d0*/  MOV R107, R13 ;  /* 0x0000000d006b7202 */ /* 0x000fe20000000f00 */
[----:B------:R-:W-:-:S05]  /*45e0*/  FFMA.FTZ R13, R174, c[0x0][0x23c], -R3 ;  /* 0x00008f00ae0d7a23 */ /* 0x000fca0000010803 */
[----:B------:R2:W5:Y:S01]  /*45f0*/  MUFU.EX2 R233, R4 ;  /* 0x0000000400e97308 */ /* 0x0005620000000800 */
[----:B----4-:R-:W-:-:S07]  /*4600*/  FFMA.FTZ R8, R136, c[0x0][0x23c], -R0 ;  /* 0x00008f0088087a23 */ /* 0x010fce0000010800 */
[----:B------:R4:W-:Y:S08]  /*4610*/  MUFU.EX2 R201, R13 ;  /* 0x0000000d00c97308 */ /* 0x0009f00000000800 */
[----:B------:R1:W-:Y:S01]  /*4620*/  MUFU.EX2 R213, R8 ;  /* 0x0000000800d57308 */ /* 0x0003e20000000800 */
[----:B--2---:R-:W-:Y:S01]  /*4630*/  FFMA.FTZ R4, R137, c[0x0][0x23c], -R0 ;  /* 0x00008f0089047a23 */ /* 0x004fe20000010800 */
[----:B-----5:R-:W-:-:S06]  /*4640*/  F2FP.BF16.PACK_AB R7, R233, R234 ;  /* 0x000000eae907723e */ /* 0x020fcc00000010ff */
[----:B------:R2:W-:Y:S01]  /*4650*/  MUFU.EX2 R231, R4 ;  /* 0x0000000400e77308 */ /* 0x0005e20000000800 */
[----:B----4-:R-:W-:Y:S02]  /*4660*/  FFMA.FTZ R13, R173, c[0x0][0x23c], -R3 ;  /* 0x00008f00ad0d7a23 */ /* 0x010fe40000010803 */
[----:B-1----:R-:W-:-:S05]  /*4670*/  FFMA.FTZ R8, R152, c[0x0][0x23c], -R2 ;  /* 0x00008f0098087a23 */ /* 0x002fca0000010802 */
[----:B------:R1:W-:Y:S01]  /*4680*/  MUFU.EX2 R202, R13 ;  /* 0x0000000d00ca7308 */ /* 0x0003e20000000800 */
[----:B--2---:R-:W-:-:S07]  /*4690*/  FFMA.FTZ R4, R139, c[0x0][0x23c], -R0 ;  /* 0x00008f008b047a23 */ /* 0x004fce0000010800 */
[----:B------:R2:W-:Y:S08]  /*46a0*/  MUFU.EX2 R211, R8 ;  /* 0x0000000800d37308 */ /* 0x0005f00000000800 */
[----:B------:R4:W5:Y:S01]  /*46b0*/  MUFU.EX2 R215, R4 ;  /* 0x0000000400d77308 */ /* 0x0009620000000800 */
[----:B-1----:R-:W-:Y:S02]  /*46c0*/  FFMA.FTZ R13, R181, c[0x0][0x23c], -R0 ;  /* 0x00008f00b50d7a23 */ /* 0x002fe40000010800 */
[----:B--2---:R-:W-:-:S05]  /*46d0*/  FFMA.FTZ R8, R165, c[0x0][0x23c], -R2 ;  /* 0x00008f00a5087a23 */ /* 0x004fca0000010802 */
[----:B------:R1:W-:Y:S01]  /*46e0*/  MUFU.EX2 R200, R13 ;  /* 0x0000000d00c87308 */ /* 0x0003e20000000800 */
[----:B----4-:R-:W-:-:S07]  /*46f0*/  F2FP.BF16.PACK_AB R4, R243, R238 ;  /* 0x000000eef304723e */ /* 0x010fce00000010ff */
[----:B------:R2:W4:Y:S01]  /*4700*/  MUFU.EX2 R212, R8 ;  /* 0x0000000800d47308 */ /* 0x0005220000000800 */
[----:B---3--:R-:W-:Y:S01]  /*4710*/  HMMA.16816.F32.BF16 R152, R4, R16, R112 ;  /* 0x000000100498723c */ /* 0x008fe20000041870 */
[----:B-1----:R-:W-:-:S06]  /*4720*/  FFMA.FTZ R13, R180, c[0x0][0x23c], -R0 ;  /* 0x00008f00b40d7a23 */ /* 0x002fcc0000010800 */
[----:B------:R1:W-:Y:S01]  /*4730*/  MUFU.EX2 R199, R13 ;  /* 0x0000000d00c77308 */ /* 0x0003e20000000800 */
[----:B------:R-:W-:Y:S01]  /*4740*/  HMMA.16816.F32.BF16 R112, R4, R28, R108 ;  /* 0x0000001c0470723c */ /* 0x000fe2000004186c */
[----:B--2---:R-:W-:-:S06]  /*4750*/  FFMA.FTZ R8, R166, c[0x0][0x23c], -R2 ;  /* 0x00008f00a6087a23 */ /* 0x004fcc0000010802 */
[----:B------:R2:W-:Y:S01]  /*4760*/  MUFU.EX2 R210, R8 ;  /* 0x0000000800d27308 */ /* 0x0005e20000000800 */
[----:B------:R-:W-:Y:S01]  /*4770*/  HMMA.16816.F32.BF16 R108, R4, R32, R96 ;  /* 0x00000020046c723c */ /* 0x000fe20000041860 */
[----:B-1----:R-:W-:-:S07]  /*4780*/  FFMA.FTZ R13, R179, c[0x0][0x23c], -R0 ;  /* 0x00008f00b30d7a23 */ /* 0x002fce0000010800 */
[----:B------:R-:W-:Y:S01]  /*4790*/  HMMA.16816.F32.BF16 R160, R4, R24, R120 ;  /* 0x0000001804a0723c */ /* 0x000fe20000041878 */
[----:B------:R1:W-:Y:S01]  /*47a0*/  MUFU.EX2 R181, R13 ;  /* 0x0000000d00b57308 */ /* 0x0003e20000000800 */
[----:B--2---:R-:W-:-:S06]  /*47b0*/  FFMA.FTZ R8, R164, c[0x0][0x23c], -R2 ;  /* 0x00008f00a4087a23 */ /* 0x004fcc0000010802 */
[C---:B------:R-:W-:Y:S01]  /*47c0*/  HMMA.16816.F32.BF16 R96, R4.reuse, R36, R92 ;  /* 0x000000240460723c */ /* 0x040fe2000004185c */
[----:B------:R2:W3:Y:S07]  /*47d0*/  MUFU.EX2 R209, R8 ;  /* 0x0000000800d17308 */ /* 0x0004ee0000000800 */
[----:B------:R-:W-:Y:S01]  /*47e0*/  HMMA.16816.F32.BF16 R120, R4, R26, R88 ;  /* 0x0000001a0478723c */ /* 0x000fe20000041858 */
[----:B-1----:R-:W-:-:S04]  /*47f0*/  FFMA.FTZ R13, R177, c[0x0][0x23c], -R0 ;  /* 0x00008f00b10d7a23 */ /* 0x002fc80000010800 */
[----:B------:R1:W-:Y:S03]  /*4800*/  MUFU.EX2 R180, R13 ;  /* 0x0000000d00b47308 */ /* 0x0003e60000000800 */
[----:B------:R-:W-:Y:S01]  /*4810*/  HMMA.16816.F32.BF16 R136, R4, R22, R84 ;  /* 0x000000160488723c */ /* 0x000fe20000041854 */
[----:B--2---:R-:W-:-:S04]  /*4820*/  FFMA.FTZ R8, R169, c[0x0][0x23c], -R12 ;  /* 0x00008f00a9087a23 */ /* 0x004fc8000001080c */
[----:B------:R2:W-:Y:S03]  /*4830*/  MUFU.EX2 R208, R8 ;  /* 0x0000000800d07308 */ /* 0x0005e60000000800 */
[----:B------:R-:W-:Y:S01]  /*4840*/  HMMA.16816.F32.BF16 R92, R4, R18, R80 ;  /* 0x00000012045c723c */ /* 0x000fe20000041850 */
[----:B-1----:R-:W-:Y:S01]  /*4850*/  FFMA.FTZ R13, R185, c[0x0][0x23c], -R2 ;  /* 0x00008f00b90d7a23 */ /* 0x002fe20000010802 */
[----:B------:R-:W-:-:S06]  /*4860*/  MOV R185, R107 ;  /* 0x0000006b00b97202 */ /* 0x000fcc0000000f00 */
[----:B------:R-:W-:Y:S01]  /*4870*/  HMMA.16816.F32.BF16 R156, R4, R20, R116 ;  /* 0x00000014049c723c */ /* 0x000fe20000041874 */
[----:B------:R1:W-:Y:S01]  /*4880*/  MUFU.EX2 R179, R13 ;  /* 0x0000000d00b37308 */ /* 0x0003e20000000800 */
[----:B--2---:R-:W-:-:S06]  /*4890*/  FFMA.FTZ R8, R168, c[0x0][0x23c], -R12 ;  /* 0x00008f00a8087a23 */ /* 0x004fcc000001080c */
[C---:B------:R-:W-:Y:S01]  /*48a0*/  HMMA.16816.F32.BF16 R88, R4.reuse, R30, R76 ;  /* 0x0000001e0458723c */ /* 0x040fe2000004184c */
[----:B------:R2:W2:Y:S07]  /*48b0*/  MUFU.EX2 R207, R8 ;  /* 0x0000000800cf7308 */ /* 0x0004ae0000000800 */
[----:B------:R-:W-:Y:S01]  /*48c0*/  HMMA.16816.F32.BF16 R84, R4, R34, R72 ;  /* 0x000000220454723c */ /* 0x000fe20000041848 */
[----:B-1----:R-:W-:Y:S01]  /*48d0*/  FFMA.FTZ R13, R183, c[0x0][0x23c], -R2 ;  /* 0x00008f00b70d7a23 */ /* 0x002fe20000010802 */
[----:B------:R-:W-:-:S03]  /*48e0*/  MOV R183, R100 ;  /* 0x0000006400b77202 */ /* 0x000fc60000000f00 */
[----:B------:R1:W-:Y:S03]  /*48f0*/  MUFU.EX2 R177, R13 ;  /* 0x0000000d00b17308 */ /* 0x0003e60000000800 */
[----:B------:R-:W-:Y:S01]  /*4900*/  HMMA.16816.F32.BF16 R80, R4, R38, R64 ;  /* 0x000000260450723c */ /* 0x000fe20000041840 */
[----:B--2---:R-:W-:-:S04]  /*4910*/  FFMA.FTZ R8, R167, c[0x0][0x23c], -R12 ;  /* 0x00008f00a7087a23 */ /* 0x004fc8000001080c */
[----:B------:R2:W-:Y:S02]  /*4920*/  MUFU.EX2 R206, R8 ;  /* 0x0000000800ce7308 */ /* 0x0005e40000000800 */
[----:B-----5:R-:W-:Y:S02]  /*4930*/  F2FP.BF16.PACK_AB R4, R215, R231 ;  /* 0x000000e7d704723e */ /* 0x020fe400000010ff */
[----:B----4-:R-:W-:Y:S02]  /*4940*/  F2FP.BF16.PACK_AB R5, R212, R211 ;  /* 0x000000d3d405723e */ /* 0x010fe400000010ff */
[----:B------:R-:W-:Y:S02]  /*4950*/  F2FP.BF16.PACK_AB R6, R213, R214 ;  /* 0x000000d6d506723e */ /* 0x000fe400000010ff */
[----:B---3--:R-:W-:Y:S01]  /*4960*/  F2FP.BF16.PACK_AB R7, R209, R210 ;  /* 0x000000d2d107723e */ /* 0x008fe200000010ff */
[----:B-1----:R-:W-:Y:S01]  /*4970*/  FFMA.FTZ R13, R182, c[0x0][0x23c], -R2 ;  /* 0x00008f00b60d7a23 */ /* 0x002fe20000010802 */
[----:B------:R-:W-:-:S05]  /*4980*/  MOV R182, R106 ;  /* 0x0000006a00b67202 */ /* 0x000fca0000000f00 */
[----:B------:R-:W-:Y:S01]  /*4990*/  HMMA.16816.F32.BF16 R76, R4, R24, R68 ;  /* 0x00000018044c723c */ /* 0x000fe20000041844 */
[----:B--2---:R-:W-:-:S04]  /*49a0*/  FFMA.FTZ R8, R172, c[0x0][0x23c], -R12 ;  /* 0x00008f00ac087a23 */ /* 0x004fc8000001080c */
[----:B------:R1:W-:Y:S03]  /*49b0*/  MUFU.EX2 R205, R8 ;  /* 0x0000000800cd7308 */ /* 0x0003e60000000800 */
[C---:B------:R-:W-:Y:S08]  /*49c0*/  HMMA.16816.F32.BF16 R72, R4.reuse, R20, R60 ;  /* 0x000000140448723c */ /* 0x040ff0000004183c */
[----:B------:R-:W-:Y:S01]  /*49d0*/  HMMA.16816.F32.BF16 R168, R4, R36, R44 ;  /* 0x0000002404a8723c */ /* 0x000fe2000004182c */
[----:B-1----:R-:W-:-:S07]  /*49e0*/  FFMA.FTZ R8, R176, c[0x0][0x23c], -R3 ;  /* 0x00008f00b0087a23 */ /* 0x002fce0000010803 */
[C---:B------:R-:W-:Y:S01]  /*49f0*/  HMMA.16816.F32.BF16 R68, R4.reuse, R16, R56 ;  /* 0x000000100444723c */ /* 0x040fe20000041838 */
[----:B------:R1:W-:Y:S07]  /*4a00*/  MUFU.EX2 R176, R13 ;  /* 0x0000000d00b07308 */ /* 0x0003ee0000000800 */
[C---:B------:R-:W-:Y:S01]  /*4a10*/  HMMA.16816.F32.BF16 R64, R4.reuse, R28, R52 ;  /* 0x0000001c0440723c */ /* 0x040fe20000041834 */
[----:B------:R2:W-:Y:S07]  /*4a20*/  MUFU.EX2 R204, R8 ;  /* 0x0000000800cc7308 */ /* 0x0005ee0000000800 */
[----:B------:R-:W-:Y:S01]  /*4a30*/  HMMA.16816.F32.BF16 R60, R4, R32, R48 ;  /* 0x00000020043c723c */ /* 0x000fe20000041830 */
[----:B-1----:R-:W-:-:S04]  /*4a40*/  FFMA.FTZ R13, R178, c[0x0][0x23c], -R2 ;  /* 0x00008f00b20d7a23 */ /* 0x002fc80000010802 */
[----:B------:R-:W-:Y:S03]  /*4a50*/  MUFU.EX2 R107, R13 ;  /* 0x0000000d006b7308 */ /* 0x000fe60000000800 */
[C---:B------:R-:W-:Y:S01]  /*4a60*/  HMMA.16816.F32.BF16 R44, R4.reuse, R18, R124 ;  /* 0x00000012042c723c */ /* 0x040fe2000004187c */
[----:B--2---:R-:W-:Y:S01]  /*4a70*/  FFMA.FTZ R8, R175, c[0x0][0x23c], -R3 ;  /* 0x00008f00af087a23 */ /* 0x004fe20000010803 */
[----:B------:R-:W1:Y:S03]  /*4a80*/  LDSM.16.MT88.4 R16, [R216+0x9800] ;  /* 0x00980000d810783b */ /* 0x000e660000004200 */
[----:B------:R2:W3:Y:S01]  /*4a90*/  MUFU.EX2 R203, R8 ;  /* 0x0000000800cb7308 */ /* 0x0004e20000000800 */
[----:B------:R-:W-:Y:S02]  /*4aa0*/  LDSM.16.MT88.4 R172, [R218+0xac00] ;  /* 0x00ac0000daac783b */ /* 0x000fe40000004200 */
[C---:B------:R-:W-:Y:S02]  /*4ab0*/  HMMA.16816.F32.BF16 R48, R4.reuse, R22, R128 ;  /* 0x000000160430723c */ /* 0x040fe40000041880 */
[----:B------:R-:W4:Y:S04]  /*4ac0*/  LDSM.16.MT88.4 R20, [R216+0xa800] ;  /* 0x00a80000d814783b */ /* 0x000f280000004200 */
[----:B------:R-:W-:Y:S02]  /*4ad0*/  LDSM.16.MT88.4 R124, [R216+0x9c00] ;  /* 0x009c0000d87c783b */ /* 0x000fe40000004200 */
[C---:B------:R-:W-:Y:S02]  /*4ae0*/  HMMA.16816.F32.BF16 R40, R4.reuse, R30, R140 ;  /* 0x0000001e0428723c */ /* 0x040fe4000004188c */
[----:B------:R-:W5:Y:S04]  /*4af0*/  LDSM.16.MT88.4 R28, [R216+0xb800] ;  /* 0x00b80000d81c783b */ /* 0x000f680000004200 */
[----:B--2---:R-:W-:Y:S02]  /*4b00*/  LDSM.16.MT88.4 R8, [R218+0x9800] ;  /* 0x00980000da08783b */ /* 0x004fe40000004200 */
[C---:B------:R-:W-:Y:S02]  /*4b10*/  HMMA.16816.F32.BF16 R52, R4.reuse, R34, R144 ;  /* 0x000000220434723c */ /* 0x040fe40000041890 */
[----:B------:R-:W2:Y:S04]  /*4b20*/  LDSM.16.MT88.4 R32, [R218+0xb800] ;  /* 0x00b80000da20783b */ /* 0x000ea80000004200 */
[----:B------:R-:W-:Y:S02]  /*4b30*/  LDSM.16.MT88.4 R140, [R218+0x9c00] ;  /* 0x009c0000da8c783b */ /* 0x000fe40000004200 */
[C---:B------:R-:W-:Y:S02]  /*4b40*/  HMMA.16816.F32.BF16 R56, R4.reuse, R26, R132 ;  /* 0x0000001a0438723c */ /* 0x040fe40000041884 */
[----:B------:R-:W2:Y:S06]  /*4b50*/  LDSM.16.MT88.4 R24, [R218+0xa800] ;  /* 0x00a80000da18783b */ /* 0x000eac0000004200 */
[----:B------:R-:W-:Y:S07]  /*4b60*/  HMMA.16816.F32.BF16 R36, R4, R38, R148 ;  /* 0x000000260424723c */ /* 0x000fee0000041894 */
[----:B------:R-:W-:-:S02]  /*4b70*/  F2FP.BF16.PACK_AB R4, R207, R208 ;  /* 0x000000d0cf04723e */ /* 0x000fc400000010ff */
[----:B---3--:R-:W-:Y:S02]  /*4b80*/  F2FP.BF16.PACK_AB R5, R203, R204 ;  /* 0x000000cccb05723e */ /* 0x008fe400000010ff */
[----:B------:R-:W-:Y:S02]  /*4b90*/  F2FP.BF16.PACK_AB R6, R205, R206 ;  /* 0x000000cecd06723e */ /* 0x000fe400000010ff */
[----:B------:R-:W-:-:S07]  /*4ba0*/  F2FP.BF16.PACK_AB R7, R202, R201 ;  /* 0x000000c9ca07723e */ /* 0x000fce00000010ff */
[C---:B-1----:R-:W-:Y:S08]  /*4bb0*/  HMMA.16816.F32.BF16 R116, R4.reuse, R16, R160 ;  /* 0x000000100474723c */ /* 0x042ff000000418a0 */
[C---:B----4-:R-:W-:Y:S08]  /*4bc0*/  HMMA.16816.F32.BF16 R148, R4.reuse, R20, R152 ;  /* 0x000000140494723c */ /* 0x050ff00000041898 */
[C---:B-----5:R-:W-:Y:S08]  /*4bd0*/  HMMA.16816.F32.BF16 R144, R4.reuse, R28, R108 ;  /* 0x0000001c0490723c */ /* 0x060ff0000004186c */
[C---:B--2---:R-:W-:Y:S08]  /*4be0*/  HMMA.16816.F32.BF16 R160, R4.reuse, R32, R96 ;  /* 0x0000002004a0723c */ /* 0x044ff00000041860 */
[C---:B------:R-:W-:Y:S01]  /*4bf0*/  HMMA.16816.F32.BF16 R132, R4.reuse, R8, R156 ;  /* 0x000000080484723c */ /* 0x040fe2000004189c */
[----:B------:R-:W1:Y:S07]  /*4c00*/  LDSM.16.MT88.4 R156, [R216+0xac00] ;  /* 0x00ac0000d89c783b */ /* 0x000e6e0000004200 */
[C---:B------:R-:W-:Y:S08]  /*4c10*/  HMMA.16816.F32.BF16 R164, R4.reuse, R24, R112 ;  /* 0x0000001804a4723c */ /* 0x040ff00000041870 */
[C---:B------:R-:W-:Y:S08]  /*4c20*/  HMMA.16816.F32.BF16 R120, R4.reuse, R18, R120 ;  /* 0x000000120478723c */ /* 0x040ff00000041878 */
[C---:B------:R-:W-:Y:S08]  /*4c30*/  HMMA.16816.F32.BF16 R136, R4.reuse, R10, R136 ;  /* 0x0000000a0488723c */ /* 0x040ff00000041888 */
[C---:B------:R-:W-:Y:S08]  /*4c40*/  HMMA.16816.F32.BF16 R152, R4.reuse, R22, R92 ;  /* 0x000000160498723c */ /* 0x040ff0000004185c */
[C---:B------:R-:W-:Y:S08]  /*4c50*/  HMMA.16816.F32.BF16 R88, R4.reuse, R26, R88 ;  /* 0x0000001a0458723c */ /* 0x040ff00000041858 */
[C---:B------:R-:W-:Y:S08]  /*4c60*/  HMMA.16816.F32.BF16 R108, R4.reuse, R30, R84 ;  /* 0x0000001e046c723c */ /* 0x040ff00000041854 */
[----:B------:R-:W-:Y:S01]  /*4c70*/  HMMA.16816.F32.BF16 R96, R4, R34, R80 ;  /* 0x000000220460723c */ /* 0x000fe20000041850 */
[----:B------:R-:W2:Y:S06]  /*4c80*/  LDSM.16.MT88.4 R80, [R216+0xbc00] ;  /* 0x00bc0000d850783b */ /* 0x000eac0000004200 */
[----:B------:R-:W-:-:S02]  /*4c90*/  F2FP.BF16.PACK_AB R4, R199, R200 ;  /* 0x000000c8c704723e */ /* 0x000fc400000010ff */
[----:B------:R-:W-:Y:S02]  /*4ca0*/  F2FP.BF16.PACK_AB R5, R177, R179 ;  /* 0x000000b3b105723e */ /* 0x000fe400000010ff */
[----:B------:R-:W-:Y:S02]  /*4cb0*/  F2FP.BF16.PACK_AB R6, R180, R181 ;  /* 0x000000b5b406723e */ /* 0x000fe400000010ff */
[----:B------:R-:W-:-:S07]  /*4cc0*/  F2FP.BF16.PACK_AB R7, R107, R176 ;  /* 0x000000b06b07723e */ /* 0x000fce00000010ff */
[C---:B------:R-:W-:Y:S07]  /*4cd0*/  HMMA.16816.F32.BF16 R128, R4.reuse, R8, R72 ;  /* 0x000000080480723c */ /* 0x040fee0000041848 */
[--C-:B------:R-:W-:Y:S01]  /*4ce0*/  FFMA.FTZ R8, R186, c[0x0][0x23c], -R12.reuse ;  /* 0x00008f00ba087a23 */ /* 0x100fe2000001080c */
[C---:B------:R-:W-:Y:S03]  /*4cf0*/  HMMA.16816.F32.BF16 R44, R4.reuse, R22, R44 ;  /* 0x00000016042c723c */ /* 0x040fe6000004182c */
[----:B------:R3:W-:Y:S05]  /*4d00*/  MUFU.EX2 R106, R8 ;  /* 0x00000008006a7308 */ /* 0x0007ea0000000800 */
[C---:B------:R-:W-:Y:S08]  /*4d10*/  HMMA.16816.F32.BF16 R68, R4.reuse, R20, R68 ;  /* 0x000000140444723c */ /* 0x040ff00000041844 */
[----:B------:R-:W-:Y:S01]  /*4d20*/  HMMA.16816.F32.BF16 R56, R4, R18, R56 ;  /* 0x000000120438723c */ /* 0x000fe20000041838 */
[----:B---3--:R-:W-:-:S04]  /*4d30*/  FFMA.FTZ R8, R14, c[0x0][0x23c], -R12 ;  /* 0x00008f000e087a23 */ /* 0x008fc8000001080c */
[----:B------:R3:W4:Y:S03]  /*4d40*/  MUFU.EX2 R100, R8 ;  /* 0x0000000800647308 */ /* 0x0007260000000800 */
[C---:B------:R-:W-:Y:S08]  /*4d50*/  HMMA.16816.F32.BF16 R112, R4.reuse, R16, R76 ;  /* 0x000000100470723c */ /* 0x040ff0000004184c */
[----:B------:R-:W-:Y:S01]  /*4d60*/  HMMA.16816.F32.BF16 R48, R4, R10, R48 ;  /* 0x0000000a0430723c */ /* 0x000fe20000041830 */
[----:B---3--:R-:W-:-:S07]  /*4d70*/  FFMA.FTZ R8, R15, c[0x0][0x23c], -R12 ;  /* 0x00008f000f087a23 */ /* 0x008fce000001080c */
[C---:B------:R-:W-:Y:S01]  /*4d80*/  HMMA.16816.F32.BF16 R64, R4.reuse, R24, R64 ;  /* 0x000000180440723c */ /* 0x040fe20000041840 */
[----:B----4-:R-:W-:Y:S01]  /*4d90*/  F2FP.BF16.PACK_AB R92, R100, R106 ;  /* 0x0000006a645c723e */ /* 0x010fe200000010ff */
[----:B------:R3:W-:Y:S06]  /*4da0*/  MUFU.EX2 R22, R8 ;  /* 0x0000000800167308 */ /* 0x0007ec0000000800 */
[C---:B------:R-:W-:Y:S08]  /*4db0*/  HMMA.16816.F32.BF16 R40, R4.reuse, R26, R40 ;  /* 0x0000001a0428723c */ /* 0x040ff00000041828 */
[----:B------:R-:W-:Y:S01]  /*4dc0*/  HMMA.16816.F32.BF16 R60, R4, R28, R60 ;  /* 0x0000001c043c723c */ /* 0x000fe2000004183c */
[----:B---3--:R-:W-:-:S04]  /*4dd0*/  FFMA.FTZ R8, R184, c[0x0][0x23c], -R12 ;  /* 0x00008f00b8087a23 */ /* 0x008fc8000001080c */
[----:B------:R3:W4:Y:S03]  /*4de0*/  MUFU.EX2 R21, R8 ;  /* 0x0000000800157308 */ /* 0x0007260000000800 */
[C---:B------:R-:W-:Y:S08]  /*4df0*/  HMMA.16816.F32.BF16 R52, R4.reuse, R30, R52 ;  /* 0x0000001e0434723c */ /* 0x040ff00000041834 */
[----:B------:R-:W-:Y:S01]  /*4e00*/  HMMA.16816.F32.BF16 R84, R4, R32, R168 ;  /* 0x000000200454723c */ /* 0x000fe200000418a8 */
[----:B---3--:R-:W-:-:S07]  /*4e10*/  FFMA.FTZ R8, R190, c[0x0][0x23c], -R3 ;  /* 0x00008f00be087a23 */ /* 0x008fce0000010803 */
[----:B------:R-:W-:Y:S01]  /*4e20*/  HMMA.16816.F32.BF16 R36, R4, R34, R36 ;  /* 0x000000220424723c */ /* 0x000fe20000041824 */
[----:B------:R-:W3:Y:S01]  /*4e30*/  LDSM.16.MT88.4 R4, [R218+0xbc00] ;  /* 0x00bc0000da04783b */ /* 0x000ee20000004200 */
[----:B----4-:R-:W-:Y:S01]  /*4e40*/  F2FP.BF16.PACK_AB R94, R21, R22 ;  /* 0x00000016155e723e */ /* 0x010fe200000010ff */
[----:B------:R4:W-:Y:S02]  /*4e50*/  MUFU.EX2 R20, R8 ;  /* 0x0000000800147308 */ /* 0x0009e40000000800 */
[----:B----4-:R-:W-:-:S06]  /*4e60*/  FFMA.FTZ R8, R188, c[0x0][0x23c], -R3 ;  /* 0x00008f00bc087a23 */ /* 0x010fcc0000010803 */
[----:B------:R4:W5:Y:S02]  /*4e70*/  MUFU.EX2 R19, R8 ;  /* 0x0000000800137308 */ /* 0x0009640000000800 */
[--C-:B----4-:R-:W-:Y:S01]  /*4e80*/  FFMA.FTZ R8, R187, c[0x0][0x23c], -R3.reuse ;  /* 0x00008f00bb087a23 */ /* 0x110fe20000010803 */
[----:B-----5:R-:W-:Y:S01]  /*4e90*/  F2FP.BF16.PACK_AB R93, R19, R20 ;  /* 0x00000014135d723e */ /* 0x020fe200000010ff */
[----:B------:R-:W-:-:S04]  /*4ea0*/  FFMA.FTZ R3, R189, c[0x0][0x23c], -R3 ;  /* 0x00008f00bd037a23 */ /* 0x000fc80000010803 */
[----:B------:R4:W-:Y:S08]  /*4eb0*/  MUFU.EX2 R17, R8 ;  /* 0x0000000800117308 */ /* 0x0009f00000000800 */
[----:B------:R5:W1:Y:S01]  /*4ec0*/  MUFU.EX2 R18, R3 ;  /* 0x0000000300127308 */ /* 0x000a620000000800 */
[----:B----4-:R-:W-:-:S04]  /*4ed0*/  FADD.FTZ R8, R251, R249 ;  /* 0x000000f9fb087221 */ /* 0x010fc80000010000 */
[----:B------:R-:W-:Y:S02]  /*4ee0*/  FADD.FTZ R8, R248, R8 ;  /* 0x00000008f8087221 */ /* 0x000fe40000010000 */
[----:B-----5:R-:W-:Y:S01]  /*4ef0*/  FFMA.FTZ R3, R194, c[0x0][0x23c], -R0 ;  /* 0x00008f00c2037a23 */ /* 0x020fe20000010800 */
[----:B-1----:R-:W-:-:S03]  /*4f00*/  F2FP.BF16.PACK_AB R95, R18, R17 ;  /* 0x00000011125f723e */ /* 0x002fc600000010ff */
[----:B------:R1:W-:Y:S04]  /*4f10*/  MUFU.EX2 R16, R3 ;  /* 0x0000000300107308 */ /* 0x0003e80000000800 */
[C---:B------:R-:W-:Y:S08]  /*4f20*/  HMMA.16816.F32.BF16 R168, R92.reuse, R174, R88 ;  /* 0x000000ae5ca8723c */ /* 0x040ff00000041858 */
[----:B------:R-:W-:Y:S01]  /*4f30*/  HMMA.16816.F32.BF16 R116, R92, R124, R116 ;  /* 0x0000007c5c74723c */ /* 0x000fe20000041874 */
[----:B-1----:R-:W-:-:S04]  /*4f40*/  FFMA.FTZ R3, R192, c[0x0][0x23c], -R0 ;  /* 0x00008f00c0037a23 */ /* 0x002fc80000010800 */
[----:B------:R1:W4:Y:S03]  /*4f50*/  MUFU.EX2 R15, R3 ;  /* 0x00000003000f7308 */ /* 0x0003260000000800 */
[C---:B------:R-:W-:Y:S08]  /*4f60*/  HMMA.16816.F32.BF16 R120, R92.reuse, R126, R120 ;  /* 0x0000007e5c78723c */ /* 0x040ff00000041878 */
[----:B------:R-:W-:Y:S01]  /*4f70*/  HMMA.16816.F32.BF16 R132, R92, R140, R132 ;  /* 0x0000008c5c84723c */ /* 0x000fe20000041884 */
[----:B-1----:R-:W-:-:S07]  /*4f80*/  FFMA.FTZ R3, R191, c[0x0][0x23c], -R0 ;  /* 0x00008f00bf037a23 */ /* 0x002fce0000010800 */
[C---:B------:R-:W-:Y:S01]  /*4f90*/  HMMA.16816.F32.BF16 R136, R92.reuse, R142, R136 ;  /* 0x0000008e5c88723c */ /* 0x040fe20000041888 */
[----:B------:R-:W-:Y:S01]  /*4fa0*/  FFMA.FTZ R0, R193, c[0x0][0x23c], -R0 ;  /* 0x00008f00c1007a23 */ /* 0x000fe20000010800 */
[----:B------:R1:W-:Y:S06]  /*4fb0*/  MUFU.EX2 R14, R3 ;  /* 0x00000003000e7308 */ /* 0x0003ec0000000800 */
[C---:B------:R-:W-:Y:S02]  /*4fc0*/  HMMA.16816.F32.BF16 R148, R92.reuse, R156, R148 ;  /* 0x0000009c5c94723c */ /* 0x040fe40000041894 */
[----:B------:R5:W2:Y:S06]  /*4fd0*/  MUFU.EX2 R13, R0 ;  /* 0x00000000000d7308 */ /* 0x000aac0000000800 */
[----:B------:R-:W-:Y:S01]  /*4fe0*/  HMMA.16816.F32.BF16 R152, R92, R158, R152 ;  /* 0x0000009e5c98723c */ /* 0x000fe20000041898 */
[----:B-1----:R-:W-:-:S04]  /*4ff0*/  FADD.FTZ R3, R245, R240 ;  /* 0x000000f0f5037221 */ /* 0x002fc80000010000 */
[----:B------:R-:W-:-:S03]  /*5000*/  FADD.FTZ R3, R246, R3 ;  /* 0x00000003f6037221 */ /* 0x000fc60000010000 */
[C---:B------:R-:W-:Y:S01]  /*5010*/  HMMA.16816.F32.BF16 R164, R92.reuse, R172, R164 ;  /* 0x000000ac5ca4723c */ /* 0x040fe200000418a4 */
[----:B-----5:R-:W-:Y:S02]  /*5020*/  FFMA.FTZ R0, R198, c[0x0][0x23c], -R2 ;  /* 0x00008f00c6007a23 */ /* 0x020fe40000010802 */
[----:B------:R-:W-:Y:S02]  /*5030*/  FADD.FTZ R3, R247, R3 ;  /* 0x00000003f7037221 */ /* 0x000fe40000010000 */
[----:B------:R1:W-:Y:S03]  /*5040*/  MUFU.EX2 R12, R0 ;  /* 0x00000000000c7308 */ /* 0x0003e60000000800 */
[----:B--2---:R-:W-:Y:S01]  /*5050*/  HMMA.16816.F32.BF16 R72, R92, R80, R144 ;  /* 0x000000505c48723c */ /* 0x004fe20000041890 */
[----:B------:R-:W-:-:S04]  /*5060*/  FADD.FTZ R3, R231, R3 ;  /* 0x00000003e7037221 */ /* 0x000fc80000010000 */
[----:B------:R-:W-:-:S03]  /*5070*/  FADD.FTZ R3, R215, R3 ;  /* 0x00000003d7037221 */ /* 0x000fc60000010000 */
[----:B------:R-:W-:Y:S01]  /*5080*/  HMMA.16816.F32.BF16 R76, R92, R82, R108 ;  /* 0x000000525c4c723c */ /* 0x000fe2000004186c */
[----:B-1----:R-:W-:-:S07]  /*5090*/  FFMA.FTZ R0, R197, c[0x0][0x23c], -R2 ;  /* 0x00008f00c5007a23 */ /* 0x002fce0000010802 */
[C---:B---3--:R-:W-:Y:S01]  /*50a0*/  HMMA.16816.F32.BF16 R88, R92.reuse, R4, R160 ;  /* 0x000000045c58723c */ /* 0x048fe200000418a0 */
[----:B------:R1:W2:Y:S07]  /*50b0*/  MUFU.EX2 R11, R0 ;  /* 0x00000000000b7308 */ /* 0x0002ae0000000800 */
[----:B------:R-:W-:Y:S07]  /*50c0*/  HMMA.16816.F32.BF16 R92, R92, R6, R96 ;  /* 0x000000065c5c723c */ /* 0x000fee0000041860 */
[----:B----4-:R-:W-:-:S02]  /*50d0*/  F2FP.BF16.PACK_AB R96, R15, R16 ;  /* 0x000000100f60723e */ /* 0x010fc400000010ff */
[----:B------:R-:W-:Y:S01]  /*50e0*/  F2FP.BF16.PACK_AB R98, R13, R14 ;  /* 0x0000000e0d62723e */ /* 0x000fe200000010ff */
[--C-:B-1----:R-:W-:Y:S01]  /*50f0*/  FFMA.FTZ R0, R195, c[0x0][0x23c], -R2.reuse ;  /* 0x00008f00c3007a23 */ /* 0x102fe20000010802 */
[----:B--2---:R-:W-:Y:S01]  /*5100*/  F2FP.BF16.PACK_AB R97, R11, R12 ;  /* 0x0000000c0b61723e */ /* 0x004fe200000010ff */
[----:B------:R-:W-:Y:S02]  /*5110*/  FFMA.FTZ R2, R196, c[0x0][0x23c], -R2 ;  /* 0x00008f00c4027a23 */ /* 0x000fe40000010802 */
[----:B------:R1:W-:Y:S08]  /*5120*/  MUFU.EX2 R10, R0 ;  /* 0x00000000000a7308 */ /* 0x0003f00000000800 */
        /* <DEDUP_REMOVED lines=65> */
[----:B------:R-:W-:Y:S01]  /*5540*/  FADD.FTZ R231, R9, R3 ;  /* 0x0000000309e77221 */ /* 0x000fe20000010000 */
[----:B------:R1:W-:Y:S01]  /*5550*/  STL [R1+0xc], R100 ;  /* 0x00000c6401007387 */ /* 0x0003e20000100800 */
[----:B------:R-:W-:-:S03]  /*5560*/  FADD.FTZ R106, R21, R2 ;  /* 0x00000002156a7221 */ /* 0x000fc60000010000 */
[----:B------:R1:W-:Y:S04]  /*5570*/  STL [R1+0x18], R107 ;  /* 0x0000186b01007387 */ /* 0x0003e80000100800 */
[----:B------:R1:W-:Y:S04]  /*5580*/  STL [R1+0x10], R231 ;  /* 0x000010e701007387 */ /* 0x0003e80000100800 */
[----:B------:R1:W-:Y:S01]  /*5590*/  STL [R1+0x14], R106 ;  /* 0x0000146a01007387 */ /* 0x0003e20000100800 */
[----:B------:R-:W-:Y:S05]  /*55a0*/  @!P0 BRA `(.L_x_139) ;  /* 0x000089b000008947 */ /* 0x000fea0003800000 */
[----:B------:R-:W2:Y:S01]  /*55b0*/  LDL R252, [R1+0x8] ;  /* 0x0000080001fc7983 */ /* 0x000ea20000100800 */
[----:B------:R-:W-:-:S04]  /*55c0*/  DEPBAR.LE SB0, 0x0 ;  /* 0x000080000000791a */ /* 0x000fc80000000000 */
[----:B------:R-:W3:Y:S01]  /*55d0*/  LDL.64 R182, [R1+0x20] ;  /* 0x0000200001b67983 */ /* 0x000ee20000100a00 */
[----:B------:R-:W-:-:S03]  /*55e0*/  IMAD.U32 R6, RZ, RZ, UR4 ;  /* 0x00000004ff067e24 */ /* 0x000fc6000f8e00ff */
[----:B------:R-:W-:Y:S06]  /*55f0*/  BAR.SYNC.DEFER_BLOCKING 0x0 ;  /* 0x0000000000007b1d */ /* 0x000fec0000010000 */
[----:B------:R-:W4:Y:S02]  /*5600*/  S2R R245, SR_TID.X ;  /* 0x0000000000f57919 */ /* 0x000f240000002100 */
[----:B----4-:R-:W-:-:S05]  /*5610*/  IMAD.SHL.U32 R245, R245, 0x2, RZ ;  /* 0x00000002f5f57824 */ /* 0x010fca00078e00ff */
[----:B------:R-:W-:Y:S02]  /*5620*/  LOP3.LUT R245, R245, 0x6, RZ, 0xc0, !PT ;  /* 0x00000006f5f57812 */ /* 0x000fe400078ec0ff */
[----:B--2---:R-:W-:-:S04]  /*5630*/  IADD3 R101, R252, -0x2, RZ ;  /* 0xfffffffefc657810 */ /* 0x004fc80007ffe0ff */
[----:B------:R-:W-:Y:S01]  /*5640*/  SHF.R.S32.HI R0, RZ, 0x1f, R101 ;  /* 0x0000001fff007819 */ /* 0x000fe20000011465 */
[C---:B------:R-:W-:Y:S02]  /*5650*/  IMAD R2, R101.reuse, UR11, RZ ;  /* 0x0000000b65027c24 */ /* 0x040fe4000f8e02ff */
[----:B---3--:R-:W-:-:S04]  /*5660*/  IMAD.WIDE.U32 R4, R101, UR12, R182 ;  /* 0x0000000c65047c25 */ /* 0x008fc8000f8e00b6 */
[----:B------:R-:W-:Y:S01]  /*5670*/  IMAD R0, R0, UR12, R2 ;  /* 0x0000000c00007c24 */ /* 0x000fe2000f8e0202 */
[----:B------:R-:W-:-:S03]  /*5680*/  LEA R2, P0, R4, c[0x0][0x170], 0x1 ;  /* 0x00005c0004027a11 */ /* 0x000fc600078008ff */
[----:B------:R-:W-:Y:S02]  /*5690*/  IMAD.IADD R0, R5, 0x1, R0 ;  /* 0x0000000105007824 */ /* 0x000fe400078e0200 */
[----:B------:R-:W-:-:S03]  /*56a0*/  IMAD.U32 R5, RZ, RZ, UR4 ;  /* 0x00000004ff057e24 */ /* 0x000fc6000f8e00ff */
[----:B------:R-:W-:Y:S01]  /*56b0*/  LEA.HI.X R3, R4, c[0x0][0x174], R0, 0x1, P0 ;  /* 0x00005d0004037a11 */ /* 0x000fe200000f0c00 */
[----:B------:R-:W-:Y:S01]  /*56c0*/  IMAD.U32 R0, RZ, RZ, UR5 ;  /* 0x00000005ff007e24 */ /* 0x000fe2000f8e00ff */
[----:B------:R-:W-:-:S03]  /*56d0*/  LEA R4, P0, R5, R2, 0x1 ;  /* 0x0000000205047211 */ /* 0x000fc600078008ff */
[----:B------:R-:W-:Y:S01]  /*56e0*/  @!PT LDS RZ, [RZ] ;  /* 0x00000000fffff984 */ /* 0x000fe20000000800 */
[----:B------:R-:W-:Y:S01]  /*56f0*/  @!PT LDS RZ, [RZ] ;  /* 0x00000000fffff984 */ /* 0x000fe20000000800 */
[----:B------:R-:W-:Y:S01]  /*5700*/  @!PT LDS RZ, [RZ] ;  /* 0x00000000fffff984 */ /* 0x000fe20000000800 */
[----:B------:R2:W-:Y:S01]  /*5710*/  LDGSTS.E.BYPASS.LTC128B.128 [R230+0x9000], [R2.64] ;  /* 0x0900000002e67fae */ /* 0x0005e2000b901d4e */
[----:B------:R-:W-:-:S03]  /*5720*/  LEA.HI.X R5, R6, R3, R0, 0x1, P0 ;  /* 0x0000000306057211 */ /* 0x000fc600000f0c00 */
[----:B------:R2:W-:Y:S04]  /*5730*/  LDGSTS.E.BYPASS.LTC128B.128 [R230+0xa000], [R2.64+0x40] ;  /* 0x0a00004002e67fae */ /* 0x0005e8000b901d4e */
[----:B------:R2:W-:Y:S04]  /*5740*/  LDGSTS.E.BYPASS.LTC128B.128 [R230+0xb000], [R2.64+0x80] ;  /* 0x0b00008002e67fae */ /* 0x0005e8000b901d4e */
[----:B------:R3:W-:Y:S04]  /*5750*/  LDGSTS.E.BYPASS.LTC128B.128 [R230+0x9800], [R4.64] ;  /* 0x0980000004e67fae */ /* 0x0007e8000b901d4e */
[----:B------:R3:W-:Y:S04]  /*5760*/  LDGSTS.E.BYPASS.LTC128B.128 [R230+0xa800], [R4.64+0x40] ;  /* 0x0a80004004e67fae */ /* 0x0007e8000b901d4e */
[----:B------:R3:W-:Y:S04]  /*5770*/  LDGSTS.E.BYPASS.LTC128B.128 [R230+0xb800], [R4.64+0x80] ;  /* 0x0b80008004e67fae */ /* 0x0007e8000b901d4e */
[----:B------:R-:W-:Y:S04]  /*5780*/  LDSM.16.M88.4 R32, [R217+0x6000] ;  /* 0x00600000d920783b */ /* 0x000fe80000000200 */
[----:B------:R-:W4:Y:S04]  /*5790*/  LDSM.16.M88.4 R8, [R220+0x1000] ;  /* 0x00100000dc08783b */ /* 0x000f280000000200 */
[----:B------:R-:W5:Y:S04]  /*57a0*/  LDSM.16.M88.4 R28, [R217+0x6400] ;  /* 0x00640000d91c783b */ /* 0x000f680000000200 */
[----:B------:R-:W1:Y:S04]  /*57b0*/  LDSM.16.M88.4 R24, [R217+0x6800] ;  /* 0x00680000d918783b */ /* 0x000e680000000200 */
[----:B------:R-:W1:Y:S04]  /*57c0*/  LDSM.16.M88.4 R20, [R217+0x6c00] ;  /* 0x006c0000d914783b */ /* 0x000e680000000200 */
[----:B------:R-:W1:Y:S04]  /*57d0*/  LDSM.16.M88.4 R12, [R220] ;  /* 0x00000000dc0c783b */ /* 0x000e680000000200 */
[----:B------:R-:W-:Y:S04]  /*57e0*/  LDSM.16.M88.4 R36, [R219+0x6000] ;  /* 0x00600000db24783b */ /* 0x000fe80000000200 */
[----:B---3--:R-:W3:Y:S04]  /*57f0*/  LDSM.16.M88.4 R4, [R221+0x1000] ;  /* 0x00100000dd04783b */ /* 0x008ee80000000200 */
[----:B------:R-:W3:Y:S04]  /*5800*/  LDSM.16.M88.4 R52, [R219+0x6400] ;  /* 0x00640000db34783b */ /* 0x000ee80000000200 */
[----:B------:R-:W3:Y:S04]  /*5810*/  LDSM.16.M88.4 R48, [R219+0x6800] ;  /* 0x00680000db30783b */ /* 0x000ee80000000200 */
[----:B------:R-:W3:Y:S01]  /*5820*/  LDSM.16.M88.4 R44, [R219+0x6c00] ;  /* 0x006c0000db2c783b */ /* 0x000ee20000000200 */
[----:B----4-:R-:W-:Y:S03]  /*5830*/  HMMA.16816.F32.BF16 R108, R8, R32, RZ ;  /* 0x00000020086c723c */ /* 0x010fe600000418ff */
[----:B------:R-:W4:Y:S01]  /*5840*/  LDSM.16.M88.4 R16, [R221] ;  /* 0x00000000dd10783b */ /* 0x000f220000000200 */
[----:B--2---:R-:W-:-:S03]  /*5850*/  IADD3 R2, R252, -0x2, RZ ;  /* 0xfffffffefc027810 */ /* 0x004fc60007ffe0ff */
[----:B------:R-:W0:Y:S01]  /*5860*/  LDGDEPBAR ;  /* 0x00000000000079af */ /* 0x000e220000000000 */
[C---:B-----5:R-:W-:Y:S08]  /*5870*/  HMMA.16816.F32.BF16 R60, R8.reuse, R28, RZ ;  /* 0x0000001c083c723c */ /* 0x060ff000000418ff */
[C---:B-1----:R-:W-:Y:S08]  /*5880*/  HMMA.16816.F32.BF16 R56, R8.reuse, R24, RZ ;  /* 0x000000180838723c */ /* 0x042ff000000418ff */
[C---:B------:R-:W-:Y:S08]  /*5890*/  HMMA.16816.F32.BF16 R40, R8.reuse, R20, RZ ;  /* 0x000000140828723c */ /* 0x040ff000000418ff */
[C---:B------:R-:W-:Y:S08]  /*58a0*/  HMMA.16816.F32.BF16 R64, R8.reuse, R34, RZ ;  /* 0x000000220840723c */ /* 0x040ff000000418ff */
[C---:B------:R-:W-:Y:S08]  /*58b0*/  HMMA.16816.F32.BF16 R176, R8.reuse, R30, RZ ;  /* 0x0000001e08b0723c */ /* 0x040ff000000418ff */
[C---:B------:R-:W-:Y:S08]  /*58c0*/  HMMA.16816.F32.BF16 R180, R8.reuse, R26, RZ ;  /* 0x0000001a08b4723c */ /* 0x040ff000000418ff */
[----:B------:R-:W-:Y:S08]  /*58d0*/  HMMA.16816.F32.BF16 R8, R8, R22, RZ ;  /* 0x000000160808723c */ /* 0x000ff000000418ff */
[C---:B------:R-:W-:Y:S08]  /*58e0*/  HMMA.16816.F32.BF16 R184, R12.reuse, R32, RZ ;  /* 0x000000200cb8723c */ /* 0x040ff000000418ff */
[C---:B------:R-:W-:Y:S01]  /*58f0*/  HMMA.16816.F32.BF16 R236, R12.reuse, R34, RZ ;  /* 0x000000220cec723c */ /* 0x040fe200000418ff */
[----:B------:R-:W-:Y:S07]  /*5900*/  LDSM.16.M88.4 R32, [R217+0x7c00] ;  /* 0x007c0000d920783b */ /* 0x000fee0000000200 */
[C---:B------:R-:W-:Y:S08]  /*5910*/  HMMA.16816.F32.BF16 R212, R12.reuse, R24, RZ ;  /* 0x000000180cd4723c */ /* 0x040ff000000418ff */
[----:B------:R-:W-:Y:S08]  /*5920*/  HMMA.16816.F32.BF16 R208, R12, R26, RZ ;  /* 0x0000001a0cd0723c */ /* 0x000ff000000418ff */
[C---:B---3--:R-:W-:Y:S08]  /*5930*/  HMMA.16816.F32.BF16 R196, R4.reuse, R36, R108 ;  /* 0x0000002404c4723c */ /* 0x048ff0000004186c */
[C---:B------:R-:W-:Y:S08]  /*5940*/  HMMA.16816.F32.BF16 R192, R4.reuse, R52, R60 ;  /* 0x0000003404c0723c */ /* 0x040ff0000004183c */
[----:B------:R-:W-:Y:S08]  /*5950*/  HMMA.16816.F32.BF16 R188, R4, R48, R56 ;  /* 0x0000003004bc723c */ /* 0x000ff00000041838 */
[C---:B------:R-:W-:Y:S08]  /*5960*/  HMMA.16816.F32.BF16 R240, R12.reuse, R28, RZ ;  /* 0x0000001c0cf0723c */ /* 0x040ff000000418ff */
[C---:B------:R-:W-:Y:S01]  /*5970*/  HMMA.16816.F32.BF16 R232, R12.reuse, R30, RZ ;  /* 0x0000001e0ce8723c */ /* 0x040fe200000418ff */
[----:B------:R-:W-:Y:S07]  /*5980*/  LDSM.16.M88.4 R28, [R217+0x7400] ;  /* 0x00740000d91c783b */ /* 0x000fee0000000200 */
[C---:B------:R-:W-:Y:S08]  /*5990*/  HMMA.16816.F32.BF16 R204, R12.reuse, R20, RZ ;  /* 0x000000140ccc723c */ /* 0x040ff000000418ff */
[----:B------:R-:W-:Y:S01]  /*59a0*/  HMMA.16816.F32.BF16 R200, R12, R22, RZ ;  /* 0x000000160cc8723c */ /* 0x000fe200000418ff */
[----:B------:R-:W-:Y:S07]  /*59b0*/  LDSM.16.M88.4 R12, [R217+0x7000] ;  /* 0x00700000d90c783b */ /* 0x000fee0000000200 */
[C---:B------:R-:W-:Y:S01]  /*59c0*/  HMMA.16816.F32.BF16 R108, R4.reuse, R44, R40 ;  /* 0x0000002c046c723c */ /* 0x040fe20000041828 */
[----:B------:R-:W-:Y:S07]  /*59d0*/  LDSM.16.M88.4 R40, [R217+0x7800] ;  /* 0x00780000d928783b */ /* 0x000fee0000000200 */
[C---:B------:R-:W-:Y:S08]  /*59e0*/  HMMA.16816.F32.BF16 R64, R4.reuse, R38, R64 ;  /* 0x000000260440723c */ /* 0x040ff00000041840 */
[C---:B------:R-:W-:Y:S08]  /*59f0*/  HMMA.16816.F32.BF16 R60, R4.reuse, R54, R176 ;  /* 0x00000036043c723c */ /* 0x040ff000000418b0 */
[C---:B------:R-:W-:Y:S08]  /*5a00*/  HMMA.16816.F32.BF16 R56, R4.reuse, R50, R180 ;  /* 0x000000320438723c */ /* 0x040ff000000418b4 */
[----:B------:R-:W-:Y:S01]  /*5a10*/  HMMA.16816.F32.BF16 R24, R4, R46, R8 ;  /* 0x0000002e0418723c */ /* 0x000fe20000041808 */
[----:B------:R-:W1:Y:S04]  /*5a20*/  LDSM.16.M88.4 R4, [R220+0x3000] ;  /* 0x00300000dc04783b */ /* 0x000e680000000200 */
[----:B------:R-:W2:Y:S03]  /*5a30*/  LDSM.16.M88.4 R8, [R220+0x2000] ;  /* 0x00200000dc08783b */ /* 0x000ea60000000200 */
[C---:B----4-:R-:W-:Y:S08]  /*5a40*/  HMMA.16816.F32.BF16 R20, R16.reuse, R36, R184 ;  /* 0x000000241014723c */ /* 0x050ff000000418b8 */
[C---:B------:R-:W-:Y:S08]  /*5a50*/  HMMA.16816.F32.BF16 R36, R16.reuse, R38, R236 ;  /* 0x000000261024723c */ /* 0x040ff000000418ec */
[C---:B------:R-:W-:Y:S08]  /*5a60*/  HMMA.16816.F32.BF16 R240, R16.reuse, R52, R240 ;  /* 0x0000003410f0723c */ /* 0x040ff000000418f0 */
[C---:B------:R-:W-:Y:S08]  /*5a70*/  HMMA.16816.F32.BF16 R236, R16.reuse, R44, R204 ;  /* 0x0000002c10ec723c */ /* 0x040ff000000418cc */
[----:B------:R-:W-:Y:S01]  /*5a80*/  HMMA.16816.F32.BF16 R204, R16, R46, R200 ;  /* 0x0000002e10cc723c */ /* 0x000fe200000418c8 */
[----:B------:R-:W-:Y:S07]  /*5a90*/  LDSM.16.M88.4 R44, [R219+0x7c00] ;  /* 0x007c0000db2c783b */ /* 0x000fee0000000200 */
[C---:B-1----:R-:W-:Y:S08]  /*5aa0*/  HMMA.16816.F32.BF16 R184, R4.reuse, R32, R108 ;  /* 0x0000002004b8723c */ /* 0x042ff0000004186c */
        /* <DEDUP_REMOVED lines=9> */
[----:B--2---:R-:W-:Y:S01]  /*5b40*/  HMMA.16816.F32.BF16 R60, R8, R12, R20 ;  /* 0x0000000c083c723c */ /* 0x004fe20000041814 */
[----:B------:R-:W1:Y:S07]  /*5b50*/  LDSM.16.M88.4 R20, [R219+0x7000] ;  /* 0x00700000db14783b */ /* 0x000e6e0000000200 */
[C---:B------:R-:W-:Y:S08]  /*5b60*/  HMMA.16816.F32.BF16 R212, R16.reuse, R48, R212 ;  /* 0x0000003010d4723c */ /* 0x040ff000000418d4 */
[C---:B------:R-:W-:Y:S08]  /*5b70*/  HMMA.16816.F32.BF16 R208, R16.reuse, R50, R208 ;  /* 0x0000003210d0723c */ /* 0x040ff000000418d0 */
[----:B------:R-:W-:Y:S01]  /*5b80*/  HMMA.16816.F32.BF16 R52, R16, R54, R232 ;  /* 0x000000361034723c */ /* 0x000fe200000418e8 */
[----:B------:R-:W-:Y:S07]  /*5b90*/  LDSM.16.M88.4 R16, [R219+0x7400] ;  /* 0x00740000db10783b */ /* 0x000fee0000000200 */
[C---:B------:R-:W-:Y:S01]  /*5ba0*/  HMMA.16816.F32.BF16 R48, R8.reuse, R14, R36 ;  /* 0x0000000e0830723c */ /* 0x040fe20000041824 */
[----:B------:R-:W2:Y:S07]  /*5bb0*/  LDSM.16.M88.4 R12, [R221+0x2000] ;  /* 0x00200000dd0c783b */ /* 0x000eae0000000200 */
[C---:B------:R-:W-:Y:S08]  /*5bc0*/  HMMA.16816.F32.BF16 R36, R8.reuse, R28, R240 ;  /* 0x0000001c0824723c */ /* 0x040ff000000418f0 */
[C---:B------:R-:W-:Y:S08]  /*5bd0*/  HMMA.16816.F32.BF16 R28, R8.reuse, R30, R52 ;  /* 0x0000001e081c723c */ /* 0x040ff00000041834 */
[C---:B------:R-:W-:Y:S08]  /*5be0*/  HMMA.16816.F32.BF16 R52, R8.reuse, R40, R212 ;  /* 0x000000280834723c */ /* 0x040ff000000418d4 */
[----:B------:R-:W-:Y:S08]  /*5bf0*/  HMMA.16816.F32.BF16 R56, R8, R42, R208 ;  /* 0x0000002a0838723c */ /* 0x000ff000000418d0 */
[C---:B-1----:R-:W-:Y:S08]  /*5c00*/  HMMA.16816.F32.BF16 R240, R4.reuse, R20, R200 ;  /* 0x0000001404f0723c */ /* 0x042ff000000418c8 */
[----:B------:R-:W-:Y:S08]  /*5c10*/  HMMA.16816.F32.BF16 R200, R4, R44, R184 ;  /* 0x0000002c04c8723c */ /* 0x000ff000000418b8 */
[C---:B------:R-:W-:Y:S08]  /*5c20*/  HMMA.16816.F32.BF16 R40, R8.reuse, R32, R236 ;  /* 0x000000200828723c */ /* 0x040ff000000418ec */
[----:B------:R-:W-:Y:S01]  /*5c30*/  HMMA.16816.F32.BF16 R196, R8, R34, R204 ;  /* 0x0000002208c4723c */ /* 0x000fe200000418cc */
[----:B------:R-:W-:Y:S04]  /*5c40*/  LDSM.16.M88.4 R8, [R220+0x4000] ;  /* 0x00400000dc08783b */ /* 0x000fe80000000200 */
[----:B------:R-:W-:Y:S03]  /*5c50*/  LDSM.16.M88.4 R32, [R217+0x8c00] ;  /* 0x008c0000d920783b */ /* 0x000fe60000000200 */
[-C--:B--2---:R-:W-:Y:S01]  /*5c60*/  HMMA.16816.F32.BF16 R184, R12, R16.reuse, R36 ;  /* 0x000000100cb8723c */ /* 0x084fe20000041824 */
[----:B------:R-:W1:Y:S07]  /*5c70*/  LDSM.16.M88.4 R36, [R217+0x8000] ;  /* 0x00800000d924783b */ /* 0x000e6e0000000200 */
[C---:B------:R-:W-:Y:S08]  /*5c80*/  HMMA.16816.F32.BF16 R232, R4.reuse, R16, R192 ;  /* 0x0000001004e8723c */ /* 0x040ff000000418c0 */
[C---:B------:R-:W-:Y:S08]  /*5c90*/  HMMA.16816.F32.BF16 R236, R4.reuse, R22, R180 ;  /* 0x0000001604ec723c */ /* 0x040ff000000418b4 */
[C---:B------:R-:W-:Y:S08]  /*5ca0*/  HMMA.16816.F32.BF16 R212, R4.reuse, R18, R176 ;  /* 0x0000001204d4723c */ /* 0x040ff000000418b0 */
[C---:B------:R-:W-:Y:S08]  /*5cb0*/  HMMA.16816.F32.BF16 R208, R4.reuse, R24, R188 ;  /* 0x0000001804d0723c */ /* 0x040ff000000418bc */
[C---:B------:R-:W-:Y:S08]  /*5cc0*/  HMMA.16816.F32.BF16 R204, R4.reuse, R26, R108 ;  /* 0x0000001a04cc723c */ /* 0x040ff0000004186c */
[----:B------:R-:W-:Y:S01]  /*5cd0*/  HMMA.16816.F32.BF16 R192, R4, R46, R64 ;  /* 0x0000002e04c0723c */ /* 0x000fe20000041840 */
[----:B------:R-:W2:Y:S07]  /*5ce0*/  LDSM.16.M88.4 R4, [R220+0x5000] ;  /* 0x00500000dc04783b */ /* 0x000eae0000000200 */
[C---:B------:R-:W-:Y:S08]  /*5cf0*/  HMMA.16816.F32.BF16 R64, R12.reuse, R20, R60 ;  /* 0x000000140c40723c */ /* 0x040ff0000004183c */
[C---:B------:R-:W-:Y:S01]  /*5d00*/  HMMA.16816.F32.BF16 R180, R12.reuse, R18, R28 ;  /* 0x000000120cb4723c */ /* 0x040fe2000004181c */
[----:B------:R-:W3:Y:S04]  /*5d10*/  LDSM.16.M88.4 R28, [R217+0x8400] ;  /* 0x00840000d91c783b */ /* 0x000ee80000000200 */
[----:B------:R-:W-:Y:S03]  /*5d20*/  LDSM.16.M88.4 R16, [R221+0x4000] ;  /* 0x00400000dd10783b */ /* 0x000fe60000000200 */
[C---:B------:R-:W-:Y:S08]  /*5d30*/  HMMA.16816.F32.BF16 R176, R12.reuse, R24, R52 ;  /* 0x000000180cb0723c */ /* 0x040ff00000041834 */
[C---:B------:R-:W-:Y:S01]  /*5d40*/  HMMA.16816.F32.BF16 R56, R12.reuse, R26, R56 ;  /* 0x0000001a0c38723c */ /* 0x040fe20000041838 */
[----:B------:R-:W4:Y:S07]  /*5d50*/  LDSM.16.M88.4 R24, [R217+0x8800] ;  /* 0x00880000d918783b */ /* 0x000f2e0000000200 */
[C---:B------:R-:W-:Y:S01]  /*5d60*/  HMMA.16816.F32.BF16 R188, R12.reuse, R22, R48 ;  /* 0x000000160cbc723c */ /* 0x040fe20000041830 */
[----:B------:R-:W5:Y:S07]  /*5d70*/  LDSM.16.M88.4 R20, [R219+0x8000] ;  /* 0x00800000db14783b */ /* 0x000f6e0000000200 */
[C---:B------:R-:W-:Y:S08]  /*5d80*/  HMMA.16816.F32.BF16 R48, R12.reuse, R44, R40 ;  /* 0x0000002c0c30723c */ /* 0x040ff00000041828 */
[----:B------:R-:W-:Y:S01]  /*5d90*/  HMMA.16816.F32.BF16 R60, R12, R46, R196 ;  /* 0x0000002e0c3c723c */ /* 0x000fe200000418c4 */
[----:B------:R-:W4:Y:S07]  /*5da0*/  LDSM.16.M88.4 R12, [R221+0x5000] ;  /* 0x00500000dd0c783b */ /* 0x000f2e0000000200 */
[-C--:B-1----:R-:W-:Y:S08]  /*5db0*/  HMMA.16816.F32.BF16 R40, R8, R36.reuse, R64 ;  /* 0x000000240828723c */ /* 0x082ff00000041840 */
[C---:B--2---:R-:W-:Y:S08]  /*5dc0*/  HMMA.16816.F32.BF16 R44, R4.reuse, R36, R240 ;  /* 0x00000024042c723c */ /* 0x044ff000000418f0 */
[C---:B------:R-:W-:Y:S08]  /*5dd0*/  HMMA.16816.F32.BF16 R108, R4.reuse, R38, R236 ;  /* 0x00000026046c723c */ /* 0x040ff000000418ec */
[C---:B---3--:R-:W-:Y:S08]  /*5de0*/  HMMA.16816.F32.BF16 R196, R4.reuse, R28, R232 ;  /* 0x0000001c04c4723c */ /* 0x048ff000000418e8 */
[C---:B------:R-:W-:Y:S08]  /*5df0*/  HMMA.16816.F32.BF16 R212, R4.reuse, R30, R212 ;  /* 0x0000001e04d4723c */ /* 0x040ff000000418d4 */
[C---:B----4-:R-:W-:Y:S08]  /*5e00*/  HMMA.16816.F32.BF16 R208, R4.reuse, R24, R208 ;  /* 0x0000001804d0723c */ /* 0x050ff000000418d0 */
[C---:B------:R-:W-:Y:S08]  /*5e10*/  HMMA.16816.F32.BF16 R204, R4.reuse, R26, R204 ;  /* 0x0000001a04cc723c */ /* 0x040ff000000418cc */
[C---:B------:R-:W-:Y:S08]  /*5e20*/  HMMA.16816.F32.BF16 R200, R4.reuse, R32, R200 ;  /* 0x0000002004c8723c */ /* 0x040ff000000418c8 */
[----:B------:R-:W-:Y:S01]  /*5e30*/  HMMA.16816.F32.BF16 R192, R4, R34, R192 ;  /* 0x0000002204c0723c */ /* 0x000fe200000418c0 */
[----:B------:R-:W1:Y:S07]  /*5e40*/  LDSM.16.M88.4 R4, [R219+0x8400] ;  /* 0x00840000db04783b */ /* 0x000e6e0000000200 */
[C---:B------:R-:W-:Y:S08]  /*5e50*/  HMMA.16816.F32.BF16 R52, R8.reuse, R38, R188 ;  /* 0x000000260834723c */ /* 0x040ff000000418bc */
[C---:B------:R-:W-:Y:S08]  /*5e60*/  HMMA.16816.F32.BF16 R64, R8.reuse, R28, R184 ;  /* 0x0000001c0840723c */ /* 0x040ff000000418b8 */
[----:B------:R-:W-:Y:S08]  /*5e70*/  HMMA.16816.F32.BF16 R180, R8, R30, R180 ;  /* 0x0000001e08b4723c */ /* 0x000ff000000418b4 */
[----:B-----5:R-:W-:Y:S01]  /*5e80*/  HMMA.16816.F32.BF16 R28, R16, R20, R40 ;  /* 0x00000014101c723c */ /* 0x020fe20000041828 */
[----:B------:R-:W-:-:S07]  /*5e90*/  IMAD R0, R2, 0x40, R245 ;  /* 0x0000004002007824 */ /* 0x000fce00078e02f5 */
[----:B------:R-:W-:Y:S01]  /*5ea0*/  HMMA.16816.F32.BF16 R36, R12, R20, R44 ;  /* 0x000000140c24723c */ /* 0x000fe2000004182c */
[C---:B------:R-:W-:Y:S02]  /*5eb0*/  ISETP.GE.AND P3, PT, R0.reuse, R229, PT ;  /* 0x000000e50000720c */ /* 0x040fe40003f66270 */
[----:B------:R-:W-:Y:S02]  /*5ec0*/  ISETP.GE.AND P2, PT, R0, R228, PT ;  /* 0x000000e40000720c */ /* 0x000fe40003f46270 */
[----:B------:R-:W-:Y:S02]  /*5ed0*/  ISETP.GT.AND P0, PT, R2, UR8, PT ;  /* 0x0000000802007c0c */ /* 0x000fe4000bf04270 */
[C---:B------:R-:W-:Y:S02]  /*5ee0*/  ISETP.LT.OR P3, PT, R0.reuse, R225, P3 ;  /* 0x000000e10000720c */ /* 0x040fe40001f61670 */
[C---:B------:R-:W-:Y:S01]  /*5ef0*/  ISETP.LT.OR P2, PT, R0.reuse, R224, P2 ;  /* 0x000000e00000720c */ /* 0x040fe20001741670 */
[----:B------:R-:W-:Y:S01]  /*5f00*/  HMMA.16816.F32.BF16 R176, R8, R24, R176 ;  /* 0x0000001808b0723c */ /* 0x000fe200000418b0 */
[----:B------:R-:W-:-:S04]  /*5f10*/  IADD3 R2, R0, 0x1, RZ ;  /* 0x0000000100027810 */ /* 0x000fc80007ffe0ff */
[----:B------:R-:W-:-:S03]  /*5f20*/  ISETP.GE.AND P4, PT, R2, R227, PT ;  /* 0x000000e30200720c */ /* 0x000fc60003f86270 */
[----:B------:R-:W-:Y:S01]  /*5f30*/  HMMA.16816.F32.BF16 R56, R8, R26, R56 ;  /* 0x0000001a0838723c */ /* 0x000fe20000041838 */
[----:B------:R-:W-:-:S07]  /*5f40*/  ISETP.GE.AND P1, PT, R2, R226, PT ;  /* 0x000000e20200720c */ /* 0x000fce0003f26270 */
[----:B------:R-:W-:Y:S01]  /*5f50*/  HMMA.16816.F32.BF16 R184, R8, R32, R48 ;  /* 0x0000002008b8723c */ /* 0x000fe20000041830 */
[----:B------:R-:W-:-:S06]  /*5f60*/  ISETP.LT.OR P4, PT, R2, R223, P4 ;  /* 0x000000df0200720c */ /* 0x000fcc0002781670 */
[----:B------:R-:W-:Y:S01]  /*5f70*/  FSEL R48, R28, -INF , !P3 ;  /* 0xff8000001c307808 */ /* 0x000fe20005800000 */
[----:B------:R-:W-:Y:S01]  /*5f80*/  HMMA.16816.F32.BF16 R24, R16, R22, R52 ;  /* 0x000000161018723c */ /* 0x000fe20000041834 */
[----:B------:R-:W-:-:S06]  /*5f90*/  ISETP.GE.AND P3, PT, R0, R227, PT ;  /* 0x000000e30000720c */ /* 0x000fcc0003f66270 */
[----:B------:R-:W-:Y:S01]  /*5fa0*/  FSEL R52, R30, -INF , !P2 ;  /* 0xff8000001e347808 */ /* 0x000fe20005000000 */
[----:B------:R-:W-:Y:S01]  /*5fb0*/  HMMA.16816.F32.BF16 R20, R12, R22, R108 ;  /* 0x000000160c14723c */ /* 0x000fe2000004186c */
[----:B------:R-:W-:Y:S02]  /*5fc0*/  ISETP.GE.AND P2, PT, R0, R226, PT ;  /* 0x000000e20000720c */ /* 0x000fe40003f46270 */
[----:B------:R-:W-:Y:S02]  /*5fd0*/  ISETP.LT.OR P1, PT, R2, R222, P1 ;  /* 0x000000de0200720c */ /* 0x000fe40000f21670 */
[----:B------:R-:W-:-:S03]  /*5fe0*/  ISETP.LT.OR P3, PT, R0, R223, P3 ;  /* 0x000000df0000720c */ /* 0x000fc60001f61670 */
[----:B------:R-:W-:Y:S01]  /*5ff0*/  HMMA.16816.F32.BF16 R60, R8, R34, R60 ;  /* 0x00000022083c723c */ /* 0x000fe2000004183c */
[----:B------:R-:W2:Y:S01]  /*6000*/  LDSM.16.M88.4 R8, [R219+0x8800] ;  /* 0x00880000db08783b */ /* 0x000ea20000000200 */
[----:B------:R-:W-:Y:S02]  /*6010*/  ISETP.LT.OR P2, PT, R0, R222, P2 ;  /* 0x000000de0000720c */ /* 0x000fe40001741670 */
[----:B------:R-:W-:Y:S02]  /*6020*/  ISETP.GE.AND P5, PT, R2, R229, PT ;  /* 0x000000e50200720c */ /* 0x000fe40003fa6270 */
[----:B------:R-:W-:Y:S02]  /*6030*/  FSEL R40, R36, -INF , !P3 ;  /* 0xff80000024287808 */ /* 0x000fe40005800000 */
[----:B------:R-:W-:Y:S02]  /*6040*/  FSEL R46, R38, -INF , !P2 ;  /* 0xff800000262e7808 */ /* 0x000fe40005000000 */
[----:B------:R-:W-:-:S02]  /*6050*/  FSEL R45, R37, -INF , !P4 ;  /* 0xff800000252d7808 */ /* 0x000fc40006000000 */
[----:B------:R-:W-:Y:S02]  /*6060*/  FSEL R47, R39, -INF , !P1 ;  /* 0xff800000272f7808 */ /* 0x000fe40004800000 */
[C---:B------:R-:W-:Y:S01]  /*6070*/  ISETP.GE.AND P6, PT, R2.reuse, R228, PT ;  /* 0x000000e40200720c */ /* 0x040fe20003fc6270 */
[----:B-1----:R-:W-:Y:S01]  /*6080*/  HMMA.16816.F32.BF16 R36, R16, R4, R64 ;  /* 0x000000041024723c */ /* 0x002fe20000041840 */
[----:B------:R-:W-:Y:S02]  /*6090*/  ISETP.LT.OR P5, PT, R2, R225, P5 ;  /* 0x000000e10200720c */ /* 0x000fe40002fa1670 */
[----:B------:R-:W-:Y:S02]  /*60a0*/  IADD3 R3, R0, 0x8, RZ ;  /* 0x0000000800037810 */ /* 0x000fe40007ffe0ff */
[----:B------:R-:W-:Y:S02]  /*60b0*/  ISETP.LT.OR P6, PT, R2, R224, P6 ;  /* 0x000000e00200720c */ /* 0x000fe400037c1670 */
[----:B------:R-:W-:-:S02]  /*60c0*/  IADD3 R2, R0, 0x9, RZ ;  /* 0x0000000900027810 */ /* 0x000fc40007ffe0ff */
[----:B------:R-:W-:Y:S02]  /*60d0*/  FSEL R50, R29, -INF , !P5 ;  /* 0xff8000001d327808 */ /* 0x000fe40006800000 */
[C---:B------:R-:W-:Y:S02]  /*60e0*/  ISETP.GE.AND P3, PT, R3.reuse, R229, PT ;  /* 0x000000e50300720c */ /* 0x040fe40003f66270 */
[C---:B------:R-:W-:Y:S02]  /*60f0*/  ISETP.GE.AND P2, PT, R3.reuse, R228, PT ;  /* 0x000000e40300720c */ /* 0x040fe40003f46270 */
[C---:B------:R-:W-:Y:S02]  /*6100*/  ISETP.GE.AND P5, PT, R3.reuse, R227, PT ;  /* 0x000000e30300720c */ /* 0x040fe40003fa6270 */
[----:B------:R-:W-:Y:S02]  /*6110*/  ISETP.GE.AND P4, PT, R3, R226, PT ;  /* 0x000000e20300720c */ /* 0x000fe40003f86270 */
[----:B------:R-:W-:-:S02]  /*6120*/  FSEL R55, R31, -INF , !P6 ;  /* 0xff8000001f377808 */ /* 0x000fc40007000000 */
[C---:B------:R-:W-:Y:S01]  /*6130*/  ISETP.GE.AND P1, PT, R2.reuse, R229, PT ;  /* 0x000000e50200720c */ /* 0x040fe20003f26270 */
[----:B------:R-:W-:Y:S01]  /*6140*/  HMMA.16816.F32.BF16 R28, R12, R4, R196 ;  /* 0x000000040c1c723c */ /* 0x000fe200000418c4 */
[----:B------:R-:W-:Y:S02]  /*6150*/  ISETP.GE.AND P6, PT, R2, R228, PT ;  /* 0x000000e40200720c */ /* 0x000fe40003fc6270 */
[C---:B------:R-:W-:Y:S02]  /*6160*/  ISETP.LT.OR P3, PT, R3.reuse, R225, P3 ;  /* 0x000000e10300720c */ /* 0x040fe40001f61670 */
[C---:B------:R-:W-:Y:S02]  /*6170*/  ISETP.LT.OR P2, PT, R3.reuse, R224, P2 ;  /* 0x000000e00300720c */ /* 0x040fe40001741670 */
[C---:B------:R-:W-:Y:S02]  /*6180*/  ISETP.LT.OR P5, PT, R3.reuse, R223, P5 ;  /* 0x000000df0300720c */ /* 0x040fe40002fa1670 */
[----:B------:R-:W-:-:S02]  /*6190*/  ISETP.LT.OR P4, PT, R3, R222, P4 ;  /* 0x000000de0300720c */ /* 0x000fc40002781670 */
[----:B------:R-:W-:Y:S02]  /*61a0*/  IADD3 R3, R0, 0x10, RZ ;  /* 0x0000001000037810 */ /* 0x000fe40007ffe0ff */
[C---:B------:R-:W-:Y:S02]  /*61b0*/  ISETP.LT.OR P1, PT, R2.reuse, R225, P1 ;  /* 0x000000e10200720c */ /* 0x040fe40000f21670 */
[----:B------:R-:W-:Y:S02]  /*61c0*/  ISETP.LT.OR P6, PT, R2, R224, P6 ;  /* 0x000000e00200720c */ /* 0x000fe400037c1670 */
[----:B------:R-:W-:Y:S02]  /*61d0*/  FSEL R51, R24, -INF , !P3 ;  /* 0xff80000018337808 */ /* 0x000fe40005800000 */
[----:B------:R-:W-:Y:S02]  /*61e0*/  FSEL R54, R26, -INF , !P2 ;  /* 0xff8000001a367808 */ /* 0x000fe40005000000 */
[----:B------:R-:W-:-:S02]  /*61f0*/  FSEL R42, R20, -INF , !P5 ;  /* 0xff800000142a7808 */ /* 0x000fc40006800000 */
[----:B------:R-:W-:Y:S02]  /*6200*/  FSEL R44, R22, -INF , !P4 ;  /* 0xff800000162c7808 */ /* 0x000fe40006000000 */
[C---:B------:R-:W-:Y:S02]  /*6210*/  ISETP.GE.AND P3, PT, R2.reuse, R227, PT ;  /* 0x000000e30200720c */ /* 0x040fe40003f66270 */
[----:B------:R-:W-:Y:S02]  /*6220*/  ISETP.GE.AND P2, PT, R2, R226, PT ;  /* 0x000000e20200720c */ /* 0x000fe40003f46270 */
[C---:B------:R-:W-:Y:S02]  /*6230*/  ISETP.GE.AND P5, PT, R3.reuse, R229, PT ;  /* 0x000000e50300720c */ /* 0x040fe40003fa6270 */
[----:B------:R-:W-:Y:S02]  /*6240*/  ISETP.GE.AND P4, PT, R3, R228, PT ;  /* 0x000000e40300720c */ /* 0x000fe40003f86270 */
[----:B------:R-:W-:-:S02]  /*6250*/  FSEL R49, R25, -INF , !P1 ;  /* 0xff80000019317808 */ /* 0x000fc40004800000 */
[----:B------:R-:W-:Y:S02]  /*6260*/  FSEL R53, R27, -INF , !P6 ;  /* 0xff8000001b357808 */ /* 0x000fe40007000000 */
[-C--:B------:R-:W-:Y:S01]  /*6270*/  HMMA.16816.F32.BF16 R24, R16, R6.reuse, R180 ;  /* 0x000000061018723c */ /* 0x080fe200000418b4 */
[C---:B------:R-:W-:Y:S02]  /*6280*/  ISETP.LT.OR P3, PT, R2.reuse, R223, P3 ;  /* 0x000000df0200720c */ /* 0x040fe40001f61670 */
[----:B------:R-:W-:Y:S02]  /*6290*/  ISETP.LT.OR P2, PT, R2, R222, P2 ;  /* 0x000000de0200720c */ /* 0x000fe40001741670 */
[C---:B------:R-:W-:Y:S02]  /*62a0*/  ISETP.LT.OR P5, PT, R3.reuse, R225, P5 ;  /* 0x000000e10300720c */ /* 0x040fe40002fa1670 */
[----:B------:R-:W-:Y:S02]  /*62b0*/  ISETP.LT.OR P4, PT, R3, R224, P4 ;  /* 0x000000e00300720c */ /* 0x000fe40002781670 */
[----:B------:R-:W-:Y:S01]  /*62c0*/  IADD3 R2, R0, 0x11, RZ ;  /* 0x0000001100027810 */ /* 0x000fe20007ffe0ff */
[----:B------:R-:W-:Y:S01]  /*62d0*/  HMMA.16816.F32.BF16 R32, R12, R6, R212 ;  /* 0x000000060c20723c */ /* 0x000fe200000418d4 */
[----:B------:R-:W-:Y:S01]  /*62e0*/  FSEL R41, R21, -INF , !P3 ;  /* 0xff80000015297808 */ /* 0x000fe20005800000 */
[----:B------:R-:W1:Y:S01]  /*62f0*/  LDSM.16.M88.4 R4, [R219+0x8c00] ;  /* 0x008c0000db04783b */ /* 0x000e620000000200 */
[----:B------:R-:W-:Y:S01]  /*6300*/  FSEL R43, R23, -INF , !P2 ;  /* 0xff800000172b7808 */ /* 0x000fe20005000000 */
[----:B------:R-:W-:-:S04]  /*6310*/  DEPBAR.LE SB0, 0x0 ;  /* 0x000080000000791a */ /* 0x000fc80000000000 */
[----:B------:R-:W-:Y:S02]  /*6320*/  FSEL R36, R36, -INF , !P5 ;  /* 0xff80000024247808 */ /* 0x000fe40006800000 */
[----:B------:R-:W-:Y:S01]  /*6330*/  FSEL R232, R38, -INF , !P4 ;  /* 0xff80000026e87808 */ /* 0x000fe20006000000 */
[----:B------:R-:W-:Y:S01]  /*6340*/  BAR.SYNC.DEFER_BLOCKING 0x0 ;  /* 0x0000000000007b1d */ /* 0x000fe20000010000 */
[CC--:B------:R-:W-:Y:S02]  /*6350*/  ISETP.GE.AND P1, PT, R3.reuse, R227.reuse, PT ;  /* 0x000000e30300720c */ /* 0x0c0fe40003f26270 */
[----:B------:R-:W-:Y:S02]  /*6360*/  ISETP.GE.AND P3, PT, R3, R226, PT ;  /* 0x000000e20300720c */ /* 0x000fe40003f66270 */
[C---:B------:R-:W-:Y:S02]  /*6370*/  ISETP.GE.AND P2, PT, R2.reuse, R228, PT ;  /* 0x000000e40200720c */ /* 0x040fe40003f46270 */
[----:B------:R-:W-:-:S02]  /*6380*/  ISETP.GE.AND P5, PT, R2, R227, PT ;  /* 0x000000e30200720c */ /* 0x000fc40003fa6270 */
[C---:B------:R-:W-:Y:S02]  /*6390*/  ISETP.GE.AND P4, PT, R2.reuse, R226, PT ;  /* 0x000000e20200720c */ /* 0x040fe40003f86270 */
[CC--:B------:R-:W-:Y:S02]  /*63a0*/  ISETP.LT.OR P1, PT, R3.reuse, R223.reuse, P1 ;  /* 0x000000df0300720c */ /* 0x0c0fe40000f21670 */
[----:B------:R-:W-:Y:S02]  /*63b0*/  ISETP.LT.OR P3, PT, R3, R222, P3 ;  /* 0x000000de0300720c */ /* 0x000fe40001f61670 */
[C---:B------:R-:W-:Y:S02]  /*63c0*/  ISETP.LT.OR P2, PT, R2.reuse, R224, P2 ;  /* 0x000000e00200720c */ /* 0x040fe40001741670 */
[C---:B------:R-:W-:Y:S02]  /*63d0*/  ISETP.LT.OR P5, PT, R2.reuse, R223, P5 ;  /* 0x000000df0200720c */ /* 0x040fe40002fa1670 */
[----:B------:R-:W-:-:S02]  /*63e0*/  ISETP.LT.OR P4, PT, R2, R222, P4 ;  /* 0x000000de0200720c */ /* 0x000fc40002781670 */
[----:B------:R-:W-:Y:S02]  /*63f0*/  IADD3 R3, R0, 0x18, RZ ;  /* 0x0000001800037810 */ /* 0x000fe40007ffe0ff */
[----:B------:R-:W-:Y:S02]  /*6400*/  ISETP.GE.AND P6, PT, R2, R229, PT ;  /* 0x000000e50200720c */ /* 0x000fe40003fc6270 */
[----:B------:R-:W-:Y:S02]  /*6410*/  FSEL R212, R39, -INF , !P2 ;  /* 0xff80000027d47808 */ /* 0x000fe40005000000 */
[----:B------:R-:W-:Y:S02]  /*6420*/  FSEL R64, R28, -INF , !P1 ;  /* 0xff8000001c407808 */ /* 0x000fe40004800000 */
[----:B------:R-:W-:Y:S02]  /*6430*/  FSEL R111, R30, -INF , !P3 ;  /* 0xff8000001e6f7808 */ /* 0x000fe40005800000 */
[----:B------:R-:W-:-:S02]  /*6440*/  FSEL R110, R29, -INF , !P5 ;  /* 0xff8000001d6e7808 */ /* 0x000fc40006800000 */
[----:B------:R-:W-:Y:S02]  /*6450*/  FSEL R181, R31, -INF , !P4 ;  /* 0xff8000001fb57808 */ /* 0x000fe40006000000 */
[C---:B------:R-:W-:Y:S01]  /*6460*/  ISETP.GE.AND P2, PT, R3.reuse, R229, PT ;  /* 0x000000e50300720c */ /* 0x040fe20003f46270 */
[----:B--2---:R-:W-:Y:S01]  /*6470*/  HMMA.16816.F32.BF16 R28, R16, R8, R176 ;  /* 0x00000008101c723c */ /* 0x004fe200000418b0 */
[C---:B------:R-:W-:Y:S02]  /*6480*/  ISETP.GE.AND P1, PT, R3.reuse, R228, PT ;  /* 0x000000e40300720c */ /* 0x040fe40003f26270 */
[-C--:B------:R-:W-:Y:S02]  /*6490*/  ISETP.LT.OR P6, PT, R2, R225.reuse, P6 ;  /* 0x000000e10200720c */ /* 0x080fe400037c1670 */
[C---:B------:R-:W-:Y:S02]  /*64a0*/  ISETP.LT.OR P2, PT, R3.reuse, R225, P2 ;  /* 0x000000e10300720c */ /* 0x040fe40001741670 */
[----:B------:R-:W-:-:S02]  /*64b0*/  ISETP.LT.OR P1, PT, R3, R224, P1 ;  /* 0x000000e00300720c */ /* 0x000fc40000f21670 */
[----:B------:R-:W-:Y:S02]  /*64c0*/  IADD3 R2, R0, 0x19, RZ ;  /* 0x0000001900027810 */ /* 0x000fe40007ffe0ff */
[----:B------:R-:W-:Y:S02]  /*64d0*/  FSEL R183, R37, -INF , !P6 ;  /* 0xff80000025b77808 */ /* 0x000fe40007000000 */
[C---:B------:R-:W-:Y:S02]  /*64e0*/  ISETP.GE.AND P6, PT, R3.reuse, R227, PT ;  /* 0x000000e30300720c */ /* 0x040fe40003fc6270 */
[----:B------:R-:W-:Y:S02]  /*64f0*/  ISETP.GE.AND P3, PT, R3, R226, PT ;  /* 0x000000e20300720c */ /* 0x000fe40003f66270 */
[----:B------:R-:W-:Y:S02]  /*6500*/  FSEL R196, R24, -INF , !P2 ;  /* 0xff80000018c47808 */ /* 0x000fe40005000000 */
[----:B------:R-:W-:-:S02]  /*6510*/  FSEL R199, R26, -INF , !P1 ;  /* 0xff8000001ac77808 */ /* 0x000fc40004800000 */
[C---:B------:R-:W-:Y:S02]  /*6520*/  ISETP.GE.AND P2, PT, R2.reuse, R227, PT ;  /* 0x000000e30200720c */ /* 0x040fe40003f46270 */
[----:B------:R-:W-:Y:S01]  /*6530*/  ISETP.GE.AND P1, PT, R2, R226, PT ;  /* 0x000000e20200720c */ /* 0x000fe20003f26270 */
[----:B------:R-:W-:Y:S01]  /*6540*/  HMMA.16816.F32.BF16 R20, R12, R8, R208 ;  /* 0x000000080c14723c */ /* 0x000fe200000418d0 */
[CC--:B------:R-:W-:Y:S02]  /*6550*/  ISETP.LT.OR P6, PT, R3.reuse, R223.reuse, P6 ;  /* 0x000000df0300720c */ /* 0x0c0fe400037c1670 */
[----:B------:R-:W-:Y:S02]  /*6560*/  ISETP.LT.OR P3, PT, R3, R222, P3 ;  /* 0x000000de0300720c */ /* 0x000fe40001f61670 */
[----:B------:R-:W-:Y:S02]  /*6570*/  IADD3 R3, R0, 0x20, RZ ;  /* 0x0000002000037810 */ /* 0x000fe40007ffe0ff */
[----:B------:R-:W-:-:S02]  /*6580*/  ISETP.LT.OR P2, PT, R2, R223, P2 ;  /* 0x000000df0200720c */ /* 0x000fc40001741670 */
[----:B------:R-:W-:Y:S02]  /*6590*/  ISETP.LT.OR P1, PT, R2, R222, P1 ;  /* 0x000000de0200720c */ /* 0x000fe40000f21670 */
[----:B------:R-:W-:Y:S02]  /*65a0*/  FSEL R108, R32, -INF , !P6 ;  /* 0xff800000206c7808 */ /* 0x000fe40007000000 */
[----:B------:R-:W-:Y:S02]  /*65b0*/  FSEL R180, R34, -INF , !P3 ;  /* 0xff80000022b47808 */ /* 0x000fe40005800000 */
[CC--:B------:R-:W-:Y:S02]  /*65c0*/  ISETP.GE.AND P4, PT, R2.reuse, R229.reuse, PT ;  /* 0x000000e50200720c */ /* 0x0c0fe40003f86270 */
[----:B------:R-:W-:Y:S02]  /*65d0*/  ISETP.GE.AND P5, PT, R2, R228, PT ;  /* 0x000000e40200720c */ /* 0x000fe40003fa6270 */
[----:B------:R-:W-:-:S02]  /*65e0*/  ISETP.GE.AND P6, PT, R3, R229, PT ;  /* 0x000000e50300720c */ /* 0x000fc40003fc6270 */
[----:B------:R-:W-:Y:S02]  /*65f0*/  ISETP.GE.AND P3, PT, R3, R228, PT ;  /* 0x000000e40300720c */ /* 0x000fe40003f66270 */
[----:B------:R-:W-:Y:S02]  /*6600*/  FSEL R109, R33, -INF , !P2 ;  /* 0xff800000216d7808 */ /* 0x000fe40005000000 */
[----:B------:R-:W-:Y:S02]  /*6610*/  FSEL R182, R35, -INF , !P1 ;  /* 0xff80000023b67808 */ /* 0x000fe40004800000 */
[----:B------:R-:W-:Y:S01]  /*6620*/  HMMA.16816.F32.BF16 R32, R16, R10, R56 ;  /* 0x0000000a1020723c */ /* 0x000fe20000041838 */
[CC--:B------:R-:W-:Y:S02]  /*6630*/  ISETP.LT.OR P4, PT, R2.reuse, R225.reuse, P4 ;  /* 0x000000e10200720c */ /* 0x0c0fe40002781670 */
[----:B------:R-:W-:Y:S02]  /*6640*/  ISETP.LT.OR P5, PT, R2, R224, P5 ;  /* 0x000000e00200720c */ /* 0x000fe40002fa1670 */
[----:B------:R-:W-:-:S02]  /*6650*/  ISETP.LT.OR P6, PT, R3, R225, P6 ;  /* 0x000000e10300720c */ /* 0x000fc400037c1670 */
[----:B------:R-:W-:Y:S02]  /*6660*/  ISETP.LT.OR P3, PT, R3, R224, P3 ;  /* 0x000000e00300720c */ /* 0x000fe40001f61670 */
[----:B------:R-:W-:Y:S02]  /*6670*/  IADD3 R2, R0, 0x21, RZ ;  /* 0x0000002100027810 */ /* 0x000fe40007ffe0ff */
[----:B------:R-:W-:Y:S02]  /*6680*/  FSEL R198, R27, -INF , !P5 ;  /* 0xff8000001bc67808 */ /* 0x000fe40006800000 */
[----:B------:R-:W-:Y:S02]  /*6690*/  FSEL R211, R28, -INF , !P6 ;  /* 0xff8000001cd37808 */ /* 0x000fe40007000000 */
[----:B------:R-:W-:Y:S02]  /*66a0*/  FSEL R233, R30, -INF , !P3 ;  /* 0xff8000001ee97808 */ /* 0x000fe40005800000 */
[----:B------:R-:W-:-:S02]  /*66b0*/  ISETP.GE.AND P5, PT, R2, R229, PT ;  /* 0x000000e50200720c */ /* 0x000fc40003fa6270 */
[C---:B------:R-:W-:Y:S02]  /*66c0*/  ISETP.GE.AND P1, PT, R2.reuse, R228, PT ;  /* 0x000000e40200720c */ /* 0x040fe40003f26270 */
[CC--:B------:R-:W-:Y:S02]  /*66d0*/  ISETP.GE.AND P6, PT, R2.reuse, R227.reuse, PT ;  /* 0x000000e30200720c */ /* 0x0c0fe40003fc6270 */
[-C--:B------:R-:W-:Y:S02]  /*66e0*/  ISETP.GE.AND P3, PT, R2, R226.reuse, PT ;  /* 0x000000e20200720c */ /* 0x080fe40003f66270 */
[----:B------:R-:W-:Y:S02]  /*66f0*/  FSEL R197, R25, -INF , !P4 ;  /* 0xff80000019c57808 */ /* 0x000fe40006000000 */
[C---:B------:R-:W-:Y:S01]  /*6700*/  ISETP.GE.AND P4, PT, R3.reuse, R227, PT ;  /* 0x000000e30300720c */ /* 0x040fe20003f86270 */
[----:B------:R-:W-:Y:S01]  /*6710*/  HMMA.16816.F32.BF16 R24, R12, R10, R204 ;  /* 0x0000000a0c18723c */ /* 0x000fe200000418cc */
[----:B------:R-:W-:-:S02]  /*6720*/  ISETP.GE.AND P2, PT, R3, R226, PT ;  /* 0x000000e20300720c */ /* 0x000fc40003f46270 */
[C---:B------:R-:W-:Y:S02]  /*6730*/  ISETP.LT.OR P5, PT, R2.reuse, R225, P5 ;  /* 0x000000e10200720c */ /* 0x040fe40002fa1670 */
[C---:B------:R-:W-:Y:S02]  /*6740*/  ISETP.LT.OR P1, PT, R2.reuse, R224, P1 ;  /* 0x000000e00200720c */ /* 0x040fe40000f21670 */
[CC--:B------:R-:W-:Y:S02]  /*6750*/  ISETP.LT.OR P6, PT, R2.reuse, R223.reuse, P6 ;  /* 0x000000df0200720c */ /* 0x0c0fe400037c1670 */
[----:B------:R-:W-:Y:S02]  /*6760*/  ISETP.LT.OR P3, PT, R2, R222, P3 ;  /* 0x000000de0200720c */ /* 0x000fe40001f61670 */
[----:B------:R-:W-:Y:S02]  /*6770*/  IADD3 R2, R0, 0x28, RZ ;  /* 0x0000002800027810 */ /* 0x000fe40007ffe0ff */
[----:B------:R-:W-:-:S02]  /*6780*/  ISETP.LT.OR P4, PT, R3, R223, P4 ;  /* 0x000000df0300720c */ /* 0x000fc40002781670 */
[----:B------:R-:W-:Y:S02]  /*6790*/  ISETP.LT.OR P2, PT, R3, R222, P2 ;  /* 0x000000de0300720c */ /* 0x000fe40001741670 */
[----:B------:R-:W-:Y:S02]  /*67a0*/  FSEL R215, R31, -INF , !P1 ;  /* 0xff8000001fd77808 */ /* 0x000fe40004800000 */
[----:B------:R-:W-:Y:S02]  /*67b0*/  ISETP.GE.AND P1, PT, R2, R229, PT ;  /* 0x000000e50200720c */ /* 0x000fe40003f26270 */
[----:B------:R-:W-:Y:S02]  /*67c0*/  FSEL R204, R20, -INF , !P4 ;  /* 0xff80000014cc7808 */ /* 0x000fe40006000000 */
[----:B------:R-:W-:Y:S02]  /*67d0*/  FSEL R206, R22, -INF , !P2 ;  /* 0xff80000016ce7808 */ /* 0x000fe40005000000 */
[----:B------:R-:W-:-:S02]  /*67e0*/  FSEL R205, R21, -INF , !P6 ;  /* 0xff80000015cd7808 */ /* 0x000fc40007000000 */
[----:B------:R-:W-:Y:S02]  /*67f0*/  FSEL R207, R23, -INF , !P3 ;  /* 0xff80000017cf7808 */ /* 0x000fe40005800000 */
[----:B-1----:R-:W-:Y:S01]  /*6800*/  HMMA.16816.F32.BF16 R20, R16, R4, R184 ;  /* 0x000000041014723c */ /* 0x002fe200000418b8 */
[----:B------:R-:W-:Y:S02]  /*6810*/  ISETP.LT.OR P1, PT, R2, R225, P1 ;  /* 0x000000e10200720c */ /* 0x000fe40000f21670 */
[----:B------:R-:W-:Y:S02]  /*6820*/  IADD3 R3, R0, 0x29, RZ ;  /* 0x0000002900037810 */ /* 0x000fe40007ffe0ff */
[----:B------:R-:W-:Y:S02]  /*6830*/  FSEL R209, R29, -INF , !P5 ;  /* 0xff8000001dd17808 */ /* 0x000fe40006800000 */
[----:B------:R-:W-:Y:S02]  /*6840*/  FSEL R208, R32, -INF , !P1 ;  /* 0xff80000020d07808 */ /* 0x000fe40004800000 */
[----:B------:R-:W-:-:S02]  /*6850*/  ISETP.GE.AND P4, PT, R2, R228, PT ;  /* 0x000000e40200720c */ /* 0x000fc40003f86270 */
[C---:B------:R-:W-:Y:S02]  /*6860*/  ISETP.GE.AND P5, PT, R2.reuse, R227, PT ;  /* 0x000000e30200720c */ /* 0x040fe40003fa6270 */
[C---:B------:R-:W-:Y:S02]  /*6870*/  ISETP.GE.AND P2, PT, R2.reuse, R226, PT ;  /* 0x000000e20200720c */ /* 0x040fe40003f46270 */
[C---:B------:R-:W-:Y:S02]  /*6880*/  ISETP.GE.AND P3, PT, R3.reuse, R229, PT ;  /* 0x000000e50300720c */ /* 0x040fe40003f66270 */
[----:B------:R-:W-:Y:S01]  /*6890*/  ISETP.GE.AND P1, PT, R3, R227, PT ;  /* 0x000000e30300720c */ /* 0x000fe20003f26270 */
[----:B------:R-:W-:Y:S01]  /*68a0*/  HMMA.16816.F32.BF16 R8, R12, R4, R200 ;  /* 0x000000040c08723c */ /* 0x000fe200000418c8 */
[C---:B------:R-:W-:Y:S02]  /*68b0*/  ISETP.LT.OR P4, PT, R2.reuse, R224, P4 ;  /* 0x000000e00200720c */ /* 0x040fe40002781670 */
[----:B------:R-:W-:-:S02]  /*68c0*/  ISETP.LT.OR P5, PT, R2, R223, P5 ;  /* 0x000000df0200720c */ /* 0x000fc40002fa1670 */
[----:B------:R-:W-:Y:S02]  /*68d0*/  ISETP.LT.OR P2, PT, R2, R222, P2 ;  /* 0x000000de0200720c */ /* 0x000fe40001741670 */
[C---:B------:R-:W-:Y:S02]  /*68e0*/  ISETP.LT.OR P3, PT, R3.reuse, R225, P3 ;  /* 0x000000e10300720c */ /* 0x040fe40001f61670 */
[----:B------:R-:W-:Y:S02]  /*68f0*/  ISETP.LT.OR P1, PT, R3, R223, P1 ;  /* 0x000000df0300720c */ /* 0x000fe40000f21670 */
[----:B------:R-:W-:Y:S02]  /*6900*/  IADD3 R2, R0, 0x30, RZ ;  /* 0x0000003000027810 */ /* 0x000fe40007ffe0ff */
[----:B------:R-:W-:Y:S02]  /*6910*/  FSEL R214, R34, -INF , !P4 ;  /* 0xff80000022d67808 */ /* 0x000fe40006000000 */
[----:B------:R-:W-:-:S02]  /*6920*/  FSEL R200, R24, -INF , !P5 ;  /* 0xff80000018c87808 */ /* 0x000fc40006800000 */
[----:B------:R-:W-:Y:S02]  /*6930*/  FSEL R203, R26, -INF , !P2 ;  /* 0xff8000001acb7808 */ /* 0x000fe40005000000 */
[----:B------:R-:W-:Y:S02]  /*6940*/  FSEL R210, R33, -INF , !P3 ;  /* 0xff80000021d27808 */ /* 0x000fe40005800000 */
[----:B------:R-:W-:Y:S02]  /*6950*/  FSEL R201, R25, -INF , !P1 ;  /* 0xff80000019c97808 */ /* 0x000fe40004800000 */
[C---:B------:R-:W-:Y:S02]  /*6960*/  ISETP.GE.AND P6, PT, R3.reuse, R228, PT ;  /* 0x000000e40300720c */ /* 0x040fe40003fc6270 */
[----:B------:R-:W-:Y:S02]  /*6970*/  ISETP.GE.AND P4, PT, R3, R226, PT ;  /* 0x000000e20300720c */ /* 0x000fe40003f86270 */
[----:B------:R-:W-:-:S02]  /*6980*/  ISETP.GE.AND P5, PT, R2, R229, PT ;  /* 0x000000e50200720c */ /* 0x000fc40003fa6270 */
[C---:B------:R-:W-:Y:S02]  /*6990*/  ISETP.GE.AND P2, PT, R2.reuse, R228, PT ;  /* 0x000000e40200720c */ /* 0x040fe40003f46270 */
[C---:B------:R-:W-:Y:S02]  /*69a0*/  ISETP.GE.AND P3, PT, R2.reuse, R227, PT ;  /* 0x000000e30200720c */ /* 0x040fe40003f66270 */
[C---:B------:R-:W-:Y:S01]  /*69b0*/  ISETP.GE.AND P1, PT, R2.reuse, R226, PT ;  /* 0x000000e20200720c */ /* 0x040fe20003f26270 */
[----:B------:R-:W-:Y:S01]  /*69c0*/  HMMA.16816.F32.BF16 R12, R12, R6, R192 ;  /* 0x000000060c0c723c */ /* 0x000fe200000418c0 */
[C---:B------:R-:W-:Y:S02]  /*69d0*/  ISETP.LT.OR P6, PT, R3.reuse, R224, P6 ;  /* 0x000000e00300720c */ /* 0x040fe400037c1670 */
[----:B------:R-:W-:Y:S02]  /*69e0*/  ISETP.LT.OR P4, PT, R3, R222, P4 ;  /* 0x000000de0300720c */ /* 0x000fe40002781670 */
[----:B------:R-:W-:-:S02]  /*69f0*/  ISETP.LT.OR P5, PT, R2, R225, P5 ;  /* 0x000000e10200720c */ /* 0x000fc40002fa1670 */
[C---:B------:R-:W-:Y:S02]  /*6a00*/  ISETP.LT.OR P2, PT, R2.reuse, R224, P2 ;  /* 0x000000e00200720c */ /* 0x040fe40001741670 */
[C---:B------:R-:W-:Y:S02]  /*6a10*/  ISETP.LT.OR P3, PT, R2.reuse, R223, P3 ;  /* 0x000000df0200720c */ /* 0x040fe40001f61670 */
[----:B------:R-:W-:Y:S02]  /*6a20*/  ISETP.LT.OR P1, PT, R2, R222, P1 ;  /* 0x000000de0200720c */ /* 0x000fe40000f21670 */
[----:B------:R-:W-:Y:S02]  /*6a30*/  IADD3 R2, R0, 0x31, RZ ;  /* 0x0000003100027810 */ /* 0x000fe40007ffe0ff */
[----:B------:R-:W-:Y:S02]  /*6a40*/  FSEL R202, R27, -INF , !P4 ;  /* 0xff8000001bca7808 */ /* 0x000fe40006000000 */
[----:B------:R-:W-:-:S02]  /*6a50*/  FSEL R213, R35, -INF , !P6 ;  /* 0xff80000023d57808 */ /* 0x000fc40007000000 */
[----:B------:R-:W-:Y:S02]  /*6a60*/  FSEL R245, R20, -INF , !P5 ;  /* 0xff80000014f57808 */ /* 0x000fe40006800000 */
[----:B------:R-:W-:Y:S02]  /*6a70*/  FSEL R249, R22, -INF , !P2 ;  /* 0xff80000016f97808 */ /* 0x000fe40005000000 */
[C---:B------:R-:W-:Y:S02]  /*6a80*/  ISETP.GE.AND P6, PT, R2.reuse, R229, PT ;  /* 0x000000e50200720c */ /* 0x040fe40003fc6270 */
[C---:B------:R-:W-:Y:S02]  /*6a90*/  ISETP.GE.AND P4, PT, R2.reuse, R228, PT ;  /* 0x000000e40200720c */ /* 0x040fe40003f86270 */
[C---:B------:R-:W-:Y:S02]  /*6aa0*/  ISETP.GE.AND P5, PT, R2.reuse, R227, PT ;  /* 0x000000e30200720c */ /* 0x040fe40003fa6270 */
[C---:B------:R-:W-:Y:S01]  /*6ab0*/  ISETP.GE.AND P2, PT, R2.reuse, R226, PT ;  /* 0x000000e20200720c */ /* 0x040fe20003f46270 */
[----:B------:R-:W-:Y:S01]  /*6ac0*/  HMMA.16816.F32.BF16 R16, R16, R6, R60 ;  /* 0x000000061010723c */ /* 0x000fe2000004183c */
[----:B------:R-:W-:-:S02]  /*6ad0*/  ISETP.LT.OR P6, PT, R2, R225, P6 ;  /* 0x000000e10200720c */ /* 0x000fc400037c1670 */
[C---:B------:R-:W-:Y:S02]  /*6ae0*/  ISETP.LT.OR P4, PT, R2.reuse, R224, P4 ;  /* 0x000000e00200720c */ /* 0x040fe40002781670 */
[C---:B------:R-:W-:Y:S02]  /*6af0*/  ISETP.LT.OR P5, PT, R2.reuse, R223, P5 ;  /* 0x000000df0200720c */ /* 0x040fe40002fa1670 */
[----:B------:R-:W-:Y:S02]  /*6b00*/  ISETP.LT.OR P2, PT, R2, R222, P2 ;  /* 0x000000de0200720c */ /* 0x000fe40001741670 */
[----:B------:R-:W-:Y:S02]  /*6b10*/  IADD3 R2, R0, 0x38, RZ ;  /* 0x0000003800027810 */ /* 0x000fe40007ffe0ff */
[----:B------:R-:W-:Y:S02]  /*6b20*/  FSEL R234, R8, -INF , !P3 ;  /* 0xff80000008ea7808 */ /* 0x000fe40005800000 */
[----:B------:R-:W-:-:S02]  /*6b30*/  FSEL R238, R10, -INF , !P1 ;  /* 0xff8000000aee7808 */ /* 0x000fc40004800000 */
[C---:B------:R-:W-:Y:S02]  /*6b40*/  ISETP.GE.AND P1, PT, R2.reuse, R227, PT ;  /* 0x000000e30200720c */ /* 0x040fe40003f26270 */
[C---:B------:R-:W-:Y:S02]  /*6b50*/  ISETP.GE.AND P3, PT, R2.reuse, R226, PT ;  /* 0x000000e20200720c */ /* 0x040fe40003f66270 */
[C---:B------:R-:W-:Y:S02]  /*6b60*/  ISETP.LT.OR P1, PT, R2.reuse, R223, P1 ;  /* 0x000000df0200720c */ /* 0x040fe40000f21670 */
        /* <DEDUP_REMOVED lines=9> */
[----:B------:R-:W-:Y:S02]  /*6c00*/  ISETP.GE.AND P4, PT, R2, R228, PT ;  /* 0x000000e40200720c */ /* 0x000fe40003f86270 */
[C---:B------:R-:W-:Y:S02]  /*6c10*/  ISETP.GE.AND P5, PT, R0.reuse, R229, PT ;  /* 0x000000e50000720c */ /* 0x040fe40003fa6270 */
[C---:B------:R-:W-:Y:S02]  /*6c20*/  ISETP.GE.AND P2, PT, R0.reuse, R227, PT ;  /* 0x000000e30000720c */ /* 0x040fe40003f46270 */
[C---:B------:R-:W-:Y:S02]  /*6c30*/  ISETP.GE.AND P1, PT, R0.reuse, R226, PT ;  /* 0x000000e20000720c */ /* 0x040fe40003f26270 */
[----:B------:R-:W-:Y:S02]  /*6c40*/  ISETP.GE.AND P3, PT, R0, R228, PT ;  /* 0x000000e40000720c */ /* 0x000fe40003f66270 */
[----:B------:R-:W-:-:S02]  /*6c50*/  ISETP.LT.OR P6, PT, R2, R225, P6 ;  /* 0x000000e10200720c */ /* 0x000fc400037c1670 */
[----:B------:R-:W-:Y:S02]  /*6c60*/  ISETP.LT.OR P4, PT, R2, R224, P4 ;  /* 0x000000e00200720c */ /* 0x000fe40002781670 */
[C---:B------:R-:W-:Y:S02]  /*6c70*/  ISETP.LT.OR P2, PT, R0.reuse, R223, P2 ;  /* 0x000000df0000720c */ /* 0x040fe40001741670 */
[C---:B------:R-:W-:Y:S02]  /*6c80*/  ISETP.LT.OR P1, PT, R0.reuse, R222, P1 ;  /* 0x000000de0000720c */ /* 0x040fe40000f21670 */
[C---:B------:R-:W-:Y:S02]  /*6c90*/  ISETP.LT.OR P5, PT, R0.reuse, R225, P5 ;  /* 0x000000e10000720c */ /* 0x040fe40002fa1670 */
[----:B------:R-:W-:Y:S02]  /*6ca0*/  ISETP.LT.OR P3, PT, R0, R224, P3 ;  /* 0x000000e00000720c */ /* 0x000fe40001f61670 */
[----:B------:R-:W-:-:S02]  /*6cb0*/  FSEL R237, R13, -INF , !P2 ;  /* 0xff8000000ded7808 */ /* 0x000fc40005000000 */
[----:B------:R-:W-:Y:S02]  /*6cc0*/  FSEL R240, R15, -INF , !P1 ;  /* 0xff8000000ff07808 */ /* 0x000fe40004800000 */
[----:B------:R-:W-:Y:S02]  /*6cd0*/  FSEL R243, R16, -INF , !P6 ;  /* 0xff80000010f37808 */ /* 0x000fe40007000000 */
[----:B------:R-:W-:Y:S02]  /*6ce0*/  FSEL R247, R18, -INF , !P4 ;  /* 0xff80000012f77808 */ /* 0x000fe40006000000 */
[----:B------:R-:W-:Y:S02]  /*6cf0*/  FSEL R244, R17, -INF , !P5 ;  /* 0xff80000011f47808 */ /* 0x000fe40006800000 */
[----:B------:R-:W-:Y:S01]  /*6d00*/  FSEL R246, R19, -INF , !P3 ;  /* 0xff80000013f67808 */ /* 0x000fe20005800000 */
[----:B------:R-:W-:Y:S05]  /*6d10*/  @!P0 BRA `(.L_x_140) ;  /* 0x0000018000008947 */ /* 0x000fea0003800000 */
[----:B------:R-:W2:Y:S04]  /*6d20*/  LDL.64 R190, [R1+0x30] ;  /* 0x0000300001be7983 */ /* 0x000ea80000100a00 */
[----:B------:R-:W3:Y:S01]  /*6d30*/  LDL.64 R250, [R1+0x28] ;  /* 0x0000280001fa7983 */ /* 0x000ee20000100a00 */
[----:B------:R-:W-:-:S04]  /*6d40*/  IADD3 R0, R252, -0x3, RZ ;  /* 0xfffffffdfc007810 */ /* 0x000fc80007ffe0ff */
[----:B------:R-:W-:Y:S01]  /*6d50*/  SHF.R.S32.HI R2, RZ, 0x1f, R0 ;  /* 0x0000001fff027819 */ /* 0x000fe20000011400 */
[----:B------:R-:W-:-:S04]  /*6d60*/  IMAD.WIDE.U32 R4, R0, c[0x0][0x198], RZ ;  /* 0x0000660000047a25 */ /* 0x000fc800078e00ff */
[----:B------:R-:W-:-:S04]  /*6d70*/  IMAD R2, R2, c[0x0][0x198], RZ ;  /* 0x0000660002027a24 */ /* 0x000fc800078e02ff */
[----:B------:R-:W-:-:S04]  /*6d80*/  IMAD R2, R0, c[0x0][0x19c], R2 ;  /* 0x0000670000027a24 */ /* 0x000fc800078e0202 */
[----:B------:R-:W-:Y:S01]  /*6d90*/  IMAD.IADD R3, R5, 0x1, R2 ;  /* 0x0000000105037824 */ /* 0x000fe200078e0202 */
[----:B--2---:R-:W-:-:S04]  /*6da0*/  LEA R0, P1, R4, R190, 0x6 ;  /* 0x000000be04007211 */ /* 0x004fc800078230ff */
[----:B------:R-:W-:Y:S02]  /*6db0*/  LEA R2, P2, R0, c[0x0][0x168], 0x1 ;  /* 0x00005a0000027a11 */ /* 0x000fe400078408ff */
[----:B---3--:R-:W-:Y:S02]  /*6dc0*/  LEA.HI.X R3, R4, R251, R3, 0x6, P1 ;  /* 0x000000fb04037211 */ /* 0x008fe400008f3403 */
[----:B------:R-:W-:Y:S02]  /*6dd0*/  IADD3 R4, P1, R2, UR10, RZ ;  /* 0x0000000a02047c10 */ /* 0x000fe4000ff3e0ff */
[----:B------:R-:W-:-:S04]  /*6de0*/  LEA.HI.X R3, R0, c[0x0][0x16c], R3, 0x1, P2 ;  /* 0x00005b0000037a11 */ /* 0x000fc800010f0c03 */
[----:B------:R-:W-:Y:S01]  /*6df0*/  IADD3.X R5, R3, UR9, RZ, P1, !PT ;  /* 0x0000000903057c10 */ /* 0x000fe20008ffe4ff */
        /* <DEDUP_REMOVED lines=10> */
.L_x_140:
[----:B------:R-:W-:Y:S01]  /*6ea0*/  FMNMX.FTZ R0, R103, R40, !PT ;  /* 0x0000002867007209 */ /* 0x000fe20007810000 */
[----:B------:R-:W-:Y:S01]  /*6eb0*/  LDSM.16.MT88.4 R20, [R218+0x9000] ;  /* 0x00900000da14783b */ /* 0x000fe20000004200 */
[----:B------:R-:W-:-:S02]  /*6ec0*/  MOV R30, R231 ;  /* 0x000000e7001e7202 */ /* 0x000fc40000000f00 */
[----:B------:R-:W-:Y:S01]  /*6ed0*/  FMNMX.FTZ R0, R45, R0, !PT ;  /* 0x000000002d007209 */ /* 0x000fe20007810000 */
[----:B------:R-:W-:Y:S01]  /*6ee0*/  LDSM.16.MT88.4 R16, [R216+0x9000] ;  /* 0x00900000d810783b */ /* 0x000fe20000004200 */
[----:B------:R-:W-:Y:S02]  /*6ef0*/  MOV R29, R100 ;  /* 0x00000064001d7202 */ /* 0x000fe40000000f00 */
[----:B------:R-:W-:Y:S01]  /*6f00*/  FMNMX.FTZ R0, R42, R0, !PT ;  /* 0x000000002a007209 */ /* 0x000fe20007810000 */
[----:B------:R-:W-:Y:S03]  /*6f10*/  LDSM.16.MT88.4 R24, [R216+0xa000] ;  /* 0x00a00000d818783b */ /* 0x000fe60000004200 */
[----:B------:R-:W-:Y:S01]  /*6f20*/  FMNMX.FTZ R0, R41, R0, !PT ;  /* 0x0000000029007209 */ /* 0x000fe20007810000 */
[----:B------:R-:W-:Y:S03]  /*6f30*/  LDSM.16.MT88.4 R32, [R216+0xb000] ;  /* 0x00b00000d820783b */ /* 0x000fe60000004200 */
[----:B------:R-:W-:Y:S01]  /*6f40*/  FMNMX.FTZ R0, R64, R0, !PT ;  /* 0x0000000040007209 */ /* 0x000fe20007810000 */
[----:B------:R-:W-:Y:S03]  /*6f50*/  LDSM.16.MT88.4 R12, [R218+0xb000] ;  /* 0x00b00000da0c783b */ /* 0x000fe60000004200 */
[----:B------:R-:W-:-:S04]  /*6f60*/  FMNMX.FTZ R0, R110, R0, !PT ;  /* 0x000000006e007209 */ /* 0x000fc80007810000 */
[----:B-1----:R-:W-:Y:S02]  /*6f70*/  FMNMX.FTZ R2, R108, R0, !PT ;  /* 0x000000006c027209 */ /* 0x002fe40007810000 */
        /* <DEDUP_REMOVED lines=36> */
[----:B------:R-:W-:-:S02]  /*71c0*/  FMNMX.FTZ R4, R183, R4, !PT ;  /* 0x00000004b7047209 */ /* 0x000fc40007810000 */
[----:B------:R-:W-:Y:S01]  /*71d0*/  FMNMX.FTZ R2, R53, R2, !PT ;  /* 0x0000000235027209 */ /* 0x000fe20007810000 */
[----:B------:R-:W2:Y:S01]  /*71e0*/  SHFL.BFLY PT, R6, R0, 0x1, 0x1f ;  /* 0x0c201f0000067f89 */ /* 0x000ea200000e0000 */
        /* <DEDUP_REMOVED lines=11> */
[----:B-1----:R-:W-:Y:S02]  /*72a0*/  FMNMX.FTZ R3, R3, R5, !PT ;  /* 0x0000000503037209 */ /* 0x002fe40007810000 */
[----:B--2---:R-:W-:Y:S02]  /*72b0*/  FMNMX.FTZ R8, R0, R6, !PT ;  /* 0x0000000600087209 */ /* 0x004fe40007810000 */
[----:B------:R-:W-:Y:S01]  /*72c0*/  FMNMX.FTZ R0, R215, R2, !PT ;  /* 0x00000002d7007209 */ /* 0x000fe20007810000 */
[----:B------:R-:W1:Y:S01]  /*72d0*/  SHFL.BFLY PT, R6, R3, 0x1, 0x1f ;  /* 0x0c201f0003067f89 */ /* 0x000e6200000e0000 */
[----:B------:R-:W-:Y:S02]  /*72e0*/  FMNMX.FTZ R2, R245, R4, !PT ;  /* 0x00000004f5027209 */ /* 0x000fe40007810000 */
[----:B------:R-:W-:Y:S01]  /*72f0*/  FMNMX.FTZ R0, R214, R0, !PT ;  /* 0x00000000d6007209 */ /* 0x000fe20007810000 */
[----:B------:R-:W-:Y:S01]  /*7300*/  STL [R1], R8 ;  /* 0x0000000801007387 */ /* 0x000fe20000100800 */
[----:B------:R-:W-:Y:S01]  /*7310*/  FMNMX.FTZ R4, R242, R2, !PT ;  /* 0x00000002f2047209 */ /* 0x000fe20007810000 */
[----:B------:R-:W-:Y:S01]  /*7320*/  FMUL.FTZ R2, R8, c[0x0][0x23c] ;  /* 0x00008f0008027a20 */ /* 0x000fe20000410000 */
[----:B------:R-:W-:-:S02]  /*7330*/  FMNMX.FTZ R0, R213, R0, !PT ;  /* 0x00000000d5007209 */ /* 0x000fc40007810000 */
[----:B------:R-:W-:Y:S02]  /*7340*/  FMNMX.FTZ R4, R243, R4, !PT ;  /* 0x00000004f3047209 */ /* 0x000fe40007810000 */
[----:B------:R-:W-:Y:S02]  /*7350*/  FMNMX.FTZ R5, R249, R0, !PT ;  /* 0x00000000f9057209 */ /* 0x000fe40007810000 */
[----:B------:R-:W-:Y:S02]  /*7360*/  FMNMX.FTZ R4, R244, R4, !PT ;  /* 0x00000004f4047209 */ /* 0x000fe40007810000 */
[----:B------:R-:W-:Y:S02]  /*7370*/  FSETP.NEU.FTZ.AND P2, PT, R8, -INF , PT ;  /* 0xff8000000800780b */ /* 0x000fe40003f5d000 */
[----:B------:R-:W-:Y:S01]  /*7380*/  FMNMX.FTZ R5, R248, R5, !PT ;  /* 0x00000005f8057209 */ /* 0x000fe20007810000 */
[----:B------:R-:W2:Y:S01]  /*7390*/  SHFL.BFLY PT, R7, R4, 0x2, 0x1f ;  /* 0x0c401f0004077f89 */ /* 0x000ea200000e0000 */
[----:B------:R-:W-:-:S02]  /*73a0*/  FSEL R2, R2, RZ, P2 ;  /* 0x000000ff02027208 */ /* 0x000fc40001000000 */
[----:B------:R-:W-:-:S03]  /*73b0*/  FMNMX.FTZ R5, R247, R5, !PT ;  /* 0x00000005f7057209 */ /* 0x000fc60007810000 */
[--C-:B------:R-:W-:Y:S01]  /*73c0*/  FFMA.FTZ R0, R40, c[0x0][0x23c], -R2.reuse ;  /* 0x00008f0028007a23 */ /* 0x100fe20000010802 */
[----:B------:R-:W-:Y:S02]  /*73d0*/  FMNMX.FTZ R5, R246, R5, !PT ;  /* 0x00000005f6057209 */ /* 0x000fe40007810000 */
[----:B-1----:R-:W-:Y:S01]  /*73e0*/  FMNMX.FTZ R252, R3, R6, !PT ;  /* 0x0000000603fc7209 */ /* 0x002fe20007810000 */
[----:B------:R1:W-:Y:S01]  /*73f0*/  MUFU.EX2 R251, R0 ;  /* 0x0000000000fb7308 */ /* 0x0003e20000000800 */
[--C-:B------:R-:W-:Y:S01]  /*7400*/  FFMA.FTZ R3, R42, c[0x0][0x23c], -R2.reuse ;  /* 0x00008f002a037a23 */ /* 0x100fe20000010802 */
[----:B------:R-:W-:Y:S01]  /*7410*/  SHFL.BFLY PT, R6, R5, 0x2, 0x1f ;  /* 0x0c401f0005067f89 */ /* 0x000fe200000e0000 */
[----:B------:R-:W-:Y:S02]  /*7420*/  FSETP.NEU.FTZ.AND P1, PT, R252, -INF , PT ;  /* 0xff800000fc00780b */ /* 0x000fe40003f3d000 */
[----:B--2---:R-:W-:Y:S01]  /*7430*/  FMNMX.FTZ R4, R4, R7, !PT ;  /* 0x0000000704047209 */ /* 0x004fe20007810000 */
[----:B-1----:R-:W-:-:S02]  /*7440*/  FFMA.FTZ R0, R45, c[0x0][0x23c], -R2 ;  /* 0x00008f002d007a23 */ /* 0x002fc40000010802 */
[----:B------:R1:W-:Y:S08]  /*7450*/  MUFU.EX2 R45, R3 ;  /* 0x00000003002d7308 */ /* 0x0003f00000000800 */
[----:B------:R2:W-:Y:S01]  /*7460*/  MUFU.EX2 R250, R0 ;  /* 0x0000000000fa7308 */ /* 0x0005e20000000800 */
[----:B-1----:R-:W-:-:S07]  /*7470*/  FFMA.FTZ R3, R41, c[0x0][0x23c], -R2 ;  /* 0x00008f0029037a23 */ /* 0x002fce0000010802 */
[----:B------:R1:W-:Y:S01]  /*7480*/  MUFU.EX2 R37, R3 ;  /* 0x0000000300257308 */ /* 0x0003e20000000800 */
[----:B--2---:R-:W-:-:S05]  /*7490*/  FMUL.FTZ R0, R252, c[0x0][0x23c] ;  /* 0x00008f00fc007a20 */ /* 0x004fca0000410000 */
[----:B------:R-:W-:-:S05]  /*74a0*/  FSEL R0, R0, RZ, P1 ;  /* 0x000000ff00007208 */ /* 0x000fca0000800000 */
[--C-:B-1----:R-:W-:Y:S01]  /*74b0*/  FFMA.FTZ R3, R46, c[0x0][0x23c], -R0.reuse ;  /* 0x00008f002e037a23 */ /* 0x102fe20000010800 */
[----:B------:R-:W-:Y:S02]  /*74c0*/  MOV R46, R8 ;  /* 0x00000008002e7202 */ /* 0x000fe40000000f00 */
[----:B------:R-:W1:Y:S01]  /*74d0*/  SHFL.BFLY PT, R8, R4, 0x1, 0x1f ;  /* 0x0c201f0004087f89 */ /* 0x000e6200000e0000 */
[----:B------:R2:W-:Y:S02]  /*74e0*/  MUFU.EX2 R56, R3 ;  /* 0x0000000300387308 */ /* 0x0005e40000000800 */
[----:B--2---:R-:W-:-:S06]  /*74f0*/  FFMA.FTZ R3, R47, c[0x0][0x23c], -R0 ;  /* 0x00008f002f037a23 */ /* 0x004fcc0000010800 */
[----:B------:R2:W-:Y:S01]  /*7500*/  MUFU.EX2 R57, R3 ;  /* 0x0000000300397308 */ /* 0x0005e20000000800 */
[----:B-1----:R-:W-:Y:S02]  /*7510*/  FMNMX.FTZ R231, R4, R8, !PT ;  /* 0x0000000804e77209 */ /* 0x002fe40007810000 */
[----:B--2---:R-:W-:Y:S01]  /*7520*/  FMNMX.FTZ R3, R5, R6, !PT ;  /* 0x0000000605037209 */ /* 0x004fe20007810000 */
[----:B------:R-:W-:Y:S01]  /*7530*/  FFMA.FTZ R5, R44, c[0x0][0x23c], -R0 ;  /* 0x00008f002c057a23 */ /* 0x000fe20000010800 */
[----:B------:R-:W-:-:S03]  /*7540*/  FSEL R6, R46, RZ, P2 ;  /* 0x000000ff2e067208 */ /* 0x000fc60001000000 */
[----:B------:R1:W-:Y:S01]  /*7550*/  MUFU.EX2 R39, R5 ;  /* 0x0000000500277308 */ /* 0x0003e20000000800 */
[----:B------:R-:W2:Y:S01]  /*7560*/  SHFL.BFLY PT, R7, R3, 0x1, 0x1f ;  /* 0x0c201f0003077f89 */ /* 0x000ea200000e0000 */
[----:B------:R-:W-:-:S04]  /*7570*/  FADD.FTZ R6, R103, -R6 ;  /* 0x8000000667067221 */ /* 0x000fc80000010000 */
[----:B------:R-:W-:Y:S02]  /*7580*/  FMUL.FTZ R6, R6, c[0x0][0x23c] ;  /* 0x00008f0006067a20 */ /* 0x000fe40000410000 */
[----:B-1----:R-:W-:Y:S02]  /*7590*/  FFMA.FTZ R5, R43, c[0x0][0x23c], -R0 ;  /* 0x00008f002b057a23 */ /* 0x002fe40000010800 */
[----:B------:R-:W1:Y:S02]  /*75a0*/  LDSM.16.MT88.4 R40, [R218+0xa000] ;  /* 0x00a00000da28783b */ /* 0x000e640000004200 */
[----:B------:R3:W4:Y:S01]  /*75b0*/  MUFU.EX2 R31, R5 ;  /* 0x00000005001f7308 */ /* 0x0007220000000800 */
[----:B--2---:R-:W-:-:S05]  /*75c0*/  FMNMX.FTZ R47, R3, R7, !PT ;  /* 0x00000007032f7209 */ /* 0x004fca0007810000 */
[----:B------:R2:W-:Y:S01]  /*75d0*/  STL [R1+0x4], R47 ;  /* 0x0000042f01007387 */ /* 0x0005e20000100800 */
[----:B---3--:R-:W-:Y:S02]  /*75e0*/  FSEL R5, R252, RZ, P1 ;  /* 0x000000fffc057208 */ /* 0x008fe40000800000 */
[----:B------:R-:W-:Y:S02]  /*75f0*/  FSETP.NEU.FTZ.AND P1, PT, R231, -INF , PT ;  /* 0xff800000e700780b */ /* 0x000fe40003f3d000 */
[----:B----4-:R-:W-:Y:S01]  /*7600*/  F2FP.BF16.PACK_AB R7, R31, R39 ;  /* 0x000000271f07723e */ /* 0x010fe200000010ff */
[----:B------:R-:W-:Y:S01]  /*7610*/  FADD.FTZ R4, R102, -R5 ;  /* 0x8000000566047221 */ /* 0x000fe20000010000 */
[----:B------:R-:W-:Y:S01]  /*7620*/  FSEL R5, R231, RZ, P1 ;  /* 0x000000ffe7057208 */ /* 0x000fe20000800000 */
[----:B------:R3:W4:Y:S02]  /*7630*/  MUFU.EX2 R102, R6 ;  /* 0x0000000600667308 */ /* 0x0007240000000800 */
[----:B------:R-:W-:-:S02]  /*7640*/  FMUL.FTZ R100, R4, c[0x0][0x23c] ;  /* 0x00008f0004647a20 */ /* 0x000fc40000410000 */
[----:B------:R-:W-:Y:S02]  /*7650*/  FMUL.FTZ R4, R231, c[0x0][0x23c] ;  /* 0x00008f00e7047a20 */ /* 0x000fe40000410000 */
[----:B------:R-:W-:Y:S01]  /*7660*/  FADD.FTZ R28, R104, -R5 ;  /* 0x80000005681c7221 */ /* 0x000fe20000010000 */
[----:B------:R-:W-:Y:S01]  /*7670*/  F2FP.BF16.PACK_AB R5, R57, R56 ;  /* 0x000000383905723e */ /* 0x000fe200000010ff */
[----:B------:R-:W5:Y:S01]  /*7680*/  MUFU.EX2 R100, R100 ;  /* 0x0000006400647308 */ /* 0x000f620000000800 */
[----:B------:R-:W-:Y:S01]  /*7690*/  FSEL R8, R4, RZ, P1 ;  /* 0x000000ff04087208 */ /* 0x000fe20000800000 */
[----:B------:R-:W-:Y:S01]  /*76a0*/  FMUL.FTZ R28, R28, c[0x0][0x23c] ;  /* 0x00008f001c1c7a20 */ /* 0x000fe20000410000 */
[C---:B------:R-:W-:Y:S02]  /*76b0*/  FSETP.NEU.FTZ.AND P1, PT, R47.reuse, -INF , PT ;  /* 0xff8000002f00780b */ /* 0x040fe40003f3d000 */
[----:B------:R-:W-:Y:S01]  /*76c0*/  F2FP.BF16.PACK_AB R4, R250, R251 ;  /* 0x000000fbfa04723e */ /* 0x000fe200000010ff */
[--C-:B------:R-:W-:Y:S01]  /*76d0*/  FFMA.FTZ R9, R50, c[0x0][0x23c], -R8.reuse ;  /* 0x00008f0032097a23 */ /* 0x100fe20000010808 */
[----:B------:R-:W-:Y:S01]  /*76e0*/  FSEL R10, R47, RZ, P1 ;  /* 0x000000ff2f0a7208 */ /* 0x000fe20000800000 */
[----:B------:R-:W-:Y:S01]  /*76f0*/  FFMA.FTZ R3, R48, c[0x0][0x23c], -R8 ;  /* 0x00008f0030037a23 */ /* 0x000fe20000010808 */
[----:B---3--:R-:W-:Y:S01]  /*7700*/  F2FP.BF16.PACK_AB R6, R37, R45 ;  /* 0x0000002d2506723e */ /* 0x008fe200000010ff */
[----:B------:R3:W-:Y:S01]  /*7710*/  MUFU.EX2 R58, R9 ;  /* 0x00000009003a7308 */ /* 0x0007e20000000800 */
[-C--:B----4-:R-:W-:Y:S01]  /*7720*/  FMUL.FTZ R136, R136, R102.reuse ;  /* 0x0000006688887220 */ /* 0x090fe20000410000 */
[----:B------:R-:W-:Y:S01]  /*7730*/  MOV R50, R57 ;  /* 0x0000003900327202 */ /* 0x000fe20000000f00 */
[----:B------:R-:W-:-:S02]  /*7740*/  FMUL.FTZ R137, R137, R102 ;  /* 0x0000006689897220 */ /* 0x000fc40000410000 */
[----:B------:R-:W-:Y:S02]  /*7750*/  FMUL.FTZ R120, R120, R102 ;  /* 0x0000006678787220 */ /* 0x000fe40000410000 */
[-C--:B-----5:R-:W-:Y:S01]  /*7760*/  FMUL.FTZ R138, R138, R100.reuse ;  /* 0x000000648a8a7220 */ /* 0x0a0fe20000410000 */
[----:B------:R4:W-:Y:S01]  /*7770*/  MUFU.EX2 R38, R3 ;  /* 0x0000000300267308 */ /* 0x0009e20000000800 */
[----:B------:R-:W-:Y:S02]  /*7780*/  FMUL.FTZ R139, R139, R100 ;  /* 0x000000648b8b7220 */ /* 0x000fe40000410000 */
[----:B------:R-:W-:Y:S02]  /*7790*/  FMUL.FTZ R121, R121, R102 ;  /* 0x0000006679797220 */ /* 0x000fe40000410000 */
[-C--:B------:R-:W-:Y:S02]  /*77a0*/  FMUL.FTZ R122, R122, R100.reuse ;  /* 0x000000647a7a7220 */ /* 0x080fe40000410000 */
[----:B------:R-:W-:Y:S01]  /*77b0*/  FMUL.FTZ R123, R123, R100 ;  /* 0x000000647b7b7220 */ /* 0x000fe20000410000 */
[----:B------:R-:W-:Y:S01]  /*77c0*/  HMMA.16816.F32.BF16 R184, R4, R22, R136 ;  /* 0x0000001604b8723c */ /* 0x000fe20000041888 */
[----:B---3--:R-:W-:Y:S01]  /*77d0*/  FFMA.FTZ R9, R51, c[0x0][0x23c], -R8 ;  /* 0x00008f0033097a23 */ /* 0x008fe20000010808 */
[----:B------:R-:W-:Y:S01]  /*77e0*/  MOV R51, R56 ;  /* 0x0000003800337202 */ /* 0x000fe20000000f00 */
[----:B------:R-:W-:-:S02]  /*77f0*/  FMUL.FTZ R152, R152, R102 ;  /* 0x0000006698987220 */ /* 0x000fc40000410000 */
[----:B------:R-:W3:Y:S01]  /*7800*/  MUFU.EX2 R11, R9 ;  /* 0x00000009000b7308 */ /* 0x000ee20000000800 */
[----:B------:R-:W-:Y:S02]  /*7810*/  FMUL.FTZ R153, R153, R102 ;  /* 0x0000006699997220 */ /* 0x000fe40000410000 */
[----:B----4-:R-:W-:Y:S01]  /*7820*/  FMUL.FTZ R3, R47, c[0x0][0x23c] ;  /* 0x00008f002f037a20 */ /* 0x010fe20000410000 */
[----:B------:R-:W-:Y:S01]  /*7830*/  HMMA.16816.F32.BF16 R188, R4, R18, R120 ;  /* 0x0000001204bc723c */ /* 0x000fe20000041878 */
[-C--:B------:R-:W-:Y:S02]  /*7840*/  FMUL.FTZ R154, R154, R100.reuse ;  /* 0x000000649a9a7220 */ /* 0x080fe40000410000 */
[----:B------:R-:W-:Y:S01]  /*7850*/  FMUL.FTZ R155, R155, R100 ;  /* 0x000000649b9b7220 */ /* 0x000fe20000410000 */
[----:B------:R-:W-:Y:S01]  /*7860*/  FSEL R3, R3, RZ, P1 ;  /* 0x000000ff03037208 */ /* 0x000fe20000800000 */
[-C--:B------:R-:W-:Y:S02]  /*7870*/  FMUL.FTZ R116, R116, R102.reuse ;  /* 0x0000006674747220 */ /* 0x080fe40000410000 */
[----:B------:R-:W-:-:S02]  /*7880*/  FMUL.FTZ R117, R117, R102 ;  /* 0x0000006675757220 */ /* 0x000fc40000410000 */
[-C--:B------:R-:W-:Y:S01]  /*7890*/  FMUL.FTZ R118, R118, R100.reuse ;  /* 0x0000006476767220 */ /* 0x080fe20000410000 */
[C---:B------:R-:W-:Y:S01]  /*78a0*/  HMMA.16816.F32.BF16 R120, R4.reuse, R26, R152 ;  /* 0x0000001a0478723c */ /* 0x040fe20000041898 */
[----:B------:R-:W-:Y:S01]  /*78b0*/  FMUL.FTZ R119, R119, R100 ;  /* 0x0000006477777220 */ /* 0x000fe20000410000 */
[----:B---3--:R-:W-:Y:S01]  /*78c0*/  MOV R137, R11 ;  /* 0x0000000b00897202 */ /* 0x008fe20000000f00 */
[----:B------:R-:W-:Y:S01]  /*78d0*/  FFMA.FTZ R9, R49, c[0x0][0x23c], -R8 ;  /* 0x00008f0031097a23 */ /* 0x000fe20000010808 */
[----:B------:R-:W-:Y:S01]  /*78e0*/  MOV R49, R39 ;  /* 0x0000002700317202 */ /* 0x000fe20000000f00 */
[----:B------:R-:W-:Y:S02]  /*78f0*/  FADD.FTZ R11, R105, -R10 ;  /* 0x8000000a690b7221 */ /* 0x000fe40000010000 */
[----:B------:R3:W4:Y:S01]  /*7900*/  MUFU.EX2 R59, R9 ;  /* 0x00000009003b7308 */ /* 0x0007220000000800 */
[----:B------:R-:W-:Y:S01]  /*7910*/  FFMA.FTZ R10, R54, c[0x0][0x23c], -R3 ;  /* 0x00008f00360a7a23 */ /* 0x000fe20000010803 */
[----:B------:R-:W-:Y:S01]  /*7920*/  HMMA.16816.F32.BF16 R192, R4, R16, R116 ;  /* 0x0000001004c0723c */ /* 0x000fe20000041874 */
[----:B------:R-:W-:-:S02]  /*7930*/  FMUL.FTZ R72, R72, R102 ;  /* 0x0000006648487220 */ /* 0x000fc40000410000 */
[----:B------:R-:W-:Y:S02]  /*7940*/  FMUL.FTZ R73, R73, R102 ;  /* 0x0000006649497220 */ /* 0x000fe40000410000 */
[-C--:B------:R-:W-:Y:S01]  /*7950*/  FMUL.FTZ R74, R74, R100.reuse ;  /* 0x000000644a4a7220 */ /* 0x080fe20000410000 */
[----:B------:R5:W-:Y:S01]  /*7960*/  MUFU.EX2 R138, R10 ;  /* 0x0000000a008a7308 */ /* 0x000be20000000800 */
[----:B------:R-:W-:Y:S02]  /*7970*/  FMUL.FTZ R75, R75, R100 ;  /* 0x000000644b4b7220 */ /* 0x000fe40000410000 */
[-C--:B------:R-:W-:Y:S02]  /*7980*/  FMUL.FTZ R164, R164, R102.reuse ;  /* 0x00000066a4a47220 */ /* 0x080fe40000410000 */
[----:B------:R-:W-:Y:S02]  /*7990*/  FMUL.FTZ R165, R165, R102 ;  /* 0x00000066a5a57220 */ /* 0x000fe40000410000 */
[----:B------:R-:W-:Y:S01]  /*79a0*/  FMUL.FTZ R166, R166, R100 ;  /* 0x00000064a6a67220 */ /* 0x000fe20000410000 */
[----:B------:R-:W-:Y:S01]  /*79b0*/  HMMA.16816.F32.BF16 R152, R4, R32, R72 ;  /* 0x000000200498723c */ /* 0x000fe20000041848 */
[----:B---3--:R-:W-:-:S02]  /*79c0*/  FFMA.FTZ R9, R52, c[0x0][0x23c], -R3 ;  /* 0x00008f0034097a23 */ /* 0x008fc40000010803 */
[----:B------:R-:W-:Y:S02]  /*79d0*/  FMUL.FTZ R167, R167, R100 ;  /* 0x00000064a7a77220 */ /* 0x000fe40000410000 */
[----:B------:R3:W-:Y:S01]  /*79e0*/  MUFU.EX2 R44, R9 ;  /* 0x00000009002c7308 */ /* 0x0007e20000000800 */
[-C--:B------:R-:W-:Y:S02]  /*79f0*/  FMUL.FTZ R92, R92, R102.reuse ;  /* 0x000000665c5c7220 */ /* 0x080fe40000410000 */
[----:B-----5:R-:W-:Y:S02]  /*7a00*/  FMUL.FTZ R10, R11, c[0x0][0x23c] ;  /* 0x00008f000b0a7a20 */ /* 0x020fe40000410000 */
[----:B------:R-:W-:Y:S01]  /*7a10*/  FMUL.FTZ R93, R93, R102 ;  /* 0x000000665d5d7220 */ /* 0x000fe20000410000 */
[----:B-1----:R-:W-:Y:S01]  /*7a20*/  HMMA.16816.F32.BF16 R116, R4, R40, R164 ;  /* 0x000000280474723c */ /* 0x002fe200000418a4 */
[-C--:B------:R-:W-:Y:S01]  /*7a30*/  FMUL.FTZ R94, R94, R100.reuse ;  /* 0x000000645e5e7220 */ /* 0x080fe20000410000 */
[----:B------:R-:W1:Y:S01]  /*7a40*/  MUFU.EX2 R11, R28 ;  /* 0x0000001c000b7308 */ /* 0x000e620000000800 */
[----:B------:R-:W-:-:S02]  /*7a50*/  FMUL.FTZ R95, R95, R100 ;  /* 0x000000645f5f7220 */ /* 0x000fc40000410000 */
[-C--:B------:R-:W-:Y:S02]  /*7a60*/  FMUL.FTZ R148, R148, R102.reuse ;  /* 0x0000006694947220 */ /* 0x080fe40000410000 */
[----:B------:R-:W-:Y:S01]  /*7a70*/  FMUL.FTZ R149, R149, R102 ;  /* 0x0000006695957220 */ /* 0x000fe20000410000 */
[----:B------:R-:W-:Y:S01]  /*7a80*/  MOV R167, R58 ;  /* 0x0000003a00a77202 */ /* 0x000fe20000000f00 */
[-C--:B------:R-:W-:Y:S01]  /*7a90*/  FMUL.FTZ R150, R150, R100.reuse ;  /* 0x0000006496967220 */ /* 0x080fe20000410000 */
[----:B------:R-:W5:Y:S01]  /*7aa0*/  MUFU.EX2 R10, R10 ;  /* 0x0000000a000a7308 */ /* 0x000f620000000800 */
[--C-:B---3--:R-:W-:Y:S01]  /*7ab0*/  FFMA.FTZ R9, R55, c[0x0][0x23c], -R3.reuse ;  /* 0x00008f0037097a23 */ /* 0x108fe20000010803 */
[C---:B------:R-:W-:Y:S01]  /*7ac0*/  HMMA.16816.F32.BF16 R72, R4.reuse, R14, R92 ;  /* 0x0000000e0448723c */ /* 0x040fe2000004185c */
[----:B------:R-:W-:Y:S01]  /*7ad0*/  FMUL.FTZ R151, R151, R100 ;  /* 0x0000006497977220 */ /* 0x000fe20000410000 */
[----:B------:R-:W-:Y:S01]  /*7ae0*/  MOV R166, R38 ;  /* 0x0000002600a67202 */ /* 0x000fe20000000f00 */
[----:B------:R-:W-:Y:S01]  /*7af0*/  FMUL.FTZ R132, R132, R102 ;  /* 0x0000006684847220 */ /* 0x000fe20000410000 */
[----:B------:R-:W-:Y:S01]  /*7b00*/  MOV R38, R30 ;  /* 0x0000001e00267202 */ /* 0x000fe20000000f00 */
[----:B------:R-:W-:Y:S01]  /*7b10*/  FMUL.FTZ R133, R133, R102 ;  /* 0x0000006685857220 */ /* 0x000fe20000410000 */
[----:B------:R3:W1:Y:S01]  /*7b20*/  MUFU.EX2 R48, R9 ;  /* 0x0000000900307308 */ /* 0x0006620000000800 */
[-C--:B------:R-:W-:Y:S01]  /*7b30*/  FMUL.FTZ R134, R134, R100.reuse ;  /* 0x0000006486867220 */ /* 0x080fe20000410000 */
[----:B----4-:R-:W-:Y:S01]  /*7b40*/  MOV R94, R59 ;  /* 0x0000003b005e7202 */ /* 0x010fe20000000f00 */
[----:B------:R-:W-:Y:S01]  /*7b50*/  FMUL.FTZ R135, R135, R100 ;  /* 0x0000006487877220 */ /* 0x000fe20000410000 */
[----:B------:R-:W-:Y:S01]  /*7b60*/  MOV R58, R29 ;  /* 0x0000001d003a7202 */ /* 0x000fe20000000f00 */
[-C--:B------:R-:W-:Y:S01]  /*7b70*/  FMUL.FTZ R168, R168, R102.reuse ;  /* 0x00000066a8a87220 */ /* 0x080fe20000410000 */
[C---:B------:R-:W-:Y:S01]  /*7b80*/  HMMA.16816.F32.BF16 R176, R4.reuse, R24, R148 ;  /* 0x0000001804b0723c */ /* 0x040fe20000041894 */
[----:B------:R-:W-:Y:S01]  /*7b90*/  FMUL.FTZ R169, R169, R102 ;  /* 0x00000066a9a97220 */ /* 0x000fe20000410000 */
[----:B------:R-:W-:Y:S01]  /*7ba0*/  MOV R30, R106 ;  /* 0x0000006a001e7202 */ /* 0x000fe20000000f00 */
[-C--:B------:R-:W-:Y:S01]  /*7bb0*/  FMUL.FTZ R170, R170, R100.reuse ;  /* 0x00000064aaaa7220 */ /* 0x080fe20000410000 */
[----:B------:R-:W-:Y:S01]  /*7bc0*/  MOV R29, R107 ;  /* 0x0000006b001d7202 */ /* 0x000fe20000000f00 */
[----:B------:R-:W-:Y:S01]  /*7bd0*/  FMUL.FTZ R171, R171, R100 ;  /* 0x00000064abab7220 */ /* 0x000fe20000410000 */
[----:B------:R-:W-:Y:S01]  /*7be0*/  MOV R165, R37 ;  /* 0x0000002500a57202 */ /* 0x000fe20000000f00 */
[-C--:B------:R-:W-:Y:S01]  /*7bf0*/  FMUL.FTZ R76, R76, R102.reuse ;  /* 0x000000664c4c7220 */ /* 0x080fe20000410000 */
[C---:B------:R-:W-:Y:S01]  /*7c00*/  HMMA.16816.F32.BF16 R132, R4.reuse, R20, R132 ;  /* 0x000000140484723c */ /* 0x040fe20000041884 */
[----:B------:R-:W-:Y:S01]  /*7c10*/  FMUL.FTZ R77, R77, R102 ;  /* 0x000000664d4d7220 */ /* 0x000fe20000410000 */
[----:B------:R-:W-:Y:S01]  /*7c20*/  MOV R103, R58 ;  /* 0x0000003a00677202 */ /* 0x000fe20000000f00 */
[----:B---3--:R-:W-:Y:S01]  /*7c30*/  FFMA.FTZ R9, R53, c[0x0][0x23c], -R3 ;  /* 0x00008f0035097a23 */ /* 0x008fe20000010803 */
[----:B------:R-:W-:Y:S01]  /*7c40*/  MOV R164, R165 ;  /* 0x000000a500a47202 */ /* 0x000fe20000000f00 */
[-C--:B------:R-:W-:Y:S01]  /*7c50*/  FMUL.FTZ R78, R78, R100.reuse ;  /* 0x000000644e4e7220 */ /* 0x080fe20000410000 */
[----:B------:R-:W-:Y:S01]  /*7c60*/  MOV R95, R31 ;  /* 0x0000001f005f7202 */ /* 0x000fe20000000f00 */
[----:B------:R3:W4:Y:S01]  /*7c70*/  MUFU.EX2 R139, R9 ;  /* 0x00000009008b7308 */ /* 0x0007220000000800 */
[----:B------:R-:W-:Y:S01]  /*7c80*/  FMUL.FTZ R79, R79, R100 ;  /* 0x000000644f4f7220 */ /* 0x000fe20000410000 */
[----:B------:R-:W-:Y:S01]  /*7c90*/  HMMA.16816.F32.BF16 R168, R4, R42, R168 ;  /* 0x0000002a04a8723c */ /* 0x000fe200000418a8 */
[-C--:B------:R-:W-:Y:S01]  /*7ca0*/  FMUL.FTZ R88, R88, R102.reuse ;  /* 0x0000006658587220 */ /* 0x080fe20000410000 */
[----:B------:R-:W-:Y:S01]  /*7cb0*/  MOV R165, R29 ;  /* 0x0000001d00a57202 */ /* 0x000fe20000000f00 */
[----:B------:R-:W-:Y:S01]  /*7cc0*/  FMUL.FTZ R89, R89, R102 ;  /* 0x0000006659597220 */ /* 0x000fe20000410000 */
[----:B------:R-:W-:Y:S01]  /*7cd0*/  MOV R136, R38 ;  /* 0x0000002600887202 */ /* 0x000fe20000000f00 */
[----:B------:R-:W-:-:S02]  /*7ce0*/  FMUL.FTZ R90, R90, R100 ;  /* 0x000000645a5a7220 */ /* 0x000fc40000410000 */
[----:B------:R-:W-:Y:S01]  /*7cf0*/  FMUL.FTZ R91, R91, R100 ;  /* 0x000000645b5b7220 */ /* 0x000fe20000410000 */
[C---:B------:R-:W-:Y:S01]  /*7d00*/  HMMA.16816.F32.BF16 R104, R4.reuse, R34, R76 ;  /* 0x000000220468723c */ /* 0x040fe2000004184c */
[-C--:B-1----:R-:W-:Y:S02]  /*7d10*/  FMUL.FTZ R124, R124, R11.reuse ;  /* 0x0000000b7c7c7220 */ /* 0x082fe40000410000 */
[----:B------:R-:W-:Y:S02]  /*7d20*/  FMUL.FTZ R125, R125, R11 ;  /* 0x0000000b7d7d7220 */ /* 0x000fe40000410000 */
[-C--:B-----5:R-:W-:Y:S02]  /*7d30*/  FMUL.FTZ R126, R126, R10.reuse ;  /* 0x0000000a7e7e7220 */ /* 0x0a0fe40000410000 */
[----:B------:R-:W-:Y:S01]  /*7d40*/  FMUL.FTZ R127, R127, R10 ;  /* 0x0000000a7f7f7220 */ /* 0x000fe20000410000 */
[----:B------:R-:W-:Y:S01]  /*7d50*/  HMMA.16816.F32.BF16 R148, R4, R12, R88 ;  /* 0x0000000c0494723c */ /* 0x000fe20000041858 */
[----:B---3--:R-:W-:-:S02]  /*7d60*/  FFMA.FTZ R9, R36, c[0x0][0x23c], -R8 ;  /* 0x00008f0024097a23 */ /* 0x008fc40000010808 */
[-C--:B------:R-:W-:Y:S02]  /*7d70*/  FMUL.FTZ R112, R112, R11.reuse ;  /* 0x0000000b70707220 */ /* 0x080fe40000410000 */
[----:B------:R-:W-:Y:S02]  /*7d80*/  FMUL.FTZ R113, R113, R11 ;  /* 0x0000000b71717220 */ /* 0x000fe40000410000 */
[----:B------:R-:W-:Y:S01]  /*7d90*/  F2FP.BF16.PACK_AB R4, R167, R166 ;  /* 0x000000a6a704723e */ /* 0x000fe200000010ff */
[----:B------:R-:W-:Y:S01]  /*7da0*/  FMUL.FTZ R114, R114, R10 ;  /* 0x0000000a72727220 */ /* 0x000fe20000410000 */
[----:B------:R-:W-:Y:S01]  /*7db0*/  F2FP.BF16.PACK_AB R5, R48, R44 ;  /* 0x0000002c3005723e */ /* 0x000fe200000010ff */
[----:B------:R-:W-:Y:S01]  /*7dc0*/  FMUL.FTZ R115, R115, R10 ;  /* 0x0000000a73737220 */ /* 0x000fe20000410000 */
[----:B------:R-:W-:Y:S01]  /*7dd0*/  F2FP.BF16.PACK_AB R6, R94, R137 ;  /* 0x000000895e06723e */ /* 0x000fe200000010ff */
[-C--:B------:R-:W-:Y:S01]  /*7de0*/  FMUL.FTZ R140, R140, R11.reuse ;  /* 0x0000000b8c8c7220 */ /* 0x080fe20000410000 */
[----:B----4-:R-:W-:Y:S01]  /*7df0*/  F2FP.BF16.PACK_AB R7, R139, R138 ;  /* 0x0000008a8b07723e */ /* 0x010fe200000010ff */
[----:B------:R-:W-:-:S02]  /*7e00*/  FMUL.FTZ R141, R141, R11 ;  /* 0x0000000b8d8d7220 */ /* 0x000fc40000410000 */
[-C--:B------:R-:W-:Y:S02]  /*7e10*/  FMUL.FTZ R142, R142, R10.reuse ;  /* 0x0000000a8e8e7220 */ /* 0x080fe40000410000 */
[-C--:B------:R-:W-:Y:S02]  /*7e20*/  FMUL.FTZ R143, R143, R10.reuse ;  /* 0x0000000a8f8f7220 */ /* 0x080fe40000410000 */
[C---:B------:R-:W-:Y:S01]  /*7e30*/  HMMA.16816.F32.BF16 R76, R4.reuse, R18, R124 ;  /* 0x00000012044c723c */ /* 0x040fe2000004187c */
[----:B------:R1:W-:Y:S01]  /*7e40*/  MUFU.EX2 R124, R9 ;  /* 0x00000009007c7308 */ /* 0x0003e20000000800 */
[-C--:B------:R-:W-:Y:S02]  /*7e50*/  FMUL.FTZ R156, R156, R11.reuse ;  /* 0x0000000b9c9c7220 */ /* 0x080fe40000410000 */
[----:B------:R-:W-:Y:S02]  /*7e60*/  FMUL.FTZ R157, R157, R11 ;  /* 0x0000000b9d9d7220 */ /* 0x000fe40000410000 */
[-C--:B------:R-:W-:Y:S01]  /*7e70*/  FMUL.FTZ R158, R158, R10.reuse ;  /* 0x0000000a9e9e7220 */ /* 0x080fe20000410000 */
[----:B------:R-:W-:Y:S01]  /*7e80*/  MOV R127, R47 ;  /* 0x0000002f007f7202 */ /* 0x000fe20000000f00 */
[----:B------:R-:W-:Y:S01]  /*7e90*/  HMMA.16816.F32.BF16 R88, R4, R16, R112 ;  /* 0x000000100458723c */ /* 0x000fe20000041870 */
[----:B------:R-:W-:Y:S01]  /*7ea0*/  FMUL.FTZ R159, R159, R10 ;  /* 0x0000000a9f9f7220 */ /* 0x000fe20000410000 */
[----:B------:R-:W-:Y:S01]  /*7eb0*/  MOV R126, R46 ;  /* 0x0000002e007e7202 */ /* 0x000fe20000000f00 */
[-C--:B------:R-:W-:Y:S01]  /*7ec0*/  FMUL.FTZ R160, R160, R11.reuse ;  /* 0x0000000ba0a07220 */ /* 0x080fe20000410000 */
[----:B------:R-:W-:Y:S01]  /*7ed0*/  MOV R125, R44 ;  /* 0x0000002c007d7202 */ /* 0x000fe20000000f00 */
[----:B------:R-:W-:-:S02]  /*7ee0*/  FMUL.FTZ R161, R161, R11 ;  /* 0x0000000ba1a17220 */ /* 0x000fc40000410000 */
[----:B------:R-:W-:Y:S01]  /*7ef0*/  MOV R115, R166 ;  /* 0x000000a600737202 */ /* 0x000fe20000000f00 */
[C---:B------:R-:W-:Y:S01]  /*7f00*/  HMMA.16816.F32.BF16 R56, R4.reuse, R26, R156 ;  /* 0x0000001a0438723c */ /* 0x040fe2000004189c */
[--C-:B-1----:R-:W-:Y:S01]  /*7f10*/  FFMA.FTZ R9, R64, c[0x0][0x23c], -R2.reuse ;  /* 0x00008f0040097a23 */ /* 0x102fe20000010802 */
[----:B------:R-:W-:Y:S01]  /*7f20*/  MOV R166, R30 ;  /* 0x0000001e00a67202 */ /* 0x000fe20000000f00 */
[-C--:B------:R-:W-:Y:S01]  /*7f30*/  FMUL.FTZ R162, R162, R10.reuse ;  /* 0x0000000aa2a27220 */ /* 0x080fe20000410000 */
[----:B------:R-:W-:Y:S01]  /*7f40*/  MOV R114, R167 ;  /* 0x000000a700727202 */ /* 0x000fe20000000f00 */
[----:B------:R1:W-:Y:S01]  /*7f50*/  MUFU.EX2 R93, R9 ;  /* 0x00000009005d7308 */ /* 0x0003e20000000800 */
[----:B------:R-:W-:Y:S01]  /*7f60*/  FMUL.FTZ R163, R163, R10 ;  /* 0x0000000aa3a37220 */ /* 0x000fe20000410000 */
[----:B------:R-:W-:Y:S01]  /*7f70*/  MOV R113, R136 ;  /* 0x0000008800717202 */ /* 0x000fe20000000f00 */
[C---:B------:R-:W-:Y:S01]  /*7f80*/  HMMA.16816.F32.BF16 R64, R4.reuse, R22, R140 ;  /* 0x000000160440723c */ /* 0x040fe2000004188c */
[----:B------:R-:W-:Y:S01]  /*7f90*/  FMUL.FTZ R172, R172, R11 ;  /* 0x0000000bacac7220 */ /* 0x000fe20000410000 */
[----:B------:R-:W-:Y:S01]  /*7fa0*/  MOV R112, R49 ;  /* 0x0000003100707202 */ /* 0x000fe20000000f00 */
[----:B------:R-:W-:Y:S01]  /*7fb0*/  FMUL.FTZ R173, R173, R11 ;  /* 0x0000000badad7220 */ /* 0x000fe20000410000 */
[----:B------:R-:W-:Y:S01]  /*7fc0*/  MOV R167, R51 ;  /* 0x0000003300a77202 */ /* 0x000fe20000000f00 */
[----:B------:R-:W-:Y:S01]  /*7fd0*/  FMUL.FTZ R174, R174, R10 ;  /* 0x0000000aaeae7220 */ /* 0x000fe20000410000 */
[----:B------:R-:W-:Y:S01]  /*7fe0*/  MOV R17, R50 ;  /* 0x0000003200117202 */ /* 0x000fe20000000f00 */
[-C--:B------:R-:W-:Y:S01]  /*7ff0*/  FMUL.FTZ R175, R175, R10.reuse ;  /* 0x0000000aafaf7220 */ /* 0x080fe20000410000 */
[C---:B------:R-:W-:Y:S01]  /*8000*/  HMMA.16816.F32.BF16 R52, R4.reuse, R40, R160 ;  /* 0x000000280434723c */ /* 0x040fe200000418a0 */
[----:B------:R-:W-:Y:S01]  /*8010*/  FMUL.FTZ R144, R144, R11 ;  /* 0x0000000b90907220 */ /* 0x000fe20000410000 */
[----:B------:R-:W-:Y:S01]  /*8020*/  MOV R136, R45 ;  /* 0x0000002d00887202 */ /* 0x000fe20000000f00 */
[----:B------:R-:W-:Y:S01]  /*8030*/  FMUL.FTZ R145, R145, R11 ;  /* 0x0000000b91917220 */ /* 0x000fe20000410000 */
[----:B------:R-:W-:Y:S01]  /*8040*/  MOV R141, R125 ;  /* 0x0000007d008d7202 */ /* 0x000fe20000000f00 */
[--C-:B-1----:R-:W-:Y:S01]  /*8050*/  FFMA.FTZ R9, R110, c[0x0][0x23c], -R2.reuse ;  /* 0x00008f006e097a23 */ /* 0x102fe20000010802 */
[----:B------:R-:W-:Y:S01]  /*8060*/  MOV R158, R127 ;  /* 0x0000007f009e7202 */ /* 0x000fe20000000f00 */
[-C--:B------:R-:W-:Y:S01]  /*8070*/  FMUL.FTZ R146, R146, R10.reuse ;  /* 0x0000000a92927220 */ /* 0x080fe20000410000 */
[C---:B------:R-:W-:Y:S01]  /*8080*/  HMMA.16816.F32.BF16 R40, R4.reuse, R42, R172 ;  /* 0x0000002a0428723c */ /* 0x040fe200000418ac */
[----:B------:R-:W1:Y:S01]  /*8090*/  MUFU.EX2 R28, R9 ;  /* 0x00000009001c7308 */ /* 0x000e620000000800 */
        /* <DEDUP_REMOVED lines=9> */
[----:B------:R-:W-:Y:S01]  /*8130*/  LDSM.16.MT88.4 R24, [R218+0x9400] ;  /* 0x00940000da18783b */ /* 0x000fe20000004200 */
[-C--:B------:R-:W-:Y:S01]  /*8140*/  FMUL.FTZ R68, R68, R11.reuse ;  /* 0x0000000b44447220 */ /* 0x080fe20000410000 */
[----:B------:R-:W-:Y:S01]  /*8150*/  MOV R175, R138 ;  /* 0x0000008a00af7202 */ /* 0x000fe20000000f00 */
[----:B------:R-:W-:Y:S01]  /*8160*/  FMUL.FTZ R69, R69, R11 ;  /* 0x0000000b45457220 */ /* 0x000fe20000410000 */
[----:B------:R-:W-:Y:S01]  /*8170*/  MOV R140, R113 ;  /* 0x00000071008c7202 */ /* 0x000fe20000000f00 */
[----:B------:R-:W-:Y:S01]  /*8180*/  FMUL.FTZ R70, R70, R10 ;  /* 0x0000000a46467220 */ /* 0x000fe20000410000 */
[----:B-1----:R-:W-:Y:S01]  /*8190*/  MOV R159, R28 ;  /* 0x0000001c009f7202 */ /* 0x002fe20000000f00 */
[--C-:B------:R-:W-:Y:S01]  /*81a0*/  FFMA.FTZ R9, R108, c[0x0][0x23c], -R2.reuse ;  /* 0x00008f006c097a23 */ /* 0x100fe20000010802 */
[----:B------:R-:W1:Y:S01]  /*81b0*/  LDSM.16.MT88.4 R28, [R216+0x9400] ;  /* 0x00940000d81c783b */ /* 0x000e620000004200 */
[----:B------:R-:W-:Y:S01]  /*81c0*/  FMUL.FTZ R71, R71, R10 ;  /* 0x0000000a47477220 */ /* 0x000fe20000410000 */
[----:B------:R-:W-:Y:S01]  /*81d0*/  MOV R145, R250 ;  /* 0x000000fa00917202 */ /* 0x000fe20000000f00 */
[----:B------:R-:W3:Y:S01]  /*81e0*/  MUFU.EX2 R16, R9 ;  /* 0x0000000900107308 */ /* 0x000ee20000000800 */
[-C--:B------:R-:W-:Y:S01]  /*81f0*/  FMUL.FTZ R80, R80, R11.reuse ;  /* 0x0000000b50507220 */ /* 0x080fe20000410000 */
[C---:B------:R-:W-:Y:S01]  /*8200*/  HMMA.16816.F32.BF16 R36, R4.reuse, R20, R128 ;  /* 0x000000140424723c */ /* 0x040fe20000041880 */
[-C--:B------:R-:W-:Y:S01]  /*8210*/  FMUL.FTZ R81, R81, R11.reuse ;  /* 0x0000000b51517220 */ /* 0x080fe20000410000 */
[----:B------:R-:W4:Y:S01]  /*8220*/  LDSM.16.MT88.4 R20, [R216+0xa400] ;  /* 0x00a40000d814783b */ /* 0x000f220000004200 */
[----:B------:R-:W-:Y:S01]  /*8230*/  FMUL.FTZ R82, R82, R10 ;  /* 0x0000000a52527220 */ /* 0x000fe20000410000 */
[----:B------:R-:W-:Y:S01]  /*8240*/  MOV R147, R136 ;  /* 0x0000008800937202 */ /* 0x000fe20000000f00 */
        /* <DEDUP_REMOVED lines=9> */
[----:B---3--:R-:W-:Y:S01]  /*82e0*/  MOV R163, R16 ;  /* 0x0000001000a37202 */ /* 0x008fe20000000f00 */
[----:B------:R-:W-:Y:S01]  /*82f0*/  FFMA.FTZ R9, R109, c[0x0][0x23c], -R2 ;  /* 0x00008f006d097a23 */ /* 0x000fe20000010802 */
[----:B------:R-:W-:Y:S01]  /*8300*/  MOV R16, R48 ;  /* 0x0000003000107202 */ /* 0x000fe20000000f00 */
[-C--:B------:R-:W-:Y:S01]  /*8310*/  FMUL.FTZ R96, R96, R11.reuse ;  /* 0x0000000b60607220 */ /* 0x080fe20000410000 */
[----:B------:R-:W-:Y:S01]  /*8320*/  MOV R172, R94 ;  /* 0x0000005e00ac7202 */ /* 0x000fe20000000f00 */
[----:B------:R3:W5:Y:S01]  /*8330*/  MUFU.EX2 R142, R9 ;  /* 0x00000009008e7308 */ /* 0x0007620000000800 */
[----:B------:R-:W-:Y:S01]  /*8340*/  FMUL.FTZ R97, R97, R11 ;  /* 0x0000000b61617220 */ /* 0x000fe20000410000 */
[C---:B------:R-:W-:Y:S01]  /*8350*/  HMMA.16816.F32.BF16 R48, R4.reuse, R32, R68 ;  /* 0x000000200430723c */ /* 0x040fe20000041844 */
[----:B------:R-:W-:Y:S01]  /*8360*/  FMUL.FTZ R98, R98, R10 ;  /* 0x0000000a62627220 */ /* 0x000fe20000410000 */
[----:B------:R-:W-:Y:S01]  /*8370*/  MOV R157, R16 ;  /* 0x00000010009d7202 */ /* 0x000fe20000000f00 */
[----:B------:R-:W-:Y:S01]  /*8380*/  FMUL.FTZ R99, R99, R10 ;  /* 0x0000000a63637220 */ /* 0x000fe20000410000 */
[----:B------:R-:W1:Y:S04]  /*8390*/  LDSM.16.MT88.4 R16, [R218+0xa400] ;  /* 0x00a40000da10783b */ /* 0x000e680000004200 */
[----:B--2---:R-:W-:Y:S01]  /*83a0*/  HMMA.16816.F32.BF16 R44, R4, R12, R84 ;  /* 0x0000000c042c723c */ /* 0x004fe20000041854 */
[----:B------:R-:W-:Y:S01]  /*83b0*/  LDSM.16.MT88.4 R32, [R218+0xb400] ;  /* 0x00b40000da20783b */ /* 0x000fe20000004200 */
[----:B---3--:R-:W-:-:S06]  /*83c0*/  FFMA.FTZ R9, R111, c[0x0][0x23c], -R0 ;  /* 0x00008f006f097a23 */ /* 0x008fcc0000010800 */
[----:B------:R-:W-:Y:S01]  /*83d0*/  HMMA.16816.F32.BF16 R96, R4, R14, R96 ;  /* 0x0000000e0460723c */ /* 0x000fe20000041860 */
[----:B------:R-:W2:Y:S01]  /*83e0*/  LDSM.16.MT88.4 R12, [R216+0xb400] ;  /* 0x00b40000d80c783b */ /* 0x000ea20000004200 */
[----:B------:R3:W-:Y:S05]  /*83f0*/  MUFU.EX2 R92, R9 ;  /* 0x00000009005c7308 */ /* 0x0007ea0000000800 */
[----:B------:R-:W-:Y:S02]  /*8400*/  F2FP.BF16.PACK_AB R4, R159, R93 ;  /* 0x0000005d9f04723e */ /* 0x000fe400000010ff */
[----:B-----5:R-:W-:Y:S01]  /*8410*/  F2FP.BF16.PACK_AB R6, R142, R163 ;  /* 0x000000a38e06723e */ /* 0x020fe200000010ff */
[----:B---3--:R-:W-:Y:S01]  /*8420*/  FFMA.FTZ R9, R181, c[0x0][0x23c], -R0 ;  /* 0x00008f00b5097a23 */ /* 0x008fe20000010800 */
[----:B------:R-:W-:-:S03]  /*8430*/  MOV R181, R139 ;  /* 0x0000008b00b57202 */ /* 0x000fc60000000f00 */
[----:B------:R3:W5:Y:S02]  /*8440*/  MUFU.EX2 R156, R9 ;  /* 0x00000009009c7308 */ /* 0x0007640000000800 */
[----:B---3--:R-:W-:Y:S01]  /*8450*/  FFMA.FTZ R9, R180, c[0x0][0x23c], -R0 ;  /* 0x00008f00b4097a23 */ /* 0x008fe20000010800 */
[----:B------:R-:W-:Y:S02]  /*8460*/  MOV R180, R164 ;  /* 0x000000a400b47202 */ /* 0x000fe40000000f00 */
[----:B------:R-:W-:-:S03]  /*8470*/  MOV R164, R251 ;  /* 0x000000fb00a47202 */ /* 0x000fc60000000f00 */
[----:B------:R3:W-:Y:S01]  /*8480*/  MUFU.EX2 R160, R9 ;  /* 0x0000000900a07308 */ /* 0x0007e20000000800 */
[----:B-----5:R-:W-:Y:S01]  /*8490*/  F2FP.BF16.PACK_AB R5, R156, R92 ;  /* 0x0000005c9c05723e */ /* 0x020fe200000010ff */
[----:B---3--:R-:W-:Y:S01]  /*84a0*/  FFMA.FTZ R9, R182, c[0x0][0x23c], -R0 ;  /* 0x00008f00b6097a23 */ /* 0x008fe20000010800 */
[----:B------:R-:W-:-:S05]  /*84b0*/  MOV R182, R95 ;  /* 0x0000005f00b67202 */ /* 0x000fca0000000f00 */
[----:B------:R3:W5:Y:S02]  /*84c0*/  MUFU.EX2 R174, R9 ;  /* 0x0000000900ae7308 */ /* 0x0007640000000800 */
[----:B---3--:R-:W-:Y:S01]  /*84d0*/  FFMA.FTZ R9, R183, c[0x0][0x23c], -R8 ;  /* 0x00008f00b7097a23 */ /* 0x008fe20000010808 */
[----:B-----5:R-:W-:Y:S02]  /*84e0*/  F2FP.BF16.PACK_AB R7, R174, R160 ;  /* 0x000000a0ae07723e */ /* 0x020fe400000010ff */
[----:B------:R-:W-:-:S03]  /*84f0*/  MOV R183, R124 ;  /* 0x0000007c00b77202 */ /* 0x000fc60000000f00 */
[----:B------:R3:W5:Y:S02]  /*8500*/  MUFU.EX2 R250, R9 ;  /* 0x0000000900fa7308 */ /* 0x0007640000000800 */
[C---:B-1----:R-:W-:Y:S08]  /*8510*/  HMMA.16816.F32.BF16 R84, R4.reuse, R28, R192 ;  /* 0x0000001c0454723c */ /* 0x042ff000000418c0 */
[----:B------:R-:W-:Y:S01]  /*8520*/  HMMA.16816.F32.BF16 R136, R4, R30, R188 ;  /* 0x0000001e0488723c */ /* 0x000fe200000418bc */
[----:B---3--:R-:W-:-:S06]  /*8530*/  FFMA.FTZ R9, R196, c[0x0][0x23c], -R8 ;  /* 0x00008f00c4097a23 */ /* 0x008fcc0000010808 */
[----:B------:R-:W-:Y:S01]  /*8540*/  MOV R188, R92 ;  /* 0x0000005c00bc7202 */ /* 0x000fe20000000f00 */
[----:B------:R1:W-:Y:S01]  /*8550*/  MUFU.EX2 R251, R9 ;  /* 0x0000000900fb7308 */ /* 0x0003e20000000800 */
[C---:B------:R-:W-:Y:S08]  /*8560*/  HMMA.16816.F32.BF16 R128, R4.reuse, R26, R184 ;  /* 0x0000001a0480723c */ /* 0x040ff000000418b8 */
[----:B------:R-:W-:Y:S01]  /*8570*/  HMMA.16816.F32.BF16 R132, R4, R24, R132 ;  /* 0x000000180484723c */ /* 0x000fe20000041884 */
[----:B-1----:R-:W-:Y:S01]  /*8580*/  FFMA.FTZ R9, R197, c[0x0][0x23c], -R8 ;  /* 0x00008f00c5097a23 */ /* 0x002fe20000010808 */
[----:B------:R-:W-:-:S06]  /*8590*/  MOV R197, R93 ;  /* 0x0000005d00c57202 */ /* 0x000fcc0000000f00 */
[C---:B----4-:R-:W-:Y:S01]  /*85a0*/  HMMA.16816.F32.BF16 R124, R4.reuse, R20, R176 ;  /* 0x00000014047c723c */ /* 0x050fe200000418b0 */
[----:B------:R1:W-:Y:S07]  /*85b0*/  MUFU.EX2 R196, R9 ;  /* 0x0000000900c47308 */ /* 0x0003ee0000000800 */
[C---:B------:R-:W-:Y:S08]  /*85c0*/  HMMA.16816.F32.BF16 R120, R4.reuse, R22, R120 ;  /* 0x000000160478723c */ /* 0x040ff00000041878 */
[----:B------:R-:W-:Y:S01]  /*85d0*/  HMMA.16816.F32.BF16 R116, R4, R16, R116 ;  /* 0x000000100474723c */ /* 0x000fe20000041874 */
[----:B-1----:R-:W-:-:S04]  /*85e0*/  FFMA.FTZ R9, R232, c[0x0][0x23c], -R3 ;  /* 0x00008f00e8097a23 */ /* 0x002fc80000010803 */
[----:B------:R1:W-:Y:S03]  /*85f0*/  MUFU.EX2 R195, R9 ;  /* 0x0000000900c37308 */ /* 0x0003e60000000800 */
[C---:B------:R-:W-:Y:S08]  /*8600*/  HMMA.16816.F32.BF16 R112, R4.reuse, R18, R168 ;  /* 0x000000120470723c */ /* 0x040ff000000418a8 */
[----:B--2---:R-:W-:Y:S01]  /*8610*/  HMMA.16816.F32.BF16 R108, R4, R12, R152 ;  /* 0x0000000c046c723c */ /* 0x004fe20000041898 */
[----:B-1----:R-:W-:Y:S01]  /*8620*/  FFMA.FTZ R9, R212, c[0x0][0x23c], -R3 ;  /* 0x00008f00d4097a23 */ /* 0x002fe20000010803 */
[----:B------:R-:W-:-:S06]  /*8630*/  MOV R212, R174 ;  /* 0x000000ae00d47202 */ /* 0x000fcc0000000f00 */
[C---:B------:R-:W-:Y:S01]  /*8640*/  HMMA.16816.F32.BF16 R104, R4.reuse, R14, R104 ;  /* 0x0000000e0468723c */ /* 0x040fe20000041868 */
[----:B------:R1:W2:Y:S07]  /*8650*/  MUFU.EX2 R194, R9 ;  /* 0x0000000900c27308 */ /* 0x0002ae0000000800 */
[C---:B------:R-:W-:Y:S08]  /*8660*/  HMMA.16816.F32.BF16 R92, R4.reuse, R32, R148 ;  /* 0x00000020045c723c */ /* 0x040ff00000041894 */
[----:B------:R-:W-:Y:S01]  /*8670*/  HMMA.16816.F32.BF16 R72, R4, R34, R72 ;  /* 0x000000220448723c */ /* 0x000fe20000041848 */
[----:B-1----:R-:W-:Y:S01]  /*8680*/  FFMA.FTZ R9, R199, c[0x0][0x23c], -R3 ;  /* 0x00008f00c7097a23 */ /* 0x002fe20000010803 */
[----:B------:R-:W-:-:S02]  /*8690*/  MOV R199, R142 ;  /* 0x0000008e00c77202 */ /* 0x000fc40000000f00 */
[----:B------:R-:W-:Y:S01]  /*86a0*/  MOV R142, R103 ;  /* 0x00000067008e7202 */ /* 0x000fe20000000f00 */
[----:B------:R1:W-:Y:S02]  /*86b0*/  MUFU.EX2 R193, R9 ;  /* 0x0000000900c17308 */ /* 0x0003e40000000800 */
[----:B-----5:R-:W-:Y:S02]  /*86c0*/  F2FP.BF16.PACK_AB R4, R250, R183 ;  /* 0x000000b7fa04723e */ /* 0x020fe400000010ff */
[----:B--2---:R-:W-:Y:S02]  /*86d0*/  F2FP.BF16.PACK_AB R5, R194, R195 ;  /* 0x000000c3c205723e */ /* 0x004fe400000010ff */
[----:B------:R-:W-:Y:S01]  /*86e0*/  F2FP.BF16.PACK_AB R6, R196, R251 ;  /* 0x000000fbc406723e */ /* 0x000fe200000010ff */
[----:B-1----:R-:W-:Y:S01]  /*86f0*/  FFMA.FTZ R9, R198, c[0x0][0x23c], -R3 ;  /* 0x00008f00c6097a23 */ /* 0x002fe20000010803 */
[----:B------:R-:W-:-:S03]  /*8700*/  MOV R198, R160 ;  /* 0x000000a000c67202 */ /* 0x000fc60000000f00 */
[----:B------:R1:W2:Y:S02]  /*8710*/  MUFU.EX2 R192, R9 ;  /* 0x0000000900c07308 */ /* 0x0002a40000000800 */
[----:B-1----:R-:W-:Y:S01]  /*8720*/  FFMA.FTZ R9, R204, c[0x0][0x23c], -R2 ;  /* 0x00008f00cc097a23 */ /* 0x002fe20000010802 */
[----:B--2---:R-:W-:Y:S02]  /*8730*/  F2FP.BF16.PACK_AB R7, R192, R193 ;  /* 0x000000c1c007723e */ /* 0x004fe400000010ff */
[----:B------:R-:W-:-:S03]  /*8740*/  MOV R204, R163 ;  /* 0x000000a300cc7202 */ /* 0x000fc60000000f00 */
[----:B------:R1:W-:Y:S02]  /*8750*/  MUFU.EX2 R191, R9 ;  /* 0x0000000900bf7308 */ /* 0x0003e40000000800 */
[C---:B------:R-:W-:Y:S01]  /*8760*/  HMMA.16816.F32.BF16 R68, R4.reuse, R24, R36 ;  /* 0x000000180444723c */ /* 0x040fe20000041824 */
[----:B------:R-:W2:Y:S07]  /*8770*/  LDSM.16.MT88.4 R36, [R216+0x9800] ;  /* 0x00980000d824783b */ /* 0x000eae0000004200 */
[----:B------:R-:W-:Y:S01]  /*8780*/  HMMA.16816.F32.BF16 R88, R4, R28, R88 ;  /* 0x0000001c0458723c */ /* 0x000fe20000041858 */
[----:B-1----:R-:W-:Y:S01]  /*8790*/  FFMA.FTZ R9, R205, c[0x0][0x23c], -R2 ;  /* 0x00008f00cd097a23 */ /* 0x002fe20000010802 */
[----:B------:R-:W-:-:S03]  /*87a0*/  MOV R205, R156 ;  /* 0x0000009c00cd7202 */ /* 0x000fc60000000f00 */
[----:B------:R1:W3:Y:S03]  /*87b0*/  MUFU.EX2 R190, R9 ;  /* 0x0000000900be7308 */ /* 0x0002e60000000800 */
[C---:B------:R-:W-:Y:S01]  /*87c0*/  HMMA.16816.F32.BF16 R76, R4.reuse, R30, R76 ;  /* 0x0000001e044c723c */ /* 0x040fe2000004184c */
[----:B------:R-:W4:Y:S07]  /*87d0*/  LDSM.16.MT88.4 R28, [R218+0x9800] ;  /* 0x00980000da1c783b */ /* 0x000f2e0000004200 */
[----:B------:R-:W-:Y:S01]  /*87e0*/  HMMA.16816.F32.BF16 R48, R4, R12, R48 ;  /* 0x0000000c0430723c */ /* 0x000fe20000041830 */
[----:B-1----:R-:W-:-:S07]  /*87f0*/  FFMA.FTZ R9, R200, c[0x0][0x23c], -R2 ;  /* 0x00008f00c8097a23 */ /* 0x002fce0000010802 */
[C---:B------:R-:W-:Y:S01]  /*8800*/  HMMA.16816.F32.BF16 R80, R4.reuse, R14, R80 ;  /* 0x0000000e0450723c */ /* 0x040fe20000041850 */
[----:B------:R-:W-:Y:S01]  /*8810*/  LDSM.16.MT88.4 R12, [R216+0xb800] ;  /* 0x00b80000d80c783b */ /* 0x000fe20000004200 */
[----:B------:R-:W-:Y:S01]  /*8820*/  MOV R200, R159 ;  /* 0x0000009f00c87202 */ /* 0x000fe20000000f00 */
[----:B------:R1:W-:Y:S05]  /*8830*/  MUFU.EX2 R189, R9 ;  /* 0x0000000900bd7308 */ /* 0x0003ea0000000800 */
[C---:B------:R-:W-:Y:S01]  /*8840*/  HMMA.16816.F32.BF16 R64, R4.reuse, R26, R64 ;  /* 0x0000001a0440723c */ /* 0x040fe20000041840 */
[----:B------:R-:W5:Y:S07]  /*8850*/  LDSM.16.MT88.4 R24, [R216+0xa800] ;  /* 0x00a80000d818783b */ /* 0x000f6e0000004200 */
[----:B------:R-:W-:Y:S01]  /*8860*/  HMMA.16816.F32.BF16 R60, R4, R20, R60 ;  /* 0x00000014043c723c */ /* 0x000fe2000004183c */
[----:B-1----:R-:W-:Y:S01]  /*8870*/  FFMA.FTZ R9, R201, c[0x0][0x23c], -R2 ;  /* 0x00008f00c9097a23 */ /* 0x002fe20000010802 */
[----:B------:R-:W-:-:S03]  /*8880*/  MOV R201, R188 ;  /* 0x000000bc00c97202 */ /* 0x000fc60000000f00 */
[----:B------:R1:W1:Y:S03]  /*8890*/  MUFU.EX2 R188, R9 ;  /* 0x0000000900bc7308 */ /* 0x0002660000000800 */
[C---:B------:R-:W-:Y:S01]  /*88a0*/  HMMA.16816.F32.BF16 R56, R4.reuse, R22, R56 ;  /* 0x000000160438723c */ /* 0x040fe20000041838 */
[----:B------:R-:W-:Y:S07]  /*88b0*/  LDSM.16.MT88.4 R20, [R218+0xb800] ;  /* 0x00b80000da14783b */ /* 0x000fee0000004200 */
[----:B------:R-:W-:Y:S01]  /*88c0*/  HMMA.16816.F32.BF16 R52, R4, R16, R52 ;  /* 0x000000100434723c */ /* 0x000fe20000041834 */
[----:B-1----:R-:W-:-:S07]  /*88d0*/  FFMA.FTZ R9, R206, c[0x0][0x23c], -R0 ;  /* 0x00008f00ce097a23 */ /* 0x002fce0000010800 */
[C---:B------:R-:W-:Y:S01]  /*88e0*/  HMMA.16816.F32.BF16 R40, R4.reuse, R18, R40 ;  /* 0x000000120428723c */ /* 0x040fe20000041828 */
[----:B------:R-:W1:Y:S01]  /*88f0*/  LDSM.16.MT88.4 R16, [R218+0xa800] ;  /* 0x00a80000da10783b */ /* 0x000e620000004200 */
[----:B------:R-:W-:Y:S01]  /*8900*/  MOV R206, R197 ;  /* 0x000000c500ce7202 */ /* 0x000fe20000000f00 */
[----:B------:R2:W-:Y:S01]  /*8910*/  MUFU.EX2 R187, R9 ;  /* 0x0000000900bb7308 */ /* 0x0005e20000000800 */
[----:B------:R-:W-:Y:S02]  /*8920*/  MOV R197, R175 ;  /* 0x000000af00c57202 */ /* 0x000fe40000000f00 */
[----:B------:R-:W-:Y:S02]  /*8930*/  MOV R175, R157 ;  /* 0x0000009d00af7202 */ /* 0x000fe40000000f00 */
[----:B------:R-:W-:Y:S01]  /*8940*/  HMMA.16816.F32.BF16 R44, R4, R32, R44 ;  /* 0x00000020042c723c */ /* 0x000fe2000004182c */
[----:B------:R-:W-:-:S07]  /*8950*/  MOV R157, R145 ;  /* 0x00000091009d7202 */ /* 0x000fce0000000f00 */
[----:B------:R-:W-:Y:S01]  /*8960*/  HMMA.16816.F32.BF16 R32, R4, R34, R96 ;  /* 0x000000220420723c */ /* 0x000fe20000041860 */
[----:B--2---:R-:W-:Y:S01]  /*8970*/  FFMA.FTZ R9, R207, c[0x0][0x23c], -R0 ;  /* 0x00008f00cf097a23 */ /* 0x004fe20000010800 */
[----:B------:R-:W-:-:S03]  /*8980*/  MOV R207, R183 ;  /* 0x000000b700cf7202 */ /* 0x000fc60000000f00 */
[----:B------:R2:W1:Y:S02]  /*8990*/  MUFU.EX2 R186, R9 ;  /* 0x0000000900ba7308 */ /* 0x0004640000000800 */
[----:B---3--:R-:W-:Y:S02]  /*89a0*/  F2FP.BF16.PACK_AB R4, R190, R191 ;  /* 0x000000bfbe04723e */ /* 0x008fe400000010ff */
[----:B------:R-:W-:Y:S01]  /*89b0*/  F2FP.BF16.PACK_AB R6, R188, R189 ;  /* 0x000000bdbc06723e */ /* 0x000fe200000010ff */
[--C-:B--2---:R-:W-:Y:S01]  /*89c0*/  FFMA.FTZ R9, R203, c[0x0][0x23c], -R0.reuse ;  /* 0x00008f00cb097a23 */ /* 0x104fe20000010800 */
[----:B------:R-:W-:Y:S02]  /*89d0*/  MOV R203, R182 ;  /* 0x000000b600cb7202 */ /* 0x000fe40000000f00 */
[----:B-1----:R-:W-:Y:S01]  /*89e0*/  F2FP.BF16.PACK_AB R5, R186, R187 ;  /* 0x000000bbba05723e */ /* 0x002fe200000010ff */
[----:B------:R1:W-:Y:S02]  /*89f0*/  MUFU.EX2 R185, R9 ;  /* 0x0000000900b97308 */ /* 0x0003e40000000800 */
[----:B-1----:R-:W-:Y:S01]  /*8a00*/  FFMA.FTZ R9, R202, c[0x0][0x23c], -R0 ;  /* 0x00008f00ca097a23 */ /* 0x002fe20000010800 */
[----:B------:R-:W-:-:S05]  /*8a10*/  MOV R202, R180 ;  /* 0x000000b400ca7202 */ /* 0x000fca0000000f00 */
[----:B------:R1:W2:Y:S02]  /*8a20*/  MUFU.EX2 R184, R9 ;  /* 0x0000000900b87308 */ /* 0x0002a40000000800 */
[----:B-1----:R-:W-:Y:S01]  /*8a30*/  FFMA.FTZ R9, R211, c[0x0][0x23c], -R8 ;  /* 0x00008f00d3097a23 */ /* 0x002fe20000010808 */
[----:B------:R-:W-:Y:S02]  /*8a40*/  MOV R211, R181 ;  /* 0x000000b500d37202 */ /* 0x000fe40000000f00 */
[----:B--2---:R-:W-:-:S03]  /*8a50*/  F2FP.BF16.PACK_AB R7, R184, R185 ;  /* 0x000000b9b807723e */ /* 0x004fc600000010ff */
[----:B------:R1:W-:Y:S04]  /*8a60*/  MUFU.EX2 R183, R9 ;  /* 0x0000000900b77308 */ /* 0x0003e80000000800 */
[C---:B------:R-:W-:Y:S08]  /*8a70*/  HMMA.16816.F32.BF16 R96, R4.reuse, R36, R84 ;  /* 0x000000240460723c */ /* 0x040ff00000041854 */
[----:B----4-:R-:W-:Y:S01]  /*8a80*/  HMMA.16816.F32.BF16 R132, R4, R28, R132 ;  /* 0x0000001c0484723c */ /* 0x010fe20000041884 */
[----:B-1----:R-:W-:Y:S01]  /*8a90*/  FFMA.FTZ R9, R209, c[0x0][0x23c], -R8 ;  /* 0x00008f00d1097a23 */ /* 0x002fe20000010808 */
[----:B------:R-:W-:-:S02]  /*8aa0*/  MOV R209, R172 ;  /* 0x000000ac00d17202 */ /* 0x000fc40000000f00 */
[----:B------:R-:W-:Y:S01]  /*8ab0*/  MOV R172, R173 ;  /* 0x000000ad00ac7202 */ /* 0x000fe20000000f00 */
[----:B------:R1:W2:Y:S01]  /*8ac0*/  MUFU.EX2 R181, R9 ;  /* 0x0000000900b57308 */ /* 0x0002a20000000800 */
[----:B------:R-:W-:Y:S02]  /*8ad0*/  MOV R173, R162 ;  /* 0x000000a200ad7202 */ /* 0x000fe40000000f00 */
[C---:B-----5:R-:W-:Y:S01]  /*8ae0*/  HMMA.16816.F32.BF16 R148, R4.reuse, R24, R124 ;  /* 0x000000180494723c */ /* 0x060fe2000004187c */
[----:B------:R-:W-:Y:S01]  /*8af0*/  MOV R162, R144 ;  /* 0x0000009000a27202 */ /* 0x000fe20000000f00 */
[----:B------:R-:W3:Y:S06]  /*8b00*/  LDSM.16.MT88.4 R124, [R216+0x9c00] ;  /* 0x009c0000d87c783b */ /* 0x000eec0000004200 */
[----:B------:R-:W-:Y:S01]  /*8b10*/  HMMA.16816.F32.BF16 R152, R4, R26, R120 ;  /* 0x0000001a0498723c */ /* 0x000fe20000041878 */
[----:B-1----:R-:W-:Y:S01]  /*8b20*/  FFMA.FTZ R9, R208, c[0x0][0x23c], -R8 ;  /* 0x00008f00d0097a23 */ /* 0x002fe20000010808 */
[----:B------:R-:W-:-:S06]  /*8b30*/  MOV R208, R161 ;  /* 0x000000a100d07202 */ /* 0x000fcc0000000f00 */
[----:B------:R-:W-:Y:S01]  /*8b40*/  HMMA.16816.F32.BF16 R168, R4, R18, R112 ;  /* 0x0000001204a8723c */ /* 0x000fe20000041870 */
[----:B------:R-:W-:Y:S01]  /*8b50*/  MOV R161, R158 ;  /* 0x0000009e00a17202 */ /* 0x000fe20000000f00 */
[----:B------:R1:W-:Y:S01]  /*8b60*/  MUFU.EX2 R182, R9 ;  /* 0x0000000900b67308 */ /* 0x0003e20000000800 */
[----:B------:R-:W-:-:S05]  /*8b70*/  MOV R158, R146 ;  /* 0x00000092009e7202 */ /* 0x000fca0000000f00 */
[----:B------:R-:W-:Y:S01]  /*8b80*/  HMMA.16816.F32.BF16 R84, R4, R22, R72 ;  /* 0x000000160454723c */ /* 0x000fe20000041848 */
[----:B-1----:R-:W-:Y:S01]  /*8b90*/  FFMA.FTZ R9, R210, c[0x0][0x23c], -R8 ;  /* 0x00008f00d2097a23 */ /* 0x002fe20000010808 */
[----:B------:R-:W-:-:S06]  /*8ba0*/  MOV R210, R147 ;  /* 0x0000009300d27202 */ /* 0x000fcc0000000f00 */
[C---:B------:R-:W-:Y:S01]  /*8bb0*/  HMMA.16816.F32.BF16 R144, R4.reuse, R38, R136 ;  /* 0x000000260490723c */ /* 0x040fe20000041888 */
[----:B------:R1:W-:Y:S07]  /*8bc0*/  MUFU.EX2 R180, R9 ;  /* 0x0000000900b47308 */ /* 0x0003ee0000000800 */
[C---:B------:R-:W-:Y:S08]  /*8bd0*/  HMMA.16816.F32.BF16 R136, R4.reuse, R30, R128 ;  /* 0x0000001e0488723c */ /* 0x040ff00000041880 */
[----:B------:R-:W-:Y:S01]  /*8be0*/  HMMA.16816.F32.BF16 R128, R4, R12, R108 ;  /* 0x0000000c0480723c */ /* 0x000fe2000004186c */
[----:B-1----:R-:W-:Y:S01]  /*8bf0*/  FFMA.FTZ R9, R233, c[0x0][0x23c], -R3 ;  /* 0x00008f00e9097a23 */ /* 0x002fe20000010803 */
[----:B------:R-:W-:-:S02]  /*8c00*/  MOV R233, R197 ;  /* 0x000000c500e97202 */ /* 0x000fc40000000f00 */
[----:B------:R-:W-:Y:S01]  /*8c10*/  MOV R197, R175 ;  /* 0x000000af00c57202 */ /* 0x000fe20000000f00 */
[----:B------:R1:W-:Y:S01]  /*8c20*/  MUFU.EX2 R179, R9 ;  /* 0x0000000900b37308 */ /* 0x0003e20000000800 */
[----:B------:R-:W-:Y:S02]  /*8c30*/  MOV R175, R158 ;  /* 0x0000009e00af7202 */ /* 0x000fe40000000f00 */
[----:B------:R-:W-:Y:S01]  /*8c40*/  MOV R158, R164 ;  /* 0x000000a4009e7202 */ /* 0x000fe20000000f00 */
[C---:B------:R-:W-:Y:S08]  /*8c50*/  HMMA.16816.F32.BF16 R108, R4.reuse, R14, R104 ;  /* 0x0000000e046c723c */ /* 0x040ff00000041868 */
[----:B------:R-:W-:Y:S01]  /*8c60*/  HMMA.16816.F32.BF16 R104, R4, R20, R92 ;  /* 0x000000140468723c */ /* 0x000fe2000004185c */
[----:B-1----:R-:W-:Y:S01]  /*8c70*/  FFMA.FTZ R9, R215, c[0x0][0x23c], -R3 ;  /* 0x00008f00d7097a23 */ /* 0x002fe20000010803 */
[----:B------:R-:W-:-:S02]  /*8c80*/  MOV R215, R172 ;  /* 0x000000ac00d77202 */ /* 0x000fc40000000f00 */
[----:B------:R-:W-:Y:S01]  /*8c90*/  MOV R172, R161 ;  /* 0x000000a100ac7202 */ /* 0x000fe20000000f00 */
[----:B------:R1:W4:Y:S01]  /*8ca0*/  MUFU.EX2 R178, R9 ;  /* 0x0000000900b27308 */ /* 0x0003220000000800 */
[----:B------:R-:W-:Y:S02]  /*8cb0*/  MOV R161, R165 ;  /* 0x000000a500a17202 */ /* 0x000fe40000000f00 */
[----:B------:R-:W-:Y:S01]  /*8cc0*/  MOV R232, R172 ;  /* 0x000000ac00e87202 */ /* 0x000fe20000000f00 */
[--C-:B-1----:R-:W-:Y:S01]  /*8cd0*/  FFMA.FTZ R9, R214, c[0x0][0x23c], -R3.reuse ;  /* 0x00008f00d6097a23 */ /* 0x102fe20000010803 */
[----:B------:R-:W-:Y:S02]  /*8ce0*/  MOV R214, R173 ;  /* 0x000000ad00d67202 */ /* 0x000fe40000000f00 */
[----:B------:R-:W-:Y:S01]  /*8cf0*/  MOV R173, R162 ;  /* 0x000000a200ad7202 */ /* 0x000fe20000000f00 */
[----:B------:R1:W-:Y:S01]  /*8d00*/  MUFU.EX2 R177, R9 ;  /* 0x0000000900b17308 */ /* 0x0003e20000000800 */
[----:B------:R-:W-:Y:S01]  /*8d10*/  MOV R162, R167 ;  /* 0x000000a700a27202 */ /* 0x000fe20000000f00 */
[----:B-1----:R-:W-:Y:S01]  /*8d20*/  FFMA.FTZ R9, R213, c[0x0][0x23c], -R3 ;  /* 0x00008f00d5097a23 */ /* 0x002fe20000010803 */
[----:B------:R-:W-:-:S02]  /*8d30*/  MOV R213, R157 ;  /* 0x0000009d00d57202 */ /* 0x000fc40000000f00 */
[----:B------:R-:W-:-:S03]  /*8d40*/  MOV R157, R166 ;  /* 0x000000a6009d7202 */ /* 0x000fc60000000f00 */
[----:B------:R1:W5:Y:S01]  /*8d50*/  MUFU.EX2 R176, R9 ;  /* 0x0000000900b07308 */ /* 0x0003620000000800 */
[----:B------:R-:W-:Y:S07]  /*8d60*/  HMMA.16816.F32.BF16 R164, R4, R16, R116 ;  /* 0x0000001004a4723c */ /* 0x000fee0000041874 */
[----:B--2---:R-:W-:Y:S02]  /*8d70*/  F2FP.BF16.PACK_AB R4, R181, R183 ;  /* 0x000000b7b504723e */ /* 0x004fe400000010ff */
[----:B----4-:R-:W-:-:S02]  /*8d80*/  F2FP.BF16.PACK_AB R5, R178, R179 ;  /* 0x000000b3b205723e */ /* 0x010fc400000010ff */
[----:B------:R-:W-:Y:S01]  /*8d90*/  F2FP.BF16.PACK_AB R6, R180, R182 ;  /* 0x000000b6b406723e */ /* 0x000fe200000010ff */
[----:B-1----:R-:W-:Y:S01]  /*8da0*/  FFMA.FTZ R9, R234, c[0x0][0x23c], -R2 ;  /* 0x00008f00ea097a23 */ /* 0x002fe20000010802 */
[----:B-----5:R-:W-:Y:S02]  /*8db0*/  F2FP.BF16.PACK_AB R7, R176, R177 ;  /* 0x000000b1b007723e */ /* 0x020fe400000010ff */
[----:B------:R-:W-:Y:S01]  /*8dc0*/  MOV R234, R197 ;  /* 0x000000c500ea7202 */ /* 0x000fe20000000f00 */
[----:B------:R1:W-:Y:S01]  /*8dd0*/  MUFU.EX2 R103, R9 ;  /* 0x0000000900677308 */ /* 0x0003e20000000800 */
[----:B------:R-:W-:-:S03]  /*8de0*/  MOV R197, R173 ;  /* 0x000000ad00c57202 */ /* 0x000fc60000000f00 */
[C---:B------:R-:W-:Y:S07]  /*8df0*/  HMMA.16816.F32.BF16 R64, R4.reuse, R30, R64 ;  /* 0x0000001e0440723c */ /* 0x040fee0000041840 */
[----:B------:R-:W-:Y:S01]  /*8e00*/  MOV R31, R175 ;  /* 0x000000af001f7202 */ /* 0x000fe20000000f00 */
[----:B------:R-:W-:Y:S01]  /*8e10*/  HMMA.16816.F32.BF16 R68, R4, R28, R68 ;  /* 0x0000001c0444723c */ /* 0x000fe20000041844 */
[----:B------:R-:W-:Y:S01]  /*8e20*/  LDSM.16.MT88.4 R172, [R218+0xac00] ;  /* 0x00ac0000daac783b */ /* 0x000fe20000004200 */
[----:B-1----:R-:W-:Y:S01]  /*8e30*/  FFMA.FTZ R9, R235, c[0x0][0x23c], -R2 ;  /* 0x00008f00eb097a23 */ /* 0x002fe20000010802 */
[----:B------:R-:W-:-:S03]  /*8e40*/  MOV R235, R161 ;  /* 0x000000a100eb7202 */ /* 0x000fc60000000f00 */
[----:B------:R1:W2:Y:S02]  /*8e50*/  MUFU.EX2 R30, R9 ;  /* 0x00000009001e7308 */ /* 0x0002a40000000800 */
[C---:B------:R-:W-:Y:S08]  /*8e60*/  HMMA.16816.F32.BF16 R56, R4.reuse, R26, R56 ;  /* 0x0000001a0438723c */ /* 0x040ff00000041838 */
[----:B------:R-:W-:Y:S01]  /*8e70*/  HMMA.16816.F32.BF16 R60, R4, R24, R60 ;  /* 0x00000018043c723c */ /* 0x000fe2000004183c */
[----:B-1----:R-:W-:-:S07]  /*8e80*/  FFMA.FTZ R9, R236, c[0x0][0x23c], -R2 ;  /* 0x00008f00ec097a23 */ /* 0x002fce0000010802 */
[C---:B------:R-:W-:Y:S01]  /*8e90*/  HMMA.16816.F32.BF16 R32, R4.reuse, R22, R32 ;  /* 0x000000160420723c */ /* 0x040fe20000041820 */
[----:B------:R-:W-:Y:S01]  /*8ea0*/  FFMA.FTZ R2, R237, c[0x0][0x23c], -R2 ;  /* 0x00008f00ed027a23 */ /* 0x000fe20000010802 */
[----:B------:R-:W-:Y:S01]  /*8eb0*/  MOV R237, R158 ;  /* 0x0000009e00ed7202 */ /* 0x000fe20000000f00 */
[----:B------:R1:W-:Y:S01]  /*8ec0*/  MUFU.EX2 R29, R9 ;  /* 0x00000009001d7308 */ /* 0x0003e20000000800 */
[----:B--2---:R-:W-:Y:S02]  /*8ed0*/  F2FP.BF16.PACK_AB R92, R30, R103 ;  /* 0x000000671e5c723e */ /* 0x004fe400000010ff */
[----:B------:R-:W-:Y:S02]  /*8ee0*/  MOV R236, R162 ;  /* 0x000000a200ec7202 */ /* 0x000fe40000000f00 */
[C---:B------:R-:W-:Y:S03]  /*8ef0*/  HMMA.16816.F32.BF16 R112, R4.reuse, R36, R88 ;  /* 0x000000240470723c */ /* 0x040fe60000041858 */
[----:B------:R2:W4:Y:S05]  /*8f00*/  MUFU.EX2 R28, R2 ;  /* 0x00000002001c7308 */ /* 0x00052a0000000800 */
[----:B------:R-:W-:Y:S01]  /*8f10*/  HMMA.16816.F32.BF16 R48, R4, R12, R48 ;  /* 0x0000000c0430723c */ /* 0x000fe20000041830 */
[----:B-1----:R-:W-:-:S02]  /*8f20*/  MOV R9, R157 ;  /* 0x0000009d00097202 */ /* 0x002fc40000000f00 */
[----:B------:R-:W-:Y:S05]  /*8f30*/  LDSM.16.MT88.4 R156, [R216+0xac00] ;  /* 0x00ac0000d89c783b */ /* 0x000fea0000004200 */
[C---:B------:R-:W-:Y:S01]  /*8f40*/  HMMA.16816.F32.BF16 R36, R4.reuse, R38, R76 ;  /* 0x000000260424723c */ /* 0x040fe2000004184c */
[--C-:B--2---:R-:W-:Y:S01]  /*8f50*/  FFMA.FTZ R2, R238, c[0x0][0x23c], -R0.reuse ;  /* 0x00008f00ee027a23 */ /* 0x104fe20000010800 */
[----:B------:R-:W-:Y:S02]  /*8f60*/  MOV R238, R140 ;  /* 0x0000008c00ee7202 */ /* 0x000fe40000000f00 */
[----:B----4-:R-:W-:Y:S01]  /*8f70*/  F2FP.BF16.PACK_AB R94, R28, R29 ;  /* 0x0000001d1c5e723e */ /* 0x010fe200000010ff */
[----:B------:R1:W-:Y:S03]  /*8f80*/  MUFU.EX2 R27, R2 ;  /* 0x00000002001b7308 */ /* 0x0003e60000000800 */
[C---:B------:R-:W-:Y:S08]  /*8f90*/  HMMA.16816.F32.BF16 R52, R4.reuse, R16, R52 ;  /* 0x000000100434723c */ /* 0x040ff00000041834 */
[----:B------:R-:W-:Y:S01]  /*8fa0*/  HMMA.16816.F32.BF16 R40, R4, R18, R40 ;  /* 0x000000120428723c */ /* 0x000fe20000041828 */
[----:B-1----:R-:W-:Y:S01]  /*8fb0*/  FFMA.FTZ R2, R239, c[0x0][0x23c], -R0 ;  /* 0x00008f00ef027a23 */ /* 0x002fe20000010800 */
[----:B------:R-:W-:-:S06]  /*8fc0*/  MOV R239, R141 ;  /* 0x0000008d00ef7202 */ /* 0x000fcc0000000f00 */
[C---:B------:R-:W-:Y:S01]  /*8fd0*/  HMMA.16816.F32.BF16 R12, R4.reuse, R14, R80 ;  /* 0x0000000e040c723c */ /* 0x040fe20000041850 */
[----:B------:R-:W-:Y:S01]  /*8fe0*/  LDSM.16.MT88.4 R80, [R216+0xbc00] ;  /* 0x00bc0000d850783b */ /* 0x000fe20000004200 */
[----:B------:R1:W2:Y:S06]  /*8ff0*/  MUFU.EX2 R26, R2 ;  /* 0x00000002001a7308 */ /* 0x0002ac0000000800 */
[----:B------:R-:W-:Y:S01]  /*9000*/  HMMA.16816.F32.BF16 R44, R4, R20, R44 ;  /* 0x00000014042c723c */ /* 0x000fe2000004182c */
[----:B------:R-:W-:Y:S01]  /*9010*/  LDSM.16.MT88.4 R4, [R218+0xbc00] ;  /* 0x00bc0000da04783b */ /* 0x000fe20000004200 */
[--C-:B-1----:R-:W-:Y:S01]  /*9020*/  FFMA.FTZ R2, R241, c[0x0][0x23c], -R0.reuse ;  /* 0x00008f00f1027a23 */ /* 0x102fe20000010800 */
[----:B------:R-:W-:Y:S01]  /*9030*/  MOV R241, R142 ;  /* 0x0000008e00f17202 */ /* 0x000fe20000000f00 */
[----:B------:R-:W-:Y:S01]  /*9040*/  FFMA.FTZ R0, R240, c[0x0][0x23c], -R0 ;  /* 0x00008f00f0007a23 */ /* 0x000fe20000010800 */
[----:B------:R-:W-:Y:S01]  /*9050*/  MOV R240, R143 ;  /* 0x0000008f00f07202 */ /* 0x000fe20000000f00 */
[----:B------:R1:W-:Y:S01]  /*9060*/  MUFU.EX2 R25, R2 ;  /* 0x0000000200197308 */ /* 0x0003e20000000800 */
[----:B------:R-:W4:Y:S01]  /*9070*/  LDSM.16.MT88.4 R140, [R218+0x9c00] ;  /* 0x009c0000da8c783b */ /* 0x000f220000004200 */
[----:B--2---:R-:W-:-:S06]  /*9080*/  F2FP.BF16.PACK_AB R93, R26, R27 ;  /* 0x0000001b1a5d723e */ /* 0x004fcc00000010ff */
[----:B------:R2:W5:Y:S01]  /*9090*/  MUFU.EX2 R24, R0 ;  /* 0x0000000000187308 */ /* 0x0005620000000800 */
[----:B-1----:R-:W-:-:S07]  /*90a0*/  FFMA.FTZ R2, R245, c[0x0][0x23c], -R8 ;  /* 0x00008f00f5027a23 */ /* 0x002fce0000010808 */
[----:B------:R1:W-:Y:S01]  /*90b0*/  MUFU.EX2 R21, R2 ;  /* 0x0000000200157308 */ /* 0x0003e20000000800 */
[----:B--2---:R-:W-:Y:S01]  /*90c0*/  FFMA.FTZ R0, R242, c[0x0][0x23c], -R8 ;  /* 0x00008f00f2007a23 */ /* 0x004fe20000010808 */
[----:B-----5:R-:W-:-:S06]  /*90d0*/  F2FP.BF16.PACK_AB R95, R24, R25 ;  /* 0x00000019185f723e */ /* 0x020fcc00000010ff */
[----:B------:R2:W5:Y:S01]  /*90e0*/  MUFU.EX2 R23, R0 ;  /* 0x0000000000177308 */ /* 0x0005620000000800 */
[----:B---3--:R-:W-:Y:S01]  /*90f0*/  HMMA.16816.F32.BF16 R116, R92, R124, R96 ;  /* 0x0000007c5c74723c */ /* 0x008fe20000041860 */
[----:B-1----:R-:W-:Y:S01]  /*9100*/  FFMA.FTZ R2, R9, R102, R237 ;  /* 0x0000006609027223 */ /* 0x002fe200000100ed */
[----:B------:R-:W-:-:S06]  /*9110*/  MOV R102, R252 ;  /* 0x000000fc00667202 */ /* 0x000fcc0000000f00 */
[----:B------:R-:W-:Y:S01]  /*9120*/  HMMA.16816.F32.BF16 R120, R92, R126, R144 ;  /* 0x0000007e5c78723c */ /* 0x000fe20000041890 */
[----:B--2---:R-:W-:Y:S01]  /*9130*/  FFMA.FTZ R0, R243, c[0x0][0x23c], -R8 ;  /* 0x00008f00f3007a23 */ /* 0x004fe20000010808 */
[----:B-----5:R-:W-:-:S03]  /*9140*/  F2FP.BF16.PACK_AB R96, R23, R21 ;  /* 0x000000151760723e */ /* 0x020fc600000010ff */
[----:B------:R1:W-:Y:S03]  /*9150*/  MUFU.EX2 R22, R0 ;  /* 0x0000000000167308 */ /* 0x0003e60000000800 */
[C---:B----4-:R-:W-:Y:S08]  /*9160*/  HMMA.16816.F32.BF16 R132, R92.reuse, R140, R132 ;  /* 0x0000008c5c84723c */ /* 0x050ff00000041884 */
[----:B------:R-:W-:Y:S01]  /*9170*/  HMMA.16816.F32.BF16 R136, R92, R142, R136 ;  /* 0x0000008e5c88723c */ /* 0x000fe20000041888 */
[----:B-1----:R-:W-:-:S07]  /*9180*/  FFMA.FTZ R0, R244, c[0x0][0x23c], -R8 ;  /* 0x00008f00f4007a23 */ /* 0x002fce0000010808 */
[----:B------:R-:W-:Y:S01]  /*9190*/  HMMA.16816.F32.BF16 R148, R92, R156, R148 ;  /* 0x0000009c5c94723c */ /* 0x000fe20000041894 */
[----:B------:R-:W-:Y:S01]  /*91a0*/  FFMA.FTZ R8, R241, R11, R240 ;  /* 0x0000000bf1087223 */ /* 0x000fe200000100f0 */
[----:B------:R1:W2:Y:S03]  /*91b0*/  MUFU.EX2 R20, R0 ;  /* 0x0000000000147308 */ /* 0x0002a60000000800 */
[----:B------:R-:W-:-:S03]  /*91c0*/  FADD.FTZ R8, R31, R8 ;  /* 0x000000081f087221 */ /* 0x000fc60000010000 */
[C---:B------:R-:W-:Y:S08]  /*91d0*/  HMMA.16816.F32.BF16 R152, R92.reuse, R158, R152 ;  /* 0x0000009e5c98723c */ /* 0x040ff00000041898 */
[----:B------:R-:W-:Y:S01]  /*91e0*/  HMMA.16816.F32.BF16 R164, R92, R172, R164 ;  /* 0x000000ac5ca4723c */ /* 0x000fe200000418a4 */
[----:B-1----:R-:W-:Y:S01]  /*91f0*/  FFMA.FTZ R0, R249, c[0x0][0x23c], -R3 ;  /* 0x00008f00f9007a23 */ /* 0x002fe20000010803 */
[----:B--2---:R-:W-:-:S03]  /*9200*/  F2FP.BF16.PACK_AB R98, R20, R22 ;  /* 0x000000161462723e */ /* 0x004fc600000010ff */
[----:B------:R1:W-:Y:S03]  /*9210*/  MUFU.EX2 R19, R0 ;  /* 0x0000000000137308 */ /* 0x0003e60000000800 */
[C---:B------:R-:W-:Y:S08]  /*9220*/  HMMA.16816.F32.BF16 R168, R92.reuse, R174, R168 ;  /* 0x000000ae5ca8723c */ /* 0x040ff000000418a8 */
[----:B------:R-:W-:Y:S01]  /*9230*/  HMMA.16816.F32.BF16 R72, R92, R80, R128 ;  /* 0x000000505c48723c */ /* 0x000fe20000041880 */
[----:B-1----:R-:W-:-:S07]  /*9240*/  FFMA.FTZ R0, R248, c[0x0][0x23c], -R3 ;  /* 0x00008f00f8007a23 */ /* 0x002fce0000010803 */
[C---:B------:R-:W-:Y:S01]  /*9250*/  HMMA.16816.F32.BF16 R76, R92.reuse, R82, R108 ;  /* 0x000000525c4c723c */ /* 0x040fe2000004186c */
[----:B------:R1:W2:Y:S07]  /*9260*/  MUFU.EX2 R18, R0 ;  /* 0x0000000000127308 */ /* 0x0002ae0000000800 */
[C---:B------:R-:W-:Y:S07]  /*9270*/  HMMA.16816.F32.BF16 R88, R92.reuse, R4, R104 ;  /* 0x000000045c58723c */ /* 0x040fee0000041868 */
[----:B------:R-:W-:Y:S01]  /*9280*/  MOV R105, R232 ;  /* 0x000000e800697202 */ /* 0x000fe20000000f00 */
[----:B------:R-:W-:Y:S01]  /*9290*/  HMMA.16816.F32.BF16 R92, R92, R6, R84 ;  /* 0x000000065c5c723c */ /* 0x000fe20000041854 */
[----:B------:R-:W-:Y:S01]  /*92a0*/  MOV R104, R231 ;  /* 0x000000e700687202 */ /* 0x000fe20000000f00 */
[--C-:B-1----:R-:W-:Y:S01]  /*92b0*/  FFMA.FTZ R0, R247, c[0x0][0x23c], -R3.reuse ;  /* 0x00008f00f7007a23 */ /* 0x102fe20000010803 */
[----:B--2---:R-:W-:Y:S01]  /*92c0*/  F2FP.BF16.PACK_AB R97, R18, R19 ;  /* 0x000000131261723e */ /* 0x004fe200000010ff */
[----:B------:R-:W-:-:S02]  /*92d0*/  FFMA.FTZ R3, R246, c[0x0][0x23c], -R3 ;  /* 0x00008f00f6037a23 */ /* 0x000fc40000010803 */
[----:B------:R1:W-:Y:S08]  /*92e0*/  MUFU.EX2 R17, R0 ;  /* 0x0000000000117308 */ /* 0x0003f00000000800 */
[----:B------:R2:W3:Y:S01]  /*92f0*/  MUFU.EX2 R16, R3 ;  /* 0x0000000300107308 */ /* 0x0004e20000000800 */
[----:B-1----:R-:W-:-:S04]  /*9300*/  FFMA.FTZ R0, R235, R100, R236 ;  /* 0x00000064eb007223 */ /* 0x002fc800000100ec */
[----:B------:R-:W-:Y:S02]  /*9310*/  FADD.FTZ R9, R214, R0 ;  /* 0x00000000d6097221 */ /* 0x000fe40000010000 */
[----:B--2---:R-:W-:Y:S01]  /*9320*/  FFMA.FTZ R3, R238, R10, R239 ;  /* 0x0000000aee037223 */ /* 0x004fe200000100ef */
        /* <DEDUP_REMOVED lines=56> */
[----:B------:R-:W-:Y:S01]  /*96b0*/  FADD.FTZ R3, R19, R3 ;  /* 0x0000000313037221 */ /* 0x000fe20000010000 */
[----:B------:R-:W-:Y:S01]  /*96c0*/  MOV R103, R197 ;  /* 0x000000c500677202 */ /* 0x000fe20000000f00 */
[----:B------:R-:W-:Y:S02]  /*96d0*/  FADD.FTZ R0, R27, R0 ;  /* 0x000000001b007221 */ /* 0x000fe40000010000 */
[----:B------:R-:W-:-:S02]  /*96e0*/  FADD.FTZ R4, R23, R4 ;  /* 0x0000000417047221 */ /* 0x000fc40000010000 */
[----:B------:R-:W-:Y:S01]  /*96f0*/  FADD.FTZ R2, R30, R2 ;  /* 0x000000021e027221 */ /* 0x000fe20000010000 */
[----:B------:R-:W-:Y:S01]  /*9700*/  HMMA.16816.F32.BF16 R96, R96, R6, R32 ;  /* 0x000000066060723c */ /* 0x000fe20000041820 */
[----:B------:R-:W-:Y:S02]  /*9710*/  FADD.FTZ R3, R18, R3 ;  /* 0x0000000312037221 */ /* 0x000fe40000010000 */
[----:B------:R-:W-:Y:S02]  /*9720*/  FADD.FTZ R0, R26, R0 ;  /* 0x000000001a007221 */ /* 0x000fe40000010000 */
[----:B------:R-:W-:Y:S02]  /*9730*/  FADD.FTZ R4, R22, R4 ;  /* 0x0000000416047221 */ /* 0x000fe40000010000 */
[----:B------:R-:W-:Y:S02]  /*9740*/  FADD.FTZ R2, R29, R2 ;  /* 0x000000021d027221 */ /* 0x000fe40000010000 */
[----:B------:R-:W-:-:S02]  /*9750*/  FADD.FTZ R3, R17, R3 ;  /* 0x0000000311037221 */ /* 0x000fc40000010000 */
[----:B------:R-:W-:Y:S02]  /*9760*/  FADD.FTZ R0, R25, R0 ;  /* 0x0000000019007221 */ /* 0x000fe40000010000 */
[----:B------:R-:W-:Y:S02]  /*9770*/  FADD.FTZ R4, R20, R4 ;  /* 0x0000000414047221 */ /* 0x000fe40000010000 */
[----:B------:R-:W-:Y:S02]  /*9780*/  FADD.FTZ R2, R28, R2 ;  /* 0x000000021c027221 */ /* 0x000fe40000010000 */
        /* <DEDUP_REMOVED lines=9> */
[----:B------:R-:W3:Y:S04]  /*9820*/  LDL.64 R204, [R1+0x50] ;  /* 0x0000500001cc7983 */ /* 0x000ee80000100a00 */
[----:B------:R-:W4:Y:S04]  /*9830*/  LDL.64 R198, [R1+0x20] ;  /* 0x0000200001c67983 */ /* 0x000f280000100a00 */
[----:B------:R-:W-:Y:S01]  /*9840*/  BAR.SYNC.DEFER_BLOCKING 0x0 ;  /* 0x0000000000007b1d */ /* 0x000fe20000010000 */
[----:B--2---:R-:W-:-:S04]  /*9850*/  IADD3 R101, R102, -0x3, RZ ;  /* 0xfffffffd66657810 */ /* 0x004fc80007ffe0ff */
[----:B-1----:R-:W-:Y:S01]  /*9860*/  SHF.R.S32.HI R0, RZ, 0x1f, R101 ;  /* 0x0000001fff007819 */ /* 0x002fe20000011465 */
[----:B------:R-:W-:-:S04]  /*9870*/  IMAD.WIDE.U32 R4, R101, c[0x0][0x1a0], RZ ;  /* 0x0000680065047a25 */ /* 0x000fc800078e00ff */
[----:B------:R-:W-:-:S04]  /*9880*/  IMAD R0, R0, c[0x0][0x1a0], RZ ;  /* 0x0000680000007a24 */ /* 0x000fc800078e02ff */
[----:B------:R-:W-:Y:S01]  /*9890*/  IMAD R2, R101, c[0x0][0x1a4], R0 ;  /* 0x0000690065027a24 */ /* 0x000fe200078e0200 */
[----:B---3--:R-:W-:-:S03]  /*98a0*/  LEA R0, P0, R4, R204, 0x6 ;  /* 0x000000cc04007211 */ /* 0x008fc600078030ff */
[----:B------:R-:W-:Y:S01]  /*98b0*/  IMAD.IADD R5, R5, 0x1, R2 ;  /* 0x0000000105057824 */ /* 0x000fe200078e0202 */
[----:B------:R-:W-:-:S04]  /*98c0*/  LEA R2, P1, R0, c[0x0][0x170], 0x1 ;  /* 0x00005c0000027a11 */ /* 0x000fc800078208ff */
[----:B----4-:R-:W-:Y:S02]  /*98d0*/  LEA.HI.X R5, R4, R199, R5, 0x6, P0 ;  /* 0x000000c704057211 */ /* 0x010fe400000f3405 */
        /* <DEDUP_REMOVED lines=13> */
[----:B------:R-:W3:Y:S04]  /*99b0*/  LDSM.16.M88.4 R28, [R217+0x6000] ;  /* 0x00600000d91c783b */ /* 0x000ee80000000200 */
[----:B------:R-:W4:Y:S04]  /*99c0*/  LDSM.16.M88.4 R24, [R217+0x6400] ;  /* 0x00640000d918783b */ /* 0x000f280000000200 */
[----:B------:R-:W5:Y:S04]  /*99d0*/  LDSM.16.M88.4 R20, [R217+0x6800] ;  /* 0x00680000d914783b */ /* 0x000f680000000200 */
[----:B------:R-:W1:Y:S04]  /*99e0*/  LDSM.16.M88.4 R16, [R217+0x6c00] ;  /* 0x006c0000d910783b */ /* 0x000e680000000200 */
[----:B------:R-:W1:Y:S04]  /*99f0*/  LDSM.16.M88.4 R8, [R220+0x1000] ;  /* 0x00100000dc08783b */ /* 0x000e680000000200 */
[----:B--2---:R-:W-:Y:S04]  /*9a00*/  LDSM.16.M88.4 R4, [R221+0x1000] ;  /* 0x00100000dd04783b */ /* 0x004fe80000000200 */
[----:B------:R-:W2:Y:S04]  /*9a10*/  LDSM.16.M88.4 R40, [R219+0x6400] ;  /* 0x00640000db28783b */ /* 0x000ea80000000200 */
[----:B------:R-:W1:Y:S04]  /*9a20*/  LDSM.16.M88.4 R36, [R219+0x6800] ;  /* 0x00680000db24783b */ /* 0x000e680000000200 */
[----:B------:R-:W1:Y:S04]  /*9a30*/  LDSM.16.M88.4 R32, [R219+0x6c00] ;  /* 0x006c0000db20783b */ /* 0x000e680000000200 */
[----:B------:R-:W1:Y:S01]  /*9a40*/  LDSM.16.M88.4 R44, [R219+0x6000] ;  /* 0x00600000db2c783b */ /* 0x000e620000000200 */
[C---:B---3--:R-:W-:Y:S03]  /*9a50*/  HMMA.16816.F32.BF16 R232, R12.reuse, R28, RZ ;  /* 0x0000001c0ce8723c */ /* 0x048fe600000418ff */
[----:B------:R-:W0:Y:S05]  /*9a60*/  LDGDEPBAR ;  /* 0x00000000000079af */ /* 0x000e2a0000000000 */
[C---:B------:R-:W-:Y:S08]  /*9a70*/  HMMA.16816.F32.BF16 R212, R12.reuse, R30, RZ ;  /* 0x0000001e0cd4723c */ /* 0x040ff000000418ff */
[C---:B----4-:R-:W-:Y:S08]  /*9a80*/  HMMA.16816.F32.BF16 R200, R12.reuse, R24, RZ ;  /* 0x000000180cc8723c */ /* 0x050ff000000418ff */
[C---:B------:R-:W-:Y:S08]  /*9a90*/  HMMA.16816.F32.BF16 R208, R12.reuse, R26, RZ ;  /* 0x0000001a0cd0723c */ /* 0x040ff000000418ff */
[C---:B-----5:R-:W-:Y:S08]  /*9aa0*/  HMMA.16816.F32.BF16 R184, R12.reuse, R20, RZ ;  /* 0x000000140cb8723c */ /* 0x060ff000000418ff */
[C---:B------:R-:W-:Y:S08]  /*9ab0*/  HMMA.16816.F32.BF16 R204, R12.reuse, R22, RZ ;  /* 0x000000160ccc723c */ /* 0x040ff000000418ff */
[C---:B-1----:R-:W-:Y:S08]  /*9ac0*/  HMMA.16816.F32.BF16 R108, R12.reuse, R16, RZ ;  /* 0x000000100c6c723c */ /* 0x042ff000000418ff */
[----:B------:R-:W-:Y:S01]  /*9ad0*/  HMMA.16816.F32.BF16 R192, R12, R18, RZ ;  /* 0x000000120cc0723c */ /* 0x000fe200000418ff */
[----:B------:R-:W1:Y:S07]  /*9ae0*/  LDSM.16.M88.4 R12, [R221] ;  /* 0x00000000dd0c783b */ /* 0x000e6e0000000200 */
[C---:B------:R-:W-:Y:S08]  /*9af0*/  HMMA.16816.F32.BF16 R60, R8.reuse, R28, RZ ;  /* 0x0000001c083c723c */ /* 0x040ff000000418ff */
[C---:B------:R-:W-:Y:S08]  /*9b00*/  HMMA.16816.F32.BF16 R104, R8.reuse, R30, RZ ;  /* 0x0000001e0868723c */ /* 0x040ff000000418ff */
[C---:B------:R-:W-:Y:S08]  /*9b10*/  HMMA.16816.F32.BF16 R56, R8.reuse, R24, RZ ;  /* 0x000000180838723c */ /* 0x040ff000000418ff */
[C---:B------:R-:W-:Y:S08]  /*9b20*/  HMMA.16816.F32.BF16 R52, R8.reuse, R20, RZ ;  /* 0x000000140834723c */ /* 0x040ff000000418ff */
[C---:B------:R-:W-:Y:S08]  /*9b30*/  HMMA.16816.F32.BF16 R48, R8.reuse, R16, RZ ;  /* 0x000000100830723c */ /* 0x040ff000000418ff */
[C---:B------:R-:W-:Y:S01]  /*9b40*/  HMMA.16816.F32.BF16 R64, R8.reuse, R26, RZ ;  /* 0x0000001a0840723c */ /* 0x040fe200000418ff */
[----:B------:R-:W-:Y:S07]  /*9b50*/  LDSM.16.M88.4 R24, [R217+0x7400] ;  /* 0x00740000d918783b */ /* 0x000fee0000000200 */
[C---:B------:R-:W-:Y:S01]  /*9b60*/  HMMA.16816.F32.BF16 R28, R8.reuse, R22, RZ ;  /* 0x00000016081c723c */ /* 0x040fe200000418ff */
[----:B------:R-:W-:Y:S07]  /*9b70*/  LDSM.16.M88.4 R20, [R217+0x7800] ;  /* 0x00780000d914783b */ /* 0x000fee0000000200 */
[----:B------:R-:W-:Y:S01]  /*9b80*/  HMMA.16816.F32.BF16 R8, R8, R18, RZ ;  /* 0x000000120808723c */ /* 0x000fe200000418ff */
[----:B------:R-:W-:Y:S07]  /*9b90*/  LDSM.16.M88.4 R16, [R217+0x7c00] ;  /* 0x007c0000d910783b */ /* 0x000fee0000000200 */
        /* <DEDUP_REMOVED lines=9> */
[----:B------:R-:W2:Y:S04]  /*9c30*/  LDSM.16.M88.4 R4, [R220+0x3000] ;  /* 0x00300000dc04783b */ /* 0x000ea80000000200 */
[----:B------:R-:W3:Y:S03]  /*9c40*/  LDSM.16.M88.4 R8, [R220+0x2000] ;  /* 0x00200000dc08783b */ /* 0x000ee60000000200 */
[C---:B-1----:R-:W-:Y:S08]  /*9c50*/  HMMA.16816.F32.BF16 R236, R12.reuse, R32, R108 ;  /* 0x000000200cec723c */ /* 0x042ff0000004186c */
[C---:B------:R-:W-:Y:S08]  /*9c60*/  HMMA.16816.F32.BF16 R232, R12.reuse, R44, R232 ;  /* 0x0000002c0ce8723c */ /* 0x040ff000000418e8 */
[C---:B------:R-:W-:Y:S08]  /*9c70*/  HMMA.16816.F32.BF16 R200, R12.reuse, R40, R200 ;  /* 0x000000280cc8723c */ /* 0x040ff000000418c8 */
[C---:B------:R-:W-:Y:S07]  /*9c80*/  HMMA.16816.F32.BF16 R184, R12.reuse, R36, R184 ;  /* 0x000000240cb8723c */ /* 0x040fee00000418b8 */
[----:B------:R-:W-:Y:S01]  /*9c90*/  IMAD.MOV.U32 R36, RZ, RZ, R236 ;  /* 0x000000ffff247224 */ /* 0x000fe200078e00ec */
[C---:B------:R-:W-:Y:S08]  /*9ca0*/  HMMA.16816.F32.BF16 R108, R12.reuse, R46, R212 ;  /* 0x0000002e0c6c723c */ /* 0x040ff000000418d4 */
[C---:B------:R-:W-:Y:S01]  /*9cb0*/  HMMA.16816.F32.BF16 R104, R12.reuse, R42, R208 ;  /* 0x0000002a0c68723c */ /* 0x040fe200000418d0 */
[----:B------:R-:W-:Y:S07]  /*9cc0*/  LDSM.16.M88.4 R40, [R219+0x7800] ;  /* 0x00780000db28783b */ /* 0x000fee0000000200 */
[C---:B------:R-:W-:Y:S08]  /*9cd0*/  HMMA.16816.F32.BF16 R64, R12.reuse, R38, R204 ;  /* 0x000000260c40723c */ /* 0x040ff000000418cc */
[----:B------:R-:W-:Y:S01]  /*9ce0*/  HMMA.16816.F32.BF16 R32, R12, R34, R192 ;  /* 0x000000220c20723c */ /* 0x000fe200000418c0 */
[----:B------:R-:W-:Y:S07]  /*9cf0*/  LDSM.16.M88.4 R12, [R221+0x3000] ;  /* 0x00300000dd0c783b */ /* 0x000fee0000000200 */
[----:B--2---:R-:W-:Y:S01]  /*9d00*/  HMMA.16816.F32.BF16 R208, R4, R20, R188 ;  /* 0x0000001404d0723c */ /* 0x004fe200000418bc */
[----:B------:R-:W-:-:S07]  /*9d10*/  IMAD.MOV.U32 R3, RZ, RZ, R237 ;  /* 0x000000ffff037224 */ /* 0x000fce00078e00ed */
[----:B------:R-:W-:Y:S01]  /*9d20*/  HMMA.16816.F32.BF16 R212, R4, R16, R180 ;  /* 0x0000001004d4723c */ /* 0x000fe200000418b4 */
[----:B------:R-:W-:-:S06]  /*9d30*/  MOV R2, R238 ;  /* 0x000000ee00027202 */ /* 0x000fcc0000000f00 */
[----:B------:R-:W-:Y:S01]  /*9d40*/  IMAD.MOV.U32 R180, RZ, RZ, R36 ;  /* 0x000000ffffb47224 */ /* 0x000fe200078e0024 */
[C---:B------:R-:W-:Y:S01]  /*9d50*/  HMMA.16816.F32.BF16 R188, R4.reuse, R26, R56 ;  /* 0x0000001a04bc723c */ /* 0x040fe20000041838 */
[----:B------:R-:W1:Y:S04]  /*9d60*/  LDSM.16.M88.4 R56, [R219+0x7000] ;  /* 0x00700000db38783b */ /* 0x000e680000000200 */
[----:B------:R-:W2:Y:S03]  /*9d70*/  LDSM.16.M88.4 R36, [R219+0x7c00] ;  /* 0x007c0000db24783b */ /* 0x000ea60000000200 */
[----:B------:R-:W-:Y:S01]  /*9d80*/  HMMA.16816.F32.BF16 R192, R4, R22, R52 ;  /* 0x0000001604c0723c */ /* 0x000fe20000041834 */
[----:B------:R-:W4:Y:S01]  /*9d90*/  LDSM.16.M88.4 R52, [R219+0x7400] ;  /* 0x00740000db34783b */ /* 0x000f220000000200 */
[----:B------:R-:W-:Y:S01]  /*9da0*/  IMAD.MOV.U32 R0, RZ, RZ, R239 ;  /* 0x000000ffff007224 */ /* 0x000fe200078e00ef */
[----:B------:R-:W-:Y:S01]  /*9db0*/  MOV R181, R3 ;  /* 0x0000000300b57202 */ /* 0x000fe20000000f00 */
[----:B------:R-:W-:-:S02]  /*9dc0*/  IMAD.MOV.U32 R182, RZ, RZ, R2 ;  /* 0x000000ffffb67224 */ /* 0x000fc400078e0002 */
[----:B------:R-:W-:Y:S02]  /*9dd0*/  IMAD.MOV.U32 R183, RZ, RZ, R0 ;  /* 0x000000ffffb77224 */ /* 0x000fe400078e0000 */
[-C--:B---3--:R-:W-:Y:S08]  /*9de0*/  HMMA.16816.F32.BF16 R248, R8, R28.reuse, R232 ;  /* 0x0000001c08f8723c */ /* 0x088ff000000418e8 */
[C---:B------:R-:W-:Y:S08]  /*9df0*/  HMMA.16816.F32.BF16 R60, R4.reuse, R28, R60 ;  /* 0x0000001c043c723c */ /* 0x040ff0000004183c */
[----:B------:R-:W-:Y:S08]  /*9e00*/  HMMA.16816.F32.BF16 R48, R4, R18, R48 ;  /* 0x000000120430723c */ /* 0x000ff00000041830 */
[C---:B------:R-:W-:Y:S08]  /*9e10*/  HMMA.16816.F32.BF16 R244, R8.reuse, R24, R200 ;  /* 0x0000001808f4723c */ /* 0x040ff000000418c8 */
[----:B------:R-:W-:Y:S08]  /*9e20*/  HMMA.16816.F32.BF16 R232, R8, R20, R184 ;  /* 0x0000001408e8723c */ /* 0x000ff000000418b8 */
[C---:B------:R-:W-:Y:S08]  /*9e30*/  HMMA.16816.F32.BF16 R196, R4.reuse, R24, R196 ;  /* 0x0000001804c4723c */ /* 0x040ff000000418c4 */
[-C--:B------:R-:W-:Y:S01]  /*9e40*/  HMMA.16816.F32.BF16 R44, R4, R30.reuse, R176 ;  /* 0x0000001e042c723c */ /* 0x080fe200000418b0 */
[----:B------:R-:W-:Y:S07]  /*9e50*/  LDSM.16.M88.4 R4, [R220+0x5000] ;  /* 0x00500000dc04783b */ /* 0x000fee0000000200 */
[C---:B------:R-:W-:Y:S08]  /*9e60*/  HMMA.16816.F32.BF16 R240, R8.reuse, R30, R108 ;  /* 0x0000001e08f0723c */ /* 0x040ff0000004186c */
[C---:B------:R-:W-:Y:S08]  /*9e70*/  HMMA.16816.F32.BF16 R236, R8.reuse, R26, R104 ;  /* 0x0000001a08ec723c */ /* 0x040ff00000041868 */
[C---:B------:R-:W-:Y:S08]  /*9e80*/  HMMA.16816.F32.BF16 R204, R8.reuse, R22, R64 ;  /* 0x0000001608cc723c */ /* 0x040ff00000041840 */
[C---:B------:R-:W-:Y:S08]  /*9e90*/  HMMA.16816.F32.BF16 R200, R8.reuse, R16, R180 ;  /* 0x0000001008c8723c */ /* 0x040ff000000418b4 */
[----:B------:R-:W-:Y:S01]  /*9ea0*/  HMMA.16816.F32.BF16 R184, R8, R18, R32 ;  /* 0x0000001208b8723c */ /* 0x000fe20000041820 */
[----:B------:R-:W3:Y:S04]  /*9eb0*/  LDSM.16.M88.4 R8, [R221+0x2000] ;  /* 0x00200000dd08783b */ /* 0x000ee80000000200 */
[----:B------:R-:W5:Y:S03]  /*9ec0*/  LDSM.16.M88.4 R16, [R217+0x8000] ;  /* 0x00800000d910783b */ /* 0x000f660000000200 */
[C---:B-1----:R-:W-:Y:S01]  /*9ed0*/  HMMA.16816.F32.BF16 R180, R12.reuse, R56, R60 ;  /* 0x000000380cb4723c */ /* 0x042fe2000004183c */
[----:B------:R-:W1:Y:S07]  /*9ee0*/  LDSM.16.M88.4 R32, [R217+0x8400] ;  /* 0x00840000d920783b */ /* 0x000e6e0000000200 */
[C---:B--2---:R-:W-:Y:S01]  /*9ef0*/  HMMA.16816.F32.BF16 R24, R12.reuse, R38, R48 ;  /* 0x000000260c18723c */ /* 0x044fe20000041830 */
[----:B------:R-:W2:Y:S07]  /*9f00*/  LDSM.16.M88.4 R48, [R217+0x8800] ;  /* 0x00880000d930783b */ /* 0x000eae0000000200 */
[C---:B------:R-:W-:Y:S01]  /*9f10*/  HMMA.16816.F32.BF16 R176, R12.reuse, R58, R44 ;  /* 0x0000003a0cb0723c */ /* 0x040fe2000004182c */
[----:B------:R-:W1:Y:S07]  /*9f20*/  LDSM.16.M88.4 R44, [R217+0x8c00] ;  /* 0x008c0000d92c783b */ /* 0x000e6e0000000200 */
[C---:B----4-:R-:W-:Y:S08]  /*9f30*/  HMMA.16816.F32.BF16 R108, R12.reuse, R52, R196 ;  /* 0x000000340c6c723c */ /* 0x050ff000000418c4 */
[C---:B------:R-:W-:Y:S08]  /*9f40*/  HMMA.16816.F32.BF16 R104, R12.reuse, R54, R188 ;  /* 0x000000360c68723c */ /* 0x040ff000000418bc */
[C---:B------:R-:W-:Y:S08]  /*9f50*/  HMMA.16816.F32.BF16 R64, R12.reuse, R40, R208 ;  /* 0x000000280c40723c */ /* 0x040ff000000418d0 */
[C---:B------:R-:W-:Y:S08]  /*9f60*/  HMMA.16816.F32.BF16 R60, R12.reuse, R42, R192 ;  /* 0x0000002a0c3c723c */ /* 0x040ff000000418c0 */
[----:B------:R-:W-:Y:S01]  /*9f70*/  HMMA.16816.F32.BF16 R28, R12, R36, R212 ;  /* 0x000000240c1c723c */ /* 0x000fe200000418d4 */
[----:B------:R-:W4:Y:S07]  /*9f80*/  LDSM.16.M88.4 R12, [R220+0x4000] ;  /* 0x00400000dc0c783b */ /* 0x000f2e0000000200 */
[C---:B---3--:R-:W-:Y:S08]  /*9f90*/  HMMA.16816.F32.BF16 R20, R8.reuse, R56, R248 ;  /* 0x000000380814723c */ /* 0x048ff000000418f8 */
        /* <DEDUP_REMOVED lines=9> */
[C---:B------:R-:W-:Y:S08]  /*a030*/  HMMA.16816.F32.BF16 R188, R4.reuse, R18, R176 ;  /* 0x0000001204bc723c */ /* 0x040ff000000418b0 */
[C---:B-1----:R-:W-:Y:S08]  /*a040*/  HMMA.16816.F32.BF16 R184, R4.reuse, R32, R108 ;  /* 0x0000002004b8723c */ /* 0x042ff0000004186c */
[C---:B------:R-:W-:Y:S08]  /*a050*/  HMMA.16816.F32.BF16 R180, R4.reuse, R34, R104 ;  /* 0x0000002204b4723c */ /* 0x040ff00000041868 */
[C---:B--2---:R-:W-:Y:S08]  /*a060*/  HMMA.16816.F32.BF16 R176, R4.reuse, R48, R64 ;  /* 0x0000003004b0723c */ /* 0x044ff00000041840 */
[C---:B------:R-:W-:Y:S08]  /*a070*/  HMMA.16816.F32.BF16 R108, R4.reuse, R50, R60 ;  /* 0x00000032046c723c */ /* 0x040ff0000004183c */
[C---:B------:R-:W-:Y:S01]  /*a080*/  HMMA.16816.F32.BF16 R104, R4.reuse, R44, R28 ;  /* 0x0000002c0468723c */ /* 0x040fe2000004181c */
[----:B------:R-:W-:Y:S07]  /*a090*/  LDSM.16.M88.4 R28, [R219+0x8000] ;  /* 0x00800000db1c783b */ /* 0x000fee0000000200 */
[----:B------:R-:W-:Y:S01]  /*a0a0*/  HMMA.16816.F32.BF16 R64, R4, R46, R24 ;  /* 0x0000002e0440723c */ /* 0x000fe20000041818 */
[----:B------:R-:W1:Y:S04]  /*a0b0*/  LDSM.16.M88.4 R4, [R221+0x5000] ;  /* 0x00500000dd04783b */ /* 0x000e680000000200 */
[----:B------:R-:W-:Y:S03]  /*a0c0*/  LDSM.16.M88.4 R24, [R219+0x8400] ;  /* 0x00840000db18783b */ /* 0x000fe60000000200 */
[C---:B----4-:R-:W-:Y:S01]  /*a0d0*/  HMMA.16816.F32.BF16 R60, R12.reuse, R16, R20 ;  /* 0x000000100c3c723c */ /* 0x050fe20000041814 */
[----:B------:R-:W2:Y:S07]  /*a0e0*/  LDSM.16.M88.4 R20, [R219+0x8800] ;  /* 0x00880000db14783b */ /* 0x000eae0000000200 */
[----:B------:R-:W-:Y:S01]  /*a0f0*/  HMMA.16816.F32.BF16 R56, R12, R18, R56 ;  /* 0x000000120c38723c */ /* 0x000fe20000041838 */
[----:B------:R-:W3:Y:S01]  /*a100*/  LDSM.16.M88.4 R16, [R219+0x8c00] ;  /* 0x008c0000db10783b */ /* 0x000ee20000000200 */
[----:B------:R-:W-:Y:S01]  /*a110*/  MOV R3, R102 ;  /* 0x0000006600037202 */ /* 0x000fe20000000f00 */
[----:B------:R-:W-:-:S05]  /*a120*/  DEPBAR.LE SB0, 0x0 ;  /* 0x000080000000791a */ /* 0x000fca0000000000 */
[C---:B------:R-:W-:Y:S08]  /*a130*/  HMMA.16816.F32.BF16 R52, R12.reuse, R32, R208 ;  /* 0x000000200c34723c */ /* 0x040ff000000418d0 */
[C---:B------:R-:W-:Y:S08]  /*a140*/  HMMA.16816.F32.BF16 R40, R12.reuse, R34, R236 ;  /* 0x000000220c28723c */ /* 0x040ff000000418ec */
[C---:B------:R-:W-:Y:S08]  /*a150*/  HMMA.16816.F32.BF16 R36, R12.reuse, R48, R232 ;  /* 0x000000300c24723c */ /* 0x040ff000000418e8 */
[C---:B------:R-:W-:Y:S08]  /*a160*/  HMMA.16816.F32.BF16 R48, R12.reuse, R50, R204 ;  /* 0x000000320c30723c */ /* 0x040ff000000418cc */
[C---:B------:R-:W-:Y:S08]  /*a170*/  HMMA.16816.F32.BF16 R32, R12.reuse, R44, R200 ;  /* 0x0000002c0c20723c */ /* 0x040ff000000418c8 */
[----:B------:R-:W-:Y:S01]  /*a180*/  HMMA.16816.F32.BF16 R12, R12, R46, R196 ;  /* 0x0000002e0c0c723c */ /* 0x000fe200000418c4 */
[----:B------:R-:W-:-:S04]  /*a190*/  IADD3 R0, R3, -0x3, RZ ;  /* 0xfffffffd03007810 */ /* 0x000fc80007ffe0ff */
[----:B------:R-:W-:-:S03]  /*a1a0*/  ISETP.GT.AND P0, PT, R0, UR8, PT ;  /* 0x0000000800007c0c */ /* 0x000fc6000bf04270 */
[C---:B-1----:R-:W-:Y:S08]  /*a1b0*/  HMMA.16816.F32.BF16 R44, R4.reuse, R28, R192 ;  /* 0x0000001c042c723c */ /* 0x042ff000000418c0 */
[C---:B------:R-:W-:Y:S08]  /*a1c0*/  HMMA.16816.F32.BF16 R188, R4.reuse, R30, R188 ;  /* 0x0000001e04bc723c */ /* 0x040ff000000418bc */
[C---:B--2---:R-:W-:Y:S08]  /*a1d0*/  HMMA.16816.F32.BF16 R176, R4.reuse, R20, R176 ;  /* 0x0000001404b0723c */ /* 0x044ff000000418b0 */
[----:B------:R-:W-:Y:S08]  /*a1e0*/  HMMA.16816.F32.BF16 R108, R4, R22, R108 ;  /* 0x00000016046c723c */ /* 0x000ff0000004186c */
[C---:B------:R-:W-:Y:S08]  /*a1f0*/  HMMA.16816.F32.BF16 R60, R8.reuse, R28, R60 ;  /* 0x0000001c083c723c */ /* 0x040ff0000004183c */
[C---:B------:R-:W-:Y:S08]  /*a200*/  HMMA.16816.F32.BF16 R56, R8.reuse, R30, R56 ;  /* 0x0000001e0838723c */ /* 0x040ff00000041838 */
[C---:B------:R-:W-:Y:S08]  /*a210*/  HMMA.16816.F32.BF16 R36, R8.reuse, R20, R36 ;  /* 0x000000140824723c */ /* 0x040ff00000041824 */
[----:B------:R-:W-:Y:S08]  /*a220*/  HMMA.16816.F32.BF16 R48, R8, R22, R48 ;  /* 0x000000160830723c */ /* 0x000ff00000041830 */
[C---:B------:R-:W-:Y:S08]  /*a230*/  HMMA.16816.F32.BF16 R184, R4.reuse, R24, R184 ;  /* 0x0000001804b8723c */ /* 0x040ff000000418b8 */
[C---:B------:R-:W-:Y:S08]  /*a240*/  HMMA.16816.F32.BF16 R180, R4.reuse, R26, R180 ;  /* 0x0000001a04b4723c */ /* 0x040ff000000418b4 */
[C---:B---3--:R-:W-:Y:S08]  /*a250*/  HMMA.16816.F32.BF16 R192, R4.reuse, R16, R104 ;  /* 0x0000001004c0723c */ /* 0x048ff00000041868 */
[----:B------:R-:W-:Y:S08]  /*a260*/  HMMA.16816.F32.BF16 R64, R4, R18, R64 ;  /* 0x000000120440723c */ /* 0x000ff00000041840 */
[C---:B------:R-:W-:Y:S08]  /*a270*/  HMMA.16816.F32.BF16 R52, R8.reuse, R24, R52 ;  /* 0x000000180834723c */ /* 0x040ff00000041834 */
[C---:B------:R-:W-:Y:S08]  /*a280*/  HMMA.16816.F32.BF16 R40, R8.reuse, R26, R40 ;  /* 0x0000001a0828723c */ /* 0x040ff00000041828 */
[C---:B------:R-:W-:Y:S08]  /*a290*/  HMMA.16816.F32.BF16 R20, R8.reuse, R16, R32 ;  /* 0x000000100814723c */ /* 0x040ff00000041820 */
[----:B------:R-:W-:Y:S01]  /*a2a0*/  HMMA.16816.F32.BF16 R28, R8, R18, R12 ;  /* 0x00000012081c723c */ /* 0x000fe2000004180c */
[----:B------:R-:W-:Y:S06]  /*a2b0*/  BAR.SYNC.DEFER_BLOCKING 0x0 ;  /* 0x0000000000007b1d */ /* 0x000fec0000010000 */
        /* <DEDUP_REMOVED lines=25> */
.L_x_141:
[----:B-1----:R-:W2:Y:S04]  /*a450*/  LDL.LU R3, [R1+0x18] ;  /* 0x0000180001037983 */ /* 0x002ea80000300800 */
[----:B------:R-:W3:Y:S04]  /*a460*/  LDL.LU R2, [R1+0xc] ;  /* 0x00000c0001027983 */ /* 0x000ee80000300800 */
[----:B------:R-:W-:Y:S04]  /*a470*/  STL [R1+0x68], R220 ;  /* 0x000068dc01007387 */ /* 0x000fe80000100800 */
[----:B------:R1:W-:Y:S04]  /*a480*/  STL [R1+0x64], R219 ;  /* 0x000064db01007387 */ /* 0x0003e80000100800 */
[----:B------:R-:W-:Y:S04]  /*a490*/  STL [R1+0x60], R217 ;  /* 0x000060d901007387 */ /* 0x000fe80000100800 */
[----:B------:R-:W4:Y:S04]  /*a4a0*/  LDL.LU R19, [R1] ;  /* 0x0000000001137983 */ /* 0x000f280000300800 */
[----:B------:R-:W4:Y:S04]  /*a4b0*/  LDL.LU R251, [R1+0x4] ;  /* 0x0000040001fb7983 */ /* 0x000f280000300800 */
[----:B------:R-:W1:Y:S02]  /*a4c0*/  S2R R0, SR_TID.X ;  /* 0x0000000000007919 */ /* 0x000e640000002100 */
[----:B-1----:R-:W-:-:S05]  /*a4d0*/  IMAD.SHL.U32 R0, R0, 0x2, RZ ;  /* 0x0000000200007824 */ /* 0x002fca00078e00ff */
[----:B------:R-:W-:-:S05]  /*a4e0*/  LOP3.LUT R0, R0, 0x6, RZ, 0xc0, !PT ;  /* 0x0000000600007812 */ /* 0x000fca00078ec0ff */
[----:B------:R-:W-:-:S05]  /*a4f0*/  IMAD R0, R101, 0x40, R0 ;  /* 0x0000004065007824 */ /* 0x000fca00078e0200 */
[C---:B------:R-:W-:Y:S02]  /*a500*/  ISETP.GE.AND P2, PT, R0.reuse, R229, PT ;  /* 0x000000e50000720c */ /* 0x040fe40003f46270 */
[C---:B------:R-:W-:Y:S02]  /*a510*/  ISETP.GE.AND P4, PT, R0.reuse, R228, PT ;  /* 0x000000e40000720c */ /* 0x040fe40003f86270 */
[C---:B------:R-:W-:Y:S02]  /*a520*/  ISETP.LT.OR P2, PT, R0.reuse, R225, P2 ;  /* 0x000000e10000720c */ /* 0x040fe40001741670 */
[----:B------:R-:W-:Y:S02]  /*a530*/  ISETP.LT.OR P4, PT, R0, R224, P4 ;  /* 0x000000e00000720c */ /* 0x000fe40002781670 */
[----:B------:R-:W-:Y:S02]  /*a540*/  FSEL R24, R60, -INF , !P2 ;  /* 0xff8000003c187808 */ /* 0x000fe40005000000 */
[----:B------:R-:W-:-:S02]  /*a550*/  ISETP.GE.AND P1, PT, R0, R227, PT ;  /* 0x000000e30000720c */ /* 0x000fc40003f26270 */
[----:B------:R-:W-:Y:S02]  /*a560*/  ISETP.GE.AND P2, PT, R0, R226, PT ;  /* 0x000000e20000720c */ /* 0x000fe40003f46270 */
[----:B------:R-:W-:Y:S02]  /*a570*/  FSEL R32, R62, -INF , !P4 ;  /* 0xff8000003e207808 */ /* 0x000fe40006000000 */
[C---:B------:R-:W-:Y:S02]  /*a580*/  ISETP.LT.OR P1, PT, R0.reuse, R223, P1 ;  /* 0x000000df0000720c */ /* 0x040fe40000f21670 */
[----:B------:R-:W-:Y:S02]  /*a590*/  ISETP.LT.OR P2, PT, R0, R222, P2 ;  /* 0x000000de0000720c */ /* 0x000fe40001741670 */
[----:B------:R-:W-:Y:S02]  /*a5a0*/  FSEL R8, R44, -INF , !P1 ;  /* 0xff8000002c087808 */ /* 0x000fe40004800000 */
[----:B------:R-:W-:-:S02]  /*a5b0*/  FSEL R12, R46, -INF , !P2 ;  /* 0xff8000002e0c7808 */ /* 0x000fc40005000000 */
[----:B------:R-:W-:Y:S02]  /*a5c0*/  IADD3 R4, R0, 0x30, RZ ;  /* 0x0000003000047810 */ /* 0x000fe40007ffe0ff */
[----:B------:R-:W-:Y:S01]  /*a5d0*/  FMNMX.FTZ R5, R252, R12, !PT ;  /* 0x0000000cfc057209 */ /* 0x000fe20007810000 */
[----:B--2---:R-:W-:Y:S01]  /*a5e0*/  IMAD.MOV.U32 R17, RZ, RZ, R3 ;  /* 0x000000ffff117224 */ /* 0x004fe200078e0003 */
[----:B---3--:R-:W-:Y:S02]  /*a5f0*/  MOV R18, R2 ;  /* 0x0000000200127202 */ /* 0x008fe40000000f00 */
[----:B------:R-:W-:-:S04]  /*a600*/  IADD3 R2, R0, 0x1, RZ ;  /* 0x0000000100027810 */ /* 0x000fc80007ffe0ff */
[C---:B------:R-:W-:Y:S02]  /*a610*/  ISETP.GE.AND P3, PT, R2.reuse, R229, PT ;  /* 0x000000e50200720c */ /* 0x040fe40003f66270 */
[C---:B------:R-:W-:Y:S02]  /*a620*/  ISETP.GE.AND P6, PT, R2.reuse, R228, PT ;  /* 0x000000e40200720c */ /* 0x040fe40003fc6270 */
[C---:B------:R-:W-:Y:S02]  /*a630*/  ISETP.GE.AND P5, PT, R2.reuse, R227, PT ;  /* 0x000000e30200720c */ /* 0x040fe40003fa6270 */
[C---:B------:R-:W-:Y:S02]  /*a640*/  ISETP.GE.AND P0, PT, R2.reuse, R226, PT ;  /* 0x000000e20200720c */ /* 0x040fe40003f06270 */
[C---:B------:R-:W-:Y:S02]  /*a650*/  ISETP.LT.OR P3, PT, R2.reuse, R225, P3 ;  /* 0x000000e10200720c */ /* 0x040fe40001f61670 */
[----:B------:R-:W-:-:S02]  /*a660*/  ISETP.LT.OR P6, PT, R2, R224, P6 ;  /* 0x000000e00200720c */ /* 0x000fc400037c1670 */
[C---:B------:R-:W-:Y:S02]  /*a670*/  ISETP.LT.OR P5, PT, R2.reuse, R223, P5 ;  /* 0x000000df0200720c */ /* 0x040fe40002fa1670 */
[----:B------:R-:W-:Y:S02]  /*a680*/  ISETP.LT.OR P0, PT, R2, R222, P0 ;  /* 0x000000de0200720c */ /* 0x000fe40000701670 */
[----:B------:R-:W-:-:S04]  /*a690*/  IADD3 R2, R0, 0x8, RZ ;  /* 0x0000000800027810 */ /* 0x000fc80007ffe0ff */
[----:B------:R-:W-:Y:S02]  /*a6a0*/  ISETP.GE.AND P4, PT, R2, R229, PT ;  /* 0x000000e50200720c */ /* 0x000fe40003f86270 */
[----:B------:R-:W-:Y:S02]  /*a6b0*/  IADD3 R3, R0, 0x9, RZ ;  /* 0x0000000900037810 */ /* 0x000fe40007ffe0ff */
[C---:B------:R-:W-:Y:S02]  /*a6c0*/  ISETP.LT.OR P4, PT, R2.reuse, R225, P4 ;  /* 0x000000e10200720c */ /* 0x040fe40002781670 */
[----:B------:R-:W-:Y:S02]  /*a6d0*/  FSEL R25, R61, -INF , !P3 ;  /* 0xff8000003d197808 */ /* 0x000fe40005800000 */
[C---:B------:R-:W-:Y:S02]  /*a6e0*/  ISETP.GE.AND P1, PT, R2.reuse, R228, PT ;  /* 0x000000e40200720c */ /* 0x040fe40003f26270 */
[----:B------:R-:W-:-:S02]  /*a6f0*/  ISETP.GE.AND P2, PT, R2, R227, PT ;  /* 0x000000e30200720c */ /* 0x000fc40003f46270 */
[----:B------:R-:W-:Y:S02]  /*a700*/  ISETP.GE.AND P3, PT, R2, R226, PT ;  /* 0x000000e20200720c */ /* 0x000fe40003f66270 */
[----:B------:R-:W-:Y:S02]  /*a710*/  FSEL R34, R63, -INF , !P6 ;  /* 0xff8000003f227808 */ /* 0x000fe40007000000 */
[----:B------:R-:W-:Y:S02]  /*a720*/  FSEL R10, R45, -INF , !P5 ;  /* 0xff8000002d0a7808 */ /* 0x000fe40006800000 */
[----:B------:R-:W-:Y:S02]  /*a730*/  FSEL R14, R47, -INF , !P0 ;  /* 0xff8000002f0e7808 */ /* 0x000fe40004000000 */
[----:B------:R-:W-:Y:S01]  /*a740*/  FSEL R26, R56, -INF , !P4 ;  /* 0xff800000381a7808 */ /* 0x000fe20006000000 */
[----:B------:R-:W-:Y:S01]  /*a750*/  IMAD.MOV.U32 R203, RZ, RZ, R18 ;  /* 0x000000ffffcb7224 */ /* 0x000fe200078e0012 */
[C---:B------:R-:W-:Y:S01]  /*a760*/  ISETP.GE.AND P0, PT, R3.reuse, R229, PT ;  /* 0x000000e50300720c */ /* 0x040fe20003f06270 */
[----:B------:R-:W-:Y:S01]  /*a770*/  IMAD.MOV.U32 R201, RZ, RZ, R17 ;  /* 0x000000ffffc97224 */ /* 0x000fe200078e0011 */
[C---:B------:R-:W-:Y:S01]  /*a780*/  ISETP.GE.AND P6, PT, R3.reuse, R228, PT ;  /* 0x000000e40300720c */ /* 0x040fe20003fc6270 */
[----:B------:R-:W-:Y:S01]  /*a790*/  LDSM.16.MT88.4 R44, [R218+0xa000] ;  /* 0x00a00000da2c783b */ /* 0x000fe20000004200 */
        /* <DEDUP_REMOVED lines=10> */
[----:B------:R-:W-:Y:S02]  /*a840*/  IADD3 R3, R0, 0x11, RZ ;  /* 0x0000001100037810 */ /* 0x000fe40007ffe0ff */
[----:B------:R-:W-:Y:S02]  /*a850*/  FSEL R11, R188, -INF , !P2 ;  /* 0xff800000bc0b7808 */ /* 0x000fe40005000000 */
[----:B------:R-:W-:-:S02]  /*a860*/  FSEL R35, R58, -INF , !P1 ;  /* 0xff8000003a237808 */ /* 0x000fc40004800000 */
[----:B------:R-:W-:Y:S02]  /*a870*/  ISETP.GE.AND P2, PT, R2, R228, PT ;  /* 0x000000e40200720c */ /* 0x000fe40003f46270 */
[----:B------:R-:W-:Y:S02]  /*a880*/  FSEL R15, R190, -INF , !P3 ;  /* 0xff800000be0f7808 */ /* 0x000fe40005800000 */
[C---:B------:R-:W-:Y:S02]  /*a890*/  ISETP.GE.AND P1, PT, R2.reuse, R229, PT ;  /* 0x000000e50200720c */ /* 0x040fe40003f26270 */
[----:B------:R-:W-:Y:S02]  /*a8a0*/  ISETP.GE.AND P3, PT, R2, R227, PT ;  /* 0x000000e30200720c */ /* 0x000fe40003f66270 */
[----:B------:R-:W-:Y:S02]  /*a8b0*/  FSEL R27, R57, -INF , !P0 ;  /* 0xff800000391b7808 */ /* 0x000fe40004000000 */
[----:B------:R-:W-:-:S02]  /*a8c0*/  FSEL R16, R191, -INF , !P4 ;  /* 0xff800000bf107808 */ /* 0x000fc40006000000 */
[C---:B------:R-:W-:Y:S02]  /*a8d0*/  ISETP.GE.AND P0, PT, R2.reuse, R226, PT ;  /* 0x000000e20200720c */ /* 0x040fe40003f06270 */
[----:B------:R-:W-:Y:S02]  /*a8e0*/  ISETP.GE.AND P4, PT, R3, R229, PT ;  /* 0x000000e50300720c */ /* 0x000fe40003f86270 */
        /* <DEDUP_REMOVED lines=8> */
[----:B------:R-:W-:Y:S02]  /*a970*/  FSEL R13, R189, -INF , !P5 ;  /* 0xff800000bd0d7808 */ /* 0x000fe40006800000 */
[----:B------:R-:W-:-:S02]  /*a980*/  ISETP.GE.AND P6, PT, R3, R228, PT ;  /* 0x000000e40300720c */ /* 0x000fc40003fc6270 */
[----:B------:R-:W-:Y:S02]  /*a990*/  FSEL R52, R52, -INF , !P1 ;  /* 0xff80000034347808 */ /* 0x000fe40004800000 */
[----:B------:R-:W-:Y:S02]  /*a9a0*/  FSEL R54, R184, -INF , !P3 ;  /* 0xff800000b8367808 */ /* 0x000fe40005800000 */
[C---:B------:R-:W-:Y:S02]  /*a9b0*/  ISETP.GE.AND P5, PT, R3.reuse, R227, PT ;  /* 0x000000e30300720c */ /* 0x040fe40003fa6270 */
[----:B------:R-:W-:Y:S02]  /*a9c0*/  ISETP.GE.AND P1, PT, R3, R226, PT ;  /* 0x000000e20300720c */ /* 0x000fe40003f26270 */
[----:B------:R-:W-:Y:S02]  /*a9d0*/  FSEL R107, R186, -INF , !P0 ;  /* 0xff800000ba6b7808 */ /* 0x000fe40004000000 */
[----:B------:R-:W-:-:S02]  /*a9e0*/  FSEL R184, R53, -INF , !P4 ;  /* 0xff80000035b87808 */ /* 0x000fc40006000000 */
[C---:B------:R-:W-:Y:S02]  /*a9f0*/  ISETP.GE.AND P2, PT, R2.reuse, R229, PT ;  /* 0x000000e50200720c */ /* 0x040fe40003f46270 */
[C---:B------:R-:W-:Y:S02]  /*aa00*/  ISETP.GE.AND P3, PT, R2.reuse, R228, PT ;  /* 0x000000e40200720c */ /* 0x040fe40003f66270 */
[C---:B------:R-:W-:Y:S02]  /*aa10*/  ISETP.GE.AND P0, PT, R2.reuse, R227, PT ;  /* 0x000000e30200720c */ /* 0x040fe40003f06270 */
[----:B------:R-:W-:Y:S02]  /*aa20*/  ISETP.GE.AND P4, PT, R2, R226, PT ;  /* 0x000000e20200720c */ /* 0x000fe40003f86270 */
[C---:B------:R-:W-:Y:S02]  /*aa30*/  ISETP.LT.OR P6, PT, R3.reuse, R224, P6 ;  /* 0x000000e00300720c */ /* 0x040fe400037c1670 */
[----:B------:R-:W-:-:S02]  /*aa40*/  ISETP.LT.OR P5, PT, R3, R223, P5 ;  /* 0x000000df0300720c */ /* 0x000fc40002fa1670 */
[----:B------:R-:W-:Y:S02]  /*aa50*/  ISETP.LT.OR P1, PT, R3, R222, P1 ;  /* 0x000000de0300720c */ /* 0x000fe40000f21670 */
[C---:B------:R-:W-:Y:S02]  /*aa60*/  ISETP.LT.OR P2, PT, R2.reuse, R225, P2 ;  /* 0x000000e10200720c */ /* 0x040fe40001741670 */
[C---:B------:R-:W-:Y:S02]  /*aa70*/  ISETP.LT.OR P3, PT, R2.reuse, R224, P3 ;  /* 0x000000e00200720c */ /* 0x040fe40001f61670 */
[C---:B------:R-:W-:Y:S02]  /*aa80*/  ISETP.LT.OR P0, PT, R2.reuse, R223, P0 ;  /* 0x000000df0200720c */ /* 0x040fe40000701670 */
[----:B------:R-:W-:Y:S02]  /*aa90*/  ISETP.LT.OR P4, PT, R2, R222, P4 ;  /* 0x000000de0200720c */ /* 0x000fe40002781670 */
[----:B------:R-:W-:-:S02]  /*aaa0*/  IADD3 R3, R0, 0x19, RZ ;  /* 0x0000001900037810 */ /* 0x000fc40007ffe0ff */
[----:B------:R-:W-:Y:S02]  /*aab0*/  IADD3 R2, R0, 0x20, RZ ;  /* 0x0000002000027810 */ /* 0x000fe40007ffe0ff */
[----:B------:R-:W-:Y:S02]  /*aac0*/  FSEL R196, R55, -INF , !P6 ;  /* 0xff80000037c47808 */ /* 0x000fe40007000000 */
[----:B------:R-:W-:Y:S02]  /*aad0*/  FSEL R53, R185, -INF , !P5 ;  /* 0xff800000b9357808 */ /* 0x000fe40006800000 */
[----:B------:R-:W-:Y:S02]  /*aae0*/  FSEL R55, R187, -INF , !P1 ;  /* 0xff800000bb377808 */ /* 0x000fe40004800000 */
[----:B------:R-:W-:Y:S02]  /*aaf0*/  ISETP.GE.AND P1, PT, R3, R229, PT ;  /* 0x000000e50300720c */ /* 0x000fe40003f26270 */
[----:B------:R-:W-:-:S02]  /*ab00*/  FSEL R185, R40, -INF , !P2 ;  /* 0xff80000028b97808 */ /* 0x000fc40005000000 */
[----:B------:R-:W-:Y:S02]  /*ab10*/  FSEL R186, R42, -INF , !P3 ;  /* 0xff8000002aba7808 */ /* 0x000fe40005800000 */
[C---:B------:R-:W-:Y:S02]  /*ab20*/  ISETP.GE.AND P6, PT, R3.reuse, R228, PT ;  /* 0x000000e40300720c */ /* 0x040fe40003fc6270 */
[C---:B------:R-:W-:Y:S02]  /*ab30*/  ISETP.GE.AND P5, PT, R3.reuse, R227, PT ;  /* 0x000000e30300720c */ /* 0x040fe40003fa6270 */
[C---:B------:R-:W-:Y:S02]  /*ab40*/  ISETP.GE.AND P2, PT, R3.reuse, R226, PT ;  /* 0x000000e20300720c */ /* 0x040fe40003f46270 */
[----:B------:R-:W-:Y:S02]  /*ab50*/  ISETP.GE.AND P3, PT, R2, R229, PT ;  /* 0x000000e50200720c */ /* 0x000fe40003f66270 */
[----:B------:R-:W-:-:S02]  /*ab60*/  ISETP.LT.OR P1, PT, R3, R225, P1 ;  /* 0x000000e10300720c */ /* 0x000fc40000f21670 */
[C---:B------:R-:W-:Y:S02]  /*ab70*/  ISETP.LT.OR P6, PT, R3.reuse, R224, P6 ;  /* 0x000000e00300720c */ /* 0x040fe400037c1670 */
[C---:B------:R-:W-:Y:S02]  /*ab80*/  ISETP.LT.OR P5, PT, R3.reuse, R223, P5 ;  /* 0x000000df0300720c */ /* 0x040fe40002fa1670 */
[----:B------:R-:W-:Y:S02]  /*ab90*/  ISETP.LT.OR P2, PT, R3, R222, P2 ;  /* 0x000000de0300720c */ /* 0x000fe40001741670 */
        /* <DEDUP_REMOVED lines=9> */
[C---:B------:R-:W-:Y:S02]  /*ac30*/  ISETP.GE.AND P6, PT, R3.reuse, R228, PT ;  /* 0x000000e40300720c */ /* 0x040fe40003fc6270 */
[CC--:B------:R-:W-:Y:S02]  /*ac40*/  ISETP.GE.AND P5, PT, R3.reuse, R227.reuse, PT ;  /* 0x000000e30300720c */ /* 0x0c0fe40003fa6270 */
[----:B------:R-:W-:Y:S02]  /*ac50*/  ISETP.GE.AND P3, PT, R3, R226, PT ;  /* 0x000000e20300720c */ /* 0x000fe40003f66270 */
[----:B------:R-:W-:Y:S02]  /*ac60*/  FSEL R182, R182, -INF , !P4 ;  /* 0xff800000b6b67808 */ /* 0x000fe40006000000 */
[C---:B------:R-:W-:Y:S02]  /*ac70*/  ISETP.GE.AND P0, PT, R2.reuse, R228, PT ;  /* 0x000000e40200720c */ /* 0x040fe40003f06270 */
[----:B------:R-:W-:-:S02]  /*ac80*/  ISETP.GE.AND P4, PT, R2, R227, PT ;  /* 0x000000e30200720c */ /* 0x000fc40003f86270 */
[----:B------:R-:W-:Y:S02]  /*ac90*/  ISETP.GE.AND P1, PT, R2, R226, PT ;  /* 0x000000e20200720c */ /* 0x000fe40003f26270 */
[C---:B------:R-:W-:Y:S02]  /*aca0*/  ISETP.LT.OR P2, PT, R3.reuse, R225, P2 ;  /* 0x000000e10300720c */ /* 0x040fe40001741670 */
[C---:B------:R-:W-:Y:S02]  /*acb0*/  ISETP.LT.OR P6, PT, R3.reuse, R224, P6 ;  /* 0x000000e00300720c */ /* 0x040fe400037c1670 */
[C---:B------:R-:W-:Y:S02]  /*acc0*/  ISETP.LT.OR P5, PT, R3.reuse, R223, P5 ;  /* 0x000000df0300720c */ /* 0x040fe40002fa1670 */
[----:B------:R-:W-:Y:S02]  /*acd0*/  ISETP.LT.OR P3, PT, R3, R222, P3 ;  /* 0x000000de0300720c */ /* 0x000fe40001f61670 */
[----:B----4-:R-:W-:-:S02]  /*ace0*/  FMNMX.FTZ R3, R19, R8, !PT ;  /* 0x0000000813037209 */ /* 0x010fc40007810000 */
[C---:B------:R-:W-:Y:S02]  /*acf0*/  ISETP.LT.OR P0, PT, R2.reuse, R224, P0 ;  /* 0x000000e00200720c */ /* 0x040fe40000701670 */
[C---:B------:R-:W-:Y:S02]  /*ad00*/  ISETP.LT.OR P4, PT, R2.reuse, R223, P4 ;  /* 0x000000df0200720c */ /* 0x040fe40002781670 */
[----:B------:R-:W-:Y:S02]  /*ad10*/  ISETP.LT.OR P1, PT, R2, R222, P1 ;  /* 0x000000de0200720c */ /* 0x000fe40000f21670 */
[----:B------:R-:W-:Y:S02]  /*ad20*/  IADD3 R2, R0, 0x28, RZ ;  /* 0x0000002800027810 */ /* 0x000fe40007ffe0ff */
[----:B------:R-:W-:Y:S02]  /*ad30*/  FMNMX.FTZ R3, R10, R3, !PT ;  /* 0x000000030a037209 */ /* 0x000fe40007810000 */
        /* <DEDUP_REMOVED lines=8> */
[----:B------:R-:W-:Y:S02]  /*adc0*/  FMNMX.FTZ R3, R11, R3, !PT ;  /* 0x000000030b037209 */ /* 0x000fe40007810000 */
[C---:B------:R-:W-:Y:S02]  /*add0*/  ISETP.LT.OR P0, PT, R2.reuse, R225, P0 ;  /* 0x000000e10200720c */ /* 0x040fe40000701670 */
[C---:B------:R-:W-:Y:S02]  /*ade0*/  ISETP.LT.OR P4, PT, R2.reuse, R224, P4 ;  /* 0x000000e00200720c */ /* 0x040fe40002781670 */
[C---:B------:R-:W-:Y:S02]  /*adf0*/  ISETP.LT.OR P1, PT, R2.reuse, R223, P1 ;  /* 0x000000df0200720c */ /* 0x040fe40000f21670 */
[----:B------:R-:W-:-:S02]  /*ae00*/  ISETP.LT.OR P2, PT, R2, R222, P2 ;  /* 0x000000de0200720c */ /* 0x000fc40001741670 */
[----:B------:R-:W-:Y:S02]  /*ae10*/  IADD3 R2, R0, 0x29, RZ ;  /* 0x0000002900027810 */ /* 0x000fe40007ffe0ff */
[----:B------:R-:W-:Y:S02]  /*ae20*/  FMNMX.FTZ R3, R13, R3, !PT ;  /* 0x000000030d037209 */ /* 0x000fe40007810000 */
[----:B------:R-:W-:Y:S02]  /*ae30*/  FSEL R232, R39, -INF , !P6 ;  /* 0xff80000027e87808 */ /* 0x000fe40007000000 */
[----:B------:R-:W-:Y:S02]  /*ae40*/  FSEL R181, R177, -INF , !P5 ;  /* 0xff800000b1b57808 */ /* 0x000fe40006800000 */
[----:B------:R-:W-:Y:S02]  /*ae50*/  FSEL R239, R179, -INF , !P3 ;  /* 0xff800000b3ef7808 */ /* 0x000fe40005800000 */
[----:B------:R-:W-:-:S02]  /*ae60*/  FSEL R234, R108, -INF , !P1 ;  /* 0xff8000006cea7808 */ /* 0x000fc40004800000 */
[C---:B------:R-:W-:Y:S02]  /*ae70*/  ISETP.GE.AND P6, PT, R2.reuse, R229, PT ;  /* 0x000000e50200720c */ /* 0x040fe40003fc6270 */
[C---:B------:R-:W-:Y:S02]  /*ae80*/  ISETP.GE.AND P3, PT, R2.reuse, R228, PT ;  /* 0x000000e40200720c */ /* 0x040fe40003f66270 */
[C---:B------:R-:W-:Y:S02]  /*ae90*/  ISETP.GE.AND P5, PT, R2.reuse, R227, PT ;  /* 0x000000e30200720c */ /* 0x040fe40003fa6270 */
[----:B------:R-:W-:Y:S02]  /*aea0*/  ISETP.GE.AND P1, PT, R2, R226, PT ;  /* 0x000000e20200720c */ /* 0x000fe40003f26270 */
[----:B------:R-:W-:Y:S02]  /*aeb0*/  FMNMX.FTZ R3, R54, R3, !PT ;  /* 0x0000000336037209 */ /* 0x000fe40007810000 */
[----:B------:R-:W-:-:S02]  /*aec0*/  ISETP.LT.OR P6, PT, R2, R225, P6 ;  /* 0x000000e10200720c */ /* 0x000fc400037c1670 */
[C---:B------:R-:W-:Y:S02]  /*aed0*/  ISETP.LT.OR P3, PT, R2.reuse, R224, P3 ;  /* 0x000000e00200720c */ /* 0x040fe40001f61670 */
[C---:B------:R-:W-:Y:S02]  /*aee0*/  ISETP.LT.OR P5, PT, R2.reuse, R223, P5 ;  /* 0x000000df0200720c */ /* 0x040fe40002fa1670 */
[----:B------:R-:W-:Y:S02]  /*aef0*/  ISETP.LT.OR P1, PT, R2, R222, P1 ;  /* 0x000000de0200720c */ /* 0x000fe40000f21670 */
[----:B------:R-:W-:-:S04]  /*af00*/  FMNMX.FTZ R2, R53, R3, !PT ;  /* 0x0000000335027209 */ /* 0x000fc80007810000 */
[----:B------:R-:W-:-:S04]  /*af10*/  FMNMX.FTZ R6, R40, R2, !PT ;  /* 0x0000000228067209 */ /* 0x000fc80007810000 */
[----:B------:R-:W-:Y:S02]  /*af20*/  FMNMX.FTZ R6, R41, R6, !PT ;  /* 0x0000000629067209 */ /* 0x000fe40007810000 */
[----:B------:R-:W-:Y:S02]  /*af30*/  FSEL R242, R111, -INF , !P1 ;  /* 0xff8000006ff27808 */ /* 0x000fe40004800000 */
[----:B------:R-:W-:Y:S02]  /*af40*/  FMNMX.FTZ R6, R198, R6, !PT ;  /* 0x00000006c6067209 */ /* 0x000fe40007810000 */
[----:B------:R-:W-:Y:S02]  /*af50*/  IADD3 R3, R0, 0x31, RZ ;  /* 0x0000003100037810 */ /* 0x000fe40007ffe0ff */
[----:B------:R-:W-:Y:S02]  /*af60*/  ISETP.GE.AND P1, PT, R4, R227, PT ;  /* 0x000000e30400720c */ /* 0x000fe40003f26270 */
[----:B------:R-:W-:-:S02]  /*af70*/  FMNMX.FTZ R5, R14, R5, !PT ;  /* 0x000000050e057209 */ /* 0x000fc40007810000 */
[----:B------:R-:W-:Y:S02]  /*af80*/  FMNMX.FTZ R7, R181, R6, !PT ;  /* 0x00000006b5077209 */ /* 0x000fe40007810000 */
[----:B------:R-:W-:Y:S02]  /*af90*/  FSEL R233, R109, -INF , !P5 ;  /* 0xff8000006de97808 */ /* 0x000fe40006800000 */
[----:B------:R-:W-:Y:S02]  /*afa0*/  ISETP.GE.AND P5, PT, R3, R227, PT ;  /* 0x000000e30300720c */ /* 0x000fe40003fa6270 */
[----:B------:R-:W-:Y:S02]  /*afb0*/  ISETP.LT.OR P1, PT, R4, R223, P1 ;  /* 0x000000df0400720c */ /* 0x000fe40000f21670 */
[----:B------:R-:W-:Y:S02]  /*afc0*/  FMNMX.FTZ R5, R15, R5, !PT ;  /* 0x000000050f057209 */ /* 0x000fe40007810000 */
[----:B------:R-:W-:-:S02]  /*afd0*/  IADD3 R2, R0, 0x38, RZ ;  /* 0x0000003800027810 */ /* 0x000fc40007ffe0ff */
[----:B------:R-:W-:Y:S02]  /*afe0*/  FMNMX.FTZ R7, R234, R7, !PT ;  /* 0x00000007ea077209 */ /* 0x000fe40007810000 */
[----:B------:R-:W-:Y:S02]  /*aff0*/  ISETP.LT.OR P5, PT, R3, R223, P5 ;  /* 0x000000df0300720c */ /* 0x000fe40002fa1670 */
[----:B------:R-:W-:Y:S02]  /*b000*/  FSEL R42, R192, -INF , !P1 ;  /* 0xff800000c02a7808 */ /* 0x000fe40004800000 */
[----:B------:R-:W-:Y:S02]  /*b010*/  FMNMX.FTZ R5, R16, R5, !PT ;  /* 0x0000000510057209 */ /* 0x000fe40007810000 */
[----:B------:R-:W-:Y:S02]  /*b020*/  IADD3 R0, R0, 0x39, RZ ;  /* 0x0000003900007810 */ /* 0x000fe40007ffe0ff */
[----:B------:R-:W-:-:S02]  /*b030*/  ISETP.GE.AND P1, PT, R2, R227, PT ;  /* 0x000000e30200720c */ /* 0x000fc40003f26270 */
[----:B------:R-:W-:Y:S02]  /*b040*/  FMNMX.FTZ R7, R233, R7, !PT ;  /* 0x00000007e9077209 */ /* 0x000fe40007810000 */
[----:B------:R-:W-:Y:S02]  /*b050*/  FSEL R241, R193, -INF , !P5 ;  /* 0xff800000c1f17808 */ /* 0x000fe40006800000 */
[----:B------:R-:W-:Y:S02]  /*b060*/  FMNMX.FTZ R5, R107, R5, !PT ;  /* 0x000000056b057209 */ /* 0x000fe40007810000 */
[----:B------:R-:W-:Y:S02]  /*b070*/  ISETP.GE.AND P5, PT, R0, R227, PT ;  /* 0x000000e30000720c */ /* 0x000fe40003fa6270 */
[----:B------:R-:W-:Y:S02]  /*b080*/  ISETP.LT.OR P1, PT, R2, R223, P1 ;  /* 0x000000df0200720c */ /* 0x000fe40000f21670 */
[----:B------:R-:W-:-:S02]  /*b090*/  FMNMX.FTZ R7, R42, R7, !PT ;  /* 0x000000072a077209 */ /* 0x000fc40007810000 */
[----:B------:R-:W-:Y:S02]  /*b0a0*/  FMNMX.FTZ R5, R55, R5, !PT ;  /* 0x0000000537057209 */ /* 0x000fe40007810000 */
[----:B------:R-:W-:Y:S02]  /*b0b0*/  ISETP.LT.OR P5, PT, R0, R223, P5 ;  /* 0x000000df0000720c */ /* 0x000fe40002fa1670 */
[----:B------:R-:W-:Y:S02]  /*b0c0*/  FSEL R207, R64, -INF , !P1 ;  /* 0xff80000040cf7808 */ /* 0x000fe40004800000 */
[----:B------:R-:W-:Y:S02]  /*b0d0*/  FMNMX.FTZ R7, R241, R7, !PT ;  /* 0x00000007f1077209 */ /* 0x000fe40007810000 */
[----:B------:R-:W-:Y:S02]  /*b0e0*/  FMNMX.FTZ R5, R182, R5, !PT ;  /* 0x00000005b6057209 */ /* 0x000fe40007810000 */
[----:B------:R-:W-:-:S02]  /*b0f0*/  FSEL R219, R65, -INF , !P5 ;  /* 0xff80000041db7808 */ /* 0x000fc40006800000 */
[----:B------:R-:W-:Y:S02]  /*b100*/  FMNMX.FTZ R7, R207, R7, !PT ;  /* 0x00000007cf077209 */ /* 0x000fe40007810000 */
[----:B------:R-:W-:Y:S02]  /*b110*/  FMNMX.FTZ R6, R183, R5, !PT ;  /* 0x00000005b7067209 */ /* 0x000fe40007810000 */
[----:B------:R-:W-:Y:S02]  /*b120*/  FMNMX.FTZ R5, R219, R7, !PT ;  /* 0x00000007db057209 */ /* 0x000fe40007810000 */
[----:B------:R-:W-:Y:S02]  /*b130*/  FSEL R238, R110, -INF , !P2 ;  /* 0xff8000006eee7808 */ /* 0x000fe40005000000 */
[----:B------:R-:W-:Y:S01]  /*b140*/  ISETP.GE.AND P2, PT, R4, R226, PT ;  /* 0x000000e20400720c */ /* 0x000fe20003f46270 */
[----:B------:R-:W1:Y:S01]  /*b150*/  SHFL.BFLY PT, R9, R5, 0x2, 0x1f ;  /* 0x0c401f0005097f89 */ /* 0x000e6200000e0000 */
[----:B------:R-:W-:-:S02]  /*b160*/  FMNMX.FTZ R6, R236, R6, !PT ;  /* 0x00000006ec067209 */ /* 0x000fc40007810000 */
[----:B------:R-:W-:Y:S02]  /*b170*/  ISETP.GE.AND P1, PT, R3, R226, PT ;  /* 0x000000e20300720c */ /* 0x000fe40003f26270 */
[----:B------:R-:W-:Y:S02]  /*b180*/  ISETP.LT.OR P2, PT, R4, R222, P2 ;  /* 0x000000de0400720c */ /* 0x000fe40001741670 */
[----:B------:R-:W-:Y:S02]  /*b190*/  FMNMX.FTZ R6, R239, R6, !PT ;  /* 0x00000006ef067209 */ /* 0x000fe40007810000 */
[----:B------:R-:W-:Y:S02]  /*b1a0*/  ISETP.LT.OR P1, PT, R3, R222, P1 ;  /* 0x000000de0300720c */ /* 0x000fe40000f21670 */
[----:B------:R-:W-:Y:S02]  /*b1b0*/  FSEL R63, R194, -INF , !P2 ;  /* 0xff800000c23f7808 */ /* 0x000fe40005000000 */
[----:B------:R-:W-:-:S02]  /*b1c0*/  ISETP.GE.AND P5, PT, R4, R229, PT ;  /* 0x000000e50400720c */ /* 0x000fc40003fa6270 */
[----:B------:R-:W-:Y:S02]  /*b1d0*/  ISETP.GE.AND P2, PT, R4, R228, PT ;  /* 0x000000e40400720c */ /* 0x000fe40003f46270 */
[----:B------:R-:W-:Y:S02]  /*b1e0*/  FMNMX.FTZ R6, R238, R6, !PT ;  /* 0x00000006ee067209 */ /* 0x000fe40007810000 */
[----:B------:R-:W-:Y:S02]  /*b1f0*/  FSEL R56, R195, -INF , !P1 ;  /* 0xff800000c3387808 */ /* 0x000fe40004800000 */
[----:B------:R-:W-:Y:S02]  /*b200*/  FSEL R243, R48, -INF , !P0 ;  /* 0xff80000030f37808 */ /* 0x000fe40004000000 */
[-C--:B------:R-:W-:Y:S02]  /*b210*/  ISETP.GE.AND P1, PT, R2, R226.reuse, PT ;  /* 0x000000e20200720c */ /* 0x080fe40003f26270 */
[----:B------:R-:W-:-:S02]  /*b220*/  ISETP.GE.AND P0, PT, R0, R226, PT ;  /* 0x000000e20000720c */ /* 0x000fc40003f06270 */
[C---:B------:R-:W-:Y:S02]  /*b230*/  ISETP.LT.OR P5, PT, R4.reuse, R225, P5 ;  /* 0x000000e10400720c */ /* 0x040fe40002fa1670 */
[----:B------:R-:W-:Y:S02]  /*b240*/  ISETP.LT.OR P2, PT, R4, R224, P2 ;  /* 0x000000e00400720c */ /* 0x000fe40001741670 */
[----:B------:R-:W-:Y:S02]  /*b250*/  FMNMX.FTZ R4, R242, R6, !PT ;  /* 0x00000006f2047209 */ /* 0x000fe40007810000 */
[-C--:B------:R-:W-:Y:S02]  /*b260*/  ISETP.LT.OR P1, PT, R2, R222.reuse, P1 ;  /* 0x000000de0200720c */ /* 0x080fe40000f21670 */
[----:B------:R-:W-:Y:S02]  /*b270*/  ISETP.LT.OR P0, PT, R0, R222, P0 ;  /* 0x000000de0000720c */ /* 0x000fe40000701670 */
[----:B------:R-:W-:-:S02]  /*b280*/  FMNMX.FTZ R4, R63, R4, !PT ;  /* 0x000000043f047209 */ /* 0x000fc40007810000 */
[----:B------:R-:W-:Y:S02]  /*b290*/  FSEL R235, R66, -INF , !P1 ;  /* 0xff80000042eb7808 */ /* 0x000fe40004800000 */
[----:B------:R-:W-:Y:S02]  /*b2a0*/  FSEL R67, R67, -INF , !P0 ;  /* 0xff80000043437808 */ /* 0x000fe40004000000 */
[C---:B------:R-:W-:Y:S02]  /*b2b0*/  ISETP.GE.AND P1, PT, R3.reuse, R229, PT ;  /* 0x000000e50300720c */ /* 0x040fe40003f26270 */
[----:B------:R-:W-:Y:S02]  /*b2c0*/  ISETP.GE.AND P0, PT, R3, R228, PT ;  /* 0x000000e40300720c */ /* 0x000fe40003f06270 */
[----:B------:R-:W-:Y:S02]  /*b2d0*/  FMNMX.FTZ R7, R231, R24, !PT ;  /* 0x00000018e7077209 */ /* 0x000fe40007810000 */
[----:B------:R-:W-:-:S02]  /*b2e0*/  FMNMX.FTZ R4, R56, R4, !PT ;  /* 0x0000000438047209 */ /* 0x000fc40007810000 */
[----:B------:R-:W-:Y:S02]  /*b2f0*/  FMNMX.FTZ R6, R251, R32, !PT ;  /* 0x00000020fb067209 */ /* 0x000fe40007810000 */
[C---:B------:R-:W-:Y:S02]  /*b300*/  ISETP.LT.OR P1, PT, R3.reuse, R225, P1 ;  /* 0x000000e10300720c */ /* 0x040fe40000f21670 */
[----:B------:R-:W-:Y:S02]  /*b310*/  ISETP.LT.OR P0, PT, R3, R224, P0 ;  /* 0x000000e00300720c */ /* 0x000fe40000701670 */
[----:B------:R-:W-:Y:S02]  /*b320*/  FMNMX.FTZ R7, R25, R7, !PT ;  /* 0x0000000719077209 */ /* 0x000fe40007810000 */
[----:B------:R-:W-:Y:S02]  /*b330*/  FMNMX.FTZ R3, R235, R4, !PT ;  /* 0x00000004eb037209 */ /* 0x000fe40007810000 */
[----:B-1----:R-:W-:-:S02]  /*b340*/  FMNMX.FTZ R4, R5, R9, !PT ;  /* 0x0000000905047209 */ /* 0x002fc40007810000 */
[----:B------:R-:W-:Y:S02]  /*b350*/  FMNMX.FTZ R5, R34, R6, !PT ;  /* 0x0000000622057209 */ /* 0x000fe40007810000 */
[----:B------:R-:W-:Y:S02]  /*b360*/  FMNMX.FTZ R6, R26, R7, !PT ;  /* 0x000000071a067209 */ /* 0x000fe40007810000 */
[----:B------:R-:W-:Y:S02]  /*b370*/  FMNMX.FTZ R3, R67, R3, !PT ;  /* 0x0000000343037209 */ /* 0x000fe40007810000 */
[----:B------:R-:W-:Y:S02]  /*b380*/  FMNMX.FTZ R6, R27, R6, !PT ;  /* 0x000000061b067209 */ /* 0x000fe40007810000 */
[----:B------:R-:W-:Y:S01]  /*b390*/  FMNMX.FTZ R5, R35, R5, !PT ;  /* 0x0000000523057209 */ /* 0x000fe20007810000 */
[----:B------:R-:W1:Y:S01]  /*b3a0*/  SHFL.BFLY PT, R7, R3, 0x2, 0x1f ;  /* 0x0c401f0003077f89 */ /* 0x000e6200000e0000 */
[----:B------:R-:W-:-:S02]  /*b3b0*/  FMNMX.FTZ R6, R52, R6, !PT ;  /* 0x0000000634067209 */ /* 0x000fc40007810000 */
[----:B------:R-:W-:Y:S02]  /*b3c0*/  FMNMX.FTZ R5, R59, R5, !PT ;  /* 0x000000053b057209 */ /* 0x000fe40007810000 */
[----:B------:R-:W-:Y:S02]  /*b3d0*/  FMNMX.FTZ R6, R184, R6, !PT ;  /* 0x00000006b8067209 */ /* 0x000fe40007810000 */
[----:B------:R-:W-:Y:S02]  /*b3e0*/  FSEL R247, R50, -INF , !P4 ;  /* 0xff80000032f77808 */ /* 0x000fe40006000000 */
[----:B------:R-:W-:Y:S02]  /*b3f0*/  FSEL R240, R49, -INF , !P6 ;  /* 0xff80000031f07808 */ /* 0x000fe40007000000 */
[C---:B------:R-:W-:Y:S02]  /*b400*/  ISETP.GE.AND P4, PT, R2.reuse, R229, PT ;  /* 0x000000e50200720c */ /* 0x040fe40003f86270 */
[----:B------:R-:W-:-:S02]  /*b410*/  ISETP.GE.AND P6, PT, R2, R228, PT ;  /* 0x000000e40200720c */ /* 0x000fc40003fc6270 */
[----:B------:R-:W-:Y:S02]  /*b420*/  FMNMX.FTZ R5, R197, R5, !PT ;  /* 0x00000005c5057209 */ /* 0x000fe40007810000 */
[----:B------:R-:W-:Y:S01]  /*b430*/  FMNMX.FTZ R6, R185, R6, !PT ;  /* 0x00000006b9067209 */ /* 0x000fe20007810000 */
[----:B------:R-:W2:Y:S01]  /*b440*/  SHFL.BFLY PT, R9, R4, 0x1, 0x1f ;  /* 0x0c201f0004097f89 */ /* 0x000ea200000e0000 */
[C---:B------:R-:W-:Y:S02]  /*b450*/  ISETP.LT.OR P4, PT, R2.reuse, R225, P4 ;  /* 0x000000e10200720c */ /* 0x040fe40002781670 */
[----:B------:R-:W-:Y:S02]  /*b460*/  ISETP.LT.OR P6, PT, R2, R224, P6 ;  /* 0x000000e00200720c */ /* 0x000fe400037c1670 */
[----:B------:R-:W-:Y:S02]  /*b470*/  FMNMX.FTZ R2, R196, R5, !PT ;  /* 0x00000005c4027209 */ /* 0x000fe40007810000 */
[----:B------:R-:W-:-:S02]  /*b480*/  FMNMX.FTZ R5, R180, R6, !PT ;  /* 0x00000006b4057209 */ /* 0x000fc40007810000 */
[----:B------:R-:W-:Y:S02]  /*b490*/  FMNMX.FTZ R2, R186, R2, !PT ;  /* 0x00000002ba027209 */ /* 0x000fe40007810000 */
[----:B------:R-:W-:Y:S02]  /*b4a0*/  FMNMX.FTZ R5, R248, R5, !PT ;  /* 0x00000005f8057209 */ /* 0x000fe40007810000 */
[----:B------:R-:W-:Y:S02]  /*b4b0*/  FSEL R246, R51, -INF , !P3 ;  /* 0xff80000033f67808 */ /* 0x000fe40005800000 */
[----:B------:R-:W-:Y:S01]  /*b4c0*/  FSEL R244, R20, -INF , !P5 ;  /* 0xff80000014f47808 */ /* 0x000fe20006800000 */
[----:B------:R-:W-:Y:S01]  /*b4d0*/  IMAD.MOV.U32 R250, RZ, RZ, R100 ;  /* 0x000000fffffa7224 */ /* 0x000fe200078e0064 */
[C---:B------:R-:W-:Y:S01]  /*b4e0*/  ISETP.GE.AND P3, PT, R0.reuse, R229, PT ;  /* 0x000000e50000720c */ /* 0x040fe20003f66270 */
[----:B------:R-:W-:Y:S01]  /*b4f0*/  LDSM.16.MT88.4 R48, [R216+0xb000] ;  /* 0x00b00000d830783b */ /* 0x000fe20000004200 */
[----:B------:R-:W-:-:S02]  /*b500*/  ISETP.GE.AND P5, PT, R0, R228, PT ;  /* 0x000000e40000720c */ /* 0x000fc40003fa6270 */
[----:B------:R-:W-:Y:S02]  /*b510*/  FMNMX.FTZ R2, R187, R2, !PT ;  /* 0x00000002bb027209 */ /* 0x000fe40007810000 */
[----:B------:R-:W-:Y:S02]  /*b520*/  FMNMX.FTZ R5, R249, R5, !PT ;  /* 0x00000005f9057209 */ /* 0x000fe40007810000 */
[C---:B------:R-:W-:Y:S02]  /*b530*/  ISETP.LT.OR P3, PT, R0.reuse, R225, P3 ;  /* 0x000000e10000720c */ /* 0x040fe40001f61670 */
[----:B------:R-:W-:Y:S02]  /*b540*/  ISETP.LT.OR P5, PT, R0, R224, P5 ;  /* 0x000000e00000720c */ /* 0x000fe40002fa1670 */
[----:B------:R-:W-:Y:S02]  /*b550*/  FMNMX.FTZ R2, R199, R2, !PT ;  /* 0x00000002c7027209 */ /* 0x000fe40007810000 */
[----:B-1----:R-:W-:-:S02]  /*b560*/  FMNMX.FTZ R0, R3, R7, !PT ;  /* 0x0000000703007209 */ /* 0x002fc40007810000 */
[----:B------:R-:W-:Y:S02]  /*b570*/  FMNMX.FTZ R3, R243, R5, !PT ;  /* 0x00000005f3037209 */ /* 0x000fe40007810000 */
[----:B------:R-:W-:Y:S02]  /*b580*/  FMNMX.FTZ R2, R232, R2, !PT ;  /* 0x00000002e8027209 */ /* 0x000fe40007810000 */
[----:B------:R-:W-:Y:S02]  /*b590*/  FMNMX.FTZ R3, R240, R3, !PT ;  /* 0x00000003f0037209 */ /* 0x000fe40007810000 */
[----:B------:R-:W-:Y:S02]  /*b5a0*/  FMNMX.FTZ R2, R247, R2, !PT ;  /* 0x00000002f7027209 */ /* 0x000fe40007810000 */
[----:B------:R-:W-:Y:S02]  /*b5b0*/  FSEL R60, R21, -INF , !P1 ;  /* 0xff800000153c7808 */ /* 0x000fe40004800000 */
[----:B------:R-:W-:-:S02]  /*b5c0*/  FMNMX.FTZ R3, R244, R3, !PT ;  /* 0x00000003f4037209 */ /* 0x000fc40007810000 */
[----:B------:R-:W-:Y:S02]  /*b5d0*/  FSEL R245, R22, -INF , !P2 ;  /* 0xff80000016f57808 */ /* 0x000fe40005000000 */
[----:B--2---:R-:W-:Y:S02]  /*b5e0*/  FMNMX.FTZ R103, R4, R9, !PT ;  /* 0x0000000904677209 */ /* 0x004fe40007810000 */
[----:B------:R-:W-:Y:S02]  /*b5f0*/  FMNMX.FTZ R2, R246, R2, !PT ;  /* 0x00000002f6027209 */ /* 0x000fe40007810000 */
[----:B------:R-:W-:Y:S02]  /*b600*/  FSEL R206, R28, -INF , !P4 ;  /* 0xff8000001cce7808 */ /* 0x000fe40006000000 */
[----:B------:R-:W-:Y:S01]  /*b610*/  FMNMX.FTZ R4, R60, R3, !PT ;  /* 0x000000033c047209 */ /* 0x000fe20007810000 */
[----:B------:R-:W1:Y:S01]  /*b620*/  SHFL.BFLY PT, R6, R0, 0x1, 0x1f ;  /* 0x0c201f0000067f89 */ /* 0x000e6200000e0000 */
[----:B------:R-:W-:-:S02]  /*b630*/  FSEL R36, R23, -INF , !P0 ;  /* 0xff80000017247808 */ /* 0x000fc40004000000 */
[----:B------:R-:W-:Y:S01]  /*b640*/  FMNMX.FTZ R3, R245, R2, !PT ;  /* 0x00000002f5037209 */ /* 0x000fe20007810000 */
[----:B------:R-:W-:Y:S01]  /*b650*/  LDSM.16.MT88.4 R20, [R218+0x9000] ;  /* 0x00900000da14783b */ /* 0x000fe20000004200 */
[----:B------:R-:W-:Y:S02]  /*b660*/  FSEL R38, R29, -INF , !P3 ;  /* 0xff8000001d267808 */ /* 0x000fe40005800000 */
[----:B------:R-:W-:Y:S02]  /*b670*/  FMNMX.FTZ R4, R206, R4, !PT ;  /* 0x00000004ce047209 */ /* 0x000fe40007810000 */
[----:B------:R-:W-:Y:S02]  /*b680*/  FMNMX.FTZ R5, R36, R3, !PT ;  /* 0x0000000324057209 */ /* 0x000fe40007810000 */
[----:B------:R-:W-:Y:S01]  /*b690*/  FMNMX.FTZ R3, R38, R4, !PT ;  /* 0x0000000426037209 */ /* 0x000fe20007810000 */
[C---:B------:R-:W-:Y:S01]  /*b6a0*/  FMUL.FTZ R2, R103.reuse, c[0x0][0x23c] ;  /* 0x00008f0067027a20 */ /* 0x040fe20000410000 */
[----:B------:R-:W-:-:S03]  /*b6b0*/  FSETP.NEU.FTZ.AND P0, PT, R103, -INF , PT ;  /* 0xff8000006700780b */ /* 0x000fc60003f1d000 */
[----:B------:R-:W2:Y:S01]  /*b6c0*/  SHFL.BFLY PT, R7, R3, 0x2, 0x1f ;  /* 0x0c401f0003077f89 */ /* 0x000ea200000e0000 */
[----:B------:R-:W-:Y:S02]  /*b6d0*/  FSEL R2, R2, RZ, P0 ;  /* 0x000000ff02027208 */ /* 0x000fe40000000000 */
[----:B------:R-:W-:Y:S02]  /*b6e0*/  FSEL R57, R30, -INF , !P6 ;  /* 0xff8000001e397808 */ /* 0x000fe40007000000 */
[----:B------:R-:W-:Y:S01]  /*b6f0*/  FSEL R58, R31, -INF , !P5 ;  /* 0xff8000001f3a7808 */ /* 0x000fe20006800000 */
[----:B------:R-:W-:Y:S01]  /*b700*/  FFMA.FTZ R4, R8, c[0x0][0x23c], -R2 ;  /* 0x00008f0008047a23 */ /* 0x000fe20000010802 */
[----:B------:R-:W-:Y:S01]  /*b710*/  FMNMX.FTZ R5, R57, R5, !PT ;  /* 0x0000000539057209 */ /* 0x000fe20007810000 */
[----:B------:R-:W-:Y:S02]  /*b720*/  LDSM.16.MT88.4 R28, [R216+0xa000] ;  /* 0x00a00000d81c783b */ /* 0x000fe40000004200 */
[----:B------:R3:W-:Y:S01]  /*b730*/  MUFU.EX2 R237, R4 ;  /* 0x0000000400ed7308 */ /* 0x0007e20000000800 */
[----:B-1----:R-:W-:-:S04]  /*b740*/  FMNMX.FTZ R102, R0, R6, !PT ;  /* 0x0000000600667209 */ /* 0x002fc80007810000 */
[C---:B------:R-:W-:Y:S01]  /*b750*/  FSETP.NEU.FTZ.AND P1, PT, R102.reuse, -INF , PT ;  /* 0xff8000006600780b */ /* 0x040fe20003f3d000 */
[----:B------:R-:W-:Y:S01]  /*b760*/  FMUL.FTZ R0, R102, c[0x0][0x23c] ;  /* 0x00008f0066007a20 */ /* 0x000fe20000410000 */
[----:B---3--:R-:W-:Y:S01]  /*b770*/  FMNMX.FTZ R4, R58, R5, !PT ;  /* 0x000000053a047209 */ /* 0x008fe20007810000 */
[----:B------:R-:W-:-:S04]  /*b780*/  FFMA.FTZ R5, R10, c[0x0][0x23c], -R2 ;  /* 0x00008f000a057a23 */ /* 0x000fc80000010802 */
[----:B------:R1:W3:Y:S01]  /*b790*/  MUFU.EX2 R62, R5 ;  /* 0x00000005003e7308 */ /* 0x0002e20000000800 */
[----:B------:R-:W4:Y:S01]  /*b7a0*/  SHFL.BFLY PT, R6, R4, 0x2, 0x1f ;  /* 0x0c401f0004067f89 */ /* 0x000f2200000e0000 */
[----:B------:R-:W-:Y:S02]  /*b7b0*/  FSEL R0, R0, RZ, P1 ;  /* 0x000000ff00007208 */ /* 0x000fe40000800000 */
[----:B--2---:R-:W-:Y:S01]  /*b7c0*/  FMNMX.FTZ R3, R3, R7, !PT ;  /* 0x0000000703037209 */ /* 0x004fe20007810000 */
[----:B-1----:R-:W-:-:S04]  /*b7d0*/  FFMA.FTZ R5, R11, c[0x0][0x23c], -R2 ;  /* 0x00008f000b057a23 */ /* 0x002fc80000010802 */
[----:B------:R1:W-:Y:S01]  /*b7e0*/  MUFU.EX2 R220, R5 ;  /* 0x0000000500dc7308 */ /* 0x0003e20000000800 */
[----:B------:R-:W2:Y:S01]  /*b7f0*/  SHFL.BFLY PT, R8, R3, 0x1, 0x1f ;  /* 0x0c201f0003087f89 */ /* 0x000ea200000e0000 */
[----:B-1----:R-:W-:-:S06]  /*b800*/  FFMA.FTZ R5, R13, c[0x0][0x23c], -R2 ;  /* 0x00008f000d057a23 */ /* 0x002fcc0000010802 */
[----:B------:R1:W-:Y:S01]  /*b810*/  MUFU.EX2 R205, R5 ;  /* 0x0000000500cd7308 */ /* 0x0003e20000000800 */
[----:B----4-:R-:W-:Y:S01]  /*b820*/  FMNMX.FTZ R4, R4, R6, !PT ;  /* 0x0000000604047209 */ /* 0x010fe20007810000 */
[----:B-1----:R-:W-:-:S06]  /*b830*/  FFMA.FTZ R5, R12, c[0x0][0x23c], -R0 ;  /* 0x00008f000c057a23 */ /* 0x002fcc0000010800 */
[----:B------:R1:W-:Y:S01]  /*b840*/  MUFU.EX2 R61, R5 ;  /* 0x00000005003d7308 */ /* 0x0003e20000000800 */
[----:B------:R-:W-:Y:S01]  /*b850*/  FSEL R6, R103, RZ, P0 ;  /* 0x000000ff67067208 */ /* 0x000fe20000000000 */
[----:B-1----:R-:W-:-:S06]  /*b860*/  FFMA.FTZ R5, R14, c[0x0][0x23c], -R0 ;  /* 0x00008f000e057a23 */ /* 0x002fcc0000010800 */
[----:B------:R1:W-:Y:S01]  /*b870*/  MUFU.EX2 R200, R5 ;  /* 0x0000000500c87308 */ /* 0x0003e20000000800 */
[----:B------:R-:W4:Y:S01]  /*b880*/  SHFL.BFLY PT, R7, R4, 0x1, 0x1f ;  /* 0x0c201f0004077f89 */ /* 0x000f2200000e0000 */
[----:B--2---:R-:W-:Y:S01]  /*b890*/  FMNMX.FTZ R104, R3, R8, !PT ;  /* 0x0000000803687209 */ /* 0x004fe20007810000 */
[----:B-1----:R-:W-:Y:S02]  /*b8a0*/  FFMA.FTZ R5, R15, c[0x0][0x23c], -R0 ;  /* 0x00008f000f057a23 */ /* 0x002fe40000010800 */
[----:B------:R-:W-:Y:S01]  /*b8b0*/  FADD.FTZ R6, R19, -R6 ;  /* 0x8000000613067221 */ /* 0x000fe20000010000 */
[C---:B------:R-:W-:Y:S02]  /*b8c0*/  FSETP.NEU.FTZ.AND P0, PT, R104.reuse, -INF , PT ;  /* 0xff8000006800780b */ /* 0x040fe40003f1d000 */
[----:B------:R1:W-:Y:S01]  /*b8d0*/  MUFU.EX2 R202, R5 ;  /* 0x0000000500ca7308 */ /* 0x0003e20000000800 */
[----:B------:R-:W-:Y:S01]  /*b8e0*/  FMUL.FTZ R3, R104, c[0x0][0x23c] ;  /* 0x00008f0068037a20 */ /* 0x000fe20000410000 */
[----:B------:R-:W-:Y:S01]  /*b8f0*/  LDSM.16.MT88.4 R12, [R218+0xb000] ;  /* 0x00b00000da0c783b */ /* 0x000fe20000004200 */
[----:B-1----:R-:W-:-:S03]  /*b900*/  FFMA.FTZ R5, R16, c[0x0][0x23c], -R0 ;  /* 0x00008f0010057a23 */ /* 0x002fc60000010800 */
[----:B------:R-:W1:Y:S02]  /*b910*/  LDSM.16.MT88.4 R16, [R216+0x9000] ;  /* 0x00900000d810783b */ /* 0x000e640000004200 */
[----:B------:R2:W-:Y:S01]  /*b920*/  MUFU.EX2 R43, R5 ;  /* 0x00000005002b7308 */ /* 0x0005e20000000800 */
[----:B------:R-:W-:Y:S01]  /*b930*/  FMUL.FTZ R6, R6, c[0x0][0x23c] ;  /* 0x00008f0006067a20 */ /* 0x000fe20000410000 */
[----:B------:R-:W-:Y:S02]  /*b940*/  FSEL R8, R3, RZ, P0 ;  /* 0x000000ff03087208 */ /* 0x000fe40000000000 */
[----:B--2---:R-:W-:-:S05]  /*b950*/  FSEL R5, R102, RZ, P1 ;  /* 0x000000ff66057208 */ /* 0x004fca0000800000 */
[----:B------:R-:W-:-:S04]  /*b960*/  FADD.FTZ R5, R252, -R5 ;  /* 0x80000005fc057221 */ /* 0x000fc80000010000 */
[----:B------:R-:W-:Y:S01]  /*b970*/  FMUL.FTZ R5, R5, c[0x0][0x23c] ;  /* 0x00008f0005057a20 */ /* 0x000fe20000410000 */
[----:B------:R-:W2:Y:S01]  /*b980*/  MUFU.EX2 R106, R6 ;  /* 0x00000006006a7308 */ /* 0x000ea20000000800 */
[----:B------:R-:W-:-:S07]  /*b990*/  FFMA.FTZ R9, R24, c[0x0][0x23c], -R8 ;  /* 0x00008f0018097a23 */ /* 0x000fce0000010808 */
[----:B------:R1:W1:Y:S01]  /*b9a0*/  MUFU.EX2 R100, R5 ;  /* 0x0000000500647308 */ /* 0x0002620000000800 */
[----:B----4-:R-:W-:-:S07]  /*b9b0*/  FMNMX.FTZ R105, R4, R7, !PT ;  /* 0x0000000704697209 */ /* 0x010fce0007810000 */
[----:B------:R4:W-:Y:S01]  /*b9c0*/  MUFU.EX2 R37, R9 ;  /* 0x0000000900257308 */ /* 0x0009e20000000800 */
[----:B---3--:R-:W-:Y:S01]  /*b9d0*/  F2FP.BF16.PACK_AB R4, R62, R237 ;  /* 0x000000ed3e04723e */ /* 0x008fe200000010ff */
[----:B------:R-:W-:Y:S01]  /*b9e0*/  FMUL.FTZ R3, R105, c[0x0][0x23c] ;  /* 0x00008f0069037a20 */ /* 0x000fe20000410000 */
[----:B-1----:R-:W-:Y:S01]  /*b9f0*/  FSEL R5, R104, RZ, P0 ;  /* 0x000000ff68057208 */ /* 0x002fe20000000000 */
[----:B--2---:R-:W-:Y:S01]  /*ba00*/  FMUL.FTZ R132, R132, R106 ;  /* 0x0000006a84847220 */ /* 0x004fe20000410000 */
[----:B------:R-:W-:Y:S01]  /*ba10*/  F2FP.BF16.PACK_AB R6, R205, R220 ;  /* 0x000000dccd06723e */ /* 0x000fe200000010ff */
[----:B------:R-:W-:Y:S02]  /*ba20*/  FMUL.FTZ R133, R133, R106 ;  /* 0x0000006a85857220 */ /* 0x000fe40000410000 */
[----:B----4-:R-:W-:Y:S01]  /*ba30*/  FFMA.FTZ R9, R25, c[0x0][0x23c], -R8 ;  /* 0x00008f0019097a23 */ /* 0x010fe20000010808 */
[----:B------:R-:W-:Y:S01]  /*ba40*/  F2FP.BF16.PACK_AB R7, R43, R202 ;  /* 0x000000ca2b07723e */ /* 0x000fe200000010ff */
[----:B------:R-:W-:Y:S01]  /*ba50*/  FADD.FTZ R33, R231, -R5 ;  /* 0x80000005e7217221 */ /* 0x000fe20000010000 */
[----:B------:R-:W-:Y:S01]  /*ba60*/  F2FP.BF16.PACK_AB R5, R200, R61 ;  /* 0x0000003dc805723e */ /* 0x000fe200000010ff */
[----:B------:R1:W-:Y:S01]  /*ba70*/  MUFU.EX2 R217, R9 ;  /* 0x0000000900d97308 */ /* 0x0003e20000000800 */
[-C--:B------:R-:W-:Y:S01]  /*ba80*/  FMUL.FTZ R134, R134, R100.reuse ;  /* 0x0000006486867220 */ /* 0x080fe20000410000 */
[----:B------:R-:W-:Y:S01]  /*ba90*/  FSETP.NEU.FTZ.AND P0, PT, R105, -INF , PT ;  /* 0xff8000006900780b */ /* 0x000fe20003f1d000 */
[----:B------:R-:W-:-:S02]  /*baa0*/  FMUL.FTZ R135, R135, R100 ;  /* 0x0000006487877220 */ /* 0x000fc40000410000 */
[-C--:B------:R-:W-:Y:S02]  /*bab0*/  FMUL.FTZ R136, R136, R106.reuse ;  /* 0x0000006a88887220 */ /* 0x080fe40000410000 */
[----:B------:R-:W-:Y:S02]  /*bac0*/  FMUL.FTZ R137, R137, R106 ;  /* 0x0000006a89897220 */ /* 0x000fe40000410000 */
[-C--:B------:R-:W-:Y:S02]  /*bad0*/  FMUL.FTZ R138, R138, R100.reuse ;  /* 0x000000648a8a7220 */ /* 0x080fe40000410000 */
[----:B------:R-:W-:Y:S02]  /*bae0*/  FMUL.FTZ R139, R139, R100 ;  /* 0x000000648b8b7220 */ /* 0x000fe40000410000 */
[----:B-1----:R-:W-:Y:S01]  /*baf0*/  FFMA.FTZ R9, R26, c[0x0][0x23c], -R8 ;  /* 0x00008f001a097a23 */ /* 0x002fe20000010808 */
[----:B------:R-:W-:Y:S02]  /*bb00*/  FSEL R3, R3, RZ, P0 ;  /* 0x000000ff03037208 */ /* 0x000fe40000000000 */
[----:B------:R-:W-:Y:S01]  /*bb10*/  FSEL R10, R105, RZ, P0 ;  /* 0x000000ff690a7208 */ /* 0x000fe20000000000 */
[----:B------:R1:W-:Y:S01]  /*bb20*/  MUFU.EX2 R204, R9 ;  /* 0x0000000900cc7308 */ /* 0x0003e20000000800 */
[----:B------:R-:W-:Y:S01]  /*bb30*/  HMMA.16816.F32.BF16 R192, R4, R20, R132 ;  /* 0x0000001404c0723c */ /* 0x000fe20000041884 */
[----:B------:R-:W-:-:S02]  /*bb40*/  FMUL.FTZ R116, R116, R106 ;  /* 0x0000006a74747220 */ /* 0x000fc40000410000 */
[----:B------:R-:W-:Y:S02]  /*bb50*/  FADD.FTZ R24, R251, -R10 ;  /* 0x8000000afb187221 */ /* 0x000fe40000010000 */
[----:B------:R-:W-:-:S03]  /*bb60*/  FMUL.FTZ R117, R117, R106 ;  /* 0x0000006a75757220 */ /* 0x000fc60000410000 */
[----:B------:R-:W-:Y:S01]  /*bb70*/  HMMA.16816.F32.BF16 R132, R4, R22, R136 ;  /* 0x000000160484723c */ /* 0x000fe20000041888 */
[-C--:B------:R-:W-:Y:S02]  /*bb80*/  FMUL.FTZ R118, R118, R100.reuse ;  /* 0x0000006476767220 */ /* 0x080fe40000410000 */
[----:B-1----:R-:W-:Y:S02]  /*bb90*/  FFMA.FTZ R9, R27, c[0x0][0x23c], -R8 ;  /* 0x00008f001b097a23 */ /* 0x002fe40000010808 */
[----:B------:R-:W-:Y:S02]  /*bba0*/  FMUL.FTZ R119, R119, R100 ;  /* 0x0000006477777220 */ /* 0x000fe40000410000 */
[----:B------:R1:W-:Y:S01]  /*bbb0*/  MUFU.EX2 R136, R9 ;  /* 0x0000000900887308 */ /* 0x0003e20000000800 */
[--C-:B------:R-:W-:Y:S02]  /*bbc0*/  FFMA.FTZ R11, R34, c[0x0][0x23c], -R3.reuse ;  /* 0x00008f00220b7a23 */ /* 0x100fe40000010803 */
[----:B------:R-:W-:-:S02]  /*bbd0*/  FFMA.FTZ R10, R35, c[0x0][0x23c], -R3 ;  /* 0x00008f00230a7a23 */ /* 0x000fc40000010803 */
[-C--:B------:R-:W-:Y:S02]  /*bbe0*/  FMUL.FTZ R168, R168, R106.reuse ;  /* 0x0000006aa8a87220 */ /* 0x080fe40000410000 */
[----:B------:R-:W-:Y:S02]  /*bbf0*/  FMUL.FTZ R169, R169, R106 ;  /* 0x0000006aa9a97220 */ /* 0x000fe40000410000 */
[-C--:B------:R-:W-:Y:S02]  /*bc00*/  FMUL.FTZ R170, R170, R100.reuse ;  /* 0x00000064aaaa7220 */ /* 0x080fe40000410000 */
[----:B------:R-:W-:Y:S02]  /*bc10*/  FMUL.FTZ R171, R171, R100 ;  /* 0x00000064abab7220 */ /* 0x000fe40000410000 */
[----:B-1----:R-:W-:Y:S01]  /*bc20*/  FFMA.FTZ R9, R32, c[0x0][0x23c], -R3 ;  /* 0x00008f0020097a23 */ /* 0x002fe20000010803 */
[----:B------:R1:W-:Y:S01]  /*bc30*/  MUFU.EX2 R252, R11 ;  /* 0x0000000b00fc7308 */ /* 0x0003e20000000800 */
[C---:B------:R-:W-:Y:S07]  /*bc40*/  HMMA.16816.F32.BF16 R212, R4.reuse, R16, R116 ;  /* 0x0000001004d4723c */ /* 0x040fee0000041874 */
[----:B------:R2:W3:Y:S01]  /*bc50*/  MUFU.EX2 R25, R9 ;  /* 0x0000000900197308 */ /* 0x0004e20000000800 */
[----:B------:R-:W-:Y:S01]  /*bc60*/  HMMA.16816.F32.BF16 R116, R4, R46, R168 ;  /* 0x0000002e0474723c */ /* 0x000fe200000418a8 */
[----:B------:R-:W-:-:S06]  /*bc70*/  FMUL.FTZ R76, R76, R106 ;  /* 0x0000006a4c4c7220 */ /* 0x000fcc0000410000 */
[----:B------:R4:W-:Y:S01]  /*bc80*/  MUFU.EX2 R251, R10 ;  /* 0x0000000a00fb7308 */ /* 0x0009e20000000800 */
[----:B-1----:R-:W-:Y:S01]  /*bc90*/  FMUL.FTZ R11, R33, c[0x0][0x23c] ;  /* 0x00008f00210b7a20 */ /* 0x002fe20000410000 */
[----:B------:R-:W-:Y:S01]  /*bca0*/  MOV R168, R62 ;  /* 0x0000003e00a87202 */ /* 0x000fe20000000f00 */
[----:B------:R-:W-:Y:S02]  /*bcb0*/  IMAD.MOV.U32 R62, RZ, RZ, R250 ;  /* 0x000000ffff3e7224 */ /* 0x000fe400078e00fa */
[----:B------:R-:W-:Y:S02]  /*bcc0*/  FMUL.FTZ R77, R77, R106 ;  /* 0x0000006a4d4d7220 */ /* 0x000fe40000410000 */
[----:B--2---:R-:W-:Y:S01]  /*bcd0*/  FFMA.FTZ R9, R59, c[0x0][0x23c], -R3 ;  /* 0x00008f003b097a23 */ /* 0x004fe20000010803 */
[----:B------:R-:W1:Y:S01]  /*bce0*/  MUFU.EX2 R11, R11 ;  /* 0x0000000b000b7308 */ /* 0x000e620000000800 */
[----:B------:R-:W-:Y:S02]  /*bcf0*/  FMUL.FTZ R78, R78, R100 ;  /* 0x000000644e4e7220 */ /* 0x000fe40000410000 */
[----:B----4-:R-:W-:-:S05]  /*bd00*/  FMUL.FTZ R10, R24, c[0x0][0x23c] ;  /* 0x00008f00180a7a20 */ /* 0x010fca0000410000 */
[----:B------:R2:W-:Y:S01]  /*bd10*/  MUFU.EX2 R250, R9 ;  /* 0x0000000900fa7308 */ /* 0x0005e20000000800 */
[----:B------:R-:W-:Y:S02]  /*bd20*/  FMUL.FTZ R79, R79, R100 ;  /* 0x000000644f4f7220 */ /* 0x000fe40000410000 */
[-C--:B------:R-:W-:Y:S02]  /*bd30*/  FMUL.FTZ R92, R92, R106.reuse ;  /* 0x0000006a5c5c7220 */ /* 0x080fe40000410000 */
[----:B------:R-:W-:Y:S02]  /*bd40*/  FMUL.FTZ R93, R93, R106 ;  /* 0x0000006a5d5d7220 */ /* 0x000fe40000410000 */
[-C--:B------:R-:W-:Y:S01]  /*bd50*/  FMUL.FTZ R94, R94, R100.reuse ;  /* 0x000000645e5e7220 */ /* 0x080fe20000410000 */
[----:B------:R-:W4:Y:S01]  /*bd60*/  MUFU.EX2 R10, R10 ;  /* 0x0000000a000a7308 */ /* 0x000f220000000800 */
[----:B------:R-:W-:Y:S01]  /*bd70*/  FMUL.FTZ R95, R95, R100 ;  /* 0x000000645f5f7220 */ /* 0x000fe20000410000 */
[----:B------:R-:W-:Y:S01]  /*bd80*/  HMMA.16816.F32.BF16 R108, R4, R50, R76 ;  /* 0x00000032046c723c */ /* 0x000fe2000004184c */
[----:B------:R-:W-:-:S02]  /*bd90*/  FMUL.FTZ R120, R120, R106 ;  /* 0x0000006a78787220 */ /* 0x000fc40000410000 */
[----:B------:R-:W-:Y:S02]  /*bda0*/  FMUL.FTZ R121, R121, R106 ;  /* 0x0000006a79797220 */ /* 0x000fe40000410000 */
[-C--:B------:R-:W-:Y:S02]  /*bdb0*/  FMUL.FTZ R122, R122, R100.reuse ;  /* 0x000000647a7a7220 */ /* 0x080fe40000410000 */
[----:B------:R-:W-:Y:S01]  /*bdc0*/  FMUL.FTZ R123, R123, R100 ;  /* 0x000000647b7b7220 */ /* 0x000fe20000410000 */
[----:B------:R-:W-:Y:S01]  /*bdd0*/  HMMA.16816.F32.BF16 R76, R4, R14, R92 ;  /* 0x0000000e044c723c */ /* 0x000fe2000004185c */
[----:B--2---:R-:W-:Y:S02]  /*bde0*/  FFMA.FTZ R9, R52, c[0x0][0x23c], -R8 ;  /* 0x00008f0034097a23 */ /* 0x004fe40000010808 */
[-C--:B------:R-:W-:Y:S02]  /*bdf0*/  FMUL.FTZ R152, R152, R106.reuse ;  /* 0x0000006a98987220 */ /* 0x080fe40000410000 */
[----:B------:R-:W-:-:S02]  /*be00*/  FMUL.FTZ R153, R153, R106 ;  /* 0x0000006a99997220 */ /* 0x000fc40000410000 */
[-C--:B------:R-:W-:Y:S02]  /*be10*/  FMUL.FTZ R154, R154, R100.reuse ;  /* 0x000000649a9a7220 */ /* 0x080fe40000410000 */
[----:B------:R-:W-:Y:S02]  /*be20*/  FMUL.FTZ R155, R155, R100 ;  /* 0x000000649b9b7220 */ /* 0x000fe40000410000 */
[-C--:B------:R-:W-:Y:S02]  /*be30*/  FMUL.FTZ R164, R164, R106.reuse ;  /* 0x0000006aa4a47220 */ /* 0x080fe40000410000 */
[----:B------:R-:W-:Y:S02]  /*be40*/  FMUL.FTZ R165, R165, R106 ;  /* 0x0000006aa5a57220 */ /* 0x000fe40000410000 */
        /* <DEDUP_REMOVED lines=14> */
[----:B---3--:R-:W-:Y:S01]  /*bf30*/  IMAD.MOV.U32 R95, RZ, RZ, R25 ;  /* 0x000000ffff5f7224 */ /* 0x008fe200078e0019 */
[----:B------:R-:W-:Y:S01]  /*bf40*/  MOV R25, R245 ;  /* 0x000000f500197202 */ /* 0x000fe20000000f00 */
[----:B------:R-:W-:Y:S01]  /*bf50*/  IMAD.MOV.U32 R94, RZ, RZ, R37 ;  /* 0x000000ffff5e7224 */ /* 0x000fe200078e0025 */
[----:B------:R2:W-:Y:S01]  /*bf60*/  MUFU.EX2 R245, R9 ;  /* 0x0000000900f57308 */ /* 0x0005e20000000800 */
[----:B------:R-:W-:Y:S01]  /*bf70*/  HMMA.16816.F32.BF16 R208, R4, R18, R120 ;  /* 0x0000001204d0723c */ /* 0x000fe20000041878 */
[----:B------:R-:W-:Y:S02]  /*bf80*/  IMAD.MOV.U32 R26, RZ, RZ, R244 ;  /* 0x000000ffff1a7224 */ /* 0x000fe400078e00f4 */
[-C--:B-1----:R-:W-:Y:S02]  /*bf90*/  FMUL.FTZ R156, R156, R11.reuse ;  /* 0x0000000b9c9c7220 */ /* 0x082fe40000410000 */
[----:B------:R-:W-:-:S03]  /*bfa0*/  FMUL.FTZ R157, R157, R11 ;  /* 0x0000000b9d9d7220 */ /* 0x000fc60000410000 */
[----:B------:R-:W-:Y:S01]  /*bfb0*/  HMMA.16816.F32.BF16 R176, R4, R30, R152 ;  /* 0x0000001e04b0723c */ /* 0x000fe20000041898 */
[----:B----4-:R-:W-:Y:S02]  /*bfc0*/  FMUL.FTZ R158, R158, R10 ;  /* 0x0000000a9e9e7220 */ /* 0x010fe40000410000 */
[----:B--2---:R-:W-:-:S05]  /*bfd0*/  FFMA.FTZ R9, R54, c[0x0][0x23c], -R2 ;  /* 0x00008f0036097a23 */ /* 0x004fca0000010802 */
[----:B------:R-:W-:Y:S01]  /*bfe0*/  HMMA.16816.F32.BF16 R120, R4, R44, R164 ;  /* 0x0000002c0478723c */ /* 0x000fe200000418a4 */
[----:B------:R-:W-:Y:S01]  /*bff0*/  FMUL.FTZ R159, R159, R10 ;  /* 0x0000000a9f9f7220 */ /* 0x000fe20000410000 */
[----:B------:R1:W-:Y:S01]  /*c000*/  MUFU.EX2 R244, R9 ;  /* 0x0000000900f47308 */ /* 0x0003e20000000800 */
[----:B------:R-:W-:-:S05]  /*c010*/  IMAD.MOV.U32 R27, RZ, RZ, R241 ;  /* 0x000000ffff1b7224 */ /* 0x000fca00078e00f1 */
[----:B------:R-:W-:Y:S01]  /*c020*/  HMMA.16816.F32.BF16 R188, R4, R28, R148 ;  /* 0x0000001c04bc723c */ /* 0x000fe20000041894 */
[----:B------:R-:W-:-:S07]  /*c030*/  IMAD.MOV.U32 R35, RZ, RZ, R56 ;  /* 0x000000ffff237224 */ /* 0x000fce00078e0038 */
[----:B------:R-:W-:Y:S01]  /*c040*/  HMMA.16816.F32.BF16 R164, R4, R48, R72 ;  /* 0x0000003004a4723c */ /* 0x000fe20000041848 */
[----:B-1----:R-:W-:-:S07]  /*c050*/  FFMA.FTZ R9, R53, c[0x0][0x23c], -R2 ;  /* 0x00008f0035097a23 */ /* 0x002fce0000010802 */
[----:B------:R-:W-:Y:S01]  /*c060*/  HMMA.16816.F32.BF16 R152, R4, R12, R88 ;  /* 0x0000000c0498723c */ /* 0x000fe20000041858 */
[----:B------:R1:W2:Y:S01]  /*c070*/  MUFU.EX2 R241, R9 ;  /* 0x0000000900f17308 */ /* 0x0002a20000000800 */
[----:B------:R-:W-:-:S05]  /*c080*/  FMUL.FTZ R160, R160, R11 ;  /* 0x0000000ba0a07220 */ /* 0x000fca0000410000 */
[----:B------:R-:W-:Y:S02]  /*c090*/  F2FP.BF16.PACK_AB R4, R217, R94 ;  /* 0x0000005ed904723e */ /* 0x000fe400000010ff */
[----:B------:R-:W-:Y:S02]  /*c0a0*/  F2FP.BF16.PACK_AB R5, R252, R95 ;  /* 0x0000005ffc05723e */ /* 0x000fe400000010ff */
[----:B------:R-:W-:Y:S02]  /*c0b0*/  F2FP.BF16.PACK_AB R6, R136, R204 ;  /* 0x000000cc8806723e */ /* 0x000fe400000010ff */
[----:B------:R-:W-:Y:S01]  /*c0c0*/  F2FP.BF16.PACK_AB R7, R250, R251 ;  /* 0x000000fbfa07723e */ /* 0x000fe200000010ff */
[----:B------:R-:W-:Y:S01]  /*c0d0*/  FMUL.FTZ R161, R161, R11 ;  /* 0x0000000ba1a17220 */ /* 0x000fe20000410000 */
[----:B------:R-:W-:Y:S01]  /*c0e0*/  MOV R171, R63 ;  /* 0x0000003f00ab7202 */ /* 0x000fe20000000f00 */
[----:B------:R-:W-:Y:S02]  /*c0f0*/  FMUL.FTZ R162, R162, R10 ;  /* 0x0000000aa2a27220 */ /* 0x000fe40000410000 */
[----:B-1----:R-:W-:-:S02]  /*c100*/  FFMA.FTZ R9, R40, c[0x0][0x23c], -R2 ;  /* 0x00008f0028097a23 */ /* 0x002fc40000010802 */
[----:B------:R-:W-:Y:S02]  /*c110*/  FMUL.FTZ R163, R163, R10 ;  /* 0x0000000aa3a37220 */ /* 0x000fe40000410000 */
[----:B------:R-:W-:Y:S02]  /*c120*/  IMAD.MOV.U32 R170, RZ, RZ, R61 ;  /* 0x000000ffffaa7224 */ /* 0x000fe400078e003d */
[----:B------:R-:W-:Y:S02]  /*c130*/  IMAD.MOV.U32 R56, RZ, RZ, R62 ;  /* 0x000000ffff387224 */ /* 0x000fe400078e003e */
[----:B------:R-:W-:Y:S02]  /*c140*/  IMAD.MOV.U32 R231, RZ, RZ, R60 ;  /* 0x000000ffffe77224 */ /* 0x000fe400078e003c */
[----:B------:R-:W-:Y:S01]  /*c150*/  HMMA.16816.F32.BF16 R60, R4, R30, R156 ;  /* 0x0000001e043c723c */ /* 0x000fe2000004189c */
[-C--:B------:R-:W-:Y:S01]  /*c160*/  FMUL.FTZ R144, R144, R11.reuse ;  /* 0x0000000b90907220 */ /* 0x080fe20000410000 */
[----:B------:R-:W-:Y:S01]  /*c170*/  MOV R138, R26 ;  /* 0x0000001a008a7202 */ /* 0x000fe20000000f00 */
[----:B------:R-:W-:-:S02]  /*c180*/  FMUL.FTZ R145, R145, R11 ;  /* 0x0000000b91917220 */ /* 0x000fc40000410000 */
[-C--:B------:R-:W-:Y:S02]  /*c190*/  FMUL.FTZ R146, R146, R10.reuse ;  /* 0x0000000a92927220 */ /* 0x080fe40000410000 */
[----:B------:R-:W-:Y:S02]  /*c1a0*/  IMAD.MOV.U32 R156, RZ, RZ, R237 ;  /* 0x000000ffff9c7224 */ /* 0x000fe400078e00ed */
[----:B------:R-:W-:Y:S01]  /*c1b0*/  FMUL.FTZ R147, R147, R10 ;  /* 0x0000000a93937220 */ /* 0x000fe20000410000 */
[----:B------:R1:W-:Y:S01]  /*c1c0*/  MUFU.EX2 R237, R9 ;  /* 0x0000000900ed7308 */ /* 0x0003e20000000800 */
[----:B------:R-:W-:Y:S02]  /*c1d0*/  IMAD.MOV.U32 R157, RZ, RZ, R27 ;  /* 0x000000ffff9d7224 */ /* 0x000fe400078e001b */
[----:B------:R-:W-:Y:S01]  /*c1e0*/  IMAD.MOV.U32 R139, RZ, RZ, R25 ;  /* 0x000000ffff8b7224 */ /* 0x000fe200078e0019 */
[----:B------:R-:W-:Y:S01]  /*c1f0*/  MOV R25, R43 ;  /* 0x0000002b00197202 */ /* 0x000fe20000000f00 */
[----:B------:R-:W-:-:S02]  /*c200*/  IMAD.MOV.U32 R27, RZ, RZ, R231 ;  /* 0x000000ffff1b7224 */ /* 0x000fc400078e00e7 */
[----:B------:R-:W-:Y:S02]  /*c210*/  IMAD.MOV.U32 R26, RZ, RZ, R57 ;  /* 0x000000ffff1a7224 */ /* 0x000fe400078e0039 */
[----:B------:R-:W-:Y:S02]  /*c220*/  IMAD.MOV.U32 R231, RZ, RZ, R58 ;  /* 0x000000ffffe77224 */ /* 0x000fe400078e003a */
[----:B------:R-:W-:Y:S02]  /*c230*/  IMAD.MOV.U32 R43, RZ, RZ, R56 ;  /* 0x000000ffff2b7224 */ /* 0x000fe400078e0038 */
[----:B------:R-:W-:Y:S01]  /*c240*/  HMMA.16816.F32.BF16 R56, R4, R44, R160 ;  /* 0x0000002c0438723c */ /* 0x000fe200000418a0 */
[----:B-1----:R-:W-:Y:S02]  /*c250*/  FFMA.FTZ R9, R41, c[0x0][0x23c], -R2 ;  /* 0x00008f0029097a23 */ /* 0x002fe40000010802 */
[----:B------:R-:W-:-:S04]  /*c260*/  IMAD.MOV.U32 R34, RZ, RZ, R67 ;  /* 0x000000ffff227224 */ /* 0x000fc800078e0043 */
[----:B------:R-:W-:Y:S02]  /*c270*/  IMAD.MOV.U32 R160, RZ, RZ, R235 ;  /* 0x000000ffffa07224 */ /* 0x000fe400078e00eb */
[----:B------:R1:W3:Y:S01]  /*c280*/  MUFU.EX2 R235, R9 ;  /* 0x0000000900eb7308 */ /* 0x0002e20000000800 */
[-C--:B------:R-:W-:Y:S02]  /*c290*/  FMUL.FTZ R172, R172, R11.reuse ;  /* 0x0000000bacac7220 */ /* 0x080fe40000410000 */
[----:B------:R-:W-:Y:S02]  /*c2a0*/  FMUL.FTZ R173, R173, R11 ;  /* 0x0000000badad7220 */ /* 0x000fe40000410000 */
[-C--:B------:R-:W-:Y:S02]  /*c2b0*/  FMUL.FTZ R174, R174, R10.reuse ;  /* 0x0000000aaeae7220 */ /* 0x080fe40000410000 */
[----:B------:R-:W-:Y:S01]  /*c2c0*/  FMUL.FTZ R175, R175, R10 ;  /* 0x0000000aafaf7220 */ /* 0x000fe20000410000 */
[----:B------:R-:W-:Y:S01]  /*c2d0*/  HMMA.16816.F32.BF16 R64, R4, R28, R144 ;  /* 0x0000001c0440723c */ /* 0x000fe20000041890 */
[----:B------:R-:W-:Y:S01]  /*c2e0*/  IMAD.MOV.U32 R159, RZ, RZ, R34 ;  /* 0x000000ffff9f7224 */ /* 0x000fe200078e0022 */
[----:B------:R-:W4:Y:S01]  /*c2f0*/  LDSM.16.MT88.4 R28, [R216+0x9400] ;  /* 0x00940000d81c783b */ /* 0x000f220000004200 */
[----:B------:R-:W-:-:S02]  /*c300*/  IMAD.MOV.U32 R34, RZ, RZ, R232 ;  /* 0x000000ffff227224 */ /* 0x000fc400078e00e8 */
[----:B-1----:R-:W-:-:S03]  /*c310*/  FFMA.FTZ R9, R107, c[0x0][0x23c], -R0 ;  /* 0x00008f006b097a23 */ /* 0x002fc60000010800 */
[----:B------:R-:W-:Y:S01]  /*c320*/  HMMA.16816.F32.BF16 R44, R4, R46, R172 ;  /* 0x0000002e042c723c */ /* 0x000fe200000418ac */
[----:B------:R1:W-:Y:S01]  /*c330*/  MUFU.EX2 R232, R9 ;  /* 0x0000000900e87308 */ /* 0x0003e20000000800 */
[-C--:B------:R-:W-:Y:S02]  /*c340*/  FMUL.FTZ R128, R128, R11.reuse ;  /* 0x0000000b80807220 */ /* 0x080fe40000410000 */
[-C--:B------:R-:W-:Y:S02]  /*c350*/  FMUL.FTZ R129, R129, R11.reuse ;  /* 0x0000000b81817220 */ /* 0x080fe40000410000 */
[-C--:B------:R-:W-:Y:S02]  /*c360*/  FMUL.FTZ R130, R130, R10.reuse ;  /* 0x0000000a82827220 */ /* 0x080fe40000410000 */
[----:B------:R-:W-:Y:S02]  /*c370*/  FMUL.FTZ R131, R131, R10 ;  /* 0x0000000a83837220 */ /* 0x000fe40000410000 */
[----:B------:R-:W-:-:S02]  /*c380*/  FMUL.FTZ R140, R140, R11 ;  /* 0x0000000b8c8c7220 */ /* 0x000fc40000410000 */
[----:B------:R-:W-:Y:S02]  /*c390*/  FMUL.FTZ R141, R141, R11 ;  /* 0x0000000b8d8d7220 */ /* 0x000fe40000410000 */
[-C--:B------:R-:W-:Y:S02]  /*c3a0*/  FMUL.FTZ R142, R142, R10.reuse ;  /* 0x0000000a8e8e7220 */ /* 0x080fe40000410000 */
[----:B-1----:R-:W-:Y:S02]  /*c3b0*/  FFMA.FTZ R9, R55, c[0x0][0x23c], -R0 ;  /* 0x00008f0037097a23 */ /* 0x002fe40000010800 */
[----:B------:R-:W-:Y:S02]  /*c3c0*/  FMUL.FTZ R143, R143, R10 ;  /* 0x0000000a8f8f7220 */ /* 0x000fe40000410000 */
[----:B------:R-:W-:Y:S01]  /*c3d0*/  IMAD.MOV.U32 R175, RZ, RZ, R138 ;  /* 0x000000ffffaf7224 */ /* 0x000fe200078e008a */
[----:B------:R-:W-:Y:S02]  /*c3e0*/  MOV R138, R231 ;  /* 0x000000e7008a7202 */ /* 0x000fe40000000f00 */
[----:B------:R1:W1:Y:S01]  /*c3f0*/  MUFU.EX2 R231, R9 ;  /* 0x0000000900e77308 */ /* 0x0002620000000800 */
[----:B------:R-:W-:Y:S01]  /*c400*/  IMAD.MOV.U32 R161, RZ, RZ, R35 ;  /* 0x000000ffffa17224 */ /* 0x000fe200078e0023 */
[----:B------:R-:W-:Y:S01]  /*c410*/  MOV R137, R38 ;  /* 0x0000002600897202 */ /* 0x000fe20000000f00 */
[----:B------:R-:W-:Y:S01]  /*c420*/  IMAD.MOV.U32 R32, RZ, RZ, R36 ;  /* 0x000000ffff207224 */ /* 0x000fe200078e0024 */
[----:B------:R-:W-:Y:S01]  /*c430*/  MOV R35, R207 ;  /* 0x000000cf00237202 */ /* 0x000fe20000000f00 */
[----:B------:R-:W-:Y:S01]  /*c440*/  HMMA.16816.F32.BF16 R72, R4, R20, R128 ;  /* 0x000000140448723c */ /* 0x000fe20000041880 */
[----:B------:R-:W-:-:S02]  /*c450*/  IMAD.MOV.U32 R162, RZ, RZ, R171 ;  /* 0x000000ffffa27224 */ /* 0x000fc400078e00ab */
[----:B------:R-:W-:Y:S02]  /*c460*/  IMAD.MOV.U32 R171, RZ, RZ, R206 ;  /* 0x000000ffffab7224 */ /* 0x000fe400078e00ce */
[----:B-1----:R-:W-:-:S03]  /*c470*/  FFMA.FTZ R9, R182, c[0x0][0x23c], -R0 ;  /* 0x00008f00b6097a23 */ /* 0x002fc60000010800 */
[----:B------:R-:W-:Y:S01]  /*c480*/  HMMA.16816.F32.BF16 R36, R4, R22, R140 ;  /* 0x000000160424723c */ /* 0x000fe2000004188c */
[----:B------:R-:W1:Y:S01]  /*c490*/  LDSM.16.MT88.4 R20, [R216+0xa400] ;  /* 0x00a40000d814783b */ /* 0x000e620000004200 */
[----:B------:R2:W-:Y:S01]  /*c4a0*/  MUFU.EX2 R207, R9 ;  /* 0x0000000900cf7308 */ /* 0x0005e20000000800 */
[-C--:B------:R-:W-:Y:S02]  /*c4b0*/  FMUL.FTZ R68, R68, R11.reuse ;  /* 0x0000000b44447220 */ /* 0x080fe40000410000 */
[----:B------:R-:W-:Y:S02]  /*c4c0*/  FMUL.FTZ R69, R69, R11 ;  /* 0x0000000b45457220 */ /* 0x000fe40000410000 */
[----:B------:R-:W-:Y:S02]  /*c4d0*/  FMUL.FTZ R70, R70, R10 ;  /* 0x0000000a46467220 */ /* 0x000fe40000410000 */
[----:B--2---:R-:W-:-:S04]  /*c4e0*/  FFMA.FTZ R9, R183, c[0x0][0x23c], -R0 ;  /* 0x00008f00b7097a23 */ /* 0x004fc80000010800 */
[----:B------:R2:W1:Y:S01]  /*c4f0*/  MUFU.EX2 R206, R9 ;  /* 0x0000000900ce7308 */ /* 0x0004620000000800 */
[-C--:B------:R-:W-:Y:S02]  /*c500*/  FMUL.FTZ R71, R71, R10.reuse ;  /* 0x0000000a47477220 */ /* 0x080fe40000410000 */
[-C--:B------:R-:W-:Y:S02]  /*c510*/  FMUL.FTZ R112, R112, R11.reuse ;  /* 0x0000000b70707220 */ /* 0x080fe40000410000 */
[-C--:B------:R-:W-:Y:S02]  /*c520*/  FMUL.FTZ R113, R113, R11.reuse ;  /* 0x0000000b71717220 */ /* 0x080fe40000410000 */
[-C--:B------:R-:W-:Y:S02]  /*c530*/  FMUL.FTZ R114, R114, R10.reuse ;  /* 0x0000000a72727220 */ /* 0x080fe40000410000 */
[----:B------:R-:W-:Y:S02]  /*c540*/  FMUL.FTZ R115, R115, R10 ;  /* 0x0000000a73737220 */ /* 0x000fe40000410000 */
[----:B------:R-:W-:-:S02]  /*c550*/  FMUL.FTZ R124, R124, R11 ;  /* 0x0000000b7c7c7220 */ /* 0x000fc40000410000 */
        /* <DEDUP_REMOVED lines=12> */
[----:B------:R-:W-:Y:S02]  /*c620*/  FMUL.FTZ R97, R97, R11 ;  /* 0x0000000b61617220 */ /* 0x000fe40000410000 */
[-C--:B------:R-:W-:Y:S02]  /*c630*/  FMUL.FTZ R98, R98, R10.reuse ;  /* 0x0000000a62627220 */ /* 0x080fe40000410000 */
[----:B------:R-:W-:Y:S01]  /*c640*/  FMUL.FTZ R99, R99, R10 ;  /* 0x0000000a63637220 */ /* 0x000fe20000410000 */
[----:B------:R-:W-:Y:S01]  /*c650*/  MOV R158, R32 ;  /* 0x00000020009e7202 */ /* 0x000fe20000000f00 */
[----:B--2---:R-:W-:Y:S02]  /*c660*/  FFMA.FTZ R9, R184, c[0x0][0x23c], -R8 ;  /* 0x00008f00b8097a23 */ /* 0x004fe40000010808 */
[----:B------:R-:W-:Y:S02]  /*c670*/  IMAD.MOV.U32 R107, RZ, RZ, R137 ;  /* 0x000000ffff6b7224 */ /* 0x000fe400078e0089 */
[----:B------:R-:W-:-:S02]  /*c680*/  IMAD.MOV.U32 R137, RZ, RZ, R43 ;  /* 0x000000ffff897224 */ /* 0x000fc400078e002b */
[----:B------:R-:W-:Y:S01]  /*c690*/  IMAD.MOV.U32 R32, RZ, RZ, R42 ;  /* 0x000000ffff207224 */ /* 0x000fe200078e002a */
[C---:B------:R-:W-:Y:S01]  /*c6a0*/  HMMA.16816.F32.BF16 R88, R4.reuse, R16, R112 ;  /* 0x000000100458723c */ /* 0x040fe20000041870 */
[----:B------:R-:W-:Y:S02]  /*c6b0*/  IMAD.MOV.U32 R93, RZ, RZ, R203 ;  /* 0x000000ffff5d7224 */ /* 0x000fe400078e00cb */
[----:B------:R2:W1:Y:S05]  /*c6c0*/  MUFU.EX2 R203, R9 ;  /* 0x0000000900cb7308 */ /* 0x00046a0000000800 */
[----:B------:R-:W-:Y:S01]  /*c6d0*/  HMMA.16816.F32.BF16 R40, R4, R48, R68 ;  /* 0x000000300428723c */ /* 0x000fe20000041844 */
[----:B------:R-:W-:-:S07]  /*c6e0*/  MOV R174, R139 ;  /* 0x0000008b00ae7202 */ /* 0x000fce0000000f00 */
[----:B------:R-:W-:Y:S01]  /*c6f0*/  HMMA.16816.F32.BF16 R148, R4, R18, R124 ;  /* 0x000000120494723c */ /* 0x000fe2000004187c */
[----:B--2---:R-:W-:Y:S01]  /*c700*/  FFMA.FTZ R9, R185, c[0x0][0x23c], -R8 ;  /* 0x00008f00b9097a23 */ /* 0x004fe20000010808 */
[----:B------:R-:W-:-:S06]  /*c710*/  MOV R185, R204 ;  /* 0x000000cc00b97202 */ /* 0x000fcc0000000f00 */
[C---:B------:R-:W-:Y:S01]  /*c720*/  HMMA.16816.F32.BF16 R48, R4.reuse, R50, R80 ;  /* 0x000000320430723c */ /* 0x040fe20000041850 */
[----:B------:R2:W-:Y:S07]  /*c730*/  MUFU.EX2 R204, R9 ;  /* 0x0000000900cc7308 */ /* 0x0005ee0000000800 */
[C---:B------:R-:W-:Y:S08]  /*c740*/  HMMA.16816.F32.BF16 R52, R4.reuse, R12, R84 ;  /* 0x0000000c0434723c */ /* 0x040ff00000041854 */
[----:B------:R-:W-:Y:S01]  /*c750*/  HMMA.16816.F32.BF16 R96, R4, R14, R96 ;  /* 0x0000000e0460723c */ /* 0x000fe20000041860 */
[----:B--2---:R-:W-:Y:S01]  /*c760*/  FFMA.FTZ R9, R180, c[0x0][0x23c], -R8 ;  /* 0x00008f00b4097a23 */ /* 0x004fe20000010808 */
[----:B------:R-:W-:Y:S01]  /*c770*/  MOV R163, R170 ;  /* 0x000000aa00a37202 */ /* 0x000fe20000000f00 */
[----:B------:R-:W-:Y:S01]  /*c780*/  IMAD.MOV.U32 R173, RZ, RZ, R27 ;  /* 0x000000ffffad7224 */ /* 0x000fe200078e001b */
[----:B------:R-:W-:Y:S01]  /*c790*/  MOV R169, R34 ;  /* 0x0000002200a97202 */ /* 0x000fe20000000f00 */
[----:B------:R-:W-:Y:S01]  /*c7a0*/  IMAD.MOV.U32 R172, RZ, RZ, R26 ;  /* 0x000000ffffac7224 */ /* 0x000fe200078e001a */
[----:B------:R-:W-:Y:S01]  /*c7b0*/  LDSM.16.MT88.4 R16, [R218+0xa400] ;  /* 0x00a40000da10783b */ /* 0x000fe20000004200 */
[----:B------:R-:W-:-:S02]  /*c7c0*/  F2FP.BF16.PACK_AB R4, R241, R244 ;  /* 0x000000f4f104723e */ /* 0x000fc400000010ff */
[----:B---3--:R-:W-:Y:S02]  /*c7d0*/  F2FP.BF16.PACK_AB R6, R235, R237 ;  /* 0x000000edeb06723e */ /* 0x008fe400000010ff */
[----:B------:R-:W-:Y:S02]  /*c7e0*/  F2FP.BF16.PACK_AB R5, R231, R232 ;  /* 0x000000e8e705723e */ /* 0x000fe400000010ff */
[----:B-1----:R-:W-:Y:S01]  /*c7f0*/  F2FP.BF16.PACK_AB R7, R206, R207 ;  /* 0x000000cfce07723e */ /* 0x002fe200000010ff */
[----:B------:R-:W-:Y:S01]  /*c800*/  IMAD.MOV.U32 R139, RZ, RZ, R25 ;  /* 0x000000ffff8b7224 */ /* 0x000fe200078e0019 */
[----:B------:R-:W-:Y:S04]  /*c810*/  LDSM.16.MT88.4 R12, [R216+0xb400] ;  /* 0x00b40000d80c783b */ /* 0x000fe80000004200 */
[----:B------:R-:W1:Y:S01]  /*c820*/  LDSM.16.MT88.4 R24, [R218+0x9400] ;  /* 0x00940000da18783b */ /* 0x000e620000004200 */
[----:B----4-:R-:W-:Y:S07]  /*c830*/  HMMA.16816.F32.BF16 R84, R4, R28, R212 ;  /* 0x0000001c0454723c */ /* 0x010fee00000418d4 */
[----:B------:R-:W-:-:S02]  /*c840*/  IMAD.MOV.U32 R214, RZ, RZ, R205 ;  /* 0x000000ffffd67224 */ /* 0x000fc400078e00cd */
[----:B------:R2:W-:Y:S01]  /*c850*/  MUFU.EX2 R205, R9 ;  /* 0x0000000900cd7308 */ /* 0x0005e20000000800 */
[----:B------:R-:W-:Y:S01]  /*c860*/  IMAD.MOV.U32 R212, RZ, RZ, R202 ;  /* 0x000000ffffd47224 */ /* 0x000fe200078e00ca */
[----:B------:R-:W-:Y:S01]  /*c870*/  HMMA.16816.F32.BF16 R140, R4, R30, R208 ;  /* 0x0000001e048c723c */ /* 0x000fe200000418d0 */
[----:B------:R-:W-:Y:S02]  /*c880*/  IMAD.MOV.U32 R170, RZ, RZ, R35 ;  /* 0x000000ffffaa7224 */ /* 0x000fe400078e0023 */
[----:B------:R-:W-:Y:S02]  /*c890*/  IMAD.MOV.U32 R184, RZ, RZ, R171 ;  /* 0x000000ffffb87224 */ /* 0x000fe400078e00ab */
[----:B--2---:R-:W-:-:S04]  /*c8a0*/  FFMA.FTZ R9, R197, c[0x0][0x23c], -R3 ;  /* 0x00008f00c5097a23 */ /* 0x004fc80000010803 */
[----:B------:R2:W-:Y:S01]  /*c8b0*/  MUFU.EX2 R202, R9 ;  /* 0x0000000900ca7308 */ /* 0x0005e20000000800 */
[----:B------:R-:W-:Y:S01]  /*c8c0*/  IMAD.MOV.U32 R210, RZ, RZ, R201 ;  /* 0x000000ffffd27224 */ /* 0x000fe200078e00c9 */
[----:B------:R-:W-:Y:S01]  /*c8d0*/  HMMA.16816.F32.BF16 R128, R4, R20, R188 ;  /* 0x000000140480723c */ /* 0x000fe200000418bc */
[----:B------:R-:W-:Y:S02]  /*c8e0*/  IMAD.MOV.U32 R171, RZ, RZ, R32 ;  /* 0x000000ffffab7224 */ /* 0x000fe400078e0020 */
[----:B------:R-:W3:Y:S04]  /*c8f0*/  LDSM.16.MT88.4 R32, [R218+0xb400] ;  /* 0x00b40000da20783b */ /* 0x000ee80000004200 */
[----:B------:R-:W-:Y:S02]  /*c900*/  IMAD.MOV.U32 R190, RZ, RZ, R169 ;  /* 0x000000ffffbe7224 */ /* 0x000fe400078e00a9 */
[----:B--2---:R-:W-:Y:S01]  /*c910*/  FFMA.FTZ R9, R196, c[0x0][0x23c], -R3 ;  /* 0x00008f00c4097a23 */ /* 0x004fe20000010803 */
[----:B------:R-:W-:-:S03]  /*c920*/  MOV R169, R170 ;  /* 0x000000aa00a97202 */ /* 0x000fc60000000f00 */
[----:B------:R2:W4:Y:S01]  /*c930*/  MUFU.EX2 R201, R9 ;  /* 0x0000000900c97308 */ /* 0x0005220000000800 */
[----:B------:R-:W-:Y:S02]  /*c940*/  IMAD.MOV.U32 R170, RZ, RZ, R200 ;  /* 0x000000ffffaa7224 */ /* 0x000fe400078e00c8 */
[----:B------:R-:W-:Y:S02]  /*c950*/  IMAD.MOV.U32 R189, RZ, RZ, R199 ;  /* 0x000000ffffbd7224 */ /* 0x000fe400078e00c7 */
[----:B--2---:R-:W-:-:S04]  /*c960*/  FFMA.FTZ R9, R186, c[0x0][0x23c], -R3 ;  /* 0x00008f00ba097a23 */ /* 0x004fc80000010803 */
[----:B------:R2:W-:Y:S02]  /*c970*/  MUFU.EX2 R200, R9 ;  /* 0x0000000900c87308 */ /* 0x0005e40000000800 */
[----:B--2---:R-:W-:-:S06]  /*c980*/  FFMA.FTZ R9, R187, c[0x0][0x23c], -R3 ;  /* 0x00008f00bb097a23 */ /* 0x004fcc0000010803 */
[----:B------:R2:W1:Y:S02]  /*c990*/  MUFU.EX2 R199, R9 ;  /* 0x0000000900c77308 */ /* 0x0004640000000800 */
[----:B--2---:R-:W-:-:S06]  /*c9a0*/  FFMA.FTZ R9, R198, c[0x0][0x23c], -R2 ;  /* 0x00008f00c6097a23 */ /* 0x004fcc0000010802 */
[----:B------:R2:W-:Y:S01]  /*c9b0*/  MUFU.EX2 R198, R9 ;  /* 0x0000000900c67308 */ /* 0x0005e20000000800 */
[----:B------:R-:W-:Y:S01]  /*c9c0*/  IMAD.MOV.U32 R92, RZ, RZ, R137 ;  /* 0x000000ffff5c7224 */ /* 0x000fe200078e0089 */
[----:B------:R-:W-:Y:S01]  /*c9d0*/  MOV R213, R136 ;  /* 0x0000008800d57202 */ /* 0x000fe20000000f00 */
[----:B------:R-:W-:Y:S02]  /*c9e0*/  IMAD.MOV.U32 R211, RZ, RZ, R138 ;  /* 0x000000ffffd37224 */ /* 0x000fe400078e008a */
[----:B--2---:R-:W-:-:S04]  /*c9f0*/  FFMA.FTZ R9, R181, c[0x0][0x23c], -R2 ;  /* 0x00008f00b5097a23 */ /* 0x004fc80000010802 */
[----:B------:R2:W2:Y:S01]  /*ca00*/  MUFU.EX2 R197, R9 ;  /* 0x0000000900c57308 */ /* 0x0004a20000000800 */
[----:B------:R-:W-:Y:S02]  /*ca10*/  IMAD.MOV.U32 R215, RZ, RZ, R139 ;  /* 0x000000ffffd77224 */ /* 0x000fe400078e008b */
[----:B-1----:R-:W-:Y:S01]  /*ca20*/  HMMA.16816.F32.BF16 R136, R4, R24, R192 ;  /* 0x000000180488723c */ /* 0x002fe200000418c0 */
[----:B--2---:R-:W-:-:S04]  /*ca30*/  FFMA.FTZ R9, R234, c[0x0][0x23c], -R2 ;  /* 0x00008f00ea097a23 */ /* 0x004fc80000010802 */
[----:B------:R1:W-:Y:S02]  /*ca40*/  MUFU.EX2 R196, R9 ;  /* 0x0000000900c47308 */ /* 0x0003e40000000800 */
[----:B-1----:R-:W-:-:S06]  /*ca50*/  FFMA.FTZ R9, R233, c[0x0][0x23c], -R2 ;  /* 0x00008f00e9097a23 */ /* 0x002fcc0000010802 */
[----:B------:R1:W2:Y:S01]  /*ca60*/  MUFU.EX2 R195, R9 ;  /* 0x0000000900c37308 */ /* 0x0002a20000000800 */
[----:B------:R-:W-:Y:S01]  /*ca70*/  IMAD.MOV.U32 R186, RZ, RZ, R92 ;  /* 0x000000ffffba7224 */ /* 0x000fe200078e005c */
[----:B------:R-:W-:Y:S01]  /*ca80*/  MOV R191, R93 ;  /* 0x0000005d00bf7202 */ /* 0x000fe20000000f00 */
[----:B------:R-:W-:Y:S01]  /*ca90*/  IMAD.MOV.U32 R208, RZ, RZ, R94 ;  /* 0x000000ffffd07224 */ /* 0x000fe200078e005e */
[----:B------:R-:W-:Y:S01]  /*caa0*/  HMMA.16816.F32.BF16 R132, R4, R26, R132 ;  /* 0x0000001a0484723c */ /* 0x000fe20000041884 */
[----:B------:R-:W-:Y:S02]  /*cab0*/  IMAD.MOV.U32 R209, RZ, RZ, R95 ;  /* 0x000000ffffd17224 */ /* 0x000fe400078e005f */
[----:B-1----:R-:W-:-:S04]  /*cac0*/  FFMA.FTZ R9, R236, c[0x0][0x23c], -R0 ;  /* 0x00008f00ec097a23 */ /* 0x002fc80000010800 */
[----:B------:R1:W-:Y:S01]  /*cad0*/  MUFU.EX2 R194, R9 ;  /* 0x0000000900c27308 */ /* 0x0003e20000000800 */
[C---:B------:R-:W-:Y:S08]  /*cae0*/  HMMA.16816.F32.BF16 R124, R4.reuse, R22, R176 ;  /* 0x00000016047c723c */ /* 0x040ff000000418b0 */
[----:B------:R-:W-:Y:S01]  /*caf0*/  HMMA.16816.F32.BF16 R120, R4, R16, R120 ;  /* 0x000000100478723c */ /* 0x000fe20000041878 */
[----:B-1----:R-:W-:-:S07]  /*cb00*/  FFMA.FTZ R9, R239, c[0x0][0x23c], -R0 ;  /* 0x00008f00ef097a23 */ /* 0x002fce0000010800 */
[C---:B------:R-:W-:Y:S01]  /*cb10*/  HMMA.16816.F32.BF16 R116, R4.reuse, R18, R116 ;  /* 0x000000120474723c */ /* 0x040fe20000041874 */
[----:B------:R1:W1:Y:S07]  /*cb20*/  MUFU.EX2 R193, R9 ;  /* 0x0000000900c17308 */ /* 0x00026e0000000800 */
[C---:B------:R-:W-:Y:S08]  /*cb30*/  HMMA.16816.F32.BF16 R112, R4.reuse, R12, R164 ;  /* 0x0000000c0470723c */ /* 0x040ff000000418a4 */
[----:B------:R-:W-:Y:S01]  /*cb40*/  HMMA.16816.F32.BF16 R108, R4, R14, R108 ;  /* 0x0000000e046c723c */ /* 0x000fe2000004186c */
[----:B-1----:R-:W-:-:S07]  /*cb50*/  FFMA.FTZ R9, R238, c[0x0][0x23c], -R0 ;  /* 0x00008f00ee097a23 */ /* 0x002fce0000010800 */
[C---:B---3--:R-:W-:Y:S01]  /*cb60*/  HMMA.16816.F32.BF16 R92, R4.reuse, R32, R152 ;  /* 0x00000020045c723c */ /* 0x048fe20000041898 */
[----:B------:R1:W-:Y:S07]  /*cb70*/  MUFU.EX2 R192, R9 ;  /* 0x0000000900c07308 */ /* 0x0003ee0000000800 */
[----:B------:R-:W-:Y:S07]  /*cb80*/  HMMA.16816.F32.BF16 R76, R4, R34, R76 ;  /* 0x00000022044c723c */ /* 0x000fee000004184c */
[----:B------:R-:W-:-:S02]  /*cb90*/  F2FP.BF16.PACK_AB R4, R203, R245 ;  /* 0x000000f5cb04723e */ /* 0x000fc400000010ff */
[----:B----4-:R-:W-:Y:S02]  /*cba0*/  F2FP.BF16.PACK_AB R5, R201, R202 ;  /* 0x000000cac905723e */ /* 0x010fe400000010ff */
[----:B------:R-:W-:Y:S02]  /*cbb0*/  F2FP.BF16.PACK_AB R6, R205, R204 ;  /* 0x000000cccd06723e */ /* 0x000fe400000010ff */
[----:B------:R-:W-:Y:S01]  /*cbc0*/  F2FP.BF16.PACK_AB R7, R199, R200 ;  /* 0x000000c8c707723e */ /* 0x000fe200000010ff */
[----:B-1----:R-:W-:-:S04]  /*cbd0*/  FFMA.FTZ R9, R242, c[0x0][0x23c], -R0 ;  /* 0x00008f00f2097a23 */ /* 0x002fc80000010800 */
[----:B------:R1:W3:Y:S02]  /*cbe0*/  MUFU.EX2 R183, R9 ;  /* 0x0000000900b77308 */ /* 0x0002e40000000800 */
[C---:B------:R-:W-:Y:S08]  /*cbf0*/  HMMA.16816.F32.BF16 R88, R4.reuse, R28, R88 ;  /* 0x0000001c0458723c */ /* 0x040ff00000041858 */
[----:B------:R-:W-:Y:S01]  /*cc00*/  HMMA.16816.F32.BF16 R80, R4, R30, R148 ;  /* 0x0000001e0450723c */ /* 0x000fe20000041894 */
[----:B------:R-:W-:Y:S01]  /*cc10*/  LDSM.16.MT88.4 R28, [R218+0x9800] ;  /* 0x00980000da1c783b */ /* 0x000fe20000004200 */
[----:B-1----:R-:W-:-:S06]  /*cc20*/  FFMA.FTZ R9, R248, c[0x0][0x23c], -R8 ;  /* 0x00008f00f8097a23 */ /* 0x002fcc0000010808 */
[----:B------:R-:W-:Y:S01]  /*cc30*/  HMMA.16816.F32.BF16 R68, R4, R26, R36 ;  /* 0x0000001a0444723c */ /* 0x000fe20000041824 */
[----:B------:R-:W1:Y:S01]  /*cc40*/  LDSM.16.MT88.4 R36, [R216+0x9800] ;  /* 0x00980000d824783b */ /* 0x000e620000004200 */
[----:B------:R4:W-:Y:S02]  /*cc50*/  MUFU.EX2 R182, R9 ;  /* 0x0000000900b67308 */ /* 0x0009e40000000800 */
[----:B----4-:R-:W-:-:S06]  /*cc60*/  FFMA.FTZ R9, R249, c[0x0][0x23c], -R8 ;  /* 0x00008f00f9097a23 */ /* 0x010fcc0000010808 */
[----:B------:R4:W1:Y:S02]  /*cc70*/  MUFU.EX2 R180, R9 ;  /* 0x0000000900b47308 */ /* 0x0008640000000800 */
[----:B----4-:R-:W-:-:S06]  /*cc80*/  FFMA.FTZ R9, R243, c[0x0][0x23c], -R8 ;  /* 0x00008f00f3097a23 */ /* 0x010fcc0000010808 */
[----:B------:R4:W-:Y:S02]  /*cc90*/  MUFU.EX2 R181, R9 ;  /* 0x0000000900b57308 */ /* 0x0009e40000000800 */
[----:B----4-:R-:W-:-:S06]  /*cca0*/  FFMA.FTZ R9, R240, c[0x0][0x23c], -R8 ;  /* 0x00008f00f0097a23 */ /* 0x010fcc0000010808 */
[----:B------:R4:W-:Y:S01]  /*ccb0*/  MUFU.EX2 R179, R9 ;  /* 0x0000000900b37308 */ /* 0x0009e20000000800 */
[----:B------:R-:W-:Y:S01]  /*ccc0*/  HMMA.16816.F32.BF16 R52, R4, R32, R52 ;  /* 0x000000200434723c */ /* 0x000fe20000041834 */
[----:B----4-:R-:W-:Y:S02]  /*ccd0*/  FFMA.FTZ R9, R189, c[0x0][0x23c], -R3 ;  /* 0x00008f00bd097a23 */ /* 0x010fe40000010803 */
[----:B------:R-:W-:Y:S01]  /*cce0*/  IMAD.MOV.U32 R189, RZ, RZ, R190 ;  /* 0x000000ffffbd7224 */ /* 0x000fe200078e00be */
[----:B------:R-:W-:Y:S01]  /*ccf0*/  MOV R190, R191 ;  /* 0x000000bf00be7202 */ /* 0x000fe20000000f00 */
[----:B------:R-:W-:Y:S02]  /*cd00*/  IMAD.MOV.U32 R191, RZ, RZ, R186 ;  /* 0x000000ffffbf7224 */ /* 0x000fe400078e00ba */
[----:B------:R-:W-:Y:S02]  /*cd10*/  IMAD.MOV.U32 R186, RZ, RZ, R210 ;  /* 0x000000ffffba7224 */ /* 0x000fe400078e00d2 */
[----:B------:R-:W-:Y:S01]  /*cd20*/  IMAD.MOV.U32 R210, RZ, RZ, R211 ;  /* 0x000000ffffd27224 */ /* 0x000fe200078e00d3 */
[----:B------:R-:W-:Y:S01]  /*cd30*/  MOV R211, R185 ;  /* 0x000000b900d37202 */ /* 0x000fe20000000f00 */
[----:B------:R-:W-:-:S02]  /*cd40*/  IMAD.MOV.U32 R185, RZ, RZ, R184 ;  /* 0x000000ffffb97224 */ /* 0x000fc400078e00b8 */
[----:B------:R-:W-:Y:S01]  /*cd50*/  IMAD.MOV.U32 R184, RZ, RZ, R172 ;  /* 0x000000ffffb87224 */ /* 0x000fe200078e00ac */
[----:B------:R4:W-:Y:S01]  /*cd60*/  MUFU.EX2 R178, R9 ;  /* 0x0000000900b27308 */ /* 0x0009e20000000800 */
[----:B------:R-:W-:Y:S01]  /*cd70*/  IMAD.MOV.U32 R172, RZ, RZ, R173 ;  /* 0x000000ffffac7224 */ /* 0x000fe200078e00ad */
[----:B------:R-:W-:Y:S01]  /*cd80*/  MOV R173, R175 ;  /* 0x000000af00ad7202 */ /* 0x000fe20000000f00 */
[----:B------:R-:W-:Y:S01]  /*cd90*/  IMAD.MOV.U32 R175, RZ, RZ, R107 ;  /* 0x000000ffffaf7224 */ /* 0x000fe200078e006b */
[----:B------:R-:W-:Y:S01]  /*cda0*/  HMMA.16816.F32.BF16 R72, R4, R24, R72 ;  /* 0x000000180448723c */ /* 0x000fe20000041848 */
[----:B------:R-:W-:-:S07]  /*cdb0*/  IMAD.MOV.U32 R107, RZ, RZ, R160 ;  /* 0x000000ffff6b7224 */ /* 0x000fce00078e00a0 */
[----:B------:R-:W-:Y:S01]  /*cdc0*/  HMMA.16816.F32.BF16 R64, R4, R20, R64 ;  /* 0x000000140440723c */ /* 0x000fe20000041840 */
[----:B------:R-:W-:Y:S02]  /*cdd0*/  IMAD.MOV.U32 R160, RZ, RZ, R161 ;  /* 0x000000ffffa07224 */ /* 0x000fe400078e00a1 */
[----:B----4-:R-:W-:Y:S01]  /*cde0*/  FFMA.FTZ R9, R189, c[0x0][0x23c], -R3 ;  /* 0x00008f00bd097a23 */ /* 0x010fe20000010803 */
[----:B------:R-:W-:Y:S01]  /*cdf0*/  MOV R161, R162 ;  /* 0x000000a200a17202 */ /* 0x000fe20000000f00 */
[----:B------:R-:W-:-:S03]  /*ce00*/  IMAD.MOV.U32 R162, RZ, RZ, R163 ;  /* 0x000000ffffa27224 */ /* 0x000fc600078e00a3 */
[----:B------:R-:W-:Y:S01]  /*ce10*/  HMMA.16816.F32.BF16 R60, R4, R22, R60 ;  /* 0x00000016043c723c */ /* 0x000fe2000004183c */
[----:B------:R4:W1:Y:S01]  /*ce20*/  MUFU.EX2 R177, R9 ;  /* 0x0000000900b17308 */ /* 0x0008620000000800 */
[----:B------:R-:W-:-:S06]  /*ce30*/  IMAD.MOV.U32 R163, RZ, RZ, R156 ;  /* 0x000000ffffa37224 */ /* 0x000fcc00078e009c */
[----:B------:R-:W-:Y:S01]  /*ce40*/  HMMA.16816.F32.BF16 R56, R4, R16, R56 ;  /* 0x000000100438723c */ /* 0x000fe20000041838 */
[----:B------:R-:W-:-:S07]  /*ce50*/  IMAD.MOV.U32 R156, RZ, RZ, R157 ;  /* 0x000000ffff9c7224 */ /* 0x000fce00078e009d */
[----:B------:R-:W-:Y:S01]  /*ce60*/  HMMA.16816.F32.BF16 R44, R4, R18, R44 ;  /* 0x00000012042c723c */ /* 0x000fe2000004182c */
[----:B----4-:R-:W-:-:S07]  /*ce70*/  FFMA.FTZ R9, R247, c[0x0][0x23c], -R3 ;  /* 0x00008f00f7097a23 */ /* 0x010fce0000010803 */
[C---:B------:R-:W-:Y:S01]  /*ce80*/  HMMA.16816.F32.BF16 R40, R4.reuse, R12, R40 ;  /* 0x0000000c0428723c */ /* 0x040fe20000041828 */
[----:B------:R4:W-:Y:S07]  /*ce90*/  MUFU.EX2 R176, R9 ;  /* 0x0000000900b07308 */ /* 0x0009ee0000000800 */
[C---:B------:R-:W-:Y:S08]  /*cea0*/  HMMA.16816.F32.BF16 R48, R4.reuse, R14, R48 ;  /* 0x0000000e0430723c */ /* 0x040ff00000041830 */
[----:B------:R-:W-:Y:S01]  /*ceb0*/  HMMA.16816.F32.BF16 R32, R4, R34, R96 ;  /* 0x000000220420723c */ /* 0x000fe20000041860 */
[----:B----4-:R-:W-:Y:S01]  /*cec0*/  FFMA.FTZ R9, R246, c[0x0][0x23c], -R3 ;  /* 0x00008f00f6097a23 */ /* 0x010fe20000010803 */
[----:B------:R-:W-:Y:S01]  /*ced0*/  MOV R242, R184 ;  /* 0x000000b800f27202 */ /* 0x000fe20000000f00 */
[----:B------:R-:W-:Y:S01]  /*cee0*/  IMAD.MOV.U32 R243, RZ, RZ, R107 ;  /* 0x000000fffff37224 */ /* 0x000fe200078e006b */
[----:B------:R-:W-:Y:S01]  /*cef0*/  MOV R240, R160 ;  /* 0x000000a000f07202 */ /* 0x000fe20000000f00 */
[----:B------:R-:W-:-:S02]  /*cf00*/  IMAD.MOV.U32 R249, RZ, RZ, R173 ;  /* 0x000000fffff97224 */ /* 0x000fc400078e00ad */
[----:B------:R-:W-:Y:S01]  /*cf10*/  IMAD.MOV.U32 R248, RZ, RZ, R172 ;  /* 0x000000fffff87224 */ /* 0x000fe200078e00ac */
[----:B------:R-:W-:Y:S01]  /*cf20*/  F2FP.BF16.PACK_AB R4, R197, R198 ;  /* 0x000000c6c504723e */ /* 0x000fe200000010ff */
[----:B------:R-:W-:Y:S01]  /*cf30*/  IMAD.MOV.U32 R238, RZ, RZ, R185 ;  /* 0x000000ffffee7224 */ /* 0x000fe200078e00b9 */
[----:B--2---:R-:W-:Y:S01]  /*cf40*/  F2FP.BF16.PACK_AB R6, R195, R196 ;  /* 0x000000c4c306723e */ /* 0x004fe200000010ff */
[----:B------:R-:W-:Y:S01]  /*cf50*/  IMAD.MOV.U32 R239, RZ, RZ, R210 ;  /* 0x000000ffffef7224 */ /* 0x000fe200078e00d2 */
[----:B------:R-:W-:Y:S01]  /*cf60*/  F2FP.BF16.PACK_AB R5, R193, R194 ;  /* 0x000000c2c105723e */ /* 0x000fe200000010ff */
[----:B------:R-:W-:Y:S01]  /*cf70*/  IMAD.MOV.U32 R236, RZ, RZ, R191 ;  /* 0x000000ffffec7224 */ /* 0x000fe200078e00bf */
[----:B---3--:R-:W-:Y:S01]  /*cf80*/  F2FP.BF16.PACK_AB R7, R183, R192 ;  /* 0x000000c0b707723e */ /* 0x008fe200000010ff */
[----:B------:R2:W3:Y:S01]  /*cf90*/  MUFU.EX2 R107, R9 ;  /* 0x00000009006b7308 */ /* 0x0004e20000000800 */
[----:B------:R-:W-:Y:S01]  /*cfa0*/  IMAD.MOV.U32 R234, RZ, RZ, R190 ;  /* 0x000000ffffea7224 */ /* 0x000fe200078e00be */
[----:B------:R-:W-:Y:S01]  /*cfb0*/  MOV R157, R168 ;  /* 0x000000a8009d7202 */ /* 0x000fe20000000f00 */
[----:B------:R-:W4:Y:S03]  /*cfc0*/  LDSM.16.MT88.4 R12, [R216+0xb800] ;  /* 0x00b80000d80c783b */ /* 0x000f260000004200 */
[C---:B-1----:R-:W-:Y:S01]  /*cfd0*/  HMMA.16816.F32.BF16 R144, R4.reuse, R38, R140 ;  /* 0x000000260490723c */ /* 0x042fe2000004188c */
[----:B------:R-:W1:Y:S04]  /*cfe0*/  LDSM.16.MT88.4 R24, [R216+0xa800] ;  /* 0x00a80000d818783b */ /* 0x000e680000004200 */
[----:B------:R-:W1:Y:S02]  /*cff0*/  LDSM.16.MT88.4 R16, [R218+0xa800] ;  /* 0x00a80000da10783b */ /* 0x000e640000004200 */
[----:B------:R-:W-:Y:S01]  /*d000*/  MOV R140, R156 ;  /* 0x0000009c008c7202 */ /* 0x000fe20000000f00 */
[----:B------:R-:W-:Y:S01]  /*d010*/  HMMA.16816.F32.BF16 R148, R4, R30, R132 ;  /* 0x0000001e0494723c */ /* 0x000fe20000041884 */
[----:B------:R-:W-:Y:S01]  /*d020*/  IMAD.MOV.U32 R141, RZ, RZ, R169 ;  /* 0x000000ffff8d7224 */ /* 0x000fe200078e00a9 */
[----:B------:R-:W1:Y:S01]  /*d030*/  LDSM.16.MT88.4 R20, [R218+0xb800] ;  /* 0x00b80000da14783b */ /* 0x000e620000004200 */
[----:B------:R-:W-:-:S04]  /*d040*/  IMAD.MOV.U32 R142, RZ, RZ, R219 ;  /* 0x000000ffff8e7224 */ /* 0x000fc800078e00db */
[----:B------:R-:W-:Y:S02]  /*d050*/  IMAD.MOV.U32 R135, RZ, RZ, R171 ;  /* 0x000000ffff877224 */ /* 0x000fe400078e00ab */
[----:B------:R-:W-:Y:S02]  /*d060*/  IMAD.MOV.U32 R143, RZ, RZ, R161 ;  /* 0x000000ffff8f7224 */ /* 0x000fe400078e00a1 */
[----:B--2---:R-:W-:Y:S02]  /*d070*/  FFMA.FTZ R9, R135, c[0x0][0x23c], -R2 ;  /* 0x00008f0087097a23 */ /* 0x004fe40000010802 */
[----:B------:R-:W-:Y:S01]  /*d080*/  IMAD.MOV.U32 R135, RZ, RZ, R140 ;  /* 0x000000ffff877224 */ /* 0x000fe200078e008c */
[----:B------:R-:W-:Y:S01]  /*d090*/  MOV R140, R141 ;  /* 0x0000008d008c7202 */ /* 0x000fe20000000f00 */
[----:B------:R-:W-:Y:S02]  /*d0a0*/  IMAD.MOV.U32 R141, RZ, RZ, R142 ;  /* 0x000000ffff8d7224 */ /* 0x000fe400078e008e */
[----:B------:R-:W-:-:S02]  /*d0b0*/  IMAD.MOV.U32 R142, RZ, RZ, R143 ;  /* 0x000000ffff8e7224 */ /* 0x000fc400078e008f */
[----:B------:R-:W-:Y:S01]  /*d0c0*/  IMAD.MOV.U32 R143, RZ, RZ, R240 ;  /* 0x000000ffff8f7224 */ /* 0x000fe200078e00f0 */
[----:B------:R-:W-:Y:S01]  /*d0d0*/  MOV R240, R243 ;  /* 0x000000f300f07202 */ /* 0x000fe20000000f00 */
[----:B------:R-:W-:Y:S02]  /*d0e0*/  IMAD.MOV.U32 R243, RZ, RZ, R249 ;  /* 0x000000fffff37224 */ /* 0x000fe400078e00f9 */
[----:B------:R-:W-:Y:S02]  /*d0f0*/  IMAD.MOV.U32 R249, RZ, RZ, R248 ;  /* 0x000000fffff97224 */ /* 0x000fe400078e00f8 */
[----:B------:R-:W-:Y:S01]  /*d100*/  IMAD.MOV.U32 R248, RZ, RZ, R242 ;  /* 0x000000fffff87224 */ /* 0x000fe200078e00f2 */
[----:B------:R-:W-:Y:S01]  /*d110*/  MOV R242, R238 ;  /* 0x000000ee00f27202 */ /* 0x000fe20000000f00 */
[----:B------:R-:W-:Y:S02]  /*d120*/  IMAD.MOV.U32 R238, RZ, RZ, R239 ;  /* 0x000000ffffee7224 */ /* 0x000fe400078e00ef */
[----:B------:R-:W-:-:S02]  /*d130*/  IMAD.MOV.U32 R239, RZ, RZ, R236 ;  /* 0x000000ffffef7224 */ /* 0x000fc400078e00ec */
[----:B------:R-:W-:Y:S02]  /*d140*/  IMAD.MOV.U32 R168, RZ, RZ, R220 ;  /* 0x000000ffffa87224 */ /* 0x000fe400078e00dc */
[----:B------:R-:W-:Y:S01]  /*d150*/  IMAD.MOV.U32 R236, RZ, RZ, R234 ;  /* 0x000000ffffec7224 */ /* 0x000fe200078e00ea */
[----:B------:R2:W5:Y:S01]  /*d160*/  LDL.LU R220, [R1+0x68] ;  /* 0x0000680001dc7983 */ /* 0x0005620000300800 */
[----:B------:R-:W-:Y:S01]  /*d170*/  MOV R234, R208 ;  /* 0x000000d000ea7202 */ /* 0x000fe20000000f00 */
[----:B------:R-:W-:Y:S02]  /*d180*/  IMAD.MOV.U32 R208, RZ, RZ, R209 ;  /* 0x000000ffffd07224 */ /* 0x000fe400078e00d1 */
[----:B------:R2:W5:Y:S04]  /*d190*/  LDL.LU R219, [R1+0x64] ;  /* 0x0000640001db7983 */ /* 0x0005680000300800 */
[----:B------:R-:W2:Y:S01]  /*d1a0*/  LDL.LU R209, [R1+0x14] ;  /* 0x0000140001d17983 */ /* 0x000ea20000300800 */
[----:B------:R-:W-:Y:S01]  /*d1b0*/  IMAD.MOV.U32 R210, RZ, RZ, R211 ;  /* 0x000000ffffd27224 */ /* 0x000fe200078e00d3 */
[----:B------:R-:W-:Y:S01]  /*d1c0*/  MOV R233, R186 ;  /* 0x000000ba00e97202 */ /* 0x000fe20000000f00 */
[----:B------:R-:W-:-:S02]  /*d1d0*/  IMAD.MOV.U32 R172, RZ, RZ, R162 ;  /* 0x000000ffffac7224 */ /* 0x000fc400078e00a2 */
[----:B------:R-:W-:Y:S02]  /*d1e0*/  IMAD.MOV.U32 R211, RZ, RZ, R163 ;  /* 0x000000ffffd37224 */ /* 0x000fe400078e00a3 */
[----:B------:R-:W-:Y:S01]  /*d1f0*/  IMAD.MOV.U32 R156, RZ, RZ, R157 ;  /* 0x000000ffff9c7224 */ /* 0x000fe200078e009d */
[----:B------:R-:W-:Y:S01]  /*d200*/  MOV R157, R170 ;  /* 0x000000aa009d7202 */ /* 0x000fe20000000f00 */
[----:B------:R-:W-:Y:S01]  /*d210*/  IMAD.MOV.U32 R173, RZ, RZ, R168 ;  /* 0x000000ffffad7224 */ /* 0x000fe200078e00a8 */
[C---:B----4-:R-:W-:Y:S08]  /*d220*/  HMMA.16816.F32.BF16 R160, R4.reuse, R14, R108 ;  /* 0x0000000e04a0723c */ /* 0x050ff0000004186c */
[C---:B------:R-:W-:Y:S08]  /*d230*/  HMMA.16816.F32.BF16 R84, R4.reuse, R36, R84 ;  /* 0x000000240454723c */ /* 0x040ff00000041854 */
[C---:B------:R-:W-:Y:S08]  /*d240*/  HMMA.16816.F32.BF16 R136, R4.reuse, R28, R136 ;  /* 0x0000001c0488723c */ /* 0x040ff00000041888 */
[C---:B-1----:R-:W-:Y:S08]  /*d250*/  HMMA.16816.F32.BF16 R152, R4.reuse, R24, R128 ;  /* 0x000000180498723c */ /* 0x042ff00000041880 */
[C---:B------:R-:W-:Y:S01]  /*d260*/  HMMA.16816.F32.BF16 R188, R4.reuse, R26, R124 ;  /* 0x0000001a04bc723c */ /* 0x040fe2000004187c */
[----:B------:R-:W-:Y:S07]  /*d270*/  LDSM.16.MT88.4 R124, [R216+0x9c00] ;  /* 0x009c0000d87c783b */ /* 0x000fee0000004200 */
[C---:B------:R-:W-:Y:S08]  /*d280*/  HMMA.16816.F32.BF16 R164, R4.reuse, R16, R120 ;  /* 0x0000001004a4723c */ /* 0x040ff00000041878 */
[C---:B------:R-:W-:Y:S08]  /*d290*/  HMMA.16816.F32.BF16 R168, R4.reuse, R18, R116 ;  /* 0x0000001204a8723c */ /* 0x040ff00000041874 */
[C---:B------:R-:W-:Y:S08]  /*d2a0*/  HMMA.16816.F32.BF16 R184, R4.reuse, R12, R112 ;  /* 0x0000000c04b8723c */ /* 0x040ff00000041870 */
[C---:B------:R-:W-:Y:S08]  /*d2b0*/  HMMA.16816.F32.BF16 R108, R4.reuse, R20, R92 ;  /* 0x00000014046c723c */ /* 0x040ff0000004185c */
[----:B------:R-:W-:Y:S07]  /*d2c0*/  HMMA.16816.F32.BF16 R96, R4, R22, R76 ;  /* 0x000000160460723c */ /* 0x000fee000004184c */
[----:B------:R-:W-:-:S02]  /*d2d0*/  F2FP.BF16.PACK_AB R4, R180, R182 ;  /* 0x000000b6b404723e */ /* 0x000fc400000010ff */
[----:B------:R-:W-:Y:S02]  /*d2e0*/  F2FP.BF16.PACK_AB R5, R177, R178 ;  /* 0x000000b2b105723e */ /* 0x000fe400000010ff */
[----:B------:R-:W-:Y:S02]  /*d2f0*/  F2FP.BF16.PACK_AB R6, R179, R181 ;  /* 0x000000b5b306723e */ /* 0x000fe400000010ff */
[----:B---3--:R-:W-:-:S07]  /*d300*/  F2FP.BF16.PACK_AB R7, R107, R176 ;  /* 0x000000b06b07723e */ /* 0x008fce00000010ff */
[C---:B------:R-:W-:Y:S01]  /*d310*/  HMMA.16816.F32.BF16 R68, R4.reuse, R30, R68 ;  /* 0x0000001e0444723c */ /* 0x040fe20000041844 */
[----:B------:R1:W-:Y:S07]  /*d320*/  MUFU.EX2 R31, R9 ;  /* 0x00000009001f7308 */ /* 0x0003ee0000000800 */
[----:B------:R-:W-:Y:S01]  /*d330*/  HMMA.16816.F32.BF16 R128, R4, R28, R72 ;  /* 0x0000001c0480723c */ /* 0x000fe20000041848 */
[----:B-1----:R-:W-:Y:S02]  /*d340*/  FFMA.FTZ R9, R135, c[0x0][0x23c], -R2 ;  /* 0x00008f0087097a23 */ /* 0x002fe40000010802 */
[----:B------:R-:W-:-:S02]  /*d350*/  IMAD.MOV.U32 R135, RZ, RZ, R140 ;  /* 0x000000ffff877224 */ /* 0x000fc400078e008c */
[----:B------:R-:W-:Y:S01]  /*d360*/  IMAD.MOV.U32 R140, RZ, RZ, R141 ;  /* 0x000000ffff8c7224 */ /* 0x000fe200078e008d */
[----:B------:R1:W3:Y:S01]  /*d370*/  MUFU.EX2 R30, R9 ;  /* 0x00000009001e7308 */ /* 0x0002e20000000800 */
[----:B------:R-:W-:Y:S01]  /*d380*/  MOV R141, R142 ;  /* 0x0000008e008d7202 */ /* 0x000fe20000000f00 */
[----:B------:R-:W-:Y:S02]  /*d390*/  IMAD.MOV.U32 R142, RZ, RZ, R143 ;  /* 0x000000ffff8e7224 */ /* 0x000fe400078e008f */
[----:B------:R-:W-:Y:S02]  /*d3a0*/  IMAD.MOV.U32 R143, RZ, RZ, R240 ;  /* 0x000000ffff8f7224 */ /* 0x000fe400078e00f0 */
[----:B------:R-:W-:Y:S01]  /*d3b0*/  IMAD.MOV.U32 R240, RZ, RZ, R243 ;  /* 0x000000fffff07224 */ /* 0x000fe200078e00f3 */
[----:B------:R-:W-:Y:S01]  /*d3c0*/  MOV R243, R249 ;  /* 0x000000f900f37202 */ /* 0x000fe20000000f00 */
[--C-:B-1----:R-:W-:Y:S02]  /*d3d0*/  FFMA.FTZ R9, R135, c[0x0][0x23c], -R2.reuse ;  /* 0x00008f0087097a23 */ /* 0x102fe40000010802 */
[----:B------:R-:W-:-:S04]  /*d3e0*/  FFMA.FTZ R2, R140, c[0x0][0x23c], -R2 ;  /* 0x00008f008c027a23 */ /* 0x000fc80000010802 */
[----:B------:R1:W-:Y:S01]  /*d3f0*/  MUFU.EX2 R28, R2 ;  /* 0x00000002001c7308 */ /* 0x0003e20000000800 */
[----:B------:R-:W-:Y:S01]  /*d400*/  IMAD.MOV.U32 R249, RZ, RZ, R248 ;  /* 0x000000fffff97224 */ /* 0x000fe200078e00f8 */
[----:B------:R-:W-:Y:S01]  /*d410*/  HMMA.16816.F32.BF16 R60, R4, R26, R60 ;  /* 0x0000001a043c723c */ /* 0x000fe2000004183c */
[----:B------:R-:W-:Y:S02]  /*d420*/  IMAD.MOV.U32 R248, RZ, RZ, R242 ;  /* 0x000000fffff87224 */ /* 0x000fe400078e00f2 */
[----:B------:R-:W-:Y:S01]  /*d430*/  IMAD.MOV.U32 R242, RZ, RZ, R238 ;  /* 0x000000fffff27224 */ /* 0x000fe200078e00ee */
[----:B------:R-:W-:Y:S01]  /*d440*/  MOV R238, R239 ;  /* 0x000000ef00ee7202 */ /* 0x000fe20000000f00 */
[----:B------:R-:W-:Y:S02]  /*d450*/  IMAD.MOV.U32 R239, RZ, RZ, R236 ;  /* 0x000000ffffef7224 */ /* 0x000fe400078e00ec */
[----:B-1----:R-:W-:-:S04]  /*d460*/  FFMA.FTZ R2, R141, c[0x0][0x23c], -R0 ;  /* 0x00008f008d027a23 */ /* 0x002fc80000010800 */
[----:B------:R1:W-:Y:S01]  /*d470*/  MUFU.EX2 R27, R2 ;  /* 0x00000002001b7308 */ /* 0x0003e20000000800 */
[----:B------:R-:W-:Y:S02]  /*d480*/  IMAD.MOV.U32 R236, RZ, RZ, R234 ;  /* 0x000000ffffec7224 */ /* 0x000fe400078e00ea */
[----:B------:R-:W-:Y:S01]  /*d490*/  IMAD.MOV.U32 R234, RZ, RZ, R208 ;  /* 0x000000ffffea7224 */ /* 0x000fe200078e00d0 */
[----:B------:R-:W-:Y:S01]  /*d4a0*/  MOV R133, R240 ;  /* 0x000000f000857202 */ /* 0x000fe20000000f00 */
[----:B------:R-:W-:Y:S01]  /*d4b0*/  IMAD.MOV.U32 R134, RZ, RZ, R243 ;  /* 0x000000ffff867224 */ /* 0x000fe200078e00f3 */
[----:B------:R-:W-:Y:S01]  /*d4c0*/  MOV R243, R242 ;  /* 0x000000f200f37202 */ /* 0x000fe20000000f00 */
[----:B------:R-:W-:Y:S02]  /*d4d0*/  IMAD.MOV.U32 R240, RZ, RZ, R248 ;  /* 0x000000fffff07224 */ /* 0x000fe400078e00f8 */
[----:B-1----:R-:W-:-:S04]  /*d4e0*/  FFMA.FTZ R2, R142, c[0x0][0x23c], -R0 ;  /* 0x00008f008e027a23 */ /* 0x002fc80000010800 */
[----:B------:R1:W4:Y:S01]  /*d4f0*/  MUFU.EX2 R26, R2 ;  /* 0x00000002001a7308 */ /* 0x0003220000000800 */
[----:B------:R-:W-:Y:S01]  /*d500*/  HMMA.16816.F32.BF16 R64, R4, R24, R64 ;  /* 0x000000180440723c */ /* 0x000fe20000041840 */
[----:B------:R-:W-:Y:S01]  /*d510*/  IMAD.MOV.U32 R242, RZ, RZ, R238 ;  /* 0x000000fffff27224 */ /* 0x000fe200078e00ee */
[----:B------:R-:W-:Y:S01]  /*d520*/  MOV R238, R234 ;  /* 0x000000ea00ee7202 */ /* 0x000fe20000000f00 */
[----:B------:R-:W-:Y:S02]  /*d530*/  IMAD.MOV.U32 R135, RZ, RZ, R249 ;  /* 0x000000ffff877224 */ /* 0x000fe400078e00f9 */
[----:B------:R-:W-:Y:S02]  /*d540*/  IMAD.MOV.U32 R248, RZ, RZ, R236 ;  /* 0x000000fffff87224 */ /* 0x000fe400078e00ec */
[----:B------:R-:W-:Y:S02]  /*d550*/  IMAD.MOV.U32 R249, RZ, RZ, R239 ;  /* 0x000000fffff97224 */ /* 0x000fe400078e00ef */
[----:B-1----:R-:W-:-:S02]  /*d560*/  FFMA.FTZ R2, R143, c[0x0][0x23c], -R0 ;  /* 0x00008f008f027a23 */ /* 0x002fc40000010800 */
[----:B------:R-:W-:Y:S01]  /*d570*/  FFMA.FTZ R0, R159, c[0x0][0x23c], -R0 ;  /* 0x00008f009f007a23 */ /* 0x000fe20000010800 */
[----:B------:R-:W-:Y:S01]  /*d580*/  HMMA.16816.F32.BF16 R44, R4, R18, R44 ;  /* 0x00000012042c723c */ /* 0x000fe2000004182c */
[----:B------:R-:W1:Y:S02]  /*d590*/  LDSM.16.MT88.4 R140, [R218+0x9c00] ;  /* 0x009c0000da8c783b */ /* 0x000e640000004200 */
[----:B------:R3:W-:Y:S01]  /*d5a0*/  MUFU.EX2 R24, R0 ;  /* 0x0000000000187308 */ /* 0x0007e20000000800 */
[----:B------:R-:W-:Y:S01]  /*d5b0*/  IMAD.MOV.U32 R247, RZ, RZ, R135 ;  /* 0x000000fffff77224 */ /* 0x000fe200078e0087 */
[----:B------:R-:W-:-:S03]  /*d5c0*/  MOV R135, R174 ;  /* 0x000000ae00877202 */ /* 0x000fc60000000f00 */
[C---:B------:R-:W-:Y:S01]  /*d5d0*/  HMMA.16816.F32.BF16 R112, R4.reuse, R36, R88 ;  /* 0x000000240470723c */ /* 0x040fe20000041858 */
[----:B---3--:R-:W-:Y:S02]  /*d5e0*/  FFMA.FTZ R0, R133, c[0x0][0x23c], -R8 ;  /* 0x00008f0085007a23 */ /* 0x008fe40000010808 */
[----:B------:R-:W-:Y:S01]  /*d5f0*/  IMAD.MOV.U32 R133, RZ, RZ, R240 ;  /* 0x000000ffff857224 */ /* 0x000fe200078e00f0 */
[----:B------:R-:W-:Y:S01]  /*d600*/  MOV R240, R243 ;  /* 0x000000f300f07202 */ /* 0x000fe20000000f00 */
[----:B------:R-:W-:Y:S01]  /*d610*/  IMAD.MOV.U32 R243, RZ, RZ, R248 ;  /* 0x000000fffff37224 */ /* 0x000fe200078e00f8 */
[----:B------:R3:W-:Y:S01]  /*d620*/  MUFU.EX2 R19, R0 ;  /* 0x0000000000137308 */ /* 0x0007e20000000800 */
[----:B------:R-:W-:Y:S01]  /*d630*/  IMAD.MOV.U32 R248, RZ, RZ, R238 ;  /* 0x000000fffff87224 */ /* 0x000fe200078e00ee */
[C---:B------:R-:W-:Y:S01]  /*d640*/  HMMA.16816.F32.BF16 R36, R4.reuse, R38, R80 ;  /* 0x000000260424723c */ /* 0x040fe20000041850 */
[----:B------:R-:W-:Y:S07]  /*d650*/  LDSM.16.MT88.4 R80, [R216+0xbc00] ;  /* 0x00bc0000d850783b */ /* 0x000fee0000004200 */
[----:B------:R-:W-:Y:S01]  /*d660*/  HMMA.16816.F32.BF16 R56, R4, R16, R56 ;  /* 0x000000100438723c */ /* 0x000fe20000041838 */
[----:B---3--:R-:W-:-:S07]  /*d670*/  FFMA.FTZ R0, R134, c[0x0][0x23c], -R8 ;  /* 0x00008f0086007a23 */ /* 0x008fce0000010808 */
[C---:B------:R-:W-:Y:S01]  /*d680*/  HMMA.16816.F32.BF16 R40, R4.reuse, R12, R40 ;  /* 0x0000000c0428723c */ /* 0x040fe20000041828 */
[----:B------:R-:W-:Y:S01]  /*d690*/  IMAD.MOV.U32 R134, RZ, RZ, R175 ;  /* 0x000000ffff867224 */ /* 0x000fe200078e00af */
[----:B------:R3:W-:Y:S06]  /*d6a0*/  MUFU.EX2 R16, R0 ;  /* 0x0000000000107308 */ /* 0x0007ec0000000800 */
[C---:B------:R-:W-:Y:S08]  /*d6b0*/  HMMA.16816.F32.BF16 R48, R4.reuse, R14, R48 ;  /* 0x0000000e0430723c */ /* 0x040ff00000041830 */
[----:B------:R-:W-:Y:S01]  /*d6c0*/  HMMA.16816.F32.BF16 R52, R4, R20, R52 ;  /* 0x000000140434723c */ /* 0x000fe20000041834 */
[----:B---3--:R-:W-:-:S07]  /*d6d0*/  FFMA.FTZ R0, R133, c[0x0][0x23c], -R8 ;  /* 0x00008f0085007a23 */ /* 0x008fce0000010808 */
[----:B------:R-:W-:Y:S01]  /*d6e0*/  HMMA.16816.F32.BF16 R32, R4, R22, R32 ;  /* 0x000000160420723c */ /* 0x000fe20000041820 */
[----:B------:R-:W-:Y:S01]  /*d6f0*/  LDSM.16.MT88.4 R4, [R218+0xbc00] ;  /* 0x00bc0000da04783b */ /* 0x000fe20000004200 */
[----:B------:R3:W-:Y:S01]  /*d700*/  MUFU.EX2 R17, R0 ;  /* 0x0000000000117308 */ /* 0x0007e20000000800 */
[----:B--2---:R-:W-:Y:S01]  /*d710*/  MOV R208, R209 ;  /* 0x000000d100d07202 */ /* 0x004fe20000000f00 */
[----:B------:R-:W-:Y:S02]  /*d720*/  IMAD.MOV.U32 R209, RZ, RZ, R211 ;  /* 0x000000ffffd17224 */ /* 0x000fe400078e00d3 */
[----:B------:R-:W-:Y:S02]  /*d730*/  IMAD.MOV.U32 R211, RZ, RZ, R172 ;  /* 0x000000ffffd37224 */ /* 0x000fe400078e00ac */
[----:B------:R-:W-:Y:S02]  /*d740*/  IMAD.MOV.U32 R172, RZ, RZ, R217 ;  /* 0x000000ffffac7224 */ /* 0x000fe400078e00d9 */
[----:B------:R-:W-:Y:S01]  /*d750*/  IMAD.MOV.U32 R236, RZ, RZ, R209 ;  /* 0x000000ffffec7224 */ /* 0x000fe200078e00d1 */
[----:B------:R-:W2:Y:S01]  /*d760*/  MUFU.EX2 R29, R9 ;  /* 0x00000009001d7308 */ /* 0x000ea20000000800 */
[----:B------:R-:W-:Y:S01]  /*d770*/  IMAD.MOV.U32 R239, RZ, RZ, R208 ;  /* 0x000000ffffef7224 */ /* 0x000fe200078e00d0 */
[----:B------:R-:W-:Y:S01]  /*d780*/  MOV R208, R172 ;  /* 0x000000ac00d07202 */ /* 0x000fe20000000f00 */
[----:B------:R-:W-:Y:S01]  /*d790*/  IMAD.MOV.U32 R234, RZ, RZ, R211 ;  /* 0x000000ffffea7224 */ /* 0x000fe200078e00d3 */
[----:B------:R-:W-:Y:S01]  /*d7a0*/  F2FP.BF16.PACK_AB R92, R30, R31 ;  /* 0x0000001f1e5c723e */ /* 0x000fe200000010ff */
[----:B------:R-:W-:Y:S01]  /*d7b0*/  IMAD.MOV.U32 R211, RZ, RZ, R173 ;  /* 0x000000ffffd37224 */ /* 0x000fe200078e00ad */
[----:B------:R-:W-:Y:S01]  /*d7c0*/  MOV R173, R158 ;  /* 0x0000009e00ad7202 */ /* 0x000fe20000000f00 */
[----:B------:R-:W-:Y:S01]  /*d7d0*/  IMAD.MOV.U32 R209, RZ, RZ, R156 ;  /* 0x000000ffffd17224 */ /* 0x000fe200078e009c */
[----:B------:R-:W-:Y:S01]  /*d7e0*/  MOV R238, R236 ;  /* 0x000000ec00ee7202 */ /* 0x000fe20000000f00 */
[----:B------:R-:W-:Y:S01]  /*d7f0*/  IMAD.MOV.U32 R172, RZ, RZ, R157 ;  /* 0x000000ffffac7224 */ /* 0x000fe200078e009d */
[----:B------:R-:W1:Y:S01]  /*d800*/  MUFU.EX2 R25, R2 ;  /* 0x0000000200197308 */ /* 0x000e620000000800 */
[----:B------:R-:W-:Y:S01]  /*d810*/  IMAD.MOV.U32 R236, RZ, RZ, R234 ;  /* 0x000000ffffec7224 */ /* 0x000fe200078e00ea */
[----:B------:R-:W1:Y:S01]  /*d820*/  LDSM.16.MT88.4 R156, [R216+0xac00] ;  /* 0x00ac0000d89c783b */ /* 0x000e620000004200 */
[----:B------:R-:W-:Y:S01]  /*d830*/  IMAD.MOV.U32 R234, RZ, RZ, R208 ;  /* 0x000000ffffea7224 */ /* 0x000fe200078e00d0 */
[----:B------:R-:W-:Y:S01]  /*d840*/  MOV R208, R209 ;  /* 0x000000d100d07202 */ /* 0x000fe20000000f00 */
[----:B------:R-:W-:Y:S01]  /*d850*/  IMAD.MOV.U32 R209, RZ, RZ, R172 ;  /* 0x000000ffffd17224 */ /* 0x000fe200078e00ac */
[----:B----4-:R-:W-:Y:S01]  /*d860*/  F2FP.BF16.PACK_AB R93, R26, R27 ;  /* 0x0000001b1a5d723e */ /* 0x010fe200000010ff */
[----:B------:R-:W-:Y:S01]  /*d870*/  IMAD.MOV.U32 R246, RZ, RZ, R173 ;  /* 0x000000fffff67224 */ /* 0x000fe200078e00ad */
[----:B------:R4:W5:Y:S04]  /*d880*/  LDL.LU R217, [R1+0x60] ;  /* 0x0000600001d97983 */ /* 0x0009680000300800 */
[----:B------:R-:W1:Y:S01]  /*d890*/  LDSM.16.MT88.4 R172, [R218+0xac00] ;  /* 0x00ac0000daac783b */ /* 0x000e620000004200 */
[----:B---3--:R-:W-:-:S04]  /*d8a0*/  FFMA.FTZ R0, R134, c[0x0][0x23c], -R8 ;  /* 0x00008f0086007a23 */ /* 0x008fc80000010808 */
[----:B------:R3:W-:Y:S02]  /*d8b0*/  MUFU.EX2 R18, R0 ;  /* 0x0000000000127308 */ /* 0x0007e40000000800 */
[----:B---3--:R-:W-:-:S06]  /*d8c0*/  FFMA.FTZ R0, R135, c[0x0][0x23c], -R3 ;  /* 0x00008f0087007a23 */ /* 0x008fcc0000010803 */
[----:B------:R3:W-:Y:S01]  /*d8d0*/  MUFU.EX2 R12, R0 ;  /* 0x00000000000c7308 */ /* 0x0007e20000000800 */
[----:B--2---:R-:W-:Y:S01]  /*d8e0*/  F2FP.BF16.PACK_AB R94, R28, R29 ;  /* 0x0000001d1c5e723e */ /* 0x004fe200000010ff */
[----:B---3--:R-:W-:-:S06]  /*d8f0*/  FFMA.FTZ R0, R246, c[0x0][0x23c], -R3 ;  /* 0x00008f00f6007a23 */ /* 0x008fcc0000010803 */
[----:B------:R2:W3:Y:S01]  /*d900*/  MUFU.EX2 R13, R0 ;  /* 0x00000000000d7308 */ /* 0x0004e20000000800 */
[----:B-1----:R-:W-:Y:S01]  /*d910*/  F2FP.BF16.PACK_AB R95, R24, R25 ;  /* 0x00000019185f723e */ /* 0x002fe200000010ff */
[--C-:B--2---:R-:W-:Y:S02]  /*d920*/  FFMA.FTZ R0, R247, c[0x0][0x23c], -R3.reuse ;  /* 0x00008f00f7007a23 */ /* 0x104fe40000010803 */
[----:B------:R-:W-:-:S04]  /*d930*/  FFMA.FTZ R3, R240, c[0x0][0x23c], -R3 ;  /* 0x00008f00f0037a23 */ /* 0x000fc80000010803 */
[----:B------:R1:W-:Y:S08]  /*d940*/  MUFU.EX2 R14, R0 ;  /* 0x00000000000e7308 */ /* 0x0003f00000000800 */
[----:B------:R2:W2:Y:S01]  /*d950*/  MUFU.EX2 R15, R3 ;  /* 0x00000003000f7308 */ /* 0x0004a20000000800 */
[----:B------:R-:W-:Y:S01]  /*d960*/  HMMA.16816.F32.BF16 R132, R92, R140, R136 ;  /* 0x0000008c5c84723c */ /* 0x000fe20000041888 */
[----:B------:R-:W-:-:S02]  /*d970*/  FFMA.FTZ R10, R242, R10, R248 ;  /* 0x0000000af20a7223 */ /* 0x000fc400000100f8 */
[----:B------:R-:W-:Y:S02]  /*d980*/  FFMA.FTZ R2, R239, R106, R238 ;  /* 0x0000006aef027223 */ /* 0x000fe400000100ee */
[----:B------:R-:W-:Y:S02]  /*d990*/  FADD.FTZ R10, R252, R10 ;  /* 0x0000000afc0a7221 */ /* 0x000fe40000010000 */
[----:B-1----:R-:W-:Y:S01]  /*d9a0*/  FFMA.FTZ R0, R233, R100, R236 ;  /* 0x00000064e9007223 */ /* 0x002fe200000100ec */
[----:B------:R-:W-:Y:S01]  /*d9b0*/  HMMA.16816.F32.BF16 R136, R92, R142, R148 ;  /* 0x0000008e5c88723c */ /* 0x000fe20000041894 */
[----:B------:R-:W-:Y:S02]  /*d9c0*/  FADD.FTZ R2, R208, R2 ;  /* 0x00000002d0027221 */ /* 0x000fe40000010000 */
[----:B--2---:R-:W-:-:S05]  /*d9d0*/  FFMA.FTZ R3, R249, R11, R243 ;  /* 0x0000000bf9037223 */ /* 0x004fca00000100f3 */
[----:B------:R-:W-:Y:S01]  /*d9e0*/  HMMA.16816.F32.BF16 R148, R92, R156, R152 ;  /* 0x0000009c5c94723c */ /* 0x000fe20000041898 */
[----:B------:R-:W-:Y:S02]  /*d9f0*/  FADD.FTZ R3, R234, R3 ;  /* 0x00000003ea037221 */ /* 0x000fe40000010000 */
[----:B------:R-:W-:-:S05]  /*da00*/  FADD.FTZ R0, R209, R0 ;  /* 0x00000000d1007221 */ /* 0x000fca0000010000 */
[----:B------:R-:W-:Y:S01]  /*da10*/  HMMA.16816.F32.BF16 R116, R92, R124, R84 ;  /* 0x0000007c5c74723c */ /* 0x000fe20000041854 */
[----:B------:R-:W-:Y:S02]  /*da20*/  FADD.FTZ R8, R210, R3 ;  /* 0x00000003d2087221 */ /* 0x000fe40000010000 */
[----:B------:R-:W-:-:S05]  /*da30*/  FADD.FTZ R3, R251, R10 ;  /* 0x0000000afb037221 */ /* 0x000fca0000010000 */
[----:B------:R-:W-:Y:S01]  /*da40*/  HMMA.16816.F32.BF16 R120, R92, R126, R144 ;  /* 0x0000007e5c78723c */ /* 0x000fe20000041890 */
[----:B------:R-:W-:-:S07]  /*da50*/  FADD.FTZ R2, R211, R2 ;  /* 0x00000002d3027221 */ /* 0x000fce0000010000 */
[----:B------:R-:W-:Y:S01]  /*da60*/  HMMA.16816.F32.BF16 R152, R92, R158, R188 ;  /* 0x0000009e5c98723c */ /* 0x000fe200000418bc */
[----:B------:R-:W-:-:S07]  /*da70*/  FADD.FTZ R0, R212, R0 ;  /* 0x00000000d4007221 */ /* 0x000fce0000010000 */
[C---:B------:R-:W-:Y:S08]  /*da80*/  HMMA.16816.F32.BF16 R164, R92.reuse, R172, R164 ;  /* 0x000000ac5ca4723c */ /* 0x040ff000000418a4 */
[C---:B------:R-:W-:Y:S08]  /*da90*/  HMMA.16816.F32.BF16 R168, R92.reuse, R174, R168 ;  /* 0x000000ae5ca8723c */ /* 0x040ff000000418a8 */
[C---:B------:R-:W-:Y:S08]  /*daa0*/  HMMA.16816.F32.BF16 R72, R92.reuse, R80, R184 ;  /* 0x000000505c48723c */ /* 0x040ff000000418b8 */
[C---:B------:R-:W-:Y:S08]  /*dab0*/  HMMA.16816.F32.BF16 R76, R92.reuse, R82, R160 ;  /* 0x000000525c4c723c */ /* 0x040ff000000418a0 */
[----:B------:R-:W-:Y:S01]  /*dac0*/  HMMA.16816.F32.BF16 R88, R92, R4, R108 ;  /* 0x000000045c58723c */ /* 0x000fe2000004186c */
[----:B------:R-:W-:-:S07]  /*dad0*/  FADD.FTZ R9, R213, R8 ;  /* 0x00000008d5097221 */ /* 0x000fce0000010000 */
[----:B------:R-:W-:Y:S07]  /*dae0*/  HMMA.16816.F32.BF16 R92, R92, R6, R96 ;  /* 0x000000065c5c723c */ /* 0x000fee0000041860 */
[----:B------:R-:W-:Y:S02]  /*daf0*/  F2FP.BF16.PACK_AB R96, R16, R19 ;  /* 0x000000131060723e */ /* 0x000fe400000010ff */
[----:B---3--:R-:W-:Y:S02]  /*db00*/  F2FP.BF16.PACK_AB R97, R13, R12 ;  /* 0x0000000c0d61723e */ /* 0x008fe400000010ff */
[----:B------:R-:W-:-:S02]  /*db10*/  F2FP.BF16.PACK_AB R98, R18, R17 ;  /* 0x000000111262723e */ /* 0x000fc400000010ff */
[----:B------:R-:W-:Y:S01]  /*db20*/  F2FP.BF16.PACK_AB R99, R15, R14 ;  /* 0x0000000e0f63723e */ /* 0x000fe200000010ff */
[----:B------:R-:W-:Y:S02]  /*db30*/  FADD.FTZ R8, R250, R3 ;  /* 0x00000003fa087221 */ /* 0x000fe40000010000 */
[----:B------:R-:W-:-:S04]  /*db40*/  FADD.FTZ R3, R245, R9 ;  /* 0x00000009f5037221 */ /* 0x000fc80000010000 */
[----:B------:R-:W-:Y:S07]  /*db50*/  HMMA.16816.F32.BF16 R84, R96, R4, R52 ;  /* 0x000000046054723c */ /* 0x000fee0000041834 */
[----:B------:R-:W-:Y:S02]  /*db60*/  FADD.FTZ R5, R214, R2 ;  /* 0x00000002d6057221 */ /* 0x000fe40000010000 */
[----:B------:R-:W-:Y:S02]  /*db70*/  FADD.FTZ R4, R215, R0 ;  /* 0x00000000d7047221 */ /* 0x000fe40000010000 */
[----:B------:R-:W-:-:S02]  /*db80*/  FADD.FTZ R2, R202, R8 ;  /* 0x00000008ca027221 */ /* 0x000fc40000010000 */
[----:B------:R-:W-:Y:S02]  /*db90*/  FADD.FTZ R0, R244, R5 ;  /* 0x00000005f4007221 */ /* 0x000fe40000010000 */
        /* <DEDUP_REMOVED lines=46> */
[C---:B------:R-:W-:Y:S03]  /*de80*/  HMMA.16816.F32.BF16 R128, R96.reuse, R140, R128 ;  /* 0x0000008c6080723c */ /* 0x040fe60000041880 */
[----:B------:R4:W-:Y:S04]  /*de90*/  STL [R1+0x10], R3 ;  /* 0x0000100301007387 */ /* 0x0009e80000100800 */
[----:B------:R4:W-:Y:S01]  /*dea0*/  STL [R1+0x18], R0 ;  /* 0x0000180001007387 */ /* 0x0009e20000100800 */
[C---:B------:R-:W-:Y:S03]  /*deb0*/  HMMA.16816.F32.BF16 R140, R96.reuse, R142, R68 ;  /* 0x0000008e608c723c */ /* 0x040fe60000041844 */
[----:B------:R4:W-:Y:S05]  /*dec0*/  STL [R1+0x14], R2 ;  /* 0x0000140201007387 */ /* 0x0009ea0000100800 */
        /* <DEDUP_REMOVED lines=9> */
.L_x_139:
[----:B----4-:R-:W-:-:S13]  /*df60*/  ISETP.GT.AND P0, PT, R101, UR8, PT ;  /* 0x0000000865007c0c */ /* 0x010fda000bf04270 */
[----:B------:R-:W-:Y:S05]  /*df70*/  @!P0 BRA `(.L_x_142) ;  /* 0x0000410000008947 */ /* 0x000fea0003800000 */
[----:B------:R-:W2:Y:S01]  /*df80*/  LDL.LU.64 R6, [R1+0x20] ;  /* 0x0000200001067983 */ /* 0x000ea20000300a00 */
[----:B------:R-:W-:Y:S01]  /*df90*/  UMOV UR6, 0x5 ;  /* 0x0000000500067882 */ /* 0x000fe20000000000 */
[----:B-1----:R-:W-:Y:S01]  /*dfa0*/  MOV R100, R105 ;  /* 0x0000006900647202 */ /* 0x002fe20000000f00 */
[----:B------:R-:W-:Y:S01]  /*dfb0*/  ULDC.64 UR4, c[0x0][0x1a0] ;  /* 0x0000680000047ab9 */ /* 0x000fe20000000a00 */
[----:B------:R-:W2:Y:S01]  /*dfc0*/  LDL.LU.64 R4, [R1+0x50] ;  /* 0x0000500001047983 */ /* 0x000ea20000300a00 */
[----:B------:R-:W-:Y:S01]  /*dfd0*/  USHF.L.U32 UR7, UR4, 0x5, URZ ;  /* 0x0000000504077899 */ /* 0x000fe2000800063f */
[----:B------:R-:W-:Y:S01]  /*dfe0*/  MOV R3, R104 ;  /* 0x0000006800037202 */ /* 0x000fe20000000f00 */
[----:B------:R-:W-:Y:S01]  /*dff0*/  USHF.L.U64.HI UR5, UR4, UR6, UR5 ;  /* 0x0000000604057299 */ /* 0x000fe20008010205 */
[----:B------:R-:W-:Y:S01]  /*e000*/  IMAD.MOV.U32 R107, RZ, RZ, R102 ;  /* 0x000000ffff6b7224 */ /* 0x000fe200078e0066 */
[----:B------:R-:W-:Y:S02]  /*e010*/  MOV R106, R103 ;  /* 0x00000067006a7202 */ /* 0x000fe40000000f00 */
[----:B------:R-:W-:-:S02]  /*e020*/  USHF.L.U64.HI UR5, UR7, 0x1, UR5 ;  /* 0x0000000107057899 */ /* 0x000fc40008010205 */
[----:B------:R-:W-:Y:S01]  /*e030*/  USHF.L.U32 UR7, UR7, 0x1, URZ ;  /* 0x0000000107077899 */ /* 0x000fe2000800063f */
[----:B--2---:R-:W-:-:S05]  /*e040*/  IMAD.MOV.U32 R5, RZ, RZ, R7 ;  /* 0x000000ffff057224 */ /* 0x004fca00078e0007 */
[----:B------:R1:W-:Y:S01]  /*e050*/  STL.64 [R1+0x20], R4 ;  /* 0x0000200401007387 */ /* 0x0003e20000100a00 */
[----:B------:R-:W-:Y:S05]  /*e060*/  BRA `(.L_x_143) ;  /* 0x0000019000007947 */ /* 0x000fea0003800000 */
.L_x_145:
[----:B------:R-:W2:Y:S01]  /*e070*/  LDL.64 R234, [R1+0x30] ;  /* 0x0000300001ea7983 */ /* 0x000ea20000100a00 */
[----:B------:R-:W-:Y:S03]  /*e080*/  IADD3 R0, R101, -0x2, RZ ;  /* 0xfffffffe65007810 */ /* 0x000fe60007ffe0ff */
[----:B------:R-:W3:Y:S01]  /*e090*/  LDL.64 R232, [R1+0x28] ;  /* 0x0000280001e87983 */ /* 0x000ee20000100a00 */
[----:B------:R-:W-:Y:S01]  /*e0a0*/  SHF.R.S32.HI R2, RZ, 0x1f, R0 ;  /* 0x0000001fff027819 */ /* 0x000fe20000011400 */
[----:B------:R-:W-:Y:S04]  /*e0b0*/  IMAD.WIDE.U32 R104, R0, c[0x0][0x198], RZ ;  /* 0x0000660000687a25 */ /* 0x000fe800078e00ff */
[----:B------:R-:W-:Y:S04]  /*e0c0*/  IMAD R2, R2, c[0x0][0x198], RZ ;  /* 0x0000660002027a24 */ /* 0x000fe800078e02ff */
[----:B------:R-:W-:Y:S04]  /*e0d0*/  IMAD R2, R0, c[0x0][0x19c], R2 ;  /* 0x0000670000027a24 */ /* 0x000fe800078e0202 */
[----:B------:R-:W-:Y:S01]  /*e0e0*/  IMAD.IADD R2, R105, 0x1, R2 ;  /* 0x0000000169027824 */ /* 0x000fe200078e0202 */
[----:B--2---:R-:W-:Y:S04]  /*e0f0*/  LEA R0, P0, R104, R234, 0x6 ;  /* 0x000000ea68007211 */ /* 0x004fe800078030ff */
[----:B------:R-:W-:Y:S02]  /*e100*/  LEA R102, P1, R0, c[0x0][0x168], 0x1 ;  /* 0x00005a0000667a11 */ /* 0x000fe400078208ff */
[----:B---3--:R-:W-:Y:S02]  /*e110*/  LEA.HI.X R2, R104, R233, R2, 0x6, P0 ;  /* 0x000000e968027211 */ /* 0x008fe400000f3402 */
[----:B------:R-:W-:Y:S02]  /*e120*/  IADD3 R104, P0, R102, UR10, RZ ;  /* 0x0000000a66687c10 */ /* 0x000fe4000ff1e0ff */
[----:B------:R-:W-:Y:S04]  /*e130*/  LEA.HI.X R103, R0, c[0x0][0x16c], R2, 0x1, P1 ;  /* 0x00005b0000677a11 */ /* 0x000fe800008f0c02 */
        /* <DEDUP_REMOVED lines=12> */
.L_x_143:
[----:B------:R-:W2:Y:S01]  /*e200*/  LDL.64 R6, [R1+0x20] ;  /* 0x0000200001067983 */ /* 0x000ea20000100a00 */
[----:B------:R-:W-:Y:S04]  /*e210*/  DEPBAR.LE SB0, 0x0 ;  /* 0x000080000000791a */ /* 0x000fe80000000000 */
[----:B------:R-:W-:Y:S01]  /*e220*/  IADD3 R231, R101, -0x1, RZ ;  /* 0xffffffff65e77810 */ /* 0x000fe20007ffe0ff */
[----:B------:R-:W-:Y:S03]  /*e230*/  BAR.SYNC.DEFER_BLOCKING 0x0 ;  /* 0x0000000000007b1d */ /* 0x000fe60000010000 */
[----:B------:R-:W-:Y:S01]  /*e240*/  SHF.R.S32.HI R2, RZ, 0x1f, R231 ;  /* 0x0000001fff027819 */ /* 0x000fe200000114e7 */
[C---:B------:R-:W-:Y:S04]  /*e250*/  IMAD R0, R231.reuse, UR11, RZ ;  /* 0x0000000be7007c24 */ /* 0x040fe8000f8e02ff */
[----:B------:R-:W-:Y:S02]  /*e260*/  IMAD R0, R2, UR12, R0 ;  /* 0x0000000c02007c24 */ /* 0x000fe4000f8e0200 */
[----:B--2---:R-:W-:Y:S04]  /*e270*/  IMAD.WIDE.U32 R8, R231, UR12, R6 ;  /* 0x0000000ce7087c25 */ /* 0x004fe8000f8e0006 */
[----:B------:R-:W-:Y:S01]  /*e280*/  IMAD.IADD R0, R9, 0x1, R0 ;  /* 0x0000000109007824 */ /* 0x000fe200078e0200 */
[C---:B-1----:R-:W-:Y:S04]  /*e290*/  LEA R4, P1, R8.reuse, c[0x0][0x170], 0x1 ;  /* 0x00005c0008047a11 */ /* 0x042fe800078208ff */
[----:B------:R-:W-:Y:S02]  /*e2a0*/  LEA.HI.X R5, R8, c[0x0][0x174], R0, 0x1, P1 ;  /* 0x00005d0008057a11 */ /* 0x000fe400008f0c00 */
[----:B------:R-:W-:Y:S03]  /*e2b0*/  IADD3 R6, P0, R4, UR7, RZ ;  /* 0x0000000704067c10 */ /* 0x000fe6000ff1e0ff */
[----:B------:R-:W-:Y:S01]  /*e2c0*/  @!PT LDS RZ, [RZ] ;  /* 0x00000000fffff984 */ /* 0x000fe20000000800 */
[----:B------:R-:W-:Y:S01]  /*e2d0*/  @!PT LDS RZ, [RZ] ;  /* 0x00000000fffff984 */ /* 0x000fe20000000800 */
[----:B------:R-:W-:Y:S01]  /*e2e0*/  @!PT LDS RZ, [RZ] ;  /* 0x00000000fffff984 */ /* 0x000fe20000000800 */
[----:B------:R1:W-:Y:S01]  /*e2f0*/  LDGSTS.E.BYPASS.LTC128B.128 [R230+0x9000], [R4.64] ;  /* 0x0900000004e67fae */ /* 0x0003e2000b901d4e */
[----:B------:R-:W-:Y:S02]  /*e300*/  IADD3.X R7, R5, UR5, RZ, P0, !PT ;  /* 0x0000000505077c10 */ /* 0x000fe400087fe4ff */
[----:B------:R-:W-:Y:S03]  /*e310*/  ISETP.GT.AND P0, PT, R231, UR8, PT ;  /* 0x00000008e7007c0c */ /* 0x000fe6000bf04270 */
[----:B------:R1:W-:Y:S06]  /*e320*/  LDGSTS.E.BYPASS.LTC128B.128 [R230+0xa000], [R4.64+0x40] ;  /* 0x0a00004004e67fae */ /* 0x0003ec000b901d4e */
[----:B------:R1:W-:Y:S06]  /*e330*/  LDGSTS.E.BYPASS.LTC128B.128 [R230+0xb000], [R4.64+0x80] ;  /* 0x0b00008004e67fae */ /* 0x0003ec000b901d4e */
[----:B------:R1:W-:Y:S06]  /*e340*/  LDGSTS.E.BYPASS.LTC128B.128 [R230+0x9800], [R6.64] ;  /* 0x0980000006e67fae */ /* 0x0003ec000b901d4e */
[----:B------:R1:W-:Y:S06]  /*e350*/  LDGSTS.E.BYPASS.LTC128B.128 [R230+0xa800], [R6.64+0x40] ;  /* 0x0a80004006e67fae */ /* 0x0003ec000b901d4e */
[----:B------:R1:W-:Y:S06]  /*e360*/  LDGSTS.E.BYPASS.LTC128B.128 [R230+0xb800], [R6.64+0x80] ;  /* 0x0b80008006e67fae */ /* 0x0003ec000b901d4e */
[----:B-----5:R-:W-:Y:S06]  /*e370*/  LDSM.16.M88.4 R64, [R220] ;  /* 0x00000000dc40783b */ /* 0x020fec0000000200 */
[----:B------:R-:W1:Y:S06]  /*e380*/  LDSM.16.M88.4 R16, [R217+0x6000] ;  /* 0x00600000d910783b */ /* 0x000e6c0000000200 */
[----:B------:R-:W2:Y:S06]  /*e390*/  LDSM.16.M88.4 R60, [R220+0x1000] ;  /* 0x00100000dc3c783b */ /* 0x000eac0000000200 */
[----:B------:R-:W3:Y:S06]  /*e3a0*/  LDSM.16.M88.4 R32, [R217+0x6400] ;  /* 0x00640000d920783b */ /* 0x000eec0000000200 */
[----:B------:R-:W0:Y:S06]  /*e3b0*/  LDGDEPBAR ;  /* 0x00000000000079af */ /* 0x000e2c0000000000 */
[----:B------:R-:W4:Y:S06]  /*e3c0*/  LDSM.16.M88.4 R48, [R217+0x6800] ;  /* 0x00680000d930783b */ /* 0x000f2c0000000200 */
[----:B------:R-:W3:Y:S06]  /*e3d0*/  LDSM.16.M88.4 R108, [R217+0x6c00] ;  /* 0x006c0000d96c783b */ /* 0x000eec0000000200 */
[----:B------:R-:W-:Y:S01]  /*e3e0*/  LDSM.16.M88.4 R176, [R221] ;  /* 0x00000000ddb0783b */ /* 0x000fe20000000200 */
[-C--:B-1----:R-:W-:Y:S05]  /*e3f0*/  HMMA.16816.F32.BF16 R4, R64, R16.reuse, RZ ;  /* 0x000000104004723c */ /* 0x082fea00000418ff */
[----:B------:R-:W1:Y:S03]  /*e400*/  LDSM.16.M88.4 R180, [R219+0x6000] ;  /* 0x00600000dbb4783b */ /* 0x000e660000000200 */
[C---:B--2---:R-:W-:Y:S03]  /*e410*/  HMMA.16816.F32.BF16 R8, R60.reuse, R16, RZ ;  /* 0x000000103c08723c */ /* 0x044fe600000418ff */
[----:B------:R-:W2:Y:S06]  /*e420*/  LDSM.16.M88.4 R184, [R221+0x1000] ;  /* 0x00100000ddb8783b */ /* 0x000eac0000000200 */
[----:B------:R-:W1:Y:S01]  /*e430*/  LDSM.16.M88.4 R188, [R219+0x6400] ;  /* 0x00640000dbbc783b */ /* 0x000e620000000200 */
[-C--:B------:R-:W-:Y:S05]  /*e440*/  HMMA.16816.F32.BF16 R12, R60, R18.reuse, RZ ;  /* 0x000000123c0c723c */ /* 0x080fea00000418ff */
[----:B------:R-:W1:Y:S03]  /*e450*/  LDSM.16.M88.4 R192, [R219+0x6800] ;  /* 0x00680000dbc0783b */ /* 0x000e660000000200 */
[C---:B------:R-:W-:Y:S03]  /*e460*/  HMMA.16816.F32.BF16 R16, R64.reuse, R18, RZ ;  /* 0x000000124010723c */ /* 0x040fe600000418ff */
[----:B------:R-:W1:Y:S05]  /*e470*/  LDSM.16.M88.4 R196, [R219+0x6c00] ;  /* 0x006c0000dbc4783b */ /* 0x000e6a0000000200 */
[-C--:B---3--:R-:W-:Y:S01]  /*e480*/  HMMA.16816.F32.BF16 R20, R64, R32.reuse, RZ ;  /* 0x000000204014723c */ /* 0x088fe200000418ff */
[----:B------:R-:W-:Y:S06]  /*e490*/  LDSM.16.M88.4 R200, [R217+0x7000] ;  /* 0x00700000d9c8783b */ /* 0x000fec0000000200 */
[----:B------:R-:W-:Y:S01]  /*e4a0*/  LDSM.16.M88.4 R204, [R220+0x3000] ;  /* 0x00300000dccc783b */ /* 0x000fe20000000200 */
[C---:B------:R-:W-:Y:S05]  /*e4b0*/  HMMA.16816.F32.BF16 R24, R60.reuse, R32, RZ ;  /* 0x000000203c18723c */ /* 0x040fea00000418ff */
[----:B------:R-:W-:Y:S03]  /*e4c0*/  LDSM.16.M88.4 R208, [R219+0x7800] ;  /* 0x00780000dbd0783b */ /* 0x000fe60000000200 */
[-C--:B------:R-:W-:Y:S03]  /*e4d0*/  HMMA.16816.F32.BF16 R28, R60, R34.reuse, RZ ;  /* 0x000000223c1c723c */ /* 0x080fe600000418ff */
[----:B------:R-:W-:Y:S05]  /*e4e0*/  LDSM.16.M88.4 R212, [R219+0x7c00] ;  /* 0x007c0000dbd4783b */ /* 0x000fea0000000200 */
[C---:B------:R-:W-:Y:S08]  /*e4f0*/  HMMA.16816.F32.BF16 R32, R64.reuse, R34, RZ ;  /* 0x000000224020723c */ /* 0x040ff000000418ff */
[-C--:B----4-:R-:W-:Y:S08]  /*e500*/  HMMA.16816.F32.BF16 R36, R64, R48.reuse, RZ ;  /* 0x000000304024723c */ /* 0x090ff000000418ff */
[C---:B------:R-:W-:Y:S08]  /*e510*/  HMMA.16816.F32.BF16 R40, R60.reuse, R48, RZ ;  /* 0x000000303c28723c */ /* 0x040ff000000418ff */
[-C--:B------:R-:W-:Y:S08]  /*e520*/  HMMA.16816.F32.BF16 R44, R60, R50.reuse, RZ ;  /* 0x000000323c2c723c */ /* 0x080ff000000418ff */
[C---:B------:R-:W-:Y:S08]  /*e530*/  HMMA.16816.F32.BF16 R48, R64.reuse, R50, RZ ;  /* 0x000000324030723c */ /* 0x040ff000000418ff */
[-C--:B------:R-:W-:Y:S08]  /*e540*/  HMMA.16816.F32.BF16 R52, R64, R108.reuse, RZ ;  /* 0x0000006c4034723c */ /* 0x080ff000000418ff */
[C---:B------:R-:W-:Y:S08]  /*e550*/  HMMA.16816.F32.BF16 R56, R60.reuse, R108, RZ ;  /* 0x0000006c3c38723c */ /* 0x040ff000000418ff */
[-C--:B------:R-:W-:Y:S08]  /*e560*/  HMMA.16816.F32.BF16 R60, R60, R110.reuse, RZ ;  /* 0x0000006e3c3c723c */ /* 0x080ff000000418ff */
[----:B------:R-:W-:Y:S01]  /*e570*/  HMMA.16816.F32.BF16 R64, R64, R110, RZ ;  /* 0x0000006e4040723c */ /* 0x000fe200000418ff */
[----:B------:R-:W3:Y:S07]  /*e580*/  LDSM.16.M88.4 R108, [R220+0x2000] ;  /* 0x00200000dc6c783b */ /* 0x000eee0000000200 */
[-C--:B-1----:R-:W-:Y:S08]  /*e590*/  HMMA.16816.F32.BF16 R4, R176, R180.reuse, R4 ;  /* 0x000000b4b004723c */ /* 0x082ff00000041804 */
[C---:B--2---:R-:W-:Y:S08]  /*e5a0*/  HMMA.16816.F32.BF16 R8, R184.reuse, R180, R8 ;  /* 0x000000b4b808723c */ /* 0x044ff00000041808 */
        /* <DEDUP_REMOVED lines=19> */
[----:B------:R-:W2:Y:S01]  /*e6e0*/  LDSM.16.M88.4 R196, [R221+0x3000] ;  /* 0x00300000ddc4783b */ /* 0x000ea20000000200 */
[-C--:B---3--:R-:W-:Y:S08]  /*e6f0*/  HMMA.16816.F32.BF16 R4, R108, R200.reuse, R4 ;  /* 0x000000c86c04723c */ /* 0x088ff00000041804 */
[C---:B------:R-:W-:Y:S08]  /*e700*/  HMMA.16816.F32.BF16 R8, R204.reuse, R200, R8 ;  /* 0x000000c8cc08723c */ /* 0x040ff00000041808 */
[-C--:B------:R-:W-:Y:S08]  /*e710*/  HMMA.16816.F32.BF16 R12, R204, R202.reuse, R12 ;  /* 0x000000cacc0c723c */ /* 0x080ff0000004180c */
[C---:B------:R-:W-:Y:S01]  /*e720*/  HMMA.16816.F32.BF16 R16, R108.reuse, R202, R16 ;  /* 0x000000ca6c10723c */ /* 0x040fe20000041810 */
[----:B------:R-:W3:Y:S07]  /*e730*/  LDSM.16.M88.4 R200, [R219+0x7400] ;  /* 0x00740000dbc8783b */ /* 0x000eee0000000200 */
[-C--:B-1----:R-:W-:Y:S08]  /*e740*/  HMMA.16816.F32.BF16 R20, R108, R180.reuse, R20 ;  /* 0x000000b46c14723c */ /* 0x082ff00000041814 */
        /* <DEDUP_REMOVED lines=14> */
[----:B------:R-:W1:Y:S06]  /*e830*/  LDSM.16.M88.4 R108, [R220+0x4000] ;  /* 0x00400000dc6c783b */ /* 0x000e6c0000000200 */
[----:B------:R-:W2:Y:S01]  /*e840*/  LDSM.16.M88.4 R188, [R217+0x8400] ;  /* 0x00840000d9bc783b */ /* 0x000ea20000000200 */
[-C--:B----4-:R-:W-:Y:S08]  /*e850*/  HMMA.16816.F32.BF16 R4, R176, R192.reuse, R4 ;  /* 0x000000c0b004723c */ /* 0x090ff00000041804 */
[C---:B------:R-:W-:Y:S08]  /*e860*/  HMMA.16816.F32.BF16 R8, R196.reuse, R192, R8 ;  /* 0x000000c0c408723c */ /* 0x040ff00000041808 */
[-C--:B------:R-:W-:Y:S08]  /*e870*/  HMMA.16816.F32.BF16 R12, R196, R194.reuse, R12 ;  /* 0x000000c2c40c723c */ /* 0x080ff0000004180c */
[C---:B------:R-:W-:Y:S01]  /*e880*/  HMMA.16816.F32.BF16 R16, R176.reuse, R194, R16 ;  /* 0x000000c2b010723c */ /* 0x040fe20000041810 */
[----:B------:R-:W4:Y:S07]  /*e890*/  LDSM.16.M88.4 R192, [R217+0x8800] ;  /* 0x00880000d9c0783b */ /* 0x000f2e0000000200 */
[-C--:B---3--:R-:W-:Y:S08]  /*e8a0*/  HMMA.16816.F32.BF16 R20, R176, R200.reuse, R20 ;  /* 0x000000c8b014723c */ /* 0x088ff00000041814 */
        /* <DEDUP_REMOVED lines=14> */
[----:B------:R-:W3:Y:S06]  /*e990*/  LDSM.16.M88.4 R176, [R221+0x4000] ;  /* 0x00400000ddb0783b */ /* 0x000eec0000000200 */
[----:B------:R-:W3:Y:S01]  /*e9a0*/  LDSM.16.M88.4 R212, [R219+0x8800] ;  /* 0x00880000dbd4783b */ /* 0x000ee20000000200 */
[-C--:B-1----:R-:W-:Y:S08]  /*e9b0*/  HMMA.16816.F32.BF16 R4, R108, R180.reuse, R4 ;  /* 0x000000b46c04723c */ /* 0x082ff00000041804 */
[C---:B------:R-:W-:Y:S08]  /*e9c0*/  HMMA.16816.F32.BF16 R8, R184.reuse, R180, R8 ;  /* 0x000000b4b808723c */ /* 0x040ff00000041808 */
[-C--:B------:R-:W-:Y:S08]  /*e9d0*/  HMMA.16816.F32.BF16 R12, R184, R182.reuse, R12 ;  /* 0x000000b6b80c723c */ /* 0x080ff0000004180c */
[C---:B------:R-:W-:Y:S01]  /*e9e0*/  HMMA.16816.F32.BF16 R16, R108.reuse, R182, R16 ;  /* 0x000000b66c10723c */ /* 0x040fe20000041810 */
[----:B------:R-:W1:Y:S01]  /*e9f0*/  LDSM.16.M88.4 R180, [R219+0x8c00] ;  /* 0x008c0000dbb4783b */ /* 0x000e620000000200 */
[----:B------:R-:W-:Y:S05]  /*ea00*/  DEPBAR.LE SB0, 0x0 ;  /* 0x000080000000791a */ /* 0x000fea0000000000 */
[----:B------:R-:W-:Y:S01]  /*ea10*/  BAR.SYNC.DEFER_BLOCKING 0x0 ;  /* 0x0000000000007b1d */ /* 0x000fe20000010000 */
[-C--:B--2---:R-:W-:Y:S08]  /*ea20*/  HMMA.16816.F32.BF16 R20, R108, R188.reuse, R20 ;  /* 0x000000bc6c14723c */ /* 0x084ff00000041814 */
[C---:B------:R-:W-:Y:S08]  /*ea30*/  HMMA.16816.F32.BF16 R24, R184.reuse, R188, R24 ;  /* 0x000000bcb818723c */ /* 0x040ff00000041818 */
[-C--:B------:R-:W-:Y:S08]  /*ea40*/  HMMA.16816.F32.BF16 R28, R184, R190.reuse, R28 ;  /* 0x000000beb81c723c */ /* 0x080ff0000004181c */
[C---:B------:R-:W-:Y:S08]  /*ea50*/  HMMA.16816.F32.BF16 R32, R108.reuse, R190, R32 ;  /* 0x000000be6c20723c */ /* 0x040ff00000041820 */
[-C--:B----4-:R-:W-:Y:S08]  /*ea60*/  HMMA.16816.F32.BF16 R36, R108, R192.reuse, R36 ;  /* 0x000000c06c24723c */ /* 0x090ff00000041824 */
[C---:B------:R-:W-:Y:S08]  /*ea70*/  HMMA.16816.F32.BF16 R40, R184.reuse, R192, R40 ;  /* 0x000000c0b828723c */ /* 0x040ff00000041828 */
[-C--:B------:R-:W-:Y:S08]  /*ea80*/  HMMA.16816.F32.BF16 R44, R184, R194.reuse, R44 ;  /* 0x000000c2b82c723c */ /* 0x080ff0000004182c */
[C---:B------:R-:W-:Y:S08]  /*ea90*/  HMMA.16816.F32.BF16 R48, R108.reuse, R194, R48 ;  /* 0x000000c26c30723c */ /* 0x040ff00000041830 */
[-C--:B---3--:R-:W-:Y:S08]  /*eaa0*/  HMMA.16816.F32.BF16 R52, R108, R196.reuse, R52 ;  /* 0x000000c46c34723c */ /* 0x088ff00000041834 */
[C---:B------:R-:W-:Y:S08]  /*eab0*/  HMMA.16816.F32.BF16 R56, R184.reuse, R196, R56 ;  /* 0x000000c4b838723c */ /* 0x040ff00000041838 */
[-C--:B------:R-:W-:Y:S08]  /*eac0*/  HMMA.16816.F32.BF16 R60, R184, R198.reuse, R60 ;  /* 0x000000c6b83c723c */ /* 0x080ff0000004183c */
[----:B------:R-:W-:Y:S08]  /*ead0*/  HMMA.16816.F32.BF16 R64, R108, R198, R64 ;  /* 0x000000c66c40723c */ /* 0x000ff00000041840 */
        /* <DEDUP_REMOVED lines=17> */
.L_x_144:
[----:B------:R-:W2:Y:S02]  /*ebf0*/  S2R R0, SR_TID.X ;  /* 0x0000000000007919 */ /* 0x000ea40000002100 */
[----:B--2---:R-:W-:Y:S05]  /*ec00*/  IMAD.SHL.U32 R0, R0, 0x2, RZ ;  /* 0x0000000200007824 */ /* 0x004fea00078e00ff */
[----:B------:R-:W-:Y:S05]  /*ec10*/  LOP3.LUT R0, R0, 0x6, RZ, 0xc0, !PT ;  /* 0x0000000600007812 */ /* 0x000fea00078ec0ff */
[----:B------:R-:W-:Y:S05]  /*ec20*/  IMAD R0, R231, 0x40, R0 ;  /* 0x00000040e7007824 */ /* 0x000fea00078e0200 */
[C---:B------:R-:W-:Y:S02]  /*ec30*/  ISETP.GE.AND P3, PT, R0.reuse, R225, PT ;  /* 0x000000e10000720c */ /* 0x040fe40003f66270 */
[C---:B-1----:R-:W-:Y:S02]  /*ec40*/  IADD3 R104, R0.reuse, 0x8, RZ ;  /* 0x0000000800687810 */ /* 0x042fe40007ffe0ff */
[C---:B------:R-:W-:Y:S02]  /*ec50*/  IADD3 R2, R0.reuse, 0x1, RZ ;  /* 0x0000000100027810 */ /* 0x040fe40007ffe0ff */
[CC--:B------:R-:W-:Y:S02]  /*ec60*/  ISETP.GE.AND P0, PT, R0.reuse, R224.reuse, PT ;  /* 0x000000e00000720c */ /* 0x0c0fe40003f06270 */
[----:B------:R-:W-:Y:S02]  /*ec70*/  ISETP.GE.OR P3, PT, R0, R229, !P3 ;  /* 0x000000e50000720c */ /* 0x000fe40005f66670 */
[----:B------:R-:W-:Y:S02]  /*ec80*/  ISETP.GE.AND P5, PT, R2, R225, PT ;  /* 0x000000e10200720c */ /* 0x000fe40003fa6270 */
[----:B------:R-:W-:Y:S02]  /*ec90*/  FSEL R108, R4, -INF , !P3 ;  /* 0xff800000046c7808 */ /* 0x000fe40005800000 */
[----:B------:R-:W-:Y:S02]  /*eca0*/  ISETP.GE.AND P3, PT, R104, R224, PT ;  /* 0x000000e06800720c */ /* 0x000fe40003f66270 */
[CC--:B------:R-:W-:Y:S02]  /*ecb0*/  ISETP.GE.OR P0, PT, R0.reuse, R228.reuse, !P0 ;  /* 0x000000e40000720c */ /* 0x0c0fe40004706670 */
[----:B------:R-:W-:Y:S02]  /*ecc0*/  IADD3 R103, R0, 0x9, RZ ;  /* 0x0000000900677810 */ /* 0x000fe40007ffe0ff */
[----:B------:R-:W-:Y:S02]  /*ecd0*/  ISETP.GE.OR P3, PT, R104, R228, !P3 ;  /* 0x000000e46800720c */ /* 0x000fe40005f66670 */
[----:B------:R-:W-:Y:S02]  /*ece0*/  IADD3 R102, R0, 0x10, RZ ;  /* 0x0000001000667810 */ /* 0x000fe40007ffe0ff */
[CC--:B------:R-:W-:Y:S02]  /*ecf0*/  ISETP.GE.AND P4, PT, R2.reuse, R224.reuse, PT ;  /* 0x000000e00200720c */ /* 0x0c0fe40003f86270 */
[----:B------:R-:W-:Y:S02]  /*ed00*/  ISETP.GE.OR P5, PT, R2, R229, !P5 ;  /* 0x000000e50200720c */ /* 0x000fe40006fa6670 */
[----:B------:R-:W-:Y:S02]  /*ed10*/  FSEL R111, R6, -INF , !P0 ;  /* 0xff800000066f7808 */ /* 0x000fe40004000000 */
[----:B------:R-:W-:Y:S02]  /*ed20*/  ISETP.GE.AND P0, PT, R103, R224, PT ;  /* 0x000000e06700720c */ /* 0x000fe40003f06270 */
[----:B------:R-:W-:Y:S02]  /*ed30*/  FSEL R180, R18, -INF , !P3 ;  /* 0xff80000012b47808 */ /* 0x000fe40005800000 */
[----:B------:R-:W-:Y:S02]  /*ed40*/  FSEL R176, R5, -INF , !P5 ;  /* 0xff80000005b07808 */ /* 0x000fe40006800000 */
[----:B------:R-:W-:Y:S02]  /*ed50*/  ISETP.GE.AND P5, PT, R104, R225, PT ;  /* 0x000000e16800720c */ /* 0x000fe40003fa6270 */
[----:B------:R-:W-:Y:S02]  /*ed60*/  ISETP.GE.OR P0, PT, R103, R228, !P0 ;  /* 0x000000e46700720c */ /* 0x000fe40004706670 */
[----:B------:R-:W-:Y:S02]  /*ed70*/  ISETP.GE.AND P3, PT, R102, R224, PT ;  /* 0x000000e06600720c */ /* 0x000fe40003f66270 */
[-C--:B------:R-:W-:Y:S02]  /*ed80*/  ISETP.GE.OR P4, PT, R2, R228.reuse, !P4 ;  /* 0x000000e40200720c */ /* 0x080fe40006786670 */
[----:B------:R-:W-:Y:S02]  /*ed90*/  FSEL R181, R19, -INF , !P0 ;  /* 0xff80000013b57808 */ /* 0x000fe40004000000 */
[----:B------:R-:W-:Y:S02]  /*eda0*/  IADD3 R19, R0, 0x18, RZ ;  /* 0x0000001800137810 */ /* 0x000fe40007ffe0ff */
[----:B------:R-:W-:Y:S02]  /*edb0*/  ISETP.GE.OR P3, PT, R102, R228, !P3 ;  /* 0x000000e46600720c */ /* 0x000fe40005f66670 */
[----:B------:R-:W-:Y:S02]  /*edc0*/  FSEL R177, R7, -INF , !P4 ;  /* 0xff80000007b17808 */ /* 0x000fe40006000000 */
[----:B------:R-:W-:Y:S02]  /*edd0*/  ISETP.GE.OR P5, PT, R104, R229, !P5 ;  /* 0x000000e56800720c */ /* 0x000fe40006fa6670 */
[----:B------:R-:W-:Y:S02]  /*ede0*/  IADD3 R101, R0, 0x11, RZ ;  /* 0x0000001100657810 */ /* 0x000fe40007ffe0ff */
[----:B------:R-:W-:Y:S02]  /*edf0*/  ISETP.GE.AND P4, PT, R103, R225, PT ;  /* 0x000000e16700720c */ /* 0x000fe40003f86270 */
[----:B------:R-:W-:Y:S02]  /*ee00*/  FSEL R187, R22, -INF , !P3 ;  /* 0xff80000016bb7808 */ /* 0x000fe40005800000 */
[-C--:B------:R-:W-:Y:S02]  /*ee10*/  ISETP.GE.AND P3, PT, R19, R224.reuse, PT ;  /* 0x000000e01300720c */ /* 0x080fe40003f66270 */
[----:B------:R-:W-:Y:S02]  /*ee20*/  FSEL R179, R16, -INF , !P5 ;  /* 0xff80000010b37808 */ /* 0x000fe40006800000 */
[----:B------:R-:W-:Y:S02]  /*ee30*/  ISETP.GE.AND P0, PT, R101, R224, PT ;  /* 0x000000e06500720c */ /* 0x000fe40003f06270 */
[----:B------:R-:W-:Y:S02]  /*ee40*/  ISETP.GE.OR P4, PT, R103, R229, !P4 ;  /* 0x000000e56700720c */ /* 0x000fe40006786670 */
[----:B------:R-:W-:Y:S02]  /*ee50*/  ISETP.GE.AND P5, PT, R102, R225, PT ;  /* 0x000000e16600720c */ /* 0x000fe40003fa6270 */
[C---:B------:R-:W-:Y:S02]  /*ee60*/  IADD3 R18, R0.reuse, 0x19, RZ ;  /* 0x0000001900127810 */ /* 0x040fe40007ffe0ff */
[-C--:B------:R-:W-:Y:S02]  /*ee70*/  ISETP.GE.OR P0, PT, R101, R228.reuse, !P0 ;  /* 0x000000e46500720c */ /* 0x080fe40004706670 */
[----:B------:R-:W-:Y:S02]  /*ee80*/  ISETP.GE.OR P3, PT, R19, R228, !P3 ;  /* 0x000000e41300720c */ /* 0x000fe40005f66670 */
[----:B------:R-:W-:Y:S02]  /*ee90*/  FSEL R178, R17, -INF , !P4 ;  /* 0xff80000011b27808 */ /* 0x000fe40006000000 */
[----:B------:R-:W-:Y:S02]  /*eea0*/  IADD3 R17, R0, 0x20, RZ ;  /* 0x0000002000117810 */ /* 0x000fe40007ffe0ff */
[----:B------:R-:W-:Y:S02]  /*eeb0*/  ISETP.GE.OR P5, PT, R102, R229, !P5 ;  /* 0x000000e56600720c */ /* 0x000fe40006fa6670 */
[----:B------:R-:W-:Y:S02]  /*eec0*/  FSEL R189, R23, -INF , !P0 ;  /* 0xff80000017bd7808 */ /* 0x000fe40004000000 */
[-C--:B------:R-:W-:Y:S02]  /*eed0*/  ISETP.GE.AND P0, PT, R18, R224.reuse, PT ;  /* 0x000000e01200720c */ /* 0x080fe40003f06270 */
[----:B------:R-:W-:Y:S02]  /*eee0*/  FSEL R185, R20, -INF , !P5 ;  /* 0xff80000014b97808 */ /* 0x000fe40006800000 */
[----:B------:R-:W-:Y:S02]  /*eef0*/  ISETP.GE.AND P5, PT, R19, R225, PT ;  /* 0x000000e11300720c */ /* 0x000fe40003fa6270 */
[----:B------:R-:W-:Y:S02]  /*ef00*/  FSEL R195, R34, -INF , !P3 ;  /* 0xff80000022c37808 */ /* 0x000fe40005800000 */
[----:B------:R-:W-:Y:S02]  /*ef10*/  ISETP.GE.AND P3, PT, R17, R224, PT ;  /* 0x000000e01100720c */ /* 0x000fe40003f66270 */
[----:B------:R-:W-:Y:S02]  /*ef20*/  ISETP.GE.OR P5, PT, R19, R229, !P5 ;  /* 0x000000e51300720c */ /* 0x000fe40006fa6670 */
[-C--:B------:R-:W-:Y:S02]  /*ef30*/  ISETP.GE.OR P0, PT, R18, R228.reuse, !P0 ;  /* 0x000000e41200720c */ /* 0x080fe40004706670 */
[C---:B------:R-:W-:Y:S02]  /*ef40*/  IADD3 R16, R0.reuse, 0x21, RZ ;  /* 0x0000002100107810 */ /* 0x040fe40007ffe0ff */
[----:B------:R-:W-:Y:S02]  /*ef50*/  IADD3 R7, R0, 0x28, RZ ;  /* 0x0000002800077810 */ /* 0x000fe40007ffe0ff */
[C---:B------:R-:W-:Y:S02]  /*ef60*/  ISETP.GE.OR P3, PT, R17.reuse, R228, !P3 ;  /* 0x000000e41100720c */ /* 0x040fe40005f66670 */
[----:B------:R-:W-:Y:S02]  /*ef70*/  FSEL R193, R32, -INF , !P5 ;  /* 0xff80000020c17808 */ /* 0x000fe40006800000 */
[----:B------:R-:W-:Y:S02]  /*ef80*/  FSEL R207, R38, -INF , !P3 ;  /* 0xff80000026cf7808 */ /* 0x000fe40005800000 */
[----:B------:R-:W-:Y:S02]  /*ef90*/  ISETP.GE.AND P5, PT, R17, R225, PT ;  /* 0x000000e11100720c */ /* 0x000fe40003fa6270 */
[-C--:B------:R-:W-:Y:S02]  /*efa0*/  ISETP.GE.AND P3, PT, R7, R224.reuse, PT ;  /* 0x000000e00700720c */ /* 0x080fe40003f66270 */
[----:B------:R-:W-:Y:S02]  /*efb0*/  FSEL R198, R35, -INF , !P0 ;  /* 0xff80000023c67808 */ /* 0x000fe40004000000 */
[C---:B------:R-:W-:Y:S02]  /*efc0*/  ISETP.GE.AND P0, PT, R16.reuse, R224, PT ;  /* 0x000000e01000720c */ /* 0x040fe40003f06270 */
[----:B------:R-:W-:Y:S02]  /*efd0*/  ISETP.GE.OR P5, PT, R17, R229, !P5 ;  /* 0x000000e51100720c */ /* 0x000fe40006fa6670 */
[-C--:B------:R-:W-:Y:S02]  /*efe0*/  ISETP.GE.OR P0, PT, R16, R228.reuse, !P0 ;  /* 0x000000e41000720c */ /* 0x080fe40004706670 */
[----:B------:R-:W-:Y:S02]  /*eff0*/  ISETP.GE.OR P3, PT, R7, R228, !P3 ;  /* 0x000000e40700720c */ /* 0x000fe40005f66670 */
[C---:B------:R-:W-:Y:S02]  /*f000*/  IADD3 R4, R0.reuse, 0x30, RZ ;  /* 0x0000003000047810 */ /* 0x040fe40007ffe0ff */
[----:B------:R-:W-:Y:S02]  /*f010*/  IADD3 R6, R0, 0x29, RZ ;  /* 0x0000002900067810 */ /* 0x000fe40007ffe0ff */
[----:B------:R-:W-:Y:S02]  /*f020*/  FSEL R205, R36, -INF , !P5 ;  /* 0xff80000024cd7808 */ /* 0x000fe40006800000 */
[----:B------:R-:W-:Y:S02]  /*f030*/  FSEL R208, R39, -INF , !P0 ;  /* 0xff80000027d07808 */ /* 0x000fe40004000000 */
[CC--:B------:R-:W-:Y:S02]  /*f040*/  ISETP.GE.AND P5, PT, R7.reuse, R225.reuse, PT ;  /* 0x000000e10700720c */ /* 0x0c0fe40003fa6270 */
[----:B------:R-:W-:Y:S02]  /*f050*/  FSEL R241, R50, -INF , !P3 ;  /* 0xff80000032f17808 */ /* 0x000fe40005800000 */
[----:B------:R-:W-:Y:S02]  /*f060*/  ISETP.GE.AND P3, PT, R4, R225, PT ;  /* 0x000000e10400720c */ /* 0x000fe40003f66270 */
[----:B------:R-:W-:Y:S02]  /*f070*/  ISETP.GE.AND P0, PT, R6, R224, PT ;  /* 0x000000e00600720c */ /* 0x000fe40003f06270 */
[C---:B------:R-:W-:Y:S02]  /*f080*/  ISETP.GE.AND P1, PT, R2.reuse, R223, PT ;  /* 0x000000df0200720c */ /* 0x040fe40003f26270 */
[----:B------:R-:W-:Y:S02]  /*f090*/  ISETP.GE.AND P2, PT, R2, R222, PT ;  /* 0x000000de0200720c */ /* 0x000fe40003f46270 */
[-C--:B------:R-:W-:Y:S02]  /*f0a0*/  ISETP.GE.OR P5, PT, R7, R229.reuse, !P5 ;  /* 0x000000e50700720c */ /* 0x080fe40006fa6670 */
[----:B------:R-:W-:Y:S02]  /*f0b0*/  ISETP.GE.OR P3, PT, R4, R229, !P3 ;  /* 0x000000e50400720c */ /* 0x000fe40005f66670 */
[C---:B------:R-:W-:Y:S02]  /*f0c0*/  ISETP.GE.OR P1, PT, R2.reuse, R227, !P1 ;  /* 0x000000e30200720c */ /* 0x040fe40004f26670 */
[----:B------:R-:W-:Y:S02]  /*f0d0*/  ISETP.GE.OR P2, PT, R2, R226, !P2 ;  /* 0x000000e20200720c */ /* 0x000fe40005746670 */
[----:B------:R-:W-:Y:S02]  /*f0e0*/  ISETP.GE.OR P0, PT, R6, R228, !P0 ;  /* 0x000000e40600720c */ /* 0x000fe40004706670 */
[----:B------:R-:W-:Y:S02]  /*f0f0*/  IADD3 R2, R0, 0x31, RZ ;  /* 0x0000003100027810 */ /* 0x000fe40007ffe0ff */
[----:B------:R-:W-:Y:S02]  /*f100*/  FSEL R209, R52, -INF , !P3 ;  /* 0xff80000034d17808 */ /* 0x000fe40005800000 */
[----:B------:R-:W-:Y:S02]  /*f110*/  FSEL R243, R51, -INF , !P0 ;  /* 0xff80000033f37808 */ /* 0x000fe40004000000 */
[----:B------:R-:W-:Y:S02]  /*f120*/  FSEL R210, R48, -INF , !P5 ;  /* 0xff80000030d27808 */ /* 0x000fe40006800000 */
[----:B------:R-:W-:Y:S02]  /*f130*/  ISETP.GE.AND P5, PT, R4, R224, PT ;  /* 0x000000e00400720c */ /* 0x000fe40003fa6270 */
[C---:B------:R-:W-:Y:S02]  /*f140*/  ISETP.GE.AND P0, PT, R0.reuse, R223, PT ;  /* 0x000000df0000720c */ /* 0x040fe40003f06270 */
[----:B------:R-:W-:Y:S02]  /*f150*/  ISETP.GE.AND P6, PT, R0, R222, PT ;  /* 0x000000de0000720c */ /* 0x000fe40003fc6270 */
[----:B------:R-:W-:Y:S02]  /*f160*/  ISETP.GE.AND P3, PT, R2, R224, PT ;  /* 0x000000e00200720c */ /* 0x000fe40003f66270 */
[C---:B------:R-:W-:Y:S02]  /*f170*/  ISETP.GE.OR P0, PT, R0.reuse, R227, !P0 ;  /* 0x000000e30000720c */ /* 0x040fe40004706670 */
[----:B------:R-:W-:Y:S02]  /*f180*/  ISETP.GE.OR P6, PT, R0, R226, !P6 ;  /* 0x000000e20000720c */ /* 0x000fe400077c6670 */
[-C--:B------:R-:W-:Y:S02]  /*f190*/  ISETP.GE.OR P5, PT, R4, R228.reuse, !P5 ;  /* 0x000000e40400720c */ /* 0x080fe40006fa6670 */
[----:B------:R-:W-:Y:S02]  /*f1a0*/  ISETP.GE.OR P3, PT, R2, R228, !P3 ;  /* 0x000000e40200720c */ /* 0x000fe40005f66670 */
[C---:B------:R-:W-:Y:S02]  /*f1b0*/  IADD3 R5, R0.reuse, 0x38, RZ ;  /* 0x0000003800057810 */ /* 0x040fe40007ffe0ff */
[----:B------:R-:W-:Y:S02]  /*f1c0*/  IADD3 R0, R0, 0x39, RZ ;  /* 0x0000003900007810 */ /* 0x000fe40007ffe0ff */
[----:B------:R-:W-:Y:S02]  /*f1d0*/  FSEL R212, R54, -INF , !P5 ;  /* 0xff80000036d47808 */ /* 0x000fe40006800000 */
[----:B------:R-:W-:Y:S02]  /*f1e0*/  FSEL R50, R55, -INF , !P3 ;  /* 0xff80000037327808 */ /* 0x000fe40005800000 */
[----:B------:R-:W-:Y:S02]  /*f1f0*/  ISETP.GE.AND P5, PT, R0, R225, PT ;  /* 0x000000e10000720c */ /* 0x000fe40003fa6270 */
[----:B------:R-:W-:Y:S02]  /*f200*/  ISETP.GE.AND P3, PT, R5, R224, PT ;  /* 0x000000e00500720c */ /* 0x000fe40003f66270 */
[----:B------:R-:W-:Y:S02]  /*f210*/  FMNMX.FTZ R20, R108, R3, !PT ;  /* 0x000000036c147209 */ /* 0x000fe40007810000 */
[----:B------:R-:W-:Y:S02]  /*f220*/  ISETP.GE.AND P4, PT, R101, R225, PT ;  /* 0x000000e16500720c */ /* 0x000fe40003f86270 */
[-C--:B------:R-:W-:Y:S02]  /*f230*/  ISETP.GE.OR P5, PT, R0, R229.reuse, !P5 ;  /* 0x000000e50000720c */ /* 0x080fe40006fa6670 */
[----:B------:R-:W-:Y:S02]  /*f240*/  ISETP.GE.OR P3, PT, R5, R228, !P3 ;  /* 0x000000e40500720c */ /* 0x000fe40005f66670 */
[----:B------:R-:W-:Y:S02]  /*f250*/  FMNMX.FTZ R20, R176, R20, !PT ;  /* 0x00000014b0147209 */ /* 0x000fe40007810000 */
[----:B------:R-:W-:Y:S02]  /*f260*/  FSEL R65, R65, -INF , !P5 ;  /* 0xff80000041417808 */ /* 0x000fe40006800000 */
[----:B------:R-:W-:Y:S02]  /*f270*/  FSEL R66, R66, -INF , !P3 ;  /* 0xff80000042427808 */ /* 0x000fe40005800000 */
[----:B------:R-:W-:Y:S02]  /*f280*/  FMNMX.FTZ R20, R179, R20, !PT ;  /* 0x00000014b3147209 */ /* 0x000fe40007810000 */
[----:B------:R-:W-:Y:S02]  /*f290*/  ISETP.GE.OR P4, PT, R101, R229, !P4 ;  /* 0x000000e56500720c */ /* 0x000fe40006786670 */
[C---:B------:R-:W-:Y:S02]  /*f2a0*/  ISETP.GE.AND P5, PT, R104.reuse, R223, PT ;  /* 0x000000df6800720c */ /* 0x040fe40003fa6270 */
[----:B------:R-:W-:Y:S02]  /*f2b0*/  ISETP.GE.AND P3, PT, R104, R222, PT ;  /* 0x000000de6800720c */ /* 0x000fe40003f66270 */
[----:B------:R-:W-:Y:S02]  /*f2c0*/  FSEL R186, R21, -INF , !P4 ;  /* 0xff80000015ba7808 */ /* 0x000fe40006000000 */
[----:B------:R-:W-:Y:S02]  /*f2d0*/  ISETP.GE.AND P4, PT, R18, R225, PT ;  /* 0x000000e11200720c */ /* 0x000fe40003f86270 */
[C---:B------:R-:W-:Y:S02]  /*f2e0*/  ISETP.GE.OR P5, PT, R104.reuse, R227, !P5 ;  /* 0x000000e36800720c */ /* 0x040fe40006fa6670 */
[----:B------:R-:W-:Y:S02]  /*f2f0*/  ISETP.GE.OR P3, PT, R104, R226, !P3 ;  /* 0x000000e26800720c */ /* 0x000fe40005f66670 */
[----:B------:R-:W-:Y:S02]  /*f300*/  FMNMX.FTZ R104, R178, R20, !PT ;  /* 0x00000014b2687209 */ /* 0x000fe40007810000 */
[----:B------:R-:W-:Y:S02]  /*f310*/  ISETP.GE.OR P4, PT, R18, R229, !P4 ;  /* 0x000000e51200720c */ /* 0x000fe40006786670 */
[----:B------:R-:W-:Y:S02]  /*f320*/  FMNMX.FTZ R104, R185, R104, !PT ;  /* 0x00000068b9687209 */ /* 0x000fe40007810000 */
[----:B------:R-:W-:Y:S02]  /*f330*/  FSEL R194, R33, -INF , !P4 ;  /* 0xff80000021c27808 */ /* 0x000fe40006000000 */
[----:B------:R-:W-:Y:S02]  /*f340*/  ISETP.GE.AND P4, PT, R16, R225, PT ;  /* 0x000000e11000720c */ /* 0x000fe40003f86270 */
[----:B------:R-:W-:Y:S02]  /*f350*/  FMNMX.FTZ R104, R186, R104, !PT ;  /* 0x00000068ba687209 */ /* 0x000fe40007810000 */
[----:B------:R-:W-:Y:S02]  /*f360*/  ISETP.GE.OR P4, PT, R16, R229, !P4 ;  /* 0x000000e51000720c */ /* 0x000fe40006786670 */
[----:B------:R-:W-:Y:S02]  /*f370*/  FMNMX.FTZ R104, R193, R104, !PT ;  /* 0x00000068c1687209 */ /* 0x000fe40007810000 */
[----:B------:R-:W-:Y:S02]  /*f380*/  FSEL R206, R37, -INF , !P4 ;  /* 0xff80000025ce7808 */ /* 0x000fe40006000000 */
[----:B------:R-:W-:Y:S01]  /*f390*/  ISETP.GE.AND P4, PT, R6, R225, PT ;  /* 0x000000e10600720c */ /* 0x000fe20003f86270 */
[----:B------:R-:W-:Y:S01]  /*f3a0*/  LDSM.16.MT88.4 R36, [R218+0x9000] ;  /* 0x00900000da24783b */ /* 0x000fe20000004200 */
        /* <DEDUP_REMOVED lines=9> */
[C---:B------:R-:W-:Y:S01]  /*f440*/  ISETP.GE.AND P4, PT, R5.reuse, R225, PT ;  /* 0x000000e10500720c */ /* 0x040fe20003f86270 */
[----:B------:R-:W-:Y:S01]  /*f450*/  LDSM.16.MT88.4 R52, [R216+0xa000] ;  /* 0x00a00000d834783b */ /* 0x000fe20000004200 */
[----:B------:R-:W-:Y:S02]  /*f460*/  FMNMX.FTZ R104, R238, R104, !PT ;  /* 0x00000068ee687209 */ /* 0x000fe40007810000 */
[----:B------:R-:W-:Y:S02]  /*f470*/  ISETP.GE.OR P4, PT, R5, R229, !P4 ;  /* 0x000000e50500720c */ /* 0x000fe40006786670 */
[----:B------:R-:W-:Y:S02]  /*f480*/  FMNMX.FTZ R104, R209, R104, !PT ;  /* 0x00000068d1687209 */ /* 0x000fe40007810000 */
[----:B------:R-:W-:Y:S02]  /*f490*/  FSEL R64, R64, -INF , !P4 ;  /* 0xff80000040407808 */ /* 0x000fe40006000000 */
[----:B------:R-:W-:Y:S02]  /*f4a0*/  FMNMX.FTZ R104, R211, R104, !PT ;  /* 0x00000068d3687209 */ /* 0x000fe40007810000 */
[----:B------:R-:W-:Y:S02]  /*f4b0*/  ISETP.GE.AND P4, PT, R0, R224, PT ;  /* 0x000000e00000720c */ /* 0x000fe40003f86270 */
[----:B------:R-:W-:Y:S02]  /*f4c0*/  FMNMX.FTZ R104, R64, R104, !PT ;  /* 0x0000006840687209 */ /* 0x000fe40007810000 */
[----:B------:R-:W-:Y:S02]  /*f4d0*/  FSEL R20, R8, -INF , !P0 ;  /* 0xff80000008147808 */ /* 0x000fe40004000000 */
[----:B------:R-:W-:Y:S02]  /*f4e0*/  FMNMX.FTZ R104, R65, R104, !PT ;  /* 0x0000006841687209 */ /* 0x000fe40007810000 */
[----:B------:R-:W-:Y:S02]  /*f4f0*/  ISETP.GE.OR P4, PT, R0, R228, !P4 ;  /* 0x000000e40000720c */ /* 0x000fe40006786670 */
[----:B------:R-:W-:Y:S01]  /*f500*/  FSEL R21, R10, -INF , !P6 ;  /* 0xff8000000a157808 */ /* 0x000fe20007000000 */
[----:B------:R-:W1:Y:S01]  /*f510*/  SHFL.BFLY PT, R8, R104, 0x2, 0x1f ;  /* 0x0c401f0068087f89 */ /* 0x000e6200000e0000 */
[----:B------:R-:W-:Y:S02]  /*f520*/  FSEL R67, R67, -INF , !P4 ;  /* 0xff80000043437808 */ /* 0x000fe40006000000 */
[----:B------:R-:W-:Y:S02]  /*f530*/  FSEL R10, R9, -INF , !P1 ;  /* 0xff800000090a7808 */ /* 0x000fe40004800000 */
[----:B------:R-:W-:Y:S02]  /*f540*/  FSEL R12, R12, -INF , !P5 ;  /* 0xff8000000c0c7808 */ /* 0x000fe40006800000 */
[-C--:B------:R-:W-:Y:S02]  /*f550*/  ISETP.GE.AND P5, PT, R101, R222.reuse, PT ;  /* 0x000000de6500720c */ /* 0x080fe40003fa6270 */
[C---:B------:R-:W-:Y:S02]  /*f560*/  ISETP.GE.AND P4, PT, R103.reuse, R223, PT ;  /* 0x000000df6700720c */ /* 0x040fe40003f86270 */
[CC--:B------:R-:W-:Y:S02]  /*f570*/  ISETP.GE.AND P0, PT, R103.reuse, R222.reuse, PT ;  /* 0x000000de6700720c */ /* 0x0c0fe40003f06270 */
[C---:B------:R-:W-:Y:S02]  /*f580*/  ISETP.GE.AND P1, PT, R102.reuse, R222, PT ;  /* 0x000000de6600720c */ /* 0x040fe40003f26270 */
[C---:B------:R-:W-:Y:S02]  /*f590*/  ISETP.GE.OR P4, PT, R103.reuse, R227, !P4 ;  /* 0x000000e36700720c */ /* 0x040fe40006786670 */
[-C--:B------:R-:W-:Y:S02]  /*f5a0*/  ISETP.GE.OR P0, PT, R103, R226.reuse, !P0 ;  /* 0x000000e26700720c */ /* 0x080fe40004706670 */
[-C--:B------:R-:W-:Y:S02]  /*f5b0*/  ISETP.GE.OR P1, PT, R102, R226.reuse, !P1 ;  /* 0x000000e26600720c */ /* 0x080fe40004f26670 */
[----:B------:R-:W-:Y:S02]  /*f5c0*/  ISETP.GE.OR P5, PT, R101, R226, !P5 ;  /* 0x000000e26500720c */ /* 0x000fe40006fa6670 */
[----:B------:R-:W-:Y:S02]  /*f5d0*/  FSEL R13, R13, -INF , !P4 ;  /* 0xff8000000d0d7808 */ /* 0x000fe40006000000 */
[-C--:B------:R-:W-:Y:S02]  /*f5e0*/  ISETP.GE.AND P4, PT, R19, R223.reuse, PT ;  /* 0x000000df1300720c */ /* 0x080fe40003f86270 */
[----:B------:R-:W-:Y:S02]  /*f5f0*/  FSEL R15, R15, -INF , !P0 ;  /* 0xff8000000f0f7808 */ /* 0x000fe40004000000 */
[-C--:B------:R-:W-:Y:S02]  /*f600*/  ISETP.GE.AND P0, PT, R18, R223.reuse, PT ;  /* 0x000000df1200720c */ /* 0x080fe40003f06270 */
[----:B------:R-:W-:Y:S02]  /*f610*/  FSEL R197, R26, -INF , !P1 ;  /* 0xff8000001ac57808 */ /* 0x000fe40004800000 */
[----:B------:R-:W-:Y:S02]  /*f620*/  ISETP.GE.AND P1, PT, R17, R222, PT ;  /* 0x000000de1100720c */ /* 0x000fe40003f26270 */
[----:B------:R-:W-:Y:S02]  /*f630*/  FSEL R196, R27, -INF , !P5 ;  /* 0xff8000001bc47808 */ /* 0x000fe40006800000 */
[----:B------:R-:W-:Y:S02]  /*f640*/  ISETP.GE.AND P5, PT, R16, R223, PT ;  /* 0x000000df1000720c */ /* 0x000fe40003fa6270 */
[----:B------:R-:W-:Y:S02]  /*f650*/  FMNMX.FTZ R105, R111, R100, !PT ;  /* 0x000000646f697209 */ /* 0x000fe40007810000 */
[-C--:B------:R-:W-:Y:S02]  /*f660*/  ISETP.GE.OR P4, PT, R19, R227.reuse, !P4 ;  /* 0x000000e31300720c */ /* 0x080fe40006786670 */
[-C--:B------:R-:W-:Y:S02]  /*f670*/  ISETP.GE.OR P0, PT, R18, R227.reuse, !P0 ;  /* 0x000000e31200720c */ /* 0x080fe40004706670 */
[----:B------:R-:W-:Y:S02]  /*f680*/  ISETP.GE.OR P1, PT, R17, R226, !P1 ;  /* 0x000000e21100720c */ /* 0x000fe40004f26670 */
[----:B------:R-:W-:Y:S02]  /*f690*/  ISETP.GE.OR P5, PT, R16, R227, !P5 ;  /* 0x000000e31000720c */ /* 0x000fe40006fa6670 */
[----:B------:R-:W-:Y:S02]  /*f6a0*/  FMNMX.FTZ R105, R177, R105, !PT ;  /* 0x00000069b1697209 */ /* 0x000fe40007810000 */
        /* <DEDUP_REMOVED lines=9> */
[----:B------:R-:W-:Y:S02]  /*f740*/  FSEL R11, R11, -INF , !P2 ;  /* 0xff8000000b0b7808 */ /* 0x000fe40005000000 */
[-C--:B------:R-:W-:Y:S02]  /*f750*/  ISETP.GE.OR P4, PT, R16, R226.reuse, !P4 ;  /* 0x000000e21000720c */ /* 0x080fe40006786670 */
[-C--:B------:R-:W-:Y:S02]  /*f760*/  ISETP.GE.OR P0, PT, R7, R227.reuse, !P0 ;  /* 0x000000e30700720c */ /* 0x080fe40004706670 */
[C---:B------:R-:W-:Y:S02]  /*f770*/  ISETP.GE.OR P5, PT, R4.reuse, R227, !P5 ;  /* 0x000000e30400720c */ /* 0x040fe40006fa6670 */
[----:B------:R-:W-:Y:S02]  /*f780*/  ISETP.GE.OR P1, PT, R4, R226, !P1 ;  /* 0x000000e20400720c */ /* 0x000fe40004f26670 */
[----:B------:R-:W-:Y:S02]  /*f790*/  FMNMX.FTZ R4, R21, R107, !PT ;  /* 0x0000006b15047209 */ /* 0x000fe40007810000 */
[----:B-1----:R-:W-:Y:S02]  /*f7a0*/  FMNMX.FTZ R104, R104, R8, !PT ;  /* 0x0000000868687209 */ /* 0x002fe40007810000 */
[----:B------:R-:W-:Y:S02]  /*f7b0*/  FMNMX.FTZ R105, R181, R105, !PT ;  /* 0x00000069b5697209 */ /* 0x000fe40007810000 */
[----:B------:R-:W-:Y:S01]  /*f7c0*/  FMNMX.FTZ R4, R11, R4, !PT ;  /* 0x000000040b047209 */ /* 0x000fe20007810000 */
[----:B------:R-:W1:Y:S01]  /*f7d0*/  SHFL.BFLY PT, R9, R104, 0x1, 0x1f ;  /* 0x0c201f0068097f89 */ /* 0x000e6200000e0000 */
[----:B------:R-:W-:Y:S02]  /*f7e0*/  FSEL R14, R14, -INF , !P3 ;  /* 0xff8000000e0e7808 */ /* 0x000fe40005800000 */
[----:B------:R-:W-:Y:S02]  /*f7f0*/  FSEL R236, R43, -INF , !P4 ;  /* 0xff8000002bec7808 */ /* 0x000fe40006000000 */
[----:B------:R-:W-:Y:S02]  /*f800*/  FSEL R204, R44, -INF , !P0 ;  /* 0xff8000002ccc7808 */ /* 0x000fe40004000000 */
[C---:B------:R-:W-:Y:S02]  /*f810*/  ISETP.GE.AND P4, PT, R2.reuse, R223, PT ;  /* 0x000000df0200720c */ /* 0x040fe40003f86270 */
[----:B------:R-:W-:Y:S02]  /*f820*/  ISETP.GE.AND P0, PT, R2, R222, PT ;  /* 0x000000de0200720c */ /* 0x000fe40003f06270 */
[----:B------:R-:W-:Y:S02]  /*f830*/  FMNMX.FTZ R105, R187, R105, !PT ;  /* 0x00000069bb697209 */ /* 0x000fe40007810000 */
[----:B------:R-:W-:Y:S02]  /*f840*/  ISETP.GE.AND P6, PT, R102, R223, PT ;  /* 0x000000df6600720c */ /* 0x000fe40003fc6270 */
[C---:B------:R-:W-:Y:S02]  /*f850*/  ISETP.GE.OR P4, PT, R2.reuse, R227, !P4 ;  /* 0x000000e30200720c */ /* 0x040fe40006786670 */
[----:B------:R-:W-:Y:S02]  /*f860*/  ISETP.GE.OR P0, PT, R2, R226, !P0 ;  /* 0x000000e20200720c */ /* 0x000fe40004706670 */
[----:B------:R-:W-:Y:S02]  /*f870*/  FMNMX.FTZ R2, R14, R4, !PT ;  /* 0x000000040e027209 */ /* 0x000fe40007810000 */
[----:B------:R-:W-:Y:S02]  /*f880*/  FMNMX.FTZ R105, R189, R105, !PT ;  /* 0x00000069bd697209 */ /* 0x000fe40007810000 */
[----:B------:R-:W-:Y:S02]  /*f890*/  ISETP.GE.AND P3, PT, R19, R222, PT ;  /* 0x000000de1300720c */ /* 0x000fe40003f66270 */
[----:B------:R-:W-:Y:S02]  /*f8a0*/  ISETP.GE.OR P6, PT, R102, R227, !P6 ;  /* 0x000000e36600720c */ /* 0x000fe400077c6670 */
[----:B------:R-:W-:Y:S02]  /*f8b0*/  FMNMX.FTZ R2, R15, R2, !PT ;  /* 0x000000020f027209 */ /* 0x000fe40007810000 */
[----:B------:R-:W-:Y:S02]  /*f8c0*/  FMNMX.FTZ R105, R195, R105, !PT ;  /* 0x00000069c3697209 */ /* 0x000fe40007810000 */
[----:B------:R-:W-:Y:S02]  /*f8d0*/  ISETP.GE.OR P3, PT, R19, R226, !P3 ;  /* 0x000000e21300720c */ /* 0x000fe40005f66670 */
[----:B------:R-:W-:Y:S02]  /*f8e0*/  ISETP.GE.AND P2, PT, R101, R223, PT ;  /* 0x000000df6500720c */ /* 0x000fe40003f46270 */
[----:B------:R-:W-:Y:S02]  /*f8f0*/  FSEL R188, R24, -INF , !P6 ;  /* 0xff80000018bc7808 */ /* 0x000fe40007000000 */
[----:B------:R-:W-:Y:S02]  /*f900*/  ISETP.GE.AND P6, PT, R18, R222, PT ;  /* 0x000000de1200720c */ /* 0x000fe40003fc6270 */
[----:B------:R-:W-:Y:S02]  /*f910*/  FMNMX.FTZ R2, R197, R2, !PT ;  /* 0x00000002c5027209 */ /* 0x000fe40007810000 */
[----:B------:R-:W-:Y:S02]  /*f920*/  FMNMX.FTZ R105, R198, R105, !PT ;  /* 0x00000069c6697209 */ /* 0x000fe40007810000 */
[----:B------:R-:W-:Y:S02]  /*f930*/  ISETP.GE.OR P6, PT, R18, R226, !P6 ;  /* 0x000000e21200720c */ /* 0x000fe400077c6670 */
[----:B------:R-:W-:Y:S02]  /*f940*/  ISETP.GE.OR P2, PT, R101, R227, !P2 ;  /* 0x000000e36500720c */ /* 0x000fe40005746670 */
[----:B------:R-:W-:Y:S02]  /*f950*/  FSEL R199, R30, -INF , !P3 ;  /* 0xff8000001ec77808 */ /* 0x000fe40005800000 */
[----:B------:R-:W-:Y:S02]  /*f960*/  FMNMX.FTZ R2, R196, R2, !PT ;  /* 0x00000002c4027209 */ /* 0x000fe40007810000 */
[----:B------:R-:W-:Y:S02]  /*f970*/  FMNMX.FTZ R105, R207, R105, !PT ;  /* 0x00000069cf697209 */ /* 0x000fe40007810000 */
[----:B------:R-:W-:Y:S02]  /*f980*/  FSEL R190, R25, -INF , !P2 ;  /* 0xff80000019be7808 */ /* 0x000fe40005000000 */
[----:B------:R-:W-:Y:S02]  /*f990*/  ISETP.GE.AND P2, PT, R17, R223, PT ;  /* 0x000000df1100720c */ /* 0x000fe40003f46270 */
[----:B------:R-:W-:Y:S02]  /*f9a0*/  FSEL R200, R31, -INF , !P6 ;  /* 0xff8000001fc87808 */ /* 0x000fe40007000000 */
[----:B------:R-:W-:Y:S02]  /*f9b0*/  FMNMX.FTZ R2, R199, R2, !PT ;  /* 0x00000002c7027209 */ /* 0x000fe40007810000 */
[----:B------:R-:W-:Y:S02]  /*f9c0*/  ISETP.GE.AND P3, PT, R7, R222, PT ;  /* 0x000000de0700720c */ /* 0x000fe40003f66270 */
[----:B------:R-:W-:Y:S02]  /*f9d0*/  FMNMX.FTZ R105, R208, R105, !PT ;  /* 0x00000069d0697209 */ /* 0x000fe40007810000 */
[----:B------:R-:W-:Y:S02]  /*f9e0*/  ISETP.GE.OR P2, PT, R17, R227, !P2 ;  /* 0x000000e31100720c */ /* 0x000fe40005746670 */
[----:B------:R-:W-:Y:S02]  /*f9f0*/  FMNMX.FTZ R2, R200, R2, !PT ;  /* 0x00000002c8027209 */ /* 0x000fe40007810000 */
[----:B-1----:R-:W-:Y:S02]  /*fa00*/  FMNMX.FTZ R104, R104, R9, !PT ;  /* 0x0000000968687209 */ /* 0x002fe40007810000 */
[----:B------:R-:W-:Y:S02]  /*fa10*/  ISETP.GE.OR P3, PT, R7, R226, !P3 ;  /* 0x000000e20700720c */ /* 0x000fe40005f66670 */
[----:B------:R-:W-:Y:S01]  /*fa20*/  FMNMX.FTZ R105, R241, R105, !PT ;  /* 0x00000069f1697209 */ /* 0x000fe20007810000 */
[----:B------:R-:W-:Y:S01]  /*fa30*/  FMUL.FTZ R109, R104, c[0x0][0x23c] ;  /* 0x00008f00686d7a20 */ /* 0x000fe20000410000 */
[----:B------:R-:W-:Y:S02]  /*fa40*/  FSEL R202, R40, -INF , !P2 ;  /* 0xff80000028ca7808 */ /* 0x000fe40005000000 */
[----:B------:R-:W-:Y:S02]  /*fa50*/  ISETP.GE.AND P2, PT, R6, R222, PT ;  /* 0x000000de0600720c */ /* 0x000fe40003f46270 */
[----:B------:R-:W-:Y:S02]  /*fa60*/  FMNMX.FTZ R2, R235, R2, !PT ;  /* 0x00000002eb027209 */ /* 0x000fe40007810000 */
[----:B------:R-:W-:Y:S02]  /*fa70*/  FSEL R215, R46, -INF , !P3 ;  /* 0xff8000002ed77808 */ /* 0x000fe40005800000 */
[----:B------:R-:W-:Y:S02]  /*fa80*/  FSETP.NEU.FTZ.AND P3, PT, R104, -INF , PT ;  /* 0xff8000006800780b */ /* 0x000fe40003f7d000 */
[----:B------:R-:W-:Y:S02]  /*fa90*/  FMNMX.FTZ R105, R243, R105, !PT ;  /* 0x00000069f3697209 */ /* 0x000fe40007810000 */
[----:B------:R-:W-:Y:S02]  /*faa0*/  ISETP.GE.OR P2, PT, R6, R226, !P2 ;  /* 0x000000e20600720c */ /* 0x000fe40005746670 */
[----:B------:R-:W-:Y:S02]  /*fab0*/  FMNMX.FTZ R2, R236, R2, !PT ;  /* 0x00000002ec027209 */ /* 0x000fe40007810000 */
[----:B------:R-:W-:Y:S02]  /*fac0*/  FSEL R109, R109, RZ, P3 ;  /* 0x000000ff6d6d7208 */ /* 0x000fe40001800000 */
[----:B------:R-:W-:Y:S02]  /*fad0*/  FMNMX.FTZ R105, R212, R105, !PT ;  /* 0x00000069d4697209 */ /* 0x000fe40007810000 */
[----:B------:R-:W-:Y:S02]  /*fae0*/  FSEL R232, R47, -INF , !P2 ;  /* 0xff8000002fe87808 */ /* 0x000fe40005000000 */
[----:B------:R-:W-:Y:S02]  /*faf0*/  FSEL R56, R56, -INF , !P5 ;  /* 0xff80000038387808 */ /* 0x000fe40006800000 */
[C---:B------:R-:W-:Y:S02]  /*fb00*/  ISETP.GE.AND P5, PT, R0.reuse, R223, PT ;  /* 0x000000df0000720c */ /* 0x040fe40003fa6270 */
[----:B------:R-:W-:Y:S02]  /*fb10*/  ISETP.GE.AND P2, PT, R0, R222, PT ;  /* 0x000000de0000720c */ /* 0x000fe40003f46270 */
[----:B------:R-:W-:Y:S02]  /*fb20*/  FMNMX.FTZ R2, R215, R2, !PT ;  /* 0x00000002d7027209 */ /* 0x000fe40007810000 */
[----:B------:R-:W-:Y:S02]  /*fb30*/  FMNMX.FTZ R7, R20, R106, !PT ;  /* 0x0000006a14077209 */ /* 0x000fe40007810000 */
[----:B------:R-:W-:Y:S02]  /*fb40*/  FMNMX.FTZ R105, R50, R105, !PT ;  /* 0x0000006932697209 */ /* 0x000fe40007810000 */
[C---:B------:R-:W-:Y:S02]  /*fb50*/  ISETP.GE.OR P5, PT, R0.reuse, R227, !P5 ;  /* 0x000000e30000720c */ /* 0x040fe40006fa6670 */
[----:B------:R-:W-:Y:S02]  /*fb60*/  ISETP.GE.OR P2, PT, R0, R226, !P2 ;  /* 0x000000e20000720c */ /* 0x000fe40005746670 */
[----:B------:R-:W-:Y:S01]  /*fb70*/  FMNMX.FTZ R0, R232, R2, !PT ;  /* 0x00000002e8007209 */ /* 0x000fe20007810000 */
[--C-:B------:R-:W-:Y:S01]  /*fb80*/  FFMA.FTZ R2, R108, c[0x0][0x23c], -R109.reuse ;  /* 0x00008f006c027a23 */ /* 0x100fe2000001086d */
[----:B------:R-:W-:Y:S02]  /*fb90*/  FMNMX.FTZ R105, R66, R105, !PT ;  /* 0x0000006942697209 */ /* 0x000fe40007810000 */
[----:B------:R-:W-:Y:S01]  /*fba0*/  FMNMX.FTZ R7, R10, R7, !PT ;  /* 0x000000070a077209 */ /* 0x000fe20007810000 */
[----:B------:R1:W-:Y:S01]  /*fbb0*/  MUFU.EX2 R214, R2 ;  /* 0x0000000200d67308 */ /* 0x0003e20000000800 */
[----:B------:R-:W-:Y:S02]  /*fbc0*/  FMNMX.FTZ R105, R67, R105, !PT ;  /* 0x0000006943697209 */ /* 0x000fe40007810000 */
[----:B------:R-:W-:Y:S02]  /*fbd0*/  FMNMX.FTZ R7, R12, R7, !PT ;  /* 0x000000070c077209 */ /* 0x000fe40007810000 */
[C---:B------:R-:W-:Y:S01]  /*fbe0*/  ISETP.GE.AND P6, PT, R6.reuse, R223, PT ;  /* 0x000000df0600720c */ /* 0x040fe20003fc6270 */
[----:B------:R-:W2:Y:S01]  /*fbf0*/  SHFL.BFLY PT, R8, R105, 0x2, 0x1f ;  /* 0x0c401f0069087f89 */ /* 0x000ea200000e0000 */
[----:B------:R-:W-:Y:S02]  /*fc00*/  FMNMX.FTZ R7, R13, R7, !PT ;  /* 0x000000070d077209 */ /* 0x000fe40007810000 */
[----:B------:R-:W-:Y:S02]  /*fc10*/  ISETP.GE.OR P6, PT, R6, R227, !P6 ;  /* 0x000000e30600720c */ /* 0x000fe400077c6670 */
[----:B------:R-:W-:Y:S02]  /*fc20*/  FMNMX.FTZ R6, R188, R7, !PT ;  /* 0x00000007bc067209 */ /* 0x000fe40007810000 */
[----:B------:R-:W-:Y:S02]  /*fc30*/  FSEL R58, R58, -INF , !P1 ;  /* 0xff8000003a3a7808 */ /* 0x000fe40004800000 */
[----:B------:R-:W-:Y:S02]  /*fc40*/  FMNMX.FTZ R6, R190, R6, !PT ;  /* 0x00000006be067209 */ /* 0x000fe40007810000 */
[----:B------:R-:W-:Y:S02]  /*fc50*/  FSEL R57, R57, -INF , !P4 ;  /* 0xff80000039397808 */ /* 0x000fe40006000000 */
[----:B------:R-:W-:Y:S02]  /*fc60*/  FMNMX.FTZ R6, R191, R6, !PT ;  /* 0x00000006bf067209 */ /* 0x000fe40007810000 */
[----:B------:R-:W-:Y:S02]  /*fc70*/  ISETP.GE.AND P4, PT, R5, R222, PT ;  /* 0x000000de0500720c */ /* 0x000fe40003f86270 */
[----:B------:R-:W-:Y:S01]  /*fc80*/  FMNMX.FTZ R6, R192, R6, !PT ;  /* 0x00000006c0067209 */ /* 0x000fe20007810000 */
[----:B-1----:R-:W-:Y:S01]  /*fc90*/  FFMA.FTZ R2, R176, c[0x0][0x23c], -R109 ;  /* 0x00008f00b0027a23 */ /* 0x002fe2000001086d */
[----:B------:R-:W-:Y:S02]  /*fca0*/  FSEL R201, R45, -INF , !P6 ;  /* 0xff8000002dc97808 */ /* 0x000fe40007000000 */
[----:B------:R-:W-:Y:S01]  /*fcb0*/  FMNMX.FTZ R103, R202, R6, !PT ;  /* 0x00000006ca677209 */ /* 0x000fe20007810000 */
[----:B------:R1:W3:Y:S01]  /*fcc0*/  MUFU.EX2 R245, R2 ;  /* 0x0000000200f57308 */ /* 0x0002e20000000800 */
[----:B------:R-:W-:Y:S02]  /*fcd0*/  ISETP.GE.OR P4, PT, R5, R226, !P4 ;  /* 0x000000e20500720c */ /* 0x000fe40006786670 */
[----:B------:R-:W-:Y:S02]  /*fce0*/  FMNMX.FTZ R103, R203, R103, !PT ;  /* 0x00000067cb677209 */ /* 0x000fe40007810000 */
[----:B--2---:R-:W-:Y:S02]  /*fcf0*/  FMNMX.FTZ R105, R105, R8, !PT ;  /* 0x0000000869697209 */ /* 0x004fe40007810000 */
[----:B------:R-:W-:Y:S02]  /*fd00*/  FSEL R59, R59, -INF , !P0 ;  /* 0xff8000003b3b7808 */ /* 0x000fe40004000000 */
[----:B------:R-:W-:Y:S01]  /*fd10*/  FMNMX.FTZ R0, R58, R0, !PT ;  /* 0x000000003a007209 */ /* 0x000fe20007810000 */
[----:B------:R-:W2:Y:S01]  /*fd20*/  SHFL.BFLY PT, R6, R105, 0x1, 0x1f ;  /* 0x0c201f0069067f89 */ /* 0x000ea200000e0000 */
[----:B------:R-:W-:Y:S02]  /*fd30*/  FMNMX.FTZ R103, R204, R103, !PT ;  /* 0x00000067cc677209 */ /* 0x000fe40007810000 */
[----:B------:R-:W-:Y:S02]  /*fd40*/  ISETP.GE.AND P6, PT, R5, R223, PT ;  /* 0x000000df0500720c */ /* 0x000fe40003fc6270 */
[----:B------:R-:W-:Y:S02]  /*fd50*/  FSEL R62, R62, -INF , !P4 ;  /* 0xff8000003e3e7808 */ /* 0x000fe40006000000 */
[----:B------:R-:W-:Y:S02]  /*fd60*/  FMNMX.FTZ R0, R59, R0, !PT ;  /* 0x000000003b007209 */ /* 0x000fe40007810000 */
[----:B------:R-:W-:Y:S02]  /*fd70*/  FMNMX.FTZ R103, R201, R103, !PT ;  /* 0x00000067c9677209 */ /* 0x000fe40007810000 */
[----:B------:R-:W-:Y:S02]  /*fd80*/  ISETP.GE.OR P6, PT, R5, R227, !P6 ;  /* 0x000000e30500720c */ /* 0x000fe400077c6670 */
[----:B------:R-:W-:Y:S02]  /*fd90*/  FMNMX.FTZ R103, R56, R103, !PT ;  /* 0x0000006738677209 */ /* 0x000fe40007810000 */
[----:B------:R-:W-:Y:S02]  /*fda0*/  FSEL R108, R63, -INF , !P2 ;  /* 0xff8000003f6c7808 */ /* 0x000fe40005000000 */
[----:B------:R-:W-:Y:S02]  /*fdb0*/  FMNMX.FTZ R0, R62, R0, !PT ;  /* 0x000000003e007209 */ /* 0x000fe40007810000 */
[----:B------:R-:W-:Y:S02]  /*fdc0*/  FSEL R60, R60, -INF , !P6 ;  /* 0xff8000003c3c7808 */ /* 0x000fe40007000000 */
[----:B------:R-:W-:Y:S02]  /*fdd0*/  FMNMX.FTZ R103, R57, R103, !PT ;  /* 0x0000006739677209 */ /* 0x000fe40007810000 */
[----:B------:R-:W-:Y:S02]  /*fde0*/  FMNMX.FTZ R0, R108, R0, !PT ;  /* 0x000000006c007209 */ /* 0x000fe40007810000 */
[----:B------:R-:W-:Y:S02]  /*fdf0*/  FSEL R61, R61, -INF , !P5 ;  /* 0xff8000003d3d7808 */ /* 0x000fe40006800000 */
[----:B------:R-:W-:Y:S01]  /*fe00*/  FMNMX.FTZ R103, R60, R103, !PT ;  /* 0x000000673c677209 */ /* 0x000fe20007810000 */
[----:B-1----:R-:W1:Y:S01]  /*fe10*/  SHFL.BFLY PT, R2, R0, 0x2, 0x1f ;  /* 0x0c401f0000027f89 */ /* 0x002e6200000e0000 */
[----:B--2---:R-:W-:Y:S02]  /*fe20*/  FMNMX.FTZ R105, R105, R6, !PT ;  /* 0x0000000669697209 */ /* 0x004fe40007810000 */
[----:B------:R-:W-:Y:S02]  /*fe30*/  FMNMX.FTZ R103, R61, R103, !PT ;  /* 0x000000673d677209 */ /* 0x000fe40007810000 */
[C---:B------:R-:W-:Y:S01]  /*fe40*/  FSETP.NEU.FTZ.AND P2, PT, R105.reuse, -INF , PT ;  /* 0xff8000006900780b */ /* 0x040fe20003f5d000 */
[----:B------:R-:W-:Y:S01]  /*fe50*/  FMUL.FTZ R110, R105, c[0x0][0x23c] ;  /* 0x00008f00696e7a20 */ /* 0x000fe20000410000 */
[----:B---3--:R-:W-:Y:S01]  /*fe60*/  F2FP.BF16.PACK_AB R176, R245, R214 ;  /* 0x000000d6f5b0723e */ /* 0x008fe200000010ff */
[----:B------:R-:W2:Y:S03]  /*fe70*/  SHFL.BFLY PT, R4, R103, 0x2, 0x1f ;  /* 0x0c401f0067047f89 */ /* 0x000ea600000e0000 */
[----:B------:R-:W-:Y:S02]  /*fe80*/  FSEL R110, R110, RZ, P2 ;  /* 0x000000ff6e6e7208 */ /* 0x000fe40001000000 */
[----:B-1----:R-:W-:Y:S03]  /*fe90*/  FMNMX.FTZ R0, R0, R2, !PT ;  /* 0x0000000200007209 */ /* 0x002fe60007810000 */
[--C-:B------:R-:W-:Y:S04]  /*fea0*/  FFMA.FTZ R2, R180, c[0x0][0x23c], -R110.reuse ;  /* 0x00008f00b4027a23 */ /* 0x100fe8000001086e */
[----:B------:R1:W-:Y:S01]  /*feb0*/  MUFU.EX2 R249, R2 ;  /* 0x0000000200f97308 */ /* 0x0003e20000000800 */
[----:B--2---:R-:W-:Y:S01]  /*fec0*/  FMNMX.FTZ R103, R103, R4, !PT ;  /* 0x0000000467677209 */ /* 0x004fe20007810000 */
[--C-:B------:R-:W-:Y:S04]  /*fed0*/  FFMA.FTZ R4, R111, c[0x0][0x23c], -R110.reuse ;  /* 0x00008f006f047a23 */ /* 0x100fe8000001086e */
[----:B------:R-:W2:Y:S04]  /*fee0*/  SHFL.BFLY PT, R5, R103, 0x1, 0x1f ;  /* 0x0c201f0067057f89 */ /* 0x000ea800000e0000 */
[----:B------:R3:W-:Y:S04]  /*fef0*/  MUFU.EX2 R233, R4 ;  /* 0x0000000400e97308 */ /* 0x0007e80000000800 */
[----:B-1----:R-:W1:Y:S01]  /*ff00*/  SHFL.BFLY PT, R2, R0, 0x1, 0x1f ;  /* 0x0c201f0000027f89 */ /* 0x002e6200000e0000 */
[----:B--2---:R-:W-:Y:S01]  /*ff10*/  FMNMX.FTZ R103, R103, R5, !PT ;  /* 0x0000000567677209 */ /* 0x004fe20007810000 */
[----:B---3--:R-:W-:Y:S03]  /*ff20*/  FFMA.FTZ R4, R177, c[0x0][0x23c], -R110 ;  /* 0x00008f00b1047a23 */ /* 0x008fe6000001086e */
[C---:B------:R-:W-:Y:S01]  /*ff30*/  FSETP.NEU.FTZ.AND P1, PT, R103.reuse, -INF , PT ;  /* 0xff8000006700780b */ /* 0x040fe20003f3d000 */
[----:B------:R-:W-:Y:S01]  /*ff40*/  FMUL.FTZ R111, R103, c[0x0][0x23c] ;  /* 0x00008f00676f7a20 */ /* 0x000fe20000410000 */
[----:B------:R2:W3:Y:S04]  /*ff50*/  MUFU.EX2 R213, R4 ;  /* 0x0000000400d57308 */ /* 0x0004e80000000800 */
[----:B------:R-:W-:Y:S02]  /*ff60*/  FSEL R111, R111, RZ, P1 ;  /* 0x000000ff6f6f7208 */ /* 0x000fe40000800000 */
[----:B-1----:R-:W-:Y:S03]  /*ff70*/  FMNMX.FTZ R102, R0, R2, !PT ;  /* 0x0000000200667209 */ /* 0x002fe60007810000 */
[----:B------:R-:W-:Y:S01]  /*ff80*/  FFMA.FTZ R0, R12, c[0x0][0x23c], -R111 ;  /* 0x00008f000c007a23 */ /* 0x000fe2000001086f */
[C---:B------:R-:W-:Y:S03]  /*ff90*/  FSETP.NEU.FTZ.AND P0, PT, R102.reuse, -INF , PT ;  /* 0xff8000006600780b */ /* 0x040fe60003f1d000 */
[----:B------:R1:W-:Y:S01]  /*ffa0*/  MUFU.EX2 R244, R0 ;  /* 0x0000000000f47308 */ /* 0x0003e20000000800 */
[----:B------:R-:W-:Y:S05]  /*ffb0*/  FMUL.FTZ R184, R102, c[0x0][0x23c] ;  /* 0x00008f0066b87a20 */ /* 0x000fea0000410000 */
[----:B------:R-:W-:Y:S01]  /*ffc0*/  FSEL R184, R184, RZ, P0 ;  /* 0x000000ffb8b87208 */ /* 0x000fe20000000000 */
[----:B--2---:R-:W-:Y:S01]  /*ffd0*/  FFMA.FTZ R4, R179, c[0x0][0x23c], -R109 ;  /* 0x00008f00b3047a23 */ /* 0x004fe2000001086d */
[----:B---3--:R-:W-:Y:S03]  /*ffe0*/  F2FP.BF16.PACK_AB R177, R213, R233 ;  /* 0x000000e9d5b1723e */ /* 0x008fe600000010ff */
[--C-:B------:R-:W-:Y:S01]  /*fff0*/  FFMA.FTZ R2, R15, c[0x0][0x23c], -R184.reuse ;  /* 0x00008f000f027a23 */ /* 0x100fe200000108b8 */
[----:B------:R2:W-:Y:S10]  /*10000*/  MUFU.EX2 R248, R4 ;  /* 0x0000000400f87308 */ /* 0x0005f40000000800 */
[----:B------:R3:W-:Y:S01]  /*10010*/  MUFU.EX2 R234, R2 ;  /* 0x0000000200ea7308 */ /* 0x0007e20000000800 */
[----:B-1----:R-:W-:Y:S09]  /*10020*/  FFMA.FTZ R0, R13, c[0x0][0x23c], -R111 ;  /* 0x00008f000d007a23 */ /* 0x002ff2000001086f */
[----:B------:R1:W4:Y:S01]  /*10030*/  MUFU.EX2 R237, R0 ;  /* 0x0000000000ed7308 */ /* 0x0003220000000800 */
[----:B--2---:R-:W-:Y:S09]  /*10040*/  FFMA.FTZ R4, R178, c[0x0][0x23c], -R109 ;  /* 0x00008f00b2047a23 */ /* 0x004ff2000001086d */
[----:B------:R2:W5:Y:S01]  /*10050*/  MUFU.EX2 R240, R4 ;  /* 0x0000000400f07308 */ /* 0x0005620000000800 */
[----:B---3--:R-:W-:Y:S01]  /*10060*/  FSEL R2, R105, RZ, P2 ;  /* 0x000000ff69027208 */ /* 0x008fe20001000000 */
[----:B-1----:R-:W-:Y:S01]  /*10070*/  FFMA.FTZ R0, R21, c[0x0][0x23c], -R184 ;  /* 0x00008f0015007a23 */ /* 0x002fe200000108b8 */
[----:B----4-:R-:W-:Y:S07]  /*10080*/  F2FP.BF16.PACK_AB R182, R237, R244 ;  /* 0x000000f4edb6723e */ /* 0x010fee00000010ff */
[----:B------:R1:W-:Y:S01]  /*10090*/  MUFU.EX2 R49, R0 ;  /* 0x0000000000317308 */ /* 0x0003e20000000800 */
[----:B--2---:R-:W-:Y:S01]  /*100a0*/  FFMA.FTZ R4, R181, c[0x0][0x23c], -R110 ;  /* 0x00008f00b5047a23 */ /* 0x004fe2000001086e */
[----:B-----5:R-:W-:Y:S08]  /*100b0*/  F2FP.BF16.PACK_AB R178, R240, R248 ;  /* 0x000000f8f0b2723e */ /* 0x020ff000000010ff */
[----:B------:R-:W2:Y:S01]  /*100c0*/  MUFU.EX2 R239, R4 ;  /* 0x0000000400ef7308 */ /* 0x000ea20000000800 */
[--C-:B-1----:R-:W-:Y:S09]  /*100d0*/  FFMA.FTZ R0, R11, c[0x0][0x23c], -R184.reuse ;  /* 0x00008f000b007a23 */ /* 0x102ff200000108b8 */
[----:B------:R1:W3:Y:S01]  /*100e0*/  MUFU.EX2 R247, R0 ;  /* 0x0000000000f77308 */ /* 0x0002e20000000800 */
[----:B--2---:R-:W-:Y:S01]  /*100f0*/  F2FP.BF16.PACK_AB R179, R239, R249 ;  /* 0x000000f9efb3723e */ /* 0x004fe200000010ff */
[--C-:B------:R-:W-:Y:S02]  /*10100*/  FFMA.FTZ R4, R20, c[0x0][0x23c], -R111.reuse ;  /* 0x00008f0014047a23 */ /* 0x100fe4000001086f */
[----:B------:R-:W2:Y:S06]  /*10110*/  LDSM.16.MT88.4 R20, [R216+0x9000] ;  /* 0x00900000d814783b */ /* 0x000eac0000004200 */
[----:B------:R4:W-:Y:S01]  /*10120*/  MUFU.EX2 R48, R4 ;  /* 0x0000000400307308 */ /* 0x0009e20000000800 */
[----:B-1----:R-:W-:Y:S01]  /*10130*/  FFMA.FTZ R0, R14, c[0x0][0x23c], -R184 ;  /* 0x00008f000e007a23 */ /* 0x002fe200000108b8 */
[----:B---3--:R-:W-:Y:S08]  /*10140*/  F2FP.BF16.PACK_AB R181, R247, R49 ;  /* 0x00000031f7b5723e */ /* 0x008ff000000010ff */
[----:B------:R1:W3:Y:S01]  /*10150*/  MUFU.EX2 R242, R0 ;  /* 0x0000000000f27308 */ /* 0x0002e20000000800 */
[----:B----4-:R-:W-:Y:S09]  /*10160*/  FFMA.FTZ R4, R10, c[0x0][0x23c], -R111 ;  /* 0x00008f000a047a23 */ /* 0x010ff2000001086f */
[----:B------:R-:W4:Y:S01]  /*10170*/  MUFU.EX2 R246, R4 ;  /* 0x0000000400f67308 */ /* 0x000f220000000800 */
[----:B-1----:R-:W-:Y:S02]  /*10180*/  FSEL R0, R104, RZ, P3 ;  /* 0x000000ff68007208 */ /* 0x002fe40001800000 */
[----:B---3--:R-:W-:Y:S03]  /*10190*/  F2FP.BF16.PACK_AB R183, R234, R242 ;  /* 0x000000f2eab7723e */ /* 0x008fe600000010ff */
[----:B------:R-:W-:Y:S04]  /*101a0*/  FADD.FTZ R0, -R0, R3 ;  /* 0x0000000300007221 */ /* 0x000fe80000010100 */
[----:B------:R-:W-:Y:S01]  /*101b0*/  FMUL.FTZ R0, R0, c[0x0][0x23c] ;  /* 0x00008f0000007a20 */ /* 0x000fe20000410000 */
[----:B----4-:R-:W-:Y:S03]  /*101c0*/  F2FP.BF16.PACK_AB R180, R246, R48 ;  /* 0x00000030f6b4723e */ /* 0x010fe600000010ff */
[----:B------:R1:W3:Y:S02]  /*101d0*/  MUFU.EX2 R101, R0 ;  /* 0x0000000000657308 */ /* 0x0002e40000000800 */
[----:B-1----:R-:W-:Y:S01]  /*101e0*/  FADD.FTZ R0, -R2, R100 ;  /* 0x0000006402007221 */ /* 0x002fe20000010100 */
[----:B------:R-:W-:Y:S01]  /*101f0*/  FSEL R2, R103, RZ, P1 ;  /* 0x000000ff67027208 */ /* 0x000fe20000800000 */
[C---:B---3--:R-:W-:Y:S02]  /*10200*/  FMUL.FTZ R32, R101.reuse, R140 ;  /* 0x0000008c65207220 */ /* 0x048fe40000410000 */
[----:B------:R-:W-:Y:S02]  /*10210*/  FMUL.FTZ R0, R0, c[0x0][0x23c] ;  /* 0x00008f0000007a20 */ /* 0x000fe40000410000 */
[----:B------:R-:W-:Y:S02]  /*10220*/  IMAD.MOV.U32 R140, RZ, RZ, R249 ;  /* 0x000000ffff8c7224 */ /* 0x000fe400078e00f9 */
[----:B------:R1:W3:Y:S01]  /*10230*/  MUFU.EX2 R100, R0 ;  /* 0x0000000000647308 */ /* 0x0002e20000000800 */
[C---:B------:R-:W-:Y:S02]  /*10240*/  FMUL.FTZ R33, R101.reuse, R141 ;  /* 0x0000008d65217220 */ /* 0x040fe40000410000 */
[----:B------:R-:W-:Y:S02]  /*10250*/  IMAD.MOV.U32 R141, RZ, RZ, R248 ;  /* 0x000000ffff8d7224 */ /* 0x000fe400078e00f8 */
[C---:B------:R-:W-:Y:S02]  /*10260*/  FMUL.FTZ R4, R101.reuse, R112 ;  /* 0x0000007065047220 */ /* 0x040fe40000410000 */
        /* <DEDUP_REMOVED lines=8> */
[----:B------:R-:W-:Y:S02]  /*102f0*/  FMUL.FTZ R85, R101, R85 ;  /* 0x0000005565557220 */ /* 0x000fe40000410000 */
[----:B-1----:R-:W-:Y:S01]  /*10300*/  FADD.FTZ R0, -R2, R106 ;  /* 0x0000006a02007221 */ /* 0x002fe20000010100 */
[----:B------:R-:W-:Y:S01]  /*10310*/  FSEL R2, R102, RZ, P0 ;  /* 0x000000ff66027208 */ /* 0x000fe20000000000 */
[----:B---3--:R-:W-:Y:S01]  /*10320*/  FMUL.FTZ R34, R100, R142 ;  /* 0x0000008e64227220 */ /* 0x008fe20000410000 */
[----:B------:R-:W-:Y:S01]  /*10330*/  ISETP.GT.AND P0, PT, R231, UR8, PT ;  /* 0x00000008e7007c0c */ /* 0x000fe2000bf04270 */
[----:B------:R-:W-:Y:S02]  /*10340*/  FMUL.FTZ R0, R0, c[0x0][0x23c] ;  /* 0x00008f0000007a20 */ /* 0x000fe40000410000 */
[----:B------:R-:W-:Y:S02]  /*10350*/  IMAD.MOV.U32 R142, RZ, RZ, R247 ;  /* 0x000000ffff8e7224 */ /* 0x000fe400078e00f7 */
[----:B------:R1:W3:Y:S01]  /*10360*/  MUFU.EX2 R3, R0 ;  /* 0x0000000000037308 */ /* 0x0002e20000000800 */
[C---:B------:R-:W-:Y:S02]  /*10370*/  FMUL.FTZ R35, R100.reuse, R143 ;  /* 0x0000008f64237220 */ /* 0x040fe40000410000 */
[----:B------:R-:W-:Y:S02]  /*10380*/  IMAD.MOV.U32 R143, RZ, RZ, R246 ;  /* 0x000000ffff8f7224 */ /* 0x000fe400078e00f6 */
[C---:B------:R-:W-:Y:S02]  /*10390*/  FMUL.FTZ R6, R100.reuse, R114 ;  /* 0x0000007264067220 */ /* 0x040fe40000410000 */
[C---:B------:R-:W-:Y:S02]  /*103a0*/  FMUL.FTZ R7, R100.reuse, R115 ;  /* 0x0000007364077220 */ /* 0x040fe40000410000 */
[----:B------:R-:W4:Y:S01]  /*103b0*/  LDSM.16.MT88.4 R112, [R218+0xa000] ;  /* 0x00a00000da70783b */ /* 0x000f220000004200 */
[C---:B------:R-:W-:Y:S02]  /*103c0*/  FMUL.FTZ R18, R100.reuse, R126 ;  /* 0x0000007e64127220 */ /* 0x040fe40000410000 */
[C---:B------:R-:W-:Y:S02]  /*103d0*/  FMUL.FTZ R19, R100.reuse, R127 ;  /* 0x0000007f64137220 */ /* 0x040fe40000410000 */
[-C--:B--2---:R-:W-:Y:S01]  /*103e0*/  HMMA.16816.F32.BF16 R4, R176, R20.reuse, R4 ;  /* 0x00000014b004723c */ /* 0x084fe20000041804 */
[C---:B------:R-:W-:Y:S02]  /*103f0*/  FMUL.FTZ R51, R100.reuse, R159 ;  /* 0x0000009f64337220 */ /* 0x040fe40000410000 */
[C---:B------:R-:W-:Y:S01]  /*10400*/  FMUL.FTZ R70, R100.reuse, R70 ;  /* 0x0000004664467220 */ /* 0x040fe20000410000 */
[----:B------:R-:W-:Y:S01]  /*10410*/  LDSM.16.MT88.4 R124, [R218+0x9400] ;  /* 0x00940000da7c783b */ /* 0x000fe20000004200 */
[C---:B------:R-:W-:Y:S02]  /*10420*/  FMUL.FTZ R71, R100.reuse, R71 ;  /* 0x0000004764477220 */ /* 0x040fe40000410000 */
[C---:B------:R-:W-:Y:S02]  /*10430*/  FMUL.FTZ R82, R100.reuse, R82 ;  /* 0x0000005264527220 */ /* 0x040fe40000410000 */
[----:B------:R-:W-:Y:S03]  /*10440*/  FMUL.FTZ R83, R100, R83 ;  /* 0x0000005364537220 */ /* 0x000fe60000410000 */
[----:B-1----:R-:W-:Y:S02]  /*10450*/  FADD.FTZ R0, -R2, R107 ;  /* 0x0000006b02007221 */ /* 0x002fe40000010100 */
[----:B------:R-:W-:Y:S02]  /*10460*/  FFMA.FTZ R2, R185, c[0x0][0x23c], -R109 ;  /* 0x00008f00b9027a23 */ /* 0x000fe4000001086d */
[----:B------:R-:W-:Y:S02]  /*10470*/  FMUL.FTZ R0, R0, c[0x0][0x23c] ;  /* 0x00008f0000007a20 */ /* 0x000fe40000410000 */
[----:B------:R1:W-:Y:S01]  /*10480*/  MUFU.EX2 R252, R2 ;  /* 0x0000000200fc7308 */ /* 0x0003e20000000800 */
[----:B------:R-:W-:Y:S02]  /*10490*/  IMAD.MOV.U32 R185, RZ, RZ, R245 ;  /* 0x000000ffffb97224 */ /* 0x000fe400078e00f5 */
[C---:B---3--:R-:W-:Y:S02]  /*104a0*/  FMUL.FTZ R8, R3.reuse, R116 ;  /* 0x0000007403087220 */ /* 0x048fe40000410000 */
[C---:B------:R-:W-:Y:S02]  /*104b0*/  FMUL.FTZ R9, R3.reuse, R117 ;  /* 0x0000007503097220 */ /* 0x040fe40000410000 */
[C---:B------:R-:W-:Y:S02]  /*104c0*/  FMUL.FTZ R12, R3.reuse, R120 ;  /* 0x00000078030c7220 */ /* 0x040fe40000410000 */
[C---:B------:R-:W-:Y:S01]  /*104d0*/  FMUL.FTZ R13, R3.reuse, R121 ;  /* 0x00000079030d7220 */ /* 0x040fe20000410000 */
[----:B------:R-:W2:Y:S01]  /*104e0*/  MUFU.EX2 R0, R0 ;  /* 0x0000000000007308 */ /* 0x000ea20000000800 */
[C---:B------:R-:W-:Y:S02]  /*104f0*/  FMUL.FTZ R24, R3.reuse, R132 ;  /* 0x0000008403187220 */ /* 0x040fe40000410000 */
[C---:B------:R-:W-:Y:S02]  /*10500*/  FMUL.FTZ R25, R3.reuse, R133 ;  /* 0x0000008503197220 */ /* 0x040fe40000410000 */
[C---:B------:R-:W-:Y:S02]  /*10510*/  FMUL.FTZ R28, R3.reuse, R136 ;  /* 0x00000088031c7220 */ /* 0x040fe40000410000 */
[C---:B------:R-:W-:Y:S02]  /*10520*/  FMUL.FTZ R29, R3.reuse, R137 ;  /* 0x00000089031d7220 */ /* 0x040fe40000410000 */
[C---:B------:R-:W-:Y:S02]  /*10530*/  FMUL.FTZ R40, R3.reuse, R148 ;  /* 0x0000009403287220 */ /* 0x040fe40000410000 */
[----:B------:R-:W-:Y:S02]  /*10540*/  IMAD.MOV.U32 R148, RZ, RZ, R234 ;  /* 0x000000ffff947224 */ /* 0x000fe400078e00ea */
[----:B------:R-:W-:Y:S02]  /*10550*/  IMAD.MOV.U32 R136, RZ, RZ, R233 ;  /* 0x000000ffff887224 */ /* 0x000fe400078e00e9 */
[----:B-1----:R-:W-:Y:S02]  /*10560*/  FFMA.FTZ R2, R186, c[0x0][0x23c], -R109 ;  /* 0x00008f00ba027a23 */ /* 0x002fe4000001086d */
[----:B------:R-:W-:Y:S02]  /*10570*/  IMAD.MOV.U32 R186, RZ, RZ, R244 ;  /* 0x000000ffffba7224 */ /* 0x000fe400078e00f4 */
[----:B------:R1:W3:Y:S01]  /*10580*/  MUFU.EX2 R251, R2 ;  /* 0x0000000200fb7308 */ /* 0x0002e20000000800 */
[----:B------:R-:W-:Y:S02]  /*10590*/  IMAD.MOV.U32 R137, RZ, RZ, R214 ;  /* 0x000000ffff897224 */ /* 0x000fe400078e00d6 */
[----:B------:R-:W-:Y:S02]  /*105a0*/  FMUL.FTZ R41, R3, R149 ;  /* 0x0000009503297220 */ /* 0x000fe40000410000 */
[C---:B--2---:R-:W-:Y:S02]  /*105b0*/  FMUL.FTZ R10, R0.reuse, R118 ;  /* 0x00000076000a7220 */ /* 0x044fe40000410000 */
[C---:B------:R-:W-:Y:S02]  /*105c0*/  FMUL.FTZ R11, R0.reuse, R119 ;  /* 0x00000077000b7220 */ /* 0x040fe40000410000 */
[----:B------:R-:W2:Y:S01]  /*105d0*/  LDSM.16.MT88.4 R116, [R216+0xb000] ;  /* 0x00b00000d874783b */ /* 0x000ea20000004200 */
[----:B------:R-:W-:Y:S02]  /*105e0*/  IMAD.MOV.U32 R132, RZ, RZ, R58 ;  /* 0x000000ffff847224 */ /* 0x000fe400078e003a */
[----:B------:R-:W-:Y:S02]  /*105f0*/  IMAD.MOV.U32 R133, RZ, RZ, R61 ;  /* 0x000000ffff857224 */ /* 0x000fe400078e003d */
[C---:B------:R-:W-:Y:S01]  /*10600*/  HMMA.16816.F32.BF16 R8, R180.reuse, R20, R8 ;  /* 0x00000014b408723c */ /* 0x040fe20000041808 */
[C---:B------:R-:W-:Y:S02]  /*10610*/  FMUL.FTZ R14, R0.reuse, R122 ;  /* 0x0000007a000e7220 */ /* 0x040fe40000410000 */
[C---:B------:R-:W-:Y:S02]  /*10620*/  FMUL.FTZ R15, R0.reuse, R123 ;  /* 0x0000007b000f7220 */ /* 0x040fe40000410000 */
[C---:B------:R-:W-:Y:S02]  /*10630*/  FMUL.FTZ R26, R0.reuse, R134 ;  /* 0x00000086001a7220 */ /* 0x040fe40000410000 */
[C---:B------:R-:W-:Y:S02]  /*10640*/  FMUL.FTZ R20, R101.reuse, R128 ;  /* 0x0000008065147220 */ /* 0x040fe40000410000 */
[----:B------:R-:W-:Y:S01]  /*10650*/  FMUL.FTZ R21, R101, R129 ;  /* 0x0000008165157220 */ /* 0x000fe20000410000 */
[-C--:B------:R-:W-:Y:S02]  /*10660*/  HMMA.16816.F32.BF16 R12, R180, R22.reuse, R12 ;  /* 0x00000016b40c723c */ /* 0x080fe4000004180c */
[----:B-1----:R-:W-:Y:S02]  /*10670*/  FFMA.FTZ R2, R187, c[0x0][0x23c], -R110 ;  /* 0x00008f00bb027a23 */ /* 0x002fe4000001086e */
[----:B------:R-:W-:Y:S02]  /*10680*/  IMAD.MOV.U32 R134, RZ, RZ, R60 ;  /* 0x000000ffff867224 */ /* 0x000fe400078e003c */
[----:B------:R1:W-:Y:S01]  /*10690*/  MUFU.EX2 R250, R2 ;  /* 0x0000000200fa7308 */ /* 0x0003e20000000800 */
[C---:B------:R-:W-:Y:S01]  /*106a0*/  FMUL.FTZ R27, R0.reuse, R135 ;  /* 0x00000087001b7220 */ /* 0x040fe20000410000 */
[C---:B------:R-:W-:Y:S01]  /*106b0*/  HMMA.16816.F32.BF16 R16, R176.reuse, R22, R16 ;  /* 0x00000016b010723c */ /* 0x040fe20000041810 */
[C---:B------:R-:W-:Y:S03]  /*106c0*/  FMUL.FTZ R30, R0.reuse, R138 ;  /* 0x0000008a001e7220 */ /* 0x040fe60000410000 */
[C---:B------:R-:W-:Y:S02]  /*106d0*/  FMUL.FTZ R31, R0.reuse, R139 ;  /* 0x0000008b001f7220 */ /* 0x040fe40000410000 */
[----:B------:R-:W-:Y:S02]  /*106e0*/  FMUL.FTZ R47, R0, R155 ;  /* 0x0000009b002f7220 */ /* 0x000fe40000410000 */
[C---:B------:R-:W-:Y:S04]  /*106f0*/  FMUL.FTZ R22, R100.reuse, R130 ;  /* 0x0000008264167220 */ /* 0x040fe80000410000 */
[----:B------:R-:W-:Y:S02]  /*10700*/  FMUL.FTZ R23, R100, R131 ;  /* 0x0000008364177220 */ /* 0x000fe40000410000 */
[----:B------:R-:W-:Y:S01]  /*10710*/  LDSM.16.MT88.4 R128, [R216+0xa400] ;  /* 0x00a40000d880783b */ /* 0x000fe20000004200 */
[----:B------:R-:W-:Y:S02]  /*10720*/  IMAD.MOV.U32 R135, RZ, RZ, R213 ;  /* 0x000000ffff877224 */ /* 0x000fe400078e00d5 */
[----:B------:R-:W-:Y:S02]  /*10730*/  IMAD.MOV.U32 R139, RZ, RZ, R48 ;  /* 0x000000ffff8b7224 */ /* 0x000fe400078e0030 */
[-C--:B------:R-:W-:Y:S01]  /*10740*/  HMMA.16816.F32.BF16 R20, R176, R36.reuse, R20 ;  /* 0x00000024b014723c */ /* 0x080fe20000041814 */
[----:B------:R-:W-:Y:S02]  /*10750*/  FMUL.FTZ R48, R101, R156 ;  /* 0x0000009c65307220 */ /* 0x000fe40000410000 */
[----:B-1----:R-:W-:Y:S02]  /*10760*/  FFMA.FTZ R2, R189, c[0x0][0x23c], -R110 ;  /* 0x00008f00bd027a23 */ /* 0x002fe4000001086e */
[----:B------:R-:W-:Y:S02]  /*10770*/  IMAD.MOV.U32 R156, RZ, RZ, R211 ;  /* 0x000000ffff9c7224 */ /* 0x000fe400078e00d3 */
[----:B------:R1:W5:Y:S01]  /*10780*/  MUFU.EX2 R249, R2 ;  /* 0x0000000200f97308 */ /* 0x0003620000000800 */
[C---:B------:R-:W-:Y:S01]  /*10790*/  HMMA.16816.F32.BF16 R24, R180.reuse, R36, R24 ;  /* 0x00000024b418723c */ /* 0x040fe20000041818 */
[----:B------:R-:W-:Y:S03]  /*107a0*/  IMAD.MOV.U32 R138, RZ, RZ, R49 ;  /* 0x000000ffff8a7224 */ /* 0x000fe600078e0031 */
[C---:B------:R-:W-:Y:S02]  /*107b0*/  FMUL.FTZ R49, R101.reuse, R157 ;  /* 0x0000009d65317220 */ /* 0x040fe40000410000 */
[----:B------:R-:W-:Y:S02]  /*107c0*/  IMAD.MOV.U32 R157, RZ, RZ, R209 ;  /* 0x000000ffff9d7224 */ /* 0x000fe400078e00d1 */
[-C--:B------:R-:W-:Y:S01]  /*107d0*/  HMMA.16816.F32.BF16 R28, R180, R38.reuse, R28 ;  /* 0x00000026b41c723c */ /* 0x080fe2000004181c */
[C---:B------:R-:W-:Y:S03]  /*107e0*/  FMUL.FTZ R36, R101.reuse, R144 ;  /* 0x0000009065247220 */ /* 0x040fe60000410000 */
[----:B------:R-:W-:Y:S02]  /*107f0*/  IMAD.MOV.U32 R144, RZ, RZ, R242 ;  /* 0x000000ffff907224 */ /* 0x000fe400078e00f2 */
[----:B------:R-:W-:Y:S02]  /*10800*/  FMUL.FTZ R37, R101, R145 ;  /* 0x0000009165257220 */ /* 0x000fe40000410000 */
[C---:B------:R-:W-:Y:S01]  /*10810*/  HMMA.16816.F32.BF16 R32, R176.reuse, R38, R32 ;  /* 0x00000026b020723c */ /* 0x040fe20000041820 */
[----:B------:R-:W-:Y:S03]  /*10820*/  IMAD.MOV.U32 R145, RZ, RZ, R240 ;  /* 0x000000ffff917224 */ /* 0x000fe600078e00f0 */
[----:B------:R-:W-:Y:S02]  /*10830*/  IMAD.MOV.U32 R155, RZ, RZ, R212 ;  /* 0x000000ffff9b7224 */ /* 0x000fe400078e00d4 */
[----:B------:R-:W-:Y:S02]  /*10840*/  FMUL.FTZ R42, R0, R150 ;  /* 0x00000096002a7220 */ /* 0x000fe40000410000 */
[----:B-1----:R-:W-:Y:S04]  /*10850*/  FFMA.FTZ R2, R193, c[0x0][0x23c], -R109 ;  /* 0x00008f00c1027a23 */ /* 0x002fe8000001086d */
[----:B------:R1:W-:Y:S01]  /*10860*/  MUFU.EX2 R248, R2 ;  /* 0x0000000200f87308 */ /* 0x0003e20000000800 */
[C---:B------:R-:W-:Y:S02]  /*10870*/  FMUL.FTZ R38, R100.reuse, R146 ;  /* 0x0000009264267220 */ /* 0x040fe40000410000 */
[----:B------:R-:W-:Y:S02]  /*10880*/  IMAD.MOV.U32 R146, RZ, RZ, R239 ;  /* 0x000000ffff927224 */ /* 0x000fe400078e00ef */
[----:B------:R-:W-:Y:S02]  /*10890*/  FMUL.FTZ R39, R100, R147 ;  /* 0x0000009364277220 */ /* 0x000fe40000410000 */
[----:B------:R-:W-:Y:S02]  /*108a0*/  IMAD.MOV.U32 R147, RZ, RZ, R237 ;  /* 0x000000ffff937224 */ /* 0x000fe400078e00ed */
[C---:B------:R-:W-:Y:S02]  /*108b0*/  FMUL.FTZ R43, R0.reuse, R151 ;  /* 0x00000097002b7220 */ /* 0x040fe40000410000 */
[C---:B------:R-:W-:Y:S01]  /*108c0*/  FMUL.FTZ R44, R3.reuse, R152 ;  /* 0x00000098032c7220 */ /* 0x040fe20000410000 */
[-C--:B------:R-:W-:Y:S01]  /*108d0*/  HMMA.16816.F32.BF16 R36, R176, R52.reuse, R36 ;  /* 0x00000034b024723c */ /* 0x080fe20000041824 */
[C---:B------:R-:W-:Y:S02]  /*108e0*/  FMUL.FTZ R45, R3.reuse, R153 ;  /* 0x00000099032d7220 */ /* 0x040fe40000410000 */
[----:B------:R-:W-:Y:S02]  /*108f0*/  FMUL.FTZ R46, R0, R154 ;  /* 0x0000009a002e7220 */ /* 0x000fe40000410000 */
[----:B------:R-:W-:Y:S02]  /*10900*/  IMAD.MOV.U32 R154, RZ, RZ, R50 ;  /* 0x000000ffff9a7224 */ /* 0x000fe400078e0032 */
[----:B------:R-:W-:Y:S01]  /*10910*/  FMUL.FTZ R50, R100, R158 ;  /* 0x0000009e64327220 */ /* 0x000fe20000410000 */
[C---:B------:R-:W-:Y:S01]  /*10920*/  HMMA.16816.F32.BF16 R40, R180.reuse, R52, R40 ;  /* 0x00000034b428723c */ /* 0x040fe20000041828 */
[----:B------:R-:W-:Y:S03]  /*10930*/  FMUL.FTZ R58, R0, R166 ;  /* 0x000000a6003a7220 */ /* 0x000fe60000410000 */
[----:B-1----:R-:W-:Y:S02]  /*10940*/  FFMA.FTZ R2, R194, c[0x0][0x23c], -R109 ;  /* 0x00008f00c2027a23 */ /* 0x002fe4000001086d */
[----:B------:R-:W-:Y:S02]  /*10950*/  FMUL.FTZ R60, R3, R168 ;  /* 0x000000a8033c7220 */ /* 0x000fe40000410000 */
[-C--:B------:R-:W-:Y:S01]  /*10960*/  HMMA.16816.F32.BF16 R44, R180, R54.reuse, R44 ;  /* 0x00000036b42c723c */ /* 0x080fe2000004182c */
[----:B------:R1:W1:Y:S03]  /*10970*/  MUFU.EX2 R247, R2 ;  /* 0x0000000200f77308 */ /* 0x0002660000000800 */
[C---:B------:R-:W-:Y:S02]  /*10980*/  FMUL.FTZ R52, R101.reuse, R160 ;  /* 0x000000a065347220 */ /* 0x040fe40000410000 */
[----:B------:R-:W-:Y:S02]  /*10990*/  FMUL.FTZ R53, R101, R161 ;  /* 0x000000a165357220 */ /* 0x000fe40000410000 */
[C---:B------:R-:W-:Y:S01]  /*109a0*/  HMMA.16816.F32.BF16 R48, R176.reuse, R54, R48 ;  /* 0x00000036b030723c */ /* 0x040fe20000041830 */
[----:B------:R-:W-:Y:S03]  /*109b0*/  IMAD.MOV.U32 R107, RZ, RZ, R59 ;  /* 0x000000ffff6b7224 */ /* 0x000fe600078e003b */
[----:B------:R-:W-:Y:S02]  /*109c0*/  FMUL.FTZ R59, R0, R167 ;  /* 0x000000a7003b7220 */ /* 0x000fe40000410000 */
[----:B------:R-:W-:Y:S02]  /*109d0*/  IMAD.MOV.U32 R150, RZ, RZ, R57 ;  /* 0x000000ffff967224 */ /* 0x000fe400078e0039 */
[C---:B------:R-:W-:Y:S04]  /*109e0*/  FMUL.FTZ R54, R100.reuse, R162 ;  /* 0x000000a264367220 */ /* 0x040fe80000410000 */
[----:B------:R-:W-:Y:S02]  /*109f0*/  FMUL.FTZ R55, R100, R163 ;  /* 0x000000a364377220 */ /* 0x000fe40000410000 */
[C---:B------:R-:W-:Y:S02]  /*10a00*/  FMUL.FTZ R57, R3.reuse, R165 ;  /* 0x000000a503397220 */ /* 0x040fe40000410000 */
[----:B------:R-:W-:Y:S02]  /*10a10*/  FMUL.FTZ R61, R3, R169 ;  /* 0x000000a9033d7220 */ /* 0x000fe40000410000 */
[----:B-1----:R-:W-:Y:S01]  /*10a20*/  FFMA.FTZ R2, R195, c[0x0][0x23c], -R110 ;  /* 0x00008f00c3027a23 */ /* 0x002fe2000001086e */
[-C--:B----4-:R-:W-:Y:S01]  /*10a30*/  HMMA.16816.F32.BF16 R52, R176, R112.reuse, R52 ;  /* 0x00000070b034723c */ /* 0x090fe20000041834 */
[----:B------:R-:W-:Y:S02]  /*10a40*/  IMAD.MOV.U32 R151, RZ, RZ, R56 ;  /* 0x000000ffff977224 */ /* 0x000fe400078e0038 */
[----:B------:R1:W-:Y:S01]  /*10a50*/  MUFU.EX2 R246, R2 ;  /* 0x0000000200f67308 */ /* 0x0003e20000000800 */
[----:B------:R-:W-:Y:S02]  /*10a60*/  FMUL.FTZ R56, R3, R164 ;  /* 0x000000a403387220 */ /* 0x000fe40000410000 */
[C---:B------:R-:W-:Y:S02]  /*10a70*/  FMUL.FTZ R63, R0.reuse, R171 ;  /* 0x000000ab003f7220 */ /* 0x040fe40000410000 */
[----:B------:R-:W-:Y:S03]  /*10a80*/  IMAD.MOV.U32 R187, RZ, RZ, R67 ;  /* 0x000000ffffbb7224 */ /* 0x000fe600078e0043 */
[C---:B------:R-:W-:Y:S01]  /*10a90*/  HMMA.16816.F32.BF16 R56, R180.reuse, R112, R56 ;  /* 0x00000070b438723c */ /* 0x040fe20000041838 */
[----:B------:R-:W-:Y:S02]  /*10aa0*/  IMAD.MOV.U32 R149, RZ, RZ, R62 ;  /* 0x000000ffff957224 */ /* 0x000fe400078e003e */
[----:B------:R-:W-:Y:S02]  /*10ab0*/  FMUL.FTZ R62, R0, R170 ;  /* 0x000000aa003e7220 */ /* 0x000fe40000410000 */
[C---:B------:R-:W-:Y:S02]  /*10ac0*/  FMUL.FTZ R67, R100.reuse, R175 ;  /* 0x000000af64437220 */ /* 0x040fe40000410000 */
[----:B------:R-:W-:Y:S02]  /*10ad0*/  IMAD.MOV.U32 R152, RZ, RZ, R65 ;  /* 0x000000ffff987224 */ /* 0x000fe400078e0041 */
[C---:B------:R-:W-:Y:S01]  /*10ae0*/  FMUL.FTZ R65, R101.reuse, R173 ;  /* 0x000000ad65417220 */ /* 0x040fe20000410000 */
[-C--:B------:R-:W-:Y:S02]  /*10af0*/  HMMA.16816.F32.BF16 R60, R180, R114.reuse, R60 ;  /* 0x00000072b43c723c */ /* 0x080fe4000004183c */
[----:B------:R-:W-:Y:S02]  /*10b00*/  IMAD.MOV.U32 R189, RZ, RZ, R66 ;  /* 0x000000ffffbd7224 */ /* 0x000fe400078e0042 */
[----:B------:R-:W-:Y:S02]  /*10b10*/  FMUL.FTZ R66, R100, R174 ;  /* 0x000000ae64427220 */ /* 0x000fe40000410000 */
[----:B-1----:R-:W-:Y:S02]  /*10b20*/  FFMA.FTZ R2, R198, c[0x0][0x23c], -R110 ;  /* 0x00008f00c6027a23 */ /* 0x002fe4000001086e */
[----:B------:R-:W-:Y:S02]  /*10b30*/  IMAD.MOV.U32 R153, RZ, RZ, R64 ;  /* 0x000000ffff997224 */ /* 0x000fe400078e0040 */
[----:B------:R1:W4:Y:S02]  /*10b40*/  MUFU.EX2 R245, R2 ;  /* 0x0000000200f57308 */ /* 0x0003240000000800 */
[----:B------:R-:W-:Y:S02]  /*10b50*/  FMUL.FTZ R64, R101, R172 ;  /* 0x000000ac65407220 */ /* 0x000fe40000410000 */
[----:B------:R-:W-:Y:S01]  /*10b60*/  LDSM.16.MT88.4 R172, [R218+0xac00] ;  /* 0x00ac0000daac783b */ /* 0x000fe20000004200 */
[C---:B------:R-:W-:Y:S02]  /*10b70*/  FMUL.FTZ R72, R3.reuse, R72 ;  /* 0x0000004803487220 */ /* 0x040fe40000410000 */
[C---:B------:R-:W-:Y:S02]  /*10b80*/  FMUL.FTZ R73, R3.reuse, R73 ;  /* 0x0000004903497220 */ /* 0x040fe40000410000 */
[C---:B------:R-:W-:Y:S01]  /*10b90*/  HMMA.16816.F32.BF16 R64, R176.reuse, R114, R64 ;  /* 0x00000072b040723c */ /* 0x040fe20000041840 */
[C---:B------:R-:W-:Y:S02]  /*10ba0*/  FMUL.FTZ R74, R0.reuse, R74 ;  /* 0x0000004a004a7220 */ /* 0x040fe40000410000 */
[----:B------:R-:W3:Y:S01]  /*10bb0*/  LDSM.16.MT88.4 R112, [R218+0xb000] ;  /* 0x00b00000da70783b */ /* 0x000ee20000004200 */
[C---:B------:R-:W-:Y:S02]  /*10bc0*/  FMUL.FTZ R75, R0.reuse, R75 ;  /* 0x0000004b004b7220 */ /* 0x040fe40000410000 */
[C---:B------:R-:W-:Y:S02]  /*10bd0*/  FMUL.FTZ R76, R3.reuse, R76 ;  /* 0x0000004c034c7220 */ /* 0x040fe40000410000 */
[-C--:B--2---:R-:W-:Y:S01]  /*10be0*/  HMMA.16816.F32.BF16 R68, R176, R116.reuse, R68 ;  /* 0x00000074b044723c */ /* 0x084fe20000041844 */
[C---:B------:R-:W-:Y:S03]  /*10bf0*/  FMUL.FTZ R77, R3.reuse, R77 ;  /* 0x0000004d034d7220 */ /* 0x040fe60000410000 */
[C---:B------:R-:W-:Y:S02]  /*10c00*/  FMUL.FTZ R78, R0.reuse, R78 ;  /* 0x0000004e004e7220 */ /* 0x040fe40000410000 */
[----:B------:R-:W-:Y:S02]  /*10c10*/  FMUL.FTZ R79, R0, R79 ;  /* 0x0000004f004f7220 */ /* 0x000fe40000410000 */
[C---:B------:R-:W-:Y:S01]  /*10c20*/  HMMA.16816.F32.BF16 R72, R180.reuse, R116, R72 ;  /* 0x00000074b448723c */ /* 0x040fe20000041848 */
[--C-:B-1----:R-:W-:Y:S03]  /*10c30*/  FFMA.FTZ R2, R188, c[0x0][0x23c], -R111.reuse ;  /* 0x00008f00bc027a23 */ /* 0x102fe6000001086f */
[C---:B------:R-:W-:Y:S01]  /*10c40*/  FMUL.FTZ R88, R3.reuse, R88 ;  /* 0x0000005803587220 */ /* 0x040fe20000410000 */
[----:B------:R1:W-:Y:S01]  /*10c50*/  MUFU.EX2 R244, R2 ;  /* 0x0000000200f47308 */ /* 0x0003e20000000800 */
[C---:B------:R-:W-:Y:S02]  /*10c60*/  FMUL.FTZ R89, R3.reuse, R89 ;  /* 0x0000005903597220 */ /* 0x040fe40000410000 */
[-C--:B------:R-:W-:Y:S01]  /*10c70*/  HMMA.16816.F32.BF16 R76, R180, R118.reuse, R76 ;  /* 0x00000076b44c723c */ /* 0x080fe2000004184c */
[C---:B------:R-:W-:Y:S03]  /*10c80*/  FMUL.FTZ R90, R0.reuse, R90 ;  /* 0x0000005a005a7220 */ /* 0x040fe60000410000 */
[----:B------:R-:W-:Y:S02]  /*10c90*/  FMUL.FTZ R91, R0, R91 ;  /* 0x0000005b005b7220 */ /* 0x000fe40000410000 */
[C---:B------:R-:W-:Y:S02]  /*10ca0*/  FMUL.FTZ R92, R3.reuse, R92 ;  /* 0x0000005c035c7220 */ /* 0x040fe40000410000 */
[C---:B------:R-:W-:Y:S01]  /*10cb0*/  HMMA.16816.F32.BF16 R80, R176.reuse, R118, R80 ;  /* 0x00000076b050723c */ /* 0x040fe20000041850 */
[C---:B------:R-:W-:Y:S01]  /*10cc0*/  FMUL.FTZ R86, R100.reuse, R86 ;  /* 0x0000005664567220 */ /* 0x040fe20000410000 */
[----:B------:R-:W2:Y:S02]  /*10cd0*/  LDSM.16.MT88.4 R116, [R216+0x9400] ;  /* 0x00940000d874783b */ /* 0x000ea40000004200 */
[----:B------:R-:W-:Y:S02]  /*10ce0*/  FMUL.FTZ R87, R100, R87 ;  /* 0x0000005764577220 */ /* 0x000fe40000410000 */
[----:B------:R-:W-:Y:S02]  /*10cf0*/  FMUL.FTZ R93, R3, R93 ;  /* 0x0000005d035d7220 */ /* 0x000fe40000410000 */
[C---:B------:R-:W-:Y:S03]  /*10d00*/  FMUL.FTZ R94, R0.reuse, R94 ;  /* 0x0000005e005e7220 */ /* 0x040fe60000410000 */
[-C--:B---3--:R-:W-:Y:S01]  /*10d10*/  HMMA.16816.F32.BF16 R84, R176, R112.reuse, R84 ;  /* 0x00000070b054723c */ /* 0x088fe20000041854 */
[----:B------:R-:W-:Y:S02]  /*10d20*/  FMUL.FTZ R95, R0, R95 ;  /* 0x0000005f005f7220 */ /* 0x000fe40000410000 */
[----:B-1----:R-:W-:Y:S02]  /*10d30*/  FFMA.FTZ R2, R190, c[0x0][0x23c], -R111 ;  /* 0x00008f00be027a23 */ /* 0x002fe4000001086f */
[C---:B------:R-:W-:Y:S02]  /*10d40*/  FMUL.FTZ R96, R101.reuse, R96 ;  /* 0x0000006065607220 */ /* 0x040fe40000410000 */
[----:B------:R1:W3:Y:S01]  /*10d50*/  MUFU.EX2 R242, R2 ;  /* 0x0000000200f27308 */ /* 0x0002e20000000800 */
[C---:B------:R-:W-:Y:S01]  /*10d60*/  HMMA.16816.F32.BF16 R88, R180.reuse, R112, R88 ;  /* 0x00000070b458723c */ /* 0x040fe20000041858 */
[----:B------:R-:W-:Y:S03]  /*10d70*/  FMUL.FTZ R97, R101, R97 ;  /* 0x0000006165617220 */ /* 0x000fe60000410000 */
[C---:B------:R-:W-:Y:S02]  /*10d80*/  FMUL.FTZ R98, R100.reuse, R98 ;  /* 0x0000006264627220 */ /* 0x040fe40000410000 */
[----:B------:R-:W-:Y:S01]  /*10d90*/  FMUL.FTZ R99, R100, R99 ;  /* 0x0000006364637220 */ /* 0x000fe20000410000 */
[----:B------:R-:W-:Y:S01]  /*10da0*/  F2FP.BF16.PACK_AB R112, R251, R252 ;  /* 0x000000fcfb70723e */ /* 0x000fe200000010ff */
[-C--:B------:R-:W-:Y:S01]  /*10db0*/  HMMA.16816.F32.BF16 R92, R180, R114.reuse, R92 ;  /* 0x00000072b45c723c */ /* 0x080fe2000004185c */
[----:B------:R-:W-:Y:S03]  /*10dc0*/  LDSM.16.MT88.4 R180, [R216+0xbc00] ;  /* 0x00bc0000d8b4783b */ /* 0x000fe60000004200 */
[----:B-----5:R-:W-:Y:S01]  /*10dd0*/  F2FP.BF16.PACK_AB R113, R249, R250 ;  /* 0x000000faf971723e */ /* 0x020fe200000010ff */
[----:B------:R-:W-:Y:S03]  /*10de0*/  FFMA.FTZ R106, R238, c[0x0][0x23c], -R109 ;  /* 0x00008f00ee6a7a23 */ /* 0x000fe6000001086d */
[----:B------:R-:W-:Y:S01]  /*10df0*/  HMMA.16816.F32.BF16 R96, R176, R114, R96 ;  /* 0x00000072b060723c */ /* 0x000fe20000041860 */
[--C-:B-1----:R-:W-:Y:S06]  /*10e00*/  FFMA.FTZ R2, R191, c[0x0][0x23c], -R111.reuse ;  /* 0x00008f00bf027a23 */ /* 0x102fec000001086f */
[----:B------:R-:W-:Y:S01]  /*10e10*/  F2FP.BF16.PACK_AB R114, R247, R248 ;  /* 0x000000f8f772723e */ /* 0x000fe200000010ff */
[----:B------:R1:W-:Y:S01]  /*10e20*/  MUFU.EX2 R240, R2 ;  /* 0x0000000200f07308 */ /* 0x0003e20000000800 */
[----:B----4-:R-:W-:Y:S03]  /*10e30*/  F2FP.BF16.PACK_AB R115, R245, R246 ;  /* 0x000000f6f573723e */ /* 0x010fe600000010ff */
[----:B---3--:R-:W-:Y:S04]  /*10e40*/  F2FP.BF16.PACK_AB R120, R242, R244 ;  /* 0x000000f4f278723e */ /* 0x008fe800000010ff */
[-C--:B--2---:R-:W-:Y:S01]  /*10e50*/  HMMA.16816.F32.BF16 R4, R112, R116.reuse, R4 ;  /* 0x000000747004723c */ /* 0x084fe20000041804 */
[----:B-1----:R-:W-:Y:S04]  /*10e60*/  FFMA.FTZ R2, R192, c[0x0][0x23c], -R111 ;  /* 0x00008f00c0027a23 */ /* 0x002fe8000001086f */
[----:B------:R1:W2:Y:S02]  /*10e70*/  MUFU.EX2 R239, R2 ;  /* 0x0000000200ef7308 */ /* 0x0002a40000000800 */
[--C-:B-1----:R-:W-:Y:S01]  /*10e80*/  FFMA.FTZ R2, R197, c[0x0][0x23c], -R184.reuse ;  /* 0x00008f00c5027a23 */ /* 0x102fe200000108b8 */
[----:B--2---:R-:W-:Y:S07]  /*10e90*/  F2FP.BF16.PACK_AB R122, R239, R240 ;  /* 0x000000f0ef7a723e */ /* 0x004fee00000010ff */
[----:B------:R1:W-:Y:S02]  /*10ea0*/  MUFU.EX2 R237, R2 ;  /* 0x0000000200ed7308 */ /* 0x0003e40000000800 */
[--C-:B-1----:R-:W-:Y:S08]  /*10eb0*/  FFMA.FTZ R2, R196, c[0x0][0x23c], -R184.reuse ;  /* 0x00008f00c4027a23 */ /* 0x102ff000000108b8 */
[----:B------:R1:W2:Y:S02]  /*10ec0*/  MUFU.EX2 R234, R2 ;  /* 0x0000000200ea7308 */ /* 0x0002a40000000800 */
[--C-:B-1----:R-:W-:Y:S01]  /*10ed0*/  FFMA.FTZ R2, R199, c[0x0][0x23c], -R184.reuse ;  /* 0x00008f00c7027a23 */ /* 0x102fe200000108b8 */
[----:B--2---:R-:W-:Y:S07]  /*10ee0*/  F2FP.BF16.PACK_AB R121, R234, R237 ;  /* 0x000000edea79723e */ /* 0x004fee00000010ff */
[----:B------:R1:W-:Y:S02]  /*10ef0*/  MUFU.EX2 R233, R2 ;  /* 0x0000000200e97308 */ /* 0x0003e40000000800 */
[----:B-1----:R-:W-:Y:S08]  /*10f00*/  FFMA.FTZ R2, R200, c[0x0][0x23c], -R184 ;  /* 0x00008f00c8027a23 */ /* 0x002ff000000108b8 */
[----:B------:R1:W2:Y:S02]  /*10f10*/  MUFU.EX2 R214, R2 ;  /* 0x0000000200d67308 */ /* 0x0002a40000000800 */
[--C-:B-1----:R-:W-:Y:S01]  /*10f20*/  FFMA.FTZ R2, R205, c[0x0][0x23c], -R109.reuse ;  /* 0x00008f00cd027a23 */ /* 0x102fe2000001086d */
[----:B--2---:R-:W-:Y:S07]  /*10f30*/  F2FP.BF16.PACK_AB R123, R214, R233 ;  /* 0x000000e9d67b723e */ /* 0x004fee00000010ff */
[----:B------:R1:W-:Y:S01]  /*10f40*/  MUFU.EX2 R212, R2 ;  /* 0x0000000200d47308 */ /* 0x0003e20000000800 */
[C---:B------:R-:W-:Y:S08]  /*10f50*/  HMMA.16816.F32.BF16 R8, R120.reuse, R116, R8 ;  /* 0x000000747808723c */ /* 0x040ff00000041808 */
[-C--:B------:R-:W-:Y:S08]  /*10f60*/  HMMA.16816.F32.BF16 R12, R120, R118.reuse, R12 ;  /* 0x00000076780c723c */ /* 0x080ff0000004180c */
[C---:B------:R-:W-:Y:S01]  /*10f70*/  HMMA.16816.F32.BF16 R16, R112.reuse, R118, R16 ;  /* 0x000000767010723c */ /* 0x040fe20000041810 */
[----:B------:R-:W2:Y:S03]  /*10f80*/  LDSM.16.MT88.4 R116, [R218+0xa400] ;  /* 0x00a40000da74783b */ /* 0x000ea60000004200 */
[----:B-1----:R-:W-:Y:S04]  /*10f90*/  FFMA.FTZ R2, R206, c[0x0][0x23c], -R109 ;  /* 0x00008f00ce027a23 */ /* 0x002fe8000001086d */
[-C--:B------:R-:W-:Y:S01]  /*10fa0*/  HMMA.16816.F32.BF16 R20, R112, R124.reuse, R20 ;  /* 0x0000007c7014723c */ /* 0x080fe20000041814 */
[----:B------:R1:W3:Y:S07]  /*10fb0*/  MUFU.EX2 R213, R2 ;  /* 0x0000000200d57308 */ /* 0x0002ee0000000800 */
[C---:B------:R-:W-:Y:S08]  /*10fc0*/  HMMA.16816.F32.BF16 R24, R120.reuse, R124, R24 ;  /* 0x0000007c7818723c */ /* 0x040ff00000041818 */
[-C--:B------:R-:W-:Y:S08]  /*10fd0*/  HMMA.16816.F32.BF16 R28, R120, R126.reuse, R28 ;  /* 0x0000007e781c723c */ /* 0x080ff0000004181c */
[C---:B------:R-:W-:Y:S01]  /*10fe0*/  HMMA.16816.F32.BF16 R32, R112.reuse, R126, R32 ;  /* 0x0000007e7020723c */ /* 0x040fe20000041820 */
[--C-:B-1----:R-:W-:Y:S01]  /*10ff0*/  FFMA.FTZ R2, R207, c[0x0][0x23c], -R110.reuse ;  /* 0x00008f00cf027a23 */ /* 0x102fe2000001086e */
[----:B------:R-:W1:Y:S03]  /*11000*/  LDSM.16.MT88.4 R124, [R216+0xb400] ;  /* 0x00b40000d87c783b */ /* 0x000e660000004200 */
[----:B------:R4:W-:Y:S03]  /*11010*/  MUFU.EX2 R211, R2 ;  /* 0x0000000200d37308 */ /* 0x0009e60000000800 */
[-C--:B------:R-:W-:Y:S08]  /*11020*/  HMMA.16816.F32.BF16 R36, R112, R128.reuse, R36 ;  /* 0x000000807024723c */ /* 0x080ff00000041824 */
[C---:B------:R-:W-:Y:S08]  /*11030*/  HMMA.16816.F32.BF16 R40, R120.reuse, R128, R40 ;  /* 0x000000807828723c */ /* 0x040ff00000041828 */
[-C--:B------:R-:W-:Y:S01]  /*11040*/  HMMA.16816.F32.BF16 R44, R120, R130.reuse, R44 ;  /* 0x00000082782c723c */ /* 0x080fe2000004182c */
[--C-:B----4-:R-:W-:Y:S02]  /*11050*/  FFMA.FTZ R2, R208, c[0x0][0x23c], -R110.reuse ;  /* 0x00008f00d0027a23 */ /* 0x110fe4000001086e */
[----:B------:R4:W-:Y:S05]  /*11060*/  MUFU.EX2 R208, R106 ;  /* 0x0000006a00d07308 */ /* 0x0009ea0000000800 */
[C---:B------:R-:W-:Y:S01]  /*11070*/  HMMA.16816.F32.BF16 R48, R112.reuse, R130, R48 ;  /* 0x000000827030723c */ /* 0x040fe20000041830 */
[----:B------:R-:W5:Y:S07]  /*11080*/  LDSM.16.MT88.4 R128, [R218+0xb400] ;  /* 0x00b40000da80783b */ /* 0x000f6e0000004200 */
[-C--:B--2---:R-:W-:Y:S01]  /*11090*/  HMMA.16816.F32.BF16 R52, R112, R116.reuse, R52 ;  /* 0x000000747034723c */ /* 0x084fe20000041834 */
[----:B------:R2:W1:Y:S07]  /*110a0*/  MUFU.EX2 R209, R2 ;  /* 0x0000000200d17308 */ /* 0x00046e0000000800 */
[C---:B------:R-:W-:Y:S01]  /*110b0*/  HMMA.16816.F32.BF16 R56, R120.reuse, R116, R56 ;  /* 0x000000747838723c */ /* 0x040fe20000041838 */
[----:B----4-:R-:W-:Y:S07]  /*110c0*/  FFMA.FTZ R106, R203, c[0x0][0x23c], -R111 ;  /* 0x00008f00cb6a7a23 */ /* 0x010fee000001086f */
[-C--:B------:R-:W-:Y:S01]  /*110d0*/  HMMA.16816.F32.BF16 R60, R120, R118.reuse, R60 ;  /* 0x00000076783c723c */ /* 0x080fe2000004183c */
[----:B------:R-:W-:Y:S07]  /*110e0*/  MUFU.EX2 R203, R106 ;  /* 0x0000006a00cb7308 */ /* 0x000fee0000000800 */
[C---:B------:R-:W-:Y:S01]  /*110f0*/  HMMA.16816.F32.BF16 R64, R112.reuse, R118, R64 ;  /* 0x000000767040723c */ /* 0x040fe20000041840 */
[----:B--2---:R-:W-:Y:S01]  /*11100*/  FFMA.FTZ R2, R210, c[0x0][0x23c], -R109 ;  /* 0x00008f00d2027a23 */ /* 0x004fe2000001086d */
[----:B------:R-:W2:Y:S03]  /*11110*/  LDSM.16.MT88.4 R116, [R216+0x9800] ;  /* 0x00980000d874783b */ /* 0x000ea60000004200 */
[----:B------:R4:W2:Y:S03]  /*11120*/  MUFU.EX2 R210, R2 ;  /* 0x0000000200d27308 */ /* 0x0008a60000000800 */
[-C--:B-1----:R-:W-:Y:S08]  /*11130*/  HMMA.16816.F32.BF16 R68, R112, R124.reuse, R68 ;  /* 0x0000007c7044723c */ /* 0x082ff00000041844 */
[C---:B------:R-:W-:Y:S08]  /*11140*/  HMMA.16816.F32.BF16 R72, R120.reuse, R124, R72 ;  /* 0x0000007c7848723c */ /* 0x040ff00000041848 */
[-C--:B------:R-:W-:Y:S01]  /*11150*/  HMMA.16816.F32.BF16 R76, R120, R126.reuse, R76 ;  /* 0x0000007e784c723c */ /* 0x080fe2000004184c */
[--C-:B----4-:R-:W-:Y:S07]  /*11160*/  FFMA.FTZ R2, R241, c[0x0][0x23c], -R110.reuse ;  /* 0x00008f00f1027a23 */ /* 0x110fee000001086e */
[C---:B------:R-:W-:Y:S01]  /*11170*/  HMMA.16816.F32.BF16 R80, R112.reuse, R126, R80 ;  /* 0x0000007e7050723c */ /* 0x040fe20000041850 */
[----:B------:R1:W-:Y:S01]  /*11180*/  MUFU.EX2 R207, R2 ;  /* 0x0000000200cf7308 */ /* 0x0003e20000000800 */
[----:B------:R-:W4:Y:S06]  /*11190*/  LDSM.16.MT88.4 R124, [R218+0x9800] ;  /* 0x00980000da7c783b */ /* 0x000f2c0000004200 */
[-C--:B-----5:R-:W-:Y:S08]  /*111a0*/  HMMA.16816.F32.BF16 R84, R112, R128.reuse, R84 ;  /* 0x000000807054723c */ /* 0x0a0ff00000041854 */
[C---:B------:R-:W-:Y:S08]  /*111b0*/  HMMA.16816.F32.BF16 R88, R120.reuse, R128, R88 ;  /* 0x000000807858723c */ /* 0x040ff00000041858 */
[-C--:B------:R-:W-:Y:S01]  /*111c0*/  HMMA.16816.F32.BF16 R92, R120, R130.reuse, R92 ;  /* 0x00000082785c723c */ /* 0x080fe2000004185c */
[----:B-1----:R-:W-:Y:S04]  /*111d0*/  FFMA.FTZ R2, R243, c[0x0][0x23c], -R110 ;  /* 0x00008f00f3027a23 */ /* 0x002fe8000001086e */
[----:B------:R1:W5:Y:S03]  /*111e0*/  MUFU.EX2 R206, R2 ;  /* 0x0000000200ce7308 */ /* 0x0003660000000800 */
[----:B------:R-:W-:Y:S01]  /*111f0*/  HMMA.16816.F32.BF16 R96, R112, R130, R96 ;  /* 0x000000827060723c */ /* 0x000fe20000041860 */
[----:B------:R-:W4:Y:S06]  /*11200*/  LDSM.16.MT88.4 R128, [R216+0xa800] ;  /* 0x00a80000d880783b */ /* 0x000f2c0000004200 */
[----:B---3--:R-:W-:Y:S02]  /*11210*/  F2FP.BF16.PACK_AB R112, R213, R212 ;  /* 0x000000d4d570723e */ /* 0x008fe400000010ff */
[----:B------:R-:W-:Y:S03]  /*11220*/  F2FP.BF16.PACK_AB R113, R209, R211 ;  /* 0x000000d3d171723e */ /* 0x000fe600000010ff */
[----:B--2---:R-:W-:Y:S01]  /*11230*/  F2FP.BF16.PACK_AB R114, R208, R210 ;  /* 0x000000d2d072723e */ /* 0x004fe200000010ff */
[--C-:B-1----:R-:W-:Y:S01]  /*11240*/  FFMA.FTZ R2, R202, c[0x0][0x23c], -R111.reuse ;  /* 0x00008f00ca027a23 */ /* 0x102fe2000001086f */
[----:B-----5:R-:W-:Y:S03]  /*11250*/  F2FP.BF16.PACK_AB R115, R206, R207 ;  /* 0x000000cfce73723e */ /* 0x020fe600000010ff */
[----:B------:R1:W2:Y:S04]  /*11260*/  MUFU.EX2 R205, R2 ;  /* 0x0000000200cd7308 */ /* 0x0002a80000000800 */
[-C--:B------:R-:W-:Y:S01]  /*11270*/  HMMA.16816.F32.BF16 R4, R112, R116.reuse, R4 ;  /* 0x000000747004723c */ /* 0x080fe20000041804 */
[--C-:B-1----:R-:W-:Y:S01]  /*11280*/  FFMA.FTZ R2, R204, c[0x0][0x23c], -R111.reuse ;  /* 0x00008f00cc027a23 */ /* 0x102fe2000001086f */
[----:B--2---:R-:W-:Y:S04]  /*11290*/  F2FP.BF16.PACK_AB R120, R203, R205 ;  /* 0x000000cdcb78723e */ /* 0x004fe800000010ff */
[----:B------:R1:W-:Y:S02]  /*112a0*/  MUFU.EX2 R204, R2 ;  /* 0x0000000200cc7308 */ /* 0x0003e40000000800 */
[----:B-1----:R-:W-:Y:S08]  /*112b0*/  FFMA.FTZ R2, R201, c[0x0][0x23c], -R111 ;  /* 0x00008f00c9027a23 */ /* 0x002ff0000001086f */
        /* <DEDUP_REMOVED lines=18> */
[--C-:B-1----:R-:W-:Y:S04]  /*113e0*/  FFMA.FTZ R2, R156, c[0x0][0x23c], -R109.reuse ;  /* 0x00008f009c027a23 */ /* 0x102fe8000001086d */
[-C--:B----4-:R-:W-:Y:S01]  /*113f0*/  HMMA.16816.F32.BF16 R20, R112, R124.reuse, R20 ;  /* 0x0000007c7014723c */ /* 0x090fe20000041814 */
[----:B------:R1:W-:Y:S01]  /*11400*/  MUFU.EX2 R196, R2 ;  /* 0x0000000200c47308 */ /* 0x0003e20000000800 */
[----:B------:R-:W-:Y:S06]  /*11410*/  LDSM.16.MT88.4 R156, [R216+0xac00] ;  /* 0x00ac0000d89c783b */ /* 0x000fec0000004200 */
        /* <DEDUP_REMOVED lines=9> */
[----:B---3--:R-:W-:Y:S07]  /*114b0*/  FFMA.FTZ R2, R154, c[0x0][0x23c], -R110 ;  /* 0x00008f009a027a23 */ /* 0x008fee000001086e */
[C---:B------:R-:W-:Y:S01]  /*114c0*/  HMMA.16816.F32.BF16 R48, R112.reuse, R130, R48 ;  /* 0x000000827030723c */ /* 0x040fe20000041830 */
[----:B------:R3:W4:Y:S01]  /*114d0*/  MUFU.EX2 R193, R2 ;  /* 0x0000000200c17308 */ /* 0x0007220000000800 */
[----:B------:R-:W5:Y:S06]  /*114e0*/  LDSM.16.MT88.4 R128, [R218+0xb800] ;  /* 0x00b80000da80783b */ /* 0x000f6c0000004200 */
[-C--:B--2---:R-:W-:Y:S08]  /*114f0*/  HMMA.16816.F32.BF16 R52, R112, R116.reuse, R52 ;  /* 0x000000747034723c */ /* 0x084ff00000041834 */
[C---:B------:R-:W-:Y:S08]  /*11500*/  HMMA.16816.F32.BF16 R56, R120.reuse, R116, R56 ;  /* 0x000000747838723c */ /* 0x040ff00000041838 */
[-C--:B------:R-:W-:Y:S01]  /*11510*/  HMMA.16816.F32.BF16 R60, R120, R118.reuse, R60 ;  /* 0x00000076783c723c */ /* 0x080fe2000004183c */
[--C-:B---3--:R-:W-:Y:S03]  /*11520*/  FFMA.FTZ R2, R153, c[0x0][0x23c], -R109.reuse ;  /* 0x00008f0099027a23 */ /* 0x108fe6000001086d */
[----:B------:R-:W-:Y:S01]  /*11530*/  FFMA.FTZ R109, R152, c[0x0][0x23c], -R109 ;  /* 0x00008f00986d7a23 */ /* 0x000fe2000001086d */
[----:B------:R2:W-:Y:S01]  /*11540*/  MUFU.EX2 R194, R2 ;  /* 0x0000000200c27308 */ /* 0x0005e20000000800 */
[----:B------:R-:W-:Y:S02]  /*11550*/  IMAD.MOV.U32 R152, RZ, RZ, R149 ;  /* 0x000000ffff987224 */ /* 0x000fe400078e0095 */
[C---:B------:R-:W-:Y:S01]  /*11560*/  HMMA.16816.F32.BF16 R64, R112.reuse, R118, R64 ;  /* 0x000000767040723c */ /* 0x040fe20000041840 */
[----:B------:R-:W-:Y:S03]  /*11570*/  IMAD.MOV.U32 R149, RZ, RZ, R146 ;  /* 0x000000ffff957224 */ /* 0x000fe600078e0092 */
[----:B------:R-:W-:Y:S02]  /*11580*/  IMAD.MOV.U32 R146, RZ, RZ, R186 ;  /* 0x000000ffff927224 */ /* 0x000fe400078e00ba */
[----:B------:R-:W-:Y:S01]  /*11590*/  IMAD.MOV.U32 R243, RZ, RZ, R149 ;  /* 0x000000fffff37224 */ /* 0x000fe200078e0095 */
[----:B------:R4:W3:Y:S01]  /*115a0*/  MUFU.EX2 R192, R109 ;  /* 0x0000006d00c07308 */ /* 0x0008e20000000800 */
[-C--:B-1----:R-:W-:Y:S01]  /*115b0*/  HMMA.16816.F32.BF16 R68, R112, R124.reuse, R68 ;  /* 0x0000007c7044723c */ /* 0x082fe20000041844 */
[----:B------:R-:W-:Y:S07]  /*115c0*/  IMAD.MOV.U32 R215, RZ, RZ, R146 ;  /* 0x000000ffffd77224 */ /* 0x000fee00078e0092 */
[C---:B------:R-:W-:Y:S01]  /*115d0*/  HMMA.16816.F32.BF16 R72, R120.reuse, R124, R72 ;  /* 0x0000007c7848723c */ /* 0x040fe20000041848 */
[--C-:B--2---:R-:W-:Y:S03]  /*115e0*/  FFMA.FTZ R2, R189, c[0x0][0x23c], -R110.reuse ;  /* 0x00008f00bd027a23 */ /* 0x104fe6000001086e */
[----:B------:R-:W-:Y:S04]  /*115f0*/  FFMA.FTZ R110, R187, c[0x0][0x23c], -R110 ;  /* 0x00008f00bb6e7a23 */ /* 0x000fe8000001086e */
[-C--:B------:R-:W-:Y:S01]  /*11600*/  HMMA.16816.F32.BF16 R76, R120, R126.reuse, R76 ;  /* 0x0000007e784c723c */ /* 0x080fe2000004184c */
[----:B------:R1:W-:Y:S03]  /*11610*/  MUFU.EX2 R191, R2 ;  /* 0x0000000200bf7308 */ /* 0x0003e60000000800 */
[----:B----4-:R-:W-:Y:S04]  /*11620*/  F2FP.BF16.PACK_AB R109, R193, R195 ;  /* 0x000000c3c16d723e */ /* 0x010fe800000010ff */
[C---:B------:R-:W-:Y:S03]  /*11630*/  HMMA.16816.F32.BF16 R80, R112.reuse, R126, R80 ;  /* 0x0000007e7050723c */ /* 0x040fe60000041850 */
[----:B------:R3:W-:Y:S05]  /*11640*/  MUFU.EX2 R190, R110 ;  /* 0x0000006e00be7308 */ /* 0x0007ea0000000800 */
[-C--:B-----5:R-:W-:Y:S08]  /*11650*/  HMMA.16816.F32.BF16 R84, R112, R128.reuse, R84 ;  /* 0x000000807054723c */ /* 0x0a0ff00000041854 */
[C---:B------:R-:W-:Y:S01]  /*11660*/  HMMA.16816.F32.BF16 R88, R120.reuse, R128, R88 ;  /* 0x000000807858723c */ /* 0x040fe20000041858 */
[----:B-1----:R-:W-:Y:S03]  /*11670*/  FFMA.FTZ R2, R151, c[0x0][0x23c], -R111 ;  /* 0x00008f0097027a23 */ /* 0x002fe6000001086f */
[----:B------:R-:W-:Y:S01]  /*11680*/  IMAD.MOV.U32 R151, RZ, RZ, R148 ;  /* 0x000000ffff977224 */ /* 0x000fe200078e0094 */
[----:B------:R1:W-:Y:S01]  /*11690*/  MUFU.EX2 R188, R2 ;  /* 0x0000000200bc7308 */ /* 0x0003e20000000800 */
[----:B------:R-:W-:Y:S02]  /*116a0*/  IMAD.MOV.U32 R148, RZ, RZ, R145 ;  /* 0x000000ffff947224 */ /* 0x000fe400078e0091 */
[----:B------:R-:W-:Y:S01]  /*116b0*/  IMAD.MOV.U32 R145, RZ, RZ, R185 ;  /* 0x000000ffff917224 */ /* 0x000fe200078e00b9 */
[-C--:B------:R-:W-:Y:S03]  /*116c0*/  HMMA.16816.F32.BF16 R92, R120, R130.reuse, R92 ;  /* 0x00000082785c723c */ /* 0x080fe6000004185c */
[----:B------:R-:W-:Y:S01]  /*116d0*/  IMAD.MOV.U32 R235, RZ, RZ, R148 ;  /* 0x000000ffffeb7224 */ /* 0x000fe200078e0094 */
[----:B---3--:R-:W-:Y:S01]  /*116e0*/  F2FP.BF16.PACK_AB R110, R192, R194 ;  /* 0x000000c2c06e723e */ /* 0x008fe200000010ff */
[----:B------:R-:W-:Y:S02]  /*116f0*/  IMAD.MOV.U32 R148, RZ, RZ, R145 ;  /* 0x000000ffff947224 */ /* 0x000fe400078e0091 */
[----:B------:R-:W-:Y:S01]  /*11700*/  IMAD.MOV.U32 R238, RZ, RZ, R151 ;  /* 0x000000ffffee7224 */ /* 0x000fe200078e0097 */
[----:B------:R-:W-:Y:S01]  /*11710*/  HMMA.16816.F32.BF16 R96, R112, R130, R96 ;  /* 0x000000827060723c */ /* 0x000fe20000041860 */
[----:B-1----:R-:W-:Y:S03]  /*11720*/  FFMA.FTZ R2, R150, c[0x0][0x23c], -R111 ;  /* 0x00008f0096027a23 */ /* 0x002fe6000001086f */
[----:B------:R-:W-:Y:S02]  /*11730*/  IMAD.MOV.U32 R150, RZ, RZ, R147 ;  /* 0x000000ffff967224 */ /* 0x000fe400078e0093 */
[----:B------:R-:W-:Y:S01]  /*11740*/  IMAD.MOV.U32 R147, RZ, RZ, R144 ;  /* 0x000000ffff937224 */ /* 0x000fe200078e0090 */
[----:B------:R-:W1:Y:S01]  /*11750*/  MUFU.EX2 R189, R2 ;  /* 0x0000000200bd7308 */ /* 0x000e620000000800 */
[----:B------:R-:W-:Y:S04]  /*11760*/  IMAD.MOV.U32 R144, RZ, RZ, R143 ;  /* 0x000000ffff907224 */ /* 0x000fe800078e008f */
[----:B------:R-:W-:Y:S02]  /*11770*/  IMAD.MOV.U32 R143, RZ, RZ, R142 ;  /* 0x000000ffff8f7224 */ /* 0x000fe400078e008e */
        /* <DEDUP_REMOVED lines=9> */
[----:B------:R-:W-:Y:S01]  /*11810*/  IMAD.MOV.U32 R147, RZ, RZ, R144 ;  /* 0x000000ffff937224 */ /* 0x000fe200078e0090 */
[----:B-1----:R-:W-:Y:S01]  /*11820*/  F2FP.BF16.PACK_AB R176, R189, R188 ;  /* 0x000000bcbdb0723e */ /* 0x002fe200000010ff */
[--C-:B------:R-:W-:Y:S02]  /*11830*/  FFMA.FTZ R2, R134, c[0x0][0x23c], -R111.reuse ;  /* 0x00008f0086027a23 */ /* 0x100fe4000001086f */
[----:B------:R-:W-:Y:S02]  /*11840*/  FFMA.FTZ R111, R133, c[0x0][0x23c], -R111 ;  /* 0x00008f00856f7a23 */ /* 0x000fe4000001086f */
[----:B------:R1:W-:Y:S01]  /*11850*/  MUFU.EX2 R187, R2 ;  /* 0x0000000200bb7308 */ /* 0x0003e20000000800 */
[----:B------:R-:W-:Y:S02]  /*11860*/  IMAD.MOV.U32 R144, RZ, RZ, R140 ;  /* 0x000000ffff907224 */ /* 0x000fe400078e008c */
[----:B------:R-:W-:Y:S01]  /*11870*/  LDSM.16.MT88.4 R140, [R218+0x9c00] ;  /* 0x009c0000da8c783b */ /* 0x000fe20000004200 */
[----:B------:R-:W-:Y:S06]  /*11880*/  IMAD.MOV.U32 R241, RZ, RZ, R150 ;  /* 0x000000fffff17224 */ /* 0x000fec00078e0096 */
[----:B------:R2:W3:Y:S01]  /*11890*/  MUFU.EX2 R186, R111 ;  /* 0x0000006f00ba7308 */ /* 0x0004e20000000800 */
[--C-:B-1----:R-:W-:Y:S02]  /*118a0*/  FFMA.FTZ R2, R132, c[0x0][0x23c], -R184.reuse ;  /* 0x00008f0084027a23 */ /* 0x102fe400000108b8 */
[----:B------:R-:W1:Y:S07]  /*118b0*/  LDSM.16.MT88.4 R132, [R216+0x9c00] ;  /* 0x009c0000d884783b */ /* 0x000e6e0000004200 */
[----:B------:R4:W-:Y:S01]  /*118c0*/  MUFU.EX2 R185, R2 ;  /* 0x0000000200b97308 */ /* 0x0009e20000000800 */
[----:B--2---:R-:W-:Y:S02]  /*118d0*/  F2FP.BF16.PACK_AB R111, R190, R191 ;  /* 0x000000bfbe6f723e */ /* 0x004fe400000010ff */
[----:B---3--:R-:W-:Y:S01]  /*118e0*/  F2FP.BF16.PACK_AB R178, R186, R187 ;  /* 0x000000bbbab2723e */ /* 0x008fe200000010ff */
[--C-:B----4-:R-:W-:Y:S06]  /*118f0*/  FFMA.FTZ R2, R107, c[0x0][0x23c], -R184.reuse ;  /* 0x00008f006b027a23 */ /* 0x110fec00000108b8 */
[----:B------:R2:W3:Y:S02]  /*11900*/  MUFU.EX2 R107, R2 ;  /* 0x00000002006b7308 */ /* 0x0004e40000000800 */
[--C-:B--2---:R-:W-:Y:S01]  /*11910*/  FFMA.FTZ R2, R152, c[0x0][0x23c], -R184.reuse ;  /* 0x00008f0098027a23 */ /* 0x104fe200000108b8 */
[----:B---3--:R-:W-:Y:S01]  /*11920*/  F2FP.BF16.PACK_AB R177, R107, R185 ;  /* 0x000000b96bb1723e */ /* 0x008fe200000010ff */
[----:B------:R-:W-:Y:S01]  /*11930*/  FFMA.FTZ R184, R108, c[0x0][0x23c], -R184 ;  /* 0x00008f006cb87a23 */ /* 0x000fe200000108b8 */
[----:B------:R-:W-:Y:S05]  /*11940*/  F2FP.BF16.PACK_AB R108, R196, R197 ;  /* 0x000000c5c46c723e */ /* 0x000fea00000010ff */
[----:B------:R2:W-:Y:S02]  /*11950*/  MUFU.EX2 R106, R2 ;  /* 0x00000002006a7308 */ /* 0x0005e40000000800 */
[-C--:B-1----:R-:W-:Y:S01]  /*11960*/  HMMA.16816.F32.BF16 R112, R108, R132.reuse, R4 ;  /* 0x000000846c70723c */ /* 0x082fe20000041804 */
[----:B------:R-:W1:Y:S07]  /*11970*/  LDSM.16.MT88.4 R4, [R218+0xbc00] ;  /* 0x00bc0000da04783b */ /* 0x000e6e0000004200 */
[----:B------:R-:W3:Y:S01]  /*11980*/  MUFU.EX2 R184, R184 ;  /* 0x000000b800b87308 */ /* 0x000ee20000000800 */
[----:B--2---:R-:W2:Y:S03]  /*11990*/  LDL.LU R2, [R1+0x14] ;  /* 0x0000140001027983 */ /* 0x004ea60000300800 */
[----:B---3--:R-:W-:Y:S07]  /*119a0*/  F2FP.BF16.PACK_AB R179, R184, R106 ;  /* 0x0000006ab8b3723e */ /* 0x008fee00000010ff */
[C---:B------:R-:W-:Y:S07]  /*119b0*/  HMMA.16816.F32.BF16 R116, R176.reuse, R132, R8 ;  /* 0x00000084b074723c */ /* 0x040fee0000041808 */
[----:B------:R-:W-:Y:S01]  /*119c0*/  IMAD.MOV.U32 R10, RZ, RZ, R145 ;  /* 0x000000ffff0a7224 */ /* 0x000fe200078e0091 */
[-C--:B------:R-:W-:Y:S01]  /*119d0*/  HMMA.16816.F32.BF16 R120, R176, R134.reuse, R12 ;  /* 0x00000086b078723c */ /* 0x080fe2000004180c */
[----:B------:R-:W3:Y:S03]  /*119e0*/  LDL.LU R12, [R1+0x18] ;  /* 0x00001800010c7983 */ /* 0x000ee60000300800 */
[----:B------:R-:W-:Y:S02]  /*119f0*/  IMAD.MOV.U32 R8, RZ, RZ, R147 ;  /* 0x000000ffff087224 */ /* 0x000fe400078e0093 */
[----:B------:R-:W-:Y:S02]  /*11a00*/  IMAD.MOV.U32 R9, RZ, RZ, R146 ;  /* 0x000000ffff097224 */ /* 0x000fe400078e0092 */
[C---:B------:R-:W-:Y:S01]  /*11a10*/  HMMA.16816.F32.BF16 R124, R108.reuse, R134, R16 ;  /* 0x000000866c7c723c */ /* 0x040fe20000041810 */
[----:B------:R-:W4:Y:S03]  /*11a20*/  LDL.LU R17, [R1+0xc] ;  /* 0x00000c0001117983 */ /* 0x000f260000300800 */
[----:B------:R-:W-:Y:S01]  /*11a30*/  IMAD.MOV.U32 R15, RZ, RZ, R138 ;  /* 0x000000ffff0f7224 */ /* 0x000fe200078e008a */
[----:B------:R-:W5:Y:S01]  /*11a40*/  LDL.LU R19, [R1+0x10] ;  /* 0x0000100001137983 */ /* 0x000f620000300800 */
[----:B------:R-:W-:Y:S02]  /*11a50*/  IMAD.MOV.U32 R11, RZ, RZ, R148 ;  /* 0x000000ffff0b7224 */ /* 0x000fe400078e0094 */
[-C--:B------:R-:W-:Y:S01]  /*11a60*/  HMMA.16816.F32.BF16 R128, R108, R140.reuse, R20 ;  /* 0x0000008c6c80723c */ /* 0x080fe20000041814 */
[----:B------:R-:W-:Y:S03]  /*11a70*/  IMAD.MOV.U32 R16, RZ, RZ, R137 ;  /* 0x000000ffff107224 */ /* 0x000fe600078e0089 */
[----:B------:R-:W-:Y:S02]  /*11a80*/  IMAD.MOV.U32 R18, RZ, RZ, R136 ;  /* 0x000000ffff127224 */ /* 0x000fe400078e0088 */
[----:B------:R-:W-:Y:S02]  /*11a90*/  IMAD.MOV.U32 R13, RZ, RZ, R144 ;  /* 0x000000ffff0d7224 */ /* 0x000fe400078e0090 */
[C---:B------:R-:W-:Y:S01]  /*11aa0*/  HMMA.16816.F32.BF16 R132, R176.reuse, R140, R24 ;  /* 0x0000008cb084723c */ /* 0x040fe20000041818 */
[----:B------:R-:W-:Y:S07]  /*11ab0*/  IMAD.MOV.U32 R14, RZ, RZ, R139 ;  /* 0x000000ffff0e7224 */ /* 0x000fee00078e008b */
        /* <DEDUP_REMOVED lines=18> */
[----:B--2---:R-:W-:Y:S04]  /*11be0*/  FFMA.FTZ R2, R3, R2, R13 ;  /* 0x0000000203027223 */ /* 0x004fe8000001000d */
[----:B------:R-:W-:Y:S02]  /*11bf0*/  FADD.FTZ R2, R8, R2 ;  /* 0x0000000208027221 */ /* 0x000fe40000010000 */
[----:B---3--:R-:W-:Y:S05]  /*11c00*/  FFMA.FTZ R0, R0, R12, R14 ;  /* 0x0000000c00007223 */ /* 0x008fea000001000e */
[----:B------:R-:W-:Y:S02]  /*11c10*/  FADD.FTZ R0, R9, R0 ;  /* 0x0000000009007221 */ /* 0x000fe40000010000 */
[----:B------:R-:W-:Y:S02]  /*11c20*/  FADD.FTZ R9, R215, R2 ;  /* 0x00000002d7097221 */ /* 0x000fe40000010000 */
[----:B----4-:R-:W-:Y:S02]  /*11c30*/  FFMA.FTZ R101, R101, R17, R16 ;  /* 0x0000001165657223 */ /* 0x010fe40000010010 */
[----:B------:R-:W-:Y:S02]  /*11c40*/  FADD.FTZ R8, R236, R0 ;  /* 0x00000000ec087221 */ /* 0x000fe40000010000 */
[----:B-----5:R-:W-:Y:S02]  /*11c50*/  FFMA.FTZ R100, R100, R19, R18 ;  /* 0x0000001364647223 */ /* 0x020fe40000010012 */
[----:B------:R-:W-:Y:S02]  /*11c60*/  FADD.FTZ R11, R11, R101 ;  /* 0x000000650b0b7221 */ /* 0x000fe40000010000 */
        /* <DEDUP_REMOVED lines=50> */
[----:B------:R-:W-:Y:S01]  /*11f90*/  FADD.FTZ R2, R187, R2 ;  /* 0x00000002bb027221 */ /* 0x000fe20000010000 */
[----:B------:R-:W-:Y:S01]  /*11fa0*/  STL [R1+0xc], R4 ;  /* 0x00000c0401007387 */ /* 0x000fe20000100800 */
[----:B------:R-:W-:Y:S02]  /*11fb0*/  FADD.FTZ R3, R190, R3 ;  /* 0x00000003be037221 */ /* 0x000fe40000010000 */
[----:B------:R-:W-:Y:S02]  /*11fc0*/  FADD.FTZ R0, R106, R0 ;  /* 0x000000006a007221 */ /* 0x000fe40000010000 */
[----:B------:R-:W-:Y:S01]  /*11fd0*/  FADD.FTZ R2, R186, R2 ;  /* 0x00000002ba027221 */ /* 0x000fe20000010000 */
[----:B------:R1:W-:Y:S01]  /*11fe0*/  STL [R1+0x10], R3 ;  /* 0x0000100301007387 */ /* 0x0003e20000100800 */
[----:B------:R-:W-:Y:S02]  /*11ff0*/  FADD.FTZ R0, R184, R0 ;  /* 0x00000000b8007221 */ /* 0x000fe40000010000 */
[----:B------:R-:W-:Y:S01]  /*12000*/  IMAD.MOV.U32 R101, RZ, RZ, R231 ;  /* 0x000000ffff657224 */ /* 0x000fe200078e00e7 */
[----:B------:R2:W-:Y:S01]  /*12010*/  STL [R1+0x14], R2 ;  /* 0x0000140201007387 */ /* 0x0005e20000100800 */
[----:B------:R-:W-:Y:S02]  /*12020*/  IMAD.MOV.U32 R107, RZ, RZ, R102 ;  /* 0x000000ffff6b7224 */ /* 0x000fe400078e0066 */
[----:B------:R-:W-:Y:S01]  /*12030*/  IMAD.MOV.U32 R100, RZ, RZ, R105 ;  /* 0x000000ffff647224 */ /* 0x000fe200078e0069 */
[----:B------:R2:W-:Y:S01]  /*12040*/  STL [R1+0x18], R0 ;  /* 0x0000180001007387 */ /* 0x0005e20000100800 */
[----:B------:R-:W-:Y:S02]  /*12050*/  IMAD.MOV.U32 R106, RZ, RZ, R103 ;  /* 0x000000ffff6a7224 */ /* 0x000fe400078e0067 */
[----:B-1----:R-:W-:Y:S01]  /*12060*/  IMAD.MOV.U32 R3, RZ, RZ, R104 ;  /* 0x000000ffff037224 */ /* 0x002fe200078e0068 */
[----:B--2---:R-:W-:-:S05]  /*12070*/  @P0 BRA `(.L_x_143) ;  /* 0xffffc18000000947 */ /* 0x004fca000383ffff */
.L_x_142:
[----:B-1----:R-:W2:Y:S04]  /*12080*/  LDL.LU R4, [R1+0xc] ;  /* 0x00000c0001047983 */ /* 0x002ea80000300800 */
[----:B------:R-:W3:Y:S04]  /*12090*/  LDL.LU R8, [R1+0x10] ;  /* 0x0000100001087983 */ /* 0x000ee80000300800 */
[----:B------:R-:W4:Y:S04]  /*120a0*/  LDL.LU R7, [R1+0x14] ;  /* 0x0000140001077983 */ /* 0x000f280000300800 */
[----:B------:R-:W4:Y:S04]  /*120b0*/  LDL.LU R6, [R1+0x18] ;  /* 0x0000180001067983 */ /* 0x000f280000300800 */
[----:B------:R-:W4:Y:S04]  /*120c0*/  LDL.LU R110, [R1+0x40] ;  /* 0x00004000016e7983 */ /* 0x000f280000300800 */
[----:B------:R-:W1:Y:S04]  /*120d0*/  S2R R108, SR_CTAID.Y ;  /* 0x00000000006c7919 */ /* 0x000e680000002600 */
[----:B------:R1:W5:Y:S04]  /*120e0*/  LDL R109, [R1+0x44] ;  /* 0x00004400016d7983 */ /* 0x0003680000100800 */
[----:B--2---:R-:W2:Y:S04]  /*120f0*/  SHFL.BFLY PT, R0, R4, 0x2, 0x1f ;  /* 0x0c401f0004007f89 */ /* 0x004ea800000e0000 */
[----:B---3--:R-:W3:Y:S04]  /*12100*/  SHFL.BFLY PT, R2, R8, 0x2, 0x1f ;  /* 0x0c401f0008027f89 */ /* 0x008ee800000e0000 */
[----:B----4-:R-:W4:Y:S01]  /*12110*/  SHFL.BFLY PT, R5, R7, 0x2, 0x1f ;  /* 0x0c401f0007057f89 */ /* 0x010f2200000e0000 */
[----:B--2---:R-:W-:-:S03]  /*12120*/  FADD.FTZ R0, R0, R4 ;  /* 0x0000000400007221 */ /* 0x004fc60000010000 */
[----:B------:R-:W2:Y:S01]  /*12130*/  SHFL.BFLY PT, R4, R6, 0x2, 0x1f ;  /* 0x0c401f0006047f89 */ /* 0x000ea200000e0000 */
[----:B---3--:R-:W-:-:S03]  /*12140*/  FADD.FTZ R2, R2, R8 ;  /* 0x0000000802027221 */ /* 0x008fc60000010000 */
[----:B------:R-:W3:Y:S01]  /*12150*/  SHFL.BFLY PT, R3, R0, 0x1, 0x1f ;  /* 0x0c201f0000037f89 */ /* 0x000ee200000e0000 */
[----:B----4-:R-:W-:-:S03]  /*12160*/  FADD.FTZ R5, R5, R7 ;  /* 0x0000000705057221 */ /* 0x010fc60000010000 */
[----:B------:R-:W4:Y:S01]  /*12170*/  SHFL.BFLY PT, R8, R2, 0x1, 0x1f ;  /* 0x0c201f0002087f89 */ /* 0x000f2200000e0000 */
[----:B------:R-:W-:Y:S01]  /*12180*/  ISETP.NE.AND P0, PT, R110, -0x1, PT ;  /* 0xffffffff6e00780c */ /* 0x000fe20003f05270 */
[----:B--2---:R-:W-:Y:S02]  /*12190*/  FADD.FTZ R4, R4, R6 ;  /* 0x0000000604047221 */ /* 0x004fe40000010000 */
[----:B------:R-:W2:Y:S10]  /*121a0*/  SHFL.BFLY PT, R6, R5, 0x1, 0x1f ;  /* 0x0c201f0005067f89 */ /* 0x000eb400000e0000 */
[----:B-1----:R-:W-:Y:S01]  /*121b0*/  @!P0 SHF.R.S32.HI R10, RZ, 0x1f, R108 ;  /* 0x0000001fff0a8819 */ /* 0x002fe2000001146c */
[----:B---3--:R-:W-:-:S02]  /*121c0*/  FADD.FTZ R48, R0, R3 ;  /* 0x0000000300307221 */ /* 0x008fc40000010000 */
[----:B----4-:R-:W-:Y:S02]  /*121d0*/  FADD.FTZ R47, R2, R8 ;  /* 0x00000008022f7221 */ /* 0x010fe40000010000 */
[----:B------:R-:W-:-:S04]  /*121e0*/  @P0 IMAD.WIDE.U32 R2, R110, c[0x0][0x1e8], RZ ;  /* 0x00007a006e020a25 */ /* 0x000fc800078e00ff */
[----:B------:R-:W-:Y:S01]  /*121f0*/  @!P0 IMAD R10, R10, c[0x0][0x1e0], RZ ;  /* 0x000078000a0a8a24 */ /* 0x000fe200078e02ff */
[----:B------:R-:W-:Y:S01]  /*12200*/  @P0 MOV R106, R2 ;  /* 0x00000002006a0202 */ /* 0x000fe20000000f00 */
[C---:B------:R-:W-:Y:S01]  /*12210*/  @!P0 IMAD.WIDE.U32 R8, R108.reuse, c[0x0][0x1e0], RZ ;  /* 0x000078006c088a25 */ /* 0x040fe200078e00ff */
[----:B------:R-:W1:Y:S03]  /*12220*/  SHFL.BFLY PT, R7, R4, 0x1, 0x1f ;  /* 0x0c201f0004077f89 */ /* 0x000e6600000e0000 */
[----:B------:R-:W-:Y:S02]  /*12230*/  @!P0 IMAD R2, R108, c[0x0][0x1e4], R10 ;  /* 0x000079006c028a24 */ /* 0x000fe400078e020a */
[----:B--2---:R-:W-:-:S05]  /*12240*/  FADD.FTZ R100, R5, R6 ;  /* 0x0000000605647221 */ /* 0x004fca0000010000 */
[----:B------:R-:W-:Y:S01]  /*12250*/  FSETP.NE.FTZ.AND P4, PT, R100, RZ, PT ;  /* 0x000000ff6400720b */ /* 0x000fe20003f95000 */
[----:B------:R-:W-:Y:S01]  /*12260*/  @P0 IMAD R107, R110, c[0x0][0x1ec], R3 ;  /* 0x00007b006e6b0a24 */ /* 0x000fe200078e0203 */
[----:B------:R-:W-:Y:S02]  /*12270*/  @!P0 IADD3 R107, R9, R2, RZ ;  /* 0x00000002096b8210 */ /* 0x000fe40007ffe0ff */
[----:B------:R-:W-:Y:S02]  /*12280*/  MOV R2, 0x3f800000 ;  /* 0x3f80000000027802 */ /* 0x000fe40000000f00 */
[----:B------:R-:W-:Y:S02]  /*12290*/  FSETP.NE.FTZ.AND P6, PT, R48, RZ, PT ;  /* 0x000000ff3000720b */ /* 0x000fe40003fd5000 */
[----:B------:R-:W-:-:S05]  /*122a0*/  MOV R0, 0x3f800000 ;  /* 0x3f80000000007802 */ /* 0x000fca0000000f00 */
[----:B------:R-:W2:Y:S01]  /*122b0*/  @P4 MUFU.RCP R2, R100 ;  /* 0x0000006400024308 */ /* 0x000ea20000001000 */
[----:B-1----:R-:W-:Y:S01]  /*122c0*/  FADD.FTZ R101, R4, R7 ;  /* 0x0000000704657221 */ /* 0x002fe20000010000 */
[----:B------:R-:W-:-:S06]  /*122d0*/  FSETP.NE.FTZ.AND P5, PT, R47, RZ, PT ;  /* 0x000000ff2f00720b */ /* 0x000fcc0003fb5000 */
[----:B------:R-:W1:Y:S01]  /*122e0*/  @P6 MUFU.RCP R0, R48 ;  /* 0x0000003000006308 */ /* 0x000e620000001000 */
[----:B------:R-:W-:Y:S01]  /*122f0*/  FSETP.NE.FTZ.AND P3, PT, R101, RZ, PT ;  /* 0x000000ff6500720b */ /* 0x000fe20003f75000 */
[----:B--2---:R-:W-:Y:S02]  /*12300*/  FMUL.FTZ R18, R2, R73 ;  /* 0x0000004902127220 */ /* 0x004fe40000410000 */
[----:B------:R-:W2:Y:S01]  /*12310*/  S2R R73, SR_TID.X ;  /* 0x0000000000497919 */ /* 0x000ea20000002100 */
[----:B------:R-:W-:Y:S01]  /*12320*/  MOV R3, 0x3f800000 ;  /* 0x3f80000000037802 */ /* 0x000fe20000000f00 */
[C---:B-1----:R-:W-:Y:S02]  /*12330*/  FMUL.FTZ R112, R0.reuse, R112 ;  /* 0x0000007000707220 */ /* 0x042fe40000410000 */
[C---:B------:R-:W-:Y:S02]  /*12340*/  FMUL.FTZ R45, R0.reuse, R113 ;  /* 0x00000071002d7220 */ /* 0x040fe40000410000 */
[----:B------:R-:W-:-:S02]  /*12350*/  FMUL.FTZ R124, R0, R124 ;  /* 0x0000007c007c7220 */ /* 0x000fc40000410000 */
[C---:B------:R-:W-:Y:S02]  /*12360*/  FMUL.FTZ R42, R0.reuse, R125 ;  /* 0x0000007d002a7220 */ /* 0x040fe40000410000 */
[C---:B------:R-:W-:Y:S02]  /*12370*/  FMUL.FTZ R128, R0.reuse, R128 ;  /* 0x0000008000807220 */ /* 0x040fe40000410000 */
[C---:B------:R-:W-:Y:S02]  /*12380*/  FMUL.FTZ R40, R0.reuse, R129 ;  /* 0x0000008100287220 */ /* 0x040fe40000410000 */
[C---:B------:R-:W-:Y:S02]  /*12390*/  FMUL.FTZ R140, R0.reuse, R140 ;  /* 0x0000008c008c7220 */ /* 0x040fe40000410000 */
        /* <DEDUP_REMOVED lines=16> */
[----:B------:R-:W-:Y:S01]  /*124a0*/  FMUL.FTZ R7, R0, R97 ;  /* 0x0000006100077220 */ /* 0x000fe20000410000 */
[----:B------:R-:W-:Y:S01]  /*124b0*/  MOV R0, 0x3f800000 ;  /* 0x3f80000000007802 */ /* 0x000fe20000000f00 */
[----:B------:R-:W1:Y:S08]  /*124c0*/  @P5 MUFU.RCP R3, R47 ;  /* 0x0000002f00035308 */ /* 0x000e700000001000 */
[----:B------:R-:W3:Y:S01]  /*124d0*/  @P3 MUFU.RCP R0, R101 ;  /* 0x0000006500003308 */ /* 0x000ee20000001000 */
[----:B--2---:R-:W-:-:S02]  /*124e0*/  SHF.R.S32.HI R49, RZ, 0x1f, R73 ;  /* 0x0000001fff317819 */ /* 0x004fc40000011449 */
[----:B------:R-:W-:Y:S01]  /*124f0*/  @!P0 MOV R106, R8 ;  /* 0x00000008006a8202 */ /* 0x000fe20000000f00 */
[C---:B-1----:R-:W-:Y:S02]  /*12500*/  FMUL.FTZ R114, R3.reuse, R114 ;  /* 0x0000007203727220 */ /* 0x042fe40000410000 */
        /* <DEDUP_REMOVED lines=22> */
[----:B------:R-:W-:Y:S01]  /*12670*/  FMUL.FTZ R6, R3, R99 ;  /* 0x0000006303067220 */ /* 0x000fe20000410000 */
[----:B------:R-:W-:Y:S01]  /*12680*/  LEA.HI R3, R49, R73, RZ, 0x2 ;  /* 0x0000004931037211 */ /* 0x000fe200078f10ff */
[----:B---3--:R-:W-:-:S02]  /*12690*/  FMUL.FTZ R119, R0, R119 ;  /* 0x0000007700777220 */ /* 0x008fc40000410000 */
        /* <DEDUP_REMOVED lines=22> */
[----:B------:R-:W-:Y:S01]  /*12800*/  FMUL.FTZ R94, R0, R94 ;  /* 0x0000005e005e7220 */ /* 0x000fe20000410000 */
[----:B------:R-:W-:Y:S01]  /*12810*/  SHF.R.S32.HI R0, RZ, 0x2, R3 ;  /* 0x00000002ff007819 */ /* 0x000fe20000011403 */
        /* <DEDUP_REMOVED lines=22> */
[----:B------:R-:W-:Y:S01]  /*12980*/  FMUL.FTZ R5, R2, R93 ;  /* 0x0000005d02057220 */ /* 0x000fe20000410000 */
[----:B------:R-:W-:-:S04]  /*12990*/  SHF.R.S32.HI R2, RZ, 0x1f, R0 ;  /* 0x0000001fff027819 */ /* 0x000fc80000011400 */
[----:B------:R-:W-:-:S04]  /*129a0*/  LEA.HI R2, R2, R0, RZ, 0x3 ;  /* 0x0000000002027211 */ /* 0x000fc800078f18ff */
[----:B------:R-:W-:-:S04]  /*129b0*/  LOP3.LUT R2, R2, 0xfffffff8, RZ, 0xc0, !PT ;  /* 0xfffffff802027812 */ /* 0x000fc800078ec0ff */
[----:B------:R-:W-:-:S04]  /*129c0*/  IADD3 R2, R0, -R2, RZ ;  /* 0x8000000200027210 */ /* 0x000fc80007ffe0ff */
[----:B------:R-:W-:Y:S02]  /*129d0*/  LEA.HI R0, R2, R2, RZ, 0x1 ;  /* 0x0000000202007211 */ /* 0x000fe400078f08ff */
[----:B------:R-:W-:Y:S02]  /*129e0*/  LOP3.LUT R3, R3, 0xfffffffc, RZ, 0xc0, !PT ;  /* 0xfffffffc03037812 */ /* 0x000fe400078ec0ff */
[-C--:B------:R-:W-:Y:S02]  /*129f0*/  LEA.HI R49, R49, R73.reuse, RZ, 0x5 ;  /* 0x0000004931317211 */ /* 0x080fe400078f28ff */
[----:B------:R-:W-:Y:S02]  /*12a00*/  SHF.R.S32.HI R9, RZ, 0x1, R0 ;  /* 0x00000001ff097819 */ /* 0x000fe40000011400 */
[----:B------:R-:W-:Y:S02]  /*12a10*/  LOP3.LUT R4, R0, 0x3fffffe, RZ, 0xc0, !PT ;  /* 0x03fffffe00047812 */ /* 0x000fe400078ec0ff */
[----:B------:R-:W-:-:S02]  /*12a20*/  IADD3 R0, -R3, R73, RZ ;  /* 0x0000004903007210 */ /* 0x000fc40007ffe1ff */
[----:B------:R-:W-:Y:S02]  /*12a30*/  SHF.R.S32.HI R33, RZ, 0x5, R49 ;  /* 0x00000005ff217819 */ /* 0x000fe40000011431 */
[----:B------:R-:W-:Y:S02]  /*12a40*/  SHF.L.U32 R3, R9, 0x6, RZ ;  /* 0x0000000609037819 */ /* 0x000fe400000006ff */
[----:B------:R-:W-:Y:S02]  /*12a50*/  IADD3 R2, R2, -R4, RZ ;  /* 0x8000000402027210 */ /* 0x000fe40007ffe0ff */
[----:B------:R-:W-:Y:S02]  /*12a60*/  LEA R0, R33, R0, 0x8 ;  /* 0x0000000021007211 */ /* 0x000fe400078e40ff */
[----:B------:R-:W-:Y:S02]  /*12a70*/  LOP3.LUT R4, R3, 0xc0, RZ, 0xc0, !PT ;  /* 0x000000c003047812 */ /* 0x000fe400078ec0ff */
[----:B------:R-:W-:-:S02]  /*12a80*/  LOP3.LUT R3, R9, 0x1, RZ, 0xc0, !PT ;  /* 0x0000000109037812 */ /* 0x000fc400078ec0ff */
[----:B------:R-:W-:Y:S02]  /*12a90*/  LEA R0, R2, R0, 0x4 ;  /* 0x0000000002007211 */ /* 0x000fe400078e20ff */
[----:B------:R-:W-:Y:S02]  /*12aa0*/  LEA.HI R2, R4, R4, RZ, 0x1d ;  /* 0x0000000404027211 */ /* 0x000fe400078fe8ff */
[----:B------:R-:W-:Y:S02]  /*12ab0*/  ISETP.NE.U32.AND P1, PT, R3, 0x1, PT ;  /* 0x000000010300780c */ /* 0x000fe40003f25070 */
[----:B------:R-:W-:Y:S02]  /*12ac0*/  LEA R0, R0, R2, 0x1 ;  /* 0x0000000200007211 */ /* 0x000fe400078e08ff */
[----:B------:R-:W-:Y:S02]  /*12ad0*/  LOP3.LUT P0, RZ, R9, 0x2, RZ, 0xc0, !PT ;  /* 0x0000000209ff7812 */ /* 0x000fe4000780c0ff */
[----:B------:R-:W-:-:S02]  /*12ae0*/  SHF.L.U32 R0, R0, 0x1, RZ ;  /* 0x0000000100007819 */ /* 0x000fc400000006ff */
[----:B------:R-:W-:Y:S02]  /*12af0*/  MOV R3, 0x20 ;  /* 0x0000002000037802 */ /* 0x000fe40000000f00 */
[----:B------:R-:W-:Y:S02]  /*12b00*/  F2FP.BF16.PACK_AB R45, R45, R112 ;  /* 0x000000702d2d723e */ /* 0x000fe400000010ff */
[----:B------:R-:W-:Y:S02]  /*12b10*/  F2FP.BF16.PACK_AB R44, R44, R114 ;  /* 0x000000722c2c723e */ /* 0x000fe400000010ff */
[----:B------:R-:W-:Y:S02]  /*12b20*/  IADD3 R2, R0, -0x10, RZ ;  /* 0xfffffff000027810 */ /* 0x000fe40007ffe0ff */
[----:B------:R-:W-:Y:S02]  /*12b30*/  SEL R3, R3, 0xffffffe0, !P0 ;  /* 0xffffffe003037807 */ /* 0x000fe40004000000 */
[----:B------:R-:W-:-:S02]  /*12b40*/  F2FP.BF16.PACK_AB R42, R42, R124 ;  /* 0x0000007c2a2a723e */ /* 0x000fc400000010ff */
[----:B------:R-:W-:Y:S02]  /*12b50*/  F2FP.BF16.PACK_AB R41, R41, R126 ;  /* 0x0000007e2929723e */ /* 0x000fe400000010ff */
[----:B------:R-:W-:Y:S02]  /*12b60*/  @P1 IADD3 R2, R0, 0x10, RZ ;  /* 0x0000001000021810 */ /* 0x000fe40007ffe0ff */
[----:B------:R-:W-:Y:S02]  /*12b70*/  F2FP.BF16.PACK_AB R46, R46, R116 ;  /* 0x000000742e2e723e */ /* 0x000fe400000010ff */
[----:B------:R-:W-:Y:S02]  /*12b80*/  F2FP.BF16.PACK_AB R118, R119, R118 ;  /* 0x000000767776723e */ /* 0x000fe400000010ff */
[----:B------:R-:W-:Y:S02]  /*12b90*/  F2FP.BF16.PACK_AB R43, R43, R120 ;  /* 0x000000782b2b723e */ /* 0x000fe400000010ff */
[----:B------:R-:W-:Y:S01]  /*12ba0*/  F2FP.BF16.PACK_AB R122, R123, R122 ;  /* 0x0000007a7b7a723e */ /* 0x000fe200000010ff */
[----:B------:R-:W-:Y:S01]  /*12bb0*/  STS [R0], R45 ;  /* 0x0000002d00007388 */ /* 0x000fe20000000800 */
[----:B------:R-:W-:-:S02]  /*12bc0*/  F2FP.BF16.PACK_AB R39, R39, R130 ;  /* 0x000000822727723e */ /* 0x000fc400000010ff */
[----:B------:R-:W-:Y:S01]  /*12bd0*/  IADD3 R4, R0, R3, RZ ;  /* 0x0000000300047210 */ /* 0x000fe20007ffe0ff */
[----:B------:R-:W-:Y:S01]  /*12be0*/  STS [R0+0x200], R44 ;  /* 0x0002002c00007388 */ /* 0x000fe20000000800 */
[----:B------:R-:W-:-:S03]  /*12bf0*/  F2FP.BF16.PACK_AB R40, R40, R128 ;  /* 0x000000802828723e */ /* 0x000fc600000010ff */
[----:B------:R-:W-:Y:S01]  /*12c00*/  STS [R2], R42 ;  /* 0x0000002a02007388 */ /* 0x000fe20000000800 */
[----:B------:R-:W-:-:S03]  /*12c10*/  F2FP.BF16.PACK_AB R37, R37, R140 ;  /* 0x0000008c2525723e */ /* 0x000fc600000010ff */
[----:B------:R-:W-:Y:S01]  /*12c20*/  STS [R2+0x200], R41 ;  /* 0x0002002902007388 */ /* 0x000fe20000000800 */
[----:B------:R-:W-:Y:S02]  /*12c30*/  F2FP.BF16.PACK_AB R36, R36, R142 ;  /* 0x0000008e2424723e */ /* 0x000fe400000010ff */
[----:B------:R-:W-:Y:S01]  /*12c40*/  IADD3 R3, R3, R2, RZ ;  /* 0x0000000203037210 */ /* 0x000fe20007ffe0ff */
[----:B------:R-:W-:Y:S01]  /*12c50*/  STS [R0+0x1000], R46 ;  /* 0x0010002e00007388 */ /* 0x000fe20000000800 */
[----:B------:R-:W-:-:S03]  /*12c60*/  F2FP.BF16.PACK_AB R38, R38, R132 ;  /* 0x000000842626723e */ /* 0x000fc600000010ff */
[----:B------:R-:W-:Y:S01]  /*12c70*/  STS [R0+0x1200], R118 ;  /* 0x0012007600007388 */ /* 0x000fe20000000800 */
[----:B------:R-:W-:-:S03]  /*12c80*/  F2FP.BF16.PACK_AB R134, R135, R134 ;  /* 0x000000868786723e */ /* 0x000fc600000010ff */
[----:B------:R-:W-:Y:S01]  /*12c90*/  STS [R2+0x1000], R43 ;  /* 0x0010002b02007388 */ /* 0x000fe20000000800 */
[----:B------:R-:W-:-:S03]  /*12ca0*/  F2FP.BF16.PACK_AB R35, R35, R136 ;  /* 0x000000882323723e */ /* 0x000fc600000010ff */
[----:B------:R-:W-:Y:S01]  /*12cb0*/  STS [R2+0x1200], R122 ;  /* 0x0012007a02007388 */ /* 0x000fe20000000800 */
[----:B------:R-:W-:-:S03]  /*12cc0*/  F2FP.BF16.PACK_AB R138, R139, R138 ;  /* 0x0000008a8b8a723e */ /* 0x000fc600000010ff */
[----:B------:R1:W-:Y:S01]  /*12cd0*/  STS [R4+0x200], R39 ;  /* 0x0002002704007388 */ /* 0x0003e20000000800 */
[----:B------:R-:W-:Y:S02]  /*12ce0*/  F2FP.BF16.PACK_AB R34, R34, R144 ;  /* 0x000000902222723e */ /* 0x000fe400000010ff */
[----:B------:R-:W-:Y:S01]  /*12cf0*/  F2FP.BF16.PACK_AB R32, R32, R146 ;  /* 0x000000922020723e */ /* 0x000fe200000010ff */
[----:B------:R-:W-:Y:S01]  /*12d00*/  STS [R4], R40 ;  /* 0x0000002804007388 */ /* 0x000fe20000000800 */
[----:B------:R-:W-:Y:S02]  /*12d10*/  F2FP.BF16.PACK_AB R30, R30, R156 ;  /* 0x0000009c1e1e723e */ /* 0x000fe400000010ff */
[----:B------:R-:W-:Y:S01]  /*12d20*/  F2FP.BF16.PACK_AB R29, R29, R158 ;  /* 0x0000009e1d1d723e */ /* 0x000fe200000010ff */
[----:B------:R-:W-:Y:S01]  /*12d30*/  STS [R3], R37 ;  /* 0x0000002503007388 */ /* 0x000fe20000000800 */
[----:B------:R-:W-:Y:S02]  /*12d40*/  F2FP.BF16.PACK_AB R31, R31, R148 ;  /* 0x000000941f1f723e */ /* 0x000fe400000010ff */
[----:B------:R-:W-:Y:S01]  /*12d50*/  F2FP.BF16.PACK_AB R150, R151, R150 ;  /* 0x000000969796723e */ /* 0x000fe200000010ff */
[----:B------:R-:W-:Y:S01]  /*12d60*/  STS [R3+0x200], R36 ;  /* 0x0002002403007388 */ /* 0x000fe20000000800 */
[----:B------:R-:W-:-:S02]  /*12d70*/  F2FP.BF16.PACK_AB R28, R28, R152 ;  /* 0x000000981c1c723e */ /* 0x000fc400000010ff */
[----:B------:R-:W-:Y:S01]  /*12d80*/  F2FP.BF16.PACK_AB R154, R155, R154 ;  /* 0x0000009a9b9a723e */ /* 0x000fe200000010ff */
[----:B------:R-:W-:Y:S01]  /*12d90*/  STS [R4+0x1000], R38 ;  /* 0x0010002604007388 */ /* 0x000fe20000000800 */
[----:B------:R-:W-:Y:S02]  /*12da0*/  F2FP.BF16.PACK_AB R27, R27, R160 ;  /* 0x000000a01b1b723e */ /* 0x000fe400000010ff */
[----:B------:R-:W-:Y:S01]  /*12db0*/  F2FP.BF16.PACK_AB R26, R26, R162 ;  /* 0x000000a21a1a723e */ /* 0x000fe200000010ff */
[----:B------:R-:W-:Y:S01]  /*12dc0*/  STS [R4+0x1200], R134 ;  /* 0x0012008604007388 */ /* 0x000fe20000000800 */
[----:B-1----:R-:W1:Y:S03]  /*12dd0*/  LDC.U8 R39, c[0x0][0x329] ;  /* 0x0000ca40ff277b82 */ /* 0x002e660000000000 */
[----:B------:R-:W-:Y:S01]  /*12de0*/  STS [R3+0x1000], R35 ;  /* 0x0010002303007388 */ /* 0x000fe20000000800 */
[----:B------:R-:W-:-:S02]  /*12df0*/  F2FP.BF16.PACK_AB R24, R24, R172 ;  /* 0x000000ac1818723e */ /* 0x000fc400000010ff */
[----:B------:R-:W-:Y:S01]  /*12e00*/  F2FP.BF16.PACK_AB R23, R23, R174 ;  /* 0x000000ae1717723e */ /* 0x000fe200000010ff */
[----:B------:R-:W-:Y:S01]  /*12e10*/  STS [R3+0x1200], R138 ;  /* 0x0012008a03007388 */ /* 0x000fe20000000800 */
[----:B------:R-:W-:Y:S02]  /*12e20*/  F2FP.BF16.PACK_AB R25, R25, R164 ;  /* 0x000000a41919723e */ /* 0x000fe400000010ff */
[----:B------:R-:W-:Y:S01]  /*12e30*/  F2FP.BF16.PACK_AB R166, R167, R166 ;  /* 0x000000a6a7a6723e */ /* 0x000fe200000010ff */
        /* <DEDUP_REMOVED lines=31> */
[----:B------:R-:W-:Y:S01]  /*13030*/  F2FP.BF16.PACK_AB R8, R91, R8 ;  /* 0x000000085b08723e */ /* 0x000fe200000010ff */
[----:B--2---:R-:W2:Y:S02]  /*13040*/  LDC.U8 R26, c[0x0][0x328] ;  /* 0x0000ca00ff1a7b82 */ /* 0x004ea40000000000 */
[----:B------:R-:W-:Y:S01]  /*13050*/  STS [R0+0x4000], R20 ;  /* 0x0040001400007388 */ /* 0x000fe20000000800 */
[----:B------:R-:W-:-:S03]  /*13060*/  F2FP.BF16.PACK_AB R5, R5, R92 ;  /* 0x0000005c0505723e */ /* 0x000fc600000010ff */
[----:B------:R-:W-:Y:S01]  /*13070*/  STS [R0+0x4200], R19 ;  /* 0x0042001300007388 */ /* 0x000fe20000000800 */
[----:B------:R-:W-:-:S03]  /*13080*/  F2FP.BF16.PACK_AB R9, R95, R94 ;  /* 0x0000005e5f09723e */ /* 0x000fc600000010ff */
        /* <DEDUP_REMOVED lines=9> */
[----:B------:R4:W-:Y:S04]  /*13120*/  STS [R3+0x4200], R6 ;  /* 0x0042000603007388 */ /* 0x0009e80000000800 */
[----:B------:R-:W-:Y:S04]  /*13130*/  STS [R4+0x5000], R10 ;  /* 0x0050000a04007388 */ /* 0x000fe80000000800 */
[----:B------:R4:W-:Y:S01]  /*13140*/  STS [R4+0x5200], R8 ;  /* 0x0052000804007388 */ /* 0x0009e20000000800 */
[----:B-1----:R-:W-:-:S03]  /*13150*/  ISETP.NE.AND P1, PT, R39, RZ, PT ;  /* 0x000000ff2700720c */ /* 0x002fc60003f25270 */
[----:B------:R1:W-:Y:S04]  /*13160*/  STS [R3+0x5000], R5 ;  /* 0x0050000503007388 */ /* 0x0003e80000000800 */
[----:B------:R1:W-:Y:S04]  /*13170*/  STS [R3+0x5200], R9 ;  /* 0x0052000903007388 */ /* 0x0003e80000000800 */
[----:B------:R-:W-:Y:S02]  /*13180*/  BAR.SYNC.DEFER_BLOCKING 0x0 ;  /* 0x0000000000007b1d */ /* 0x000fe40000010000 */
[----:B---3--:R-:W-:-:S02]  /*13190*/  @P1 MOV R0, c[0x0][0x210] ;  /* 0x0000840000001a02 */ /* 0x008fc40000000f00 */
[----:B--2---:R-:W-:Y:S02]  /*131a0*/  ISETP.NE.AND P0, PT, R26, RZ, PT ;  /* 0x000000ff1a00720c */ /* 0x004fe40003f05270 */
[----:B----4-:R-:W2:Y:S01]  /*131b0*/  @P6 MUFU.LG2 R6, R48 ;  /* 0x0000003000066308 */ /* 0x010ea20000000c00 */
[----:B------:R-:W-:Y:S02]  /*131c0*/  LOP3.LUT R2, R49, 0xffffffe0, RZ, 0xc0, !PT ;  /* 0xffffffe031027812 */ /* 0x000fe400078ec0ff */
[----:B------:R-:W-:Y:S01]  /*131d0*/  ISETP.NE.OR P2, PT, R39, RZ, !P0 ;  /* 0x000000ff2700720c */ /* 0x000fe20004745670 */
[----:B------:R-:W-:Y:S01]  /*131e0*/  @P1 IMAD R4, R0, c[0x0][0x214], RZ ;  /* 0x0000850000041a24 */ /* 0x000fe200078e02ff */
[----:B------:R-:W-:Y:S01]  /*131f0*/  @!P1 MOV R0, c[0x0][0x214] ;  /* 0x0000850000009a02 */ /* 0x000fe20000000f00 */
[----:B------:R-:W3:Y:S02]  /*13200*/  S2R R8, SR_CTAID.X ;  /* 0x0000000000087919 */ /* 0x000ee40000002500 */
[----:B------:R4:W-:Y:S01]  /*13210*/  @P5 MUFU.LG2 R11, R47 ;  /* 0x0000002f000b5308 */ /* 0x0009e20000000c00 */
[----:B------:R-:W-:Y:S01]  /*13220*/  @!P1 SEL R4, R0, c[0x0][0x234], !P0 ;  /* 0x00008d0000049a07 */ /* 0x000fe20004000000 */
[----:B------:R-:W1:Y:S01]  /*13230*/  S2R R17, SR_CTAID.Z ;  /* 0x0000000000117919 */ /* 0x000e620000002700 */
[----:B------:R-:W-:-:S03]  /*13240*/  ISETP.NE.OR P0, PT, R110, -0x1, P2 ;  /* 0xffffffff6e00780c */ /* 0x000fc60001705670 */
[----:B------:R1:W1:Y:S04]  /*13250*/  LDS.128 R28, [R230] ;  /* 0x00000000e61c7984 */ /* 0x0002680000000c00 */
[----:B------:R1:W1:Y:S04]  /*13260*/  LDS.128 R56, [R230+0x1000] ;  /* 0x00100000e6387984 */ /* 0x0002680000000c00 */
[----:B----4-:R4:W1:Y:S04]  /*13270*/  LDS.128 R44, [R230+0x800] ;  /* 0x00080000e62c7984 */ /* 0x0108680000000c00 */
[----:B------:R4:W2:Y:S04]  /*13280*/  LDS.128 R68, [R230+0x1800] ;  /* 0x00180000e6447984 */ /* 0x0008a80000000c00 */
[----:B------:R4:W3:Y:S04]  /*13290*/  LDS.128 R24, [R230+0x2000] ;  /* 0x00200000e6187984 */ /* 0x0008e80000000c00 */
[----:B------:R4:W3:Y:S04]  /*132a0*/  LDS.128 R40, [R230+0x2800] ;  /* 0x00280000e6287984 */ /* 0x0008e80000000c00 */
[----:B------:R4:W4:Y:S04]  /*132b0*/  LDS.128 R52, [R230+0x3000] ;  /* 0x00300000e6347984 */ /* 0x0009280000000c00 */
[----:B------:R2:W4:Y:S04]  /*132c0*/  LDS.128 R64, [R230+0x3800] ;  /* 0x00380000e6407984 */ /* 0x0005280000000c00 */
[----:B------:R3:W4:Y:S04]  /*132d0*/  LDS.128 R20, [R230+0x4000] ;  /* 0x00400000e6147984 */ /* 0x0007280000000c00 */
[----:B------:R3:W4:Y:S04]  /*132e0*/  LDS.128 R36, [R230+0x4800] ;  /* 0x00480000e6247984 */ /* 0x0007280000000c00 */
[----:B------:R4:W4:Y:S04]  /*132f0*/  LDS.128 R48, [R230+0x5000] ;  /* 0x00500000e6307984 */ /* 0x0009280000000c00 */
[----:B------:R4:W4:Y:S01]  /*13300*/  LDS.128 R60, [R230+0x5800] ;  /* 0x00580000e63c7984 */ /* 0x0009220000000c00 */
[----:B------:R-:W-:Y:S01]  /*13310*/  @P1 MOV R0, 0x1 ;  /* 0x0000000100001802 */ /* 0x000fe20000000f00 */
[----:B------:R-:W-:Y:S01]  /*13320*/  @!P1 IMAD R0, R4, c[0x0][0x1c0], RZ ;  /* 0x0000700004009a24 */ /* 0x000fe200078e02ff */
[----:B------:R-:W3:Y:S01]  /*13330*/  @P4 MUFU.LG2 R10, R100 ;  /* 0x00000064000a4308 */ /* 0x000ee20000000c00 */
[C---:B------:R-:W-:Y:S01]  /*13340*/  @!P0 IMAD R110, R108.reuse, c[0x0][0x214], RZ ;  /* 0x000085006c6e8a24 */ /* 0x040fe200078e02ff */
[----:B-1----:R-:W-:Y:S01]  /*13350*/  @P1 MOV R5, c[0x0][0x210] ;  /* 0x0000840000051a02 */ /* 0x002fe20000000f00 */
[----:B------:R-:W-:Y:S01]  /*13360*/  IMAD R0, R108, R0, RZ ;  /* 0x000000006c007224 */ /* 0x000fe200078e02ff */
[----:B------:R-:W-:Y:S01]  /*13370*/  IADD3 R7, -R2, R73, RZ ;  /* 0x0000004902077210 */ /* 0x000fe20007ffe1ff */
[----:B--2---:R-:W-:Y:S01]  /*13380*/  @P6 FMUL.FTZ R6, R6, 0.69314718246459960938 ;  /* 0x3f31721806066820 */ /* 0x004fe20000410000 */
[----:B------:R-:W-:-:S02]  /*13390*/  @!P1 MOV R5, 0x1 ;  /* 0x0000000100059802 */ /* 0x000fc40000000f00 */
[----:B------:R-:W1:Y:S01]  /*133a0*/  @P3 MUFU.LG2 R9, R101 ;  /* 0x0000006500093308 */ /* 0x000e620000000c00 */
[----:B------:R-:W-:Y:S01]  /*133b0*/  MOV R16, 0x7f800000 ;  /* 0x7f80000000107802 */ /* 0x000fe20000000f00 */
[----:B------:R2:W-:Y:S01]  /*133c0*/  @!P0 STL [R1+0x40], R110 ;  /* 0x0000406e01008387 */ /* 0x0005e20000100800 */
[----:B------:R-:W-:Y:S01]  /*133d0*/  SEL R0, R0, RZ, P2 ;  /* 0x000000ff00007207 */ /* 0x000fe20001000000 */
[----:B------:R-:W-:Y:S01]  /*133e0*/  @P6 FFMA.FTZ R16, R104, c[0x0][0x238], R6 ;  /* 0x00008e0068106a23 */ /* 0x000fe20000010006 */
[----:B------:R-:W-:Y:S01]  /*133f0*/  LOP3.LUT P0, RZ, R7, 0x3, RZ, 0xc0, !PT ;  /* 0x0000000307ff7812 */ /* 0x000fe2000780c0ff */
[----:B---3--:R-:W-:Y:S01]  /*13400*/  IMAD R6, R8, R5, RZ ;  /* 0x0000000508067224 */ /* 0x008fe200078e02ff */
[----:B------:R-:W-:Y:S01]  /*13410*/  CS2R R2, SRZ ;  /* 0x0000000000027805 */ /* 0x000fe2000001ff00 */
[----:B------:R-:W-:Y:S01]  /*13420*/  IMAD R0, R17, R4, R0 ;  /* 0x0000000411007224 */ /* 0x000fe200078e0200 */
[----:B------:R-:W-:Y:S02]  /*13430*/  @!P2 MOV R2, R110 ;  /* 0x0000006e0002a202 */ /* 0x000fe40000000f00 */
[----:B------:R-:W-:Y:S01]  /*13440*/  SHF.L.U32 R8, R6, 0x7, RZ ;  /* 0x0000000706087819 */ /* 0x000fe200000006ff */
[----:B------:R-:W-:Y:S01]  /*13450*/  @P4 FMUL.FTZ R6, R10, 0.69314718246459960938 ;  /* 0x3f3172180a064820 */ /* 0x000fe20000410000 */
[----:B------:R-:W-:Y:S01]  /*13460*/  @!P2 SHF.R.S32.HI R3, RZ, 0x1f, R110 ;  /* 0x0000001fff03a819 */ /* 0x000fe2000001146e */
[----:B------:R-:W-:Y:S01]  /*13470*/  @P5 FMUL.FTZ R7, R11, 0.69314718246459960938 ;  /* 0x3f3172180b075820 */ /* 0x000fe20000410000 */
[----:B------:R-:W-:Y:S01]  /*13480*/  IADD3 R10, P2, P1, R8, R2, R0 ;  /* 0x00000002080a7210 */ /* 0x000fe2000795e000 */
[----:B-1----:R-:W-:Y:S01]  /*13490*/  @P3 FMUL.FTZ R4, R9, 0.69314718246459960938 ;  /* 0x3f31721809043820 */ /* 0x002fe20000410000 */
[----:B------:R-:W-:Y:S01]  /*134a0*/  SHF.R.S32.HI R2, RZ, 0x1f, R8 ;  /* 0x0000001fff027819 */ /* 0x000fe20000011408 */
[----:B------:R-:W-:Y:S01]  /*134b0*/  BSSY B0, `(.L_x_146) ;  /* 0x000002f000007945 */ /* 0x000fe20003800000 */
[----:B------:R-:W-:-:S02]  /*134c0*/  SHF.R.S32.HI R0, RZ, 0x1f, R0 ;  /* 0x0000001fff007819 */ /* 0x000fc40000011400 */
[----:B------:R-:W-:Y:S01]  /*134d0*/  MOV R15, 0x7f800000 ;  /* 0x7f800000000f7802 */ /* 0x000fe20000000f00 */
[----:B------:R-:W-:Y:S01]  /*134e0*/  @P5 FFMA.FTZ R15, R105, c[0x0][0x238], R7 ;  /* 0x00008e00690f5a23 */ /* 0x000fe20000010007 */
[----:B------:R-:W-:Y:S01]  /*134f0*/  MOV R13, 0x7f800000 ;  /* 0x7f800000000d7802 */ /* 0x000fe20000000f00 */
[----:B------:R-:W-:Y:S01]  /*13500*/  @P4 FFMA.FTZ R13, R103, c[0x0][0x238], R6 ;  /* 0x00008e00670d4a23 */ /* 0x000fe20000010006 */
[----:B------:R-:W-:Y:S01]  /*13510*/  MOV R14, 0x7f800000 ;  /* 0x7f800000000e7802 */ /* 0x000fe20000000f00 */
[----:B------:R-:W-:Y:S01]  /*13520*/  @P3 FFMA.FTZ R14, R102, c[0x0][0x238], R4 ;  /* 0x00008e00660e3a23 */ /* 0x000fe20000010004 */
[----:B------:R-:W-:Y:S01]  /*13530*/  IADD3.X R7, R2, R3, R0, P2, P1 ;  /* 0x0000000302077210 */ /* 0x000fe200017e2400 */
[----:B------:R-:W-:Y:S05]  /*13540*/  @P0 BRA `(.L_x_147) ;  /* 0x0000025000000947 */ /* 0x000fea0003800000 */
[----:B--2---:R-:W2:Y:S01]  /*13550*/  LDL.LU R110, [R1+0x5c] ;  /* 0x00005c00016e7983 */ /* 0x004ea20000300800 */
[----:B------:R-:W-:-:S04]  /*13560*/  SHF.R.S32.HI R0, RZ, 0x1f, R33 ;  /* 0x0000001fff007819 */ /* 0x000fc80000011421 */
[----:B------:R-:W-:-:S04]  /*13570*/  LEA.HI R0, R0, R33, RZ, 0x2 ;  /* 0x0000002100007211 */ /* 0x000fc800078f10ff */
[----:B------:R-:W-:-:S05]  /*13580*/  LOP3.LUT R0, R0, 0xffffffc, RZ, 0xc0, !PT ;  /* 0x0ffffffc00007812 */ /* 0x000fca00078ec0ff */
[----:B------:R-:W-:-:S04]  /*13590*/  IMAD.IADD R0, R33, 0x1, -R0 ;  /* 0x0000000121007824 */ /* 0x000fc800078e0a00 */
[----:B--2---:R-:W-:-:S05]  /*135a0*/  IMAD R0, R0, 0x10, R110 ;  /* 0x0000001000007824 */ /* 0x004fca00078e026e */
[CC--:B-----5:R-:W-:Y:S02]  /*135b0*/  ISETP.GE.AND P6, PT, R0.reuse, R109.reuse, PT ;  /* 0x0000006d0000720c */ /* 0x0e0fe40003fc6270 */
        /* <DEDUP_REMOVED lines=30> */
.L_x_147:
[----:B--2---:R-:W-:Y:S05]  /*137a0*/  BSYNC B0 ;  /* 0x0000000000007941 */ /* 0x004fea0003800000 */
.L_x_146:
[----:B-1----:R-:W2:Y:S04]  /*137b0*/  LDL.LU.64 R8, [R1+0x48] ;  /* 0x0000480001087983 */ /* 0x002ea80000300a00 */
[----:B------:R1:W5:Y:S01]  /*137c0*/  LDL.64 R12, [R1+0x38] ;  /* 0x00003800010c7983 */ /* 0x0003620000100a00 */
[----:B------:R-:W-:Y:S01]  /*137d0*/  SHF.R.S32.HI R4, RZ, 0x1f, R17 ;  /* 0x0000001fff047819 */ /* 0x000fe20000011411 */
[----:B------:R-:W-:Y:S02]  /*137e0*/  BSSY B0, `(.L_x_148) ;  /* 0x0000017000007945 */ /* 0x000fe40003800000 */
[----:B------:R-:W3:Y:S02]  /*137f0*/  S2R R3, SR_TID.X ;  /* 0x0000000000037919 */ /* 0x000ee40000002100 */
[----:B------:R-:W-:Y:S01]  /*13800*/  IMAD R4, R4, c[0x0][0x1f0], RZ ;  /* 0x00007c0004047a24 */ /* 0x000fe200078e02ff */
[----:B---3--:R-:W-:-:S04]  /*13810*/  SHF.R.S32.HI R0, RZ, 0x1f, R3 ;  /* 0x0000001fff007819 */ /* 0x008fc80000011403 */
[----:B------:R-:W-:-:S04]  /*13820*/  LEA.HI R0, R0, R3, RZ, 0x2 ;  /* 0x0000000300007211 */ /* 0x000fc800078f10ff */
[----:B------:R-:W-:Y:S01]  /*13830*/  SHF.R.S32.HI R11, RZ, 0x2, R0 ;  /* 0x00000002ff0b7819 */ /* 0x000fe20000011400 */
[----:B------:R-:W-:Y:S01]  /*13840*/  IMAD R0, R17, c[0x0][0x1f4], R4 ;  /* 0x00007d0011007a24 */ /* 0x000fe200078e0204 */
[----:B--2---:R-:W-:-:S05]  /*13850*/  IADD3 R2, P0, R8, R106, RZ ;  /* 0x0000006a08027210 */ /* 0x004fca0007f1e0ff */
[----:B------:R-:W-:Y:S01]  /*13860*/  IMAD.X R3, R9, 0x1, R107, P0 ;  /* 0x0000000109037824 */ /* 0x000fe200000e066b */
[----:B-----5:R-:W-:-:S03]  /*13870*/  ISETP.GE.AND P0, PT, R11, R109, PT ;  /* 0x0000006d0b00720c */ /* 0x020fc60003f06270 */
[----:B------:R-:W-:-:S04]  /*13880*/  IMAD.WIDE.U32 R8, R17, c[0x0][0x1f0], R2 ;  /* 0x00007c0011087a25 */ /* 0x000fc800078e0002 */
[----:B------:R-:W-:-:S06]  /*13890*/  IMAD.IADD R7, R0, 0x1, R9 ;  /* 0x0000000100077824 */ /* 0x000fcc00078e0209 */
[----:B------:R-:W-:Y:S05]  /*138a0*/  @P0 BRA `(.L_x_149) ;  /* 0x000000a000000947 */ /* 0x000fea0003800000 */
[----:B-1----:R-:W-:Y:S01]  /*138b0*/  MOV R6, R8 ;  /* 0x0000000800067202 */ /* 0x002fe20000000f00 */
[----:B------:R-:W-:-:S04]  /*138c0*/  IMAD R0, R13, c[0x0][0x1e8], RZ ;  /* 0x00007a000d007a24 */ /* 0x000fc800078e02ff */
[----:B------:R-:W-:-:S04]  /*138d0*/  IMAD.WIDE.U32 R4, R12, c[0x0][0x1e8], R6 ;  /* 0x00007a000c047a25 */ /* 0x000fc800078e0006 */
[----:B------:R-:W-:Y:S01]  /*138e0*/  IMAD R0, R12, c[0x0][0x1ec], R0 ;  /* 0x00007b000c007a24 */ /* 0x000fe200078e0200 */
[----:B------:R-:W-:-:S04]  /*138f0*/  LEA R2, P0, R4, c[0x0][0x1d0], 0x1 ;  /* 0x0000740004027a11 */ /* 0x000fc800078008ff */
[----:B------:R-:W-:-:S04]  /*13900*/  IADD3 R0, R0, R5, RZ ;  /* 0x0000000500007210 */ /* 0x000fc80007ffe0ff */
[----:B------:R-:W-:-:S05]  /*13910*/  LEA.HI.X R3, R4, c[0x0][0x1d4], R0, 0x1, P0 ;  /* 0x0000750004037a11 */ /* 0x000fca00000f0c00 */
[----:B------:R1:W-:Y:S04]  /*13920*/  STG.E.128 [R2.64], R28 ;  /* 0x0000001c02007986 */ /* 0x0003e8000c101d0e */
[----:B------:R1:W-:Y:S04]  /*13930*/  STG.E.128 [R2.64+0x40], R24 ;  /* 0x0000401802007986 */ /* 0x0003e8000c101d0e */
[----:B----4-:R1:W-:Y:S02]  /*13940*/  STG.E.128 [R2.64+0x80], R20 ;  /* 0x0000801402007986 */ /* 0x0103e4000c101d0e */
.L_x_149:
[----:B-1----:R-:W-:Y:S05]  /*13950*/  BSYNC B0 ;  /* 0x0000000000007941 */ /* 0x002fea0003800000 */
.L_x_148:
[----:B------:R-:W-:Y:S01]  /*13960*/  IADD3 R0, R11, 0x20, RZ ;  /* 0x000000200b007810 */ /* 0x000fe20007ffe0ff */
[----:B------:R-:W-:Y:S03]  /*13970*/  BSSY B0, `(.L_x_150) ;  /* 0x0000010000007945 */ /* 0x000fe60003800000 */
[----:B------:R-:W-:-:S13]  /*13980*/  ISETP.GE.AND P0, PT, R0, R109, PT ;  /* 0x0000006d0000720c */ /* 0x000fda0003f06270 */
[----:B------:R-:W-:Y:S05]  /*13990*/  @P0 BRA `(.L_x_151) ;  /* 0x000000d000000947 */ /* 0x000fea0003800000 */
[----:B------:R-:W-:Y:S01]  /*139a0*/  IADD3 R10, P0, R12, 0x20, RZ ;  /* 0x000000200c0a7810 */ /* 0x000fe20007f1e0ff */
[----:B------:R-:W-:Y:S01]  /*139b0*/  IMAD.MOV.U32 R2, RZ, RZ, R8 ;  /* 0x000000ffff027224 */ /* 0x000fe200078e0008 */
        /* <DEDUP_REMOVED lines=10> */
[----:B----4-:R1:W-:Y:S02]  /*13a60*/  STG.E.128 [R2.64+0x80], R36 ;  /* 0x0000802402007986 */ /* 0x0103e4000c101d0e */
.L_x_151:
[----:B------:R-:W-:Y:S05]  /*13a70*/  BSYNC B0 ;  /* 0x0000000000007941 */ /* 0x000fea0003800000 */
.L_x_150:
        /* <DEDUP_REMOVED lines=15> */
[----:B----4-:R1:W-:Y:S04]  /*13b70*/  STG.E.128 [R2.64+0x40], R52 ;  /* 0x0000403402007986 */ /* 0x0103e8000c101d0e */
[----:B------:R1:W-:Y:S02]  /*13b80*/  STG.E.128 [R2.64+0x80], R48 ;  /* 0x0000803002007986 */ /* 0x0003e4000c101d0e */
.L_x_153:
[----:B------:R-:W-:Y:S05]  /*13b90*/  BSYNC B0 ;  /* 0x0000000000007941 */ /* 0x000fea0003800000 */
.L_x_152:
[----:B------:R-:W2:Y:S02]  /*13ba0*/  LDL.LU R0, [R1+0x58] ;  /* 0x0000580001007983 */ /* 0x000ea40000300800 */
[----:B--2---:R-:W-:-:S13]  /*13bb0*/  ISETP.GE.AND P0, PT, R0, R109, PT ;  /* 0x0000006d0000720c */ /* 0x004fda0003f06270 */
[----:B------:R-:W-:Y:S05]  /*13bc0*/  @P0 EXIT ;  /* 0x000000000000094d */ /* 0x000fea0003800000 */
        /* <DEDUP_REMOVED lines=11> */
[----:B----4-:R-:W-:Y:S04]  /*13c80*/  STG.E.128 [R2.64+0x40], R64 ;  /* 0x0000404002007986 */ /* 0x010fe8000c101d0e */
[----:B------:R-:W-:Y:S01]  /*13c90*/  STG.E.128 [R2.64+0x80], R60 ;  /* 0x0000803c02007986 */ /* 0x000fe2000c101d0e */
[----:B------:R-:W-:Y:S05]  /*13ca0*/  EXIT ;  /* 0x000000000000794d */ /* 0x000fea0003800000 */
.L_x_154:
        /* <DEDUP_REMOVED lines=13> */
.L_x_1029:


//--------------------- .text._ZN5flash16flash_fwd_kernelI23Flash_fwd_kernel_traitsILi96ELi128ELi64ELi4ELb0ELb0EN7cutlass10bfloat16_tE19Flash_kernel_traitsILi96ELi128ELi64ELi4ES3_EELb0ELb0ELb1ELb0ELb0ELb0ELb0ELb0EEEvNS_16Flash_fwd_paramsE --------------------------
	.section	.text._ZN5flash16flash_fwd_kernelI23Flash_fwd_kernel_traitsILi96ELi128ELi64ELi4ELb0ELb0EN7cutlass10bfloat16_tE19Flash_kernel_traitsILi96ELi128ELi64ELi4ES3_EELb0ELb0ELb1ELb0ELb0ELb0ELb0ELb0EEEvNS_16Flash_fwd_paramsE,"ax",@progbits
	.sectioninfo	@"SHI_REGISTERS=255"
	.align	128
        .global         _ZN5flash16flash_fwd_kernelI23Flash_fwd_kernel_traitsILi96ELi128ELi64ELi4ELb0ELb0EN7cutlass10bfloat16_tE19Flash_kernel_traitsILi96ELi128ELi64ELi4ES3_EELb0ELb0ELb1ELb0ELb0ELb0ELb0ELb0EEEvNS_16Flash_fwd_paramsE
        .type           _ZN5flash16flash_fwd_kernelI23Flash_fwd_kernel_traitsILi96ELi128ELi64ELi4ELb0ELb0EN7cutlass10bfloat16_tE19Flash_kernel_traitsILi96ELi128ELi64ELi4ES3_EELb0ELb0ELb1ELb0ELb0ELb0ELb0ELb0EEEvNS_16Flash_fwd_paramsE,@function
        .size           _ZN5flash16flash_fwd_kernelI23Flash_fwd_kernel_traitsILi96ELi128ELi64ELi4ELb0ELb0EN7cutlass10bfloat16_tE19Flash_kernel_traitsILi96ELi128ELi64ELi4ES3_EELb0ELb0ELb1ELb0ELb0ELb0ELb0ELb0EEEvNS_16Flash_fwd_paramsE,(.L_x_1030 - _ZN5flash16flash_fwd_kernelI23Flash_fwd_kernel_traitsILi96ELi128ELi64ELi4ELb0ELb0EN7cutlass10bfloat16_tE19Flash_kernel_traitsILi96ELi128ELi64ELi4ES3_EELb0ELb0ELb1ELb0ELb0ELb0ELb0ELb0EEEvNS_16Flash_fwd_paramsE)
        .other          _ZN5flash16flash_fwd_kernelI23Flash_fwd_kernel_traitsILi96ELi128ELi64ELi4ELb0ELb0EN7cutlass10bfloat16_tE19Flash_kernel_traitsILi96ELi128ELi64ELi4ES3_EELb0ELb0ELb1ELb0ELb0ELb0ELb0ELb0EEEvNS_16Flash_fwd_paramsE,@"STO_CUDA_ENTRY STV_DEFAULT"
_ZN5flash16flash_fwd_kernelI23Flash_fwd_kernel_traitsILi96ELi128ELi64ELi4ELb0ELb0EN7cutlass10bfloat16_tE19Flash_kernel_traitsILi96ELi128ELi64ELi4ES3_EELb0ELb0ELb1ELb0ELb0ELb0ELb0ELb0EEEvNS_16Flash_fwd_paramsE:
.text._ZN5flash16flash_fwd_kernelI23Flash_fwd_kernel_traitsILi96ELi128ELi64ELi4ELb0ELb0EN7cutlass10bfloat16_tE19Flash_kernel_traitsILi96ELi128ELi64ELi4ES3_EELb0ELb0ELb1ELb0ELb0ELb0ELb0ELb0EEEvNS_16Flash_fwd_paramsE:
        /* <DEDUP_REMOVED lines=16> */
[----:B------:R-:W-:-:S03]  /*0100*/  ISETP.EQ.OR.EX P1, PT, RZ, c[0x0][0x24c], !P3, P1 ;  /* 0x00009300ff007a0c */ /* 0x000fc60005f22710 */
[----:B------:R1:W2:Y:S01]  /*0110*/  @P2 LDG.E R0, [R2.64+0x4] ;  /* 0x0000040c02002981 */ /* 0x0002a2000c1e1900 */
[----:B------:R-:W-:-:S09]  /*0120*/  IMAD.WIDE R4, R11, R6, c[0x0][0x248] ;  /* 0x000092000b047625 */ /* 0x000fd200078e0206 */
[----:B------:R3:W5:Y:S01]  /*0130*/  @!P1 LDG.E R8, [R4.64] ;  /* 0x0000000c04089981 */ /* 0x000762000c1e1900 */
[----:B------:R-:W-:-:S03]  /*0140*/  IMAD.MOV.U32 R7, RZ, RZ, RZ ;  /* 0x000000ffff077224 */ /* 0x000fc600078e00ff */
[----:B------:R-:W4:Y:S04]  /*0150*/  S2R R35, SR_CTAID.X ;  /* 0x0000000000237919 */ /* 0x000f280000002500 */
[----:B------:R-:W2:Y:S01]  /*0160*/  S2R R24, SR_CTAID.Z ;  /* 0x0000000000187919 */ /* 0x000ea20000002700 */
[----:B-1----:R-:W-:-:S05]  /*0170*/  @P0 IMAD.WIDE R2, R11, R6, c[0x0][0x250] ;  /* 0x000094000b020625 */ /* 0x002fca00078e0206 */
[----:B------:R3:W5:Y:S01]  /*0180*/  @P0 LDG.E R7, [R2.64] ;  /* 0x0000000c02070981 */ /* 0x000762000c1e1900 */
[----:B------:R-:W-:-:S04]  /*0190*/  ISETP.NE.U32.AND P0, PT, RZ, c[0x0][0x248], PT ;  /* 0x00009200ff007a0c */ /* 0x000fc80003f05070 */
[----:B------:R-:W-:Y:S01]  /*01a0*/  ISETP.NE.AND.EX P0, PT, RZ, c[0x0][0x24c], PT, P0 ;  /* 0x00009300ff007a0c */ /* 0x000fe20003f05300 */
[----:B--2---:R-:W-:Y:S02]  /*01b0*/  @P2 IMAD.IADD R31, R0, 0x1, -R25 ;  /* 0x00000001001f2824 */ /* 0x004fe400078e0a19 */
[----:B------:R-:W-:Y:S01]  /*01c0*/  @!P2 IMAD.MOV.U32 R31, RZ, RZ, c[0x0][0x214] ;  /* 0x00008500ff1fa624 */ /* 0x000fe200078e00ff */
[----:B------:R3:W-:Y:S04]  /*01d0*/  STL [R1+0x34], R25 ;  /* 0x0000341901007387 */ /* 0x0007e80000100800 */
[----:B------:R3:W-:Y:S05]  /*01e0*/  STL [R1+0x5c], R31 ;  /* 0x00005c1f01007387 */ /* 0x0007ea0000100800 */
[----:B------:R-:W-:Y:S05]  /*01f0*/  @!P0 BRA `(.L_x_155) ;  /* 0x0000004000008947 */ /* 0x000fea0003800000 */
[----:B----4-:R-:W2:Y:S02]  /*0200*/  @P3 LDG.E R0, [R4.64+0x4] ;  /* 0x0000040c04003981 */ /* 0x010ea4000c1e1900 */
[----:B--2--5:R-:W-:-:S06]  /*0210*/  @P3 IADD3 R0, R0, -R8, RZ ;  /* 0x8000000800003210 */ /* 0x024fcc0007ffe0ff */
[----:B------:R1:W5:Y:S01]  /*0220*/  @!P3 LDG.E R0, [R4.64] ;  /* 0x0000000c0400b981 */ /* 0x000362000c1e1900 */
[----:B------:R-:W-:Y:S05]  /*0230*/  BRA `(.L_x_156) ;  /* 0x0000001000007947 */ /* 0x000fea0003800000 */
.L_x_155:
[----:B----4-:R-:W-:Y:S02]  /*0240*/  MOV R0, c[0x0][0x218] ;  /* 0x0000860000007a02 */ /* 0x010fe40000000f00 */
.L_x_156:
[----:B------:R-:W-:-:S04]  /*0250*/  ISETP.NE.U32.AND P2, PT, RZ, c[0x0][0x258], PT ;  /* 0x00009600ff007a0c */ /* 0x000fc80003f45070 */
[----:B------:R-:W-:-:S13]  /*0260*/  ISETP.NE.AND.EX P2, PT, RZ, c[0x0][0x25c], PT, P2 ;  /* 0x00009700ff007a0c */ /* 0x000fda0003f45320 */
[----:B---3--:R-:W-:-:S06]  /*0270*/  @P2 IMAD.WIDE R2, R11, R6, c[0x0][0x258] ;  /* 0x000096000b022625 */ /* 0x008fcc00078e0206 */
        /* <DEDUP_REMOVED lines=9> */
[----:B------:R-:W-:Y:S01]  /*0310*/  IADD3 R0, -R31, 0xbf, R30 ;  /* 0x000000bf1f007810 */ /* 0x000fe20007ffe11e */
[----:B------:R-:W2:Y:S01]  /*0320*/  S2R R29, SR_TID.X ;  /* 0x00000000001d7919 */ /* 0x000ea20000002100 */
[C---:B------:R-:W-:Y:S02]  /*0330*/  IADD3 R3, R53.reuse, R30, -R31 ;  /* 0x0000001e35037210 */ /* 0x040fe40007ffe81f */
[----:B------:R-:W-:Y:S02]  /*0340*/  IADD3 R2, R53, 0x3f, RZ ;  /* 0x0000003f35027810 */ /* 0x000fe40007ffe0ff */
[----:B------:R-:W-:Y:S02]  /*0350*/  IADD3 R0, R0, c[0x0][0x2e8], R53 ;  /* 0x0000ba0000007a10 */ /* 0x000fe40007ffe035 */
[----:B------:R-:W-:Y:S02]  /*0360*/  IADD3 R3, R3, -c[0x0][0x2e4], RZ ;  /* 0x8000b90003037a10 */ /* 0x000fe40007ffe0ff */
[----:B-1----:R-:W-:-:S02]  /*0370*/  SHF.R.S32.HI R5, RZ, 0x1f, R2 ;  /* 0x0000001fff057819 */ /* 0x002fc40000011402 */
[----:B------:R-:W-:Y:S02]  /*0380*/  SHF.R.S32.HI R4, RZ, 0x1f, R0 ;  /* 0x0000001fff047819 */ /* 0x000fe40000011400 */
[----:B------:R-:W-:Y:S02]  /*0390*/  SHF.R.S32.HI R6, RZ, 0x1f, R3 ;  /* 0x0000001fff067819 */ /* 0x000fe40000011403 */
[----:B------:R-:W-:Y:S02]  /*03a0*/  LEA.HI R5, R5, R2, RZ, 0x6 ;  /* 0x0000000205057211 */ /* 0x000fe400078f30ff */
[----:B------:R-:W-:Y:S02]  /*03b0*/  LEA.HI R0, R4, R0, RZ, 0x6 ;  /* 0x0000000004007211 */ /* 0x000fe400078f30ff */
[----:B------:R-:W-:Y:S02]  /*03c0*/  LEA.HI R2, R6, R3, RZ, 0x6 ;  /* 0x0000000306027211 */ /* 0x000fe400078f30ff */
[----:B------:R-:W-:-:S02]  /*03d0*/  SHF.R.S32.HI R3, RZ, 0x6, R5 ;  /* 0x00000006ff037819 */ /* 0x000fc40000011405 */
[----:B------:R-:W-:Y:S02]  /*03e0*/  SHF.R.S32.HI R0, RZ, 0x6, R0 ;  /* 0x00000006ff007819 */ /* 0x000fe40000011400 */
[----:B------:R-:W-:Y:S02]  /*03f0*/  SHF.R.S32.HI R2, RZ, 0x6, R2 ;  /* 0x00000006ff027819 */ /* 0x000fe40000011402 */
[----:B------:R-:W-:Y:S02]  /*0400*/  IMNMX R154, R3, R0, PT ;  /* 0x00000000039a7217 */ /* 0x000fe40003800200 */
[----:B------:R-:W-:-:S03]  /*0410*/  IMNMX R155, RZ, R2, !PT ;  /* 0x00000002ff9b7217 */ /* 0x000fc60007800200 */
[----:B------:R1:W-:Y:S01]  /*0420*/  STL [R1+0xc], R154 ;  /* 0x00000c9a01007387 */ /* 0x0003e20000100800 */
[----:B------:R-:W-:-:S03]  /*0430*/  ISETP.GT.AND P0, PT, R154, R155, PT ;  /* 0x0000009b9a00720c */ /* 0x000fc60003f04270 */
[----:B------:R1:W-:Y:S10]  /*0440*/  STL [R1+0x30], R155 ;  /* 0x0000309b01007387 */ /* 0x0003f40000100800 */
[----:B------:R-:W-:Y:S05]  /*0450*/  @P0 BRA `(.L_x_157) ;  /* 0x00000a8000000947 */ /* 0x000fea0003800000 */
[----:B--2---:R-:W2:Y:S01]  /*0460*/  LDC.U8 R2, c[0x0][0x329] ;  /* 0x0000ca40ff027b82 */ /* 0x004ea20000000000 */
        /* <DEDUP_REMOVED lines=8> */
[----:B------:R-:W-:Y:S01]  /*04f0*/  @!P0 SHF.R.S32.HI R5, RZ, 0x1f, R11 ;  /* 0x0000001fff058819 */ /* 0x000fe2000001140b */
[----:B------:R-:W-:-:S04]  /*0500*/  IMAD.IADD R20, R29, 0x1, -R9 ;  /* 0x000000011d147824 */ /* 0x000fc800078e0a09 */
[----:B------:R-:W-:Y:S02]  /*0510*/  @!P0 IMAD R6, R5, c[0x0][0x1e0], RZ ;  /* 0x0000780005068a24 */ /* 0x000fe400078e02ff */
[----:B------:R-:W-:Y:S01]  /*0520*/  IMAD.SHL.U32 R14, R20, 0x8, RZ ;  /* 0x00000008140e7824 */ /* 0x000fe200078e00ff */
[----:B--2---:R-:W-:Y:S01]  /*0530*/  ISETP.NE.AND P1, PT, R2, RZ, PT ;  /* 0x000000ff0200720c */ /* 0x004fe20003f25270 */
[----:B------:R-:W-:-:S03]  /*0540*/  @!P0 IMAD R6, R11, c[0x0][0x1e4], R6 ;  /* 0x000079000b068a24 */ /* 0x000fc600078e0206 */
[----:B------:R-:W-:Y:S02]  /*0550*/  IADD3 R23, R14, 0x40, RZ ;  /* 0x000000400e177810 */ /* 0x000fe40007ffe0ff */
[----:B---3--:R-:W-:-:S04]  /*0560*/  ISETP.NE.AND P2, PT, R3, RZ, PT ;  /* 0x000000ff0300720c */ /* 0x008fc80003f45270 */
[----:B------:R-:W-:-:S03]  /*0570*/  ISETP.NE.OR P3, PT, R2, RZ, !P2 ;  /* 0x000000ff0200720c */ /* 0x000fc60005765670 */
[----:B------:R-:W-:Y:S02]  /*0580*/  @P1 IMAD.MOV.U32 R0, RZ, RZ, c[0x0][0x210] ;  /* 0x00008400ff001624 */ /* 0x000fe400078e00ff */
[----:B------:R-:W-:Y:S02]  /*0590*/  @!P1 IMAD.MOV.U32 R4, RZ, RZ, c[0x0][0x214] ;  /* 0x00008500ff049624 */ /* 0x000fe400078e00ff */
[----:B------:R-:W-:Y:S02]  /*05a0*/  @P1 IMAD R0, R0, c[0x0][0x214], RZ ;  /* 0x0000850000001a24 */ /* 0x000fe400078e02ff */
[----:B------:R-:W-:Y:S01]  /*05b0*/  @P0 IMAD.WIDE.U32 R2, R25, c[0x0][0x1e8], RZ ;  /* 0x00007a0019020a25 */ /* 0x000fe200078e00ff */
[----:B------:R-:W-:Y:S02]  /*05c0*/  @!P1 SEL R0, R4, c[0x0][0x234], !P2 ;  /* 0x00008d0004009a07 */ /* 0x000fe40005000000 */
[----:B------:R-:W-:Y:S01]  /*05d0*/  ISETP.GE.AND P2, PT, R10, R15, PT ;  /* 0x0000000f0a00720c */ /* 0x000fe20003f46270 */
        /* <DEDUP_REMOVED lines=8> */
[----:B------:R-:W-:Y:S01]  /*0660*/  @!P0 IMAD.IADD R8, R5, 0x1, R6 ;  /* 0x0000000105088824 */ /* 0x000fe200078e0206 */
[----:B------:R-:W-:Y:S01]  /*0670*/  SHF.R.S32.HI R11, RZ, 0x1f, R10 ;  /* 0x0000001fff0b7819 */ /* 0x000fe2000001140a */
[----:B------:R-:W-:Y:S01]  /*0680*/  IMAD R6, R24, R0, R3 ;  /* 0x0000000018067224 */ /* 0x000fe200078e0203 */
[----:B------:R-:W-:Y:S01]  /*0690*/  SHF.R.S32.HI R0, RZ, 0x1f, R24 ;  /* 0x0000001fff007819 */ /* 0x000fe20000011418 */
[----:B------:R-:W-:Y:S01]  /*06a0*/  @P1 IMAD.MOV.U32 R19, RZ, RZ, c[0x0][0x210] ;  /* 0x00008400ff131624 */ /* 0x000fe200078e00ff */
[----:B------:R-:W-:Y:S01]  /*06b0*/  @!P3 SEL R7, R7, R25, !P0 ;  /* 0x000000190707b207 */ /* 0x000fe20004000000 */
[----:B------:R-:W-:Y:S01]  /*06c0*/  @!P1 IMAD.MOV.U32 R19, RZ, RZ, 0x1 ;  /* 0x00000001ff139424 */ /* 0x000fe200078e00ff */
[----:B------:R-:W-:Y:S01]  /*06d0*/  IADD3 R4, P0, R14, R2, RZ ;  /* 0x000000020e047210 */ /* 0x000fe20007f1e0ff */
[----:B------:R-:W-:Y:S01]  /*06e0*/  IMAD R0, R0, c[0x0][0x1f0], RZ ;  /* 0x00007c0000007a24 */ /* 0x000fe200078e02ff */
[----:B------:R-:W-:-:S02]  /*06f0*/  CS2R R2, SRZ ;  /* 0x0000000000027805 */ /* 0x000fc4000001ff00 */
[----:B------:R-:W-:Y:S01]  /*0700*/  LEA.HI.X.SX32 R5, R14, R8, 0x1, P0 ;  /* 0x000000080e057211 */ /* 0x000fe200000f0eff */
[----:B------:R-:W-:Y:S01]  /*0710*/  IMAD R8, R24, c[0x0][0x1f4], R0 ;  /* 0x00007d0018087a24 */ /* 0x000fe200078e0200 */
[----:B------:R-:W-:Y:S01]  /*0720*/  @!P3 MOV R2, R7 ;  /* 0x000000070002b202 */ /* 0x000fe20000000f00 */
[----:B------:R-:W-:Y:S01]  /*0730*/  IMAD R0, R30, R19, RZ ;  /* 0x000000131e007224 */ /* 0x000fe200078e02ff */
[----:B------:R-:W-:Y:S01]  /*0740*/  @!P3 SHF.R.S32.HI R3, RZ, 0x1f, R7 ;  /* 0x0000001fff03b819 */ /* 0x000fe20000011407 */
[----:B------:R-:W-:Y:S01]  /*0750*/  IMAD.WIDE.U32 R12, R24, c[0x0][0x1f0], R4 ;  /* 0x00007c00180c7a25 */ /* 0x000fe200078e0004 */
[----:B------:R-:W-:Y:S02]  /*0760*/  IADD3 R24, R14, 0x20, RZ ;  /* 0x000000200e187810 */ /* 0x000fe40007ffe0ff */
[----:B------:R-:W-:Y:S01]  /*0770*/  SHF.R.S32.HI R4, RZ, 0x1f, R0 ;  /* 0x0000001fff047819 */ /* 0x000fe20000011400 */
[----:B------:R-:W-:Y:S01]  /*0780*/  IMAD.IADD R9, R13, 0x1, R8 ;  /* 0x000000010d097824 */ /* 0x000fe200078e0208 */
[----:B------:R-:W-:-:S02]  /*0790*/  IADD3 R22, P1, P0, R0, R2, R6 ;  /* 0x0000000200167210 */ /* 0x000fc4000783e006 */
[----:B------:R-:W-:Y:S01]  /*07a0*/  SHF.R.S32.HI R0, RZ, 0x1f, R6 ;  /* 0x0000001fff007819 */ /* 0x000fe20000011406 */
[----:B------:R-:W-:-:S03]  /*07b0*/  IMAD.WIDE R6, R35, 0x80, R10 ;  /* 0x0000008023067825 */ /* 0x000fc600078e020a */
[----:B------:R-:W-:Y:S01]  /*07c0*/  IADD3.X R21, R4, R3, R0, P1, P0 ;  /* 0x0000000304157210 */ /* 0x000fe20000fe0400 */
        /* <DEDUP_REMOVED lines=14> */
.L_x_159:
[----:B------:R-:W-:Y:S05]  /*08b0*/  BSYNC B0 ;  /* 0x0000000000007941 */ /* 0x000fea0003800000 */
.L_x_158:
        /* <DEDUP_REMOVED lines=8> */
[----:B--2---:R-:W-:Y:S01]  /*0940*/  IMAD.X R2, RZ, RZ, R7, P0 ;  /* 0x000000ffff027224 */ /* 0x004fe200000e0607 */
        /* <DEDUP_REMOVED lines=11> */
.L_x_161:
[----:B------:R-:W-:Y:S05]  /*0a00*/  BSYNC B0 ;  /* 0x0000000000007941 */ /* 0x000fea0003800000 */
.L_x_160:
        /* <DEDUP_REMOVED lines=20> */
.L_x_163:
[----:B------:R-:W-:Y:S05]  /*0b50*/  BSYNC B0 ;  /* 0x0000000000007941 */ /* 0x000fea0003800000 */
.L_x_162:
[----:B------:R-:W-:Y:S01]  /*0b60*/  IADD3 R17, R10, 0x60, RZ ;  /* 0x000000600a117810 */ /* 0x000fe20007ffe0ff */
[----:B------:R-:W-:Y:S03]  /*0b70*/  BSSY B0, `(.L_x_164) ;  /* 0x0000013000007945 */ /* 0x000fe60003800000 */
[----:B------:R-:W-:-:S13]  /*0b80*/  ISETP.GE.AND P0, PT, R17, R15, PT ;  /* 0x0000000f1100720c */ /* 0x000fda0003f06270 */
        /* <DEDUP_REMOVED lines=17> */
.L_x_165:
[----:B------:R-:W-:Y:S05]  /*0ca0*/  BSYNC B0 ;  /* 0x0000000000007941 */ /* 0x000fea0003800000 */
.L_x_164:
[----:B------:R-:W-:-:S04]  /*0cb0*/  ISETP.NE.AND P6, PT, R20, RZ, PT ;  /* 0x000000ff1400720c */ /* 0x000fc80003fc5270 */
        /* <DEDUP_REMOVED lines=34> */
.L_x_157:
        /* <DEDUP_REMOVED lines=27> */
.L_x_166:
[----:B------:R-:W-:Y:S02]  /*1090*/  IABS R4, c[0x0][0x1c8] ;  /* 0x0000720000047a13 */ /* 0x000fe40000000000 */
[----:B------:R-:W-:Y:S02]  /*10a0*/  IABS R5, R24 ;  /* 0x0000001800057213 */ /* 0x000fe40000000000 */
[----:B------:R-:W2:Y:S01]  /*10b0*/  I2F.RP R2, R4 ;  /* 0x0000000400027306 */ /* 0x000ea20000209400 */
[----:B------:R-:W-:-:S07]  /*10c0*/  SHF.R.S32.HI R19, RZ, 0x1f, R24 ;  /* 0x0000001fff137819 */ /* 0x000fce0000011418 */
[----:B--2---:R-:W2:Y:S02]  /*10d0*/  MUFU.RCP R2, R2 ;  /* 0x0000000200027308 */ /* 0x004ea40000001000 */
[----:B--2---:R-:W-:-:S06]  /*10e0*/  IADD3 R2, R2, 0xffffffe, RZ ;  /* 0x0ffffffe02027810 */ /* 0x004fcc0007ffe0ff */
[----:B------:R-:W2:Y:S02]  /*10f0*/  F2I.FTZ.U32.TRUNC.NTZ R3, R2 ;  /* 0x0000000200037305 */ /* 0x000ea4000021f000 */
[----:B--2---:R-:W-:Y:S02]  /*1100*/  IMAD.MOV R0, RZ, RZ, -R3 ;  /* 0x000000ffff007224 */ /* 0x004fe400078e0a03 */
        /* <DEDUP_REMOVED lines=34> */
.L_x_167:
[----:B------:R-:W-:Y:S01]  /*1330*/  SHF.R.S32.HI R5, RZ, 0x1f, R29 ;  /* 0x0000001fff057819 */ /* 0x000fe2000001141d */
[----:B------:R-:W-:Y:S01]  /*1340*/  IMAD R19, R19, c[0x0][0x1a8], RZ ;  /* 0x00006a0013137a24 */ /* 0x000fe200078e02ff */
[----:B------:R-:W-:Y:S01]  /*1350*/  SHF.R.S32.HI R12, RZ, 0x1f, R10 ;  /* 0x0000001fff0c7819 */ /* 0x000fe2000001140a */
[----:B------:R-:W-:Y:S01]  /*1360*/  IMAD.IADD R40, R31, 0x1, -R30 ;  /* 0x000000011f287824 */ /* 0x000fe200078e0a1e */
[CC--:B------:R-:W-:Y:S01]  /*1370*/  LEA.HI R3, R5.reuse, R29.reuse, RZ, 0x2 ;  /* 0x0000001d05037211 */ /* 0x0c0fe200078f10ff */
[----:B------:R-:W-:Y:S01]  /*1380*/  IMAD R19, R24, c[0x0][0x1ac], R19 ;  /* 0x00006b0018137a24 */ /* 0x000fe200078e0213 */
[----:B------:R-:W-:Y:S01]  /*1390*/  LEA.HI R28, R5, R29, RZ, 0x3 ;  /* 0x0000001d051c7211 */ /* 0x000fe200078f18ff */
[----:B------:R-:W-:Y:S01]  /*13a0*/  BSSY B0, `(.L_x_168) ;  /* 0x0000066000007945 */ /* 0x000fe20003800000 */
[----:B------:R-:W-:-:S02]  /*13b0*/  LOP3.LUT R0, R3, 0xfffffffc, RZ, 0xc0, !PT ;  /* 0xfffffffc03007812 */ /* 0x000fc400078ec0ff */
[----:B------:R-:W-:Y:S02]  /*13c0*/  SHF.R.S32.HI R26, RZ, 0x3, R28 ;  /* 0x00000003ff1a7819 */ /* 0x000fe4000001141c */
[----:B------:R-:W-:Y:S01]  /*13d0*/  SHF.R.S32.HI R4, RZ, 0x2, R3 ;  /* 0x00000002ff047819 */ /* 0x000fe20000011403 */
[----:B------:R-:W-:Y:S01]  /*13e0*/  IMAD.IADD R0, R29, 0x1, -R0 ;  /* 0x000000011d007824 */ /* 0x000fe200078e0a00 */
[-C--:B------:R-:W-:Y:S01]  /*13f0*/  LEA.HI R27, R5, R29.reuse, RZ, 0x4 ;  /* 0x0000001d051b7211 */ /* 0x080fe200078f20ff */
[----:B------:R-:W-:Y:S01]  /*1400*/  IMAD.SHL.U32 R2, R26, 0x40, RZ ;  /* 0x000000401a027824 */ /* 0x000fe200078e00ff */
[----:B------:R-:W-:Y:S01]  /*1410*/  LEA.HI R3, R3, R4, RZ, 0x1 ;  /* 0x0000000403037211 */ /* 0x000fe200078f08ff */
[----:B------:R-:W-:Y:S01]  /*1420*/  IMAD.SHL.U32 R156, R0, 0x8, RZ ;  /* 0x00000008009c7824 */ /* 0x000fe200078e00ff */
[----:B------:R-:W-:Y:S02]  /*1430*/  LEA.HI R23, R5, R29, RZ, 0x5 ;  /* 0x0000001d05177211 */ /* 0x000fe400078f28ff */
[----:B------:R-:W-:-:S02]  /*1440*/  LOP3.LUT R0, R2, 0xc0, RZ, 0xc0, !PT ;  /* 0x000000c002007812 */ /* 0x000fc400078ec0ff */
[----:B------:R-:W-:Y:S02]  /*1450*/  LOP3.LUT R3, R3, 0x7fffffe, RZ, 0xc0, !PT ;  /* 0x07fffffe03037812 */ /* 0x000fe400078ec0ff */
[----:B------:R-:W-:Y:S02]  /*1460*/  LOP3.LUT R5, R27, 0xfffffff0, RZ, 0xc0, !PT ;  /* 0xfffffff01b057812 */ /* 0x000fe400078ec0ff */
[----:B------:R-:W-:Y:S01]  /*1470*/  LOP3.LUT R2, R0, 0x18, R156, 0xf8, !PT ;  /* 0x0000001800027812 */ /* 0x000fe200078ef89c */
[----:B------:R-:W-:Y:S01]  /*1480*/  IMAD.IADD R3, R4, 0x1, -R3 ;  /* 0x0000000104037824 */ /* 0x000fe200078e0a03 */
[----:B------:R-:W-:Y:S01]  /*1490*/  SHF.R.S32.HI R25, RZ, 0x5, R23 ;  /* 0x00000005ff197819 */ /* 0x000fe20000011417 */
[----:B------:R-:W-:Y:S01]  /*14a0*/  IMAD.IADD R20, R29, 0x1, -R5 ;  /* 0x000000011d147824 */ /* 0x000fe200078e0a05 */
[----:B------:R-:W-:Y:S02]  /*14b0*/  SHF.R.U32.HI R0, RZ, 0x3, R0 ;  /* 0x00000003ff007819 */ /* 0x000fe40000011600 */
[----:B------:R-:W-:-:S02]  /*14c0*/  SHF.R.S32.HI R5, RZ, 0x1f, R4 ;  /* 0x0000001fff057819 */ /* 0x000fc40000011404 */
[----:B------:R-:W-:Y:S01]  /*14d0*/  LOP3.LUT R2, R2, R0, RZ, 0x3c, !PT ;  /* 0x0000000002027212 */ /* 0x000fe200078e3cff */
[----:B------:R-:W-:Y:S01]  /*14e0*/  IMAD R0, R25, 0x8, R3 ;  /* 0x0000000819007824 */ /* 0x000fe200078e0203 */
[----:B------:R-:W-:Y:S01]  /*14f0*/  LEA.HI R22, R20, R20, RZ, 0x1 ;  /* 0x0000001414167211 */ /* 0x000fe200078f08ff */
[C---:B------:R-:W-:Y:S01]  /*1500*/  IMAD R13, R5.reuse, c[0x0][0x1a0], RZ ;  /* 0x00006800050d7a24 */ /* 0x040fe200078e02ff */
[----:B------:R-:W-:Y:S01]  /*1510*/  SHF.R.S32.HI R157, RZ, 0x1f, R156 ;  /* 0x0000001fff9d7819 */ /* 0x000fe2000001149c */
[----:B------:R-:W-:Y:S01]  /*1520*/  IMAD.U32 R222, R0, 0x20, R2 ;  /* 0x0000002000de7824 */ /* 0x000fe200078e0002 */
[--C-:B------:R-:W-:Y:S01]  /*1530*/  SHF.R.S32.HI R11, RZ, 0x1, R22.reuse ;  /* 0x00000001ff0b7819 */ /* 0x100fe20000011416 */
[----:B------:R-:W-:Y:S01]  /*1540*/  IMAD R0, R5, c[0x0][0x198], RZ ;  /* 0x0000660005007a24 */ /* 0x000fe200078e02ff */
[----:B------:R-:W-:Y:S01]  /*1550*/  SHF.R.S32.HI R2, RZ, 0x1f, R22 ;  /* 0x0000001fff027819 */ /* 0x000fe20000011416 */
[----:B------:R-:W-:Y:S01]  /*1560*/  IMAD.WIDE.U32 R6, R4, c[0x0][0x198], R156 ;  /* 0x0000660004067a25 */ /* 0x000fe200078e009c */
[C---:B------:R-:W-:Y:S01]  /*1570*/  IADD3 R8, P0, R156.reuse, R9, RZ ;  /* 0x000000099c087210 */ /* 0x040fe20007f1e0ff */
[----:B------:R2:W-:Y:S01]  /*1580*/  STL.64 [R1+0x38], R156 ;  /* 0x0000389c01007387 */ /* 0x0005e20000100a00 */
[----:B------:R-:W-:Y:S01]  /*1590*/  IADD3 R151, R156, 0x20, RZ ;  /* 0x000000209c977810 */ /* 0x000fe20007ffe0ff */
[----:B------:R-:W-:Y:S01]  /*15a0*/  IMAD R15, R4, c[0x0][0x19c], R0 ;  /* 0x00006700040f7a24 */ /* 0x000fe200078e0200 */
[----:B------:R-:W-:Y:S01]  /*15b0*/  LEA.HI R0, R2, R11, RZ, 0x2 ;  /* 0x0000000b02007211 */ /* 0x000fe200078f10ff */
[----:B------:R-:W-:Y:S01]  /*15c0*/  IMAD.WIDE.U32 R2, R4, c[0x0][0x1a0], R156 ;  /* 0x0000680004027a25 */ /* 0x000fe200078e009c */
[----:B------:R-:W-:Y:S01]  /*15d0*/  IADD3 R6, P1, R16, R6, RZ ;  /* 0x0000000610067210 */ /* 0x000fe20007f3e0ff */
[----:B------:R2:W-:Y:S01]  /*15e0*/  STL [R1+0x58], R40 ;  /* 0x0000582801007387 */ /* 0x0005e20000100800 */
[----:B------:R-:W-:Y:S01]  /*15f0*/  LOP3.LUT R0, R0, 0xfffffffc, RZ, 0xc0, !PT ;  /* 0xfffffffc00007812 */ /* 0x000fe200078ec0ff */
[----:B------:R-:W-:Y:S01]  /*1600*/  IMAD.X R9, R157, 0x1, R17, P0 ;  /* 0x000000019d097824 */ /* 0x000fe200000e0611 */
[----:B------:R-:W-:Y:S01]  /*1610*/  IADD3 R2, P0, R14, R2, RZ ;  /* 0x000000020e027210 */ /* 0x000fe20007f1e0ff */
[----:B------:R-:W-:Y:S01]  /*1620*/  IMAD R13, R4, c[0x0][0x1a4], R13 ;  /* 0x00006900040d7a24 */ /* 0x000fe200078e020d */
[----:B------:R-:W-:Y:S01]  /*1630*/  IADD3.X R7, R21, R7, R15, P1, !PT ;  /* 0x0000000715077210 */ /* 0x000fe20000ffe40f */
[----:B------:R-:W-:Y:S01]  /*1640*/  IMAD.WIDE.U32 R16, R24, c[0x0][0x1a8], R8 ;  /* 0x00006a0018107a25 */ /* 0x000fe200078e0008 */
[----:B------:R-:W-:-:S02]  /*1650*/  IADD3 R150, R156, 0x40, RZ ;  /* 0x000000409c967810 */ /* 0x000fc40007ffe0ff */
[----:B------:R-:W-:Y:S01]  /*1660*/  IADD3.X R3, R18, R3, R13, P0, !PT ;  /* 0x0000000312037210 */ /* 0x000fe200007fe40d */
[----:B------:R-:W-:Y:S01]  /*1670*/  IMAD.IADD R24, R11, 0x1, -R0 ;  /* 0x000000010b187824 */ /* 0x000fe200078e0a00 */
[----:B------:R-:W-:Y:S01]  /*1680*/  ISETP.GE.AND P0, PT, R4, R40, PT ;  /* 0x000000280400720c */ /* 0x000fe20003f06270 */
[C---:B------:R-:W-:Y:S01]  /*1690*/  IMAD R0, R12.reuse, c[0x0][0x1b8], RZ ;  /* 0x00006e000c007a24 */ /* 0x040fe200078e02ff */
[----:B------:R-:W-:Y:S01]  /*16a0*/  LOP3.LUT R9, R23, 0xffffffe0, RZ, 0xc0, !PT ;  /* 0xffffffe017097812 */ /* 0x000fe200078ec0ff */
[----:B------:R-:W-:Y:S01]  /*16b0*/  IMAD R8, R12, c[0x0][0x1b0], RZ ;  /* 0x00006c000c087a24 */ /* 0x000fe200078e02ff */
[----:B------:R-:W-:Y:S01]  /*16c0*/  LOP3.LUT P1, RZ, R24, 0x2, RZ, 0xc0, !PT ;  /* 0x0000000218ff7812 */ /* 0x000fe2000782c0ff */
[C---:B------:R-:W-:Y:S02]  /*16d0*/  IMAD R0, R10.reuse, c[0x0][0x1bc], R0 ;  /* 0x00006f000a007a24 */ /* 0x040fe400078e0200 */
[----:B------:R-:W-:-:S04]  /*16e0*/  IMAD.WIDE.U32 R36, R10, c[0x0][0x1b0], R6 ;  /* 0x00006c000a247a25 */ /* 0x000fc800078e0006 */
[C---:B------:R-:W-:Y:S01]  /*16f0*/  IMAD.WIDE.U32 R32, R10.reuse, c[0x0][0x1b8], R2 ;  /* 0x00006e000a207a25 */ /* 0x040fe200078e0002 */
[----:B------:R2:W-:Y:S03]  /*1700*/  STL.64 [R1+0x48], R36 ;  /* 0x0000482401007387 */ /* 0x0005e60000100a00 */
[----:B------:R-:W-:Y:S01]  /*1710*/  IMAD R8, R10, c[0x0][0x1b4], R8 ;  /* 0x00006d000a087a24 */ /* 0x000fe200078e0208 */
[----:B------:R2:W-:Y:S01]  /*1720*/  STL.64 [R1+0x60], R32 ;  /* 0x0000602001007387 */ /* 0x0005e20000100a00 */
[----:B------:R-:W-:-:S03]  /*1730*/  IMAD.WIDE R6, R35, 0x80, R4 ;  /* 0x0000008023067825 */ /* 0x000fc600078e0204 */
[----:B------:R2:W-:Y:S01]  /*1740*/  STL [R1+0x50], R151 ;  /* 0x0000509701007387 */ /* 0x0005e20000100800 */
[----:B------:R-:W-:Y:S02]  /*1750*/  IMAD.IADD R35, R33, 0x1, R0 ;  /* 0x0000000121237824 */ /* 0x000fe400078e0200 */
[----:B------:R-:W-:Y:S01]  /*1760*/  IMAD.IADD R39, R37, 0x1, R8 ;  /* 0x0000000125277824 */ /* 0x000fe200078e0208 */
[----:B------:R2:W-:Y:S01]  /*1770*/  STL [R1+0x54], R150 ;  /* 0x0000549601007387 */ /* 0x0005e20000100800 */
[----:B------:R-:W-:Y:S02]  /*1780*/  IMAD.MOV.U32 R21, RZ, RZ, 0x10 ;  /* 0x00000010ff157424 */ /* 0x000fe400078e00ff */
[----:B------:R-:W-:Y:S01]  /*1790*/  IMAD.IADD R18, R29, 0x1, -R9 ;  /* 0x000000011d127824 */ /* 0x000fe200078e0a09 */
[----:B------:R2:W-:Y:S01]  /*17a0*/  STL [R1+0x14], R35 ;  /* 0x0000142301007387 */ /* 0x0005e20000100800 */
[----:B------:R-:W-:Y:S01]  /*17b0*/  IMAD.SHL.U32 R222, R222, 0x2, RZ ;  /* 0x00000002dede7824 */ /* 0x000fe200078e00ff */
[----:B------:R-:W-:Y:S01]  /*17c0*/  SEL R2, R21, 0xfffffff0, !P1 ;  /* 0xfffffff015027807 */ /* 0x000fe20004800000 */
[----:B------:R-:W-:Y:S01]  /*17d0*/  IMAD.IADD R11, R17, 0x1, R19 ;  /* 0x00000001110b7824 */ /* 0x000fe200078e0213 */
[----:B------:R2:W-:Y:S01]  /*17e0*/  STL [R1+0x44], R39 ;  /* 0x0000442701007387 */ /* 0x0005e20000100800 */
[----:B------:R-:W-:Y:S05]  /*17f0*/  @P0 BRA `(.L_x_169) ;  /* 0x0000020000000947 */ /* 0x000fea0003800000 */
[----:B------:R-:W-:Y:S01]  /*1800*/  ISETP.GE.AND P4, PT, R156, c[0x0][0x220], PT ;  /* 0x000088009c007a0c */ /* 0x000fe20003f86270 */
        /* <DEDUP_REMOVED lines=31> */
.L_x_169:
[----:B------:R-:W-:Y:S05]  /*1a00*/  BSYNC B0 ;  /* 0x0000000000007941 */ /* 0x000fea0003800000 */
.L_x_168:
[----:B------:R-:W-:Y:S01]  /*1a10*/  IADD3 R19, R4, 0x20, RZ ;  /* 0x0000002004137810 */ /* 0x000fe20007ffe0ff */
[----:B------:R-:W-:Y:S03]  /*1a20*/  BSSY B0, `(.L_x_170) ;  /* 0x0000024000007945 */ /* 0x000fe60003800000 */
[----:B------:R-:W-:-:S13]  /*1a30*/  ISETP.GE.AND P0, PT, R19, R40, PT ;  /* 0x000000281300720c */ /* 0x000fda0003f06270 */
[----:B------:R-:W-:Y:S05]  /*1a40*/  @P0 BRA `(.L_x_171) ;  /* 0x0000021000000947 */ /* 0x000fea0003800000 */
[----:B------:R-:W-:Y:S01]  /*1a50*/  IADD3 R0, P0, R6, 0x20, RZ ;  /* 0x0000002006007810 */ /* 0x000fe20007f1e0ff */
[----:B---3--:R-:W-:Y:S01]  /*1a60*/  IMAD.MOV.U32 R8, RZ, RZ, R16 ;  /* 0x000000ffff087224 */ /* 0x008fe200078e0010 */
        /* <DEDUP_REMOVED lines=31> */
.L_x_171:
[----:B------:R-:W-:Y:S05]  /*1c60*/  BSYNC B0 ;  /* 0x0000000000007941 */ /* 0x000fea0003800000 */
.L_x_170:
        /* <DEDUP_REMOVED lines=37> */
.L_x_173:
[----:B------:R-:W-:Y:S05]  /*1ec0*/  BSYNC B0 ;  /* 0x0000000000007941 */ /* 0x000fea0003800000 */
.L_x_172:
[----:B------:R-:W-:Y:S01]  /*1ed0*/  IADD3 R0, R4, 0x60, RZ ;  /* 0x0000006004007810 */ /* 0x000fe20007ffe0ff */
[----:B------:R-:W-:Y:S01]  /*1ee0*/  UMOV UR8, 0x6 ;  /* 0x0000000600087882 */ /* 0x000fe20000000000 */
[----:B------:R-:W-:Y:S01]  /*1ef0*/  BSSY B0, `(.L_x_174) ;  /* 0x0000026000007945 */ /* 0x000fe20003800000 */
[----:B------:R-:W-:Y:S01]  /*1f00*/  ULDC.64 UR6, c[0x0][0x198] ;  /* 0x0000660000067ab9 */ /* 0x000fe20000000a00 */
[----:B------:R-:W-:Y:S01]  /*1f10*/  ISETP.GE.AND P0, PT, R0, R40, PT ;  /* 0x000000280000720c */ /* 0x000fe20003f06270 */
[----:B------:R-:W-:Y:S02]  /*1f20*/  USHF.L.U64.HI UR9, UR6, UR8, UR7 ;  /* 0x0000000806097299 */ /* 0x000fe40008010207 */
[----:B------:R-:W-:-:S10]  /*1f30*/  USHF.L.U32 UR10, UR6, 0x6, URZ ;  /* 0x00000006060a7899 */ /* 0x000fd4000800063f */
[----:B------:R-:W-:Y:S05]  /*1f40*/  @P0 BRA `(.L_x_175) ;  /* 0x0000020000000947 */ /* 0x000fea0003800000 */
[----:B------:R-:W-:Y:S01]  /*1f50*/  IADD3 R0, P0, R6, 0x60, RZ ;  /* 0x0000006006007810 */ /* 0x000fe20007f1e0ff */
[----:B------:R-:W-:Y:S01]  /*1f60*/  IMAD.MOV.U32 R10, RZ, RZ, R16 ;  /* 0x000000ffff0a7224 */ /* 0x000fe200078e0010 */
[----:B------:R-:W-:Y:S02]  /*1f70*/  ISETP.GE.AND P3, PT, R156, c[0x0][0x220], PT ;  /* 0x000088009c007a0c */ /* 0x000fe40003f66270 */
[----:B------:R-:W-:Y:S01]  /*1f80*/  ISETP.GE.AND P2, PT, R151, c[0x0][0x220], PT ;  /* 0x0000880097007a0c */ /* 0x000fe20003f46270 */
[----:B------:R-:W-:Y:S01]  /*1f90*/  IMAD.X R6, RZ, RZ, R7, P0 ;  /* 0x000000ffff067224 */ /* 0x000fe200000e0607 */
[----:B------:R-:W-:Y:S01]  /*1fa0*/  ISETP.GE.AND P0, PT, R150, c[0x0][0x220], PT ;  /* 0x0000880096007a0c */ /* 0x000fe20003f06270 */
[----:B------:R-:W-:-:S04]  /*1fb0*/  IMAD.WIDE.U32 R10, R0, c[0x0][0x190], R10 ;  /* 0x00006400000a7a25 */ /* 0x000fc800078e000a */
[----:B------:R-:W-:-:S04]  /*1fc0*/  IMAD R6, R6, c[0x0][0x190], RZ ;  /* 0x0000640006067a24 */ /* 0x000fc800078e02ff */
[----:B------:R-:W-:Y:S01]  /*1fd0*/  IMAD R0, R0, c[0x0][0x194], R6 ;  /* 0x0000650000007a24 */ /* 0x000fe200078e0206 */
[C---:B---3--:R-:W-:Y:S01]  /*1fe0*/  @!P3 LEA R8, P4, R10.reuse, c[0x0][0x160], 0x1 ;  /* 0x000058000a08ba11 */ /* 0x048fe200078808ff */
        /* <DEDUP_REMOVED lines=22> */
.L_x_175:
[----:B------:R-:W-:Y:S05]  /*2150*/  BSYNC B0 ;  /* 0x0000000000007941 */ /* 0x000fea0003800000 */
.L_x_174:
[----:B------:R-:W-:Y:S01]  /*2160*/  MOV R102, R38 ;  /* 0x0000002600667202 */ /* 0x000fe20000000f00 */
[----:B------:R-:W-:Y:S01]  /*2170*/  IMAD.MOV.U32 R102, RZ, RZ, R36 ;  /* 0x000000ffff667224 */ /* 0x000fe200078e0024 */
[----:B------:R-:W-:Y:S01]  /*2180*/  MOV R103, R39 ;  /* 0x0000002700677202 */ /* 0x000fe20000000f00 */
[----:B------:R-:W-:Y:S01]  /*2190*/  BSSY B0, `(.L_x_176) ;  /* 0x0000027000007945 */ /* 0x000fe20003800000 */
[----:B------:R-:W-:-:S03]  /*21a0*/  IADD3 R52, R154, -0x1, RZ ;  /* 0xffffffff9a347810 */ /* 0x000fc60007ffe0ff */
[----:B------:R4:W-:Y:S01]  /*21b0*/  STL.64 [R1+0x40], R102 ;  /* 0x0000406601007387 */ /* 0x0009e20000100a00 */
[----:B---3--:R-:W-:Y:S01]  /*21c0*/  SHF.R.S32.HI R12, RZ, 0x1f, R52 ;  /* 0x0000001fff0c7819 */ /* 0x008fe20000011434 */
[C---:B------:R-:W-:Y:S01]  /*21d0*/  IMAD R14, R52.reuse, -0x40, R53 ;  /* 0xffffffc0340e7824 */ /* 0x040fe200078e0235 */
[----:B------:R-:W-:Y:S01]  /*21e0*/  MOV R101, R52 ;  /* 0x0000003400657202 */ /* 0x000fe20000000f00 */
[C---:B------:R-:W-:Y:S02]  /*21f0*/  IMAD R0, R52.reuse, UR9, RZ ;  /* 0x0000000934007c24 */ /* 0x040fe4000f8e02ff */
[----:B------:R-:W-:Y:S01]  /*2200*/  IMAD.WIDE.U32 R6, R52, UR10, R102 ;  /* 0x0000000a34067c25 */ /* 0x000fe2000f8e0066 */
[----:B------:R-:W-:-:S03]  /*2210*/  ISETP.GE.AND P0, PT, R4, R14, PT ;  /* 0x0000000e0400720c */ /* 0x000fc60003f06270 */
[----:B------:R-:W-:-:S04]  /*2220*/  IMAD R0, R12, UR10, R0 ;  /* 0x0000000a0c007c24 */ /* 0x000fc8000f8e0200 */
[----:B------:R-:W-:-:S06]  /*2230*/  IMAD.IADD R0, R7, 0x1, R0 ;  /* 0x0000000107007824 */ /* 0x000fcc00078e0200 */
        /* <DEDUP_REMOVED lines=28> */
.L_x_177:
[----:B------:R-:W-:Y:S05]  /*2400*/  BSYNC B0 ;  /* 0x0000000000007941 */ /* 0x000fea0003800000 */
.L_x_176:
[----:B------:R-:W-:Y:S01]  /*2410*/  ISETP.GE.AND P0, PT, R19, R14, PT ;  /* 0x0000000e1300720c */ /* 0x000fe20003f06270 */
[----:B------:R-:W-:Y:S01]  /*2420*/  UMOV UR7, 0x5 ;  /* 0x0000000500077882 */ /* 0x000fe20000000000 */
[----:B------:R-:W-:Y:S01]  /*2430*/  BSSY B0, `(.L_x_178) ;  /* 0x0000023000007945 */ /* 0x000fe20003800000 */
[----:B------:R-:W-:Y:S02]  /*2440*/  ULDC UR14, c[0x0][0x19c] ;  /* 0x00006700000e7ab9 */ /* 0x000fe40000000800 */
[----:B------:R-:W-:Y:S02]  /*2450*/  USHF.L.U32 UR11, UR6, 0x5, URZ ;  /* 0x00000005060b7899 */ /* 0x000fe4000800063f */
[----:B------:R-:W-:Y:S02]  /*2460*/  ULDC.64 UR4, c[0x0][0x1a0] ;  /* 0x0000680000047ab9 */ /* 0x000fe40000000a00 */
[----:B------:R-:W-:Y:S02]  /*2470*/  USHF.L.U64.HI UR6, UR6, UR7, UR14 ;  /* 0x0000000706067299 */ /* 0x000fe4000801020e */
[----:B------:R-:W-:-:S02]  /*2480*/  USHF.L.U64.HI UR8, UR4, UR8, UR5 ;  /* 0x0000000804087299 */ /* 0x000fc40008010205 */
[----:B------:R-:W-:Y:S01]  /*2490*/  USHF.L.U32 UR14, UR4, 0x6, URZ ;  /* 0x00000006040e7899 */ /* 0x000fe2000800063f */
[----:B------:R-:W-:Y:S06]  /*24a0*/  @P0 BRA `(.L_x_179) ;  /* 0x000001b000000947 */ /* 0x000fec0003800000 */
[----:B------:R-:W-:Y:S02]  /*24b0*/  ISETP.GE.AND P3, PT, R156, c[0x0][0x220], PT ;  /* 0x000088009c007a0c */ /* 0x000fe40003f66270 */
[----:B------:R-:W-:Y:S02]  /*24c0*/  ISETP.GE.AND P2, PT, R151, c[0x0][0x220], PT ;  /* 0x0000880097007a0c */ /* 0x000fe40003f46270 */
[----:B------:R-:W-:Y:S02]  /*24d0*/  IADD3 R6, P1, R6, UR11, RZ ;  /* 0x0000000b06067c10 */ /* 0x000fe4000ff3e0ff */
[----:B------:R-:W-:Y:S02]  /*24e0*/  ISETP.GE.AND P0, PT, R150, c[0x0][0x220], PT ;  /* 0x0000880096007a0c */ /* 0x000fe40003f06270 */
[----:B------:R-:W-:-:S05]  /*24f0*/  IADD3.X R0, R0, UR6, RZ, P1, !PT ;  /* 0x0000000600007c10 */ /* 0x000fca0008ffe4ff */
[C---:B---3--:R-:W-:Y:S01]  /*2500*/  @!P3 LEA R10, P4, R6.reuse, c[0x0][0x168], 0x1 ;  /* 0x00005a00060aba11 */ /* 0x048fe200078808ff */
        /* <DEDUP_REMOVED lines=21> */
.L_x_179:
[----:B------:R-:W-:Y:S05]  /*2660*/  BSYNC B0 ;  /* 0x0000000000007941 */ /* 0x000fea0003800000 */
.L_x_178:
[----:B------:R-:W0:Y:S01]  /*2670*/  LDGDEPBAR ;  /* 0x00000000000079af */ /* 0x000e220000000000 */
[----:B------:R-:W-:Y:S01]  /*2680*/  LOP3.LUT R0, R22, 0x7fffffe, RZ, 0xc0, !PT ;  /* 0x07fffffe16007812 */ /* 0x000fe200078ec0ff */
[----:B---3--:R-:W-:Y:S01]  /*2690*/  IMAD R10, R25, 0x10, R30 ;  /* 0x00000010190a7824 */ /* 0x008fe200078e021e */
[----:B------:R-:W-:Y:S01]  /*26a0*/  LOP3.LUT R3, R28, 0xfffffff8, RZ, 0xc0, !PT ;  /* 0xfffffff81c037812 */ /* 0x000fe200078ec0ff */
[----:B------:R-:W-:Y:S01]  /*26b0*/  IMAD.MOV.U32 R16, RZ, RZ, R34 ;  /* 0x000000ffff107224 */ /* 0x000fe200078e0022 */
[----:B------:R-:W-:Y:S01]  /*26c0*/  ISETP.GE.AND P0, PT, R4, R14, PT ;  /* 0x0000000e0400720c */ /* 0x000fe20003f06270 */
[----:B------:R-:W-:Y:S01]  /*26d0*/  IMAD.IADD R8, R20, 0x1, -R0 ;  /* 0x0000000114087824 */ /* 0x000fe200078e0a00 */
[----:B------:R-:W-:Y:S01]  /*26e0*/  SHF.R.S32.HI R4, RZ, 0x1f, R18 ;  /* 0x0000001fff047819 */ /* 0x000fe20000011412 */
[----:B------:R-:W-:Y:S01]  /*26f0*/  IMAD.IADD R0, R29, 0x1, -R3 ;  /* 0x000000011d007824 */ /* 0x000fe200078e0a03 */
[----:B------:R-:W-:Y:S01]  /*2700*/  SHF.R.S32.HI R5, RZ, 0x1f, R20 ;  /* 0x0000001fff057819 */ /* 0x000fe20000011414 */
[----:B------:R-:W-:Y:S01]  /*2710*/  IMAD R3, R52, UR8, RZ ;  /* 0x0000000834037c24 */ /* 0x000fe2000f8e02ff */
[----:B------:R-:W-:Y:S01]  /*2720*/  SHF.R.S32.HI R9, RZ, 0x4, R27 ;  /* 0x00000004ff097819 */ /* 0x000fe2000001141b */
[----:B------:R-:W-:Y:S01]  /*2730*/  IMAD.MOV.U32 R17, RZ, RZ, R35 ;  /* 0x000000ffff117224 */ /* 0x000fe200078e0023 */
[----:B------:R-:W-:Y:S01]  /*2740*/  LEA.HI R4, R4, R18, RZ, 0x2 ;  /* 0x0000001204047211 */ /* 0x000fe200078f10ff */
[----:B------:R-:W-:Y:S01]  /*2750*/  IMAD R12, R12, UR14, R3 ;  /* 0x0000000e0c0c7c24 */ /* 0x000fe2000f8e0203 */
[----:B------:R-:W-:Y:S01]  /*2760*/  LEA.HI R7, R5, R20, RZ, 0x3 ;  /* 0x0000001405077211 */ /* 0x000fe200078f18ff */
[----:B------:R-:W-:Y:S01]  /*2770*/  IMAD.MOV.U32 R16, RZ, RZ, R32 ;  /* 0x000000ffff107224 */ /* 0x000fe200078e0020 */
[----:B------:R-:W-:Y:S01]  /*2780*/  LEA.HI R6, R0, R0, RZ, 0x1 ;  /* 0x0000000000067211 */ /* 0x000fe200078f08ff */
[----:B------:R-:W-:Y:S01]  /*2790*/  IMAD.SHL.U32 R13, R26, 0x8, RZ ;  /* 0x000000081a0d7824 */ /* 0x000fe200078e00ff */
[----:B------:R-:W-:Y:S01]  /*27a0*/  LEA.HI R5, R27, R9, RZ, 0x1 ;  /* 0x000000091b057211 */ /* 0x000fe200078f08ff */
[----:B------:R-:W-:Y:S01]  /*27b0*/  IMAD.SHL.U32 R29, R29, 0x2, RZ ;  /* 0x000000021d1d7824 */ /* 0x000fe200078e00ff */
[----:B------:R-:W-:Y:S01]  /*27c0*/  SHF.R.S32.HI R4, RZ, 0x2, R4 ;  /* 0x00000002ff047819 */ /* 0x000fe20000011404 */
[----:B------:R3:W-:Y:S01]  /*27d0*/  STL.64 [R1+0x10], R16 ;  /* 0x0000101001007387 */ /* 0x0007e20000100a00 */
[----:B------:R-:W-:Y:S01]  /*27e0*/  LOP3.LUT R3, R6, 0x7fffffe, RZ, 0xc0, !PT ;  /* 0x07fffffe06037812 */ /* 0x000fe200078ec0ff */
[----:B------:R-:W-:-:S04]  /*27f0*/  DEPBAR.LE SB0, 0x0 ;  /* 0x000080000000791a */ /* 0x000fc80000000000 */
[----:B------:R-:W-:Y:S01]  /*2800*/  BAR.SYNC.DEFER_BLOCKING 0x0 ;  /* 0x0000000000007b1d */ /* 0x000fe20000010000 */
[----:B------:R-:W-:Y:S01]  /*2810*/  LOP3.LUT R5, R5, 0xfffffffe, RZ, 0xc0, !PT ;  /* 0xfffffffe05057812 */ /* 0x000fe200078ec0ff */
[----:B------:R-:W-:Y:S01]  /*2820*/  IMAD.IADD R54, R10, 0x1, R4 ;  /* 0x000000010a367824 */ /* 0x000fe200078e0204 */
[----:B------:R-:W-:Y:S01]  /*2830*/  LOP3.LUT R148, R29, 0x6, RZ, 0xc0, !PT ;  /* 0x000000061d947812 */ /* 0x000fe200078ec0ff */
[----:B------:R-:W-:Y:S02]  /*2840*/  IMAD.SHL.U32 R4, R24, 0x40, RZ ;  /* 0x0000004018047824 */ /* 0x000fe400078e00ff */
[----:B------:R-:W-:Y:S01]  /*2850*/  IMAD.IADD R11, R0, 0x1, -R3 ;  /* 0x00000001000b7824 */ /* 0x000fe200078e0a03 */
[----:B------:R-:W-:Y:S01]  /*2860*/  SHF.R.S32.HI R0, RZ, 0x1, R6 ;  /* 0x00000001ff007819 */ /* 0x000fe20000011406 */
[----:B------:R-:W-:Y:S01]  /*2870*/  IMAD.IADD R9, R9, 0x1, -R5 ;  /* 0x0000000109097824 */ /* 0x000fe200078e0a05 */
[----:B------:R-:W-:Y:S01]  /*2880*/  LOP3.LUT R3, R4, 0xc0, RZ, 0xc0, !PT ;  /* 0x000000c004037812 */ /* 0x000fe200078ec0ff */
[----:B------:R-:W-:Y:S01]  /*2890*/  IMAD.SHL.U32 R5, R7, 0x20, RZ ;  /* 0x0000002007057824 */ /* 0x000fe200078e00ff */
[C---:B------:R-:W-:Y:S01]  /*28a0*/  LOP3.LUT P1, RZ, R0.reuse, 0x2, RZ, 0xc0, !PT ;  /* 0x0000000200ff7812 */ /* 0x040fe2000782c0ff */
[C---:B------:R-:W-:Y:S01]  /*28b0*/  IMAD.SHL.U32 R4, R9.reuse, 0x8, RZ ;  /* 0x0000000809047824 */ /* 0x040fe200078e00ff */
[----:B------:R-:W-:Y:S01]  /*28c0*/  SHF.R.U32.HI R6, RZ, 0x3, R3 ;  /* 0x00000003ff067819 */ /* 0x000fe20000011603 */
[----:B------:R-:W-:Y:S01]  /*28d0*/  IMAD.SHL.U32 R0, R0, 0x40, RZ ;  /* 0x0000004000007824 */ /* 0x000fe200078e00ff */
[----:B------:R-:W-:Y:S01]  /*28e0*/  BSSY B0, `(.L_x_180) ;  /* 0x0000033000007945 */ /* 0x000fe20003800000 */
[----:B------:R-:W-:Y:S01]  /*28f0*/  IMAD R9, R9, 0x8, R11 ;  /* 0x0000000809097824 */ /* 0x000fe200078e020b */
[----:B------:R-:W-:-:S02]  /*2900*/  LOP3.LUT R7, R3, 0x8, R4, 0xf8, !PT ;  /* 0x0000000803077812 */ /* 0x000fc400078ef804 */
[----:B------:R-:W-:Y:S02]  /*2910*/  LOP3.LUT R3, R5, 0xffffff00, RZ, 0xc0, !PT ;  /* 0xffffff0005037812 */ /* 0x000fe400078ec0ff */
[----:B------:R-:W-:Y:S01]  /*2920*/  LOP3.LUT R0, R0, 0xc0, RZ, 0xc0, !PT ;  /* 0x000000c000007812 */ /* 0x000fe200078ec0ff */
[----:B------:R3:W-:Y:S03]  /*2930*/  @P0 STS [R222+0x9000], RZ ;  /* 0x009000ffde000388 */ /* 0x0007e60000000800 */
[----:B------:R-:W-:Y:S01]  /*2940*/  LOP3.LUT R4, R0, 0x8, R13, 0xf8, !PT ;  /* 0x0000000800047812 */ /* 0x000fe200078ef80d */
[--C-:B------:R-:W-:Y:S01]  /*2950*/  IMAD R5, R25, 0x200, R3.reuse ;  /* 0x0000020019057824 */ /* 0x100fe200078e0203 */
[----:B------:R-:W-:Y:S01]  /*2960*/  SHF.R.U32.HI R0, RZ, 0x3, R0 ;  /* 0x00000003ff007819 */ /* 0x000fe20000011600 */
[----:B------:R3:W-:Y:S01]  /*2970*/  @P0 STS [R222+0x9004], RZ ;  /* 0x009004ffde000388 */ /* 0x0007e20000000800 */
[C---:B------:R-:W-:Y:S01]  /*2980*/  IMAD R10, R8.reuse, 0x20, R3 ;  /* 0x00000020080a7824 */ /* 0x040fe200078e0203 */
[----:B------:R-:W-:Y:S01]  /*2990*/  LOP3.LUT R3, R7, R6, RZ, 0x3c, !PT ;  /* 0x0000000607037212 */ /* 0x000fe200078e3cff */
[----:B------:R-:W-:Y:S01]  /*29a0*/  IMAD R8, R8, 0x20, R5 ;  /* 0x0000002008087824 */ /* 0x000fe200078e0205 */
[----:B------:R3:W-:Y:S01]  /*29b0*/  @P0 STS.64 [R222+0x9008], RZ ;  /* 0x009008ffde000388 */ /* 0x0007e20000000a00 */
[----:B------:R-:W-:Y:S01]  /*29c0*/  LOP3.LUT R0, R4, R0, RZ, 0x3c, !PT ;  /* 0x0000000004007212 */ /* 0x000fe200078e3cff */
[----:B------:R-:W-:Y:S01]  /*29d0*/  IMAD.WIDE.U32 R6, R52, UR14, R16 ;  /* 0x0000000e34067c25 */ /* 0x000fe2000f8e0010 */
[----:B------:R-:W-:Y:S01]  /*29e0*/  SEL R4, R21, 0xfffffff0, !P1 ;  /* 0xfffffff015047807 */ /* 0x000fe20004800000 */
[----:B------:R3:W-:Y:S02]  /*29f0*/  @P0 STS.128 [R222+0xa000], RZ ;  /* 0x00a000ffde000388 */ /* 0x0007e40000000c00 */
[----:B------:R-:W-:-:S02]  /*2a00*/  IMAD.IADD R5, R3, 0x1, R10 ;  /* 0x0000000103057824 */ /* 0x000fc400078e020a */
[----:B------:R3:W-:Y:S01]  /*2a10*/  @P0 STS.128 [R222+0xb000], RZ ;  /* 0x00b000ffde000388 */ /* 0x0007e20000000c00 */
[----:B------:R-:W-:Y:S02]  /*2a20*/  IMAD.IADD R3, R3, 0x1, R8 ;  /* 0x0000000103037824 */ /* 0x000fe400078e0208 */
[----:B------:R-:W-:Y:S02]  /*2a30*/  IMAD.U32 R0, R9, 0x20, R0 ;  /* 0x0000002009007824 */ /* 0x000fe400078e0000 */
[----:B------:R-:W-:Y:S01]  /*2a40*/  IMAD.IADD R8, R7, 0x1, R12 ;  /* 0x0000000107087824 */ /* 0x000fe200078e020c */
        /* <DEDUP_REMOVED lines=28> */
.L_x_181:
[----:B------:R-:W-:Y:S05]  /*2c10*/  BSYNC B0 ;  /* 0x0000000000007941 */ /* 0x000fea0003800000 */
.L_x_180:
[----:B------:R-:W-:Y:S01]  /*2c20*/  ISETP.GE.AND P0, PT, R19, R14, PT ;  /* 0x0000000e1300720c */ /* 0x000fe20003f06270 */
[----:B------:R-:W-:Y:S01]  /*2c30*/  ULDC UR5, c[0x0][0x1a4] ;  /* 0x0000690000057ab9 */ /* 0x000fe20000000800 */
[C-C-:B------:R-:W-:Y:S01]  /*2c40*/  IADD3 R9, R53.reuse, 0x1, -R31.reuse ;  /* 0x0000000135097810 */ /* 0x140fe20007ffe81f */
[----:B------:R-:W-:Y:S01]  /*2c50*/  USHF.L.U32 UR15, UR4, 0x5, URZ ;  /* 0x00000005040f7899 */ /* 0x000fe2000800063f */
[----:B------:R-:W-:Y:S01]  /*2c60*/  BSSY B0, `(.L_x_182) ;  /* 0x0000023000007945 */ /* 0x000fe20003800000 */
[----:B------:R-:W-:Y:S01]  /*2c70*/  USHF.L.U64.HI UR5, UR4, UR7, UR5 ;  /* 0x0000000704057299 */ /* 0x000fe20008010205 */
[----:B------:R-:W-:Y:S02]  /*2c80*/  IADD3 R100, R53, -c[0x0][0x2e4], -R31 ;  /* 0x8000b90035647a10 */ /* 0x000fe40007ffe81f */
[----:B------:R-:W-:-:S05]  /*2c90*/  IADD3 R55, R9, c[0x0][0x2e8], RZ ;  /* 0x0000ba0009377a10 */ /* 0x000fca0007ffe0ff */
[----:B------:R1:W-:Y:S04]  /*2ca0*/  @P0 STS.128 [R222+0x9800], RZ ;  /* 0x009800ffde000388 */ /* 0x0003e80000000c00 */
[----:B------:R1:W-:Y:S04]  /*2cb0*/  @P0 STS.128 [R222+0xa800], RZ ;  /* 0x00a800ffde000388 */ /* 0x0003e80000000c00 */
[----:B------:R1:W-:Y:S01]  /*2cc0*/  @P0 STS.128 [R222+0xb800], RZ ;  /* 0x00b800ffde000388 */ /* 0x0003e20000000c00 */
[----:B------:R-:W-:Y:S05]  /*2cd0*/  @P0 BRA `(.L_x_183) ;  /* 0x000001b000000947 */ /* 0x000fea0003800000 */
[----:B------:R-:W-:Y:S02]  /*2ce0*/  ISETP.GE.AND P3, PT, R156, c[0x0][0x220], PT ;  /* 0x000088009c007a0c */ /* 0x000fe40003f66270 */
[----:B------:R-:W-:-:S02]  /*2cf0*/  ISETP.GE.AND P2, PT, R151, c[0x0][0x220], PT ;  /* 0x0000880097007a0c */ /* 0x000fc40003f46270 */
        /* <DEDUP_REMOVED lines=25> */
.L_x_183:
[----:B------:R-:W-:Y:S05]  /*2e90*/  BSYNC B0 ;  /* 0x0000000000007941 */ /* 0x000fea0003800000 */
.L_x_182:
[----:B------:R-:W-:Y:S01]  /*2ea0*/  IMAD.SHL.U32 R220, R3, 0x2, RZ ;  /* 0x0000000203dc7824 */ /* 0x000fe200078e00ff */
[----:B------:R-:W-:Y:S01]  /*2eb0*/  IADD3 R3, R54, 0x40, RZ ;  /* 0x0000004036037810 */ /* 0x000fe20007ffe0ff */
[----:B------:R-:W-:Y:S01]  /*2ec0*/  IMAD.SHL.U32 R217, R0, 0x2, RZ ;  /* 0x0000000200d97824 */ /* 0x000fe200078e00ff */
[----:B------:R-:W-:Y:S01]  /*2ed0*/  IADD3 R0, R54, 0x48, RZ ;  /* 0x0000004836007810 */ /* 0x000fe20007ffe0ff */
[----:B------:R-:W-:Y:S01]  /*2ee0*/  IMAD R221, R2, 0x2, R220 ;  /* 0x0000000202dd7824 */ /* 0x000fe200078e02dc */
[----:B-1----:R-:W-:Y:S01]  /*2ef0*/  LDSM.16.M88.4 R8, [R220+0x1000] ;  /* 0x00100000dc08783b */ /* 0x002fe20000000200 */
[----:B------:R-:W-:Y:S01]  /*2f00*/  IMAD R219, R4, 0x2, R217 ;  /* 0x0000000204db7824 */ /* 0x000fe200078e02d9 */
[C---:B------:R-:W-:Y:S01]  /*2f10*/  IADD3 R4, R54.reuse, 0x8, RZ ;  /* 0x0000000836047810 */ /* 0x040fe20007ffe0ff */
[--C-:B------:R-:W-:Y:S01]  /*2f20*/  IMAD.IADD R7, R54, 0x1, R55.reuse ;  /* 0x0000000136077824 */ /* 0x100fe200078e0237 */
[----:B------:R-:W1:Y:S03]  /*2f30*/  LDSM.16.M88.4 R24, [R217+0x6c00] ;  /* 0x006c0000d918783b */ /* 0x000e660000000200 */
[----:B------:R-:W-:Y:S01]  /*2f40*/  IMAD.IADD R6, R4, 0x1, R55 ;  /* 0x0000000104067824 */ /* 0x000fe200078e0237 */
[----:B------:R-:W-:Y:S01]  /*2f50*/  LDSM.16.M88.4 R12, [R220] ;  /* 0x00000000dc0c783b */ /* 0x000fe20000000200 */
[----:B------:R-:W-:-:S03]  /*2f60*/  IMNMX R230, R7, R53, PT ;  /* 0x0000003507e67217 */ /* 0x000fc60003800200 */
[----:B------:R-:W5:Y:S01]  /*2f70*/  LDSM.16.M88.4 R20, [R217+0x6000] ;  /* 0x00600000d914783b */ /* 0x000f620000000200 */
[----:B------:R-:W-:-:S03]  /*2f80*/  IMNMX R229, R6, R53, PT ;  /* 0x0000003506e57217 */ /* 0x000fc60003800200 */
[----:B------:R-:W2:Y:S04]  /*2f90*/  LDSM.16.M88.4 R28, [R217+0x6800] ;  /* 0x00680000d91c783b */ /* 0x000ea80000000200 */
[----:B--2---:R-:W2:Y:S04]  /*2fa0*/  LDSM.16.M88.4 R32, [R217+0x6400] ;  /* 0x00640000d920783b */ /* 0x004ea80000000200 */
[----:B---3--:R-:W-:Y:S04]  /*2fb0*/  LDSM.16.M88.4 R16, [R221+0x1000] ;  /* 0x00100000dd10783b */ /* 0x008fe80000000200 */
[----:B------:R-:W3:Y:S04]  /*2fc0*/  LDSM.16.M88.4 R56, [R219+0x6c00] ;  /* 0x006c0000db38783b */ /* 0x000ee80000000200 */
[----:B------:R-:W4:Y:S04]  /*2fd0*/  LDSM.16.M88.4 R60, [R219+0x6800] ;  /* 0x00680000db3c783b */ /* 0x000f280000000200 */
[----:B------:R-:W2:Y:S04]  /*2fe0*/  LDSM.16.M88.4 R40, [R219+0x6000] ;  /* 0x00600000db28783b */ /* 0x000ea80000000200 */
[----:B------:R-:W2:Y:S01]  /*2ff0*/  LDSM.16.M88.4 R48, [R219+0x6400] ;  /* 0x00640000db30783b */ /* 0x000ea20000000200 */
[----:B-1----:R-:W-:Y:S03]  /*3000*/  HMMA.16816.F32.BF16 R36, R8, R24, RZ ;  /* 0x000000180824723c */ /* 0x002fe600000418ff */
[----:B------:R-:W0:Y:S05]  /*3010*/  LDGDEPBAR ;  /* 0x00000000000079af */ /* 0x000e2a0000000000 */
[-C--:B-----5:R-:W-:Y:S08]  /*3020*/  HMMA.16816.F32.BF16 R96, R12, R20.reuse, RZ ;  /* 0x000000140c60723c */ /* 0x0a0ff000000418ff */
[C---:B------:R-:W-:Y:S08]  /*3030*/  HMMA.16816.F32.BF16 R76, R8.reuse, R20, RZ ;  /* 0x00000014084c723c */ /* 0x040ff000000418ff */
[-C--:B------:R-:W-:Y:S08]  /*3040*/  HMMA.16816.F32.BF16 R72, R8, R22.reuse, RZ ;  /* 0x000000160848723c */ /* 0x080ff000000418ff */
[----:B------:R-:W-:Y:S01]  /*3050*/  HMMA.16816.F32.BF16 R108, R12, R22, RZ ;  /* 0x000000160c6c723c */ /* 0x000fe200000418ff */
[----:B------:R-:W1:Y:S07]  /*3060*/  LDSM.16.M88.4 R20, [R221] ;  /* 0x00000000dd14783b */ /* 0x000e6e0000000200 */
[C---:B------:R-:W-:Y:S08]  /*3070*/  HMMA.16816.F32.BF16 R44, R8.reuse, R28, RZ ;  /* 0x0000001c082c723c */ /* 0x040ff000000418ff */
[C---:B--2---:R-:W-:Y:S08]  /*3080*/  HMMA.16816.F32.BF16 R68, R8.reuse, R32, RZ ;  /* 0x000000200844723c */ /* 0x044ff000000418ff */
[C---:B------:R-:W-:Y:S08]  /*3090*/  HMMA.16816.F32.BF16 R64, R8.reuse, R34, RZ ;  /* 0x000000220840723c */ /* 0x040ff000000418ff */
[C---:B------:R-:W-:Y:S08]  /*30a0*/  HMMA.16816.F32.BF16 R80, R8.reuse, R30, RZ ;  /* 0x0000001e0850723c */ /* 0x040ff000000418ff */
[----:B------:R-:W-:Y:S08]  /*30b0*/  HMMA.16816.F32.BF16 R8, R8, R26, RZ ;  /* 0x0000001a0808723c */ /* 0x000ff000000418ff */
        /* <DEDUP_REMOVED lines=9> */
[C---:B---3--:R-:W-:Y:S01]  /*3150*/  HMMA.16816.F32.BF16 R136, R16.reuse, R56, R36 ;  /* 0x000000381088723c */ /* 0x048fe20000041824 */
[----:B------:R-:W2:Y:S07]  /*3160*/  LDSM.16.M88.4 R36, [R217+0x7400] ;  /* 0x00740000d924783b */ /* 0x000eae0000000200 */
[C---:B----4-:R-:W-:Y:S01]  /*3170*/  HMMA.16816.F32.BF16 R140, R16.reuse, R60, R44 ;  /* 0x0000003c108c723c */ /* 0x050fe2000004182c */
[----:B------:R-:W3:Y:S07]  /*3180*/  LDSM.16.M88.4 R44, [R217+0x7000] ;  /* 0x00700000d92c783b */ /* 0x000eee0000000200 */
[C---:B------:R-:W-:Y:S08]  /*3190*/  HMMA.16816.F32.BF16 R144, R16.reuse, R42, R72 ;  /* 0x0000002a1090723c */ /* 0x040ff00000041848 */
[C---:B------:R-:W-:Y:S08]  /*31a0*/  HMMA.16816.F32.BF16 R72, R16.reuse, R50, R64 ;  /* 0x000000321048723c */ /* 0x040ff00000041840 */
[C---:B------:R-:W-:Y:S08]  /*31b0*/  HMMA.16816.F32.BF16 R76, R16.reuse, R40, R76 ;  /* 0x00000028104c723c */ /* 0x040ff0000004184c */
[C---:B------:R-:W-:Y:S08]  /*31c0*/  HMMA.16816.F32.BF16 R68, R16.reuse, R48, R68 ;  /* 0x000000301044723c */ /* 0x040ff00000041844 */
[C---:B------:R-:W-:Y:S08]  /*31d0*/  HMMA.16816.F32.BF16 R64, R16.reuse, R62, R80 ;  /* 0x0000003e1040723c */ /* 0x040ff00000041850 */
[----:B------:R-:W-:Y:S01]  /*31e0*/  HMMA.16816.F32.BF16 R128, R16, R58, R8 ;  /* 0x0000003a1080723c */ /* 0x000fe20000041808 */
[----:B------:R-:W4:Y:S04]  /*31f0*/  LDSM.16.M88.4 R16, [R220+0x2000] ;  /* 0x00200000dc10783b */ /* 0x000f280000000200 */
[----:B------:R-:W-:Y:S03]  /*3200*/  LDSM.16.M88.4 R8, [R221+0x3000] ;  /* 0x00300000dd08783b */ /* 0x000fe60000000200 */
[C---:B-1----:R-:W-:Y:S08]  /*3210*/  HMMA.16816.F32.BF16 R120, R20.reuse, R60, R88 ;  /* 0x0000003c1478723c */ /* 0x042ff00000041858 */
[C---:B------:R-:W-:Y:S08]  /*3220*/  HMMA.16816.F32.BF16 R124, R20.reuse, R40, R96 ;  /* 0x00000028147c723c */ /* 0x040ff00000041860 */
[C---:B------:R-:W-:Y:S08]  /*3230*/  HMMA.16816.F32.BF16 R112, R20.reuse, R56, R84 ;  /* 0x000000381470723c */ /* 0x040ff00000041854 */
[C---:B------:R-:W-:Y:S01]  /*3240*/  HMMA.16816.F32.BF16 R88, R20.reuse, R58, R24 ;  /* 0x0000003a1458723c */ /* 0x040fe20000041818 */
[----:B------:R-:W1:Y:S04]  /*3250*/  LDSM.16.M88.4 R56, [R219+0x7400] ;  /* 0x00740000db38783b */ /* 0x000e680000000200 */
[----:B------:R-:W-:Y:S03]  /*3260*/  LDSM.16.M88.4 R24, [R221+0x2000] ;  /* 0x00200000dd18783b */ /* 0x000fe60000000200 */
[C---:B------:R-:W-:Y:S01]  /*3270*/  HMMA.16816.F32.BF16 R96, R20.reuse, R62, R116 ;  /* 0x0000003e1460723c */ /* 0x040fe20000041874 */
[----:B------:R-:W5:Y:S07]  /*3280*/  LDSM.16.M88.4 R60, [R219+0x7c00] ;  /* 0x007c0000db3c783b */ /* 0x000f6e0000000200 */
[C---:B------:R-:W-:Y:S01]  /*3290*/  HMMA.16816.F32.BF16 R108, R20.reuse, R42, R108 ;  /* 0x0000002a146c723c */ /* 0x040fe2000004186c */
[----:B------:R-:W1:Y:S07]  /*32a0*/  LDSM.16.M88.4 R40, [R219+0x7000] ;  /* 0x00700000db28783b */ /* 0x000e6e0000000200 */
[C---:B------:R-:W-:Y:S08]  /*32b0*/  HMMA.16816.F32.BF16 R132, R20.reuse, R48, R92 ;  /* 0x000000301484723c */ /* 0x040ff0000004185c */
[----:B------:R-:W-:Y:S01]  /*32c0*/  HMMA.16816.F32.BF16 R104, R20, R50, R104 ;  /* 0x000000321468723c */ /* 0x000fe20000041868 */
[----:B------:R-:W1:Y:S07]  /*32d0*/  LDSM.16.M88.4 R48, [R219+0x7800] ;  /* 0x00780000db30783b */ /* 0x000e6e0000000200 */
[C---:B--2---:R-:W-:Y:S08]  /*32e0*/  HMMA.16816.F32.BF16 R72, R12.reuse, R38, R72 ;  /* 0x000000260c48723c */ /* 0x044ff00000041848 */
[C---:B------:R-:W-:Y:S08]  /*32f0*/  HMMA.16816.F32.BF16 R20, R12.reuse, R28, R136 ;  /* 0x0000001c0c14723c */ /* 0x040ff00000041888 */
[C---:B---3--:R-:W-:Y:S08]  /*3300*/  HMMA.16816.F32.BF16 R84, R12.reuse, R44, R76 ;  /* 0x0000002c0c54723c */ /* 0x048ff0000004184c */
        /* <DEDUP_REMOVED lines=9> */
[----:B------:R-:W-:Y:S08]  /*33a0*/  HMMA.16816.F32.BF16 R36, R16, R34, R96 ;  /* 0x000000221024723c */ /* 0x000ff00000041860 */
[----:B-1----:R-:W-:Y:S08]  /*33b0*/  HMMA.16816.F32.BF16 R104, R8, R58, R72 ;  /* 0x0000003a0868723c */ /* 0x002ff00000041848 */
[C---:B------:R-:W-:Y:S08]  /*33c0*/  HMMA.16816.F32.BF16 R112, R16.reuse, R28, R112 ;  /* 0x0000001c1070723c */ /* 0x040ff00000041870 */
[----:B------:R-:W-:Y:S01]  /*33d0*/  HMMA.16816.F32.BF16 R96, R16, R30, R88 ;  /* 0x0000001e1060723c */ /* 0x000fe20000041858 */
[----:B------:R-:W-:Y:S07]  /*33e0*/  LDSM.16.M88.4 R28, [R217+0x8000] ;  /* 0x00800000d91c783b */ /* 0x000fee0000000200 */
[C---:B-----5:R-:W-:Y:S01]  /*33f0*/  HMMA.16816.F32.BF16 R72, R8.reuse, R60, R20 ;  /* 0x0000003c0848723c */ /* 0x060fe20000041814 */
[----:B------:R-:W1:Y:S07]  /*3400*/  LDSM.16.M88.4 R20, [R220+0x4000] ;  /* 0x00400000dc14783b */ /* 0x000e6e0000000200 */
[C---:B------:R-:W-:Y:S08]  /*3410*/  HMMA.16816.F32.BF16 R88, R8.reuse, R40, R84 ;  /* 0x000000280858723c */ /* 0x040ff00000041854 */
[C---:B------:R-:W-:Y:S08]  /*3420*/  HMMA.16816.F32.BF16 R116, R8.reuse, R42, R80 ;  /* 0x0000002a0874723c */ /* 0x040ff00000041850 */
[C---:B------:R-:W-:Y:S08]  /*3430*/  HMMA.16816.F32.BF16 R84, R8.reuse, R48, R68 ;  /* 0x000000300854723c */ /* 0x040ff00000041844 */
[C---:B------:R-:W-:Y:S01]  /*3440*/  HMMA.16816.F32.BF16 R108, R8.reuse, R56, R76 ;  /* 0x00000038086c723c */ /* 0x040fe2000004184c */
[----:B------:R-:W-:Y:S07]  /*3450*/  LDSM.16.M88.4 R76, [R217+0x8800] ;  /* 0x00880000d94c783b */ /* 0x000fee0000000200 */
[C---:B------:R-:W-:Y:S08]  /*3460*/  HMMA.16816.F32.BF16 R80, R8.reuse, R50, R64 ;  /* 0x000000320850723c */ /* 0x040ff00000041840 */
[----:B------:R-:W-:Y:S01]  /*3470*/  HMMA.16816.F32.BF16 R68, R8, R62, R12 ;  /* 0x0000003e0844723c */ /* 0x000fe2000004180c */
[----:B------:R-:W2:Y:S04]  /*3480*/  LDSM.16.M88.4 R8, [R220+0x5000] ;  /* 0x00500000dc08783b */ /* 0x000ea80000000200 */
[----:B------:R-:W-:Y:S03]  /*3490*/  LDSM.16.M88.4 R12, [R221+0x5000] ;  /* 0x00500000dd0c783b */ /* 0x000fe60000000200 */
[----:B------:R-:W-:Y:S01]  /*34a0*/  HMMA.16816.F32.BF16 R120, R16, R32, R120 ;  /* 0x000000201078723c */ /* 0x000fe20000041878 */
[----:B------:R-:W3:Y:S04]  /*34b0*/  LDSM.16.M88.4 R32, [R217+0x8400] ;  /* 0x00840000d920783b */ /* 0x000ee80000000200 */
[----:B------:R-:W-:Y:S03]  /*34c0*/  LDSM.16.M88.4 R16, [R221+0x4000] ;  /* 0x00400000dd10783b */ /* 0x000fe60000000200 */
[C---:B------:R-:W-:Y:S01]  /*34d0*/  HMMA.16816.F32.BF16 R44, R24.reuse, R40, R92 ;  /* 0x00000028182c723c */ /* 0x040fe2000004185c */
[----:B------:R-:W4:Y:S07]  /*34e0*/  LDSM.16.M88.4 R92, [R217+0x8c00] ;  /* 0x008c0000d95c783b */ /* 0x000f2e0000000200 */
[C---:B------:R-:W-:Y:S08]  /*34f0*/  HMMA.16816.F32.BF16 R64, R24.reuse, R42, R124 ;  /* 0x0000002a1840723c */ /* 0x040ff0000004187c */
[C---:B------:R-:W-:Y:S01]  /*3500*/  HMMA.16816.F32.BF16 R124, R24.reuse, R50, R36 ;  /* 0x00000032187c723c */ /* 0x040fe20000041824 */
[----:B------:R-:W5:Y:S07]  /*3510*/  LDSM.16.M88.4 R36, [R219+0x8000] ;  /* 0x00800000db24783b */ /* 0x000f6e0000000200 */
[C---:B------:R-:W-:Y:S08]  /*3520*/  HMMA.16816.F32.BF16 R40, R24.reuse, R56, R132 ;  /* 0x000000381828723c */ /* 0x040ff00000041884 */
[C---:B------:R-:W-:Y:S08]  /*3530*/  HMMA.16816.F32.BF16 R128, R24.reuse, R58, R128 ;  /* 0x0000003a1880723c */ /* 0x040ff00000041880 */
[C---:B------:R-:W-:Y:S08]  /*3540*/  HMMA.16816.F32.BF16 R120, R24.reuse, R48, R120 ;  /* 0x000000301878723c */ /* 0x040ff00000041878 */
[C---:B------:R-:W-:Y:S08]  /*3550*/  HMMA.16816.F32.BF16 R112, R24.reuse, R60, R112 ;  /* 0x0000003c1870723c */ /* 0x040ff00000041870 */
[----:B------:R-:W-:Y:S08]  /*3560*/  HMMA.16816.F32.BF16 R96, R24, R62, R96 ;  /* 0x0000003e1860723c */ /* 0x000ff00000041860 */
[-C--:B-1----:R-:W-:Y:S08]  /*3570*/  HMMA.16816.F32.BF16 R24, R20, R28.reuse, R44 ;  /* 0x0000001c1418723c */ /* 0x082ff0000004182c */
[C---:B--2---:R-:W-:Y:S08]  /*3580*/  HMMA.16816.F32.BF16 R48, R8.reuse, R28, R88 ;  /* 0x0000001c0830723c */ /* 0x044ff00000041858 */
[-C--:B------:R-:W-:Y:S08]  /*3590*/  HMMA.16816.F32.BF16 R60, R8, R30.reuse, R116 ;  /* 0x0000001e083c723c */ /* 0x080ff00000041874 */
[----:B------:R-:W-:Y:S08]  /*35a0*/  HMMA.16816.F32.BF16 R44, R20, R30, R64 ;  /* 0x0000001e142c723c */ /* 0x000ff00000041840 */
[C---:B---3--:R-:W-:Y:S08]  /*35b0*/  HMMA.16816.F32.BF16 R88, R8.reuse, R32, R108 ;  /* 0x000000200858723c */ /* 0x048ff0000004186c */
[C---:B------:R-:W-:Y:S08]  /*35c0*/  HMMA.16816.F32.BF16 R104, R8.reuse, R34, R104 ;  /* 0x000000220868723c */ /* 0x040ff00000041868 */
[C---:B------:R-:W-:Y:S08]  /*35d0*/  HMMA.16816.F32.BF16 R84, R8.reuse, R76, R84 ;  /* 0x0000004c0854723c */ /* 0x040ff00000041854 */
[C---:B------:R-:W-:Y:S08]  /*35e0*/  HMMA.16816.F32.BF16 R80, R8.reuse, R78, R80 ;  /* 0x0000004e0850723c */ /* 0x040ff00000041850 */
[C---:B----4-:R-:W-:Y:S08]  /*35f0*/  HMMA.16816.F32.BF16 R72, R8.reuse, R92, R72 ;  /* 0x0000005c0848723c */ /* 0x050ff00000041848 */
[----:B------:R-:W-:Y:S07]  /*3600*/  HMMA.16816.F32.BF16 R68, R8, R94, R68 ;  /* 0x0000005e0844723c */ /* 0x000fee0000041844 */
[--C-:B------:R-:W-:Y:S01]  /*3610*/  IMAD.IADD R9, R54, 0x1, R100.reuse ;  /* 0x0000000136097824 */ /* 0x100fe200078e0264 */
[----:B-----5:R-:W-:Y:S01]  /*3620*/  HMMA.16816.F32.BF16 R28, R16, R36, R24 ;  /* 0x00000024101c723c */ /* 0x020fe20000041818 */
[----:B------:R-:W-:-:S02]  /*3630*/  IMAD.IADD R11, R4, 0x1, R100 ;  /* 0x00000001040b7824 */ /* 0x000fc400078e0264 */
[C-C-:B------:R-:W-:Y:S01]  /*3640*/  IMAD.IADD R10, R3.reuse, 0x1, R100.reuse ;  /* 0x00000001030a7824 */ /* 0x140fe200078e0264 */
[----:B------:R-:W-:Y:S01]  /*3650*/  IMNMX R226, RZ, R9, !PT ;  /* 0x00000009ffe27217 */ /* 0x000fe20007800200 */
[C---:B------:R-:W-:Y:S01]  /*3660*/  IMAD.IADD R8, R0.reuse, 0x1, R100 ;  /* 0x0000000100087824 */ /* 0x040fe200078e0264 */
[----:B------:R-:W-:Y:S01]  /*3670*/  IMNMX R225, RZ, R11, !PT ;  /* 0x0000000bffe17217 */ /* 0x000fe20007800200 */
[--C-:B------:R-:W-:Y:S01]  /*3680*/  IMAD.IADD R4, R3, 0x1, R55.reuse ;  /* 0x0000000103047824 */ /* 0x100fe200078e0237 */
[----:B------:R-:W-:Y:S01]  /*3690*/  IMNMX R224, RZ, R10, !PT ;  /* 0x0000000affe07217 */ /* 0x000fe20007800200 */
[----:B------:R-:W-:Y:S01]  /*36a0*/  HMMA.16816.F32.BF16 R24, R12, R36, R48 ;  /* 0x000000240c18723c */ /* 0x000fe20000041830 */
[----:B------:R-:W-:Y:S01]  /*36b0*/  IMNMX R223, RZ, R8, !PT ;  /* 0x00000008ffdf7217 */ /* 0x000fe20007800200 */
[----:B------:R-:W-:Y:S01]  /*36c0*/  IMAD.IADD R3, R0, 0x1, R55 ;  /* 0x0000000100037824 */ /* 0x000fe200078e0237 */
[----:B------:R-:W1:Y:S01]  /*36d0*/  LDSM.16.M88.4 R8, [R219+0x8400] ;  /* 0x00840000db08783b */ /* 0x000e620000000200 */
[----:B------:R-:W-:Y:S01]  /*36e0*/  IMAD R0, R52, 0x40, R148 ;  /* 0x0000004034007824 */ /* 0x000fe200078e0294 */
[----:B------:R-:W-:-:S02]  /*36f0*/  IMNMX R228, R4, R53, PT ;  /* 0x0000003504e47217 */ /* 0x000fc40003800200 */
[----:B------:R-:W-:Y:S01]  /*3700*/  IMNMX R227, R3, R53, PT ;  /* 0x0000003503e37217 */ /* 0x000fe20003800200 */
[----:B------:R-:W-:Y:S01]  /*3710*/  HMMA.16816.F32.BF16 R56, R20, R32, R40 ;  /* 0x000000201438723c */ /* 0x000fe20000041828 */
[C---:B------:R-:W-:Y:S02]  /*3720*/  ISETP.GE.AND P3, PT, R0.reuse, R230, PT ;  /* 0x000000e60000720c */ /* 0x040fe40003f66270 */
[C---:B------:R-:W-:Y:S02]  /*3730*/  IADD3 R3, R0.reuse, 0x1, RZ ;  /* 0x0000000100037810 */ /* 0x040fe40007ffe0ff */
[----:B------:R-:W-:Y:S02]  /*3740*/  ISETP.LT.OR P3, PT, R0, R226, P3 ;  /* 0x000000e20000720c */ /* 0x000fe40001f61670 */
[C---:B------:R-:W-:Y:S01]  /*3750*/  ISETP.GE.AND P0, PT, R3.reuse, R228, PT ;  /* 0x000000e40300720c */ /* 0x040fe20003f06270 */
[----:B------:R-:W-:Y:S01]  /*3760*/  HMMA.16816.F32.BF16 R48, R12, R38, R60 ;  /* 0x000000260c30723c */ /* 0x000fe2000004183c */
[----:B------:R-:W-:-:S02]  /*3770*/  ISETP.GE.AND P2, PT, R3, R227, PT ;  /* 0x000000e30300720c */ /* 0x000fc40003f46270 */
[----:B------:R-:W-:Y:S02]  /*3780*/  ISETP.GE.AND P4, PT, R0, R228, PT ;  /* 0x000000e40000720c */ /* 0x000fe40003f86270 */
[CC--:B------:R-:W-:Y:S02]  /*3790*/  ISETP.LT.OR P0, PT, R3.reuse, R224.reuse, P0 ;  /* 0x000000e00300720c */ /* 0x0c0fe40000701670 */
[----:B------:R-:W-:Y:S01]  /*37a0*/  FSEL R63, R28, -INF , !P3 ;  /* 0xff8000001c3f7808 */ /* 0x000fe20005800000 */
[----:B------:R-:W-:Y:S01]  /*37b0*/  HMMA.16816.F32.BF16 R44, R16, R38, R44 ;  /* 0x00000026102c723c */ /* 0x000fe2000004182c */
[C---:B------:R-:W-:Y:S02]  /*37c0*/  ISETP.GE.AND P3, PT, R0.reuse, R227, PT ;  /* 0x000000e30000720c */ /* 0x040fe40003f66270 */
[----:B------:R-:W-:Y:S02]  /*37d0*/  ISETP.LT.OR P2, PT, R3, R223, P2 ;  /* 0x000000df0300720c */ /* 0x000fe40001741670 */
[----:B------:R-:W-:-:S02]  /*37e0*/  ISETP.LT.OR P4, PT, R0, R224, P4 ;  /* 0x000000e00000720c */ /* 0x000fc40002781670 */
[C---:B------:R-:W-:Y:S01]  /*37f0*/  ISETP.LT.OR P3, PT, R0.reuse, R223, P3 ;  /* 0x000000df0000720c */ /* 0x040fe20001f61670 */
[C---:B------:R-:W-:Y:S01]  /*3800*/  HMMA.16816.F32.BF16 R40, R20.reuse, R34, R128 ;  /* 0x000000221428723c */ /* 0x040fe20000041880 */
[C---:B------:R-:W-:Y:S02]  /*3810*/  ISETP.GE.AND P6, PT, R3.reuse, R230, PT ;  /* 0x000000e60300720c */ /* 0x040fe40003fc6270 */
[-C--:B------:R-:W-:Y:S02]  /*3820*/  ISETP.GE.AND P5, PT, R3, R229.reuse, PT ;  /* 0x000000e50300720c */ /* 0x080fe40003fa6270 */
[----:B------:R-:W-:Y:S02]  /*3830*/  ISETP.GE.AND P1, PT, R0, R229, PT ;  /* 0x000000e50000720c */ /* 0x000fe40003f26270 */
[----:B------:R-:W-:Y:S01]  /*3840*/  FSEL R54, R24, -INF , !P4 ;  /* 0xff80000018367808 */ /* 0x000fe20006000000 */
[----:B------:R-:W-:Y:S01]  /*3850*/  HMMA.16816.F32.BF16 R32, R20, R76, R120 ;  /* 0x0000004c1420723c */ /* 0x000fe20000041878 */
[----:B------:R-:W-:-:S02]  /*3860*/  FSEL R61, R26, -INF , !P3 ;  /* 0xff8000001a3d7808 */ /* 0x000fc40005800000 */
[----:B------:R-:W-:Y:S02]  /*3870*/  FSEL R55, R25, -INF , !P0 ;  /* 0xff80000019377808 */ /* 0x000fe40004000000 */
[----:B------:R-:W-:Y:S02]  /*3880*/  FSEL R60, R27, -INF , !P2 ;  /* 0xff8000001b3c7808 */ /* 0x000fe40005000000 */
[----:B------:R-:W2:Y:S01]  /*3890*/  LDSM.16.M88.4 R24, [R219+0x8800] ;  /* 0x00880000db18783b */ /* 0x000ea20000000200 */
[C---:B------:R-:W-:Y:S01]  /*38a0*/  ISETP.LT.OR P6, PT, R3.reuse, R226, P6 ;  /* 0x000000e20300720c */ /* 0x040fe200037c1670 */
[----:B-1----:R-:W-:Y:S01]  /*38b0*/  HMMA.16816.F32.BF16 R36, R16, R8, R56 ;  /* 0x000000081024723c */ /* 0x002fe20000041838 */
[-C--:B------:R-:W-:Y:S02]  /*38c0*/  ISETP.LT.OR P5, PT, R3, R225.reuse, P5 ;  /* 0x000000e10300720c */ /* 0x080fe40002fa1670 */
[C---:B------:R-:W-:Y:S02]  /*38d0*/  ISETP.LT.OR P1, PT, R0.reuse, R225, P1 ;  /* 0x000000e10000720c */ /* 0x040fe40000f21670 */
[----:B------:R-:W-:-:S02]  /*38e0*/  IADD3 R3, R0, 0x8, RZ ;  /* 0x0000000800037810 */ /* 0x000fc40007ffe0ff */
[----:B------:R-:W-:Y:S02]  /*38f0*/  FSEL R67, R30, -INF , !P1 ;  /* 0xff8000001e437808 */ /* 0x000fe40004800000 */
[C---:B------:R-:W-:Y:S02]  /*3900*/  ISETP.GE.AND P1, PT, R3.reuse, R230, PT ;  /* 0x000000e60300720c */ /* 0x040fe40003f26270 */
[----:B------:R-:W-:Y:S02]  /*3910*/  IADD3 R4, R0, 0x9, RZ ;  /* 0x0000000900047810 */ /* 0x000fe40007ffe0ff */
[C---:B------:R-:W-:Y:S02]  /*3920*/  ISETP.LT.OR P1, PT, R3.reuse, R226, P1 ;  /* 0x000000e20300720c */ /* 0x040fe40000f21670 */
[----:B------:R-:W-:Y:S02]  /*3930*/  ISETP.GE.AND P3, PT, R3, R228, PT ;  /* 0x000000e40300720c */ /* 0x000fe40003f66270 */
[----:B------:R-:W-:-:S02]  /*3940*/  FSEL R59, R44, -INF , !P1 ;  /* 0xff8000002c3b7808 */ /* 0x000fc40004800000 */
[-C--:B------:R-:W-:Y:S02]  /*3950*/  ISETP.GE.AND P0, PT, R3, R227.reuse, PT ;  /* 0x000000e30300720c */ /* 0x080fe40003f06270 */
[----:B------:R-:W-:Y:S02]  /*3960*/  FSEL R62, R29, -INF , !P6 ;  /* 0xff8000001d3e7808 */ /* 0x000fe40007000000 */
[----:B------:R-:W-:Y:S02]  /*3970*/  FSEL R66, R31, -INF , !P5 ;  /* 0xff8000001f427808 */ /* 0x000fe40006800000 */
[C---:B------:R-:W-:Y:S01]  /*3980*/  ISETP.GE.AND P2, PT, R4.reuse, R228, PT ;  /* 0x000000e40400720c */ /* 0x040fe20003f46270 */
[----:B------:R-:W-:Y:S01]  /*3990*/  HMMA.16816.F32.BF16 R28, R12, R8, R88 ;  /* 0x000000080c1c723c */ /* 0x000fe20000041858 */
[----:B------:R-:W-:Y:S02]  /*39a0*/  ISETP.GE.AND P1, PT, R4, R227, PT ;  /* 0x000000e30400720c */ /* 0x000fe40003f26270 */
[----:B------:R-:W-:-:S02]  /*39b0*/  ISETP.GE.AND P4, PT, R3, R229, PT ;  /* 0x000000e50300720c */ /* 0x000fc40003f86270 */
[C---:B------:R-:W-:Y:S02]  /*39c0*/  ISETP.GE.AND P6, PT, R4.reuse, R230, PT ;  /* 0x000000e60400720c */ /* 0x040fe40003fc6270 */
[C---:B------:R-:W-:Y:S02]  /*39d0*/  ISETP.GE.AND P5, PT, R4.reuse, R229, PT ;  /* 0x000000e50400720c */ /* 0x040fe40003fa6270 */
[CC--:B------:R-:W-:Y:S02]  /*39e0*/  ISETP.LT.OR P3, PT, R3.reuse, R224.reuse, P3 ;  /* 0x000000e00300720c */ /* 0x0c0fe40001f61670 */
[-C--:B------:R-:W-:Y:S02]  /*39f0*/  ISETP.LT.OR P0, PT, R3, R223.reuse, P0 ;  /* 0x000000df0300720c */ /* 0x080fe40000701670 */
[C---:B------:R-:W-:Y:S02]  /*3a00*/  ISETP.LT.OR P2, PT, R4.reuse, R224, P2 ;  /* 0x000000e00400720c */ /* 0x040fe40001741670 */
[----:B------:R-:W-:-:S02]  /*3a10*/  ISETP.LT.OR P1, PT, R4, R223, P1 ;  /* 0x000000df0400720c */ /* 0x000fc40000f21670 */
[-C--:B------:R-:W-:Y:S02]  /*3a20*/  ISETP.LT.OR P4, PT, R3, R225.reuse, P4 ;  /* 0x000000e10300720c */ /* 0x080fe40002781670 */
[C---:B------:R-:W-:Y:S02]  /*3a30*/  ISETP.LT.OR P6, PT, R4.reuse, R226, P6 ;  /* 0x000000e20400720c */ /* 0x040fe400037c1670 */
[----:B------:R-:W-:Y:S02]  /*3a40*/  ISETP.LT.OR P5, PT, R4, R225, P5 ;  /* 0x000000e10400720c */ /* 0x000fe40002fa1670 */
[----:B------:R-:W-:Y:S02]  /*3a50*/  FSEL R53, R48, -INF , !P3 ;  /* 0xff80000030357808 */ /* 0x000fe40005800000 */
[----:B------:R-:W-:Y:S02]  /*3a60*/  FSEL R56, R50, -INF , !P0 ;  /* 0xff80000032387808 */ /* 0x000fe40004000000 */
[----:B------:R-:W-:-:S02]  /*3a70*/  FSEL R52, R49, -INF , !P2 ;  /* 0xff80000031347808 */ /* 0x000fc40005000000 */
[----:B------:R-:W-:Y:S02]  /*3a80*/  FSEL R57, R51, -INF , !P1 ;  /* 0xff80000033397808 */ /* 0x000fe40004800000 */
[----:B------:R-:W-:Y:S01]  /*3a90*/  FSEL R65, R46, -INF , !P4 ;  /* 0xff8000002e417808 */ /* 0x000fe20006000000 */
[----:B------:R-:W-:Y:S01]  /*3aa0*/  HMMA.16816.F32.BF16 R48, R16, R10, R40 ;  /* 0x0000000a1030723c */ /* 0x000fe20000041828 */
[----:B------:R-:W-:Y:S02]  /*3ab0*/  FSEL R58, R45, -INF , !P6 ;  /* 0xff8000002d3a7808 */ /* 0x000fe40007000000 */
[----:B------:R-:W-:Y:S02]  /*3ac0*/  FSEL R64, R47, -INF , !P5 ;  /* 0xff8000002f407808 */ /* 0x000fe40006800000 */
[C---:B------:R-:W-:Y:S02]  /*3ad0*/  IADD3 R3, R0.reuse, 0x10, RZ ;  /* 0x0000001000037810 */ /* 0x040fe40007ffe0ff */
[----:B------:R-:W-:Y:S01]  /*3ae0*/  IADD3 R4, R0, 0x11, RZ ;  /* 0x0000001100047810 */ /* 0x000fe20007ffe0ff */
[----:B------:R-:W-:Y:S01]  /*3af0*/  HMMA.16816.F32.BF16 R44, R20, R78, R124 ;  /* 0x0000004e142c723c */ /* 0x000fe2000004187c */
[----:B------:R-:W-:-:S02]  /*3b00*/  ISETP.GE.AND P4, PT, R3, R230, PT ;  /* 0x000000e60300720c */ /* 0x000fc40003f86270 */
[C---:B------:R-:W-:Y:S02]  /*3b10*/  ISETP.GE.AND P3, PT, R3.reuse, R229, PT ;  /* 0x000000e50300720c */ /* 0x040fe40003f66270 */
[C---:B------:R-:W-:Y:S02]  /*3b20*/  ISETP.GE.AND P0, PT, R3.reuse, R228, PT ;  /* 0x000000e40300720c */ /* 0x040fe40003f06270 */
[----:B------:R-:W-:Y:S01]  /*3b30*/  ISETP.GE.AND P2, PT, R3, R227, PT ;  /* 0x000000e30300720c */ /* 0x000fe20003f46270 */
[----:B------:R-:W-:Y:S01]  /*3b40*/  HMMA.16816.F32.BF16 R40, R12, R10, R104 ;  /* 0x0000000a0c28723c */ /* 0x000fe20000041868 */
[----:B------:R-:W1:Y:S01]  /*3b50*/  LDSM.16.M88.4 R8, [R219+0x8c00] ;  /* 0x008c0000db08783b */ /* 0x000e620000000200 */
[----:B------:R-:W-:Y:S01]  /*3b60*/  ISETP.GE.AND P1, PT, R4, R230, PT ;  /* 0x000000e60400720c */ /* 0x000fe20003f26270 */
[----:B------:R-:W-:-:S04]  /*3b70*/  DEPBAR.LE SB0, 0x0 ;  /* 0x000080000000791a */ /* 0x000fc80000000000 */
[C---:B------:R-:W-:Y:S02]  /*3b80*/  ISETP.GE.AND P6, PT, R4.reuse, R229, PT ;  /* 0x000000e50400720c */ /* 0x040fe40003fc6270 */
[C---:B------:R-:W-:Y:S02]  /*3b90*/  ISETP.LT.OR P4, PT, R3.reuse, R226, P4 ;  /* 0x000000e20300720c */ /* 0x040fe40002781670 */
[C---:B------:R-:W-:Y:S02]  /*3ba0*/  ISETP.LT.OR P3, PT, R3.reuse, R225, P3 ;  /* 0x000000e10300720c */ /* 0x040fe40001f61670 */
[C---:B------:R-:W-:Y:S02]  /*3bb0*/  ISETP.LT.OR P0, PT, R3.reuse, R224, P0 ;  /* 0x000000e00300720c */ /* 0x040fe40000701670 */
[----:B------:R-:W-:Y:S01]  /*3bc0*/  ISETP.LT.OR P2, PT, R3, R223, P2 ;  /* 0x000000df0300720c */ /* 0x000fe20001741670 */
[----:B--2---:R-:W-:Y:S01]  /*3bd0*/  HMMA.16816.F32.BF16 R44, R16, R26, R44 ;  /* 0x0000001a102c723c */ /* 0x004fe2000004182c */
[----:B------:R-:W-:-:S02]  /*3be0*/  ISETP.LT.OR P1, PT, R4, R226, P1 ;  /* 0x000000e20400720c */ /* 0x000fc40000f21670 */
[----:B------:R-:W-:Y:S02]  /*3bf0*/  ISETP.LT.OR P6, PT, R4, R225, P6 ;  /* 0x000000e10400720c */ /* 0x000fe400037c1670 */
[----:B------:R-:W-:Y:S02]  /*3c00*/  IADD3 R3, R0, 0x18, RZ ;  /* 0x0000001800037810 */ /* 0x000fe40007ffe0ff */
[----:B------:R-:W-:Y:S01]  /*3c10*/  FSEL R148, R36, -INF , !P4 ;  /* 0xff80000024947808 */ /* 0x000fe20006000000 */
[----:B------:R-:W-:Y:S01]  /*3c20*/  BAR.SYNC.DEFER_BLOCKING 0x0 ;  /* 0x0000000000007b1d */ /* 0x000fe20000010000 */
[C---:B------:R-:W-:Y:S02]  /*3c30*/  ISETP.GE.AND P5, PT, R4.reuse, R228, PT ;  /* 0x000000e40400720c */ /* 0x040fe40003fa6270 */
[----:B------:R-:W-:Y:S02]  /*3c40*/  ISETP.GE.AND P4, PT, R4, R227, PT ;  /* 0x000000e30400720c */ /* 0x000fe40003f86270 */
[----:B------:R-:W-:-:S02]  /*3c50*/  FSEL R153, R38, -INF , !P3 ;  /* 0xff80000026997808 */ /* 0x000fc40005800000 */
[----:B------:R-:W-:Y:S02]  /*3c60*/  FSEL R149, R37, -INF , !P1 ;  /* 0xff80000025957808 */ /* 0x000fe40004800000 */
[----:B------:R-:W-:Y:S02]  /*3c70*/  FSEL R168, R39, -INF , !P6 ;  /* 0xff80000027a87808 */ /* 0x000fe40007000000 */
[----:B------:R-:W-:Y:S01]  /*3c80*/  ISETP.GE.AND P3, PT, R3, R230, PT ;  /* 0x000000e60300720c */ /* 0x000fe20003f66270 */
[----:B------:R-:W-:Y:S01]  /*3c90*/  HMMA.16816.F32.BF16 R36, R16, R24, R32 ;  /* 0x000000181024723c */ /* 0x000fe20000041820 */
[C---:B------:R-:W-:Y:S02]  /*3ca0*/  ISETP.LT.OR P5, PT, R4.reuse, R224, P5 ;  /* 0x000000e00400720c */ /* 0x040fe40002fa1670 */
[----:B------:R-:W-:Y:S02]  /*3cb0*/  ISETP.LT.OR P4, PT, R4, R223, P4 ;  /* 0x000000df0400720c */ /* 0x000fe40002781670 */
[----:B------:R-:W-:-:S02]  /*3cc0*/  IADD3 R4, R0, 0x19, RZ ;  /* 0x0000001900047810 */ /* 0x000fc40007ffe0ff */
[C---:B------:R-:W-:Y:S01]  /*3cd0*/  ISETP.LT.OR P3, PT, R3.reuse, R226, P3 ;  /* 0x000000e20300720c */ /* 0x040fe20001f61670 */
[----:B------:R-:W-:Y:S01]  /*3ce0*/  HMMA.16816.F32.BF16 R32, R20, R92, R112 ;  /* 0x0000005c1420723c */ /* 0x000fe20000041870 */
[----:B------:R-:W-:Y:S02]  /*3cf0*/  FSEL R106, R28, -INF , !P0 ;  /* 0xff8000001c6a7808 */ /* 0x000fe40004000000 */
[C---:B------:R-:W-:Y:S02]  /*3d00*/  ISETP.GE.AND P0, PT, R3.reuse, R229, PT ;  /* 0x000000e50300720c */ /* 0x040fe40003f06270 */
[----:B------:R-:W-:Y:S02]  /*3d10*/  FSEL R138, R30, -INF , !P2 ;  /* 0xff8000001e8a7808 */ /* 0x000fe40005000000 */
[C---:B------:R-:W-:Y:S02]  /*3d20*/  ISETP.GE.AND P2, PT, R3.reuse, R228, PT ;  /* 0x000000e40300720c */ /* 0x040fe40003f46270 */
[----:B------:R-:W-:-:S02]  /*3d30*/  ISETP.GE.AND P1, PT, R3, R227, PT ;  /* 0x000000e30300720c */ /* 0x000fc40003f26270 */
[----:B------:R-:W-:Y:S02]  /*3d40*/  ISETP.GE.AND P6, PT, R4, R228, PT ;  /* 0x000000e40400720c */ /* 0x000fe40003fc6270 */
[----:B------:R-:W-:Y:S02]  /*3d50*/  FSEL R100, R29, -INF , !P5 ;  /* 0xff8000001d647808 */ /* 0x000fe40006800000 */
[----:B------:R-:W-:Y:S02]  /*3d60*/  FSEL R136, R31, -INF , !P4 ;  /* 0xff8000001f887808 */ /* 0x000fe40006000000 */
[----:B------:R-:W-:Y:S01]  /*3d70*/  FSEL R152, R48, -INF , !P3 ;  /* 0xff80000030987808 */ /* 0x000fe20005800000 */
[----:B------:R-:W-:Y:S01]  /*3d80*/  HMMA.16816.F32.BF16 R28, R12, R24, R84 ;  /* 0x000000180c1c723c */ /* 0x000fe20000041854 */
[----:B------:R-:W-:Y:S02]  /*3d90*/  ISETP.GE.AND P3, PT, R4, R227, PT ;  /* 0x000000e30400720c */ /* 0x000fe40003f66270 */
[----:B------:R-:W-:-:S02]  /*3da0*/  ISETP.LT.OR P0, PT, R3, R225, P0 ;  /* 0x000000e10300720c */ /* 0x000fc40000701670 */
[CC--:B------:R-:W-:Y:S02]  /*3db0*/  ISETP.LT.OR P2, PT, R3.reuse, R224.reuse, P2 ;  /* 0x000000e00300720c */ /* 0x0c0fe40001741670 */
[-C--:B------:R-:W-:Y:S01]  /*3dc0*/  ISETP.LT.OR P1, PT, R3, R223.reuse, P1 ;  /* 0x000000df0300720c */ /* 0x080fe20000f21670 */
[----:B-1----:R-:W-:Y:S01]  /*3dd0*/  HMMA.16816.F32.BF16 R32, R16, R8, R32 ;  /* 0x000000081020723c */ /* 0x002fe20000041820 */
[----:B------:R-:W-:Y:S02]  /*3de0*/  ISETP.LT.OR P6, PT, R4, R224, P6 ;  /* 0x000000e00400720c */ /* 0x000fe400037c1670 */
[----:B------:R-:W-:Y:S02]  /*3df0*/  IADD3 R3, R0, 0x20, RZ ;  /* 0x0000002000037810 */ /* 0x000fe40007ffe0ff */
[----:B------:R-:W-:Y:S02]  /*3e00*/  ISETP.LT.OR P3, PT, R4, R223, P3 ;  /* 0x000000df0400720c */ /* 0x000fe40001f61670 */
[----:B------:R-:W-:-:S02]  /*3e10*/  FSEL R165, R50, -INF , !P0 ;  /* 0xff80000032a57808 */ /* 0x000fc40004000000 */
[----:B------:R-:W-:Y:S02]  /*3e20*/  FSEL R48, R40, -INF , !P2 ;  /* 0xff80000028307808 */ /* 0x000fe40005000000 */
[----:B------:R-:W-:Y:S02]  /*3e30*/  FSEL R107, R42, -INF , !P1 ;  /* 0xff8000002a6b7808 */ /* 0x000fe40004800000 */
[----:B------:R-:W-:Y:S02]  /*3e40*/  FSEL R50, R41, -INF , !P6 ;  /* 0xff80000029327808 */ /* 0x000fe40007000000 */
[CC--:B------:R-:W-:Y:S02]  /*3e50*/  ISETP.GE.AND P5, PT, R4.reuse, R230.reuse, PT ;  /* 0x000000e60400720c */ /* 0x0c0fe40003fa6270 */
[----:B------:R-:W-:Y:S02]  /*3e60*/  ISETP.GE.AND P4, PT, R4, R229, PT ;  /* 0x000000e50400720c */ /* 0x000fe40003f86270 */
[----:B------:R-:W-:-:S02]  /*3e70*/  ISETP.GE.AND P0, PT, R3, R230, PT ;  /* 0x000000e60300720c */ /* 0x000fc40003f06270 */
[C---:B------:R-:W-:Y:S02]  /*3e80*/  ISETP.GE.AND P2, PT, R3.reuse, R229, PT ;  /* 0x000000e50300720c */ /* 0x040fe40003f46270 */
[C---:B------:R-:W-:Y:S02]  /*3e90*/  ISETP.GE.AND P1, PT, R3.reuse, R228, PT ;  /* 0x000000e40300720c */ /* 0x040fe40003f26270 */
[----:B------:R-:W-:Y:S02]  /*3ea0*/  ISETP.GE.AND P6, PT, R3, R227, PT ;  /* 0x000000e30300720c */ /* 0x000fe40003fc6270 */
[----:B------:R-:W-:Y:S02]  /*3eb0*/  FSEL R137, R43, -INF , !P3 ;  /* 0xff8000002b897808 */ /* 0x000fe40005800000 */
[----:B------:R-:W-:Y:S01]  /*3ec0*/  HMMA.16816.F32.BF16 R40, R12, R26, R80 ;  /* 0x0000001a0c28723c */ /* 0x000fe20000041850 */
[C---:B------:R-:W-:Y:S02]  /*3ed0*/  ISETP.LT.OR P5, PT, R4.reuse, R226, P5 ;  /* 0x000000e20400720c */ /* 0x040fe40002fa1670 */
[----:B------:R-:W-:-:S02]  /*3ee0*/  ISETP.LT.OR P4, PT, R4, R225, P4 ;  /* 0x000000e10400720c */ /* 0x000fc40002781670 */
[C---:B------:R-:W-:Y:S02]  /*3ef0*/  ISETP.LT.OR P0, PT, R3.reuse, R226, P0 ;  /* 0x000000e20300720c */ /* 0x040fe40000701670 */
[C---:B------:R-:W-:Y:S01]  /*3f00*/  ISETP.LT.OR P2, PT, R3.reuse, R225, P2 ;  /* 0x000000e10300720c */ /* 0x040fe20001741670 */
[----:B------:R-:W-:Y:S01]  /*3f10*/  HMMA.16816.F32.BF16 R24, R20, R94, R96 ;  /* 0x0000005e1418723c */ /* 0x000fe20000041860 */
[C---:B------:R-:W-:Y:S02]  /*3f20*/  ISETP.LT.OR P1, PT, R3.reuse, R224, P1 ;  /* 0x000000e00300720c */ /* 0x040fe40000f21670 */
[----:B------:R-:W-:Y:S02]  /*3f30*/  ISETP.LT.OR P6, PT, R3, R223, P6 ;  /* 0x000000df0300720c */ /* 0x000fe400037c1670 */
[C---:B------:R-:W-:Y:S02]  /*3f40*/  IADD3 R4, R0.reuse, 0x21, RZ ;  /* 0x0000002100047810 */ /* 0x040fe40007ffe0ff */
[----:B------:R-:W-:Y:S01]  /*3f50*/  IADD3 R3, R0, 0x28, RZ ;  /* 0x0000002800037810 */ /* 0x000fe20007ffe0ff */
[----:B------:R-:W-:Y:S01]  /*3f60*/  HMMA.16816.F32.BF16 R20, R12, R8, R72 ;  /* 0x000000080c14723c */ /* 0x000fe20000041848 */
[----:B------:R-:W-:-:S02]  /*3f70*/  FSEL R139, R49, -INF , !P5 ;  /* 0xff800000318b7808 */ /* 0x000fc40006800000 */
[----:B------:R-:W-:Y:S02]  /*3f80*/  FSEL R164, R51, -INF , !P4 ;  /* 0xff80000033a47808 */ /* 0x000fe40006000000 */
[----:B------:R-:W-:Y:S02]  /*3f90*/  FSEL R181, R36, -INF , !P0 ;  /* 0xff80000024b57808 */ /* 0x000fe40004000000 */
[----:B------:R-:W-:Y:S01]  /*3fa0*/  FSEL R183, R38, -INF , !P2 ;  /* 0xff80000026b77808 */ /* 0x000fe20005000000 */
[----:B------:R-:W-:Y:S01]  /*3fb0*/  HMMA.16816.F32.BF16 R12, R12, R10, R68 ;  /* 0x0000000a0c0c723c */ /* 0x000fe20000041844 */
[C---:B------:R-:W-:Y:S02]  /*3fc0*/  ISETP.GE.AND P3, PT, R4.reuse, R230, PT ;  /* 0x000000e60400720c */ /* 0x040fe40003f66270 */
[C---:B------:R-:W-:Y:S02]  /*3fd0*/  ISETP.GE.AND P5, PT, R4.reuse, R229, PT ;  /* 0x000000e50400720c */ /* 0x040fe40003fa6270 */
[----:B------:R-:W-:-:S02]  /*3fe0*/  ISETP.GE.AND P4, PT, R4, R228, PT ;  /* 0x000000e40400720c */ /* 0x000fc40003f86270 */
[C---:B------:R-:W-:Y:S01]  /*3ff0*/  ISETP.GE.AND P0, PT, R4.reuse, R227, PT ;  /* 0x000000e30400720c */ /* 0x040fe20003f06270 */
[----:B------:R-:W-:Y:S01]  /*4000*/  HMMA.16816.F32.BF16 R16, R16, R10, R24 ;  /* 0x0000000a1010723c */ /* 0x000fe20000041818 */
        /* <DEDUP_REMOVED lines=33> */
[----:B------:R-:W-:Y:S02]  /*4220*/  FSEL R167, R41, -INF , !P0 ;  /* 0xff80000029a77808 */ /* 0x000fe40004000000 */
[----:B------:R-:W-:-:S02]  /*4230*/  FSEL R176, R45, -INF , !P5 ;  /* 0xff8000002db07808 */ /* 0x000fc40006800000 */
[C---:B------:R-:W-:Y:S02]  /*4240*/  ISETP.GE.AND P1, PT, R3.reuse, R230, PT ;  /* 0x000000e60300720c */ /* 0x040fe40003f26270 */
        /* <DEDUP_REMOVED lines=11> */
[----:B------:R-:W-:Y:S02]  /*4300*/  ISETP.GE.AND P5, PT, R3, R227, PT ;  /* 0x000000e30300720c */ /* 0x000fe40003fa6270 */
[----:B------:R-:W-:Y:S02]  /*4310*/  FSEL R172, R43, -INF , !P2 ;  /* 0xff8000002bac7808 */ /* 0x000fe40005000000 */
[----:B------:R-:W-:Y:S02]  /*4320*/  ISETP.LT.OR P5, PT, R3, R223, P5 ;  /* 0x000000df0300720c */ /* 0x000fe40002fa1670 */
[----:B------:R-:W-:Y:S02]  /*4330*/  FSEL R178, R47, -INF , !P4 ;  /* 0xff8000002fb27808 */ /* 0x000fe40006000000 */
[----:B------:R-:W-:Y:S02]  /*4340*/  FSEL R195, R32, -INF , !P1 ;  /* 0xff80000020c37808 */ /* 0x000fe40004800000 */
[----:B------:R-:W-:-:S02]  /*4350*/  FSEL R188, R22, -INF , !P0 ;  /* 0xff80000016bc7808 */ /* 0x000fc40004000000 */
[C---:B------:R-:W-:Y:S02]  /*4360*/  ISETP.GE.AND P4, PT, R4.reuse, R229, PT ;  /* 0x000000e50400720c */ /* 0x040fe40003f86270 */
[CC--:B------:R-:W-:Y:S02]  /*4370*/  ISETP.GE.AND P2, PT, R4.reuse, R228.reuse, PT ;  /* 0x000000e40400720c */ /* 0x0c0fe40003f46270 */
[----:B------:R-:W-:Y:S02]  /*4380*/  ISETP.GE.AND P1, PT, R4, R227, PT ;  /* 0x000000e30400720c */ /* 0x000fe40003f26270 */
[----:B------:R-:W-:Y:S02]  /*4390*/  ISETP.GE.AND P0, PT, R3, R228, PT ;  /* 0x000000e40300720c */ /* 0x000fe40003f06270 */
[----:B------:R-:W-:Y:S02]  /*43a0*/  FSEL R189, R14, -INF , !P5 ;  /* 0xff8000000ebd7808 */ /* 0x000fe40006800000 */
[----:B------:R-:W-:-:S02]  /*43b0*/  ISETP.GT.AND P5, PT, R101, R155, PT ;  /* 0x0000009b6500720c */ /* 0x000fc40003fa4270 */
[C---:B------:R-:W-:Y:S02]  /*43c0*/  ISETP.LT.OR P4, PT, R4.reuse, R225, P4 ;  /* 0x000000e10400720c */ /* 0x040fe40002781670 */
[CC--:B------:R-:W-:Y:S02]  /*43d0*/  ISETP.LT.OR P2, PT, R4.reuse, R224.reuse, P2 ;  /* 0x000000e00400720c */ /* 0x0c0fe40001741670 */
        /* <DEDUP_REMOVED lines=52> */
[C---:B------:R-:W-:Y:S02]  /*4720*/  @!P4 LEA R8, P2, R0.reuse, c[0x0][0x168], 0x1 ;  /* 0x00005a000008ca11 */ /* 0x040fe400078408ff */
        /* <DEDUP_REMOVED lines=32> */
.L_x_186:
[----:B------:R-:W-:Y:S05]  /*4930*/  BSYNC B0 ;  /* 0x0000000000007941 */ /* 0x000fea0003800000 */
.L_x_185:
[----:B------:R-:W0:Y:S02]  /*4940*/  LDGDEPBAR ;  /* 0x00000000000079af */ /* 0x000e240000000000 */
.L_x_184:
        /* <DEDUP_REMOVED lines=71> */
[C---:B------:R-:W-:Y:S02]  /*4dc0*/  FSETP.NEU.FTZ.AND P0, PT, R103.reuse, -INF , PT ;  /* 0xff8000006700780b */ /* 0x040fe40003f1d000 */
[----:B------:R-:W-:Y:S01]  /*4dd0*/  FMNMX.FTZ R4, R178, R3, !PT ;  /* 0x00000003b2047209 */ /* 0x000fe20007810000 */
[----:B------:R-:W-:-:S03]  /*4de0*/  FMUL.FTZ R3, R103, c[0x0][0x23c] ;  /* 0x00008f0067037a20 */ /* 0x000fc60000410000 */
        /* <DEDUP_REMOVED lines=27> */
[----:B------:R3:W-:Y:S01]  /*4fa0*/  MUFU.EX2 R251, R5 ;  /* 0x0000000500fb7308 */ /* 0x0007e20000000800 */
[----:B--2---:R-:W-:Y:S01]  /*4fb0*/  FFMA.FTZ R7, R61, c[0x0][0x23c], -R0 ;  /* 0x00008f003d077a23 */ /* 0x004fe20000010800 */
[----:B-1----:R-:W-:-:S02]  /*4fc0*/  FMNMX.FTZ R105, R4, R6, !PT ;  /* 0x0000000604697209 */ /* 0x002fc40007810000 */
[----:B----4-:R-:W-:Y:S01]  /*4fd0*/  F2FP.BF16.PACK_AB R4, R14, R15 ;  /* 0x0000000f0e04723e */ /* 0x010fe200000010ff */
[----:B-----5:R-:W-:-:S03]  /*4fe0*/  FMUL.FTZ R2, R104, c[0x0][0x23c] ;  /* 0x00008f0068027a20 */ /* 0x020fc60000410000 */
[----:B------:R-:W-:Y:S01]  /*4ff0*/  MUFU.EX2 R37, R7 ;  /* 0x0000000700257308 */ /* 0x000fe20000000800 */
[----:B------:R-:W-:Y:S01]  /*5000*/  FMUL.FTZ R8, R105, c[0x0][0x23c] ;  /* 0x00008f0069087a20 */ /* 0x000fe20000410000 */
[----:B---3--:R-:W-:Y:S02]  /*5010*/  F2FP.BF16.PACK_AB R6, R13, R36 ;  /* 0x000000240d06723e */ /* 0x008fe400000010ff */
[----:B------:R-:W-:Y:S02]  /*5020*/  FSEL R2, R2, RZ, P0 ;  /* 0x000000ff02027208 */ /* 0x000fe40000000000 */
[----:B------:R-:W-:Y:S01]  /*5030*/  FSETP.NEU.FTZ.AND P0, PT, R105, -INF , PT ;  /* 0xff8000006900780b */ /* 0x000fe20003f1d000 */
[----:B------:R-:W-:Y:S02]  /*5040*/  FFMA.FTZ R5, R57, c[0x0][0x23c], -R0 ;  /* 0x00008f0039057a23 */ /* 0x000fe40000010800 */
[--C-:B------:R-:W-:Y:S01]  /*5050*/  FFMA.FTZ R9, R59, c[0x0][0x23c], -R2.reuse ;  /* 0x00008f003b097a23 */ /* 0x100fe20000010802 */
[----:B------:R-:W-:Y:S01]  /*5060*/  FSEL R12, R8, RZ, P0 ;  /* 0x000000ff080c7208 */ /* 0x000fe20000000000 */
[----:B------:R1:W2:Y:S01]  /*5070*/  MUFU.EX2 R252, R5 ;  /* 0x0000000500fc7308 */ /* 0x0002a20000000800 */
[----:B------:R-:W-:-:S07]  /*5080*/  FFMA.FTZ R8, R58, c[0x0][0x23c], -R2 ;  /* 0x00008f003a087a23 */ /* 0x000fce0000010802 */
[----:B------:R3:W-:Y:S01]  /*5090*/  MUFU.EX2 R249, R8 ;  /* 0x0000000800f97308 */ /* 0x0007e20000000800 */
[----:B-1----:R-:W-:Y:S01]  /*50a0*/  FFMA.FTZ R5, R63, c[0x0][0x23c], -R2 ;  /* 0x00008f003f057a23 */ /* 0x002fe20000010802 */
[----:B--2---:R-:W-:-:S06]  /*50b0*/  F2FP.BF16.PACK_AB R7, R252, R250 ;  /* 0x000000fafc07723e */ /* 0x004fcc00000010ff */
[----:B------:R-:W1:Y:S01]  /*50c0*/  MUFU.EX2 R248, R9 ;  /* 0x0000000900f87308 */ /* 0x000e620000000800 */
[----:B---3--:R-:W-:-:S07]  /*50d0*/  FFMA.FTZ R8, R67, c[0x0][0x23c], -R12 ;  /* 0x00008f0043087a23 */ /* 0x008fce000001080c */
[----:B------:R2:W-:Y:S08]  /*50e0*/  MUFU.EX2 R247, R5 ;  /* 0x0000000500f77308 */ /* 0x0005f00000000800 */
[----:B------:R3:W-:Y:S01]  /*50f0*/  MUFU.EX2 R239, R8 ;  /* 0x0000000800ef7308 */ /* 0x0007e20000000800 */
[----:B-1----:R-:W-:Y:S01]  /*5100*/  F2FP.BF16.PACK_AB R10, R249, R248 ;  /* 0x000000f8f90a723e */ /* 0x002fe200000010ff */
[----:B--2---:R-:W-:-:S06]  /*5110*/  FFMA.FTZ R5, R62, c[0x0][0x23c], -R2 ;  /* 0x00008f003e057a23 */ /* 0x004fcc0000010802 */
[----:B------:R1:W-:Y:S01]  /*5120*/  MUFU.EX2 R242, R5 ;  /* 0x0000000500f27308 */ /* 0x0003e20000000800 */
[----:B---3--:R-:W-:-:S07]  /*5130*/  FFMA.FTZ R8, R66, c[0x0][0x23c], -R12 ;  /* 0x00008f0042087a23 */ /* 0x008fce000001080c */
[----:B------:R2:W3:Y:S01]  /*5140*/  MUFU.EX2 R238, R8 ;  /* 0x0000000800ee7308 */ /* 0x0004e20000000800 */
[----:B-1----:R-:W-:-:S07]  /*5150*/  F2FP.BF16.PACK_AB R5, R251, R37 ;  /* 0x00000025fb05723e */ /* 0x002fce00000010ff */
[----:B------:R-:W-:Y:S01]  /*5160*/  HMMA.16816.F32.BF16 R120, R4, R28, RZ ;  /* 0x0000001c0478723c */ /* 0x000fe200000418ff */
[----:B--2---:R-:W-:Y:S01]  /*5170*/  FFMA.FTZ R8, R65, c[0x0][0x23c], -R12 ;  /* 0x00008f0041087a23 */ /* 0x004fe2000001080c */
[----:B---3--:R-:W-:-:S03]  /*5180*/  F2FP.BF16.PACK_AB R9, R238, R239 ;  /* 0x000000efee09723e */ /* 0x008fc600000010ff */
        /* <DEDUP_REMOVED lines=9> */
[----:B--2---:R-:W-:-:S05]  /*5220*/  F2FP.BF16.PACK_AB R11, R246, R241 ;  /* 0x000000f1f60b723e */ /* 0x004fca00000010ff */
[C---:B------:R-:W-:Y:S08]  /*5230*/  HMMA.16816.F32.BF16 R88, R4.reuse, R30, RZ ;  /* 0x0000001e0458723c */ /* 0x040ff000000418ff */
[C---:B------:R-:W-:Y:S08]  /*5240*/  HMMA.16816.F32.BF16 R84, R4.reuse, R26, RZ ;  /* 0x0000001a0454723c */ /* 0x040ff000000418ff */
[C---:B------:R-:W-:Y:S08]  /*5250*/  HMMA.16816.F32.BF16 R80, R4.reuse, R22, RZ ;  /* 0x000000160450723c */ /* 0x040ff000000418ff */
[C---:B------:R-:W-:Y:S08]  /*5260*/  HMMA.16816.F32.BF16 R76, R4.reuse, R18, RZ ;  /* 0x00000012044c723c */ /* 0x040ff000000418ff */
[C---:B------:R-:W-:Y:S08]  /*5270*/  HMMA.16816.F32.BF16 R72, R4.reuse, R34, RZ ;  /* 0x000000220448723c */ /* 0x040ff000000418ff */
[----:B------:R-:W-:Y:S07]  /*5280*/  HMMA.16816.F32.BF16 R64, R4, R42, RZ ;  /* 0x0000002a0440723c */ /* 0x000fee00000418ff */
[----:B------:R-:W-:Y:S01]  /*5290*/  FFMA.FTZ R4, R106, c[0x0][0x23c], -R3 ;  /* 0x00008f006a047a23 */ /* 0x000fe20000010803 */
[----:B------:R-:W-:Y:S01]  /*52a0*/  HMMA.16816.F32.BF16 R68, R8, R28, RZ ;  /* 0x0000001c0844723c */ /* 0x000fe200000418ff */
[----:B------:R-:W-:-:S02]  /*52b0*/  MOV R106, R37 ;  /* 0x00000025006a7202 */ /* 0x000fc40000000f00 */
[----:B------:R1:W-:Y:S05]  /*52c0*/  MUFU.EX2 R240, R4 ;  /* 0x0000000400f07308 */ /* 0x0003ea0000000800 */
[C---:B------:R-:W-:Y:S01]  /*52d0*/  HMMA.16816.F32.BF16 R132, R8.reuse, R30, RZ ;  /* 0x0000001e0884723c */ /* 0x040fe200000418ff */
[----:B------:R-:W-:Y:S07]  /*52e0*/  LDSM.16.MT88.4 R28, [R218+0xa400] ;  /* 0x00a40000da1c783b */ /* 0x000fee0000004200 */
[----:B------:R-:W-:Y:S01]  /*52f0*/  HMMA.16816.F32.BF16 R60, R8, R24, RZ ;  /* 0x00000018083c723c */ /* 0x000fe200000418ff */
[----:B-1----:R-:W-:Y:S01]  /*5300*/  FFMA.FTZ R4, R100, c[0x0][0x23c], -R3 ;  /* 0x00008f0064047a23 */ /* 0x002fe20000010803 */
[----:B------:R-:W-:-:S02]  /*5310*/  MOV R100, R36 ;  /* 0x0000002400647202 */ /* 0x000fc40000000f00 */
[----:B------:R-:W-:Y:S01]  /*5320*/  LDSM.16.MT88.4 R36, [R218+0xb400] ;  /* 0x00b40000da24783b */ /* 0x000fe20000004200 */
[----:B------:R1:W-:Y:S03]  /*5330*/  MUFU.EX2 R245, R4 ;  /* 0x0000000400f57308 */ /* 0x0003e60000000800 */
[C---:B------:R-:W-:Y:S01]  /*5340*/  HMMA.16816.F32.BF16 R128, R8.reuse, R26, RZ ;  /* 0x0000001a0880723c */ /* 0x040fe200000418ff */
[----:B------:R-:W2:Y:S07]  /*5350*/  LDSM.16.MT88.4 R24, [R216+0x9400] ;  /* 0x00940000d818783b */ /* 0x000eae0000004200 */
[----:B------:R-:W-:Y:S01]  /*5360*/  HMMA.16816.F32.BF16 R56, R8, R20, RZ ;  /* 0x000000140838723c */ /* 0x000fe200000418ff */
[----:B-1----:R-:W-:-:S07]  /*5370*/  FFMA.FTZ R4, R48, c[0x0][0x23c], -R3 ;  /* 0x00008f0030047a23 */ /* 0x002fce0000010803 */
[C---:B------:R-:W-:Y:S01]  /*5380*/  HMMA.16816.F32.BF16 R124, R8.reuse, R22, RZ ;  /* 0x00000016087c723c */ /* 0x040fe200000418ff */
[----:B------:R-:W1:Y:S01]  /*5390*/  LDSM.16.MT88.4 R20, [R218+0x9400] ;  /* 0x00940000da14783b */ /* 0x000e620000004200 */
[----:B------:R3:W-:Y:S06]  /*53a0*/  MUFU.EX2 R244, R4 ;  /* 0x0000000400f47308 */ /* 0x0007ec0000000800 */
[C---:B------:R-:W-:Y:S08]  /*53b0*/  HMMA.16816.F32.BF16 R52, R8.reuse, R16, RZ ;  /* 0x000000100834723c */ /* 0x040ff000000418ff */
[----:B------:R-:W-:Y:S01]  /*53c0*/  HMMA.16816.F32.BF16 R140, R8, R18, RZ ;  /* 0x00000012088c723c */ /* 0x000fe200000418ff */
[----:B------:R-:W4:Y:S01]  /*53d0*/  LDSM.16.MT88.4 R16, [R216+0xa400] ;  /* 0x00a40000d810783b */ /* 0x000f220000004200 */
[----:B---3--:R-:W-:-:S04]  /*53e0*/  FFMA.FTZ R4, R50, c[0x0][0x23c], -R3 ;  /* 0x00008f0032047a23 */ /* 0x008fc80000010803 */
[----:B------:R3:W5:Y:S02]  /*53f0*/  MUFU.EX2 R243, R4 ;  /* 0x0000000400f37308 */ /* 0x0007640000000800 */
[C---:B------:R-:W-:Y:S08]  /*5400*/  HMMA.16816.F32.BF16 R48, R8.reuse, R32, RZ ;  /* 0x000000200830723c */ /* 0x040ff000000418ff */
[----:B------:R-:W-:Y:S01]  /*5410*/  HMMA.16816.F32.BF16 R144, R8, R34, RZ ;  /* 0x000000220890723c */ /* 0x000fe200000418ff */
[----:B------:R-:W1:Y:S01]  /*5420*/  LDSM.16.MT88.4 R32, [R216+0xb400] ;  /* 0x00b40000d820783b */ /* 0x000e620000004200 */
[----:B---3--:R-:W-:-:S06]  /*5430*/  FFMA.FTZ R4, R138, c[0x0][0x23c], -R0 ;  /* 0x00008f008a047a23 */ /* 0x008fcc0000010800 */
[----:B------:R-:W-:Y:S01]  /*5440*/  HMMA.16816.F32.BF16 R44, R8, R40, RZ ;  /* 0x00000028082c723c */ /* 0x000fe200000418ff */
[----:B-----5:R-:W-:Y:S01]  /*5450*/  F2FP.BF16.PACK_AB R6, R243, R244 ;  /* 0x000000f4f306723e */ /* 0x020fe200000010ff */
[----:B------:R3:W-:Y:S02]  /*5460*/  MUFU.EX2 R234, R4 ;  /* 0x0000000400ea7308 */ /* 0x0007e40000000800 */
[----:B---3--:R-:W-:-:S06]  /*5470*/  FFMA.FTZ R4, R136, c[0x0][0x23c], -R0 ;  /* 0x00008f0088047a23 */ /* 0x008fcc0000010800 */
[----:B------:R3:W5:Y:S02]  /*5480*/  MUFU.EX2 R237, R4 ;  /* 0x0000000400ed7308 */ /* 0x0007640000000800 */
[--C-:B---3--:R-:W-:Y:S01]  /*5490*/  FFMA.FTZ R4, R107, c[0x0][0x23c], -R0.reuse ;  /* 0x00008f006b047a23 */ /* 0x108fe20000010800 */
[----:B------:R-:W-:Y:S01]  /*54a0*/  MOV R107, R13 ;  /* 0x0000000d006b7202 */ /* 0x000fe20000000f00 */
[----:B------:R-:W-:Y:S01]  /*54b0*/  FFMA.FTZ R13, R173, c[0x0][0x23c], -R0 ;  /* 0x00008f00ad0d7a23 */ /* 0x000fe20000010800 */
[----:B-----5:R-:W-:-:S03]  /*54c0*/  F2FP.BF16.PACK_AB R5, R237, R234 ;  /* 0x000000eaed05723e */ /* 0x020fc600000010ff */
[----:B------:R3:W-:Y:S08]  /*54d0*/  MUFU.EX2 R236, R4 ;  /* 0x0000000400ec7308 */ /* 0x0007f00000000800 */
[----:B------:R5:W-:Y:S01]  /*54e0*/  MUFU.EX2 R203, R13 ;  /* 0x0000000d00cb7308 */ /* 0x000be20000000800 */
[----:B---3--:R-:W-:-:S07]  /*54f0*/  FFMA.FTZ R4, R137, c[0x0][0x23c], -R0 ;  /* 0x00008f0089047a23 */ /* 0x008fce0000010800 */
[----:B------:R3:W1:Y:S01]  /*5500*/  MUFU.EX2 R235, R4 ;  /* 0x0000000400eb7308 */ /* 0x0006620000000800 */
[----:B-----5:R-:W-:-:S07]  /*5510*/  FFMA.FTZ R13, R172, c[0x0][0x23c], -R0 ;  /* 0x00008f00ac0d7a23 */ /* 0x020fce0000010800 */
[----:B------:R5:W-:Y:S01]  /*5520*/  MUFU.EX2 R204, R13 ;  /* 0x0000000d00cc7308 */ /* 0x000be20000000800 */
[----:B---3--:R-:W-:Y:S01]  /*5530*/  FFMA.FTZ R4, R148, c[0x0][0x23c], -R2 ;  /* 0x00008f0094047a23 */ /* 0x008fe20000010802 */
[----:B-1----:R-:W-:-:S06]  /*5540*/  F2FP.BF16.PACK_AB R7, R235, R236 ;  /* 0x000000eceb07723e */ /* 0x002fcc00000010ff */
[----:B------:R1:W-:Y:S01]  /*5550*/  MUFU.EX2 R233, R4 ;  /* 0x0000000400e97308 */ /* 0x0003e20000000800 */
[----:B-----5:R-:W-:-:S07]  /*5560*/  FFMA.FTZ R13, R181, c[0x0][0x23c], -R2 ;  /* 0x00008f00b50d7a23 */ /* 0x020fce0000010802 */
[----:B------:R3:W-:Y:S01]  /*5570*/  MUFU.EX2 R202, R13 ;  /* 0x0000000d00ca7308 */ /* 0x0007e20000000800 */
[--C-:B-1----:R-:W-:Y:S02]  /*5580*/  FFMA.FTZ R4, R149, c[0x0][0x23c], -R2.reuse ;  /* 0x00008f0095047a23 */ /* 0x102fe40000010802 */
[----:B------:R-:W-:Y:S05]  /*5590*/  HMMA.16816.F32.BF16 R148, R8, R42, RZ ;  /* 0x0000002a0894723c */ /* 0x000fea00000418ff */
[----:B------:R1:W5:Y:S01]  /*55a0*/  MUFU.EX2 R232, R4 ;  /* 0x0000000400e87308 */ /* 0x0003620000000800 */
[--C-:B---3--:R-:W-:Y:S02]  /*55b0*/  FFMA.FTZ R13, R179, c[0x0][0x23c], -R2.reuse ;  /* 0x00008f00b30d7a23 */ /* 0x108fe40000010802 */
[----:B------:R-:W-:-:S05]  /*55c0*/  FFMA.FTZ R8, R152, c[0x0][0x23c], -R2 ;  /* 0x00008f0098087a23 */ /* 0x000fca0000010802 */
[----:B------:R3:W-:Y:S08]  /*55d0*/  MUFU.EX2 R201, R13 ;  /* 0x0000000d00c97308 */ /* 0x0007f00000000800 */
[----:B------:R4:W-:Y:S01]  /*55e0*/  MUFU.EX2 R231, R8 ;  /* 0x0000000800e77308 */ /* 0x0009e20000000800 */
[----:B-1----:R-:W-:-:S07]  /*55f0*/  F2FP.BF16.PACK_AB R4, R245, R240 ;  /* 0x000000f0f504723e */ /* 0x002fce00000010ff */
[----:B--2---:R-:W-:Y:S01]  /*5600*/  HMMA.16816.F32.BF16 R160, R4, R24, R120 ;  /* 0x0000001804a0723c */ /* 0x004fe20000041878 */
[----:B---3--:R-:W-:-:S04]  /*5610*/  FFMA.FTZ R13, R177, c[0x0][0x23c], -R2 ;  /* 0x00008f00b10d7a23 */ /* 0x008fc80000010802 */
[----:B------:R1:W-:Y:S01]  /*5620*/  MUFU.EX2 R200, R13 ;  /* 0x0000000d00c87308 */ /* 0x0003e20000000800 */
[--C-:B----4-:R-:W-:Y:S02]  /*5630*/  FFMA.FTZ R8, R139, c[0x0][0x23c], -R2.reuse ;  /* 0x00008f008b087a23 */ /* 0x110fe40000010802 */
[C---:B------:R-:W-:Y:S05]  /*5640*/  HMMA.16816.F32.BF16 R120, R4.reuse, R26, R88 ;  /* 0x0000001a0478723c */ /* 0x040fea0000041858 */
[----:B------:R2:W-:Y:S03]  /*5650*/  MUFU.EX2 R215, R8 ;  /* 0x0000000800d77308 */ /* 0x0005e60000000800 */
[----:B------:R-:W-:Y:S01]  /*5660*/  HMMA.16816.F32.BF16 R136, R4, R22, R84 ;  /* 0x000000160488723c */ /* 0x000fe20000041854 */
[----:B-1----:R-:W-:-:S07]  /*5670*/  FFMA.FTZ R13, R176, c[0x0][0x23c], -R2 ;  /* 0x00008f00b00d7a23 */ /* 0x002fce0000010802 */
[----:B------:R-:W-:Y:S01]  /*5680*/  HMMA.16816.F32.BF16 R156, R4, R20, R116 ;  /* 0x00000014049c723c */ /* 0x000fe20000041874 */
[----:B------:R1:W-:Y:S01]  /*5690*/  MUFU.EX2 R181, R13 ;  /* 0x0000000d00b57308 */ /* 0x0003e20000000800 */
[----:B--2---:R-:W-:-:S06]  /*56a0*/  FFMA.FTZ R8, R153, c[0x0][0x23c], -R12 ;  /* 0x00008f0099087a23 */ /* 0x004fcc000001080c */
[C---:B------:R-:W-:Y:S01]  /*56b0*/  HMMA.16816.F32.BF16 R152, R4.reuse, R16, R112 ;  /* 0x000000100498723c */ /* 0x040fe20000041870 */
[----:B------:R2:W-:Y:S07]  /*56c0*/  MUFU.EX2 R213, R8 ;  /* 0x0000000800d57308 */ /* 0x0005ee0000000800 */
[----:B------:R-:W-:Y:S01]  /*56d0*/  HMMA.16816.F32.BF16 R112, R4, R28, R108 ;  /* 0x0000001c0470723c */ /* 0x000fe2000004186c */
[----:B-1----:R-:W-:Y:S01]  /*56e0*/  FFMA.FTZ R13, R183, c[0x0][0x23c], -R12 ;  /* 0x00008f00b70d7a23 */ /* 0x002fe2000001080c */
[----:B------:R-:W-:-:S03]  /*56f0*/  MOV R183, R107 ;  /* 0x0000006b00b77202 */ /* 0x000fc60000000f00 */
[----:B------:R1:W-:Y:S03]  /*5700*/  MUFU.EX2 R179, R13 ;  /* 0x0000000d00b37308 */ /* 0x0003e60000000800 */
[----:B------:R-:W-:Y:S01]  /*5710*/  HMMA.16816.F32.BF16 R108, R4, R32, R96 ;  /* 0x00000020046c723c */ /* 0x000fe20000041860 */
[----:B--2---:R-:W-:-:S04]  /*5720*/  FFMA.FTZ R8, R168, c[0x0][0x23c], -R12 ;  /* 0x00008f00a8087a23 */ /* 0x004fc8000001080c */
[----:B------:R2:W3:Y:S03]  /*5730*/  MUFU.EX2 R214, R8 ;  /* 0x0000000800d67308 */ /* 0x0004e60000000800 */
[----:B------:R-:W-:Y:S01]  /*5740*/  HMMA.16816.F32.BF16 R96, R4, R36, R92 ;  /* 0x000000240460723c */ /* 0x000fe2000004185c */
[----:B-1----:R-:W-:Y:S01]  /*5750*/  FFMA.FTZ R13, R182, c[0x0][0x23c], -R12 ;  /* 0x00008f00b60d7a23 */ /* 0x002fe2000001080c */
[----:B------:R-:W-:-:S06]  /*5760*/  MOV R182, R100 ;  /* 0x0000006400b67202 */ /* 0x000fcc0000000f00 */
        /* <DEDUP_REMOVED lines=11> */
[----:B------:R2:W4:Y:S02]  /*5820*/  MUFU.EX2 R211, R8 ;  /* 0x0000000800d37308 */ /* 0x0005240000000800 */
[----:B-----5:R-:W-:Y:S02]  /*5830*/  F2FP.BF16.PACK_AB R4, R232, R233 ;  /* 0x000000e9e804723e */ /* 0x020fe400000010ff */
[----:B---3--:R-:W-:Y:S02]  /*5840*/  F2FP.BF16.PACK_AB R5, R214, R213 ;  /* 0x000000d5d605723e */ /* 0x008fe400000010ff */
[----:B------:R-:W-:Y:S01]  /*5850*/  F2FP.BF16.PACK_AB R6, R215, R231 ;  /* 0x000000e7d706723e */ /* 0x000fe200000010ff */
[----:B-1----:R-:W-:Y:S01]  /*5860*/  FFMA.FTZ R13, R178, c[0x0][0x23c], -R12 ;  /* 0x00008f00b20d7a23 */ /* 0x002fe2000001080c */
[----:B------:R-:W-:-:S03]  /*5870*/  MOV R178, R15 ;  /* 0x0000000f00b27202 */ /* 0x000fc60000000f00 */
[----:B------:R-:W-:Y:S01]  /*5880*/  MUFU.EX2 R107, R13 ;  /* 0x0000000d006b7308 */ /* 0x000fe20000000800 */
[----:B--2---:R-:W-:Y:S01]  /*5890*/  FFMA.FTZ R8, R170, c[0x0][0x23c], -R3 ;  /* 0x00008f00aa087a23 */ /* 0x004fe20000010803 */
[----:B----4-:R-:W-:-:S06]  /*58a0*/  F2FP.BF16.PACK_AB R7, R211, R212 ;  /* 0x000000d4d307723e */ /* 0x010fcc00000010ff */
[----:B------:R1:W-:Y:S01]  /*58b0*/  MUFU.EX2 R210, R8 ;  /* 0x0000000800d27308 */ /* 0x0003e20000000800 */
[C---:B------:R-:W-:Y:S08]  /*58c0*/  HMMA.16816.F32.BF16 R76, R4.reuse, R24, R68 ;  /* 0x00000018044c723c */ /* 0x040ff00000041844 */
[----:B------:R-:W-:Y:S01]  /*58d0*/  HMMA.16816.F32.BF16 R72, R4, R20, R60 ;  /* 0x000000140448723c */ /* 0x000fe2000004183c */
[----:B-1----:R-:W-:-:S04]  /*58e0*/  FFMA.FTZ R8, R169, c[0x0][0x23c], -R3 ;  /* 0x00008f00a9087a23 */ /* 0x002fc80000010803 */
        /* <DEDUP_REMOVED lines=8> */
[----:B------:R-:W3:Y:S01]  /*5970*/  LDSM.16.MT88.4 R16, [R216+0x9800] ;  /* 0x00980000d810783b */ /* 0x000ee20000004200 */
[----:B-1----:R-:W-:-:S03]  /*5980*/  FFMA.FTZ R8, R167, c[0x0][0x23c], -R3 ;  /* 0x00008f00a7087a23 */ /* 0x002fc60000010803 */
[----:B------:R-:W-:Y:S01]  /*5990*/  LDSM.16.MT88.4 R124, [R216+0x9c00] ;  /* 0x009c0000d87c783b */ /* 0x000fe20000004200 */
[----:B------:R1:W4:Y:S02]  /*59a0*/  MUFU.EX2 R207, R8 ;  /* 0x0000000800cf7308 */ /* 0x0003240000000800 */
[C---:B------:R-:W-:Y:S01]  /*59b0*/  HMMA.16816.F32.BF16 R48, R4.reuse, R22, R128 ;  /* 0x000000160430723c */ /* 0x040fe20000041880 */
[----:B------:R-:W5:Y:S07]  /*59c0*/  LDSM.16.MT88.4 R20, [R216+0xa800] ;  /* 0x00a80000d814783b */ /* 0x000f6e0000004200 */
[----:B------:R-:W-:Y:S01]  /*59d0*/  HMMA.16816.F32.BF16 R40, R4, R30, R140 ;  /* 0x0000001e0428723c */ /* 0x000fe2000004188c */
[----:B------:R-:W3:Y:S04]  /*59e0*/  LDSM.16.MT88.4 R28, [R216+0xb800] ;  /* 0x00b80000d81c783b */ /* 0x000ee80000004200 */
[----:B------:R-:W-:Y:S01]  /*59f0*/  LDSM.16.MT88.4 R140, [R218+0x9c00] ;  /* 0x009c0000da8c783b */ /* 0x000fe20000004200 */
[----:B-1----:R-:W-:-:S02]  /*5a00*/  FFMA.FTZ R8, R175, c[0x0][0x23c], -R0 ;  /* 0x00008f00af087a23 */ /* 0x002fc40000010800 */
[C---:B------:R-:W-:Y:S01]  /*5a10*/  HMMA.16816.F32.BF16 R52, R4.reuse, R34, R144 ;  /* 0x000000220434723c */ /* 0x040fe20000041890 */
[----:B------:R-:W1:Y:S01]  /*5a20*/  LDSM.16.MT88.4 R32, [R218+0xb800] ;  /* 0x00b80000da20783b */ /* 0x000e620000004200 */
[----:B------:R2:W-:Y:S06]  /*5a30*/  MUFU.EX2 R206, R8 ;  /* 0x0000000800ce7308 */ /* 0x0005ec0000000800 */
[C---:B------:R-:W-:Y:S01]  /*5a40*/  HMMA.16816.F32.BF16 R56, R4.reuse, R26, R132 ;  /* 0x0000001a0438723c */ /* 0x040fe20000041884 */
[----:B------:R-:W-:Y:S07]  /*5a50*/  LDSM.16.MT88.4 R24, [R218+0xa800] ;  /* 0x00a80000da18783b */ /* 0x000fee0000004200 */
[----:B------:R-:W-:Y:S01]  /*5a60*/  HMMA.16816.F32.BF16 R36, R4, R38, R148 ;  /* 0x000000260424723c */ /* 0x000fe20000041894 */
[----:B--2---:R-:W-:-:S02]  /*5a70*/  FFMA.FTZ R8, R174, c[0x0][0x23c], -R0 ;  /* 0x00008f00ae087a23 */ /* 0x004fc40000010800 */
[----:B------:R-:W-:Y:S02]  /*5a80*/  LDSM.16.MT88.4 R172, [R218+0xac00] ;  /* 0x00ac0000daac783b */ /* 0x000fe40000004200 */
[----:B------:R2:W2:Y:S02]  /*5a90*/  MUFU.EX2 R205, R8 ;  /* 0x0000000800cd7308 */ /* 0x0004a40000000800 */
[----:B------:R-:W-:Y:S02]  /*5aa0*/  F2FP.BF16.PACK_AB R4, R209, R210 ;  /* 0x000000d2d104723e */ /* 0x000fe400000010ff */
[----:B----4-:R-:W-:Y:S02]  /*5ab0*/  F2FP.BF16.PACK_AB R6, R207, R208 ;  /* 0x000000d0cf06723e */ /* 0x010fe400000010ff */
[----:B------:R-:W-:Y:S01]  /*5ac0*/  F2FP.BF16.PACK_AB R7, R204, R203 ;  /* 0x000000cbcc07723e */ /* 0x000fe200000010ff */
[----:B--2---:R-:W2:Y:S01]  /*5ad0*/  LDSM.16.MT88.4 R8, [R218+0x9800] ;  /* 0x00980000da08783b */ /* 0x004ea20000004200 */
[----:B------:R-:W-:-:S07]  /*5ae0*/  F2FP.BF16.PACK_AB R5, R205, R206 ;  /* 0x000000cecd05723e */ /* 0x000fce00000010ff */
[C---:B---3--:R-:W-:Y:S08]  /*5af0*/  HMMA.16816.F32.BF16 R116, R4.reuse, R16, R160 ;  /* 0x000000100474723c */ /* 0x048ff000000418a0 */
[C---:B-----5:R-:W-:Y:S08]  /*5b00*/  HMMA.16816.F32.BF16 R148, R4.reuse, R20, R152 ;  /* 0x000000140494723c */ /* 0x060ff00000041898 */
[C---:B------:R-:W-:Y:S08]  /*5b10*/  HMMA.16816.F32.BF16 R144, R4.reuse, R28, R108 ;  /* 0x0000001c0490723c */ /* 0x040ff0000004186c */
[C---:B-1----:R-:W-:Y:S08]  /*5b20*/  HMMA.16816.F32.BF16 R160, R4.reuse, R32, R96 ;  /* 0x0000002004a0723c */ /* 0x042ff00000041860 */
[C---:B--2---:R-:W-:Y:S01]  /*5b30*/  HMMA.16816.F32.BF16 R132, R4.reuse, R8, R156 ;  /* 0x000000080484723c */ /* 0x044fe2000004189c */
        /* <DEDUP_REMOVED lines=15> */
[C---:B------:R-:W-:Y:S01]  /*5c30*/  HMMA.16816.F32.BF16 R44, R4.reuse, R22, R44 ;  /* 0x00000016042c723c */ /* 0x040fe2000004182c */
[----:B------:R-:W-:Y:S02]  /*5c40*/  MOV R185, R14 ;  /* 0x0000000e00b97202 */ /* 0x000fe40000000f00 */
        /* <DEDUP_REMOVED lines=9> */
[----:B------:R-:W-:Y:S01]  /*5ce0*/  FFMA.FTZ R3, R187, c[0x0][0x23c], -R3 ;  /* 0x00008f00bb037a23 */ /* 0x000fe20000010803 */
[----:B----4-:R-:W-:Y:S01]  /*5cf0*/  F2FP.BF16.PACK_AB R92, R100, R106 ;  /* 0x0000006a645c723e */ /* 0x010fe200000010ff */
[----:B------:R3:W-:Y:S05]  /*5d00*/  MUFU.EX2 R23, R8 ;  /* 0x0000000800177308 */ /* 0x0007ea0000000800 */
[C---:B------:R-:W-:Y:S03]  /*5d10*/  HMMA.16816.F32.BF16 R40, R4.reuse, R26, R40 ;  /* 0x0000001a0428723c */ /* 0x040fe60000041828 */
[----:B------:R4:W5:Y:S05]  /*5d20*/  MUFU.EX2 R22, R3 ;  /* 0x0000000300167308 */ /* 0x00096a0000000800 */
[----:B------:R-:W-:Y:S01]  /*5d30*/  HMMA.16816.F32.BF16 R60, R4, R28, R60 ;  /* 0x0000001c043c723c */ /* 0x000fe2000004183c */
[----:B---3--:R-:W-:-:S04]  /*5d40*/  FADD.FTZ R8, R180, R251 ;  /* 0x000000fbb4087221 */ /* 0x008fc80000010000 */
[----:B------:R-:W-:-:S03]  /*5d50*/  FADD.FTZ R8, R250, R8 ;  /* 0x00000008fa087221 */ /* 0x000fc60000010000 */
[----:B------:R-:W-:Y:S01]  /*5d60*/  HMMA.16816.F32.BF16 R52, R4, R30, R52 ;  /* 0x0000001e0434723c */ /* 0x000fe20000041834 */
[----:B----4-:R-:W-:Y:S01]  /*5d70*/  FFMA.FTZ R3, R188, c[0x0][0x23c], -R0 ;  /* 0x00008f00bc037a23 */ /* 0x010fe20000010800 */
[----:B-----5:R-:W-:-:S03]  /*5d80*/  F2FP.BF16.PACK_AB R94, R22, R23 ;  /* 0x00000017165e723e */ /* 0x020fc600000010ff */
[----:B------:R3:W-:Y:S03]  /*5d90*/  MUFU.EX2 R21, R3 ;  /* 0x0000000300157308 */ /* 0x0007e60000000800 */
[C---:B------:R-:W-:Y:S08]  /*5da0*/  HMMA.16816.F32.BF16 R84, R4.reuse, R32, R168 ;  /* 0x000000200454723c */ /* 0x040ff000000418a8 */
[----:B------:R-:W-:Y:S01]  /*5db0*/  HMMA.16816.F32.BF16 R36, R4, R34, R36 ;  /* 0x000000220424723c */ /* 0x000fe20000041824 */
[----:B------:R-:W4:Y:S01]  /*5dc0*/  LDSM.16.MT88.4 R4, [R218+0xbc00] ;  /* 0x00bc0000da04783b */ /* 0x000f220000004200 */
[----:B---3--:R-:W-:-:S04]  /*5dd0*/  FFMA.FTZ R3, R190, c[0x0][0x23c], -R0 ;  /* 0x00008f00be037a23 */ /* 0x008fc80000010800 */
[----:B------:R3:W5:Y:S02]  /*5de0*/  MUFU.EX2 R20, R3 ;  /* 0x0000000300147308 */ /* 0x0007640000000800 */
[--C-:B---3--:R-:W-:Y:S01]  /*5df0*/  FFMA.FTZ R3, R189, c[0x0][0x23c], -R0.reuse ;  /* 0x00008f00bd037a23 */ /* 0x108fe20000010800 */
[----:B-----5:R-:W-:Y:S01]  /*5e00*/  F2FP.BF16.PACK_AB R93, R20, R21 ;  /* 0x00000015145d723e */ /* 0x020fe200000010ff */
[----:B------:R-:W-:-:S04]  /*5e10*/  FFMA.FTZ R0, R191, c[0x0][0x23c], -R0 ;  /* 0x00008f00bf007a23 */ /* 0x000fc80000010800 */
[----:B------:R3:W-:Y:S08]  /*5e20*/  MUFU.EX2 R18, R3 ;  /* 0x0000000300127308 */ /* 0x0007f00000000800 */
[----:B------:R5:W1:Y:S01]  /*5e30*/  MUFU.EX2 R19, R0 ;  /* 0x0000000000137308 */ /* 0x000a620000000800 */
[----:B---3--:R-:W-:-:S04]  /*5e40*/  FADD.FTZ R3, R247, R242 ;  /* 0x000000f2f7037221 */ /* 0x008fc80000010000 */
[----:B------:R-:W-:Y:S02]  /*5e50*/  FADD.FTZ R3, R248, R3 ;  /* 0x00000003f8037221 */ /* 0x000fe40000010000 */
[----:B-----5:R-:W-:Y:S01]  /*5e60*/  FFMA.FTZ R0, R195, c[0x0][0x23c], -R2 ;  /* 0x00008f00c3007a23 */ /* 0x020fe20000010802 */
[----:B-1----:R-:W-:Y:S01]  /*5e70*/  F2FP.BF16.PACK_AB R95, R19, R18 ;  /* 0x00000012135f723e */ /* 0x002fe200000010ff */
[----:B------:R-:W-:Y:S02]  /*5e80*/  FADD.FTZ R3, R249, R3 ;  /* 0x00000003f9037221 */ /* 0x000fe40000010000 */
[----:B------:R1:W-:Y:S02]  /*5e90*/  MUFU.EX2 R17, R0 ;  /* 0x0000000000117308 */ /* 0x0003e40000000800 */
[----:B------:R-:W-:Y:S02]  /*5ea0*/  FADD.FTZ R3, R233, R3 ;  /* 0x00000003e9037221 */ /* 0x000fe40000010000 */
[----:B------:R-:W-:Y:S02]  /*5eb0*/  HMMA.16816.F32.BF16 R168, R92, R174, R88 ;  /* 0x000000ae5ca8723c */ /* 0x000fe40000041858 */
[----:B------:R-:W-:-:S06]  /*5ec0*/  FADD.FTZ R3, R232, R3 ;  /* 0x00000003e8037221 */ /* 0x000fcc0000010000 */
[----:B------:R-:W-:Y:S01]  /*5ed0*/  HMMA.16816.F32.BF16 R116, R92, R124, R116 ;  /* 0x0000007c5c74723c */ /* 0x000fe20000041874 */
[----:B-1----:R-:W-:-:S04]  /*5ee0*/  FFMA.FTZ R0, R192, c[0x0][0x23c], -R2 ;  /* 0x00008f00c0007a23 */ /* 0x002fc80000010802 */
[----:B------:R1:W3:Y:S03]  /*5ef0*/  MUFU.EX2 R16, R0 ;  /* 0x0000000000107308 */ /* 0x0002e60000000800 */
[C---:B------:R-:W-:Y:S08]  /*5f00*/  HMMA.16816.F32.BF16 R120, R92.reuse, R126, R120 ;  /* 0x0000007e5c78723c */ /* 0x040ff00000041878 */
[----:B------:R-:W-:Y:S01]  /*5f10*/  HMMA.16816.F32.BF16 R132, R92, R140, R132 ;  /* 0x0000008c5c84723c */ /* 0x000fe20000041884 */
[----:B-1----:R-:W-:-:S07]  /*5f20*/  FFMA.FTZ R0, R193, c[0x0][0x23c], -R2 ;  /* 0x00008f00c1007a23 */ /* 0x002fce0000010802 */
[C---:B------:R-:W-:Y:S01]  /*5f30*/  HMMA.16816.F32.BF16 R136, R92.reuse, R142, R136 ;  /* 0x0000008e5c88723c */ /* 0x040fe20000041888 */
[----:B------:R-:W-:Y:S01]  /*5f40*/  FFMA.FTZ R2, R194, c[0x0][0x23c], -R2 ;  /* 0x00008f00c2027a23 */ /* 0x000fe20000010802 */
[----:B------:R1:W-:Y:S06]  /*5f50*/  MUFU.EX2 R15, R0 ;  /* 0x00000000000f7308 */ /* 0x0003ec0000000800 */
[C---:B------:R-:W-:Y:S02]  /*5f60*/  HMMA.16816.F32.BF16 R148, R92.reuse, R156, R148 ;  /* 0x0000009c5c94723c */ /* 0x040fe40000041894 */
[----:B------:R5:W-:Y:S06]  /*5f70*/  MUFU.EX2 R14, R2 ;  /* 0x00000002000e7308 */ /* 0x000bec0000000800 */
[----:B------:R-:W-:Y:S01]  /*5f80*/  HMMA.16816.F32.BF16 R152, R92, R158, R152 ;  /* 0x0000009e5c98723c */ /* 0x000fe20000041898 */
[----:B-1----:R-:W-:-:S04]  /*5f90*/  FFMA.FTZ R0, R199, c[0x0][0x23c], -R12 ;  /* 0x00008f00c7007a23 */ /* 0x002fc8000001080c */
[----:B------:R1:W-:Y:S03]  /*5fa0*/  MUFU.EX2 R13, R0 ;  /* 0x00000000000d7308 */ /* 0x0003e60000000800 */
[----:B------:R-:W-:Y:S01]  /*5fb0*/  HMMA.16816.F32.BF16 R164, R92, R172, R164 ;  /* 0x000000ac5ca4723c */ /* 0x000fe200000418a4 */
[----:B-----5:R-:W-:-:S04]  /*5fc0*/  FADD.FTZ R2, R239, R238 ;  /* 0x000000eeef027221 */ /* 0x020fc80000010000 */
[----:B------:R-:W-:-:S03]  /*5fd0*/  FADD.FTZ R2, R241, R2 ;  /* 0x00000002f1027221 */ /* 0x000fc60000010000 */
[----:B--2---:R-:W-:Y:S01]  /*5fe0*/  HMMA.16816.F32.BF16 R72, R92, R80, R144 ;  /* 0x000000505c48723c */ /* 0x004fe20000041890 */
[----:B------:R-:W-:Y:S02]  /*5ff0*/  FADD.FTZ R2, R246, R2 ;  /* 0x00000002f6027221 */ /* 0x000fe40000010000 */
[----:B-1----:R-:W-:-:S05]  /*6000*/  FFMA.FTZ R0, R198, c[0x0][0x23c], -R12 ;  /* 0x00008f00c6007a23 */ /* 0x002fca000001080c */
[----:B------:R-:W-:Y:S01]  /*6010*/  HMMA.16816.F32.BF16 R76, R92, R82, R108 ;  /* 0x000000525c4c723c */ /* 0x000fe2000004186c */
[----:B------:R-:W-:Y:S01]  /*6020*/  FADD.FTZ R2, R213, R2 ;  /* 0x00000002d5027221 */ /* 0x000fe20000010000 */
[----:B------:R1:W2:Y:S03]  /*6030*/  MUFU.EX2 R11, R0 ;  /* 0x00000000000b7308 */ /* 0x0002a60000000800 */
[----:B------:R-:W-:-:S03]  /*6040*/  FADD.FTZ R2, R214, R2 ;  /* 0x00000002d6027221 */ /* 0x000fc60000010000 */
[C---:B----4-:R-:W-:Y:S08]  /*6050*/  HMMA.16816.F32.BF16 R88, R92.reuse, R4, R160 ;  /* 0x000000045c58723c */ /* 0x050ff000000418a0 */
[----:B------:R-:W-:Y:S01]  /*6060*/  HMMA.16816.F32.BF16 R92, R92, R6, R96 ;  /* 0x000000065c5c723c */ /* 0x000fe20000041860 */
[----:B-1----:R-:W-:-:S04]  /*6070*/  FFMA.FTZ R0, R196, c[0x0][0x23c], -R12 ;  /* 0x00008f00c4007a23 */ /* 0x002fc8000001080c */
[----:B------:R1:W-:Y:S02]  /*6080*/  MUFU.EX2 R10, R0 ;  /* 0x00000000000a7308 */ /* 0x0003e40000000800 */
[----:B---3--:R-:W-:Y:S02]  /*6090*/  F2FP.BF16.PACK_AB R96, R16, R17 ;  /* 0x000000111060723e */ /* 0x008fe400000010ff */
[----:B--2---:R-:W-:Y:S02]  /*60a0*/  F2FP.BF16.PACK_AB R97, R11, R13 ;  /* 0x0000000d0b61723e */ /* 0x004fe400000010ff */
[----:B------:R-:W-:Y:S01]  /*60b0*/  F2FP.BF16.PACK_AB R98, R14, R15 ;  /* 0x0000000f0e62723e */ /* 0x000fe200000010ff */
[----:B-1----:R-:W-:-:S04]  /*60c0*/  FFMA.FTZ R0, R197, c[0x0][0x23c], -R12 ;  /* 0x00008f00c5007a23 */ /* 0x002fc8000001080c */
[----:B------:R1:W2:Y:S02]  /*60d0*/  MUFU.EX2 R9, R0 ;  /* 0x0000000000097308 */ /* 0x0002a40000000800 */
[----:B-1----:R-:W-:Y:S01]  /*60e0*/  FADD.FTZ R0, R178, R185 ;  /* 0x000000b9b2007221 */ /* 0x002fe20000010000 */
[----:B--2---:R-:W-:-:S03]  /*60f0*/  F2FP.BF16.PACK_AB R99, R9, R10 ;  /* 0x0000000a0963723e */ /* 0x004fc600000010ff */
[----:B------:R-:W-:-:S04]  /*6100*/  FADD.FTZ R0, R182, R0 ;  /* 0x00000000b6007221 */ /* 0x000fc80000010000 */
[----:B------:R-:W-:Y:S01]  /*6110*/  HMMA.16816.F32.BF16 R84, R96, R4, R84 ;  /* 0x000000046054723c */ /* 0x000fe20000041854 */
[----:B------:R-:W-:-:S04]  /*6120*/  FADD.FTZ R0, R183, R0 ;  /* 0x00000000b7007221 */ /* 0x000fc80000010000 */
[----:B------:R-:W-:Y:S02]  /*6130*/  FADD.FTZ R0, R240, R0 ;  /* 0x00000000f0007221 */ /* 0x000fe40000010000 */
        /* <DEDUP_REMOVED lines=63> */
[----:B------:R-:W4:Y:S04]  /*6530*/  LDL R180, [R1+0x50] ;  /* 0x0000500001b47983 */ /* 0x000f280000100800 */
[----:B------:R-:W5:Y:S04]  /*6540*/  LDL R182, [R1+0x54] ;  /* 0x0000540001b67983 */ /* 0x000f680000100800 */
[----:B------:R-:W5:Y:S04]  /*6550*/  LDL.64 R184, [R1+0x10] ;  /* 0x0000100001b87983 */ /* 0x000f680000100a00 */
[----:B------:R-:W5:Y:S04]  /*6560*/  LDL R183, [R1+0x30] ;  /* 0x0000300001b77983 */ /* 0x000f680000100800 */
[----:B------:R-:W-:Y:S01]  /*6570*/  BAR.SYNC.DEFER_BLOCKING 0x0 ;  /* 0x0000000000007b1d */ /* 0x000fe20000010000 */
[----:B--2---:R-:W-:-:S05]  /*6580*/  IMAD.MOV.U32 R101, RZ, RZ, R178 ;  /* 0x000000ffff657224 */ /* 0x004fca00078e00b2 */
[----:B------:R-:W-:Y:S02]  /*6590*/  IADD3 R2, R101, -0x2, RZ ;  /* 0xfffffffe65027810 */ /* 0x000fe40007ffe0ff */
[----:B---3--:R-:W-:Y:S02]  /*65a0*/  ISETP.GE.AND P4, PT, R24, c[0x0][0x220], PT ;  /* 0x0000880018007a0c */ /* 0x008fe40003f86270 */
[----:B----4-:R-:W-:Y:S01]  /*65b0*/  ISETP.GE.AND P3, PT, R180, c[0x0][0x220], PT ;  /* 0x00008800b4007a0c */ /* 0x010fe20003f66270 */
[----:B------:R-:W-:Y:S01]  /*65c0*/  IMAD R0, R2, UR8, RZ ;  /* 0x0000000802007c24 */ /* 0x000fe2000f8e02ff */
[----:B-1----:R-:W-:Y:S02]  /*65d0*/  SHF.R.S32.HI R4, RZ, 0x1f, R2 ;  /* 0x0000001fff047819 */ /* 0x002fe40000011402 */
[----:B-----5:R-:W-:-:S03]  /*65e0*/  ISETP.GE.AND P2, PT, R182, c[0x0][0x220], PT ;  /* 0x00008800b6007a0c */ /* 0x020fc60003f46270 */
[----:B------:R-:W-:Y:S02]  /*65f0*/  IMAD R0, R4, UR14, R0 ;  /* 0x0000000e04007c24 */ /* 0x000fe4000f8e0200 */
[----:B------:R-:W-:-:S04]  /*6600*/  IMAD.WIDE.U32 R2, R2, UR14, R184 ;  /* 0x0000000e02027c25 */ /* 0x000fc8000f8e00b8 */
[----:B------:R-:W-:Y:S01]  /*6610*/  IMAD.IADD R3, R3, 0x1, R0 ;  /* 0x0000000103037824 */ /* 0x000fe200078e0200 */
[C---:B------:R-:W-:Y:S02]  /*6620*/  @!P4 LEA R12, P6, R2.reuse, c[0x0][0x170], 0x1 ;  /* 0x00005c00020cca11 */ /* 0x040fe400078c08ff */
[C---:B------:R-:W-:Y:S02]  /*6630*/  @!P3 LEA R10, P1, R2.reuse, c[0x0][0x170], 0x1 ;  /* 0x00005c00020aba11 */ /* 0x040fe400078208ff */
[C---:B------:R-:W-:Y:S02]  /*6640*/  @!P2 LEA R8, P0, R2.reuse, c[0x0][0x170], 0x1 ;  /* 0x00005c000208aa11 */ /* 0x040fe400078008ff */
[C---:B------:R-:W-:Y:S02]  /*6650*/  IADD3 R0, P5, R2.reuse, UR15, RZ ;  /* 0x0000000f02007c10 */ /* 0x040fe4000ffbe0ff */
[C-C-:B------:R-:W-:Y:S02]  /*6660*/  @!P4 LEA.HI.X R13, R2.reuse, c[0x0][0x174], R3.reuse, 0x1, P6 ;  /* 0x00005d00020dca11 */ /* 0x140fe400030f0c03 */
[----:B------:R-:W-:-:S02]  /*6670*/  @!P3 LEA.HI.X R11, R2, c[0x0][0x174], R3, 0x1, P1 ;  /* 0x00005d00020bba11 */ /* 0x000fc400008f0c03 */
[----:B------:R-:W-:Y:S02]  /*6680*/  @!P2 LEA.HI.X R9, R2, c[0x0][0x174], R3, 0x1, P0 ;  /* 0x00005d000209aa11 */ /* 0x000fe400000f0c03 */
[C---:B------:R-:W-:Y:S02]  /*6690*/  @!P4 LEA R6, P0, R0.reuse, c[0x0][0x170], 0x1 ;  /* 0x00005c000006ca11 */ /* 0x040fe400078008ff */
[----:B------:R-:W-:Y:S01]  /*66a0*/  IADD3.X R3, R3, UR5, RZ, P5, !PT ;  /* 0x0000000503037c10 */ /* 0x000fe2000affe4ff */
[----:B------:R-:W-:Y:S01]  /*66b0*/  @P4 STS [R222+0x9000], RZ ;  /* 0x009000ffde004388 */ /* 0x000fe20000000800 */
[----:B------:R-:W-:-:S03]  /*66c0*/  @!P3 LEA R4, P5, R0, c[0x0][0x170], 0x1 ;  /* 0x00005c000004ba11 */ /* 0x000fc600078a08ff */
[----:B------:R-:W-:Y:S01]  /*66d0*/  @P4 STS [R222+0x9004], RZ ;  /* 0x009004ffde004388 */ /* 0x000fe20000000800 */
[----:B------:R-:W-:-:S03]  /*66e0*/  @!P2 LEA R2, P1, R0, c[0x0][0x170], 0x1 ;  /* 0x00005c000002aa11 */ /* 0x000fc600078208ff */
[----:B------:R-:W-:Y:S01]  /*66f0*/  @P4 STS.64 [R222+0x9008], RZ ;  /* 0x009008ffde004388 */ /* 0x000fe20000000a00 */
[----:B------:R-:W-:-:S03]  /*6700*/  @!P4 LEA.HI.X R7, R0, c[0x0][0x174], R3, 0x1, P0 ;  /* 0x00005d000007ca11 */ /* 0x000fc600000f0c03 */
[----:B------:R-:W-:Y:S01]  /*6710*/  @!PT LDS RZ, [RZ] ;  /* 0x00000000fffff984 */ /* 0x000fe20000000800 */
[----:B------:R-:W-:Y:S01]  /*6720*/  @!PT LDS RZ, [RZ] ;  /* 0x00000000fffff984 */ /* 0x000fe20000000800 */
[----:B------:R-:W-:Y:S01]  /*6730*/  @!PT LDS RZ, [RZ] ;  /* 0x00000000fffff984 */ /* 0x000fe20000000800 */
[----:B------:R1:W-:Y:S01]  /*6740*/  @!P4 LDGSTS.E.BYPASS.LTC128B.128 [R222+0x9000], [R12.64] ;  /* 0x090000000cdecfae */ /* 0x0003e2000b901d4c */
[----:B------:R-:W-:-:S03]  /*6750*/  @!P3 LEA.HI.X R5, R0, c[0x0][0x174], R3, 0x1, P5 ;  /* 0x00005d000005ba11 */ /* 0x000fc600028f0c03 */
[----:B------:R-:W-:Y:S01]  /*6760*/  @P3 STS.128 [R222+0xa000], RZ ;  /* 0x00a000ffde003388 */ /* 0x000fe20000000c00 */
[----:B------:R-:W-:-:S03]  /*6770*/  @!P2 LEA.HI.X R3, R0, c[0x0][0x174], R3, 0x1, P1 ;  /* 0x00005d000003aa11 */ /* 0x000fc600008f0c03 */
[----:B------:R-:W-:Y:S01]  /*6780*/  @!PT LDS RZ, [RZ] ;  /* 0x00000000fffff984 */ /* 0x000fe20000000800 */
[----:B------:R-:W-:Y:S01]  /*6790*/  @!PT LDS RZ, [RZ] ;  /* 0x00000000fffff984 */ /* 0x000fe20000000800 */
[----:B------:R-:W-:Y:S01]  /*67a0*/  @!PT LDS RZ, [RZ] ;  /* 0x00000000fffff984 */ /* 0x000fe20000000800 */
[----:B------:R2:W-:Y:S04]  /*67b0*/  @!P3 LDGSTS.E.BYPASS.LTC128B.128 [R222+0xa000], [R10.64+0x40] ;  /* 0x0a0000400adebfae */ /* 0x0005e8000b901d4c */
[----:B------:R-:W-:Y:S04]  /*67c0*/  @P2 STS.128 [R222+0xb000], RZ ;  /* 0x00b000ffde002388 */ /* 0x000fe80000000c00 */
        /* <DEDUP_REMOVED lines=8> */
[----:B------:R3:W-:Y:S04]  /*6850*/  @!P4 LDGSTS.E.BYPASS.LTC128B.128 [R222+0x9800], [R6.64] ;  /* 0x0980000006decfae */ /* 0x0007e8000b901d4c */
        /* <DEDUP_REMOVED lines=10> */
[----:B--2---:R-:W-:Y:S04]  /*6900*/  LDSM.16.M88.4 R8, [R220] ;  /* 0x00000000dc08783b */ /* 0x004fe80000000200 */
[----:B------:R-:W2:Y:S04]  /*6910*/  LDSM.16.M88.4 R28, [R217+0x6000] ;  /* 0x00600000d91c783b */ /* 0x000ea80000000200 */
[----:B------:R-:W-:Y:S04]  /*6920*/  LDSM.16.M88.4 R24, [R217+0x6400] ;  /* 0x00640000d918783b */ /* 0x000fe80000000200 */
[----:B------:R-:W-:Y:S04]  /*6930*/  LDSM.16.M88.4 R20, [R217+0x6800] ;  /* 0x00680000d914783b */ /* 0x000fe80000000200 */
[----:B---3--:R-:W3:Y:S04]  /*6940*/  LDSM.16.M88.4 R4, [R220+0x1000] ;  /* 0x00100000dc04783b */ /* 0x008ee80000000200 */
[----:B------:R-:W5:Y:S04]  /*6950*/  LDSM.16.M88.4 R16, [R217+0x6c00] ;  /* 0x006c0000d910783b */ /* 0x000f680000000200 */
[----:B-1----:R-:W-:Y:S04]  /*6960*/  LDSM.16.M88.4 R12, [R221+0x1000] ;  /* 0x00100000dd0c783b */ /* 0x002fe80000000200 */
[----:B------:R-:W1:Y:S04]  /*6970*/  LDSM.16.M88.4 R44, [R219+0x6400] ;  /* 0x00640000db2c783b */ /* 0x000e680000000200 */
[----:B------:R-:W1:Y:S04]  /*6980*/  LDSM.16.M88.4 R36, [R219+0x6c00] ;  /* 0x006c0000db24783b */ /* 0x000e680000000200 */
[----:B------:R-:W1:Y:S04]  /*6990*/  LDSM.16.M88.4 R40, [R219+0x6800] ;  /* 0x00680000db28783b */ /* 0x000e680000000200 */
[----:B------:R-:W1:Y:S01]  /*69a0*/  LDSM.16.M88.4 R48, [R219+0x6000] ;  /* 0x00600000db30783b */ /* 0x000e620000000200 */
[----:B------:R-:W-:Y:S01]  /*69b0*/  IMAD.MOV.U32 R231, RZ, RZ, R183 ;  /* 0x000000ffffe77224 */ /* 0x000fe200078e00b7 */
[C---:B--2---:R-:W-:Y:S02]  /*69c0*/  HMMA.16816.F32.BF16 R240, R8.reuse, R28, RZ ;  /* 0x0000001c08f0723c */ /* 0x044fe400000418ff */
[----:B------:R-:W2:Y:S04]  /*69d0*/  S2R R0, SR_TID.X ;  /* 0x0000000000007919 */ /* 0x000ea80000002100 */
[----:B------:R-:W0:Y:S02]  /*69e0*/  LDGDEPBAR ;  /* 0x00000000000079af */ /* 0x000e240000000000 */
[----:B------:R-:W-:Y:S08]  /*69f0*/  HMMA.16816.F32.BF16 R236, R8, R30, RZ ;  /* 0x0000001e08ec723c */ /* 0x000ff000000418ff */
[C---:B---3--:R-:W-:Y:S08]  /*6a00*/  HMMA.16816.F32.BF16 R60, R4.reuse, R28, RZ ;  /* 0x0000001c043c723c */ /* 0x048ff000000418ff */
[C---:B------:R-:W-:Y:S08]  /*6a10*/  HMMA.16816.F32.BF16 R56, R4.reuse, R30, RZ ;  /* 0x0000001e0438723c */ /* 0x040ff000000418ff */
[C---:B------:R-:W-:Y:S08]  /*6a20*/  HMMA.16816.F32.BF16 R52, R4.reuse, R24, RZ ;  /* 0x000000180434723c */ /* 0x040ff000000418ff */
[C---:B------:R-:W-:Y:S08]  /*6a30*/  HMMA.16816.F32.BF16 R32, R4.reuse, R20, RZ ;  /* 0x000000140420723c */ /* 0x040ff000000418ff */
        /* <DEDUP_REMOVED lines=8> */
[C---:B------:R-:W-:Y:S08]  /*6ac0*/  HMMA.16816.F32.BF16 R212, R8.reuse, R22, RZ ;  /* 0x0000001608d4723c */ /* 0x040ff000000418ff */
[C---:B------:R-:W-:Y:S08]  /*6ad0*/  HMMA.16816.F32.BF16 R192, R8.reuse, R16, RZ ;  /* 0x0000001008c0723c */ /* 0x040ff000000418ff */
[----:B------:R-:W-:Y:S01]  /*6ae0*/  HMMA.16816.F32.BF16 R200, R8, R18, RZ ;  /* 0x0000001208c8723c */ /* 0x000fe200000418ff */
[----:B------:R-:W3:Y:S04]  /*6af0*/  LDSM.16.M88.4 R8, [R221] ;  /* 0x00000000dd08783b */ /* 0x000ee80000000200 */
[----:B------:R-:W-:Y:S03]  /*6b00*/  LDSM.16.M88.4 R16, [R217+0x7000] ;  /* 0x00700000d910783b */ /* 0x000fe60000000200 */
[C---:B-1----:R-:W-:Y:S08]  /*6b10*/  HMMA.16816.F32.BF16 R188, R12.reuse, R44, R52 ;  /* 0x0000002c0cbc723c */ /* 0x042ff00000041834 */
[C---:B------:R-:W-:Y:S01]  /*6b20*/  HMMA.16816.F32.BF16 R176, R12.reuse, R36, R28 ;  /* 0x000000240cb0723c */ /* 0x040fe2000004181c */
[----:B------:R-:W-:Y:S07]  /*6b30*/  LDSM.16.M88.4 R28, [R217+0x7c00] ;  /* 0x007c0000d91c783b */ /* 0x000fee0000000200 */
[C---:B------:R-:W-:Y:S01]  /*6b40*/  HMMA.16816.F32.BF16 R52, R12.reuse, R38, R4 ;  /* 0x000000260c34723c */ /* 0x040fe20000041804 */
[----:B------:R-:W1:Y:S07]  /*6b50*/  LDSM.16.M88.4 R4, [R220+0x3000] ;  /* 0x00300000dc04783b */ /* 0x000e6e0000000200 */
[C---:B------:R-:W-:Y:S01]  /*6b60*/  HMMA.16816.F32.BF16 R184, R12.reuse, R40, R32 ;  /* 0x000000280cb8723c */ /* 0x040fe20000041820 */
[----:B------:R-:W5:Y:S07]  /*6b70*/  LDSM.16.M88.4 R32, [R217+0x7800] ;  /* 0x00780000d920783b */ /* 0x000f6e0000000200 */
[C---:B------:R-:W-:Y:S08]  /*6b80*/  HMMA.16816.F32.BF16 R196, R12.reuse, R48, R60 ;  /* 0x000000300cc4723c */ /* 0x040ff0000004183c */
[C---:B------:R-:W-:Y:S08]  /*6b90*/  HMMA.16816.F32.BF16 R64, R12.reuse, R50, R56 ;  /* 0x000000320c40723c */ /* 0x040ff00000041838 */
[C---:B------:R-:W-:Y:S08]  /*6ba0*/  HMMA.16816.F32.BF16 R60, R12.reuse, R46, R108 ;  /* 0x0000002e0c3c723c */ /* 0x040ff0000004186c */
[----:B------:R-:W-:Y:S01]  /*6bb0*/  HMMA.16816.F32.BF16 R56, R12, R42, R180 ;  /* 0x0000002a0c38723c */ /* 0x000fe200000418b4 */
[----:B------:R-:W1:Y:S07]  /*6bc0*/  LDSM.16.M88.4 R12, [R220+0x2000] ;  /* 0x00200000dc0c783b */ /* 0x000e6e0000000200 */
[C---:B---3--:R-:W-:Y:S08]  /*6bd0*/  HMMA.16816.F32.BF16 R20, R8.reuse, R48, R240 ;  /* 0x000000300814723c */ /* 0x048ff000000418f0 */
[C---:B------:R-:W-:Y:S08]  /*6be0*/  HMMA.16816.F32.BF16 R244, R8.reuse, R40, R204 ;  /* 0x0000002808f4723c */ /* 0x040ff000000418cc */
[C---:B------:R-:W-:Y:S08]  /*6bf0*/  HMMA.16816.F32.BF16 R248, R8.reuse, R36, R192 ;  /* 0x0000002408f8723c */ /* 0x040ff000000418c0 */
[C---:B------:R-:W-:Y:S01]  /*6c00*/  HMMA.16816.F32.BF16 R192, R8.reuse, R50, R236 ;  /* 0x0000003208c0723c */ /* 0x040fe200000418ec */
[----:B------:R-:W-:Y:S07]  /*6c10*/  LDSM.16.M88.4 R48, [R219+0x7800] ;  /* 0x00780000db30783b */ /* 0x000fee0000000200 */
[----:B------:R-:W-:Y:S08]  /*6c20*/  HMMA.16816.F32.BF16 R204, R8, R46, R232 ;  /* 0x0000002e08cc723c */ /* 0x000ff000000418e8 */
[----:B-1----:R-:W-:Y:S08]  /*6c30*/  HMMA.16816.F32.BF16 R180, R4, R28, R176 ;  /* 0x0000001c04b4723c */ /* 0x002ff000000418b0 */
[C---:B------:R-:W-:Y:S01]  /*6c40*/  HMMA.16816.F32.BF16 R240, R8.reuse, R44, R208 ;  /* 0x0000002c08f0723c */ /* 0x040fe200000418d0 */
[----:B------:R-:W-:Y:S07]  /*6c50*/  LDSM.16.M88.4 R44, [R219+0x7c00] ;  /* 0x007c0000db2c783b */ /* 0x000fee0000000200 */
[C---:B------:R-:W-:Y:S08]  /*6c60*/  HMMA.16816.F32.BF16 R236, R8.reuse, R42, R212 ;  /* 0x0000002a08ec723c */ /* 0x040ff000000418d4 */
[----:B------:R-:W-:Y:S01]  /*6c70*/  HMMA.16816.F32.BF16 R232, R8, R38, R200 ;  /* 0x0000002608e8723c */ /* 0x000fe200000418c8 */
[----:B------:R-:W-:Y:S04]  /*6c80*/  LDSM.16.M88.4 R36, [R219+0x7400] ;  /* 0x00740000db24783b */ /* 0x000fe80000000200 */
[----:B------:R-:W-:Y:S03]  /*6c90*/  LDSM.16.M88.4 R8, [R221+0x2000] ;  /* 0x00200000dd08783b */ /* 0x000fe60000000200 */
[C---:B------:R-:W-:Y:S08]  /*6ca0*/  HMMA.16816.F32.BF16 R176, R4.reuse, R18, R64 ;  /* 0x0000001204b0723c */ /* 0x040ff00000041840 */
[C---:B------:R-:W-:Y:S08]  /*6cb0*/  HMMA.16816.F32.BF16 R108, R4.reuse, R26, R60 ;  /* 0x0000001a046c723c */ /* 0x040ff0000004183c */
[C---:B------:R-:W-:Y:S08]  /*6cc0*/  HMMA.16816.F32.BF16 R212, R4.reuse, R16, R196 ;  /* 0x0000001004d4723c */ /* 0x040ff000000418c4 */
[C---:B------:R-:W-:Y:S08]  /*6cd0*/  HMMA.16816.F32.BF16 R208, R4.reuse, R24, R188 ;  /* 0x0000001804d0723c */ /* 0x040ff000000418bc */
[C---:B-----5:R-:W-:Y:S08]  /*6ce0*/  HMMA.16816.F32.BF16 R200, R4.reuse, R32, R184 ;  /* 0x0000002004c8723c */ /* 0x060ff000000418b8 */
[C---:B------:R-:W-:Y:S08]  /*6cf0*/  HMMA.16816.F32.BF16 R64, R4.reuse, R34, R56 ;  /* 0x000000220440723c */ /* 0x040ff00000041838 */
[----:B------:R-:W-:Y:S01]  /*6d00*/  HMMA.16816.F32.BF16 R60, R4, R30, R52 ;  /* 0x0000001e043c723c */ /* 0x000fe20000041834 */
[----:B------:R-:W1:Y:S07]  /*6d10*/  LDSM.16.M88.4 R4, [R221+0x3000] ;  /* 0x00300000dd04783b */ /* 0x000e6e0000000200 */
[C---:B------:R-:W-:Y:S01]  /*6d20*/  HMMA.16816.F32.BF16 R56, R12.reuse, R16, R20 ;  /* 0x000000100c38723c */ /* 0x040fe20000041814 */
[----:B------:R-:W3:Y:S07]  /*6d30*/  LDSM.16.M88.4 R20, [R219+0x7000] ;  /* 0x00700000db14783b */ /* 0x000eee0000000200 */
[C---:B------:R-:W-:Y:S01]  /*6d40*/  HMMA.16816.F32.BF16 R40, R12.reuse, R18, R192 ;  /* 0x000000120c28723c */ /* 0x040fe200000418c0 */
[----:B------:R-:W-:Y:S07]  /*6d50*/  LDSM.16.M88.4 R16, [R220+0x4000] ;  /* 0x00400000dc10783b */ /* 0x000fee0000000200 */
[C---:B------:R-:W-:Y:S08]  /*6d60*/  HMMA.16816.F32.BF16 R188, R12.reuse, R32, R244 ;  /* 0x000000200cbc723c */ /* 0x040ff000000418f4 */
[C---:B------:R-:W-:Y:S01]  /*6d70*/  HMMA.16816.F32.BF16 R196, R12.reuse, R34, R236 ;  /* 0x000000220cc4723c */ /* 0x040fe200000418ec */
[----:B------:R-:W5:Y:S07]  /*6d80*/  LDSM.16.M88.4 R32, [R217+0x8000] ;  /* 0x00800000d920783b */ /* 0x000f6e0000000200 */
[----:B------:R-:W-:Y:S08]  /*6d90*/  HMMA.16816.F32.BF16 R52, R12, R24, R240 ;  /* 0x000000180c34723c */ /* 0x000ff000000418f0 */
[----:B-1----:R-:W-:Y:S08]  /*6da0*/  HMMA.16816.F32.BF16 R60, R4, R46, R60 ;  /* 0x0000002e043c723c */ /* 0x002ff0000004183c */
[C---:B------:R-:W-:Y:S08]  /*6db0*/  HMMA.16816.F32.BF16 R184, R12.reuse, R26, R204 ;  /* 0x0000001a0cb8723c */ /* 0x040ff000000418cc */
[C---:B------:R-:W-:Y:S08]  /*6dc0*/  HMMA.16816.F32.BF16 R204, R12.reuse, R28, R248 ;  /* 0x0000001c0ccc723c */ /* 0x040ff000000418f8 */
[----:B------:R-:W-:Y:S01]  /*6dd0*/  HMMA.16816.F32.BF16 R192, R12, R30, R232 ;  /* 0x0000001e0cc0723c */ /* 0x000fe200000418e8 */
[----:B------:R-:W-:Y:S07]  /*6de0*/  LDSM.16.M88.4 R12, [R220+0x5000] ;  /* 0x00500000dc0c783b */ /* 0x000fee0000000200 */
[C---:B---3--:R-:W-:Y:S08]  /*6df0*/  HMMA.16816.F32.BF16 R244, R4.reuse, R20, R212 ;  /* 0x0000001404f4723c */ /* 0x048ff000000418d4 */
[C---:B------:R-:W-:Y:S08]  /*6e00*/  HMMA.16816.F32.BF16 R236, R4.reuse, R36, R208 ;  /* 0x0000002404ec723c */ /* 0x040ff000000418d0 */
[C---:B------:R-:W-:Y:S01]  /*6e10*/  HMMA.16816.F32.BF16 R240, R4.reuse, R22, R176 ;  /* 0x0000001604f0723c */ /* 0x040fe200000418b0 */
[----:B------:R-:W-:Y:S01]  /*6e20*/  IMAD.MOV.U32 R107, RZ, RZ, R60 ;  /* 0x000000ffff6b7224 */ /* 0x000fe200078e003c */
[----:B------:R-:W-:Y:S06]  /*6e30*/  LDSM.16.M88.4 R28, [R217+0x8400] ;  /* 0x00840000d91c783b */ /* 0x000fec0000000200 */
[C---:B------:R-:W-:Y:S08]  /*6e40*/  HMMA.16816.F32.BF16 R212, R4.reuse, R48, R200 ;  /* 0x0000003004d4723c */ /* 0x040ff000000418c8 */
[C---:B------:R-:W-:Y:S08]  /*6e50*/  HMMA.16816.F32.BF16 R232, R4.reuse, R38, R108 ;  /* 0x0000002604e8723c */ /* 0x040ff0000004186c */
[C---:B------:R-:W-:Y:S08]  /*6e60*/  HMMA.16816.F32.BF16 R208, R4.reuse, R50, R64 ;  /* 0x0000003204d0723c */ /* 0x040ff00000041840 */
[----:B------:R-:W-:Y:S08]  /*6e70*/  HMMA.16816.F32.BF16 R200, R4, R44, R180 ;  /* 0x0000002c04c8723c */ /* 0x000ff000000418b4 */
[C---:B------:R-:W-:Y:S01]  /*6e80*/  HMMA.16816.F32.BF16 R4, R8.reuse, R22, R40 ;  /* 0x000000160804723c */ /* 0x040fe20000041828 */
[----:B------:R-:W1:Y:S07]  /*6e90*/  LDSM.16.M88.4 R40, [R217+0x8c00] ;  /* 0x008c0000d928783b */ /* 0x000e6e0000000200 */
[----:B------:R-:W-:Y:S01]  /*6ea0*/  HMMA.16816.F32.BF16 R24, R8, R20, R56 ;  /* 0x000000140818723c */ /* 0x000fe20000041838 */
[----:B------:R-:W-:Y:S01]  /*6eb0*/  IMAD.MOV.U32 R106, RZ, RZ, R61 ;  /* 0x000000ffff6a7224 */ /* 0x000fe200078e003d */
[----:B------:R-:W3:Y:S01]  /*6ec0*/  LDSM.16.M88.4 R20, [R217+0x8800] ;  /* 0x00880000d914783b */ /* 0x000ee20000000200 */
[----:B----4-:R-:W-:-:S02]  /*6ed0*/  IMAD.MOV.U32 R3, RZ, RZ, R62 ;  /* 0x000000ffff037224 */ /* 0x010fc400078e003e */
[----:B------:R-:W-:-:S03]  /*6ee0*/  IMAD.MOV.U32 R2, RZ, RZ, R63 ;  /* 0x000000ffff027224 */ /* 0x000fc600078e003f */
[C---:B------:R-:W-:Y:S08]  /*6ef0*/  HMMA.16816.F32.BF16 R56, R8.reuse, R36, R52 ;  /* 0x000000240838723c */ /* 0x040ff00000041834 */
[C---:B------:R-:W-:Y:S08]  /*6f00*/  HMMA.16816.F32.BF16 R60, R8.reuse, R38, R184 ;  /* 0x00000026083c723c */ /* 0x040ff000000418b8 */
[C---:B------:R-:W-:Y:S08]  /*6f10*/  HMMA.16816.F32.BF16 R36, R8.reuse, R44, R204 ;  /* 0x0000002c0824723c */ /* 0x040ff000000418cc */
[----:B------:R-:W-:Y:S08]  /*6f20*/  HMMA.16816.F32.BF16 R44, R8, R46, R192 ;  /* 0x0000002e082c723c */ /* 0x000ff000000418c0 */
[C---:B-----5:R-:W-:Y:S01]  /*6f30*/  HMMA.16816.F32.BF16 R64, R16.reuse, R32, R24 ;  /* 0x000000201040723c */ /* 0x060fe20000041818 */
[----:B------:R-:W-:Y:S07]  /*6f40*/  LDSM.16.M88.4 R24, [R219+0x8000] ;  /* 0x00800000db18783b */ /* 0x000fee0000000200 */
[----:B------:R-:W-:Y:S01]  /*6f50*/  HMMA.16816.F32.BF16 R108, R16, R34, R4 ;  /* 0x00000022106c723c */ /* 0x000fe20000041804 */
[----:B------:R-:W4:Y:S07]  /*6f60*/  LDSM.16.M88.4 R4, [R221+0x5000] ;  /* 0x00500000dd04783b */ /* 0x000f2e0000000200 */
[C---:B------:R-:W-:Y:S08]  /*6f70*/  HMMA.16816.F32.BF16 R52, R8.reuse, R48, R188 ;  /* 0x000000300834723c */ /* 0x040ff000000418bc */
[----:B------:R-:W-:Y:S01]  /*6f80*/  HMMA.16816.F32.BF16 R48, R8, R50, R196 ;  /* 0x000000320830723c */ /* 0x000fe200000418c4 */
[----:B------:R-:W5:Y:S07]  /*6f90*/  LDSM.16.M88.4 R8, [R221+0x4000] ;  /* 0x00400000dd08783b */ /* 0x000f6e0000000200 */
[C---:B-1----:R-:W-:Y:S08]  /*6fa0*/  HMMA.16816.F32.BF16 R180, R16.reuse, R42, R44 ;  /* 0x0000002a10b4723c */ /* 0x042ff0000004182c */
[----:B------:R-:W-:Y:S08]  /*6fb0*/  HMMA.16816.F32.BF16 R248, R16, R40, R36 ;  /* 0x0000002810f8723c */ /* 0x000ff00000041824 */
[----:B------:R-:W-:Y:S01]  /*6fc0*/  HMMA.16816.F32.BF16 R36, R12, R32, R244 ;  /* 0x000000200c24723c */ /* 0x000fe200000418f4 */
[----:B--2---:R-:W-:-:S07]  /*6fd0*/  IMAD.SHL.U32 R0, R0, 0x2, RZ ;  /* 0x0000000200007824 */ /* 0x004fce00078e00ff */
[C---:B------:R-:W-:Y:S07]  /*6fe0*/  HMMA.16816.F32.BF16 R176, R16.reuse, R28, R56 ;  /* 0x0000001c10b0723c */ /* 0x040fee0000041838 */
[----:B------:R-:W-:Y:S01]  /*6ff0*/  IMAD.MOV.U32 R59, RZ, RZ, R180 ;  /* 0x000000ffff3b7224 */ /* 0x000fe200078e00b4 */
[----:B---3--:R-:W-:Y:S01]  /*7000*/  HMMA.16816.F32.BF16 R196, R16, R20, R52 ;  /* 0x0000001410c4723c */ /* 0x008fe20000041834 */
[----:B------:R-:W-:Y:S02]  /*7010*/  IMAD.MOV.U32 R58, RZ, RZ, R181 ;  /* 0x000000ffff3a7224 */ /* 0x000fe400078e00b5 */
[----:B------:R-:W-:-:S02]  /*7020*/  IMAD.MOV.U32 R57, RZ, RZ, R182 ;  /* 0x000000ffff397224 */ /* 0x000fc400078e00b6 */
[----:B------:R-:W-:-:S03]  /*7030*/  IMAD.MOV.U32 R56, RZ, RZ, R183 ;  /* 0x000000ffff387224 */ /* 0x000fc600078e00b7 */
[----:B------:R-:W-:Y:S01]  /*7040*/  HMMA.16816.F32.BF16 R204, R16, R22, R48 ;  /* 0x0000001610cc723c */ /* 0x000fe20000041830 */
[----:B------:R-:W-:-:S07]  /*7050*/  LOP3.LUT R0, R0, 0x6, RZ, 0xc0, !PT ;  /* 0x0000000600007812 */ /* 0x000fce00078ec0ff */
[C---:B------:R-:W-:Y:S08]  /*7060*/  HMMA.16816.F32.BF16 R32, R12.reuse, R34, R240 ;  /* 0x000000220c20723c */ /* 0x040ff000000418f0 */
[C---:B------:R-:W-:Y:S08]  /*7070*/  HMMA.16816.F32.BF16 R180, R12.reuse, R20, R212 ;  /* 0x000000140cb4723c */ /* 0x040ff000000418d4 */
[----:B------:R-:W-:Y:S08]  /*7080*/  HMMA.16816.F32.BF16 R184, R12, R22, R208 ;  /* 0x000000160cb8723c */ /* 0x000ff000000418d0 */
[----:B------:R-:W-:Y:S01]  /*7090*/  HMMA.16816.F32.BF16 R188, R16, R30, R60 ;  /* 0x0000001e10bc723c */ /* 0x000fe2000004183c */
[----:B------:R-:W1:Y:S01]  /*70a0*/  LDSM.16.M88.4 R16, [R219+0x8400] ;  /* 0x00840000db10783b */ /* 0x000e620000000200 */
[----:B------:R-:W-:-:S06]  /*70b0*/  IADD3 R208, R101, -0x2, RZ ;  /* 0xfffffffe65d07810 */ /* 0x000fcc0007ffe0ff */
[----:B----4-:R-:W-:Y:S01]  /*70c0*/  HMMA.16816.F32.BF16 R20, R4, R24, R36 ;  /* 0x000000180414723c */ /* 0x010fe20000041824 */
[----:B------:R-:W-:-:S07]  /*70d0*/  IMAD R0, R208, 0x40, R0 ;  /* 0x00000040d0007824 */ /* 0x000fce00078e0200 */
[----:B------:R-:W-:Y:S01]  /*70e0*/  HMMA.16816.F32.BF16 R48, R12, R28, R236 ;  /* 0x0000001c0c30723c */ /* 0x000fe200000418ec */
[----:B------:R-:W-:-:S07]  /*70f0*/  ISETP.GE.AND P0, PT, R0, R227, PT ;  /* 0x000000e30000720c */ /* 0x000fce0003f06270 */
[----:B------:R-:W-:Y:S01]  /*7100*/  HMMA.16816.F32.BF16 R52, R12, R30, R232 ;  /* 0x0000001e0c34723c */ /* 0x000fe200000418e8 */
[----:B------:R-:W-:-:S07]  /*7110*/  ISETP.GE.AND P1, PT, R0, R228, PT ;  /* 0x000000e40000720c */ /* 0x000fce0003f26270 */
[----:B-----5:R-:W-:Y:S01]  /*7120*/  HMMA.16816.F32.BF16 R28, R8, R24, R64 ;  /* 0x00000018081c723c */ /* 0x020fe20000041840 */
[C---:B------:R-:W-:Y:S02]  /*7130*/  ISETP.LT.OR P0, PT, R0.reuse, R223, P0 ;  /* 0x000000df0000720c */ /* 0x040fe40000701670 */
[----:B------:R-:W-:-:S05]  /*7140*/  ISETP.LT.OR P1, PT, R0, R224, P1 ;  /* 0x000000e00000720c */ /* 0x000fca0000f21670 */
[----:B------:R-:W-:Y:S01]  /*7150*/  HMMA.16816.F32.BF16 R36, R8, R26, R108 ;  /* 0x0000001a0824723c */ /* 0x000fe2000004186c */
[----:B------:R-:W-:-:S06]  /*7160*/  FSEL R61, R22, -INF , !P0 ;  /* 0xff800000163d7808 */ /* 0x000fcc0004000000 */
[----:B------:R-:W-:Y:S01]  /*7170*/  IMAD.MOV.U32 R111, RZ, RZ, R2 ;  /* 0x000000ffff6f7224 */ /* 0x000fe200078e0002 */
[----:B------:R-:W-:Y:S01]  /*7180*/  IADD3 R2, R0, 0x1, RZ ;  /* 0x0000000100027810 */ /* 0x000fe20007ffe0ff */
[----:B------:R-:W-:Y:S01]  /*7190*/  HMMA.16816.F32.BF16 R44, R4, R26, R32 ;  /* 0x0000001a042c723c */ /* 0x000fe20000041820 */
[----:B------:R-:W-:Y:S02]  /*71a0*/  IMAD.MOV.U32 R243, RZ, RZ, R56 ;  /* 0x000000fffff37224 */ /* 0x000fe400078e0038 */
[----:B------:R-:W-:Y:S01]  /*71b0*/  ISETP.GE.AND P0, PT, R2, R227, PT ;  /* 0x000000e30200720c */ /* 0x000fe20003f06270 */
[----:B------:R-:W-:Y:S01]  /*71c0*/  IMAD.MOV.U32 R110, RZ, RZ, R3 ;  /* 0x000000ffff6e7224 */ /* 0x000fe200078e0003 */
[----:B------:R-:W-:Y:S02]  /*71d0*/  FSEL R56, R20, -INF , !P1 ;  /* 0xff80000014387808 */ /* 0x000fe40004800000 */
[C---:B------:R-:W-:Y:S02]  /*71e0*/  ISETP.GE.AND P1, PT, R2.reuse, R229, PT ;  /* 0x000000e50200720c */ /* 0x040fe40003f26270 */
[----:B------:R-:W-:-:S02]  /*71f0*/  ISETP.LT.OR P0, PT, R2, R223, P0 ;  /* 0x000000df0200720c */ /* 0x000fc40000701670 */
[----:B------:R-:W-:Y:S02]  /*7200*/  ISETP.GE.AND P6, PT, R0, R230, PT ;  /* 0x000000e60000720c */ /* 0x000fe40003fc6270 */
[----:B------:R-:W-:Y:S02]  /*7210*/  ISETP.GE.AND P5, PT, R2, R228, PT ;  /* 0x000000e40200720c */ /* 0x000fe40003fa6270 */
[----:B------:R-:W-:Y:S02]  /*7220*/  IADD3 R3, R0, 0x8, RZ ;  /* 0x0000000800037810 */ /* 0x000fe40007ffe0ff */
[----:B------:R-:W-:Y:S02]  /*7230*/  ISETP.LT.OR P1, PT, R2, R225, P1 ;  /* 0x000000e10200720c */ /* 0x000fe40000f21670 */
[----:B------:R-:W-:Y:S02]  /*7240*/  FSEL R60, R23, -INF , !P0 ;  /* 0xff800000173c7808 */ /* 0x000fe40004000000 */
[----:B------:R-:W-:-:S02]  /*7250*/  ISETP.LT.OR P6, PT, R0, R226, P6 ;  /* 0x000000e20000720c */ /* 0x000fc400037c1670 */
[----:B------:R-:W-:Y:S02]  /*7260*/  ISETP.LT.OR P5, PT, R2, R224, P5 ;  /* 0x000000e00200720c */ /* 0x000fe40002fa1670 */
[----:B------:R-:W-:Y:S01]  /*7270*/  ISETP.GE.AND P0, PT, R3, R230, PT ;  /* 0x000000e60300720c */ /* 0x000fe20003f06270 */
[----:B------:R-:W-:Y:S01]  /*7280*/  IMAD.MOV.U32 R108, RZ, RZ, R107 ;  /* 0x000000ffff6c7224 */ /* 0x000fe200078e006b */
[----:B------:R-:W-:Y:S01]  /*7290*/  FSEL R107, R31, -INF , !P1 ;  /* 0xff8000001f6b7808 */ /* 0x000fe20004800000 */
[----:B------:R-:W-:Y:S01]  /*72a0*/  IMAD.MOV.U32 R240, RZ, RZ, R59 ;  /* 0x000000fffff07224 */ /* 0x000fe200078e003b */
[----:B------:R-:W-:Y:S02]  /*72b0*/  FSEL R63, R28, -INF , !P6 ;  /* 0xff8000001c3f7808 */ /* 0x000fe40007000000 */
[----:B------:R-:W-:Y:S02]  /*72c0*/  FSEL R59, R21, -INF , !P5 ;  /* 0xff800000153b7808 */ /* 0x000fe40006800000 */
[C---:B------:R-:W-:Y:S01]  /*72d0*/  ISETP.LT.OR P1, PT, R3.reuse, R226, P0 ;  /* 0x000000e20300720c */ /* 0x040fe20000721670 */
[----:B-1----:R-:W-:Y:S01]  /*72e0*/  HMMA.16816.F32.BF16 R32, R8, R16, R176 ;  /* 0x000000100820723c */ /* 0x002fe200000418b0 */
[----:B------:R-:W-:Y:S01]  /*72f0*/  ISETP.GE.AND P6, PT, R2, R230, PT ;  /* 0x000000e60200720c */ /* 0x000fe20003fc6270 */
[----:B------:R-:W-:Y:S01]  /*7300*/  IMAD.MOV.U32 R241, RZ, RZ, R58 ;  /* 0x000000fffff17224 */ /* 0x000fe200078e003a */
[----:B------:R-:W-:Y:S01]  /*7310*/  ISETP.GE.AND P5, PT, R0, R229, PT ;  /* 0x000000e50000720c */ /* 0x000fe20003fa6270 */
[----:B------:R-:W1:Y:S01]  /*7320*/  LDSM.16.M88.4 R20, [R219+0x8800] ;  /* 0x00880000db14783b */ /* 0x000e620000000200 */
[----:B------:R-:W-:-:S02]  /*7330*/  ISETP.GE.AND P0, PT, R3, R227, PT ;  /* 0x000000e30300720c */ /* 0x000fc40003f06270 */
        /* <DEDUP_REMOVED lines=8> */
[CC--:B------:R-:W-:Y:S02]  /*73c0*/  ISETP.GE.AND P6, PT, R3.reuse, R228.reuse, PT ;  /* 0x000000e40300720c */ /* 0x0c0fe40003fc6270 */
[----:B------:R-:W-:Y:S02]  /*73d0*/  ISETP.GE.AND P5, PT, R3, R229, PT ;  /* 0x000000e50300720c */ /* 0x000fe40003fa6270 */
[C---:B------:R-:W-:Y:S02]  /*73e0*/  ISETP.GE.AND P1, PT, R2.reuse, R228, PT ;  /* 0x000000e40200720c */ /* 0x040fe40003f26270 */
[----:B------:R-:W-:-:S02]  /*73f0*/  ISETP.GE.AND P0, PT, R2, R227, PT ;  /* 0x000000e30200720c */ /* 0x000fc40003f06270 */
[CC--:B------:R-:W-:Y:S02]  /*7400*/  ISETP.LT.OR P6, PT, R3.reuse, R224.reuse, P6 ;  /* 0x000000e00300720c */ /* 0x0c0fe400037c1670 */
[C---:B------:R-:W-:Y:S02]  /*7410*/  ISETP.LT.OR P1, PT, R2.reuse, R224, P1 ;  /* 0x000000e00200720c */ /* 0x040fe40000f21670 */
[----:B------:R-:W-:Y:S02]  /*7420*/  ISETP.LT.OR P5, PT, R3, R225, P5 ;  /* 0x000000e10300720c */ /* 0x000fe40002fa1670 */
[----:B------:R-:W-:Y:S02]  /*7430*/  ISETP.LT.OR P0, PT, R2, R223, P0 ;  /* 0x000000df0200720c */ /* 0x000fe40000701670 */
[----:B------:R-:W-:Y:S01]  /*7440*/  IADD3 R3, R0, 0x10, RZ ;  /* 0x0000001000037810 */ /* 0x000fe20007ffe0ff */
[----:B------:R-:W-:Y:S01]  /*7450*/  HMMA.16816.F32.BF16 R192, R12, R40, R200 ;  /* 0x000000280cc0723c */ /* 0x000fe200000418c8 */
[----:B------:R-:W-:Y:S01]  /*7460*/  IMAD.MOV.U32 R242, RZ, RZ, R57 ;  /* 0x000000fffff27224 */ /* 0x000fe200078e0039 */
[----:B------:R-:W-:-:S02]  /*7470*/  FSEL R57, R47, -INF , !P0 ;  /* 0xff8000002f397808 */ /* 0x000fc40004000000 */
[----:B------:R-:W-:-:S03]  /*7480*/  ISETP.GE.AND P0, PT, R3, R230, PT ;  /* 0x000000e60300720c */ /* 0x000fc60003f06270 */
[----:B------:R-:W-:Y:S02]  /*7490*/  FSEL R41, R44, -INF , !P6 ;  /* 0xff8000002c297808 */ /* 0x000fe40007000000 */
[----:B------:R-:W-:Y:S02]  /*74a0*/  FSEL R40, R45, -INF , !P1 ;  /* 0xff8000002d287808 */ /* 0x000fe40004800000 */
[C---:B------:R-:W-:Y:S02]  /*74b0*/  ISETP.GE.AND P6, PT, R2.reuse, R230, PT ;  /* 0x000000e60200720c */ /* 0x040fe40003fc6270 */
[C---:B------:R-:W-:Y:S01]  /*74c0*/  ISETP.GE.AND P1, PT, R2.reuse, R229, PT ;  /* 0x000000e50200720c */ /* 0x040fe20003f26270 */
[----:B------:R-:W-:Y:S01]  /*74d0*/  HMMA.16816.F32.BF16 R24, R4, R16, R48 ;  /* 0x000000100418723c */ /* 0x000fe20000041830 */
[C---:B------:R-:W-:Y:S02]  /*74e0*/  ISETP.LT.OR P6, PT, R2.reuse, R226, P6 ;  /* 0x000000e20200720c */ /* 0x040fe400037c1670 */
[----:B------:R-:W-:-:S02]  /*74f0*/  ISETP.LT.OR P1, PT, R2, R225, P1 ;  /* 0x000000e10200720c */ /* 0x000fc40000f21670 */
[----:B------:R-:W-:Y:S02]  /*7500*/  ISETP.LT.OR P0, PT, R3, R226, P0 ;  /* 0x000000e20300720c */ /* 0x000fe40000701670 */
[----:B------:R-:W-:Y:S02]  /*7510*/  IADD3 R2, R0, 0x11, RZ ;  /* 0x0000001100027810 */ /* 0x000fe40007ffe0ff */
[----:B------:R-:W-:Y:S02]  /*7520*/  FSEL R177, R32, -INF , !P0 ;  /* 0xff80000020b17808 */ /* 0x000fe40004000000 */
[C---:B------:R-:W-:Y:S01]  /*7530*/  ISETP.GE.AND P0, PT, R2.reuse, R230, PT ;  /* 0x000000e60200720c */ /* 0x040fe20003f06270 */
[----:B------:R-:W-:Y:S03]  /*7540*/  HMMA.16816.F32.BF16 R52, R4, R18, R52 ;  /* 0x000000120434723c */ /* 0x000fe60000041834 */
[----:B------:R-:W-:-:S05]  /*7550*/  ISETP.LT.OR P0, PT, R2, R226, P0 ;  /* 0x000000e20200720c */ /* 0x000fca0000701670 */
[----:B------:R-:W-:Y:S01]  /*7560*/  HMMA.16816.F32.BF16 R48, R8, R18, R188 ;  /* 0x000000120830723c */ /* 0x000fe200000418bc */
[----:B------:R-:W-:Y:S01]  /*7570*/  IMAD.MOV.U32 R109, RZ, RZ, R106 ;  /* 0x000000ffff6d7224 */ /* 0x000fe200078e006a */
[----:B------:R-:W-:Y:S01]  /*7580*/  FSEL R67, R38, -INF , !P5 ;  /* 0xff80000026437808 */ /* 0x000fe20006800000 */
[----:B------:R-:W2:Y:S01]  /*7590*/  LDSM.16.M88.4 R16, [R219+0x8c00] ;  /* 0x008c0000db10783b */ /* 0x000ea20000000200 */
[----:B------:R-:W-:Y:S01]  /*75a0*/  FSEL R62, R37, -INF , !P6 ;  /* 0xff800000253e7808 */ /* 0x000fe20007000000 */
[----:B------:R-:W-:Y:S01]  /*75b0*/  IMAD.MOV.U32 R247, RZ, RZ, R231 ;  /* 0x000000fffff77224 */ /* 0x000fe200078e00e7 */
[----:B------:R-:W-:Y:S01]  /*75c0*/  FSEL R106, R39, -INF , !P1 ;  /* 0xff800000276a7808 */ /* 0x000fe20004800000 */
[----:B------:R-:W-:-:S04]  /*75d0*/  DEPBAR.LE SB0, 0x0 ;  /* 0x000080000000791a */ /* 0x000fc80000000000 */
[----:B------:R-:W-:Y:S02]  /*75e0*/  FSEL R201, R33, -INF , !P0 ;  /* 0xff80000021c97808 */ /* 0x000fe40004000000 */
[C---:B------:R-:W-:Y:S02]  /*75f0*/  ISETP.GE.AND P6, PT, R3.reuse, R229, PT ;  /* 0x000000e50300720c */ /* 0x040fe40003fc6270 */
[C---:B------:R-:W-:Y:S02]  /*7600*/  ISETP.GE.AND P5, PT, R3.reuse, R228, PT ;  /* 0x000000e40300720c */ /* 0x040fe40003fa6270 */
[CC--:B------:R-:W-:Y:S02]  /*7610*/  ISETP.GE.AND P1, PT, R3.reuse, R227.reuse, PT ;  /* 0x000000e30300720c */ /* 0x0c0fe40003f26270 */
[----:B------:R-:W-:Y:S02]  /*7620*/  ISETP.GE.AND P0, PT, R2, R227, PT ;  /* 0x000000e30200720c */ /* 0x000fe40003f06270 */
[----:B------:R-:W-:-:S02]  /*7630*/  ISETP.LT.OR P6, PT, R3, R225, P6 ;  /* 0x000000e10300720c */ /* 0x000fc400037c1670 */
[C---:B------:R-:W-:Y:S02]  /*7640*/  ISETP.LT.OR P5, PT, R3.reuse, R224, P5 ;  /* 0x000000e00300720c */ /* 0x040fe40002fa1670 */
[-C--:B------:R-:W-:Y:S02]  /*7650*/  ISETP.LT.OR P1, PT, R3, R223.reuse, P1 ;  /* 0x000000df0300720c */ /* 0x080fe40000f21670 */
        /* <DEDUP_REMOVED lines=9> */
[----:B------:R-:W-:Y:S01]  /*76f0*/  ISETP.GE.AND P0, PT, R3, R227, PT ;  /* 0x000000e30300720c */ /* 0x000fe20003f06270 */
[----:B-1----:R-:W-:Y:S01]  /*7700*/  HMMA.16816.F32.BF16 R36, R8, R20, R196 ;  /* 0x000000140824723c */ /* 0x002fe200000418c4 */
        /* <DEDUP_REMOVED lines=16> */
[----:B------:R-:W-:Y:S01]  /*7810*/  ISETP.LT.OR P0, PT, R2, R223, P0 ;  /* 0x000000df0200720c */ /* 0x000fe20000701670 */
[----:B------:R-:W-:Y:S01]  /*7820*/  HMMA.16816.F32.BF16 R28, R4, R20, R180 ;  /* 0x00000014041c723c */ /* 0x000fe200000418b4 */
[----:B------:R-:W-:Y:S02]  /*7830*/  IADD3 R3, R0, 0x20, RZ ;  /* 0x0000002000037810 */ /* 0x000fe40007ffe0ff */
[----:B------:R-:W-:-:S02]  /*7840*/  FSEL R48, R52, -INF , !P6 ;  /* 0xff80000034307808 */ /* 0x000fc40007000000 */
[----:B------:R-:W-:Y:S02]  /*7850*/  FSEL R53, R53, -INF , !P1 ;  /* 0xff80000035357808 */ /* 0x000fe40004800000 */
[----:B------:R-:W-:Y:S02]  /*7860*/  FSEL R189, R55, -INF , !P0 ;  /* 0xff80000037bd7808 */ /* 0x000fe40004000000 */
[CC--:B------:R-:W-:Y:S02]  /*7870*/  ISETP.GE.AND P6, PT, R2.reuse, R230.reuse, PT ;  /* 0x000000e60200720c */ /* 0x0c0fe40003fc6270 */
[C---:B------:R-:W-:Y:S02]  /*7880*/  ISETP.GE.AND P1, PT, R2.reuse, R229, PT ;  /* 0x000000e50200720c */ /* 0x040fe40003f26270 */
[----:B------:R-:W-:Y:S02]  /*7890*/  ISETP.GE.AND P0, PT, R3, R230, PT ;  /* 0x000000e60300720c */ /* 0x000fe40003f06270 */
[----:B------:R-:W-:-:S02]  /*78a0*/  ISETP.LT.OR P6, PT, R2, R226, P6 ;  /* 0x000000e20200720c */ /* 0x000fc400037c1670 */
[----:B------:R-:W-:Y:S02]  /*78b0*/  ISETP.LT.OR P1, PT, R2, R225, P1 ;  /* 0x000000e10200720c */ /* 0x000fe40000f21670 */
[----:B------:R-:W-:Y:S02]  /*78c0*/  ISETP.LT.OR P0, PT, R3, R226, P0 ;  /* 0x000000e20300720c */ /* 0x000fe40000701670 */
[----:B------:R-:W-:Y:S02]  /*78d0*/  IADD3 R2, R0, 0x21, RZ ;  /* 0x0000002100027810 */ /* 0x000fe40007ffe0ff */
[----:B------:R-:W-:Y:S01]  /*78e0*/  FSEL R232, R36, -INF , !P0 ;  /* 0xff80000024e87808 */ /* 0x000fe20004000000 */
[----:B------:R-:W-:Y:S01]  /*78f0*/  HMMA.16816.F32.BF16 R24, R4, R22, R184 ;  /* 0x000000160418723c */ /* 0x000fe200000418b8 */
[----:B------:R-:W-:Y:S02]  /*7900*/  ISETP.GE.AND P0, PT, R2, R230, PT ;  /* 0x000000e60200720c */ /* 0x000fe40003f06270 */
[----:B------:R-:W-:-:S02]  /*7910*/  FSEL R202, R50, -INF , !P5 ;  /* 0xff80000032ca7808 */ /* 0x000fc40006800000 */
[----:B------:R-:W-:-:S03]  /*7920*/  ISETP.GE.AND P5, PT, R3, R228, PT ;  /* 0x000000e40300720c */ /* 0x000fc60003fa6270 */
[----:B------:R-:W-:Y:S01]  /*7930*/  HMMA.16816.F32.BF16 R20, R8, R22, R204 ;  /* 0x000000160814723c */ /* 0x000fe200000418cc */
[----:B------:R-:W-:Y:S02]  /*7940*/  ISETP.LT.OR P0, PT, R2, R226, P0 ;  /* 0x000000e20200720c */ /* 0x000fe40000701670 */
[----:B------:R-:W-:Y:S02]  /*7950*/  FSEL R191, R49, -INF , !P6 ;  /* 0xff80000031bf7808 */ /* 0x000fe40007000000 */
[----:B------:R-:W-:Y:S02]  /*7960*/  FSEL R203, R51, -INF , !P1 ;  /* 0xff80000033cb7808 */ /* 0x000fe40004800000 */
[----:B------:R-:W-:Y:S02]  /*7970*/  ISETP.LT.OR P5, PT, R3, R224, P5 ;  /* 0x000000e00300720c */ /* 0x000fe40002fa1670 */
[----:B------:R-:W-:Y:S02]  /*7980*/  FSEL R233, R37, -INF , !P0 ;  /* 0xff80000025e97808 */ /* 0x000fe40004000000 */
[----:B------:R-:W-:-:S02]  /*7990*/  ISETP.GE.AND P6, PT, R3, R229, PT ;  /* 0x000000e50300720c */ /* 0x000fc40003fc6270 */
[CC--:B------:R-:W-:Y:S02]  /*79a0*/  ISETP.GE.AND P1, PT, R3.reuse, R227.reuse, PT ;  /* 0x000000e30300720c */ /* 0x0c0fe40003f26270 */
[----:B------:R-:W-:Y:S02]  /*79b0*/  ISETP.GE.AND P0, PT, R2, R227, PT ;  /* 0x000000e30200720c */ /* 0x000fe40003f06270 */
[----:B------:R-:W-:Y:S02]  /*79c0*/  FSEL R207, R28, -INF , !P5 ;  /* 0xff8000001ccf7808 */ /* 0x000fe40006800000 */
[C---:B------:R-:W-:Y:S02]  /*79d0*/  ISETP.LT.OR P6, PT, R3.reuse, R225, P6 ;  /* 0x000000e10300720c */ /* 0x040fe400037c1670 */
[----:B------:R-:W-:Y:S02]  /*79e0*/  ISETP.GE.AND P5, PT, R2, R228, PT ;  /* 0x000000e40200720c */ /* 0x000fe40003fa6270 */
[----:B------:R-:W-:-:S02]  /*79f0*/  ISETP.LT.OR P1, PT, R3, R223, P1 ;  /* 0x000000df0300720c */ /* 0x000fc40000f21670 */
[----:B------:R-:W-:Y:S02]  /*7a00*/  ISETP.LT.OR P0, PT, R2, R223, P0 ;  /* 0x000000df0200720c */ /* 0x000fe40000701670 */
[----:B------:R-:W-:Y:S02]  /*7a10*/  IADD3 R3, R0, 0x28, RZ ;  /* 0x0000002800037810 */ /* 0x000fe40007ffe0ff */
[----:B------:R-:W-:Y:S02]  /*7a20*/  FSEL R239, R38, -INF , !P6 ;  /* 0xff80000026ef7808 */ /* 0x000fe40007000000 */
[----:B------:R-:W-:Y:S02]  /*7a30*/  ISETP.LT.OR P5, PT, R2, R224, P5 ;  /* 0x000000e00200720c */ /* 0x000fe40002fa1670 */
[----:B------:R-:W-:Y:S02]  /*7a40*/  FSEL R212, R30, -INF , !P1 ;  /* 0xff8000001ed47808 */ /* 0x000fe40004800000 */
[----:B------:R-:W-:-:S02]  /*7a50*/  FSEL R213, R31, -INF , !P0 ;  /* 0xff8000001fd57808 */ /* 0x000fc40004000000 */
[C---:B------:R-:W-:Y:S02]  /*7a60*/  ISETP.GE.AND P6, PT, R2.reuse, R229, PT ;  /* 0x000000e50200720c */ /* 0x040fe40003fc6270 */
[C---:B------:R-:W-:Y:S01]  /*7a70*/  ISETP.GE.AND P1, PT, R3.reuse, R230, PT ;  /* 0x000000e60300720c */ /* 0x040fe20003f26270 */
[----:B------:R-:W-:Y:S01]  /*7a80*/  BAR.SYNC.DEFER_BLOCKING 0x0 ;  /* 0x0000000000007b1d */ /* 0x000fe20000010000 */
[----:B------:R-:W-:Y:S01]  /*7a90*/  ISETP.GE.AND P0, PT, R3, R227, PT ;  /* 0x000000e30300720c */ /* 0x000fe20003f06270 */
[----:B--2---:R-:W-:Y:S01]  /*7aa0*/  HMMA.16816.F32.BF16 R44, R8, R16, R248 ;  /* 0x00000010082c723c */ /* 0x004fe200000418f8 */
[----:B------:R-:W-:Y:S02]  /*7ab0*/  FSEL R204, R29, -INF , !P5 ;  /* 0xff8000001dcc7808 */ /* 0x000fe40006800000 */
        /* <DEDUP_REMOVED lines=9> */
[C---:B------:R-:W-:Y:S02]  /*7b50*/  ISETP.GE.AND P5, PT, R3.reuse, R229, PT ;  /* 0x000000e50300720c */ /* 0x040fe40003fa6270 */
[C---:B------:R-:W-:Y:S01]  /*7b60*/  ISETP.GE.AND P0, PT, R2.reuse, R227, PT ;  /* 0x000000e30200720c */ /* 0x040fe20003f06270 */
[----:B------:R-:W-:Y:S01]  /*7b70*/  HMMA.16816.F32.BF16 R32, R4, R16, R192 ;  /* 0x000000100420723c */ /* 0x000fe200000418c0 */
[CC--:B------:R-:W-:Y:S02]  /*7b80*/  ISETP.LT.OR P6, PT, R3.reuse, R224.reuse, P6 ;  /* 0x000000e00300720c */ /* 0x0c0fe400037c1670 */
[----:B------:R-:W-:Y:S02]  /*7b90*/  ISETP.LT.OR P1, PT, R2, R224, P1 ;  /* 0x000000e00200720c */ /* 0x000fe40000f21670 */
[----:B------:R-:W-:-:S02]  /*7ba0*/  ISETP.LT.OR P5, PT, R3, R225, P5 ;  /* 0x000000e10300720c */ /* 0x000fc40002fa1670 */
[----:B------:R-:W-:Y:S01]  /*7bb0*/  ISETP.LT.OR P0, PT, R2, R223, P0 ;  /* 0x000000df0200720c */ /* 0x000fe20000701670 */
[----:B------:R-:W-:Y:S01]  /*7bc0*/  HMMA.16816.F32.BF16 R12, R12, R42, R108 ;  /* 0x0000002a0c0c723c */ /* 0x000fe2000004186c */
[----:B------:R-:W-:Y:S02]  /*7bd0*/  IADD3 R3, R0, 0x30, RZ ;  /* 0x0000003000037810 */ /* 0x000fe40007ffe0ff */
[----:B------:R-:W-:Y:S02]  /*7be0*/  FSEL R205, R24, -INF , !P6 ;  /* 0xff80000018cd7808 */ /* 0x000fe40007000000 */
[----:B------:R-:W-:Y:S02]  /*7bf0*/  FSEL R206, R25, -INF , !P1 ;  /* 0xff80000019ce7808 */ /* 0x000fe40004800000 */
[----:B------:R-:W-:Y:S02]  /*7c00*/  FSEL R211, R27, -INF , !P0 ;  /* 0xff8000001bd37808 */ /* 0x000fe40004000000 */
[----:B------:R-:W-:-:S02]  /*7c10*/  ISETP.GE.AND P6, PT, R2, R230, PT ;  /* 0x000000e60200720c */ /* 0x000fc40003fc6270 */
[C---:B------:R-:W-:Y:S02]  /*7c20*/  ISETP.GE.AND P1, PT, R2.reuse, R229, PT ;  /* 0x000000e50200720c */ /* 0x040fe40003f26270 */
[C---:B------:R-:W-:Y:S02]  /*7c30*/  ISETP.GE.AND P0, PT, R3.reuse, R230, PT ;  /* 0x000000e60300720c */ /* 0x040fe40003f06270 */
[CC--:B------:R-:W-:Y:S02]  /*7c40*/  ISETP.LT.OR P6, PT, R2.reuse, R226.reuse, P6 ;  /* 0x000000e20200720c */ /* 0x0c0fe400037c1670 */
[----:B------:R-:W-:Y:S02]  /*7c50*/  ISETP.LT.OR P1, PT, R2, R225, P1 ;  /* 0x000000e10200720c */ /* 0x000fe40000f21670 */
[----:B------:R-:W-:Y:S02]  /*7c60*/  ISETP.LT.OR P0, PT, R3, R226, P0 ;  /* 0x000000e20300720c */ /* 0x000fe40000701670 */
[----:B------:R-:W-:-:S02]  /*7c70*/  IADD3 R2, R0, 0x31, RZ ;  /* 0x0000003100027810 */ /* 0x000fc40007ffe0ff */
[----:B------:R-:W-:Y:S02]  /*7c80*/  FSEL R234, R22, -INF , !P5 ;  /* 0xff80000016ea7808 */ /* 0x000fe40006800000 */
[----:B------:R-:W-:Y:S02]  /*7c90*/  FSEL R215, R21, -INF , !P6 ;  /* 0xff80000015d77808 */ /* 0x000fe40007000000 */
[----:B------:R-:W-:Y:S02]  /*7ca0*/  FSEL R250, R44, -INF , !P0 ;  /* 0xff8000002cfa7808 */ /* 0x000fe40004000000 */
[C---:B------:R-:W-:Y:S02]  /*7cb0*/  ISETP.GE.AND P6, PT, R3.reuse, R229, PT ;  /* 0x000000e50300720c */ /* 0x040fe40003fc6270 */
[C---:B------:R-:W-:Y:S02]  /*7cc0*/  ISETP.GE.AND P5, PT, R3.reuse, R228, PT ;  /* 0x000000e40300720c */ /* 0x040fe40003fa6270 */
[----:B------:R-:W-:Y:S01]  /*7cd0*/  ISETP.GE.AND P0, PT, R2, R230, PT ;  /* 0x000000e60200720c */ /* 0x000fe20003f06270 */
[----:B------:R-:W-:Y:S01]  /*7ce0*/  HMMA.16816.F32.BF16 R8, R8, R18, R240 ;  /* 0x000000120808723c */ /* 0x000fe200000418f0 */
[----:B------:R-:W-:-:S02]  /*7cf0*/  ISETP.LT.OR P6, PT, R3, R225, P6 ;  /* 0x000000e10300720c */ /* 0x000fc400037c1670 */
[----:B------:R-:W-:Y:S02]  /*7d00*/  ISETP.LT.OR P5, PT, R3, R224, P5 ;  /* 0x000000e00300720c */ /* 0x000fe40002fa1670 */
[----:B------:R-:W-:Y:S02]  /*7d10*/  ISETP.LT.OR P0, PT, R2, R226, P0 ;  /* 0x000000e20200720c */ /* 0x000fe40000701670 */
[----:B------:R-:W-:Y:S02]  /*7d20*/  FSEL R235, R23, -INF , !P1 ;  /* 0xff80000017eb7808 */ /* 0x000fe40004800000 */
[----:B------:R-:W-:Y:S02]  /*7d30*/  FSEL R44, R46, -INF , !P6 ;  /* 0xff8000002e2c7808 */ /* 0x000fe40007000000 */
[----:B------:R-:W-:Y:S02]  /*7d40*/  FSEL R241, R32, -INF , !P5 ;  /* 0xff80000020f17808 */ /* 0x000fe40006800000 */
[----:B------:R-:W-:-:S02]  /*7d50*/  FSEL R248, R45, -INF , !P0 ;  /* 0xff8000002df87808 */ /* 0x000fc40004000000 */
[C---:B------:R-:W-:Y:S02]  /*7d60*/  ISETP.GE.AND P1, PT, R3.reuse, R227, PT ;  /* 0x000000e30300720c */ /* 0x040fe40003f26270 */
[C---:B------:R-:W-:Y:S02]  /*7d70*/  ISETP.GE.AND P6, PT, R2.reuse, R229, PT ;  /* 0x000000e50200720c */ /* 0x040fe40003fc6270 */
[C---:B------:R-:W-:Y:S02]  /*7d80*/  ISETP.GE.AND P5, PT, R2.reuse, R228, PT ;  /* 0x000000e40200720c */ /* 0x040fe40003fa6270 */
[C---:B------:R-:W-:Y:S01]  /*7d90*/  ISETP.GE.AND P0, PT, R2.reuse, R227, PT ;  /* 0x000000e30200720c */ /* 0x040fe20003f06270 */
[----:B------:R-:W-:Y:S01]  /*7da0*/  HMMA.16816.F32.BF16 R4, R4, R18, R12 ;  /* 0x000000120404723c */ /* 0x000fe2000004180c */
[----:B------:R-:W-:Y:S02]  /*7db0*/  ISETP.LT.OR P1, PT, R3, R223, P1 ;  /* 0x000000df0300720c */ /* 0x000fe40000f21670 */
[----:B------:R-:W-:-:S02]  /*7dc0*/  ISETP.LT.OR P6, PT, R2, R225, P6 ;  /* 0x000000e10200720c */ /* 0x000fc400037c1670 */
[C---:B------:R-:W-:Y:S02]  /*7dd0*/  ISETP.LT.OR P5, PT, R2.reuse, R224, P5 ;  /* 0x000000e00200720c */ /* 0x040fe40002fa1670 */
[----:B------:R-:W-:Y:S02]  /*7de0*/  ISETP.LT.OR P0, PT, R2, R223, P0 ;  /* 0x000000df0200720c */ /* 0x000fe40000701670 */
[----:B------:R-:W-:Y:S02]  /*7df0*/  IADD3 R2, R0, 0x38, RZ ;  /* 0x0000003800027810 */ /* 0x000fe40007ffe0ff */
[----:B------:R-:W-:Y:S02]  /*7e00*/  FSEL R242, R34, -INF , !P1 ;  /* 0xff80000022f27808 */ /* 0x000fe40004800000 */
[----:B------:R-:W-:Y:S02]  /*7e10*/  ISETP.GE.AND P1, PT, R2, R229, PT ;  /* 0x000000e50200720c */ /* 0x000fe40003f26270 */
[----:B------:R-:W-:-:S02]  /*7e20*/  IADD3 R0, R0, 0x39, RZ ;  /* 0x0000003900007810 */ /* 0x000fc40007ffe0ff */
[----:B------:R-:W-:-:S04]  /*7e30*/  ISETP.LT.OR P1, PT, R2, R225, P1 ;  /* 0x000000e10200720c */ /* 0x000fc80000f21670 */
[----:B------:R-:W-:Y:S02]  /*7e40*/  FSEL R251, R10, -INF , !P1 ;  /* 0xff8000000afb7808 */ /* 0x000fe40004800000 */
[C---:B------:R-:W-:Y:S01]  /*7e50*/  ISETP.GE.AND P1, PT, R0.reuse, R228, PT ;  /* 0x000000e40000720c */ /* 0x040fe20003f26270 */
[----:B------:R-:W-:Y:S01]  /*7e60*/  IMAD.MOV.U32 R246, RZ, RZ, R247 ;  /* 0x000000fffff67224 */ /* 0x000fe200078e00f7 */
[----:B------:R-:W-:Y:S02]  /*7e70*/  FSEL R47, R47, -INF , !P6 ;  /* 0xff8000002f2f7808 */ /* 0x000fe40007000000 */
[----:B------:R-:W-:Y:S02]  /*7e80*/  ISETP.LT.OR P1, PT, R0, R224, P1 ;  /* 0x000000e00000720c */ /* 0x000fe40000f21670 */
[----:B------:R-:W-:Y:S02]  /*7e90*/  FSEL R238, R33, -INF , !P5 ;  /* 0xff80000021ee7808 */ /* 0x000fe40006800000 */
[----:B------:R-:W-:-:S02]  /*7ea0*/  FSEL R245, R35, -INF , !P0 ;  /* 0xff80000023f57808 */ /* 0x000fc40004000000 */
[C---:B------:R-:W-:Y:S02]  /*7eb0*/  ISETP.GE.AND P6, PT, R2.reuse, R230, PT ;  /* 0x000000e60200720c */ /* 0x040fe40003fc6270 */
[C---:B------:R-:W-:Y:S02]  /*7ec0*/  ISETP.GE.AND P5, PT, R2.reuse, R228, PT ;  /* 0x000000e40200720c */ /* 0x040fe40003fa6270 */
[----:B------:R-:W-:Y:S02]  /*7ed0*/  ISETP.GE.AND P0, PT, R2, R227, PT ;  /* 0x000000e30200720c */ /* 0x000fe40003f06270 */
[----:B------:R-:W-:Y:S02]  /*7ee0*/  FSEL R240, R5, -INF , !P1 ;  /* 0xff80000005f07808 */ /* 0x000fe40004800000 */
[----:B------:R-:W-:Y:S02]  /*7ef0*/  ISETP.GT.AND P1, PT, R208, R246, PT ;  /* 0x000000f6d000720c */ /* 0x000fe40003f24270 */
[----:B------:R-:W-:-:S02]  /*7f00*/  ISETP.LT.OR P6, PT, R2, R226, P6 ;  /* 0x000000e20200720c */ /* 0x000fc400037c1670 */
[C---:B------:R-:W-:Y:S02]  /*7f10*/  ISETP.LT.OR P5, PT, R2.reuse, R224, P5 ;  /* 0x000000e00200720c */ /* 0x040fe40002fa1670 */
[----:B------:R-:W-:Y:S02]  /*7f20*/  ISETP.LT.OR P0, PT, R2, R223, P0 ;  /* 0x000000df0200720c */ /* 0x000fe40000701670 */
[----:B------:R-:W-:Y:S02]  /*7f30*/  FSEL R247, R8, -INF , !P6 ;  /* 0xff80000008f77808 */ /* 0x000fe40007000000 */
[----:B------:R-:W-:Y:S02]  /*7f40*/  FSEL R237, R4, -INF , !P5 ;  /* 0xff80000004ed7808 */ /* 0x000fe40006800000 */
[----:B------:R-:W-:Y:S02]  /*7f50*/  FSEL R244, R6, -INF , !P0 ;  /* 0xff80000006f47808 */ /* 0x000fe40004000000 */
[----:B------:R-:W-:-:S02]  /*7f60*/  ISETP.GE.AND P6, PT, R0, R230, PT ;  /* 0x000000e60000720c */ /* 0x000fc40003fc6270 */
[C---:B------:R-:W-:Y:S02]  /*7f70*/  ISETP.GE.AND P5, PT, R0.reuse, R229, PT ;  /* 0x000000e50000720c */ /* 0x040fe40003fa6270 */
[C---:B------:R-:W-:Y:S02]  /*7f80*/  ISETP.GE.AND P0, PT, R0.reuse, R227, PT ;  /* 0x000000e30000720c */ /* 0x040fe40003f06270 */
[C---:B------:R-:W-:Y:S02]  /*7f90*/  ISETP.LT.OR P6, PT, R0.reuse, R226, P6 ;  /* 0x000000e20000720c */ /* 0x040fe400037c1670 */
[C---:B------:R-:W-:Y:S02]  /*7fa0*/  ISETP.LT.OR P5, PT, R0.reuse, R225, P5 ;  /* 0x000000e10000720c */ /* 0x040fe40002fa1670 */
[----:B------:R-:W-:Y:S02]  /*7fb0*/  ISETP.LT.OR P0, PT, R0, R223, P0 ;  /* 0x000000df0000720c */ /* 0x000fe40000701670 */
[----:B------:R-:W-:-:S02]  /*7fc0*/  FSEL R246, R9, -INF , !P6 ;  /* 0xff80000009f67808 */ /* 0x000fc40007000000 */
[----:B------:R-:W-:Y:S02]  /*7fd0*/  FSEL R243, R7, -INF , !P0 ;  /* 0xff80000007f37808 */ /* 0x000fe40004000000 */
[----:B------:R-:W-:Y:S01]  /*7fe0*/  FSEL R249, R11, -INF , !P5 ;  /* 0xff8000000bf97808 */ /* 0x000fe20006800000 */
[----:B------:R-:W-:Y:S05]  /*7ff0*/  @!P1 BRA `(.L_x_188) ;  /* 0x000003c000009947 */ /* 0x000fea0003800000 */
[----:B------:R-:W2:Y:S04]  /*8000*/  LDL.64 R108, [R1+0x48] ;  /* 0x00004800016c7983 */ /* 0x000ea80000100a00 */
[----:B------:R-:W3:Y:S01]  /*8010*/  LDL.64 R110, [R1+0x40] ;  /* 0x00004000016e7983 */ /* 0x000ee20000100a00 */
[----:B------:R-:W-:Y:S01]  /*8020*/  IADD3 R0, R101, -0x3, RZ ;  /* 0xfffffffd65007810 */ /* 0x000fe20007ffe0ff */
[----:B------:R-:W-:Y:S02]  /*8030*/  BSSY B0, `(.L_x_189) ;  /* 0x0000037000007945 */ /* 0x000fe40003800000 */
[----:B------:R1:W-:Y:S01]  /*8040*/  @P4 STS [R222+0x6000], RZ ;  /* 0x006000ffde004388 */ /* 0x0003e20000000800 */
[----:B------:R-:W-:Y:S01]  /*8050*/  SHF.R.S32.HI R4, RZ, 0x1f, R0 ;  /* 0x0000001fff047819 */ /* 0x000fe20000011400 */
[----:B------:R-:W-:-:S02]  /*8060*/  IMAD.WIDE.U32 R2, R0, c[0x0][0x198], RZ ;  /* 0x0000660000027a25 */ /* 0x000fc400078e00ff */
[----:B------:R1:W-:Y:S02]  /*8070*/  @P4 STS [R222+0x6004], RZ ;  /* 0x006004ffde004388 */ /* 0x0003e40000000800 */
[----:B------:R-:W-:Y:S02]  /*8080*/  IMAD R4, R4, c[0x0][0x198], RZ ;  /* 0x0000660004047a24 */ /* 0x000fe400078e02ff */
[----:B------:R1:W-:Y:S02]  /*8090*/  @P4 STS.64 [R222+0x6008], RZ ;  /* 0x006008ffde004388 */ /* 0x0003e40000000a00 */
[----:B------:R-:W-:-:S04]  /*80a0*/  IMAD R4, R0, c[0x0][0x19c], R4 ;  /* 0x0000670000047a24 */ /* 0x000fc800078e0204 */
[----:B------:R-:W-:Y:S01]  /*80b0*/  IMAD.IADD R3, R3, 0x1, R4 ;  /* 0x0000000103037824 */ /* 0x000fe200078e0204 */
[----:B--2---:R-:W-:-:S04]  /*80c0*/  LEA R0, P5, R2, R108, 0x6 ;  /* 0x0000006c02007211 */ /* 0x004fc800078a30ff */
[----:B------:R-:W-:Y:S02]  /*80d0*/  @!P4 LEA R12, P0, R0, c[0x0][0x168], 0x1 ;  /* 0x00005a00000cca11 */ /* 0x000fe400078008ff */
[----:B---3--:R-:W-:Y:S02]  /*80e0*/  LEA.HI.X R3, R2, R111, R3, 0x6, P5 ;  /* 0x0000006f02037211 */ /* 0x008fe400028f3403 */
[C---:B------:R-:W-:Y:S02]  /*80f0*/  @!P3 LEA R8, P5, R0.reuse, c[0x0][0x168], 0x1 ;  /* 0x00005a000008ba11 */ /* 0x040fe400078a08ff */
[C-C-:B------:R-:W-:Y:S02]  /*8100*/  @!P4 LEA.HI.X R13, R0.reuse, c[0x0][0x16c], R3.reuse, 0x1, P0 ;  /* 0x00005b00000dca11 */ /* 0x140fe400000f0c03 */
[C---:B------:R-:W-:Y:S02]  /*8110*/  @!P2 LEA R6, P0, R0.reuse, c[0x0][0x168], 0x1 ;  /* 0x00005a000006aa11 */ /* 0x040fe400078008ff */
[C---:B------:R-:W-:Y:S01]  /*8120*/  IADD3 R2, P6, R0.reuse, UR11, RZ ;  /* 0x0000000b00027c10 */ /* 0x040fe2000ffde0ff */
[----:B------:R-:W-:Y:S01]  /*8130*/  @!PT LDS RZ, [RZ] ;  /* 0x00000000fffff984 */ /* 0x000fe20000000800 */
[----:B------:R-:W-:Y:S01]  /*8140*/  @!PT LDS RZ, [RZ] ;  /* 0x00000000fffff984 */ /* 0x000fe20000000800 */
[----:B------:R-:W-:Y:S01]  /*8150*/  @!PT LDS RZ, [RZ] ;  /* 0x00000000fffff984 */ /* 0x000fe20000000800 */
[----:B------:R1:W-:Y:S01]  /*8160*/  @!P4 LDGSTS.E.BYPASS.LTC128B.128 [R222+0x6000], [R12.64] ;  /* 0x060000000cdecfae */ /* 0x0003e2000b901d4c */
[----:B------:R-:W-:-:S02]  /*8170*/  @!P3 LEA.HI.X R9, R0, c[0x0][0x16c], R3, 0x1, P5 ;  /* 0x00005b000009ba11 */ /* 0x000fc400028f0c03 */
        /* <DEDUP_REMOVED lines=11> */
[----:B------:R-:W-:-:S03]  /*8230*/  @!P3 LEA.HI.X R5, R2, c[0x0][0x16c], R3, 0x1, P0 ;  /* 0x00005b000205ba11 */ /* 0x000fc600000f0c03 */
        /* <DEDUP_REMOVED lines=22> */
.L_x_190:
[----:B------:R-:W-:Y:S05]  /*83a0*/  BSYNC B0 ;  /* 0x0000000000007941 */ /* 0x000fea0003800000 */
.L_x_189:
[----:B------:R-:W0:Y:S02]  /*83b0*/  LDGDEPBAR ;  /* 0x00000000000079af */ /* 0x000e240000000000 */
.L_x_188:
[----:B------:R-:W2:Y:S04]  /*83c0*/  LDL.LU R30, [R1+0x18] ;  /* 0x00001800011e7983 */ /* 0x000ea80000300800 */
[----:B------:R-:W3:Y:S01]  /*83d0*/  LDL.LU R29, [R1+0x1c] ;  /* 0x00001c00011d7983 */ /* 0x000ee20000300800 */
[----:B------:R-:W-:Y:S02]  /*83e0*/  FMNMX.FTZ R0, R103, R56, !PT ;  /* 0x0000003867007209 */ /* 0x000fe40007810000 */
[----:B------:R-:W-:Y:S01]  /*83f0*/  MOV R49, R252 ;  /* 0x000000fc00317202 */ /* 0x000fe20000000f00 */
[----:B------:R-:W-:Y:S01]  /*8400*/  LDSM.16.MT88.4 R16, [R216+0x9000] ;  /* 0x00900000d810783b */ /* 0x000fe20000004200 */
[----:B------:R-:W-:Y:S02]  /*8410*/  FMNMX.FTZ R0, R59, R0, !PT ;  /* 0x000000003b007209 */ /* 0x000fe40007810000 */
[----:B------:R-:W-:Y:S01]  /*8420*/  MOV R54, R100 ;  /* 0x0000006400367202 */ /* 0x000fe20000000f00 */
[----:B------:R-:W-:Y:S01]  /*8430*/  LDSM.16.MT88.4 R24, [R216+0xa000] ;  /* 0x00a00000d818783b */ /* 0x000fe20000004200 */
[----:B------:R-:W-:-:S03]  /*8440*/  FMNMX.FTZ R0, R41, R0, !PT ;  /* 0x0000000029007209 */ /* 0x000fc60007810000 */
[----:B------:R-:W-:Y:S01]  /*8450*/  LDSM.16.MT88.4 R20, [R218+0x9000] ;  /* 0x00900000da14783b */ /* 0x000fe20000004200 */
[----:B------:R-:W-:-:S03]  /*8460*/  FMNMX.FTZ R0, R40, R0, !PT ;  /* 0x0000000028007209 */ /* 0x000fc60007810000 */
[----:B------:R-:W-:Y:S01]  /*8470*/  LDSM.16.MT88.4 R32, [R216+0xb000] ;  /* 0x00b00000d820783b */ /* 0x000fe20000004200 */
[----:B------:R-:W-:-:S03]  /*8480*/  FMNMX.FTZ R0, R178, R0, !PT ;  /* 0x00000000b2007209 */ /* 0x000fc60007810000 */
[----:B------:R-:W-:Y:S01]  /*8490*/  STL [R1+0x68], R217 ;  /* 0x000068d901007387 */ /* 0x000fe20000100800 */
[----:B------:R-:W-:-:S04]  /*84a0*/  FMNMX.FTZ R0, R176, R0, !PT ;  /* 0x00000000b0007209 */ /* 0x000fc80007810000 */
        /* <DEDUP_REMOVED lines=21> */
[----:B-1----:R-:W1:Y:S01]  /*8600*/  SHFL.BFLY PT, R5, R0, 0x2, 0x1f ;  /* 0x0c401f0000057f89 */ /* 0x002e6200000e0000 */
        /* <DEDUP_REMOVED lines=14> */
[----:B------:R-:W-:Y:S01]  /*86f0*/  FMNMX.FTZ R4, R201, R4, !PT ;  /* 0x00000004c9047209 */ /* 0x000fe20007810000 */
[----:B------:R-:W1:Y:S01]  /*8700*/  SHFL.BFLY PT, R6, R0, 0x1, 0x1f ;  /* 0x0c201f0000067f89 */ /* 0x000e6200000e0000 */
[----:B------:R-:W-:-:S02]  /*8710*/  FMNMX.FTZ R2, R106, R2, !PT ;  /* 0x000000026a027209 */ /* 0x000fc40007810000 */
[----:B------:R-:W-:Y:S01]  /*8720*/  FMNMX.FTZ R4, R200, R4, !PT ;  /* 0x00000004c8047209 */ /* 0x000fe20007810000 */
[----:B------:R-:W4:Y:S01]  /*8730*/  SHFL.BFLY PT, R5, R3, 0x2, 0x1f ;  /* 0x0c401f0003057f89 */ /* 0x000f2200000e0000 */
        /* <DEDUP_REMOVED lines=10> */
[----:B-1----:R-:W-:-:S02]  /*87e0*/  FMNMX.FTZ R36, R0, R6, !PT ;  /* 0x0000000600247209 */ /* 0x002fc40007810000 */
[----:B------:R-:W-:Y:S02]  /*87f0*/  FMNMX.FTZ R0, R236, R2, !PT ;  /* 0x00000002ec007209 */ /* 0x000fe40007810000 */
[----:B------:R-:W-:Y:S01]  /*8800*/  FMNMX.FTZ R2, R250, R4, !PT ;  /* 0x00000004fa027209 */ /* 0x000fe20007810000 */
[----:B------:R-:W-:Y:S01]  /*8810*/  STL [R1+0x4], R36 ;  /* 0x0000042401007387 */ /* 0x000fe20000100800 */
[----:B----4-:R-:W-:Y:S02]  /*8820*/  FMNMX.FTZ R3, R3, R5, !PT ;  /* 0x0000000503037209 */ /* 0x010fe40007810000 */
[----:B------:R-:W-:Y:S01]  /*8830*/  FMNMX.FTZ R4, R248, R2, !PT ;  /* 0x00000002f8047209 */ /* 0x000fe20007810000 */
[----:B------:R-:W-:Y:S01]  /*8840*/  FMUL.FTZ R2, R36, c[0x0][0x23c] ;  /* 0x00008f0024027a20 */ /* 0x000fe20000410000 */
[----:B------:R-:W-:Y:S01]  /*8850*/  FMNMX.FTZ R0, R234, R0, !PT ;  /* 0x00000000ea007209 */ /* 0x000fe20007810000 */
[----:B------:R-:W1:Y:S01]  /*8860*/  SHFL.BFLY PT, R6, R3, 0x1, 0x1f ;  /* 0x0c201f0003067f89 */ /* 0x000e6200000e0000 */
[----:B------:R-:W-:-:S02]  /*8870*/  FMNMX.FTZ R4, R247, R4, !PT ;  /* 0x00000004f7047209 */ /* 0x000fc40007810000 */
[----:B------:R-:W-:Y:S02]  /*8880*/  FMNMX.FTZ R0, R235, R0, !PT ;  /* 0x00000000eb007209 */ /* 0x000fe40007810000 */
[----:B------:R-:W-:Y:S02]  /*8890*/  FMNMX.FTZ R4, R246, R4, !PT ;  /* 0x00000004f6047209 */ /* 0x000fe40007810000 */
[----:B------:R-:W-:Y:S02]  /*88a0*/  FMNMX.FTZ R5, R44, R0, !PT ;  /* 0x000000002c057209 */ /* 0x000fe40007810000 */
[----:B------:R-:W-:Y:S01]  /*88b0*/  FSETP.NEU.FTZ.AND P5, PT, R36, -INF , PT ;  /* 0xff8000002400780b */ /* 0x000fe20003fbd000 */
[----:B------:R-:W4:Y:S01]  /*88c0*/  SHFL.BFLY PT, R7, R4, 0x2, 0x1f ;  /* 0x0c401f0004077f89 */ /* 0x000f2200000e0000 */
[----:B------:R-:W-:Y:S02]  /*88d0*/  FMNMX.FTZ R5, R47, R5, !PT ;  /* 0x000000052f057209 */ /* 0x000fe40007810000 */
[----:B------:R-:W-:-:S02]  /*88e0*/  FSEL R2, R2, RZ, P5 ;  /* 0x000000ff02027208 */ /* 0x000fc40002800000 */
[----:B------:R-:W-:-:S03]  /*88f0*/  FMNMX.FTZ R5, R251, R5, !PT ;  /* 0x00000005fb057209 */ /* 0x000fc60007810000 */
[----:B------:R-:W-:Y:S01]  /*8900*/  FFMA.FTZ R0, R56, c[0x0][0x23c], -R2 ;  /* 0x00008f0038007a23 */ /* 0x000fe20000010802 */
[----:B------:R-:W-:-:S03]  /*8910*/  FMNMX.FTZ R5, R249, R5, !PT ;  /* 0x00000005f9057209 */ /* 0x000fc60007810000 */
[----:B------:R4:W-:Y:S01]  /*8920*/  MUFU.EX2 R31, R0 ;  /* 0x00000000001f7308 */ /* 0x0009e20000000800 */
[----:B-1----:R-:W-:Y:S01]  /*8930*/  FMNMX.FTZ R37, R3, R6, !PT ;  /* 0x0000000603257209 */ /* 0x002fe20007810000 */
[----:B------:R-:W-:Y:S01]  /*8940*/  FFMA.FTZ R3, R41, c[0x0][0x23c], -R2 ;  /* 0x00008f0029037a23 */ /* 0x000fe20000010802 */
[----:B------:R-:W-:Y:S02]  /*8950*/  SHFL.BFLY PT, R6, R5, 0x2, 0x1f ;  /* 0x0c401f0005067f89 */ /* 0x000fe400000e0000 */
[----:B------:R-:W-:-:S03]  /*8960*/  FSETP.NEU.FTZ.AND P0, PT, R37, -INF , PT ;  /* 0xff8000002500780b */ /* 0x000fc60003f1d000 */
[----:B------:R1:W-:Y:S01]  /*8970*/  MUFU.EX2 R55, R3 ;  /* 0x0000000300377308 */ /* 0x0003e20000000800 */
[----:B------:R-:W-:Y:S01]  /*8980*/  STL [R1], R37 ;  /* 0x0000002501007387 */ /* 0x000fe20000100800 */
[----:B----4-:R-:W-:Y:S01]  /*8990*/  FMNMX.FTZ R4, R4, R7, !PT ;  /* 0x0000000704047209 */ /* 0x010fe20007810000 */
[----:B------:R-:W-:-:S04]  /*89a0*/  FFMA.FTZ R0, R59, c[0x0][0x23c], -R2 ;  /* 0x00008f003b007a23 */ /* 0x000fc80000010802 */
[----:B------:R-:W4:Y:S01]  /*89b0*/  SHFL.BFLY PT, R8, R4, 0x1, 0x1f ;  /* 0x0c201f0004087f89 */ /* 0x000f2200000e0000 */
[----:B------:R4:W-:Y:S01]  /*89c0*/  MUFU.EX2 R39, R0 ;  /* 0x0000000000277308 */ /* 0x0009e20000000800 */
[----:B-1----:R-:W-:Y:S02]  /*89d0*/  FFMA.FTZ R3, R40, c[0x0][0x23c], -R2 ;  /* 0x00008f0028037a23 */ /* 0x002fe40000010802 */
[----:B------:R-:W-:Y:S05]  /*89e0*/  LDSM.16.MT88.4 R40, [R218+0xa000] ;  /* 0x00a00000da28783b */ /* 0x000fea0000004200 */
[----:B------:R1:W-:Y:S01]  /*89f0*/  MUFU.EX2 R50, R3 ;  /* 0x0000000300327308 */ /* 0x0003e20000000800 */
[----:B----4-:R-:W-:-:S05]  /*8a00*/  FMUL.FTZ R0, R37, c[0x0][0x23c] ;  /* 0x00008f0025007a20 */ /* 0x010fca0000410000 */
[----:B------:R-:W-:Y:S02]  /*8a10*/  FSEL R0, R0, RZ, P0 ;  /* 0x000000ff00007208 */ /* 0x000fe40000000000 */
[----:B------:R-:W-:-:S03]  /*8a20*/  FMNMX.FTZ R252, R4, R8, !PT ;  /* 0x0000000804fc7209 */ /* 0x000fc60007810000 */
[----:B-1----:R-:W-:-:S04]  /*8a30*/  FFMA.FTZ R3, R61, c[0x0][0x23c], -R0 ;  /* 0x00008f003d037a23 */ /* 0x002fc80000010800 */
[----:B------:R1:W-:Y:S02]  /*8a40*/  MUFU.EX2 R109, R3 ;  /* 0x00000003006d7308 */ /* 0x0003e40000000800 */
[----:B-1----:R-:W-:-:S06]  /*8a50*/  FFMA.FTZ R3, R60, c[0x0][0x23c], -R0 ;  /* 0x00008f003c037a23 */ /* 0x002fcc0000010800 */
[----:B------:R1:W-:Y:S02]  /*8a60*/  MUFU.EX2 R51, R3 ;  /* 0x0000000300337308 */ /* 0x0003e40000000800 */
[----:B-1----:R-:W-:Y:S01]  /*8a70*/  FMNMX.FTZ R3, R5, R6, !PT ;  /* 0x0000000605037209 */ /* 0x002fe20007810000 */
[----:B------:R-:W-:Y:S01]  /*8a80*/  FFMA.FTZ R5, R58, c[0x0][0x23c], -R0 ;  /* 0x00008f003a057a23 */ /* 0x000fe20000010800 */
[----:B------:R-:W-:-:S04]  /*8a90*/  FSEL R6, R36, RZ, P5 ;  /* 0x000000ff24067208 */ /* 0x000fc80002800000 */
[----:B------:R1:W-:Y:S01]  /*8aa0*/  MUFU.EX2 R108, R5 ;  /* 0x00000005006c7308 */ /* 0x0003e20000000800 */
[----:B------:R-:W4:Y:S01]  /*8ab0*/  SHFL.BFLY PT, R7, R3, 0x1, 0x1f ;  /* 0x0c201f0003077f89 */ /* 0x000f2200000e0000 */
[----:B------:R-:W-:Y:S01]  /*8ac0*/  FADD.FTZ R6, R103, -R6 ;  /* 0x8000000667067221 */ /* 0x000fe20000010000 */
[----:B------:R-:W-:-:S03]  /*8ad0*/  MOV R103, R54 ;  /* 0x0000003600677202 */ /* 0x000fc60000000f00 */
[----:B------:R-:W-:-:S04]  /*8ae0*/  FMUL.FTZ R6, R6, c[0x0][0x23c] ;  /* 0x00008f0006067a20 */ /* 0x000fc80000410000 */
[----:B------:R-:W4:Y:S01]  /*8af0*/  MUFU.EX2 R101, R6 ;  /* 0x0000000600657308 */ /* 0x000f220000000800 */
[----:B-1----:R-:W-:-:S07]  /*8b00*/  FFMA.FTZ R5, R57, c[0x0][0x23c], -R0 ;  /* 0x00008f0039057a23 */ /* 0x002fce0000010800 */
[----:B------:R1:W1:Y:S01]  /*8b10*/  MUFU.EX2 R46, R5 ;  /* 0x00000005002e7308 */ /* 0x0002620000000800 */
[----:B----4-:R-:W-:Y:S01]  /*8b20*/  FMNMX.FTZ R38, R3, R7, !PT ;  /* 0x0000000703267209 */ /* 0x010fe20007810000 */
[----:B------:R-:W-:Y:S01]  /*8b30*/  FMUL.FTZ R120, R120, R101 ;  /* 0x0000006578787220 */ /* 0x000fe20000410000 */
[----:B------:R-:W-:Y:S01]  /*8b40*/  F2FP.BF16.PACK_AB R6, R50, R55 ;  /* 0x000000373206723e */ /* 0x000fe200000010ff */
[-C--:B------:R-:W-:Y:S02]  /*8b50*/  FMUL.FTZ R121, R121, R101.reuse ;  /* 0x0000006579797220 */ /* 0x080fe40000410000 */
[-C--:B------:R-:W-:Y:S01]  /*8b60*/  FMUL.FTZ R152, R152, R101.reuse ;  /* 0x0000006598987220 */ /* 0x080fe20000410000 */
[----:B------:R-:W-:Y:S01]  /*8b70*/  STL [R1+0x8], R38 ;  /* 0x0000082601007387 */ /* 0x000fe20000100800 */
[-C--:B------:R-:W-:Y:S02]  /*8b80*/  FMUL.FTZ R153, R153, R101.reuse ;  /* 0x0000006599997220 */ /* 0x080fe40000410000 */
[-C--:B------:R-:W-:Y:S01]  /*8b90*/  FMUL.FTZ R136, R136, R101.reuse ;  /* 0x0000006588887220 */ /* 0x080fe20000410000 */
[----:B-1----:R-:W-:Y:S01]  /*8ba0*/  FSEL R5, R37, RZ, P0 ;  /* 0x000000ff25057208 */ /* 0x002fe20000000000 */
[-C--:B------:R-:W-:Y:S01]  /*8bb0*/  FMUL.FTZ R137, R137, R101.reuse ;  /* 0x0000006589897220 */ /* 0x080fe20000410000 */
[----:B------:R-:W-:Y:S01]  /*8bc0*/  FSETP.NEU.FTZ.AND P0, PT, R252, -INF , PT ;  /* 0xff800000fc00780b */ /* 0x000fe20003f1d000 */
[-C--:B------:R-:W-:Y:S01]  /*8bd0*/  FMUL.FTZ R116, R116, R101.reuse ;  /* 0x0000006574747220 */ /* 0x080fe20000410000 */
[----:B------:R-:W-:Y:S01]  /*8be0*/  F2FP.BF16.PACK_AB R7, R46, R108 ;  /* 0x0000006c2e07723e */ /* 0x000fe200000010ff */
[----:B------:R-:W-:Y:S01]  /*8bf0*/  FADD.FTZ R4, R102, -R5 ;  /* 0x8000000566047221 */ /* 0x000fe20000010000 */
[----:B------:R-:W-:Y:S01]  /*8c00*/  FSEL R5, R252, RZ, P0 ;  /* 0x000000fffc057208 */ /* 0x000fe20000000000 */
[----:B------:R-:W-:-:S02]  /*8c10*/  FMUL.FTZ R117, R117, R101 ;  /* 0x0000006575757220 */ /* 0x000fc40000410000 */
[----:B------:R-:W-:Y:S02]  /*8c20*/  FMUL.FTZ R100, R4, c[0x0][0x23c] ;  /* 0x00008f0004647a20 */ /* 0x000fe40000410000 */
[----:B------:R-:W-:Y:S02]  /*8c30*/  FMUL.FTZ R4, R252, c[0x0][0x23c] ;  /* 0x00008f00fc047a20 */ /* 0x000fe40000410000 */
[----:B------:R-:W-:Y:S01]  /*8c40*/  FADD.FTZ R28, R104, -R5 ;  /* 0x80000005681c7221 */ /* 0x000fe20000010000 */
[----:B------:R-:W-:Y:S01]  /*8c50*/  F2FP.BF16.PACK_AB R5, R51, R109 ;  /* 0x0000006d3305723e */ /* 0x000fe200000010ff */
[----:B------:R-:W1:Y:S01]  /*8c60*/  MUFU.EX2 R100, R100 ;  /* 0x0000006400647308 */ /* 0x000e620000000800 */
[----:B------:R-:W-:Y:S01]  /*8c70*/  FSEL R8, R4, RZ, P0 ;  /* 0x000000ff04087208 */ /* 0x000fe20000000000 */
[----:B------:R-:W-:Y:S01]  /*8c80*/  FMUL.FTZ R164, R164, R101 ;  /* 0x00000065a4a47220 */ /* 0x000fe20000410000 */
[----:B------:R-:W-:Y:S01]  /*8c90*/  F2FP.BF16.PACK_AB R4, R39, R31 ;  /* 0x0000001f2704723e */ /* 0x000fe200000010ff */
[----:B------:R-:W-:Y:S01]  /*8ca0*/  FMUL.FTZ R165, R165, R101 ;  /* 0x00000065a5a57220 */ /* 0x000fe20000410000 */
[----:B------:R-:W-:Y:S01]  /*8cb0*/  FSETP.NEU.FTZ.AND P0, PT, R38, -INF , PT ;  /* 0xff8000002600780b */ /* 0x000fe20003f1d000 */
[----:B------:R-:W-:-:S02]  /*8cc0*/  FFMA.FTZ R9, R64, c[0x0][0x23c], -R8 ;  /* 0x00008f0040097a23 */ /* 0x000fc40000010808 */
[----:B------:R-:W-:Y:S01]  /*8cd0*/  FFMA.FTZ R3, R63, c[0x0][0x23c], -R8 ;  /* 0x00008f003f037a23 */ /* 0x000fe20000010808 */
[----:B------:R-:W-:Y:S01]  /*8ce0*/  FSEL R10, R38, RZ, P0 ;  /* 0x000000ff260a7208 */ /* 0x000fe20000000000 */
[----:B------:R4:W2:Y:S01]  /*8cf0*/  MUFU.EX2 R12, R9 ;  /* 0x00000009000c7308 */ /* 0x0008a20000000800 */
[-C--:B------:R-:W-:Y:S02]  /*8d00*/  FMUL.FTZ R72, R72, R101.reuse ;  /* 0x0000006548487220 */ /* 0x080fe40000410000 */
[----:B------:R-:W-:Y:S02]  /*8d10*/  FMUL.FTZ R73, R73, R101 ;  /* 0x0000006549497220 */ /* 0x000fe40000410000 */
[----:B------:R-:W-:Y:S02]  /*8d20*/  FADD.FTZ R11, R105, -R10 ;  /* 0x8000000a690b7221 */ /* 0x000fe40000010000 */
[-C--:B-1----:R-:W-:Y:S01]  /*8d30*/  FMUL.FTZ R122, R122, R100.reuse ;  /* 0x000000647a7a7220 */ /* 0x082fe20000410000 */
[----:B------:R1:W-:Y:S01]  /*8d40*/  MUFU.EX2 R45, R3 ;  /* 0x00000003002d7308 */ /* 0x0003e20000000800 */
[----:B------:R-:W-:-:S02]  /*8d50*/  FMUL.FTZ R123, R123, R100 ;  /* 0x000000647b7b7220 */ /* 0x000fc40000410000 */
[-C--:B------:R-:W-:Y:S02]  /*8d60*/  FMUL.FTZ R154, R154, R100.reuse ;  /* 0x000000649a9a7220 */ /* 0x080fe40000410000 */
[-C--:B------:R-:W-:Y:S02]  /*8d70*/  FMUL.FTZ R155, R155, R100.reuse ;  /* 0x000000649b9b7220 */ /* 0x080fe40000410000 */
[-C--:B------:R-:W-:Y:S01]  /*8d80*/  FMUL.FTZ R138, R138, R100.reuse ;  /* 0x000000648a8a7220 */ /* 0x080fe20000410000 */
[----:B------:R-:W-:Y:S01]  /*8d90*/  HMMA.16816.F32.BF16 R192, R4, R18, R120 ;  /* 0x0000001204c0723c */ /* 0x000fe20000041878 */
[----:B----4-:R-:W-:Y:S02]  /*8da0*/  FFMA.FTZ R9, R65, c[0x0][0x23c], -R8 ;  /* 0x00008f0041097a23 */ /* 0x010fe40000010808 */
[-C--:B------:R-:W-:Y:S02]  /*8db0*/  FMUL.FTZ R139, R139, R100.reuse ;  /* 0x000000648b8b7220 */ /* 0x080fe40000410000 */
[----:B------:R4:W3:Y:S01]  /*8dc0*/  MUFU.EX2 R52, R9 ;  /* 0x0000000900347308 */ /* 0x0008e20000000800 */
[----:B------:R-:W-:-:S02]  /*8dd0*/  FMUL.FTZ R118, R118, R100 ;  /* 0x0000006476767220 */ /* 0x000fc40000410000 */
[C---:B------:R-:W-:Y:S01]  /*8de0*/  HMMA.16816.F32.BF16 R120, R4.reuse, R26, R152 ;  /* 0x0000001a0478723c */ /* 0x040fe20000041898 */
[----:B-1----:R-:W-:Y:S02]  /*8df0*/  FMUL.FTZ R3, R38, c[0x0][0x23c] ;  /* 0x00008f0026037a20 */ /* 0x002fe40000410000 */
[-C--:B------:R-:W-:Y:S02]  /*8e00*/  FMUL.FTZ R119, R119, R100.reuse ;  /* 0x0000006477777220 */ /* 0x080fe40000410000 */
[-C--:B------:R-:W-:Y:S01]  /*8e10*/  FMUL.FTZ R166, R166, R100.reuse ;  /* 0x00000064a6a67220 */ /* 0x080fe20000410000 */
[----:B------:R-:W-:Y:S01]  /*8e20*/  FSEL R3, R3, RZ, P0 ;  /* 0x000000ff03037208 */ /* 0x000fe20000000000 */
[----:B------:R-:W-:Y:S01]  /*8e30*/  FMUL.FTZ R167, R167, R100 ;  /* 0x00000064a7a77220 */ /* 0x000fe20000410000 */
[----:B--2---:R-:W-:Y:S01]  /*8e40*/  MOV R152, R12 ;  /* 0x0000000c00987202 */ /* 0x004fe20000000f00 */
[-C--:B------:R-:W-:Y:S01]  /*8e50*/  FMUL.FTZ R74, R74, R100.reuse ;  /* 0x000000644a4a7220 */ /* 0x080fe20000410000 */
[----:B------:R-:W1:Y:S01]  /*8e60*/  LDSM.16.MT88.4 R12, [R218+0xb000] ;  /* 0x00b00000da0c783b */ /* 0x000e620000004200 */
[----:B------:R-:W-:Y:S01]  /*8e70*/  FFMA.FTZ R10, R67, c[0x0][0x23c], -R3 ;  /* 0x00008f00430a7a23 */ /* 0x000fe20000010803 */
[C---:B------:R-:W-:Y:S01]  /*8e80*/  HMMA.16816.F32.BF16 R184, R4.reuse, R22, R136 ;  /* 0x0000001604b8723c */ /* 0x040fe20000041888 */
[----:B----4-:R-:W-:Y:S01]  /*8e90*/  FFMA.FTZ R9, R62, c[0x0][0x23c], -R8 ;  /* 0x00008f003e097a23 */ /* 0x010fe20000010808 */
[----:B------:R-:W-:Y:S01]  /*8ea0*/  MOV R154, R51 ;  /* 0x00000033009a7202 */ /* 0x000fe20000000f00 */
[----:B------:R-:W-:Y:S01]  /*8eb0*/  FMUL.FTZ R75, R75, R100 ;  /* 0x000000644b4b7220 */ /* 0x000fe20000410000 */
[----:B------:R2:W-:Y:S01]  /*8ec0*/  MUFU.EX2 R136, R10 ;  /* 0x0000000a00887308 */ /* 0x0005e20000000800 */
[-C--:B------:R-:W-:Y:S01]  /*8ed0*/  FMUL.FTZ R92, R92, R101.reuse ;  /* 0x000000655c5c7220 */ /* 0x080fe20000410000 */
[----:B---3--:R-:W-:Y:S01]  /*8ee0*/  MOV R155, R52 ;  /* 0x00000034009b7202 */ /* 0x008fe20000000f00 */
[----:B------:R-:W-:Y:S01]  /*8ef0*/  FMUL.FTZ R93, R93, R101 ;  /* 0x000000655d5d7220 */ /* 0x000fe20000410000 */
[C---:B------:R-:W-:Y:S01]  /*8f00*/  HMMA.16816.F32.BF16 R196, R4.reuse, R16, R116 ;  /* 0x0000001004c4723c */ /* 0x040fe20000041874 */
[-C--:B------:R-:W-:Y:S01]  /*8f10*/  FMUL.FTZ R94, R94, R100.reuse ;  /* 0x000000645e5e7220 */ /* 0x080fe20000410000 */
[----:B------:R-:W-:Y:S01]  /*8f20*/  MOV R139, R109 ;  /* 0x0000006d008b7202 */ /* 0x000fe20000000f00 */
[----:B------:R-:W-:Y:S01]  /*8f30*/  FMUL.FTZ R95, R95, R100 ;  /* 0x000000645f5f7220 */ /* 0x000fe20000410000 */
[----:B------:R3:W-:Y:S01]  /*8f40*/  MUFU.EX2 R102, R9 ;  /* 0x0000000900667308 */ /* 0x0007e20000000800 */
[----:B------:R-:W-:Y:S01]  /*8f50*/  FMUL.FTZ R28, R28, c[0x0][0x23c] ;  /* 0x00008f001c1c7a20 */ /* 0x000fe20000410000 */
[----:B------:R-:W-:Y:S01]  /*8f60*/  MOV R138, R108 ;  /* 0x0000006c008a7202 */ /* 0x000fe20000000f00 */
[-C--:B------:R-:W-:Y:S01]  /*8f70*/  FMUL.FTZ R148, R148, R101.reuse ;  /* 0x0000006594947220 */ /* 0x080fe20000410000 */
[----:B------:R-:W-:Y:S01]  /*8f80*/  HMMA.16816.F32.BF16 R116, R4, R40, R164 ;  /* 0x000000280474723c */ /* 0x000fe200000418a4 */
[----:B------:R-:W-:Y:S01]  /*8f90*/  FMUL.FTZ R149, R149, R101 ;  /* 0x0000006595957220 */ /* 0x000fe20000410000 */
[----:B------:R-:W-:Y:S01]  /*8fa0*/  MOV R137, R55 ;  /* 0x0000003700897202 */ /* 0x000fe20000000f00 */
[----:B------:R-:W-:-:S02]  /*8fb0*/  FMUL.FTZ R150, R150, R100 ;  /* 0x0000006496967220 */ /* 0x000fc40000410000 */
[----:B--2---:R-:W-:Y:S02]  /*8fc0*/  FMUL.FTZ R10, R11, c[0x0][0x23c] ;  /* 0x00008f000b0a7a20 */ /* 0x004fe40000410000 */
[----:B------:R2:W4:Y:S01]  /*8fd0*/  MUFU.EX2 R11, R28 ;  /* 0x0000001c000b7308 */ /* 0x0005220000000800 */
[----:B------:R-:W-:Y:S01]  /*8fe0*/  FMUL.FTZ R151, R151, R100 ;  /* 0x0000006497977220 */ /* 0x000fe20000410000 */
[----:B------:R-:W-:Y:S01]  /*8ff0*/  MOV R164, R38 ;  /* 0x0000002600a47202 */ /* 0x000fe20000000f00 */
[----:B------:R-:W-:Y:S01]  /*9000*/  FMUL.FTZ R132, R132, R101 ;  /* 0x0000006584847220 */ /* 0x000fe20000410000 */
[----:B------:R-:W-:Y:S01]  /*9010*/  MOV R165, R37 ;  /* 0x0000002500a57202 */ /* 0x000fe20000000f00 */
[----:B---3--:R-:W-:Y:S01]  /*9020*/  FFMA.FTZ R9, R66, c[0x0][0x23c], -R3 ;  /* 0x00008f0042097a23 */ /* 0x008fe20000010803 */
[----:B------:R-:W-:Y:S01]  /*9030*/  MOV R166, R36 ;  /* 0x0000002400a67202 */ /* 0x000fe20000000f00 */
[----:B------:R-:W-:Y:S01]  /*9040*/  FMUL.FTZ R133, R133, R101 ;  /* 0x0000006585857220 */ /* 0x000fe20000410000 */
[----:B------:R-:W3:Y:S01]  /*9050*/  MUFU.EX2 R10, R10 ;  /* 0x0000000a000a7308 */ /* 0x000ee20000000800 */
[-C--:B------:R-:W-:Y:S01]  /*9060*/  FMUL.FTZ R134, R134, R100.reuse ;  /* 0x0000006486867220 */ /* 0x080fe20000410000 */
[----:B------:R-:W-:Y:S01]  /*9070*/  HMMA.16816.F32.BF16 R180, R4, R24, R148 ;  /* 0x0000001804b4723c */ /* 0x000fe20000041894 */
[----:B------:R-:W-:-:S02]  /*9080*/  FMUL.FTZ R135, R135, R100 ;  /* 0x0000006487877220 */ /* 0x000fc40000410000 */
[-C--:B------:R-:W-:Y:S02]  /*9090*/  FMUL.FTZ R168, R168, R101.reuse ;  /* 0x00000065a8a87220 */ /* 0x080fe40000410000 */
[----:B------:R-:W-:Y:S01]  /*90a0*/  FMUL.FTZ R169, R169, R101 ;  /* 0x00000065a9a97220 */ /* 0x000fe20000410000 */
[----:B------:R1:W-:Y:S01]  /*90b0*/  MUFU.EX2 R217, R9 ;  /* 0x0000000900d97308 */ /* 0x0003e20000000800 */
[-C--:B------:R-:W-:Y:S01]  /*90c0*/  FMUL.FTZ R170, R170, R100.reuse ;  /* 0x00000064aaaa7220 */ /* 0x080fe20000410000 */
[----:B------:R-:W-:Y:S01]  /*90d0*/  HMMA.16816.F32.BF16 R132, R4, R20, R132 ;  /* 0x000000140484723c */ /* 0x000fe20000041884 */
[----:B------:R-:W-:Y:S01]  /*90e0*/  FMUL.FTZ R171, R171, R100 ;  /* 0x00000064abab7220 */ /* 0x000fe20000410000 */
[----:B--2---:R-:W-:Y:S01]  /*90f0*/  MOV R28, R39 ;  /* 0x00000027001c7202 */ /* 0x004fe20000000f00 */
[-C--:B------:R-:W-:Y:S02]  /*9100*/  FMUL.FTZ R76, R76, R101.reuse ;  /* 0x000000654c4c7220 */ /* 0x080fe40000410000 */
[----:B------:R-:W-:-:S02]  /*9110*/  FMUL.FTZ R77, R77, R101 ;  /* 0x000000654d4d7220 */ /* 0x000fc40000410000 */
[-C--:B------:R-:W-:Y:S01]  /*9120*/  FMUL.FTZ R78, R78, R100.reuse ;  /* 0x000000644e4e7220 */ /* 0x080fe20000410000 */
[----:B------:R-:W-:Y:S01]  /*9130*/  HMMA.16816.F32.BF16 R168, R4, R42, R168 ;  /* 0x0000002a04a8723c */ /* 0x000fe200000418a8 */
[-C--:B------:R-:W-:Y:S02]  /*9140*/  FMUL.FTZ R79, R79, R100.reuse ;  /* 0x000000644f4f7220 */ /* 0x080fe40000410000 */
[-C--:B------:R-:W-:Y:S02]  /*9150*/  FMUL.FTZ R88, R88, R101.reuse ;  /* 0x0000006558587220 */ /* 0x080fe40000410000 */
[----:B------:R-:W-:Y:S02]  /*9160*/  FMUL.FTZ R89, R89, R101 ;  /* 0x0000006559597220 */ /* 0x000fe40000410000 */
[----:B-1----:R-:W-:Y:S02]  /*9170*/  FFMA.FTZ R9, R107, c[0x0][0x23c], -R3 ;  /* 0x00008f006b097a23 */ /* 0x002fe40000010803 */
[----:B------:R-:W-:-:S02]  /*9180*/  FMUL.FTZ R90, R90, R100 ;  /* 0x000000645a5a7220 */ /* 0x000fc40000410000 */
[----:B------:R-:W1:Y:S01]  /*9190*/  MUFU.EX2 R110, R9 ;  /* 0x00000009006e7308 */ /* 0x000e620000000800 */
[----:B------:R-:W-:Y:S02]  /*91a0*/  FMUL.FTZ R91, R91, R100 ;  /* 0x000000645b5b7220 */ /* 0x000fe40000410000 */
[-C--:B----4-:R-:W-:Y:S02]  /*91b0*/  FMUL.FTZ R144, R144, R11.reuse ;  /* 0x0000000b90907220 */ /* 0x090fe40000410000 */
[-C--:B------:R-:W-:Y:S02]  /*91c0*/  FMUL.FTZ R145, R145, R11.reuse ;  /* 0x0000000b91917220 */ /* 0x080fe40000410000 */
[-C--:B---3--:R-:W-:Y:S01]  /*91d0*/  FMUL.FTZ R146, R146, R10.reuse ;  /* 0x0000000a92927220 */ /* 0x088fe20000410000 */
[----:B------:R-:W-:Y:S01]  /*91e0*/  HMMA.16816.F32.BF16 R148, R4, R12, R88 ;  /* 0x0000000c0494723c */ /* 0x000fe20000041858 */
[----:B------:R-:W-:Y:S02]  /*91f0*/  FMUL.FTZ R147, R147, R10 ;  /* 0x0000000a93937220 */ /* 0x000fe40000410000 */
[----:B------:R-:W-:-:S02]  /*9200*/  FMUL.FTZ R160, R160, R11 ;  /* 0x0000000ba0a07220 */ /* 0x000fc40000410000 */
[-C--:B------:R-:W-:Y:S02]  /*9210*/  FMUL.FTZ R161, R161, R11.reuse ;  /* 0x0000000ba1a17220 */ /* 0x080fe40000410000 */
[----:B------:R-:W-:Y:S01]  /*9220*/  FMUL.FTZ R162, R162, R10 ;  /* 0x0000000aa2a27220 */ /* 0x000fe20000410000 */
[----:B-1----:R-:W-:Y:S01]  /*9230*/  MOV R167, R110 ;  /* 0x0000006e00a77202 */ /* 0x002fe20000000f00 */
[----:B------:R-:W-:Y:S01]  /*9240*/  FFMA.FTZ R9, R106, c[0x0][0x23c], -R3 ;  /* 0x00008f006a097a23 */ /* 0x000fe20000010803 */
[----:B------:R-:W-:Y:S01]  /*9250*/  HMMA.16816.F32.BF16 R108, R4, R32, R72 ;  /* 0x00000020046c723c */ /* 0x000fe20000041848 */
[----:B------:R-:W-:Y:S02]  /*9260*/  FMUL.FTZ R163, R163, R10 ;  /* 0x0000000aa3a37220 */ /* 0x000fe40000410000 */
[----:B------:R1:W2:Y:S01]  /*9270*/  MUFU.EX2 R51, R9 ;  /* 0x0000000900337308 */ /* 0x0002a20000000800 */
[-C--:B------:R-:W-:Y:S02]  /*9280*/  FMUL.FTZ R172, R172, R11.reuse ;  /* 0x0000000bacac7220 */ /* 0x080fe40000410000 */
[----:B------:R-:W-:-:S02]  /*9290*/  FMUL.FTZ R173, R173, R11 ;  /* 0x0000000badad7220 */ /* 0x000fc40000410000 */
[C---:B------:R-:W-:Y:S01]  /*92a0*/  HMMA.16816.F32.BF16 R72, R4.reuse, R14, R92 ;  /* 0x0000000e0448723c */ /* 0x040fe2000004185c */
[-C--:B------:R-:W-:Y:S02]  /*92b0*/  FMUL.FTZ R174, R174, R10.reuse ;  /* 0x0000000aaeae7220 */ /* 0x080fe40000410000 */
[----:B------:R-:W-:Y:S02]  /*92c0*/  FMUL.FTZ R175, R175, R10 ;  /* 0x0000000aafaf7220 */ /* 0x000fe40000410000 */
[-C--:B------:R-:W-:Y:S02]  /*92d0*/  FMUL.FTZ R156, R156, R11.reuse ;  /* 0x0000000b9c9c7220 */ /* 0x080fe40000410000 */
[----:B------:R-:W-:Y:S01]  /*92e0*/  MOV R94, R30 ;  /* 0x0000001e005e7202 */ /* 0x000fe20000000f00 */
[----:B------:R-:W-:Y:S01]  /*92f0*/  HMMA.16816.F32.BF16 R104, R4, R34, R76 ;  /* 0x000000220468723c */ /* 0x000fe2000004184c */
[----:B------:R-:W-:Y:S02]  /*9300*/  FMUL.FTZ R157, R157, R11 ;  /* 0x0000000b9d9d7220 */ /* 0x000fe40000410000 */
[----:B-1----:R-:W-:Y:S01]  /*9310*/  FFMA.FTZ R9, R177, c[0x0][0x23c], -R8 ;  /* 0x00008f00b1097a23 */ /* 0x002fe20000010808 */
[----:B------:R-:W-:Y:S01]  /*9320*/  MOV R177, R28 ;  /* 0x0000001c00b17202 */ /* 0x000fe20000000f00 */
[----:B------:R-:W-:-:S02]  /*9330*/  FMUL.FTZ R158, R158, R10 ;  /* 0x0000000a9e9e7220 */ /* 0x000fc40000410000 */
[----:B------:R1:W3:Y:S01]  /*9340*/  MUFU.EX2 R95, R9 ;  /* 0x00000009005f7308 */ /* 0x0002e20000000800 */
[----:B------:R-:W-:Y:S01]  /*9350*/  F2FP.BF16.PACK_AB R4, R152, R45 ;  /* 0x0000002d9804723e */ /* 0x000fe200000010ff */
[----:B------:R-:W-:Y:S01]  /*9360*/  FMUL.FTZ R159, R159, R10 ;  /* 0x0000000a9f9f7220 */ /* 0x000fe20000410000 */
[----:B------:R-:W-:Y:S01]  /*9370*/  F2FP.BF16.PACK_AB R5, R167, R217 ;  /* 0x000000d9a705723e */ /* 0x000fe200000010ff */
[----:B------:R-:W-:Y:S01]  /*9380*/  FMUL.FTZ R140, R140, R11 ;  /* 0x0000000b8c8c7220 */ /* 0x000fe20000410000 */
[----:B------:R-:W-:Y:S01]  /*9390*/  F2FP.BF16.PACK_AB R6, R102, R155 ;  /* 0x0000009b6606723e */ /* 0x000fe200000010ff */
[----:B------:R-:W-:Y:S01]  /*93a0*/  FMUL.FTZ R141, R141, R11 ;  /* 0x0000000b8d8d7220 */ /* 0x000fe20000410000 */
[----:B--2---:R-:W-:Y:S01]  /*93b0*/  F2FP.BF16.PACK_AB R7, R51, R136 ;  /* 0x000000883307723e */ /* 0x004fe200000010ff */
[-C--:B------:R-:W-:Y:S02]  /*93c0*/  FMUL.FTZ R142, R142, R10.reuse ;  /* 0x0000000a8e8e7220 */ /* 0x080fe40000410000 */
[----:B------:R-:W-:-:S02]  /*93d0*/  FMUL.FTZ R143, R143, R10 ;  /* 0x0000000a8f8f7220 */ /* 0x000fc40000410000 */
[-C--:B------:R-:W-:Y:S02]  /*93e0*/  FMUL.FTZ R112, R112, R11.reuse ;  /* 0x0000000b70707220 */ /* 0x080fe40000410000 */
[C---:B------:R-:W-:Y:S01]  /*93f0*/  HMMA.16816.F32.BF16 R60, R4.reuse, R24, R144 ;  /* 0x00000018043c723c */ /* 0x040fe20000041890 */
[----:B------:R-:W-:Y:S02]  /*9400*/  FMUL.FTZ R113, R113, R11 ;  /* 0x0000000b71717220 */ /* 0x000fe40000410000 */
[----:B-1----:R-:W-:Y:S01]  /*9410*/  FFMA.FTZ R9, R178, c[0x0][0x23c], -R2 ;  /* 0x00008f00b2097a23 */ /* 0x002fe20000010802 */
[----:B------:R-:W-:Y:S01]  /*9420*/  MOV R178, R154 ;  /* 0x0000009a00b27202 */ /* 0x000fe20000000f00 */
[-C--:B------:R-:W-:Y:S01]  /*9430*/  FMUL.FTZ R114, R114, R10.reuse ;  /* 0x0000000a72727220 */ /* 0x080fe20000410000 */
[----:B------:R-:W-:Y:S01]  /*9440*/  MOV R154, R49 ;  /* 0x00000031009a7202 */ /* 0x000fe20000000f00 */
[----:B------:R1:W2:Y:S01]  /*9450*/  MUFU.EX2 R92, R9 ;  /* 0x00000009005c7308 */ /* 0x0002a20000000800 */
[----:B------:R-:W-:Y:S01]  /*9460*/  FMUL.FTZ R115, R115, R10 ;  /* 0x0000000a73737220 */ /* 0x000fe20000410000 */
[----:B------:R-:W-:Y:S01]  /*9470*/  HMMA.16816.F32.BF16 R56, R4, R26, R156 ;  /* 0x0000001a0438723c */ /* 0x000fe2000004189c */
[-C--:B------:R-:W-:Y:S01]  /*9480*/  FMUL.FTZ R124, R124, R11.reuse ;  /* 0x0000000b7c7c7220 */ /* 0x080fe20000410000 */
[----:B------:R-:W-:Y:S01]  /*9490*/  MOV R147, R136 ;  /* 0x0000008800937202 */ /* 0x000fe20000000f00 */
[----:B------:R-:W-:Y:S01]  /*94a0*/  FMUL.FTZ R125, R125, R11 ;  /* 0x0000000b7d7d7220 */ /* 0x000fe20000410000 */
[----:B------:R-:W-:Y:S01]  /*94b0*/  LDSM.16.MT88.4 R24, [R218+0x9400] ;  /* 0x00940000da18783b */ /* 0x000fe20000004200 */
[----:B------:R-:W-:-:S02]  /*94c0*/  FMUL.FTZ R126, R126, R10 ;  /* 0x0000000a7e7e7220 */ /* 0x000fc40000410000 */
[----:B------:R-:W-:Y:S01]  /*94d0*/  FMUL.FTZ R127, R127, R10 ;  /* 0x0000000a7f7f7220 */ /* 0x000fe20000410000 */
[C---:B------:R-:W-:Y:S01]  /*94e0*/  HMMA.16816.F32.BF16 R64, R4.reuse, R22, R140 ;  /* 0x000000160440723c */ /* 0x040fe2000004188c */
[-C--:B------:R-:W-:Y:S01]  /*94f0*/  FMUL.FTZ R128, R128, R11.reuse ;  /* 0x0000000b80807220 */ /* 0x080fe20000410000 */
[----:B------:R-:W-:Y:S01]  /*9500*/  MOV R157, R102 ;  /* 0x00000066009d7202 */ /* 0x000fe20000000f00 */
[----:B------:R-:W-:Y:S01]  /*9510*/  FMUL.FTZ R129, R129, R11 ;  /* 0x0000000b81817220 */ /* 0x000fe20000410000 */
[----:B------:R-:W-:Y:S01]  /*9520*/  MOV R158, R51 ;  /* 0x00000033009e7202 */ /* 0x000fe20000000f00 */
[----:B------:R-:W-:Y:S01]  /*9530*/  FMUL.FTZ R130, R130, R10 ;  /* 0x0000000a82827220 */ /* 0x000fe20000410000 */
[----:B------:R-:W-:Y:S01]  /*9540*/  MOV R159, R50 ;  /* 0x00000032009f7202 */ /* 0x000fe20000000f00 */
[--C-:B-1----:R-:W-:Y:S01]  /*9550*/  FFMA.FTZ R9, R176, c[0x0][0x23c], -R2.reuse ;  /* 0x00008f00b0097a23 */ /* 0x102fe20000010802 */
[----:B------:R-:W-:Y:S01]  /*9560*/  MOV R140, R46 ;  /* 0x0000002e008c7202 */ /* 0x000fe20000000f00 */
[----:B------:R-:W-:Y:S01]  /*9570*/  FMUL.FTZ R131, R131, R10 ;  /* 0x0000000a83837220 */ /* 0x000fe20000410000 */
[----:B------:R-:W-:Y:S01]  /*9580*/  MOV R142, R47 ;  /* 0x0000002f008e7202 */ /* 0x000fe20000000f00 */
[----:B------:R1:W4:Y:S01]  /*9590*/  MUFU.EX2 R30, R9 ;  /* 0x00000009001e7308 */ /* 0x0003220000000800 */
        /* <DEDUP_REMOVED lines=13> */
[----:B------:R-:W-:Y:S01]  /*9670*/  HMMA.16816.F32.BF16 R76, R4, R18, R124 ;  /* 0x00000012044c723c */ /* 0x000fe2000004187c */
[----:B------:R-:W-:Y:S01]  /*9680*/  FMUL.FTZ R83, R83, R10 ;  /* 0x0000000a53537220 */ /* 0x000fe20000410000 */
[----:B------:R-:W-:Y:S01]  /*9690*/  LDSM.16.MT88.4 R16, [R218+0xa400] ;  /* 0x00a40000da10783b */ /* 0x000fe20000004200 */
[----:B-1----:R-:W-:Y:S01]  /*96a0*/  FFMA.FTZ R9, R48, c[0x0][0x23c], -R2 ;  /* 0x00008f0030097a23 */ /* 0x002fe20000010802 */
[----:B---3--:R-:W-:Y:S01]  /*96b0*/  MOV R141, R95 ;  /* 0x0000005f008d7202 */ /* 0x008fe20000000f00 */
[----:B------:R-:W-:-:S02]  /*96c0*/  FMUL.FTZ R84, R84, R11 ;  /* 0x0000000b54547220 */ /* 0x000fc40000410000 */
[----:B------:R1:W-:Y:S01]  /*96d0*/  MUFU.EX2 R153, R9 ;  /* 0x0000000900997308 */ /* 0x0003e20000000800 */
[-C--:B------:R-:W-:Y:S01]  /*96e0*/  FMUL.FTZ R85, R85, R11.reuse ;  /* 0x0000000b55557220 */ /* 0x080fe20000410000 */
[C---:B------:R-:W-:Y:S01]  /*96f0*/  HMMA.16816.F32.BF16 R36, R4.reuse, R20, R128 ;  /* 0x000000140424723c */ /* 0x040fe20000041880 */
[-C--:B------:R-:W-:Y:S01]  /*9700*/  FMUL.FTZ R86, R86, R10.reuse ;  /* 0x0000000a56567220 */ /* 0x080fe20000410000 */
[----:B------:R-:W-:Y:S01]  /*9710*/  LDSM.16.MT88.4 R20, [R216+0xa400] ;  /* 0x00a40000d814783b */ /* 0x000fe20000004200 */
[-C--:B------:R-:W-:Y:S02]  /*9720*/  FMUL.FTZ R87, R87, R10.reuse ;  /* 0x0000000a57577220 */ /* 0x080fe40000410000 */
[-C--:B------:R-:W-:Y:S02]  /*9730*/  FMUL.FTZ R96, R96, R11.reuse ;  /* 0x0000000b60607220 */ /* 0x080fe40000410000 */
[----:B------:R-:W-:Y:S01]  /*9740*/  FMUL.FTZ R97, R97, R11 ;  /* 0x0000000b61617220 */ /* 0x000fe20000410000 */
[----:B------:R-:W-:Y:S01]  /*9750*/  HMMA.16816.F32.BF16 R48, R4, R32, R68 ;  /* 0x000000200430723c */ /* 0x000fe20000041844 */
[----:B------:R-:W-:-:S02]  /*9760*/  FMUL.FTZ R98, R98, R10 ;  /* 0x0000000a62627220 */ /* 0x000fc40000410000 */
[----:B------:R-:W-:Y:S02]  /*9770*/  FMUL.FTZ R99, R99, R10 ;  /* 0x0000000a63637220 */ /* 0x000fe40000410000 */
[----:B-1----:R-:W-:-:S03]  /*9780*/  FFMA.FTZ R9, R53, c[0x0][0x23c], -R2 ;  /* 0x00008f0035097a23 */ /* 0x002fc60000010802 */
[C---:B------:R-:W-:Y:S01]  /*9790*/  HMMA.16816.F32.BF16 R52, R4.reuse, R40, R160 ;  /* 0x000000280434723c */ /* 0x040fe200000418a0 */
[----:B------:R1:W3:Y:S06]  /*97a0*/  MUFU.EX2 R145, R9 ;  /* 0x0000000900917308 */ /* 0x0002ec0000000800 */
[----:B--2---:R-:W-:Y:S01]  /*97b0*/  MOV R162, R92 ;  /* 0x0000005c00a27202 */ /* 0x004fe20000000f00 */
[----:B------:R-:W-:Y:S01]  /*97c0*/  HMMA.16816.F32.BF16 R40, R4, R42, R172 ;  /* 0x0000002a0428723c */ /* 0x000fe200000418ac */
[----:B------:R-:W-:Y:S02]  /*97d0*/  MOV R161, R137 ;  /* 0x0000008900a17202 */ /* 0x000fe40000000f00 */
[----:B------:R-:W-:-:S04]  /*97e0*/  MOV R160, R94 ;  /* 0x0000005e00a07202 */ /* 0x000fc80000000f00 */
[----:B----4-:R-:W-:Y:S01]  /*97f0*/  MOV R175, R30 ;  /* 0x0000001e00af7202 */ /* 0x010fe20000000f00 */
[C---:B------:R-:W-:Y:S01]  /*9800*/  HMMA.16816.F32.BF16 R80, R4.reuse, R34, R80 ;  /* 0x000000220450723c */ /* 0x040fe20000041850 */
[----:B------:R-:W-:Y:S01]  /*9810*/  MOV R174, R29 ;  /* 0x0000001d00ae7202 */ /* 0x000fe20000000f00 */
[--C-:B-1----:R-:W-:Y:S01]  /*9820*/  FFMA.FTZ R9, R179, c[0x0][0x23c], -R0.reuse ;  /* 0x00008f00b3097a23 */ /* 0x102fe20000010800 */
[----:B------:R-:W-:Y:S01]  /*9830*/  MOV R179, R31 ;  /* 0x0000001f00b37202 */ /* 0x000fe20000000f00 */
[----:B------:R-:W-:Y:S01]  /*9840*/  LDSM.16.MT88.4 R32, [R218+0xb400] ;  /* 0x00b40000da20783b */ /* 0x000fe20000004200 */
[----:B------:R-:W-:Y:S01]  /*9850*/  MOV R173, R178 ;  /* 0x000000b200ad7202 */ /* 0x000fe20000000f00 */
[----:B------:R1:W-:Y:S02]  /*9860*/  MUFU.EX2 R163, R9 ;  /* 0x0000000900a37308 */ /* 0x0003e40000000800 */
[----:B------:R-:W2:Y:S01]  /*9870*/  LDSM.16.MT88.4 R28, [R216+0x9400] ;  /* 0x00940000d81c783b */ /* 0x000ea20000004200 */
[C---:B------:R-:W-:Y:S08]  /*9880*/  HMMA.16816.F32.BF16 R44, R4.reuse, R12, R84 ;  /* 0x0000000c042c723c */ /* 0x040ff00000041854 */
[----:B------:R-:W-:Y:S01]  /*9890*/  HMMA.16816.F32.BF16 R96, R4, R14, R96 ;  /* 0x0000000e0460723c */ /* 0x000fe20000041860 */
[----:B------:R-:W4:Y:S01]  /*98a0*/  LDSM.16.MT88.4 R12, [R216+0xb400] ;  /* 0x00b40000d80c783b */ /* 0x000f220000004200 */
[----:B-1----:R-:W-:-:S05]  /*98b0*/  FFMA.FTZ R9, R188, c[0x0][0x23c], -R0 ;  /* 0x00008f00bc097a23 */ /* 0x002fca0000010800 */
[----:B------:R-:W-:Y:S01]  /*98c0*/  F2FP.BF16.PACK_AB R4, R175, R162 ;  /* 0x000000a2af04723e */ /* 0x000fe200000010ff */
[----:B------:R1:W1:Y:S01]  /*98d0*/  MUFU.EX2 R172, R9 ;  /* 0x0000000900ac7308 */ /* 0x0002620000000800 */
[----:B---3--:R-:W-:Y:S01]  /*98e0*/  F2FP.BF16.PACK_AB R6, R145, R153 ;  /* 0x000000999106723e */ /* 0x008fe200000010ff */
[----:B-1----:R-:W-:Y:S01]  /*98f0*/  FFMA.FTZ R9, R190, c[0x0][0x23c], -R0 ;  /* 0x00008f00be097a23 */ /* 0x002fe20000010800 */
[----:B------:R-:W-:-:S05]  /*9900*/  F2FP.BF16.PACK_AB R5, R172, R163 ;  /* 0x000000a3ac05723e */ /* 0x000fca00000010ff */
[----:B------:R1:W-:Y:S02]  /*9910*/  MUFU.EX2 R144, R9 ;  /* 0x0000000900907308 */ /* 0x0003e40000000800 */
[----:B-1----:R-:W-:-:S06]  /*9920*/  FFMA.FTZ R9, R189, c[0x0][0x23c], -R0 ;  /* 0x00008f00bd097a23 */ /* 0x002fcc0000010800 */
[----:B------:R1:W3:Y:S02]  /*9930*/  MUFU.EX2 R146, R9 ;  /* 0x0000000900927308 */ /* 0x0002e40000000800 */
[----:B-1----:R-:W-:Y:S01]  /*9940*/  FFMA.FTZ R9, R201, c[0x0][0x23c], -R8 ;  /* 0x00008f00c9097a23 */ /* 0x002fe20000010808 */
[----:B---3--:R-:W-:-:S05]  /*9950*/  F2FP.BF16.PACK_AB R7, R146, R144 ;  /* 0x000000909207723e */ /* 0x008fca00000010ff */
[----:B------:R1:W3:Y:S02]  /*9960*/  MUFU.EX2 R201, R9 ;  /* 0x0000000900c97308 */ /* 0x0002e40000000800 */
[C---:B--2---:R-:W-:Y:S08]  /*9970*/  HMMA.16816.F32.BF16 R136, R4.reuse, R30, R192 ;  /* 0x0000001e0488723c */ /* 0x044ff000000418c0 */
[----:B------:R-:W-:Y:S01]  /*9980*/  HMMA.16816.F32.BF16 R128, R4, R26, R184 ;  /* 0x0000001a0480723c */ /* 0x000fe200000418b8 */
[----:B-1----:R-:W-:-:S04]  /*9990*/  FFMA.FTZ R9, R200, c[0x0][0x23c], -R8 ;  /* 0x00008f00c8097a23 */ /* 0x002fc80000010808 */
[----:B------:R1:W-:Y:S03]  /*99a0*/  MUFU.EX2 R200, R9 ;  /* 0x0000000900c87308 */ /* 0x0003e60000000800 */
[C---:B------:R-:W-:Y:S08]  /*99b0*/  HMMA.16816.F32.BF16 R124, R4.reuse, R20, R180 ;  /* 0x00000014047c723c */ /* 0x040ff000000418b4 */
[----:B------:R-:W-:Y:S01]  /*99c0*/  HMMA.16816.F32.BF16 R84, R4, R28, R196 ;  /* 0x0000001c0454723c */ /* 0x000fe200000418c4 */
[----:B-1----:R-:W-:-:S07]  /*99d0*/  FFMA.FTZ R9, R191, c[0x0][0x23c], -R8 ;  /* 0x00008f00bf097a23 */ /* 0x002fce0000010808 */
[----:B------:R-:W-:Y:S01]  /*99e0*/  HMMA.16816.F32.BF16 R132, R4, R24, R132 ;  /* 0x000000180484723c */ /* 0x000fe20000041884 */
[----:B------:R-:W-:Y:S01]  /*99f0*/  MOV R196, R146 ;  /* 0x0000009200c47202 */ /* 0x000fe20000000f00 */
[----:B------:R1:W-:Y:S01]  /*9a00*/  MUFU.EX2 R195, R9 ;  /* 0x0000000900c37308 */ /* 0x0003e20000000800 */
[----:B------:R-:W-:Y:S02]  /*9a10*/  MOV R197, R164 ;  /* 0x000000a400c57202 */ /* 0x000fe40000000f00 */
[----:B------:R-:W-:-:S03]  /*9a20*/  MOV R198, R165 ;  /* 0x000000a500c67202 */ /* 0x000fc60000000f00 */
[----:B------:R-:W-:Y:S01]  /*9a30*/  HMMA.16816.F32.BF16 R120, R4, R22, R120 ;  /* 0x000000160478723c */ /* 0x000fe20000041878 */
[----:B------:R-:W-:-:S07]  /*9a40*/  MOV R199, R166 ;  /* 0x000000a600c77202 */ /* 0x000fce0000000f00 */
[----:B------:R-:W-:Y:S01]  /*9a50*/  HMMA.16816.F32.BF16 R116, R4, R16, R116 ;  /* 0x000000100474723c */ /* 0x000fe20000041874 */
[----:B-1----:R-:W-:Y:S01]  /*9a60*/  FFMA.FTZ R9, R210, c[0x0][0x23c], -R3 ;  /* 0x00008f00d2097a23 */ /* 0x002fe20000010803 */
[----:B------:R-:W-:-:S03]  /*9a70*/  MOV R210, R145 ;  /* 0x0000009100d27202 */ /* 0x000fc60000000f00 */
[----:B------:R1:W-:Y:S03]  /*9a80*/  MUFU.EX2 R194, R9 ;  /* 0x0000000900c27308 */ /* 0x0003e60000000800 */
[C---:B------:R-:W-:Y:S08]  /*9a90*/  HMMA.16816.F32.BF16 R112, R4.reuse, R18, R168 ;  /* 0x000000120470723c */ /* 0x040ff000000418a8 */
[----:B----4-:R-:W-:Y:S01]  /*9aa0*/  HMMA.16816.F32.BF16 R108, R4, R12, R108 ;  /* 0x0000000c046c723c */ /* 0x010fe2000004186c */
[----:B-1----:R-:W-:-:S07]  /*9ab0*/  FFMA.FTZ R9, R209, c[0x0][0x23c], -R3 ;  /* 0x00008f00d1097a23 */ /* 0x002fce0000010803 */
[C---:B------:R-:W-:Y:S01]  /*9ac0*/  HMMA.16816.F32.BF16 R104, R4.reuse, R14, R104 ;  /* 0x0000000e0468723c */ /* 0x040fe20000041868 */
[----:B------:R-:W-:Y:S01]  /*9ad0*/  MOV R209, R144 ;  /* 0x0000009000d17202 */ /* 0x000fe20000000f00 */
[----:B------:R1:W2:Y:S06]  /*9ae0*/  MUFU.EX2 R193, R9 ;  /* 0x0000000900c17308 */ /* 0x0002ac0000000800 */
[C---:B------:R-:W-:Y:S08]  /*9af0*/  HMMA.16816.F32.BF16 R92, R4.reuse, R32, R148 ;  /* 0x00000020045c723c */ /* 0x040ff00000041894 */
[----:B------:R-:W-:Y:S01]  /*9b00*/  HMMA.16816.F32.BF16 R72, R4, R34, R72 ;  /* 0x000000220448723c */ /* 0x000fe20000041848 */
[----:B-1----:R-:W-:Y:S01]  /*9b10*/  FFMA.FTZ R9, R202, c[0x0][0x23c], -R3 ;  /* 0x00008f00ca097a23 */ /* 0x002fe20000010803 */
[----:B------:R-:W-:-:S03]  /*9b20*/  MOV R202, R153 ;  /* 0x0000009900ca7202 */ /* 0x000fc60000000f00 */
[----:B------:R1:W-:Y:S02]  /*9b30*/  MUFU.EX2 R192, R9 ;  /* 0x0000000900c07308 */ /* 0x0003e40000000800 */
[----:B---3--:R-:W-:Y:S02]  /*9b40*/  F2FP.BF16.PACK_AB R4, R201, R141 ;  /* 0x0000008dc904723e */ /* 0x008fe400000010ff */
[----:B--2---:R-:W-:Y:S02]  /*9b50*/  F2FP.BF16.PACK_AB R5, R193, R194 ;  /* 0x000000c2c105723e */ /* 0x004fe400000010ff */
[----:B------:R-:W-:Y:S01]  /*9b60*/  F2FP.BF16.PACK_AB R6, R195, R200 ;  /* 0x000000c8c306723e */ /* 0x000fe200000010ff */
[----:B-1----:R-:W-:Y:S01]  /*9b70*/  FFMA.FTZ R9, R203, c[0x0][0x23c], -R3 ;  /* 0x00008f00cb097a23 */ /* 0x002fe20000010803 */
[----:B------:R-:W-:Y:S02]  /*9b80*/  MOV R203, R172 ;  /* 0x000000ac00cb7202 */ /* 0x000fe40000000f00 */
[----:B------:R-:W-:Y:S01]  /*9b90*/  MOV R172, R177 ;  /* 0x000000b100ac7202 */ /* 0x000fe20000000f00 */
[----:B------:R1:W2:Y:S02]  /*9ba0*/  MUFU.EX2 R191, R9 ;  /* 0x0000000900bf7308 */ /* 0x0002a40000000800 */
[----:B-1----:R-:W-:Y:S01]  /*9bb0*/  FFMA.FTZ R9, R207, c[0x0][0x23c], -R2 ;  /* 0x00008f00cf097a23 */ /* 0x002fe20000010802 */
[----:B--2---:R-:W-:-:S02]  /*9bc0*/  F2FP.BF16.PACK_AB R7, R191, R192 ;  /* 0x000000c0bf07723e */ /* 0x004fc400000010ff */
[----:B------:R-:W-:-:S03]  /*9bd0*/  MOV R207, R175 ;  /* 0x000000af00cf7202 */ /* 0x000fc60000000f00 */
[----:B------:R1:W-:Y:S01]  /*9be0*/  MUFU.EX2 R190, R9 ;  /* 0x0000000900be7308 */ /* 0x0003e20000000800 */
[----:B------:R-:W-:Y:S01]  /*9bf0*/  MOV R175, R147 ;  /* 0x0000009300af7202 */ /* 0x000fe20000000f00 */
[C---:B------:R-:W-:Y:S01]  /*9c00*/  HMMA.16816.F32.BF16 R68, R4.reuse, R24, R36 ;  /* 0x000000180444723c */ /* 0x040fe20000041824 */
[----:B------:R-:W2:Y:S07]  /*9c10*/  LDSM.16.MT88.4 R36, [R216+0x9800] ;  /* 0x00980000d824783b */ /* 0x000eae0000004200 */
[----:B------:R-:W-:Y:S01]  /*9c20*/  HMMA.16816.F32.BF16 R88, R4, R28, R88 ;  /* 0x0000001c0458723c */ /* 0x000fe20000041858 */
[----:B-1----:R-:W-:Y:S01]  /*9c30*/  FFMA.FTZ R9, R204, c[0x0][0x23c], -R2 ;  /* 0x00008f00cc097a23 */ /* 0x002fe20000010802 */
[----:B------:R-:W-:-:S02]  /*9c40*/  MOV R204, R174 ;  /* 0x000000ae00cc7202 */ /* 0x000fc40000000f00 */
[----:B------:R-:W-:Y:S01]  /*9c50*/  MOV R174, R176 ;  /* 0x000000b000ae7202 */ /* 0x000fe20000000f00 */
[----:B------:R1:W3:Y:S03]  /*9c60*/  MUFU.EX2 R189, R9 ;  /* 0x0000000900bd7308 */ /* 0x0002e60000000800 */
[C---:B------:R-:W-:Y:S01]  /*9c70*/  HMMA.16816.F32.BF16 R76, R4.reuse, R30, R76 ;  /* 0x0000001e044c723c */ /* 0x040fe2000004184c */
[----:B------:R-:W4:Y:S07]  /*9c80*/  LDSM.16.MT88.4 R28, [R218+0x9800] ;  /* 0x00980000da1c783b */ /* 0x000f2e0000004200 */
[----:B------:R-:W-:Y:S01]  /*9c90*/  HMMA.16816.F32.BF16 R48, R4, R12, R48 ;  /* 0x0000000c0430723c */ /* 0x000fe20000041830 */
[----:B-1----:R-:W-:-:S07]  /*9ca0*/  FFMA.FTZ R9, R205, c[0x0][0x23c], -R2 ;  /* 0x00008f00cd097a23 */ /* 0x002fce0000010802 */
[C---:B------:R-:W-:Y:S01]  /*9cb0*/  HMMA.16816.F32.BF16 R80, R4.reuse, R14, R80 ;  /* 0x0000000e0450723c */ /* 0x040fe20000041850 */
[----:B------:R-:W1:Y:S01]  /*9cc0*/  LDSM.16.MT88.4 R12, [R216+0xb800] ;  /* 0x00b80000d80c783b */ /* 0x000e620000004200 */
[----:B------:R-:W-:Y:S01]  /*9cd0*/  MOV R205, R179 ;  /* 0x000000b300cd7202 */ /* 0x000fe20000000f00 */
[----:B------:R2:W-:Y:S05]  /*9ce0*/  MUFU.EX2 R188, R9 ;  /* 0x0000000900bc7308 */ /* 0x0005ea0000000800 */
[C---:B------:R-:W-:Y:S01]  /*9cf0*/  HMMA.16816.F32.BF16 R64, R4.reuse, R26, R64 ;  /* 0x0000001a0440723c */ /* 0x040fe20000041840 */
[----:B------:R-:W1:Y:S07]  /*9d00*/  LDSM.16.MT88.4 R24, [R216+0xa800] ;  /* 0x00a80000d818783b */ /* 0x000e6e0000004200 */
[----:B------:R-:W-:Y:S01]  /*9d10*/  HMMA.16816.F32.BF16 R60, R4, R20, R60 ;  /* 0x00000014043c723c */ /* 0x000fe2000004183c */
[----:B--2---:R-:W-:Y:S01]  /*9d20*/  FFMA.FTZ R9, R206, c[0x0][0x23c], -R2 ;  /* 0x00008f00ce097a23 */ /* 0x004fe20000010802 */
[----:B------:R-:W-:-:S03]  /*9d30*/  MOV R206, R167 ;  /* 0x000000a700ce7202 */ /* 0x000fc60000000f00 */
[----:B------:R2:W1:Y:S03]  /*9d40*/  MUFU.EX2 R187, R9 ;  /* 0x0000000900bb7308 */ /* 0x0004660000000800 */
[C---:B------:R-:W-:Y:S01]  /*9d50*/  HMMA.16816.F32.BF16 R56, R4.reuse, R22, R56 ;  /* 0x000000160438723c */ /* 0x040fe20000041838 */
[----:B------:R-:W-:Y:S07]  /*9d60*/  LDSM.16.MT88.4 R20, [R218+0xb800] ;  /* 0x00b80000da14783b */ /* 0x000fee0000004200 */
[----:B------:R-:W-:Y:S01]  /*9d70*/  HMMA.16816.F32.BF16 R52, R4, R16, R52 ;  /* 0x000000100434723c */ /* 0x000fe20000041834 */
[----:B--2---:R-:W-:-:S07]  /*9d80*/  FFMA.FTZ R9, R212, c[0x0][0x23c], -R0 ;  /* 0x00008f00d4097a23 */ /* 0x004fce0000010800 */
[C---:B------:R-:W-:Y:S01]  /*9d90*/  HMMA.16816.F32.BF16 R40, R4.reuse, R18, R40 ;  /* 0x000000120428723c */ /* 0x040fe20000041828 */
[----:B------:R-:W2:Y:S01]  /*9da0*/  LDSM.16.MT88.4 R16, [R218+0xa800] ;  /* 0x00a80000da10783b */ /* 0x000ea20000004200 */
[----:B------:R-:W-:Y:S01]  /*9db0*/  MOV R212, R152 ;  /* 0x0000009800d47202 */ /* 0x000fe20000000f00 */
[----:B------:R1:W-:Y:S05]  /*9dc0*/  MUFU.EX2 R186, R9 ;  /* 0x0000000900ba7308 */ /* 0x0003ea0000000800 */
[C---:B------:R-:W-:Y:S08]  /*9dd0*/  HMMA.16816.F32.BF16 R44, R4.reuse, R32, R44 ;  /* 0x00000020042c723c */ /* 0x040ff0000004182c */
[----:B------:R-:W-:Y:S01]  /*9de0*/  HMMA.16816.F32.BF16 R32, R4, R34, R96 ;  /* 0x000000220420723c */ /* 0x000fe20000041860 */
[----:B-1----:R-:W-:Y:S01]  /*9df0*/  FFMA.FTZ R9, R213, c[0x0][0x23c], -R0 ;  /* 0x00008f00d5097a23 */ /* 0x002fe20000010800 */
[----:B------:R-:W-:-:S03]  /*9e00*/  MOV R213, R154 ;  /* 0x0000009a00d57202 */ /* 0x000fc60000000f00 */
[----:B------:R1:W1:Y:S02]  /*9e10*/  MUFU.EX2 R185, R9 ;  /* 0x0000000900b97308 */ /* 0x0002640000000800 */
[----:B---3--:R-:W-:Y:S02]  /*9e20*/  F2FP.BF16.PACK_AB R4, R189, R190 ;  /* 0x000000bebd04723e */ /* 0x008fe400000010ff */
[----:B------:R-:W-:Y:S01]  /*9e30*/  F2FP.BF16.PACK_AB R6, R187, R188 ;  /* 0x000000bcbb06723e */ /* 0x000fe200000010ff */
[--C-:B-1----:R-:W-:Y:S01]  /*9e40*/  FFMA.FTZ R9, R214, c[0x0][0x23c], -R0.reuse ;  /* 0x00008f00d6097a23 */ /* 0x102fe20000010800 */
[----:B------:R-:W-:Y:S02]  /*9e50*/  F2FP.BF16.PACK_AB R5, R185, R186 ;  /* 0x000000bab905723e */ /* 0x000fe400000010ff */
[----:B------:R-:W-:Y:S01]  /*9e60*/  MOV R214, R155 ;  /* 0x0000009b00d67202 */ /* 0x000fe20000000f00 */
[----:B------:R1:W-:Y:S02]  /*9e70*/  MUFU.EX2 R184, R9 ;  /* 0x0000000900b87308 */ /* 0x0003e40000000800 */
[----:B-1----:R-:W-:Y:S01]  /*9e80*/  FFMA.FTZ R9, R211, c[0x0][0x23c], -R0 ;  /* 0x00008f00d3097a23 */ /* 0x002fe20000010800 */
[----:B------:R-:W-:-:S05]  /*9e90*/  MOV R211, R103 ;  /* 0x0000006700d37202 */ /* 0x000fca0000000f00 */
[----:B------:R1:W3:Y:S02]  /*9ea0*/  MUFU.EX2 R183, R9 ;  /* 0x0000000900b77308 */ /* 0x0002e40000000800 */
[----:B-1----:R-:W-:Y:S01]  /*9eb0*/  FFMA.FTZ R9, R232, c[0x0][0x23c], -R8 ;  /* 0x00008f00e8097a23 */ /* 0x002fe20000010808 */
[----:B---3--:R-:W-:Y:S02]  /*9ec0*/  F2FP.BF16.PACK_AB R7, R183, R184 ;  /* 0x000000b8b707723e */ /* 0x008fe400000010ff */
[----:B------:R-:W-:-:S03]  /*9ed0*/  MOV R232, R156 ;  /* 0x0000009c00e87202 */ /* 0x000fc60000000f00 */
[----:B------:R1:W-:Y:S02]  /*9ee0*/  MUFU.EX2 R182, R9 ;  /* 0x0000000900b67308 */ /* 0x0003e40000000800 */
[C---:B------:R-:W-:Y:S08]  /*9ef0*/  HMMA.16816.F32.BF16 R144, R4.reuse, R38, R136 ;  /* 0x000000260490723c */ /* 0x040ff00000041888 */
[----:B----4-:R-:W-:Y:S01]  /*9f00*/  HMMA.16816.F32.BF16 R136, R4, R30, R128 ;  /* 0x0000001e0488723c */ /* 0x010fe20000041880 */
[----:B-1----:R-:W-:Y:S01]  /*9f10*/  FFMA.FTZ R9, R233, c[0x0][0x23c], -R8 ;  /* 0x00008f00e9097a23 */ /* 0x002fe20000010808 */
[----:B------:R-:W-:-:S02]  /*9f20*/  MOV R233, R161 ;  /* 0x000000a100e97202 */ /* 0x000fc40000000f00 */
[----:B------:R-:W-:Y:S01]  /*9f30*/  MOV R161, R143 ;  /* 0x0000008f00a17202 */ /* 0x000fe20000000f00 */
[----:B------:R1:W3:Y:S03]  /*9f40*/  MUFU.EX2 R180, R9 ;  /* 0x0000000900b47308 */ /* 0x0002e60000000800 */
[C---:B------:R-:W-:Y:S08]  /*9f50*/  HMMA.16816.F32.BF16 R128, R4.reuse, R12, R108 ;  /* 0x0000000c0480723c */ /* 0x040ff0000004186c */
[----:B------:R-:W-:Y:S01]  /*9f60*/  HMMA.16816.F32.BF16 R96, R4, R36, R84 ;  /* 0x000000240460723c */ /* 0x000fe20000041854 */
[----:B-1----:R-:W-:-:S07]  /*9f70*/  FFMA.FTZ R9, R231, c[0x0][0x23c], -R8 ;  /* 0x00008f00e7097a23 */ /* 0x002fce0000010808 */
[C---:B------:R-:W-:Y:S01]  /*9f80*/  HMMA.16816.F32.BF16 R108, R4.reuse, R14, R104 ;  /* 0x0000000e046c723c */ /* 0x040fe20000041868 */
[----:B------:R-:W-:Y:S01]  /*9f90*/  MOV R231, R175 ;  /* 0x000000af00e77202 */ /* 0x000fe20000000f00 */
[----:B------:R1:W-:Y:S06]  /*9fa0*/  MUFU.EX2 R181, R9 ;  /* 0x0000000900b57308 */ /* 0x0003ec0000000800 */
[C---:B------:R-:W-:Y:S08]  /*9fb0*/  HMMA.16816.F32.BF16 R132, R4.reuse, R28, R132 ;  /* 0x0000001c0484723c */ /* 0x040ff00000041884 */
[----:B------:R-:W-:Y:S01]  /*9fc0*/  HMMA.16816.F32.BF16 R148, R4, R24, R124 ;  /* 0x000000180494723c */ /* 0x000fe2000004187c */
[----:B------:R-:W4:Y:S01]  /*9fd0*/  LDSM.16.MT88.4 R124, [R216+0x9c00] ;  /* 0x009c0000d87c783b */ /* 0x000f220000004200 */
[----:B-1----:R-:W-:Y:S01]  /*9fe0*/  FFMA.FTZ R9, R215, c[0x0][0x23c], -R8 ;  /* 0x00008f00d7097a23 */ /* 0x002fe20000010808 */
[----:B------:R-:W-:-:S03]  /*9ff0*/  MOV R215, R174 ;  /* 0x000000ae00d77202 */ /* 0x000fc60000000f00 */
[----:B------:R1:W1:Y:S02]  /*a000*/  MUFU.EX2 R179, R9 ;  /* 0x0000000900b37308 */ /* 0x0002640000000800 */
[C---:B------:R-:W-:Y:S08]  /*a010*/  HMMA.16816.F32.BF16 R152, R4.reuse, R26, R120 ;  /* 0x0000001a0498723c */ /* 0x040ff00000041878 */
[----:B--2---:R-:W-:Y:S01]  /*a020*/  HMMA.16816.F32.BF16 R164, R4, R16, R116 ;  /* 0x0000001004a4723c */ /* 0x004fe20000041874 */
[----:B-1----:R-:W-:-:S07]  /*a030*/  FFMA.FTZ R9, R239, c[0x0][0x23c], -R3 ;  /* 0x00008f00ef097a23 */ /* 0x002fce0000010803 */
[C---:B------:R-:W-:Y:S01]  /*a040*/  HMMA.16816.F32.BF16 R168, R4.reuse, R18, R112 ;  /* 0x0000001204a8723c */ /* 0x040fe20000041870 */
[----:B------:R-:W-:Y:S01]  /*a050*/  MOV R239, R173 ;  /* 0x000000ad00ef7202 */ /* 0x000fe20000000f00 */
[----:B------:R1:W-:Y:S06]  /*a060*/  MUFU.EX2 R178, R9 ;  /* 0x0000000900b27308 */ /* 0x0003ec0000000800 */
[C---:B------:R-:W-:Y:S08]  /*a070*/  HMMA.16816.F32.BF16 R104, R4.reuse, R20, R92 ;  /* 0x000000140468723c */ /* 0x040ff0000004185c */
[----:B------:R-:W-:Y:S01]  /*a080*/  HMMA.16816.F32.BF16 R84, R4, R22, R72 ;  /* 0x000000160454723c */ /* 0x000fe20000041848 */
[----:B-1----:R-:W-:Y:S01]  /*a090*/  FFMA.FTZ R9, R236, c[0x0][0x23c], -R3 ;  /* 0x00008f00ec097a23 */ /* 0x002fe20000010803 */
[----:B------:R-:W-:-:S02]  /*a0a0*/  MOV R236, R172 ;  /* 0x000000ac00ec7202 */ /* 0x000fc40000000f00 */
[----:B------:R-:W-:Y:S01]  /*a0b0*/  LDSM.16.MT88.4 R172, [R218+0xac00] ;  /* 0x00ac0000daac783b */ /* 0x000fe20000004200 */
[----:B------:R1:W2:Y:S02]  /*a0c0*/  MUFU.EX2 R177, R9 ;  /* 0x0000000900b17308 */ /* 0x0002a40000000800 */
[----:B---3--:R-:W-:Y:S02]  /*a0d0*/  F2FP.BF16.PACK_AB R4, R180, R182 ;  /* 0x000000b6b404723e */ /* 0x008fe400000010ff */
[----:B------:R-:W-:Y:S02]  /*a0e0*/  F2FP.BF16.PACK_AB R6, R179, R181 ;  /* 0x000000b5b306723e */ /* 0x000fe400000010ff */
[----:B------:R-:W-:Y:S02]  /*a0f0*/  MOV R75, R211 ;  /* 0x000000d3004b7202 */ /* 0x000fe40000000f00 */
[----:B------:R-:W-:Y:S02]  /*a100*/  MOV R74, R214 ;  /* 0x000000d6004a7202 */ /* 0x000fe40000000f00 */
[----:B------:R-:W-:-:S02]  /*a110*/  MOV R73, R213 ;  /* 0x000000d500497202 */ /* 0x000fc40000000f00 */
[----:B------:R-:W-:Y:S02]  /*a120*/  MOV R211, R157 ;  /* 0x0000009d00d37202 */ /* 0x000fe40000000f00 */
[----:B------:R-:W-:Y:S02]  /*a130*/  MOV R214, R158 ;  /* 0x0000009e00d67202 */ /* 0x000fe40000000f00 */
[----:B------:R-:W-:Y:S01]  /*a140*/  MOV R213, R159 ;  /* 0x0000009f00d57202 */ /* 0x000fe20000000f00 */
[----:B-1----:R-:W-:Y:S01]  /*a150*/  FFMA.FTZ R9, R234, c[0x0][0x23c], -R3 ;  /* 0x00008f00ea097a23 */ /* 0x002fe20000010803 */
[----:B--2---:R-:W-:Y:S01]  /*a160*/  F2FP.BF16.PACK_AB R5, R177, R178 ;  /* 0x000000b2b105723e */ /* 0x004fe200000010ff */
[----:B------:R-:W-:Y:S01]  /*a170*/  LDSM.16.MT88.4 R156, [R216+0xac00] ;  /* 0x00ac0000d89c783b */ /* 0x000fe20000004200 */
[----:B------:R-:W-:Y:S01]  /*a180*/  MOV R234, R206 ;  /* 0x000000ce00ea7202 */ /* 0x000fe20000000f00 */
[----:B------:R1:W-:Y:S01]  /*a190*/  MUFU.EX2 R176, R9 ;  /* 0x0000000900b07308 */ /* 0x0003e20000000800 */
[----:B------:R-:W-:-:S02]  /*a1a0*/  MOV R206, R141 ;  /* 0x0000008d00ce7202 */ /* 0x000fc40000000f00 */
[----:B------:R-:W-:Y:S01]  /*a1b0*/  MOV R72, R142 ;  /* 0x0000008e00487202 */ /* 0x000fe20000000f00 */
[----:B-1----:R-:W-:Y:S01]  /*a1c0*/  FFMA.FTZ R9, R235, c[0x0][0x23c], -R3 ;  /* 0x00008f00eb097a23 */ /* 0x002fe20000010803 */
[----:B------:R-:W-:Y:S02]  /*a1d0*/  MOV R235, R212 ;  /* 0x000000d400eb7202 */ /* 0x000fe40000000f00 */
[----:B------:R-:W-:Y:S01]  /*a1e0*/  MOV R212, R140 ;  /* 0x0000008c00d47202 */ /* 0x000fe20000000f00 */
[----:B------:R-:W1:Y:S01]  /*a1f0*/  MUFU.EX2 R103, R9 ;  /* 0x0000000900677308 */ /* 0x000e620000000800 */
[----:B------:R-:W2:Y:S01]  /*a200*/  LDSM.16.MT88.4 R140, [R218+0x9c00] ;  /* 0x009c0000da8c783b */ /* 0x000ea20000004200 */
[----:B-1----:R-:W-:Y:S01]  /*a210*/  F2FP.BF16.PACK_AB R7, R103, R176 ;  /* 0x000000b06707723e */ /* 0x002fe200000010ff */
[----:B------:R-:W-:Y:S01]  /*a220*/  FFMA.FTZ R9, R241, c[0x0][0x23c], -R2 ;  /* 0x00008f00f1097a23 */ /* 0x000fe20000010802 */
[----:B------:R-:W-:-:S05]  /*a230*/  MOV R241, R73 ;  /* 0x0000004900f17202 */ /* 0x000fca0000000f00 */
[C---:B------:R-:W-:Y:S07]  /*a240*/  HMMA.16816.F32.BF16 R112, R4.reuse, R36, R88 ;  /* 0x000000240470723c */ /* 0x040fee0000041858 */
[----:B------:R-:W-:Y:S01]  /*a250*/  MOV R91, R102 ;  /* 0x00000066005b7202 */ /* 0x000fe20000000f00 */
[C---:B------:R-:W-:Y:S01]  /*a260*/  HMMA.16816.F32.BF16 R64, R4.reuse, R30, R64 ;  /* 0x0000001e0440723c */ /* 0x040fe20000041840 */
[----:B------:R1:W-:Y:S06]  /*a270*/  MUFU.EX2 R102, R9 ;  /* 0x0000000900667308 */ /* 0x0003ec0000000800 */
[----:B------:R-:W-:Y:S01]  /*a280*/  MOV R31, R74 ;  /* 0x0000004a001f7202 */ /* 0x000fe20000000f00 */
[C---:B------:R-:W-:Y:S08]  /*a290*/  HMMA.16816.F32.BF16 R68, R4.reuse, R28, R68 ;  /* 0x0000001c0444723c */ /* 0x040ff00000041844 */
[----:B------:R-:W-:Y:S01]  /*a2a0*/  HMMA.16816.F32.BF16 R56, R4, R26, R56 ;  /* 0x0000001a0438723c */ /* 0x000fe20000041838 */
[----:B-1----:R-:W-:Y:S01]  /*a2b0*/  FFMA.FTZ R9, R238, c[0x0][0x23c], -R2 ;  /* 0x00008f00ee097a23 */ /* 0x002fe20000010802 */
[----:B------:R-:W-:-:S03]  /*a2c0*/  MOV R238, R75 ;  /* 0x0000004b00ee7202 */ /* 0x000fc60000000f00 */
[----:B------:R1:W3:Y:S03]  /*a2d0*/  MUFU.EX2 R30, R9 ;  /* 0x00000009001e7308 */ /* 0x0002e60000000800 */
[C---:B------:R-:W-:Y:S08]  /*a2e0*/  HMMA.16816.F32.BF16 R60, R4.reuse, R24, R60 ;  /* 0x00000018043c723c */ /* 0x040ff0000004183c */
[----:B------:R-:W-:Y:S01]  /*a2f0*/  HMMA.16816.F32.BF16 R32, R4, R22, R32 ;  /* 0x000000160420723c */ /* 0x000fe20000041820 */
[--C-:B-1----:R-:W-:Y:S01]  /*a300*/  FFMA.FTZ R9, R237, c[0x0][0x23c], -R2.reuse ;  /* 0x00008f00ed097a23 */ /* 0x102fe20000010802 */
[----:B---3--:R-:W-:Y:S01]  /*a310*/  F2FP.BF16.PACK_AB R92, R30, R102 ;  /* 0x000000661e5c723e */ /* 0x008fe200000010ff */
[----:B------:R-:W-:-:S05]  /*a320*/  FFMA.FTZ R2, R240, c[0x0][0x23c], -R2 ;  /* 0x00008f00f0027a23 */ /* 0x000fca0000010802 */
[C---:B------:R-:W-:Y:S01]  /*a330*/  HMMA.16816.F32.BF16 R48, R4.reuse, R12, R48 ;  /* 0x0000000c0430723c */ /* 0x040fe20000041830 */
[----:B------:R1:W-:Y:S01]  /*a340*/  MUFU.EX2 R29, R9 ;  /* 0x00000009001d7308 */ /* 0x0003e20000000800 */
[----:B------:R-:W-:Y:S02]  /*a350*/  MOV R240, R217 ;  /* 0x000000d900f07202 */ /* 0x000fe40000000f00 */
[----:B------:R-:W-:Y:S01]  /*a360*/  MOV R237, R205 ;  /* 0x000000cd00ed7202 */ /* 0x000fe20000000f00 */
[----:B------:R3:W5:Y:S01]  /*a370*/  LDL.LU R217, [R1+0x68] ;  /* 0x0000680001d97983 */ /* 0x0007620000300800 */
[----:B------:R-:W-:Y:S02]  /*a380*/  MOV R205, R162 ;  /* 0x000000a200cd7202 */ /* 0x000fe40000000f00 */
[C---:B------:R-:W-:Y:S01]  /*a390*/  HMMA.16816.F32.BF16 R36, R4.reuse, R38, R76 ;  /* 0x000000260424723c */ /* 0x040fe2000004184c */
[----:B------:R2:W2:Y:S07]  /*a3a0*/  MUFU.EX2 R28, R2 ;  /* 0x00000002001c7308 */ /* 0x0004ae0000000800 */
[----:B------:R-:W-:Y:S01]  /*a3b0*/  HMMA.16816.F32.BF16 R52, R4, R16, R52 ;  /* 0x000000100434723c */ /* 0x000fe20000041834 */
[----:B-1----:R-:W-:-:S02]  /*a3c0*/  MOV R9, R204 ;  /* 0x000000cc00097202 */ /* 0x002fc40000000f00 */
[----:B------:R-:W-:-:S05]  /*a3d0*/  MOV R204, R163 ;  /* 0x000000a300cc7202 */ /* 0x000fca0000000f00 */
[C---:B------:R-:W-:Y:S01]  /*a3e0*/  HMMA.16816.F32.BF16 R40, R4.reuse, R18, R40 ;  /* 0x000000120428723c */ /* 0x040fe20000041828 */
[--C-:B--2---:R-:W-:Y:S01]  /*a3f0*/  FFMA.FTZ R2, R242, c[0x0][0x23c], -R0.reuse ;  /* 0x00008f00f2027a23 */ /* 0x104fe20000010800 */
[----:B------:R-:W-:Y:S02]  /*a400*/  F2FP.BF16.PACK_AB R94, R28, R29 ;  /* 0x0000001d1c5e723e */ /* 0x000fe400000010ff */
[----:B------:R-:W-:Y:S01]  /*a410*/  MOV R242, R160 ;  /* 0x000000a000f27202 */ /* 0x000fe20000000f00 */
[----:B------:R1:W-:Y:S03]  /*a420*/  MUFU.EX2 R27, R2 ;  /* 0x00000002001b7308 */ /* 0x0003e60000000800 */
[C---:B------:R-:W-:Y:S01]  /*a430*/  HMMA.16816.F32.BF16 R12, R4.reuse, R14, R80 ;  /* 0x0000000e040c723c */ /* 0x040fe20000041850 */
[----:B------:R-:W2:Y:S07]  /*a440*/  LDSM.16.MT88.4 R80, [R216+0xbc00] ;  /* 0x00bc0000d850783b */ /* 0x000eae0000004200 */
[----:B------:R-:W-:Y:S01]  /*a450*/  HMMA.16816.F32.BF16 R44, R4, R20, R44 ;  /* 0x00000014042c723c */ /* 0x000fe2000004182c */
[----:B------:R-:W2:Y:S01]  /*a460*/  LDSM.16.MT88.4 R4, [R218+0xbc00] ;  /* 0x00bc0000da04783b */ /* 0x000ea20000004200 */
[----:B-1----:R-:W-:Y:S01]  /*a470*/  FFMA.FTZ R2, R245, c[0x0][0x23c], -R0 ;  /* 0x00008f00f5027a23 */ /* 0x002fe20000010800 */
[----:B------:R-:W-:-:S03]  /*a480*/  MOV R245, R161 ;  /* 0x000000a100f57202 */ /* 0x000fc60000000f00 */
[----:B------:R1:W1:Y:S02]  /*a490*/  MUFU.EX2 R26, R2 ;  /* 0x00000002001a7308 */ /* 0x0002640000000800 */
[--C-:B-1----:R-:W-:Y:S01]  /*a4a0*/  FFMA.FTZ R2, R244, c[0x0][0x23c], -R0.reuse ;  /* 0x00008f00f4027a23 */ /* 0x102fe20000010800 */
[----:B------:R-:W-:Y:S01]  /*a4b0*/  F2FP.BF16.PACK_AB R93, R26, R27 ;  /* 0x0000001b1a5d723e */ /* 0x000fe200000010ff */
[----:B------:R-:W-:-:S04]  /*a4c0*/  FFMA.FTZ R0, R243, c[0x0][0x23c], -R0 ;  /* 0x00008f00f3007a23 */ /* 0x000fc80000010800 */
[----:B------:R1:W-:Y:S08]  /*a4d0*/  MUFU.EX2 R25, R2 ;  /* 0x0000000200197308 */ /* 0x0003f00000000800 */
[----:B------:R2:W2:Y:S01]  /*a4e0*/  MUFU.EX2 R24, R0 ;  /* 0x0000000000187308 */ /* 0x0004a20000000800 */
[----:B-1----:R-:W-:-:S07]  /*a4f0*/  FFMA.FTZ R2, R250, c[0x0][0x23c], -R8 ;  /* 0x00008f00fa027a23 */ /* 0x002fce0000010808 */
[----:B------:R1:W-:Y:S01]  /*a500*/  MUFU.EX2 R21, R2 ;  /* 0x0000000200157308 */ /* 0x0003e20000000800 */
[----:B--2---:R-:W-:Y:S01]  /*a510*/  FFMA.FTZ R0, R248, c[0x0][0x23c], -R8 ;  /* 0x00008f00f8007a23 */ /* 0x004fe20000010808 */
[----:B------:R-:W-:-:S06]  /*a520*/  F2FP.BF16.PACK_AB R95, R24, R25 ;  /* 0x00000019185f723e */ /* 0x000fcc00000010ff */
[----:B------:R2:W2:Y:S01]  /*a530*/  MUFU.EX2 R23, R0 ;  /* 0x0000000000177308 */ /* 0x0004a20000000800 */
[----:B----4-:R-:W-:Y:S01]  /*a540*/  HMMA.16816.F32.BF16 R116, R92, R124, R96 ;  /* 0x0000007c5c74723c */ /* 0x010fe20000041860 */
[----:B-1----:R-:W-:-:S07]  /*a550*/  FFMA.FTZ R2, R238, R101, R237 ;  /* 0x00000065ee027223 */ /* 0x002fce00000100ed */
[----:B------:R-:W-:Y:S01]  /*a560*/  HMMA.16816.F32.BF16 R120, R92, R126, R144 ;  /* 0x0000007e5c78723c */ /* 0x000fe20000041890 */
[----:B--2---:R-:W-:-:S04]  /*a570*/  FFMA.FTZ R0, R247, c[0x0][0x23c], -R8 ;  /* 0x00008f00f7007a23 */ /* 0x004fc80000010808 */
[----:B------:R1:W-:Y:S03]  /*a580*/  MUFU.EX2 R22, R0 ;  /* 0x0000000000167308 */ /* 0x0003e60000000800 */
[----:B------:R-:W-:Y:S01]  /*a590*/  HMMA.16816.F32.BF16 R132, R92, R140, R132 ;  /* 0x0000008c5c84723c */ /* 0x000fe20000041884 */
[----:B-1----:R-:W-:-:S04]  /*a5a0*/  FFMA.FTZ R0, R246, c[0x0][0x23c], -R8 ;  /* 0x00008f00f6007a23 */ /* 0x002fc80000010808 */
[----:B------:R1:W-:Y:S02]  /*a5b0*/  MUFU.EX2 R20, R0 ;  /* 0x0000000000147308 */ /* 0x0003e40000000800 */
[----:B-1----:R-:W-:-:S06]  /*a5c0*/  FFMA.FTZ R0, R91, c[0x0][0x23c], -R3 ;  /* 0x00008f005b007a23 */ /* 0x002fcc0000010803 */
[----:B------:R1:W-:Y:S02]  /*a5d0*/  MUFU.EX2 R19, R0 ;  /* 0x0000000000137308 */ /* 0x0003e40000000800 */
[----:B-1----:R-:W-:-:S06]  /*a5e0*/  FFMA.FTZ R0, R72, c[0x0][0x23c], -R3 ;  /* 0x00008f0048007a23 */ /* 0x002fcc0000010803 */
[----:B------:R1:W2:Y:S02]  /*a5f0*/  MUFU.EX2 R18, R0 ;  /* 0x0000000000127308 */ /* 0x0002a40000000800 */
[--C-:B-1----:R-:W-:Y:S02]  /*a600*/  FFMA.FTZ R0, R251, c[0x0][0x23c], -R3.reuse ;  /* 0x00008f00fb007a23 */ /* 0x102fe40000010803 */
[----:B------:R-:W-:-:S04]  /*a610*/  FFMA.FTZ R3, R249, c[0x0][0x23c], -R3 ;  /* 0x00008f00f9037a23 */ /* 0x000fc80000010803 */
[----:B------:R1:W-:Y:S08]  /*a620*/  MUFU.EX2 R17, R0 ;  /* 0x0000000000117308 */ /* 0x0003f00000000800 */
[----:B------:R4:W3:Y:S01]  /*a630*/  MUFU.EX2 R16, R3 ;  /* 0x0000000300107308 */ /* 0x0008e20000000800 */
[----:B------:R-:W-:Y:S01]  /*a640*/  FFMA.FTZ R8, R242, R11, R245 ;  /* 0x0000000bf2087223 */ /* 0x000fe200000100f5 */
[----:B------:R-:W-:-:S02]  /*a650*/  F2FP.BF16.PACK_AB R96, R23, R21 ;  /* 0x000000151760723e */ /* 0x000fc400000010ff */
[----:B--2---:R-:W-:Y:S01]  /*a660*/  F2FP.BF16.PACK_AB R97, R18, R19 ;  /* 0x000000131261723e */ /* 0x004fe200000010ff */
[----:B------:R-:W-:Y:S01]  /*a670*/  FADD.FTZ R8, R235, R8 ;  /* 0x00000008eb087221 */ /* 0x000fe20000010000 */
[----:B------:R-:W-:Y:S01]  /*a680*/  F2FP.BF16.PACK_AB R98, R20, R22 ;  /* 0x000000161462723e */ /* 0x000fe200000010ff */
[----:B-1----:R-:W-:Y:S01]  /*a690*/  FFMA.FTZ R0, R241, R100, R31 ;  /* 0x00000064f1007223 */ /* 0x002fe2000001001f */
[----:B------:R-:W-:Y:S01]  /*a6a0*/  HMMA.16816.F32.BF16 R136, R92, R142, R136 ;  /* 0x0000008e5c88723c */ /* 0x000fe20000041888 */
[----:B----4-:R-:W-:Y:S01]  /*a6b0*/  FFMA.FTZ R3, R9, R10, R240 ;  /* 0x0000000a09037223 */ /* 0x010fe200000100f0 */
[----:B---3--:R-:W-:Y:S01]  /*a6c0*/  F2FP.BF16.PACK_AB R99, R16, R17 ;  /* 0x000000111063723e */ /* 0x008fe200000010ff */
[----:B------:R-:W-:Y:S02]  /*a6d0*/  FADD.FTZ R10, R236, R2 ;  /* 0x00000002ec0a7221 */ /* 0x000fe40000010000 */
[----:B------:R-:W-:-:S03]  /*a6e0*/  FADD.FTZ R11, R234, R3 ;  /* 0x00000003ea0b7221 */ /* 0x000fc60000010000 */
[----:B------:R-:W-:Y:S01]  /*a6f0*/  HMMA.16816.F32.BF16 R148, R92, R156, R148 ;  /* 0x0000009c5c94723c */ /* 0x000fe20000041894 */
[----:B------:R-:W-:Y:S02]  /*a700*/  FADD.FTZ R9, R239, R0 ;  /* 0x00000000ef097221 */ /* 0x000fe40000010000 */
[----:B------:R-:W-:Y:S02]  /*a710*/  FADD.FTZ R3, R215, R8 ;  /* 0x00000008d7037221 */ /* 0x000fe40000010000 */
[----:B------:R-:W-:-:S03]  /*a720*/  FADD.FTZ R2, R231, R11 ;  /* 0x0000000be7027221 */ /* 0x000fc60000010000 */
        /* <DEDUP_REMOVED lines=9> */
[----:B------:R-:W-:Y:S01]  /*a7c0*/  HMMA.16816.F32.BF16 R88, R92, R4, R104 ;  /* 0x000000045c58723c */ /* 0x000fe20000041868 */
[----:B------:R-:W-:-:S07]  /*a7d0*/  FADD.FTZ R3, R206, R3 ;  /* 0x00000003ce037221 */ /* 0x000fce0000010000 */
[----:B------:R-:W-:Y:S01]  /*a7e0*/  HMMA.16816.F32.BF16 R92, R92, R6, R84 ;  /* 0x000000065c5c723c */ /* 0x000fe20000041854 */
[----:B------:R-:W-:-:S07]  /*a7f0*/  FADD.FTZ R2, R194, R2 ;  /* 0x00000002c2027221 */ /* 0x000fce0000010000 */
[----:B------:R-:W-:Y:S07]  /*a800*/  HMMA.16816.F32.BF16 R84, R96, R4, R44 ;  /* 0x000000046054723c */ /* 0x000fee000004182c */
[----:B------:R-:W-:-:S04]  /*a810*/  FADD.FTZ R4, R232, R9 ;  /* 0x00000009e8047221 */ /* 0x000fc80000010000 */
        /* <DEDUP_REMOVED lines=46> */
[----:B------:R-:W-:Y:S01]  /*ab00*/  FADD.FTZ R0, R24, R0 ;  /* 0x0000000018007221 */ /* 0x000fe20000010000 */
[----:B------:R1:W-:Y:S04]  /*ab10*/  STL [R1+0x18], R4 ;  /* 0x0000180401007387 */ /* 0x0003e80000100800 */
[----:B------:R1:W-:Y:S04]  /*ab20*/  STL [R1+0x1c], R3 ;  /* 0x00001c0301007387 */ /* 0x0003e80000100800 */
[----:B------:R1:W-:Y:S04]  /*ab30*/  STL [R1+0x20], R2 ;  /* 0x0000200201007387 */ /* 0x0003e80000100800 */
[----:B------:R1:W-:Y:S01]  /*ab40*/  STL [R1+0x24], R0 ;  /* 0x0000240001007387 */ /* 0x0003e20000100800 */
[----:B------:R-:W-:Y:S01]  /*ab50*/  HMMA.16816.F32.BF16 R128, R96, R140, R68 ;  /* 0x0000008c6080723c */ /* 0x000fe20000041844 */
[----:B------:R-:W-:-:S02]  /*ab60*/  MOV R101, R208 ;  /* 0x000000d000657202 */ /* 0x000fc40000000f00 */
[----:B------:R-:W-:-:S05]  /*ab70*/  MOV R105, R197 ;  /* 0x000000c500697202 */ /* 0x000fca0000000f00 */
[----:B------:R-:W-:Y:S01]  /*ab80*/  HMMA.16816.F32.BF16 R112, R96, R124, R112 ;  /* 0x0000007c6070723c */ /* 0x000fe20000041870 */
[----:B------:R-:W-:Y:S02]  /*ab90*/  MOV R104, R252 ;  /* 0x000000fc00687202 */ /* 0x000fe40000000f00 */
[----:B------:R-:W-:-:S05]  /*aba0*/  MOV R102, R198 ;  /* 0x000000c600667202 */ /* 0x000fca0000000f00 */
[----:B------:R-:W-:Y:S01]  /*abb0*/  HMMA.16816.F32.BF16 R144, R96, R156, R60 ;  /* 0x0000009c6090723c */ /* 0x000fe2000004183c */
[----:B------:R-:W-:-:S07]  /*abc0*/  MOV R103, R199 ;  /* 0x000000c700677202 */ /* 0x000fce0000000f00 */
        /* <DEDUP_REMOVED lines=8> */
[----:B------:R-:W-:Y:S07]  /*ac50*/  @!P1 BRA `(.L_x_187) ;  /* 0x0000496000009947 */ /* 0x000fee0003800000 */
[----:B-1----:R-:W2:Y:S01]  /*ac60*/  LDL R198, [R1+0xc] ;  /* 0x00000c0001c67983 */ /* 0x002ea20000100800 */
[----:B------:R-:W-:-:S04]  /*ac70*/  DEPBAR.LE SB0, 0x0 ;  /* 0x000080000000791a */ /* 0x000fc80000000000 */
[----:B------:R-:W3:Y:S04]  /*ac80*/  LDL.64 R202, [R1+0x60] ;  /* 0x0000600001ca7983 */ /* 0x000ee80000100a00 */
[----:B------:R-:W4:Y:S04]  /*ac90*/  LDL.64 R196, [R1+0x10] ;  /* 0x0000100001c47983 */ /* 0x000f280000100a00 */
[----:B------:R-:W3:Y:S04]  /*aca0*/  LDL R199, [R1+0x30] ;  /* 0x0000300001c77983 */ /* 0x000ee80000100800 */
[----:B------:R-:W-:Y:S06]  /*acb0*/  BAR.SYNC.DEFER_BLOCKING 0x0 ;  /* 0x0000000000007b1d */ /* 0x000fec0000010000 */
[----:B------:R-:W-:Y:S04]  /*acc0*/  @P4 STS [R222+0x9000], RZ ;  /* 0x009000ffde004388 */ /* 0x000fe80000000800 */
[----:B------:R-:W-:Y:S04]  /*acd0*/  @P4 STS [R222+0x9004], RZ ;  /* 0x009004ffde004388 */ /* 0x000fe80000000800 */
[----:B------:R-:W-:Y:S01]  /*ace0*/  @P4 STS.64 [R222+0x9008], RZ ;  /* 0x009008ffde004388 */ /* 0x000fe20000000a00 */
[----:B--2---:R-:W-:-:S04]  /*acf0*/  IADD3 R231, R198, -0x3, RZ ;  /* 0xfffffffdc6e77810 */ /* 0x004fc80007ffe0ff */
[----:B------:R-:W-:Y:S01]  /*ad00*/  SHF.R.S32.HI R0, RZ, 0x1f, R231 ;  /* 0x0000001fff007819 */ /* 0x000fe200000114e7 */
[----:B------:R-:W-:-:S04]  /*ad10*/  IMAD.WIDE.U32 R2, R231, c[0x0][0x1a0], RZ ;  /* 0x00006800e7027a25 */ /* 0x000fc800078e00ff */
[----:B------:R-:W-:-:S04]  /*ad20*/  IMAD R0, R0, c[0x0][0x1a0], RZ ;  /* 0x0000680000007a24 */ /* 0x000fc800078e02ff */
[----:B------:R-:W-:Y:S01]  /*ad30*/  IMAD R4, R231, c[0x0][0x1a4], R0 ;  /* 0x00006900e7047a24 */ /* 0x000fe200078e0200 */
[----:B---3--:R-:W-:-:S03]  /*ad40*/  LEA R0, P0, R2, R202, 0x6 ;  /* 0x000000ca02007211 */ /* 0x008fc600078030ff */
[----:B------:R-:W-:Y:S01]  /*ad50*/  IMAD.IADD R3, R3, 0x1, R4 ;  /* 0x0000000103037824 */ /* 0x000fe200078e0204 */
[C---:B------:R-:W-:Y:S02]  /*ad60*/  @!P4 LEA R14, P5, R0.reuse, c[0x0][0x170], 0x1 ;  /* 0x00005c00000eca11 */ /* 0x040fe400078a08ff */
[----:B------:R-:W-:Y:S02]  /*ad70*/  @!P3 LEA R10, P1, R0, c[0x0][0x170], 0x1 ;  /* 0x00005c00000aba11 */ /* 0x000fe400078208ff */
[----:B----4-:R-:W-:Y:S02]  /*ad80*/  LEA.HI.X R3, R2, R197, R3, 0x6, P0 ;  /* 0x000000c502037211 */ /* 0x010fe400000f3403 */
[C---:B------:R-:W-:Y:S02]  /*ad90*/  @!P2 LEA R8, P0, R0.reuse, c[0x0][0x170], 0x1 ;  /* 0x00005c000008aa11 */ /* 0x040fe400078008ff */
[C---:B------:R-:W-:Y:S02]  /*ada0*/  IADD3 R2, P6, R0.reuse, UR15, RZ ;  /* 0x0000000f00027c10 */ /* 0x040fe4000ffde0ff */
[----:B------:R-:W-:-:S02]  /*adb0*/  @!P4 LEA.HI.X R15, R0, c[0x0][0x174], R3, 0x1, P5 ;  /* 0x00005d00000fca11 */ /* 0x000fc400028f0c03 */
[C-C-:B------:R-:W-:Y:S02]  /*adc0*/  @!P3 LEA.HI.X R11, R0.reuse, c[0x0][0x174], R3.reuse, 0x1, P1 ;  /* 0x00005d00000bba11 */ /* 0x140fe400008f0c03 */
[----:B------:R-:W-:Y:S01]  /*add0*/  @!P2 LEA.HI.X R9, R0, c[0x0][0x174], R3, 0x1, P0 ;  /* 0x00005d000009aa11 */ /* 0x000fe200000f0c03 */
[----:B------:R-:W-:Y:S01]  /*ade0*/  @!PT LDS RZ, [RZ] ;  /* 0x00000000fffff984 */ /* 0x000fe20000000800 */
[----:B------:R-:W-:Y:S01]  /*adf0*/  @!PT LDS RZ, [RZ] ;  /* 0x00000000fffff984 */ /* 0x000fe20000000800 */
[----:B------:R-:W-:Y:S01]  /*ae00*/  @!PT LDS RZ, [RZ] ;  /* 0x00000000fffff984 */ /* 0x000fe20000000800 */
[----:B------:R1:W-:Y:S01]  /*ae10*/  @!P4 LDGSTS.E.BYPASS.LTC128B.128 [R222+0x9000], [R14.64] ;  /* 0x090000000edecfae */ /* 0x0003e2000b901d4c */
[C---:B------:R-:W-:Y:S02]  /*ae20*/  @!P4 LEA R12, P5, R2.reuse, c[0x0][0x170], 0x1 ;  /* 0x00005c00020cca11 */ /* 0x040fe400078a08ff */
[----:B------:R-:W-:Y:S02]  /*ae30*/  IADD3.X R3, R3, UR5, RZ, P6, !PT ;  /* 0x0000000503037c10 */ /* 0x000fe4000b7fe4ff */
[C---:B------:R-:W-:Y:S01]  /*ae40*/  @!P3 LEA R6, P1, R2.reuse, c[0x0][0x170], 0x1 ;  /* 0x00005c000206ba11 */ /* 0x040fe200078208ff */
[----:B------:R-:W-:Y:S01]  /*ae50*/  @P3 STS.128 [R222+0xa000], RZ ;  /* 0x00a000ffde003388 */ /* 0x000fe20000000c00 */
[----:B------:R-:W-:-:S02]  /*ae60*/  @!P2 LEA R4, P0, R2, c[0x0][0x170], 0x1 ;  /* 0x00005c000204aa11 */ /* 0x000fc400078008ff */
[C-C-:B------:R-:W-:Y:S01]  /*ae70*/  @!P4 LEA.HI.X R13, R2.reuse, c[0x0][0x174], R3.reuse, 0x1, P5 ;  /* 0x00005d00020dca11 */ /* 0x140fe200028f0c03 */
[----:B------:R-:W-:Y:S01]  /*ae80*/  @!PT LDS RZ, [RZ] ;  /* 0x00000000fffff984 */ /* 0x000fe20000000800 */
[----:B------:R-:W-:Y:S01]  /*ae90*/  @!PT LDS RZ, [RZ] ;  /* 0x00000000fffff984 */ /* 0x000fe20000000800 */
[----:B------:R-:W-:Y:S01]  /*aea0*/  @!PT LDS RZ, [RZ] ;  /* 0x00000000fffff984 */ /* 0x000fe20000000800 */
[----:B------:R2:W-:Y:S01]  /*aeb0*/  @!P3 LDGSTS.E.BYPASS.LTC128B.128 [R222+0xa000], [R10.64+0x40] ;  /* 0x0a0000400adebfae */ /* 0x0005e2000b901d4c */
        /* <DEDUP_REMOVED lines=22> */
[----:B-----5:R-:W-:Y:S04]  /*b020*/  LDSM.16.M88.4 R28, [R217+0x6000] ;  /* 0x00600000d91c783b */ /* 0x020fe80000000200 */
[----:B--2---:R-:W2:Y:S04]  /*b030*/  LDSM.16.M88.4 R8, [R220+0x1000] ;  /* 0x00100000dc08783b */ /* 0x004ea80000000200 */
[----:B-1----:R-:W1:Y:S04]  /*b040*/  LDSM.16.M88.4 R12, [R220] ;  /* 0x00000000dc0c783b */ /* 0x002e680000000200 */
[----:B------:R-:W4:Y:S04]  /*b050*/  LDSM.16.M88.4 R24, [R217+0x6400] ;  /* 0x00640000d918783b */ /* 0x000f280000000200 */
[----:B------:R-:W4:Y:S04]  /*b060*/  LDSM.16.M88.4 R20, [R217+0x6800] ;  /* 0x00680000d914783b */ /* 0x000f280000000200 */
[----:B------:R-:W4:Y:S04]  /*b070*/  LDSM.16.M88.4 R16, [R217+0x6c00] ;  /* 0x006c0000d910783b */ /* 0x000f280000000200 */
[----:B---3--:R-:W-:Y:S04]  /*b080*/  LDSM.16.M88.4 R4, [R221+0x1000] ;  /* 0x00100000dd04783b */ /* 0x008fe80000000200 */
[----:B------:R-:W3:Y:S04]  /*b090*/  LDSM.16.M88.4 R40, [R219+0x6400] ;  /* 0x00640000db28783b */ /* 0x000ee80000000200 */
[----:B------:R-:W3:Y:S04]  /*b0a0*/  LDSM.16.M88.4 R36, [R219+0x6800] ;  /* 0x00680000db24783b */ /* 0x000ee80000000200 */
[----:B------:R-:W3:Y:S04]  /*b0b0*/  LDSM.16.M88.4 R32, [R219+0x6c00] ;  /* 0x006c0000db20783b */ /* 0x000ee80000000200 */
[----:B------:R-:W3:Y:S01]  /*b0c0*/  LDSM.16.M88.4 R44, [R219+0x6000] ;  /* 0x00600000db2c783b */ /* 0x000ee20000000200 */
[----:B--2---:R-:W-:Y:S01]  /*b0d0*/  HMMA.16816.F32.BF16 R60, R8, R28, RZ ;  /* 0x0000001c083c723c */ /* 0x004fe200000418ff */
[----:B------:R-:W-:-:S02]  /*b0e0*/  IMAD.MOV.U32 R0, RZ, RZ, R199 ;  /* 0x000000ffff007224 */ /* 0x000fc400078e00c7 */
[----:B------:R-:W0:Y:S05]  /*b0f0*/  LDGDEPBAR ;  /* 0x00000000000079af */ /* 0x000e2a0000000000 */
[----:B-1----:R-:W-:Y:S08]  /*b100*/  HMMA.16816.F32.BF16 R212, R12, R28, RZ ;  /* 0x0000001c0cd4723c */ /* 0x002ff000000418ff */
[-C--:B------:R-:W-:Y:S08]  /*b110*/  HMMA.16816.F32.BF16 R100, R8, R30.reuse, RZ ;  /* 0x0000001e0864723c */ /* 0x080ff000000418ff */
[----:B------:R-:W-:Y:S08]  /*b120*/  HMMA.16816.F32.BF16 R208, R12, R30, RZ ;  /* 0x0000001e0cd0723c */ /* 0x000ff000000418ff */
[C---:B----4-:R-:W-:Y:S08]  /*b130*/  HMMA.16816.F32.BF16 R56, R8.reuse, R24, RZ ;  /* 0x000000180838723c */ /* 0x050ff000000418ff */
        /* <DEDUP_REMOVED lines=9> */
[C---:B------:R-:W-:Y:S01]  /*b1d0*/  HMMA.16816.F32.BF16 R200, R12.reuse, R22, RZ ;  /* 0x000000160cc8723c */ /* 0x040fe200000418ff */
[----:B------:R-:W-:Y:S07]  /*b1e0*/  LDSM.16.M88.4 R20, [R217+0x7800] ;  /* 0x00780000d914783b */ /* 0x000fee0000000200 */
[C---:B------:R-:W-:Y:S08]  /*b1f0*/  HMMA.16816.F32.BF16 R104, R12.reuse, R16, RZ ;  /* 0x000000100c68723c */ /* 0x040ff000000418ff */
[----:B------:R-:W-:Y:S01]  /*b200*/  HMMA.16816.F32.BF16 R188, R12, R18, RZ ;  /* 0x000000120cbc723c */ /* 0x000fe200000418ff */
[----:B------:R-:W1:Y:S04]  /*b210*/  LDSM.16.M88.4 R12, [R221] ;  /* 0x00000000dd0c783b */ /* 0x000e680000000200 */
[----:B------:R-:W-:Y:S03]  /*b220*/  LDSM.16.M88.4 R16, [R217+0x7c00] ;  /* 0x007c0000d910783b */ /* 0x000fe60000000200 */
[C---:B---3--:R-:W-:Y:S08]  /*b230*/  HMMA.16816.F32.BF16 R192, R4.reuse, R40, R56 ;  /* 0x0000002804c0723c */ /* 0x048ff00000041838 */
        /* <DEDUP_REMOVED lines=13> */
[C---:B------:R-:W-:Y:S08]  /*b310*/  HMMA.16816.F32.BF16 R248, R12.reuse, R32, R104 ;  /* 0x000000200cf8723c */ /* 0x040ff00000041868 */
[C---:B------:R-:W-:Y:S08]  /*b320*/  HMMA.16816.F32.BF16 R104, R12.reuse, R46, R208 ;  /* 0x0000002e0c68723c */ /* 0x040ff000000418d0 */
[C---:B------:R-:W-:Y:S01]  /*b330*/  HMMA.16816.F32.BF16 R100, R12.reuse, R42, R204 ;  /* 0x0000002a0c64723c */ /* 0x040fe200000418cc */
[----:B------:R-:W-:Y:S07]  /*b340*/  LDSM.16.M88.4 R40, [R219+0x7800] ;  /* 0x00780000db28783b */ /* 0x000fee0000000200 */
[C---:B------:R-:W-:Y:S01]  /*b350*/  HMMA.16816.F32.BF16 R64, R12.reuse, R38, R200 ;  /* 0x000000260c40723c */ /* 0x040fe200000418c8 */
[----:B------:R-:W-:Y:S07]  /*b360*/  LDSM.16.M88.4 R36, [R219+0x7c00] ;  /* 0x007c0000db24783b */ /* 0x000fee0000000200 */
[----:B------:R-:W-:Y:S01]  /*b370*/  HMMA.16816.F32.BF16 R32, R12, R34, R188 ;  /* 0x000000220c20723c */ /* 0x000fe200000418bc */
[----:B------:R-:W-:Y:S07]  /*b380*/  LDSM.16.M88.4 R12, [R221+0x3000] ;  /* 0x00300000dd0c783b */ /* 0x000fee0000000200 */
[C---:B--2---:R-:W-:Y:S08]  /*b390*/  HMMA.16816.F32.BF16 R204, R4.reuse, R20, R184 ;  /* 0x0000001404cc723c */ /* 0x044ff000000418b8 */
[C---:B------:R-:W-:Y:S01]  /*b3a0*/  HMMA.16816.F32.BF16 R184, R4.reuse, R26, R56 ;  /* 0x0000001a04b8723c */ /* 0x040fe20000041838 */
[----:B------:R-:W1:Y:S07]  /*b3b0*/  LDSM.16.M88.4 R56, [R219+0x7000] ;  /* 0x00700000db38783b */ /* 0x000e6e0000000200 */
[----:B------:R-:W-:Y:S01]  /*b3c0*/  HMMA.16816.F32.BF16 R188, R4, R22, R52 ;  /* 0x0000001604bc723c */ /* 0x000fe20000041834 */
[----:B------:R-:W2:Y:S07]  /*b3d0*/  LDSM.16.M88.4 R52, [R219+0x7400] ;  /* 0x00740000db34783b */ /* 0x000eae0000000200 */
[-C--:B---3--:R-:W-:Y:S08]  /*b3e0*/  HMMA.16816.F32.BF16 R244, R8, R28.reuse, R212 ;  /* 0x0000001c08f4723c */ /* 0x088ff000000418d4 */
[C---:B------:R-:W-:Y:S08]  /*b3f0*/  HMMA.16816.F32.BF16 R60, R4.reuse, R28, R60 ;  /* 0x0000001c043c723c */ /* 0x040ff0000004183c */
[----:B------:R-:W-:Y:S08]  /*b400*/  HMMA.16816.F32.BF16 R48, R4, R18, R48 ;  /* 0x000000120430723c */ /* 0x000ff00000041830 */
[C---:B------:R-:W-:Y:S08]  /*b410*/  HMMA.16816.F32.BF16 R240, R8.reuse, R24, R196 ;  /* 0x0000001808f0723c */ /* 0x040ff000000418c4 */
[----:B------:R-:W-:Y:S08]  /*b420*/  HMMA.16816.F32.BF16 R212, R8, R20, R180 ;  /* 0x0000001408d4723c */ /* 0x000ff000000418b4 */
[C---:B------:R-:W-:Y:S08]  /*b430*/  HMMA.16816.F32.BF16 R192, R4.reuse, R24, R192 ;  /* 0x0000001804c0723c */ /* 0x040ff000000418c0 */
        /* <DEDUP_REMOVED lines=9> */
[----:B------:R-:W4:Y:S03]  /*b4d0*/  LDSM.16.M88.4 R16, [R217+0x8000] ;  /* 0x00800000d910783b */ /* 0x000f260000000200 */
[C---:B-1----:R-:W-:Y:S01]  /*b4e0*/  HMMA.16816.F32.BF16 R176, R12.reuse, R56, R60 ;  /* 0x000000380cb0723c */ /* 0x042fe2000004183c */
[----:B------:R-:W1:Y:S07]  /*b4f0*/  LDSM.16.M88.4 R32, [R217+0x8400] ;  /* 0x00840000d920783b */ /* 0x000e6e0000000200 */
[C---:B------:R-:W-:Y:S01]  /*b500*/  HMMA.16816.F32.BF16 R24, R12.reuse, R38, R48 ;  /* 0x000000260c18723c */ /* 0x040fe20000041830 */
[----:B------:R-:W1:Y:S07]  /*b510*/  LDSM.16.M88.4 R48, [R217+0x8800] ;  /* 0x00880000d930783b */ /* 0x000e6e0000000200 */
[C---:B------:R-:W-:Y:S01]  /*b520*/  HMMA.16816.F32.BF16 R108, R12.reuse, R58, R44 ;  /* 0x0000003a0c6c723c */ /* 0x040fe2000004182c */
[----:B------:R-:W1:Y:S07]  /*b530*/  LDSM.16.M88.4 R44, [R217+0x8c00] ;  /* 0x008c0000d92c783b */ /* 0x000e6e0000000200 */
[C---:B--2---:R-:W-:Y:S08]  /*b540*/  HMMA.16816.F32.BF16 R104, R12.reuse, R52, R192 ;  /* 0x000000340c68723c */ /* 0x044ff000000418c0 */
[C---:B------:R-:W-:Y:S08]  /*b550*/  HMMA.16816.F32.BF16 R100, R12.reuse, R54, R184 ;  /* 0x000000360c64723c */ /* 0x040ff000000418b8 */
[C---:B------:R-:W-:Y:S08]  /*b560*/  HMMA.16816.F32.BF16 R64, R12.reuse, R40, R204 ;  /* 0x000000280c40723c */ /* 0x040ff000000418cc */
[C---:B------:R-:W-:Y:S08]  /*b570*/  HMMA.16816.F32.BF16 R60, R12.reuse, R42, R188 ;  /* 0x0000002a0c3c723c */ /* 0x040ff000000418bc */
[----:B------:R-:W-:Y:S01]  /*b580*/  HMMA.16816.F32.BF16 R28, R12, R36, R208 ;  /* 0x000000240c1c723c */ /* 0x000fe200000418d0 */
[----:B------:R-:W2:Y:S07]  /*b590*/  LDSM.16.M88.4 R12, [R220+0x4000] ;  /* 0x00400000dc0c783b */ /* 0x000eae0000000200 */
        /* <DEDUP_REMOVED lines=9> */
[C---:B----4-:R-:W-:Y:S08]  /*b630*/  HMMA.16816.F32.BF16 R188, R4.reuse, R16, R176 ;  /* 0x0000001004bc723c */ /* 0x050ff000000418b0 */
[C---:B------:R-:W-:Y:S08]  /*b640*/  HMMA.16816.F32.BF16 R184, R4.reuse, R18, R108 ;  /* 0x0000001204b8723c */ /* 0x040ff0000004186c */
[C---:B-1----:R-:W-:Y:S08]  /*b650*/  HMMA.16816.F32.BF16 R180, R4.reuse, R32, R104 ;  /* 0x0000002004b4723c */ /* 0x042ff00000041868 */
        /* <DEDUP_REMOVED lines=8> */
[C---:B--2---:R-:W-:Y:S01]  /*b6e0*/  HMMA.16816.F32.BF16 R60, R12.reuse, R16, R20 ;  /* 0x000000100c3c723c */ /* 0x044fe20000041814 */
[----:B------:R-:W2:Y:S07]  /*b6f0*/  LDSM.16.M88.4 R20, [R219+0x8800] ;  /* 0x00880000db14783b */ /* 0x000eae0000000200 */
[----:B------:R-:W-:Y:S01]  /*b700*/  HMMA.16816.F32.BF16 R56, R12, R18, R56 ;  /* 0x000000120c38723c */ /* 0x000fe20000041838 */
[----:B------:R-:W3:Y:S01]  /*b710*/  LDSM.16.M88.4 R16, [R219+0x8c00] ;  /* 0x008c0000db10783b */ /* 0x000ee20000000200 */
[----:B------:R-:W-:Y:S01]  /*b720*/  ISETP.GT.AND P0, PT, R231, R0, PT ;  /* 0x00000000e700720c */ /* 0x000fe20003f04270 */
[----:B------:R-:W-:-:S05]  /*b730*/  DEPBAR.LE SB0, 0x0 ;  /* 0x000080000000791a */ /* 0x000fca0000000000 */
        /* <DEDUP_REMOVED lines=25> */
[----:B------:R-:W3:Y:S04]  /*b8d0*/  LDL.64 R2, [R1+0x40] ;  /* 0x0000400001027983 */ /* 0x000ee80000100a00 */
[----:B------:R-:W4:Y:S01]  /*b8e0*/  LDL.LU R0, [R1+0xc] ;  /* 0x00000c0001007983 */ /* 0x000f220000300800 */
[----:B------:R-:W-:Y:S03]  /*b8f0*/  BSSY B0, `(.L_x_192) ;  /* 0x000003c000007945 */ /* 0x000fe60003800000 */
[----:B------:R1:W-:Y:S04]  /*b900*/  @P4 STS [R222+0x6000], RZ ;  /* 0x006000ffde004388 */ /* 0x0003e80000000800 */
[----:B------:R1:W-:Y:S04]  /*b910*/  @P4 STS [R222+0x6004], RZ ;  /* 0x006004ffde004388 */ /* 0x0003e80000000800 */
[----:B------:R1:W-:Y:S01]  /*b920*/  @P4 STS.64 [R222+0x6008], RZ ;  /* 0x006008ffde004388 */ /* 0x0003e20000000a00 */
[----:B--2---:R-:W-:-:S02]  /*b930*/  IMAD.MOV.U32 R248, RZ, RZ, R250 ;  /* 0x000000fffff87224 */ /* 0x004fc400078e00fa */
[----:B------:R-:W-:Y:S02]  /*b940*/  IMAD.MOV.U32 R249, RZ, RZ, R251 ;  /* 0x000000fffff97224 */ /* 0x000fe400078e00fb */
[----:B---3--:R-:W-:Y:S02]  /*b950*/  IMAD.MOV.U32 R250, RZ, RZ, R2 ;  /* 0x000000fffffa7224 */ /* 0x008fe400078e0002 */
[----:B------:R-:W-:Y:S01]  /*b960*/  IMAD.MOV.U32 R251, RZ, RZ, R3 ;  /* 0x000000fffffb7224 */ /* 0x000fe200078e0003 */
[----:B----4-:R-:W-:-:S04]  /*b970*/  IADD3 R0, R0, -0x4, RZ ;  /* 0xfffffffc00007810 */ /* 0x010fc80007ffe0ff */
[----:B------:R-:W-:-:S05]  /*b980*/  SHF.R.S32.HI R2, RZ, 0x1f, R0 ;  /* 0x0000001fff027819 */ /* 0x000fca0000011400 */
[----:B------:R-:W-:Y:S02]  /*b990*/  IMAD R4, R2, c[0x0][0x198], RZ ;  /* 0x0000660002047a24 */ /* 0x000fe400078e02ff */
[----:B------:R-:W-:-:S04]  /*b9a0*/  IMAD.WIDE.U32 R2, R0, c[0x0][0x198], RZ ;  /* 0x0000660000027a25 */ /* 0x000fc800078e00ff */
[----:B------:R-:W-:Y:S01]  /*b9b0*/  IMAD R4, R0, c[0x0][0x19c], R4 ;  /* 0x0000670000047a24 */ /* 0x000fe200078e0204 */
[----:B------:R-:W-:-:S03]  /*b9c0*/  LEA R0, P0, R2, R248, 0x6 ;  /* 0x000000f802007211 */ /* 0x000fc600078030ff */
[----:B------:R-:W-:Y:S01]  /*b9d0*/  IMAD.IADD R3, R3, 0x1, R4 ;  /* 0x0000000103037824 */ /* 0x000fe200078e0204 */
[C---:B------:R-:W-:Y:S02]  /*b9e0*/  @!P4 LEA R12, P5, R0.reuse, c[0x0][0x168], 0x1 ;  /* 0x00005a00000cca11 */ /* 0x040fe400078a08ff */
[----:B------:R-:W-:Y:S02]  /*b9f0*/  @!P2 LEA R6, P1, R0, c[0x0][0x168], 0x1 ;  /* 0x00005a000006aa11 */ /* 0x000fe400078208ff */
[----:B------:R-:W-:Y:S02]  /*ba00*/  LEA.HI.X R3, R2, R251, R3, 0x6, P0 ;  /* 0x000000fb02037211 */ /* 0x000fe400000f3403 */
        /* <DEDUP_REMOVED lines=42> */
.L_x_193:
[----:B------:R-:W-:Y:S05]  /*bcb0*/  BSYNC B0 ;  /* 0x0000000000007941 */ /* 0x000fea0003800000 */
.L_x_192:
[----:B------:R-:W0:Y:S02]  /*bcc0*/  LDGDEPBAR ;  /* 0x00000000000079af */ /* 0x000e240000000000 */
.L_x_191:
[----:B------:R-:W2:Y:S04]  /*bcd0*/  LDL.LU R3, [R1+0x20] ;  /* 0x0000200001037983 */ /* 0x000ea80000300800 */
[----:B------:R-:W3:Y:S04]  /*bce0*/  LDL.LU R2, [R1+0x24] ;  /* 0x0000240001027983 */ /* 0x000ee80000300800 */
[----:B-1----:R-:W4:Y:S04]  /*bcf0*/  LDL.LU R5, [R1+0x1c] ;  /* 0x00001c0001057983 */ /* 0x002f280000300800 */
[----:B------:R-:W4:Y:S04]  /*bd00*/  LDL.LU R4, [R1+0x18] ;  /* 0x0000180001047983 */ /* 0x000f280000300800 */
[----:B------:R1:W-:Y:S04]  /*bd10*/  STL [R1+0x68], R217 ;  /* 0x000068d901007387 */ /* 0x0003e80000100800 */
[----:B------:R-:W4:Y:S04]  /*bd20*/  LDL.LU R17, [R1+0x4] ;  /* 0x0000040001117983 */ /* 0x000f280000300800 */
        /* <DEDUP_REMOVED lines=17> */
[----:B------:R-:W-:Y:S01]  /*be40*/  FSEL R12, R46, -INF , !P2 ;  /* 0xff8000002e0c7808 */ /* 0x000fe20005000000 */
[----:B--2---:R-:W-:Y:S01]  /*be50*/  IMAD.MOV.U32 R189, RZ, RZ, R3 ;  /* 0x000000ffffbd7224 */ /* 0x004fe200078e0003 */
[----:B---3--:R-:W-:-:S02]  /*be60*/  MOV R188, R2 ;  /* 0x0000000200bc7202 */ /* 0x008fc40000000f00 */
[----:B------:R-:W-:Y:S01]  /*be70*/  IADD3 R2, R0, 0x1, RZ ;  /* 0x0000000100027810 */ /* 0x000fe20007ffe0ff */
[----:B----4-:R-:W-:-:S03]  /*be80*/  IMAD.MOV.U32 R33, RZ, RZ, R5 ;  /* 0x000000ffff217224 */ /* 0x010fc600078e0005 */
[C---:B------:R-:W-:Y:S02]  /*be90*/  ISETP.GE.AND P3, PT, R2.reuse, R230, PT ;  /* 0x000000e60200720c */ /* 0x040fe40003f66270 */
[C---:B------:R-:W-:Y:S01]  /*bea0*/  ISETP.GE.AND P6, PT, R2.reuse, R229, PT ;  /* 0x000000e50200720c */ /* 0x040fe20003fc6270 */
[----:B------:R-:W-:Y:S01]  /*beb0*/  IMAD.MOV.U32 R190, RZ, RZ, R4 ;  /* 0x000000ffffbe7224 */ /* 0x000fe200078e0004 */
        /* <DEDUP_REMOVED lines=18> */
[----:B------:R-:W-:Y:S01]  /*bfe0*/  LDSM.16.MT88.4 R44, [R218+0xa000] ;  /* 0x00a00000da2c783b */ /* 0x000fe20000004200 */
[----:B------:R-:W-:-:S02]  /*bff0*/  ISETP.GE.AND P0, PT, R3, R230, PT ;  /* 0x000000e60300720c */ /* 0x000fc40003f06270 */
[C---:B------:R-:W-:Y:S02]  /*c000*/  ISETP.GE.AND P6, PT, R3.reuse, R229, PT ;  /* 0x000000e50300720c */ /* 0x040fe40003fc6270 */
[C---:B------:R-:W-:Y:S02]  /*c010*/  ISETP.GE.AND P5, PT, R3.reuse, R228, PT ;  /* 0x000000e40300720c */ /* 0x040fe40003fa6270 */
[----:B------:R-:W-:Y:S02]  /*c020*/  ISETP.GE.AND P4, PT, R3, R227, PT ;  /* 0x000000e30300720c */ /* 0x000fe40003f86270 */
[C---:B------:R-:W-:Y:S02]  /*c030*/  ISETP.LT.OR P1, PT, R2.reuse, R225, P1 ;  /* 0x000000e10200720c */ /* 0x040fe40000f21670 */
[C---:B------:R-:W-:Y:S02]  /*c040*/  ISETP.LT.OR P2, PT, R2.reuse, R224, P2 ;  /* 0x000000e00200720c */ /* 0x040fe40001741670 */
[----:B------:R-:W-:-:S02]  /*c050*/  ISETP.LT.OR P3, PT, R2, R223, P3 ;  /* 0x000000df0200720c */ /* 0x000fc40001f61670 */
[C---:B------:R-:W-:Y:S02]  /*c060*/  IADD3 R2, R0.reuse, 0x10, RZ ;  /* 0x0000001000027810 */ /* 0x040fe40007ffe0ff */
[C---:B------:R-:W-:Y:S02]  /*c070*/  ISETP.LT.OR P0, PT, R3.reuse, R226, P0 ;  /* 0x000000e20300720c */ /* 0x040fe40000701670 */
[C---:B------:R-:W-:Y:S02]  /*c080*/  ISETP.LT.OR P6, PT, R3.reuse, R225, P6 ;  /* 0x000000e10300720c */ /* 0x040fe400037c1670 */
[C---:B------:R-:W-:Y:S02]  /*c090*/  ISETP.LT.OR P5, PT, R3.reuse, R224, P5 ;  /* 0x000000e00300720c */ /* 0x040fe40002fa1670 */
[----:B------:R-:W-:Y:S02]  /*c0a0*/  ISETP.LT.OR P4, PT, R3, R223, P4 ;  /* 0x000000df0300720c */ /* 0x000fe40002781670 */
[----:B------:R-:W-:-:S02]  /*c0b0*/  IADD3 R3, R0, 0x11, RZ ;  /* 0x0000001100037810 */ /* 0x000fc40007ffe0ff */
[----:B------:R-:W-:Y:S02]  /*c0c0*/  FSEL R11, R184, -INF , !P2 ;  /* 0xff800000b80b7808 */ /* 0x000fe40005000000 */
[----:B------:R-:W-:Y:S02]  /*c0d0*/  FSEL R35, R58, -INF , !P1 ;  /* 0xff8000003a237808 */ /* 0x000fe40004800000 */
[----:B------:R-:W-:Y:S02]  /*c0e0*/  ISETP.GE.AND P2, PT, R2, R229, PT ;  /* 0x000000e50200720c */ /* 0x000fe40003f46270 */
[----:B------:R-:W-:Y:S02]  /*c0f0*/  FSEL R15, R186, -INF , !P3 ;  /* 0xff800000ba0f7808 */ /* 0x000fe40005800000 */
[C---:B------:R-:W-:Y:S02]  /*c100*/  ISETP.GE.AND P1, PT, R2.reuse, R230, PT ;  /* 0x000000e60200720c */ /* 0x040fe40003f26270 */
[----:B------:R-:W-:-:S02]  /*c110*/  ISETP.GE.AND P3, PT, R2, R228, PT ;  /* 0x000000e40200720c */ /* 0x000fc40003f66270 */
[----:B------:R-:W-:Y:S02]  /*c120*/  FSEL R27, R57, -INF , !P0 ;  /* 0xff800000391b7808 */ /* 0x000fe40004000000 */
[----:B------:R-:W-:Y:S02]  /*c130*/  FSEL R16, R187, -INF , !P4 ;  /* 0xff800000bb107808 */ /* 0x000fe40006000000 */
[C---:B------:R-:W-:Y:S02]  /*c140*/  ISETP.GE.AND P0, PT, R2.reuse, R227, PT ;  /* 0x000000e30200720c */ /* 0x040fe40003f06270 */
[----:B------:R-:W-:Y:S02]  /*c150*/  ISETP.GE.AND P4, PT, R3, R230, PT ;  /* 0x000000e60300720c */ /* 0x000fe40003f86270 */
[C---:B------:R-:W-:Y:S02]  /*c160*/  ISETP.LT.OR P2, PT, R2.reuse, R225, P2 ;  /* 0x000000e10200720c */ /* 0x040fe40001741670 */
[----:B------:R-:W-:-:S02]  /*c170*/  ISETP.LT.OR P1, PT, R2, R226, P1 ;  /* 0x000000e20200720c */ /* 0x000fc40000f21670 */
[C---:B------:R-:W-:Y:S02]  /*c180*/  ISETP.LT.OR P3, PT, R2.reuse, R224, P3 ;  /* 0x000000e00200720c */ /* 0x040fe40001f61670 */
[----:B------:R-:W-:Y:S02]  /*c190*/  ISETP.LT.OR P0, PT, R2, R223, P0 ;  /* 0x000000df0200720c */ /* 0x000fe40000701670 */
[----:B------:R-:W-:Y:S02]  /*c1a0*/  ISETP.LT.OR P4, PT, R3, R226, P4 ;  /* 0x000000e20300720c */ /* 0x000fe40002781670 */
[----:B------:R-:W-:Y:S02]  /*c1b0*/  IADD3 R2, R0, 0x18, RZ ;  /* 0x0000001800027810 */ /* 0x000fe40007ffe0ff */
[----:B------:R-:W-:Y:S02]  /*c1c0*/  FSEL R59, R59, -INF , !P6 ;  /* 0xff8000003b3b7808 */ /* 0x000fe40007000000 */
[----:B------:R-:W-:-:S02]  /*c1d0*/  FSEL R193, R54, -INF , !P2 ;  /* 0xff80000036c17808 */ /* 0x000fc40005000000 */
[----:B------:R-:W-:Y:S02]  /*c1e0*/  FSEL R13, R185, -INF , !P5 ;  /* 0xff800000b90d7808 */ /* 0x000fe40006800000 */
[C---:B------:R-:W-:Y:S02]  /*c1f0*/  ISETP.GE.AND P6, PT, R3.reuse, R229, PT ;  /* 0x000000e50300720c */ /* 0x040fe40003fc6270 */
[----:B------:R-:W-:Y:S02]  /*c200*/  FSEL R52, R52, -INF , !P1 ;  /* 0xff80000034347808 */ /* 0x000fe40004800000 */
[----:B------:R-:W-:Y:S02]  /*c210*/  FSEL R54, R180, -INF , !P3 ;  /* 0xff800000b4367808 */ /* 0x000fe40005800000 */
[C---:B------:R-:W-:Y:S02]  /*c220*/  ISETP.GE.AND P5, PT, R3.reuse, R228, PT ;  /* 0x000000e40300720c */ /* 0x040fe40003fa6270 */
[----:B------:R-:W-:-:S02]  /*c230*/  ISETP.GE.AND P1, PT, R3, R227, PT ;  /* 0x000000e30300720c */ /* 0x000fc40003f26270 */
[----:B------:R-:W-:Y:S02]  /*c240*/  FSEL R182, R182, -INF , !P0 ;  /* 0xff800000b6b67808 */ /* 0x000fe40004000000 */
[----:B------:R-:W-:Y:S02]  /*c250*/  FSEL R180, R53, -INF , !P4 ;  /* 0xff80000035b47808 */ /* 0x000fe40006000000 */
[C---:B------:R-:W-:Y:S02]  /*c260*/  ISETP.GE.AND P2, PT, R2.reuse, R230, PT ;  /* 0x000000e60200720c */ /* 0x040fe40003f46270 */
[C---:B------:R-:W-:Y:S02]  /*c270*/  ISETP.GE.AND P3, PT, R2.reuse, R229, PT ;  /* 0x000000e50200720c */ /* 0x040fe40003f66270 */
[C---:B------:R-:W-:Y:S02]  /*c280*/  ISETP.GE.AND P0, PT, R2.reuse, R228, PT ;  /* 0x000000e40200720c */ /* 0x040fe40003f06270 */
[----:B------:R-:W-:-:S02]  /*c290*/  ISETP.GE.AND P4, PT, R2, R227, PT ;  /* 0x000000e30200720c */ /* 0x000fc40003f86270 */
[C---:B------:R-:W-:Y:S02]  /*c2a0*/  ISETP.LT.OR P6, PT, R3.reuse, R225, P6 ;  /* 0x000000e10300720c */ /* 0x040fe400037c1670 */
[C---:B------:R-:W-:Y:S02]  /*c2b0*/  ISETP.LT.OR P5, PT, R3.reuse, R224, P5 ;  /* 0x000000e00300720c */ /* 0x040fe40002fa1670 */
[----:B------:R-:W-:Y:S02]  /*c2c0*/  ISETP.LT.OR P1, PT, R3, R223, P1 ;  /* 0x000000df0300720c */ /* 0x000fe40000f21670 */
[C---:B------:R-:W-:Y:S02]  /*c2d0*/  ISETP.LT.OR P2, PT, R2.reuse, R226, P2 ;  /* 0x000000e20200720c */ /* 0x040fe40001741670 */
[C---:B------:R-:W-:Y:S02]  /*c2e0*/  ISETP.LT.OR P3, PT, R2.reuse, R225, P3 ;  /* 0x000000e10200720c */ /* 0x040fe40001f61670 */
[----:B------:R-:W-:-:S02]  /*c2f0*/  ISETP.LT.OR P0, PT, R2, R224, P0 ;  /* 0x000000e00200720c */ /* 0x000fc40000701670 */
[----:B------:R-:W-:Y:S02]  /*c300*/  ISETP.LT.OR P4, PT, R2, R223, P4 ;  /* 0x000000df0200720c */ /* 0x000fe40002781670 */
[C---:B------:R-:W-:Y:S02]  /*c310*/  IADD3 R3, R0.reuse, 0x19, RZ ;  /* 0x0000001900037810 */ /* 0x040fe40007ffe0ff */
[----:B------:R-:W-:Y:S02]  /*c320*/  IADD3 R2, R0, 0x20, RZ ;  /* 0x0000002000027810 */ /* 0x000fe40007ffe0ff */
[----:B------:R-:W-:Y:S02]  /*c330*/  FSEL R192, R55, -INF , !P6 ;  /* 0xff80000037c07808 */ /* 0x000fe40007000000 */
[----:B------:R-:W-:Y:S02]  /*c340*/  FSEL R53, R181, -INF , !P5 ;  /* 0xff800000b5357808 */ /* 0x000fe40006800000 */
[----:B------:R-:W-:-:S02]  /*c350*/  FSEL R55, R183, -INF , !P1 ;  /* 0xff800000b7377808 */ /* 0x000fc40004800000 */
[C---:B------:R-:W-:Y:S02]  /*c360*/  ISETP.GE.AND P1, PT, R3.reuse, R230, PT ;  /* 0x000000e60300720c */ /* 0x040fe40003f26270 */
        /* <DEDUP_REMOVED lines=8> */
[C---:B------:R-:W-:Y:S02]  /*c3f0*/  ISETP.LT.OR P5, PT, R3.reuse, R224, P5 ;  /* 0x000000e00300720c */ /* 0x040fe40002fa1670 */
[----:B------:R-:W-:Y:S02]  /*c400*/  ISETP.LT.OR P2, PT, R3, R223, P2 ;  /* 0x000000df0300720c */ /* 0x000fe40001741670 */
[----:B------:R-:W-:-:S02]  /*c410*/  ISETP.LT.OR P3, PT, R2, R226, P3 ;  /* 0x000000e20200720c */ /* 0x000fc40001f61670 */
[----:B------:R-:W-:Y:S02]  /*c420*/  IADD3 R3, R0, 0x21, RZ ;  /* 0x0000002100037810 */ /* 0x000fe40007ffe0ff */
[----:B------:R-:W-:Y:S02]  /*c430*/  FSEL R40, R176, -INF , !P0 ;  /* 0xff800000b0287808 */ /* 0x000fe40004000000 */
[----:B------:R-:W-:Y:S02]  /*c440*/  FSEL R176, R41, -INF , !P1 ;  /* 0xff80000029b07808 */ /* 0x000fe40004800000 */
[----:B------:R-:W-:Y:S02]  /*c450*/  FSEL R194, R43, -INF , !P6 ;  /* 0xff8000002bc27808 */ /* 0x000fe40007000000 */
[----:B------:R-:W-:Y:S02]  /*c460*/  FSEL R41, R177, -INF , !P5 ;  /* 0xff800000b1297808 */ /* 0x000fe40006800000 */
[----:B------:R-:W-:-:S02]  /*c470*/  FSEL R179, R179, -INF , !P2 ;  /* 0xff800000b3b37808 */ /* 0x000fc40005000000 */
[----:B------:R-:W-:Y:S02]  /*c480*/  FSEL R245, R36, -INF , !P3 ;  /* 0xff80000024f57808 */ /* 0x000fe40005800000 */
[C---:B------:R-:W-:Y:S02]  /*c490*/  ISETP.GE.AND P2, PT, R3.reuse, R230, PT ;  /* 0x000000e60300720c */ /* 0x040fe40003f46270 */
[C---:B------:R-:W-:Y:S02]  /*c4a0*/  ISETP.GE.AND P6, PT, R3.reuse, R229, PT ;  /* 0x000000e50300720c */ /* 0x040fe40003fc6270 */
[C---:B------:R-:W-:Y:S02]  /*c4b0*/  ISETP.GE.AND P5, PT, R3.reuse, R228, PT ;  /* 0x000000e40300720c */ /* 0x040fe40003fa6270 */
[----:B------:R-:W-:Y:S02]  /*c4c0*/  ISETP.GE.AND P3, PT, R3, R227, PT ;  /* 0x000000e30300720c */ /* 0x000fe40003f66270 */
        /* <DEDUP_REMOVED lines=8> */
[----:B------:R-:W-:Y:S02]  /*c550*/  FMNMX.FTZ R3, R17, R8, !PT ;  /* 0x0000000811037209 */ /* 0x000fe40007810000 */
[C---:B------:R-:W-:Y:S02]  /*c560*/  ISETP.LT.OR P0, PT, R2.reuse, R225, P0 ;  /* 0x000000e10200720c */ /* 0x040fe40000701670 */
[C---:B------:R-:W-:Y:S02]  /*c570*/  ISETP.LT.OR P4, PT, R2.reuse, R224, P4 ;  /* 0x000000e00200720c */ /* 0x040fe40002781670 */
[----:B------:R-:W-:Y:S02]  /*c580*/  ISETP.LT.OR P1, PT, R2, R223, P1 ;  /* 0x000000df0200720c */ /* 0x000fe40000f21670 */
[----:B------:R-:W-:-:S02]  /*c590*/  IADD3 R2, R0, 0x28, RZ ;  /* 0x0000002800027810 */ /* 0x000fc40007ffe0ff */
[----:B------:R-:W-:Y:S02]  /*c5a0*/  FMNMX.FTZ R3, R10, R3, !PT ;  /* 0x000000030a037209 */ /* 0x000fe40007810000 */
        /* <DEDUP_REMOVED lines=8> */
[----:B------:R-:W-:Y:S02]  /*c630*/  FMNMX.FTZ R3, R11, R3, !PT ;  /* 0x000000030b037209 */ /* 0x000fe40007810000 */
[C---:B------:R-:W-:Y:S02]  /*c640*/  ISETP.LT.OR P0, PT, R2.reuse, R226, P0 ;  /* 0x000000e20200720c */ /* 0x040fe40000701670 */
[----:B------:R-:W-:-:S02]  /*c650*/  ISETP.LT.OR P4, PT, R2, R225, P4 ;  /* 0x000000e10200720c */ /* 0x000fc40002781670 */
[C---:B------:R-:W-:Y:S02]  /*c660*/  ISETP.LT.OR P1, PT, R2.reuse, R224, P1 ;  /* 0x000000e00200720c */ /* 0x040fe40000f21670 */
[----:B------:R-:W-:Y:S02]  /*c670*/  ISETP.LT.OR P2, PT, R2, R223, P2 ;  /* 0x000000df0200720c */ /* 0x000fe40001741670 */
[----:B------:R-:W-:Y:S02]  /*c680*/  IADD3 R2, R0, 0x29, RZ ;  /* 0x0000002900027810 */ /* 0x000fe40007ffe0ff */
[----:B------:R-:W-:Y:S02]  /*c690*/  FMNMX.FTZ R3, R13, R3, !PT ;  /* 0x000000030d037209 */ /* 0x000fe40007810000 */
[----:B------:R-:W-:Y:S02]  /*c6a0*/  FSEL R203, R39, -INF , !P6 ;  /* 0xff80000027cb7808 */ /* 0x000fe40007000000 */
[----:B------:R-:W-:-:S02]  /*c6b0*/  FSEL R177, R109, -INF , !P5 ;  /* 0xff8000006db17808 */ /* 0x000fc40006800000 */
[----:B------:R-:W-:Y:S02]  /*c6c0*/  FSEL R237, R111, -INF , !P3 ;  /* 0xff8000006fed7808 */ /* 0x000fe40005800000 */
[----:B------:R-:W-:Y:S02]  /*c6d0*/  FSEL R232, R104, -INF , !P1 ;  /* 0xff80000068e87808 */ /* 0x000fe40004800000 */
[C---:B------:R-:W-:Y:S02]  /*c6e0*/  ISETP.GE.AND P6, PT, R2.reuse, R230, PT ;  /* 0x000000e60200720c */ /* 0x040fe40003fc6270 */
[C---:B------:R-:W-:Y:S02]  /*c6f0*/  ISETP.GE.AND P3, PT, R2.reuse, R229, PT ;  /* 0x000000e50200720c */ /* 0x040fe40003f66270 */
[C---:B------:R-:W-:Y:S02]  /*c700*/  ISETP.GE.AND P5, PT, R2.reuse, R228, PT ;  /* 0x000000e40200720c */ /* 0x040fe40003fa6270 */
[----:B------:R-:W-:-:S02]  /*c710*/  ISETP.GE.AND P1, PT, R2, R227, PT ;  /* 0x000000e30200720c */ /* 0x000fc40003f26270 */
[----:B------:R-:W-:Y:S02]  /*c720*/  FMNMX.FTZ R3, R54, R3, !PT ;  /* 0x0000000336037209 */ /* 0x000fe40007810000 */
[C---:B------:R-:W-:Y:S02]  /*c730*/  ISETP.LT.OR P6, PT, R2.reuse, R226, P6 ;  /* 0x000000e20200720c */ /* 0x040fe400037c1670 */
[C---:B------:R-:W-:Y:S02]  /*c740*/  ISETP.LT.OR P3, PT, R2.reuse, R225, P3 ;  /* 0x000000e10200720c */ /* 0x040fe40001f61670 */
[C---:B------:R-:W-:Y:S02]  /*c750*/  ISETP.LT.OR P5, PT, R2.reuse, R224, P5 ;  /* 0x000000e00200720c */ /* 0x040fe40002fa1670 */
[----:B------:R-:W-:Y:S02]  /*c760*/  ISETP.LT.OR P1, PT, R2, R223, P1 ;  /* 0x000000df0200720c */ /* 0x000fe40000f21670 */
[----:B------:R-:W-:-:S04]  /*c770*/  FMNMX.FTZ R2, R53, R3, !PT ;  /* 0x0000000335027209 */ /* 0x000fc80007810000 */
[----:B------:R-:W-:-:S04]  /*c780*/  FMNMX.FTZ R6, R40, R2, !PT ;  /* 0x0000000228067209 */ /* 0x000fc80007810000 */
[----:B------:R-:W-:Y:S02]  /*c790*/  FMNMX.FTZ R6, R41, R6, !PT ;  /* 0x0000000629067209 */ /* 0x000fe40007810000 */
[C---:B------:R-:W-:Y:S02]  /*c7a0*/  IADD3 R4, R0.reuse, 0x30, RZ ;  /* 0x0000003000047810 */ /* 0x040fe40007ffe0ff */
[----:B------:R-:W-:Y:S02]  /*c7b0*/  FMNMX.FTZ R5, R191, R12, !PT ;  /* 0x0000000cbf057209 */ /* 0x000fe40007810000 */
[----:B------:R-:W-:Y:S02]  /*c7c0*/  FMNMX.FTZ R6, R195, R6, !PT ;  /* 0x00000006c3067209 */ /* 0x000fe40007810000 */
[----:B------:R-:W-:Y:S02]  /*c7d0*/  FSEL R239, R107, -INF , !P1 ;  /* 0xff8000006bef7808 */ /* 0x000fe40004800000 */
[----:B------:R-:W-:-:S02]  /*c7e0*/  IADD3 R3, R0, 0x31, RZ ;  /* 0x0000003100037810 */ /* 0x000fc40007ffe0ff */
[----:B------:R-:W-:Y:S02]  /*c7f0*/  ISETP.GE.AND P1, PT, R4, R228, PT ;  /* 0x000000e40400720c */ /* 0x000fe40003f26270 */
[----:B------:R-:W-:Y:S02]  /*c800*/  FMNMX.FTZ R5, R14, R5, !PT ;  /* 0x000000050e057209 */ /* 0x000fe40007810000 */
[----:B------:R-:W-:Y:S02]  /*c810*/  FMNMX.FTZ R7, R177, R6, !PT ;  /* 0x00000006b1077209 */ /* 0x000fe40007810000 */
[----:B------:R-:W-:Y:S02]  /*c820*/  FSEL R236, R106, -INF , !P2 ;  /* 0xff8000006aec7808 */ /* 0x000fe40005000000 */
[----:B------:R-:W-:Y:S02]  /*c830*/  FSEL R106, R105, -INF , !P5 ;  /* 0xff800000696a7808 */ /* 0x000fe40006800000 */
[----:B------:R-:W-:-:S02]  /*c840*/  ISETP.GE.AND P5, PT, R3, R228, PT ;  /* 0x000000e40300720c */ /* 0x000fc40003fa6270 */
[-C--:B------:R-:W-:Y:S02]  /*c850*/  ISETP.LT.OR P1, PT, R4, R224.reuse, P1 ;  /* 0x000000e00400720c */ /* 0x080fe40000f21670 */
[----:B------:R-:W-:Y:S02]  /*c860*/  FMNMX.FTZ R5, R15, R5, !PT ;  /* 0x000000050f057209 */ /* 0x000fe40007810000 */
[----:B------:R-:W-:Y:S02]  /*c870*/  IADD3 R2, R0, 0x38, RZ ;  /* 0x0000003800027810 */ /* 0x000fe40007ffe0ff */
[----:B------:R-:W-:Y:S02]  /*c880*/  FMNMX.FTZ R7, R232, R7, !PT ;  /* 0x00000007e8077209 */ /* 0x000fe40007810000 */
[----:B------:R-:W-:Y:S02]  /*c890*/  ISETP.LT.OR P5, PT, R3, R224, P5 ;  /* 0x000000e00300720c */ /* 0x000fe40002fa1670 */
[----:B------:R-:W-:-:S02]  /*c8a0*/  FSEL R235, R100, -INF , !P1 ;  /* 0xff80000064eb7808 */ /* 0x000fc40004800000 */
[----:B------:R-:W-:Y:S02]  /*c8b0*/  FMNMX.FTZ R5, R16, R5, !PT ;  /* 0x0000000510057209 */ /* 0x000fe40007810000 */
[----:B------:R-:W-:Y:S02]  /*c8c0*/  IADD3 R0, R0, 0x39, RZ ;  /* 0x0000003900007810 */ /* 0x000fe40007ffe0ff */
[----:B------:R-:W-:Y:S02]  /*c8d0*/  ISETP.GE.AND P1, PT, R2, R228, PT ;  /* 0x000000e40200720c */ /* 0x000fe40003f26270 */
[----:B------:R-:W-:Y:S02]  /*c8e0*/  FMNMX.FTZ R7, R106, R7, !PT ;  /* 0x000000076a077209 */ /* 0x000fe40007810000 */
[----:B------:R-:W-:Y:S02]  /*c8f0*/  FSEL R61, R101, -INF , !P5 ;  /* 0xff800000653d7808 */ /* 0x000fe40006800000 */
[----:B------:R-:W-:-:S02]  /*c900*/  FMNMX.FTZ R5, R182, R5, !PT ;  /* 0x00000005b6057209 */ /* 0x000fc40007810000 */
[----:B------:R-:W-:Y:S02]  /*c910*/  ISETP.GE.AND P5, PT, R0, R228, PT ;  /* 0x000000e40000720c */ /* 0x000fe40003fa6270 */
[-C--:B------:R-:W-:Y:S02]  /*c920*/  ISETP.LT.OR P1, PT, R2, R224.reuse, P1 ;  /* 0x000000e00200720c */ /* 0x080fe40000f21670 */
[----:B------:R-:W-:Y:S02]  /*c930*/  FMNMX.FTZ R7, R235, R7, !PT ;  /* 0x00000007eb077209 */ /* 0x000fe40007810000 */
[----:B------:R-:W-:Y:S02]  /*c940*/  FMNMX.FTZ R5, R55, R5, !PT ;  /* 0x0000000537057209 */ /* 0x000fe40007810000 */
[----:B------:R-:W-:Y:S02]  /*c950*/  ISETP.LT.OR P5, PT, R0, R224, P5 ;  /* 0x000000e00000720c */ /* 0x000fe40002fa1670 */
[----:B------:R-:W-:-:S02]  /*c960*/  FSEL R64, R64, -INF , !P1 ;  /* 0xff80000040407808 */ /* 0x000fc40004800000 */
[----:B------:R-:W-:Y:S02]  /*c970*/  FMNMX.FTZ R7, R61, R7, !PT ;  /* 0x000000073d077209 */ /* 0x000fe40007810000 */
[----:B------:R-:W-:Y:S02]  /*c980*/  FMNMX.FTZ R5, R178, R5, !PT ;  /* 0x00000005b2057209 */ /* 0x000fe40007810000 */
[----:B------:R-:W-:Y:S02]  /*c990*/  FSEL R217, R65, -INF , !P5 ;  /* 0xff80000041d97808 */ /* 0x000fe40006800000 */
[----:B------:R-:W-:Y:S02]  /*c9a0*/  FMNMX.FTZ R7, R64, R7, !PT ;  /* 0x0000000740077209 */ /* 0x000fe40007810000 */
[----:B------:R-:W-:Y:S02]  /*c9b0*/  FMNMX.FTZ R6, R179, R5, !PT ;  /* 0x00000005b3067209 */ /* 0x000fe40007810000 */
[----:B------:R-:W-:-:S02]  /*c9c0*/  FMNMX.FTZ R5, R217, R7, !PT ;  /* 0x00000007d9057209 */ /* 0x000fc40007810000 */
[-C--:B------:R-:W-:Y:S02]  /*c9d0*/  ISETP.GE.AND P2, PT, R4, R227.reuse, PT ;  /* 0x000000e30400720c */ /* 0x080fe40003f46270 */
[----:B------:R-:W-:Y:S01]  /*c9e0*/  FMNMX.FTZ R6, R234, R6, !PT ;  /* 0x00000006ea067209 */ /* 0x000fe20007810000 */
[----:B------:R-:W1:Y:S01]  /*c9f0*/  SHFL.BFLY PT, R9, R5, 0x2, 0x1f ;  /* 0x0c401f0005097f89 */ /* 0x000e6200000e0000 */
[----:B------:R-:W-:Y:S02]  /*ca00*/  ISETP.GE.AND P1, PT, R3, R227, PT ;  /* 0x000000e30300720c */ /* 0x000fe40003f26270 */
[-C--:B------:R-:W-:Y:S02]  /*ca10*/  ISETP.LT.OR P2, PT, R4, R223.reuse, P2 ;  /* 0x000000df0400720c */ /* 0x080fe40001741670 */
[----:B------:R-:W-:Y:S02]  /*ca20*/  FMNMX.FTZ R6, R237, R6, !PT ;  /* 0x00000006ed067209 */ /* 0x000fe40007810000 */
[----:B------:R-:W-:-:S02]  /*ca30*/  ISETP.LT.OR P1, PT, R3, R223, P1 ;  /* 0x000000df0300720c */ /* 0x000fc40000f21670 */
[----:B------:R-:W-:Y:S02]  /*ca40*/  FSEL R36, R102, -INF , !P2 ;  /* 0xff80000066247808 */ /* 0x000fe40005000000 */
[C---:B------:R-:W-:Y:S02]  /*ca50*/  ISETP.GE.AND P5, PT, R4.reuse, R230, PT ;  /* 0x000000e60400720c */ /* 0x040fe40003fa6270 */
[----:B------:R-:W-:Y:S02]  /*ca60*/  ISETP.GE.AND P2, PT, R4, R229, PT ;  /* 0x000000e50400720c */ /* 0x000fe40003f46270 */
[----:B------:R-:W-:Y:S02]  /*ca70*/  FMNMX.FTZ R6, R236, R6, !PT ;  /* 0x00000006ec067209 */ /* 0x000fe40007810000 */
[----:B------:R-:W-:Y:S02]  /*ca80*/  FSEL R60, R103, -INF , !P1 ;  /* 0xff800000673c7808 */ /* 0x000fe40004800000 */
[----:B------:R-:W-:-:S02]  /*ca90*/  FSEL R240, R48, -INF , !P0 ;  /* 0xff80000030f07808 */ /* 0x000fc40004000000 */
[-C--:B------:R-:W-:Y:S02]  /*caa0*/  ISETP.GE.AND P1, PT, R2, R227.reuse, PT ;  /* 0x000000e30200720c */ /* 0x080fe40003f26270 */
[----:B------:R-:W-:Y:S02]  /*cab0*/  ISETP.GE.AND P0, PT, R0, R227, PT ;  /* 0x000000e30000720c */ /* 0x000fe40003f06270 */
[C---:B------:R-:W-:Y:S02]  /*cac0*/  ISETP.LT.OR P5, PT, R4.reuse, R226, P5 ;  /* 0x000000e20400720c */ /* 0x040fe40002fa1670 */
[----:B------:R-:W-:Y:S02]  /*cad0*/  ISETP.LT.OR P2, PT, R4, R225, P2 ;  /* 0x000000e10400720c */ /* 0x000fe40001741670 */
[----:B------:R-:W-:Y:S02]  /*cae0*/  FMNMX.FTZ R4, R239, R6, !PT ;  /* 0x00000006ef047209 */ /* 0x000fe40007810000 */
[----:B------:R-:W-:-:S02]  /*caf0*/  ISETP.LT.OR P1, PT, R2, R223, P1 ;  /* 0x000000df0200720c */ /* 0x000fc40000f21670 */
[----:B------:R-:W-:Y:S02]  /*cb00*/  ISETP.LT.OR P0, PT, R0, R223, P0 ;  /* 0x000000df0000720c */ /* 0x000fe40000701670 */
[----:B------:R-:W-:Y:S02]  /*cb10*/  FMNMX.FTZ R4, R36, R4, !PT ;  /* 0x0000000424047209 */ /* 0x000fe40007810000 */
[----:B------:R-:W-:Y:S02]  /*cb20*/  FSEL R66, R66, -INF , !P1 ;  /* 0xff80000042427808 */ /* 0x000fe40004800000 */
[----:B------:R-:W-:Y:S02]  /*cb30*/  FSEL R67, R67, -INF , !P0 ;  /* 0xff80000043437808 */ /* 0x000fe40004000000 */
[C---:B------:R-:W-:Y:S02]  /*cb40*/  ISETP.GE.AND P1, PT, R3.reuse, R230, PT ;  /* 0x000000e60300720c */ /* 0x040fe40003f26270 */
[----:B------:R-:W-:-:S02]  /*cb50*/  ISETP.GE.AND P0, PT, R3, R229, PT ;  /* 0x000000e50300720c */ /* 0x000fc40003f06270 */
[----:B------:R-:W-:Y:S02]  /*cb60*/  FMNMX.FTZ R7, R252, R24, !PT ;  /* 0x00000018fc077209 */ /* 0x000fe40007810000 */
[----:B------:R-:W-:Y:S02]  /*cb70*/  FMNMX.FTZ R4, R60, R4, !PT ;  /* 0x000000043c047209 */ /* 0x000fe40007810000 */
[----:B------:R-:W-:Y:S02]  /*cb80*/  FMNMX.FTZ R6, R215, R32, !PT ;  /* 0x00000020d7067209 */ /* 0x000fe40007810000 */
[C---:B------:R-:W-:Y:S02]  /*cb90*/  ISETP.LT.OR P1, PT, R3.reuse, R226, P1 ;  /* 0x000000e20300720c */ /* 0x040fe40000f21670 */
[----:B------:R-:W-:Y:S02]  /*cba0*/  ISETP.LT.OR P0, PT, R3, R225, P0 ;  /* 0x000000e10300720c */ /* 0x000fe40000701670 */
[----:B------:R-:W-:-:S02]  /*cbb0*/  FMNMX.FTZ R7, R25, R7, !PT ;  /* 0x0000000719077209 */ /* 0x000fc40007810000 */
[----:B------:R-:W-:Y:S02]  /*cbc0*/  FMNMX.FTZ R3, R66, R4, !PT ;  /* 0x0000000442037209 */ /* 0x000fe40007810000 */
[----:B-1----:R-:W-:Y:S02]  /*cbd0*/  FMNMX.FTZ R4, R5, R9, !PT ;  /* 0x0000000905047209 */ /* 0x002fe40007810000 */
[----:B------:R-:W-:Y:S02]  /*cbe0*/  FMNMX.FTZ R5, R34, R6, !PT ;  /* 0x0000000622057209 */ /* 0x000fe40007810000 */
[----:B------:R-:W-:Y:S02]  /*cbf0*/  FMNMX.FTZ R6, R26, R7, !PT ;  /* 0x000000071a067209 */ /* 0x000fe40007810000 */
[----:B------:R-:W-:Y:S02]  /*cc00*/  FMNMX.FTZ R3, R67, R3, !PT ;  /* 0x0000000343037209 */ /* 0x000fe40007810000 */
[----:B------:R-:W-:-:S02]  /*cc10*/  FMNMX.FTZ R6, R27, R6, !PT ;  /* 0x000000061b067209 */ /* 0x000fc40007810000 */
[----:B------:R-:W-:Y:S01]  /*cc20*/  FMNMX.FTZ R5, R35, R5, !PT ;  /* 0x0000000523057209 */ /* 0x000fe20007810000 */
[----:B------:R-:W1:Y:S01]  /*cc30*/  SHFL.BFLY PT, R7, R3, 0x2, 0x1f ;  /* 0x0c401f0003077f89 */ /* 0x000e6200000e0000 */
[----:B------:R-:W-:Y:S02]  /*cc40*/  FMNMX.FTZ R6, R52, R6, !PT ;  /* 0x0000000634067209 */ /* 0x000fe40007810000 */
[----:B------:R-:W-:Y:S02]  /*cc50*/  FMNMX.FTZ R5, R59, R5, !PT ;  /* 0x000000053b057209 */ /* 0x000fe40007810000 */
[----:B------:R-:W-:Y:S02]  /*cc60*/  FMNMX.FTZ R6, R180, R6, !PT ;  /* 0x00000006b4067209 */ /* 0x000fe40007810000 */
[----:B------:R-:W-:Y:S02]  /*cc70*/  FSEL R244, R50, -INF , !P4 ;  /* 0xff80000032f47808 */ /* 0x000fe40006000000 */
[----:B------:R-:W-:-:S02]  /*cc80*/  FSEL R107, R49, -INF , !P6 ;  /* 0xff800000316b7808 */ /* 0x000fc40007000000 */
[C---:B------:R-:W-:Y:S02]  /*cc90*/  ISETP.GE.AND P4, PT, R2.reuse, R230, PT ;  /* 0x000000e60200720c */ /* 0x040fe40003f86270 */
[C---:B------:R-:W-:Y:S02]  /*cca0*/  ISETP.GE.AND P6, PT, R2.reuse, R229, PT ;  /* 0x000000e50200720c */ /* 0x040fe40003fc6270 */
[----:B------:R-:W-:Y:S02]  /*ccb0*/  FMNMX.FTZ R5, R193, R5, !PT ;  /* 0x00000005c1057209 */ /* 0x000fe40007810000 */
[----:B------:R-:W-:Y:S01]  /*ccc0*/  FMNMX.FTZ R6, R181, R6, !PT ;  /* 0x00000006b5067209 */ /* 0x000fe20007810000 */
[----:B------:R-:W2:Y:S01]  /*ccd0*/  SHFL.BFLY PT, R9, R4, 0x1, 0x1f ;  /* 0x0c201f0004097f89 */ /* 0x000ea200000e0000 */
[C---:B------:R-:W-:Y:S02]  /*cce0*/  ISETP.LT.OR P4, PT, R2.reuse, R226, P4 ;  /* 0x000000e20200720c */ /* 0x040fe40002781670 */
[----:B------:R-:W-:-:S02]  /*ccf0*/  ISETP.LT.OR P6, PT, R2, R225, P6 ;  /* 0x000000e10200720c */ /* 0x000fc400037c1670 */
[----:B------:R-:W-:Y:S02]  /*cd00*/  FMNMX.FTZ R2, R192, R5, !PT ;  /* 0x00000005c0027209 */ /* 0x000fe40007810000 */
[----:B------:R-:W-:Y:S02]  /*cd10*/  FMNMX.FTZ R5, R176, R6, !PT ;  /* 0x00000006b0057209 */ /* 0x000fe40007810000 */
[----:B------:R-:W-:Y:S02]  /*cd20*/  FMNMX.FTZ R2, R183, R2, !PT ;  /* 0x00000002b7027209 */ /* 0x000fe40007810000 */
[----:B------:R-:W-:Y:S02]  /*cd30*/  FMNMX.FTZ R5, R245, R5, !PT ;  /* 0x00000005f5057209 */ /* 0x000fe40007810000 */
[----:B------:R-:W-:Y:S02]  /*cd40*/  FSEL R243, R51, -INF , !P3 ;  /* 0xff80000033f37808 */ /* 0x000fe40005800000 */
[----:B------:R-:W-:Y:S01]  /*cd50*/  FSEL R242, R20, -INF , !P5 ;  /* 0xff80000014f27808 */ /* 0x000fe20006800000 */
[----:B------:R-:W-:Y:S01]  /*cd60*/  LDSM.16.MT88.4 R48, [R216+0xb000] ;  /* 0x00b00000d830783b */ /* 0x000fe20000004200 */
[----:B------:R-:W-:-:S02]  /*cd70*/  ISETP.GE.AND P3, PT, R0, R230, PT ;  /* 0x000000e60000720c */ /* 0x000fc40003f66270 */
[----:B------:R-:W-:Y:S02]  /*cd80*/  ISETP.GE.AND P5, PT, R0, R229, PT ;  /* 0x000000e50000720c */ /* 0x000fe40003fa6270 */
[----:B------:R-:W-:Y:S02]  /*cd90*/  FMNMX.FTZ R2, R194, R2, !PT ;  /* 0x00000002c2027209 */ /* 0x000fe40007810000 */
[----:B------:R-:W-:Y:S02]  /*cda0*/  FMNMX.FTZ R5, R246, R5, !PT ;  /* 0x00000005f6057209 */ /* 0x000fe40007810000 */
[C---:B------:R-:W-:Y:S02]  /*cdb0*/  ISETP.LT.OR P3, PT, R0.reuse, R226, P3 ;  /* 0x000000e20000720c */ /* 0x040fe40001f61670 */
[----:B------:R-:W-:Y:S02]  /*cdc0*/  ISETP.LT.OR P5, PT, R0, R225, P5 ;  /* 0x000000e10000720c */ /* 0x000fe40002fa1670 */
[----:B------:R-:W-:-:S02]  /*cdd0*/  FMNMX.FTZ R2, R251, R2, !PT ;  /* 0x00000002fb027209 */ /* 0x000fc40007810000 */
[----:B-1----:R-:W-:Y:S02]  /*cde0*/  FMNMX.FTZ R0, R3, R7, !PT ;  /* 0x0000000703007209 */ /* 0x002fe40007810000 */
[----:B------:R-:W-:Y:S02]  /*cdf0*/  FMNMX.FTZ R3, R240, R5, !PT ;  /* 0x00000005f0037209 */ /* 0x000fe40007810000 */
[----:B------:R-:W-:Y:S02]  /*ce00*/  FMNMX.FTZ R2, R203, R2, !PT ;  /* 0x00000002cb027209 */ /* 0x000fe40007810000 */
[----:B------:R-:W-:Y:S02]  /*ce10*/  FMNMX.FTZ R3, R107, R3, !PT ;  /* 0x000000036b037209 */ /* 0x000fe40007810000 */
[----:B------:R-:W-:Y:S02]  /*ce20*/  FMNMX.FTZ R2, R244, R2, !PT ;  /* 0x00000002f4027209 */ /* 0x000fe40007810000 */
[----:B------:R-:W-:-:S02]  /*ce30*/  FSEL R202, R21, -INF , !P1 ;  /* 0xff80000015ca7808 */ /* 0x000fc40004800000 */
[----:B------:R-:W-:Y:S02]  /*ce40*/  FMNMX.FTZ R3, R242, R3, !PT ;  /* 0x00000003f2037209 */ /* 0x000fe40007810000 */
[----:B------:R-:W-:Y:S02]  /*ce50*/  FSEL R42, R22, -INF , !P2 ;  /* 0xff800000162a7808 */ /* 0x000fe40005000000 */
[----:B--2---:R-:W-:Y:S02]  /*ce60*/  FMNMX.FTZ R103, R4, R9, !PT ;  /* 0x0000000904677209 */ /* 0x004fe40007810000 */
[----:B------:R-:W-:Y:S02]  /*ce70*/  FMNMX.FTZ R2, R243, R2, !PT ;  /* 0x00000002f3027209 */ /* 0x000fe40007810000 */
[----:B------:R-:W-:Y:S02]  /*ce80*/  FSEL R233, R28, -INF , !P4 ;  /* 0xff8000001ce97808 */ /* 0x000fe40006000000 */
[----:B------:R-:W-:-:S02]  /*ce90*/  FMNMX.FTZ R4, R202, R3, !PT ;  /* 0x00000003ca047209 */ /* 0x000fc40007810000 */
[----:B------:R-:W-:Y:S02]  /*cea0*/  FSEL R62, R23, -INF , !P0 ;  /* 0xff800000173e7808 */ /* 0x000fe40004000000 */
[----:B------:R-:W-:Y:S02]  /*ceb0*/  FMNMX.FTZ R3, R42, R2, !PT ;  /* 0x000000022a037209 */ /* 0x000fe40007810000 */
[----:B------:R-:W-:Y:S01]  /*cec0*/  FSEL R56, R29, -INF , !P3 ;  /* 0xff8000001d387808 */ /* 0x000fe20005800000 */
[----:B------:R-:W1:Y:S01]  /*ced0*/  SHFL.BFLY PT, R6, R0, 0x1, 0x1f ;  /* 0x0c201f0000067f89 */ /* 0x000e6200000e0000 */
[----:B------:R-:W-:Y:S02]  /*cee0*/  FMNMX.FTZ R4, R233, R4, !PT ;  /* 0x00000004e9047209 */ /* 0x000fe40007810000 */
[----:B------:R-:W-:Y:S01]  /*cef0*/  FMNMX.FTZ R5, R62, R3, !PT ;  /* 0x000000033e057209 */ /* 0x000fe20007810000 */
[----:B------:R-:W-:Y:S01]  /*cf00*/  LDSM.16.MT88.4 R20, [R218+0x9000] ;  /* 0x00900000da14783b */ /* 0x000fe20000004200 */
[----:B------:R-:W-:Y:S01]  /*cf10*/  FMNMX.FTZ R3, R56, R4, !PT ;  /* 0x0000000438037209 */ /* 0x000fe20007810000 */
[----:B------:R-:W-:-:S04]  /*cf20*/  FMUL.FTZ R2, R103, c[0x0][0x23c] ;  /* 0x00008f0067027a20 */ /* 0x000fc80000410000 */
[----:B------:R-:W2:Y:S01]  /*cf30*/  SHFL.BFLY PT, R7, R3, 0x2, 0x1f ;  /* 0x0c401f0003077f89 */ /* 0x000ea200000e0000 */
[----:B------:R-:W-:Y:S02]  /*cf40*/  FSETP.NEU.FTZ.AND P0, PT, R103, -INF , PT ;  /* 0xff8000006700780b */ /* 0x000fe40003f1d000 */
[----:B------:R-:W-:Y:S02]  /*cf50*/  FSEL R214, R30, -INF , !P6 ;  /* 0xff8000001ed67808 */ /* 0x000fe40007000000 */
[----:B------:R-:W-:Y:S02]  /*cf60*/  FSEL R2, R2, RZ, P0 ;  /* 0x000000ff02027208 */ /* 0x000fe40000000000 */
[----:B------:R-:W-:Y:S02]  /*cf70*/  FSEL R43, R31, -INF , !P5 ;  /* 0xff8000001f2b7808 */ /* 0x000fe40006800000 */
[----:B------:R-:W-:Y:S01]  /*cf80*/  FMNMX.FTZ R5, R214, R5, !PT ;  /* 0x00000005d6057209 */ /* 0x000fe20007810000 */
[----:B------:R-:W-:Y:S01]  /*cf90*/  FFMA.FTZ R4, R8, c[0x0][0x23c], -R2 ;  /* 0x00008f0008047a23 */ /* 0x000fe20000010802 */
[----:B------:R-:W-:Y:S03]  /*cfa0*/  LDSM.16.MT88.4 R28, [R216+0xa000] ;  /* 0x00a00000d81c783b */ /* 0x000fe60000004200 */
[----:B------:R3:W-:Y:S01]  /*cfb0*/  MUFU.EX2 R213, R4 ;  /* 0x0000000400d57308 */ /* 0x0007e20000000800 */
[----:B-1----:R-:W-:-:S02]  /*cfc0*/  FMNMX.FTZ R102, R0, R6, !PT ;  /* 0x0000000600667209 */ /* 0x002fc40007810000 */
[----:B--2---:R-:W-:Y:S02]  /*cfd0*/  FMNMX.FTZ R3, R3, R7, !PT ;  /* 0x0000000703037209 */ /* 0x004fe40007810000 */
[----:B---3--:R-:W-:-:S05]  /*cfe0*/  FMNMX.FTZ R4, R43, R5, !PT ;  /* 0x000000052b047209 */ /* 0x008fca0007810000 */
[----:B------:R-:W1:Y:S04]  /*cff0*/  SHFL.BFLY PT, R6, R4, 0x2, 0x1f ;  /* 0x0c401f0004067f89 */ /* 0x000e6800000e0000 */
[----:B------:R-:W2:Y:S01]  /*d000*/  SHFL.BFLY PT, R8, R3, 0x1, 0x1f ;  /* 0x0c201f0003087f89 */ /* 0x000ea200000e0000 */
[--C-:B------:R-:W-:Y:S01]  /*d010*/  FFMA.FTZ R5, R10, c[0x0][0x23c], -R2.reuse ;  /* 0x00008f000a057a23 */ /* 0x100fe20000010802 */
[C---:B------:R-:W-:Y:S01]  /*d020*/  FSETP.NEU.FTZ.AND P1, PT, R102.reuse, -INF , PT ;  /* 0xff8000006600780b */ /* 0x040fe20003f3d000 */
[----:B------:R-:W-:Y:S02]  /*d030*/  FMUL.FTZ R0, R102, c[0x0][0x23c] ;  /* 0x00008f0066007a20 */ /* 0x000fe40000410000 */
[----:B------:R3:W-:Y:S03]  /*d040*/  MUFU.EX2 R57, R5 ;  /* 0x0000000500397308 */ /* 0x0007e60000000800 */
[----:B------:R-:W-:Y:S01]  /*d050*/  FSEL R0, R0, RZ, P1 ;  /* 0x000000ff00007208 */ /* 0x000fe20000800000 */
[----:B---3--:R-:W-:-:S04]  /*d060*/  FFMA.FTZ R5, R11, c[0x0][0x23c], -R2 ;  /* 0x00008f000b057a23 */ /* 0x008fc80000010802 */
[----:B------:R3:W-:Y:S01]  /*d070*/  MUFU.EX2 R63, R5 ;  /* 0x00000005003f7308 */ /* 0x0007e20000000800 */
[----:B-1----:R-:W-:Y:S02]  /*d080*/  FMNMX.FTZ R4, R4, R6, !PT ;  /* 0x0000000604047209 */ /* 0x002fe40007810000 */
[----:B--2---:R-:W-:-:S03]  /*d090*/  FMNMX.FTZ R104, R3, R8, !PT ;  /* 0x0000000803687209 */ /* 0x004fc60007810000 */
[----:B------:R-:W1:Y:S01]  /*d0a0*/  SHFL.BFLY PT, R7, R4, 0x1, 0x1f ;  /* 0x0c201f0004077f89 */ /* 0x000e6200000e0000 */
[----:B---3--:R-:W-:-:S04]  /*d0b0*/  FFMA.FTZ R5, R13, c[0x0][0x23c], -R2 ;  /* 0x00008f000d057a23 */ /* 0x008fc80000010802 */
[----:B------:R2:W-:Y:S01]  /*d0c0*/  MUFU.EX2 R38, R5 ;  /* 0x0000000500267308 */ /* 0x0005e20000000800 */
[----:B------:R-:W-:Y:S01]  /*d0d0*/  FSEL R6, R103, RZ, P0 ;  /* 0x000000ff67067208 */ /* 0x000fe20000000000 */
[C---:B------:R-:W-:Y:S01]  /*d0e0*/  FMUL.FTZ R3, R104.reuse, c[0x0][0x23c] ;  /* 0x00008f0068037a20 */ /* 0x040fe20000410000 */
[----:B------:R-:W-:Y:S01]  /*d0f0*/  FSETP.NEU.FTZ.AND P0, PT, R104, -INF , PT ;  /* 0xff8000006800780b */ /* 0x000fe20003f1d000 */
[----:B--2---:R-:W-:-:S04]  /*d100*/  FFMA.FTZ R5, R12, c[0x0][0x23c], -R0 ;  /* 0x00008f000c057a23 */ /* 0x004fc80000010800 */
[----:B------:R2:W-:Y:S01]  /*d110*/  MUFU.EX2 R212, R5 ;  /* 0x0000000500d47308 */ /* 0x0005e20000000800 */
[----:B------:R-:W-:Y:S01]  /*d120*/  FSEL R8, R3, RZ, P0 ;  /* 0x000000ff03087208 */ /* 0x000fe20000000000 */
[----:B--2---:R-:W-:-:S06]  /*d130*/  FFMA.FTZ R5, R14, c[0x0][0x23c], -R0 ;  /* 0x00008f000e057a23 */ /* 0x004fcc0000010800 */
[----:B------:R2:W-:Y:S01]  /*d140*/  MUFU.EX2 R58, R5 ;  /* 0x00000005003a7308 */ /* 0x0005e20000000800 */
[----:B------:R-:W-:Y:S02]  /*d150*/  FFMA.FTZ R9, R24, c[0x0][0x23c], -R8 ;  /* 0x00008f0018097a23 */ /* 0x000fe40000010808 */
[----:B--2---:R-:W-:-:S05]  /*d160*/  FFMA.FTZ R5, R15, c[0x0][0x23c], -R0 ;  /* 0x00008f000f057a23 */ /* 0x004fca0000010800 */
[----:B------:R2:W-:Y:S01]  /*d170*/  MUFU.EX2 R108, R5 ;  /* 0x00000005006c7308 */ /* 0x0005e20000000800 */
[----:B-1----:R-:W-:Y:S01]  /*d180*/  FMNMX.FTZ R105, R4, R7, !PT ;  /* 0x0000000704697209 */ /* 0x002fe20007810000 */
[----:B--2---:R-:W-:-:S06]  /*d190*/  FFMA.FTZ R5, R16, c[0x0][0x23c], -R0 ;  /* 0x00008f0010057a23 */ /* 0x004fcc0000010800 */
[----:B------:R1:W-:Y:S08]  /*d1a0*/  MUFU.EX2 R201, R5 ;  /* 0x0000000500c97308 */ /* 0x0003f00000000800 */
[----:B------:R2:W-:Y:S01]  /*d1b0*/  MUFU.EX2 R37, R9 ;  /* 0x0000000900257308 */ /* 0x0005e20000000800 */
[----:B-1----:R-:W-:-:S05]  /*d1c0*/  FSEL R5, R102, RZ, P1 ;  /* 0x000000ff66057208 */ /* 0x002fca0000800000 */
[----:B------:R-:W-:Y:S02]  /*d1d0*/  FADD.FTZ R5, R191, -R5 ;  /* 0x80000005bf057221 */ /* 0x000fe40000010000 */
[----:B--2---:R-:W-:Y:S02]  /*d1e0*/  FFMA.FTZ R9, R25, c[0x0][0x23c], -R8 ;  /* 0x00008f0019097a23 */ /* 0x004fe40000010808 */
[----:B------:R-:W-:Y:S02]  /*d1f0*/  FMUL.FTZ R5, R5, c[0x0][0x23c] ;  /* 0x00008f0005057a20 */ /* 0x000fe40000410000 */
[----:B------:R-:W1:Y:S01]  /*d200*/  MUFU.EX2 R12, R9 ;  /* 0x00000009000c7308 */ /* 0x000e620000000800 */
[----:B------:R-:W-:-:S07]  /*d210*/  FMUL.FTZ R3, R105, c[0x0][0x23c] ;  /* 0x00008f0069037a20 */ /* 0x000fce0000410000 */
[----:B------:R2:W-:Y:S01]  /*d220*/  MUFU.EX2 R100, R5 ;  /* 0x0000000500647308 */ /* 0x0005e20000000800 */
[----:B------:R-:W-:Y:S02]  /*d230*/  FADD.FTZ R6, R17, -R6 ;  /* 0x8000000611067221 */ /* 0x000fe40000010000 */
[----:B------:R-:W3:Y:S01]  /*d240*/  LDSM.16.MT88.4 R16, [R216+0x9000] ;  /* 0x00900000d810783b */ /* 0x000ee20000004200 */
[----:B--2---:R-:W-:Y:S02]  /*d250*/  FSEL R5, R104, RZ, P0 ;  /* 0x000000ff68057208 */ /* 0x004fe40000000000 */
[----:B------:R-:W-:-:S04]  /*d260*/  FSETP.NEU.FTZ.AND P0, PT, R105, -INF , PT ;  /* 0xff8000006900780b */ /* 0x000fc80003f1d000 */
[----:B------:R-:W-:-:S05]  /*d270*/  FSEL R3, R3, RZ, P0 ;  /* 0x000000ff03037208 */ /* 0x000fca0000000000 */
[----:B------:R-:W-:Y:S02]  /*d280*/  FFMA.FTZ R11, R34, c[0x0][0x23c], -R3 ;  /* 0x00008f00220b7a23 */ /* 0x000fe40000010803 */
[----:B-1----:R-:W-:Y:S02]  /*d290*/  IMAD.MOV.U32 R34, RZ, RZ, R12 ;  /* 0x000000ffff227224 */ /* 0x002fe400078e000c */
[----:B------:R-:W1:Y:S01]  /*d2a0*/  LDSM.16.MT88.4 R12, [R218+0xb000] ;  /* 0x00b00000da0c783b */ /* 0x000e620000004200 */
[----:B------:R-:W-:Y:S01]  /*d2b0*/  FFMA.FTZ R9, R26, c[0x0][0x23c], -R8 ;  /* 0x00008f001a097a23 */ /* 0x000fe20000010808 */
[----:B------:R-:W-:Y:S01]  /*d2c0*/  FSEL R10, R105, RZ, P0 ;  /* 0x000000ff690a7208 */ /* 0x000fe20000000000 */
[----:B------:R-:W-:Y:S02]  /*d2d0*/  FMUL.FTZ R6, R6, c[0x0][0x23c] ;  /* 0x00008f0006067a20 */ /* 0x000fe40000410000 */
[----:B------:R2:W-:Y:S01]  /*d2e0*/  MUFU.EX2 R200, R9 ;  /* 0x0000000900c87308 */ /* 0x0005e20000000800 */
[----:B------:R-:W-:-:S02]  /*d2f0*/  IMAD.MOV.U32 R191, RZ, RZ, R33 ;  /* 0x000000ffffbf7224 */ /* 0x000fc400078e0021 */
[----:B------:R-:W-:Y:S02]  /*d300*/  FADD.FTZ R24, R215, -R10 ;  /* 0x8000000ad7187221 */ /* 0x000fe40000010000 */
[----:B------:R-:W-:Y:S02]  /*d310*/  FADD.FTZ R33, R252, -R5 ;  /* 0x80000005fc217221 */ /* 0x000fe40000010000 */
[----:B------:R-:W-:Y:S01]  /*d320*/  FFMA.FTZ R10, R35, c[0x0][0x23c], -R3 ;  /* 0x00008f00230a7a23 */ /* 0x000fe20000010803 */
[----:B------:R-:W4:Y:S01]  /*d330*/  MUFU.EX2 R101, R6 ;  /* 0x0000000600657308 */ /* 0x000f220000000800 */
[----:B--2---:R-:W-:-:S07]  /*d340*/  FFMA.FTZ R9, R27, c[0x0][0x23c], -R8 ;  /* 0x00008f001b097a23 */ /* 0x004fce0000010808 */
[----:B------:R2:W-:Y:S01]  /*d350*/  MUFU.EX2 R249, R11 ;  /* 0x0000000b00f97308 */ /* 0x0005e20000000800 */
[----:B------:R-:W-:-:S07]  /*d360*/  IMAD.MOV.U32 R247, RZ, RZ, R190 ;  /* 0x000000fffff77224 */ /* 0x000fce00078e00be */
[----:B------:R1:W-:Y:S08]  /*d370*/  MUFU.EX2 R252, R9 ;  /* 0x0000000900fc7308 */ /* 0x0003f00000000800 */
[----:B------:R3:W-:Y:S01]  /*d380*/  MUFU.EX2 R248, R10 ;  /* 0x0000000a00f87308 */ /* 0x0007e20000000800 */
[----:B--2---:R-:W-:Y:S02]  /*d390*/  FMUL.FTZ R11, R33, c[0x0][0x23c] ;  /* 0x00008f00210b7a20 */ /* 0x004fe40000410000 */
[----:B-1----:R-:W-:-:S05]  /*d3a0*/  FFMA.FTZ R9, R32, c[0x0][0x23c], -R3 ;  /* 0x00008f0020097a23 */ /* 0x002fca0000010803 */
[----:B------:R1:W-:Y:S01]  /*d3b0*/  MUFU.EX2 R250, R9 ;  /* 0x0000000900fa7308 */ /* 0x0003e20000000800 */
[----:B---3--:R-:W-:Y:S02]  /*d3c0*/  FMUL.FTZ R10, R24, c[0x0][0x23c] ;  /* 0x00008f00180a7a20 */ /* 0x008fe40000410000 */
[----:B------:R-:W-:Y:S02]  /*d3d0*/  IMAD.MOV.U32 R33, RZ, RZ, R60 ;  /* 0x000000ffff217224 */ /* 0x000fe400078e003c */
[----:B------:R-:W-:-:S03]  /*d3e0*/  IMAD.MOV.U32 R60, RZ, RZ, R247 ;  /* 0x000000ffff3c7224 */ /* 0x000fc600078e00f7 */
[----:B------:R-:W2:Y:S01]  /*d3f0*/  MUFU.EX2 R11, R11 ;  /* 0x0000000b000b7308 */ /* 0x000ea20000000800 */
[----:B-1----:R-:W-:-:S07]  /*d400*/  FFMA.FTZ R9, R59, c[0x0][0x23c], -R3 ;  /* 0x00008f003b097a23 */ /* 0x002fce0000010803 */
[----:B------:R-:W1:Y:S01]  /*d410*/  MUFU.EX2 R10, R10 ;  /* 0x0000000a000a7308 */ /* 0x000e620000000800 */
[----:B------:R-:W-:Y:S01]  /*d420*/  F2FP.BF16.PACK_AB R4, R57, R213 ;  /* 0x000000d53904723e */ /* 0x000fe200000010ff */
[----:B----4-:R-:W-:Y:S01]  /*d430*/  FMUL.FTZ R116, R116, R101 ;  /* 0x0000006574747220 */ /* 0x010fe20000410000 */
[----:B------:R-:W-:Y:S01]  /*d440*/  F2FP.BF16.PACK_AB R6, R38, R63 ;  /* 0x0000003f2606723e */ /* 0x000fe200000010ff */
[----:B------:R-:W-:-:S04]  /*d450*/  FMUL.FTZ R117, R117, R101 ;  /* 0x0000006575757220 */ /* 0x000fc80000410000 */
[----:B------:R3:W4:Y:S01]  /*d460*/  MUFU.EX2 R247, R9 ;  /* 0x0000000900f77308 */ /* 0x0007220000000800 */
[----:B------:R-:W-:Y:S01]  /*d470*/  F2FP.BF16.PACK_AB R5, R58, R212 ;  /* 0x000000d43a05723e */ /* 0x000fe200000010ff */
[----:B------:R-:W-:Y:S01]  /*d480*/  FMUL.FTZ R118, R118, R100 ;  /* 0x0000006476767220 */ /* 0x000fe20000410000 */
[----:B------:R-:W-:Y:S01]  /*d490*/  F2FP.BF16.PACK_AB R7, R201, R108 ;  /* 0x0000006cc907723e */ /* 0x000fe200000010ff */
[-C--:B------:R-:W-:Y:S02]  /*d4a0*/  FMUL.FTZ R119, R119, R100.reuse ;  /* 0x0000006477777220 */ /* 0x080fe40000410000 */
[-C--:B------:R-:W-:Y:S02]  /*d4b0*/  FMUL.FTZ R168, R168, R101.reuse ;  /* 0x00000065a8a87220 */ /* 0x080fe40000410000 */
[----:B------:R-:W-:Y:S02]  /*d4c0*/  FMUL.FTZ R169, R169, R101 ;  /* 0x00000065a9a97220 */ /* 0x000fe40000410000 */
[----:B------:R-:W-:-:S02]  /*d4d0*/  FMUL.FTZ R170, R170, R100 ;  /* 0x00000064aaaa7220 */ /* 0x000fc40000410000 */
[-C--:B------:R-:W-:Y:S02]  /*d4e0*/  FMUL.FTZ R171, R171, R100.reuse ;  /* 0x00000064abab7220 */ /* 0x080fe40000410000 */
[-C--:B------:R-:W-:Y:S02]  /*d4f0*/  FMUL.FTZ R120, R120, R101.reuse ;  /* 0x0000006578787220 */ /* 0x080fe40000410000 */
[----:B---3--:R-:W-:Y:S02]  /*d500*/  FFMA.FTZ R9, R52, c[0x0][0x23c], -R8 ;  /* 0x00008f0034097a23 */ /* 0x008fe40000010808 */
[-C--:B------:R-:W-:Y:S02]  /*d510*/  FMUL.FTZ R121, R121, R101.reuse ;  /* 0x0000006579797220 */ /* 0x080fe40000410000 */
[-C--:B------:R-:W-:Y:S02]  /*d520*/  FMUL.FTZ R122, R122, R100.reuse ;  /* 0x000000647a7a7220 */ /* 0x080fe40000410000 */
[----:B------:R-:W-:Y:S01]  /*d530*/  FMUL.FTZ R123, R123, R100 ;  /* 0x000000647b7b7220 */ /* 0x000fe20000410000 */
[----:B------:R-:W-:Y:S01]  /*d540*/  MOV R32, R242 ;  /* 0x000000f200207202 */ /* 0x000fe20000000f00 */
        /* <DEDUP_REMOVED lines=15> */
[-C--:B------:R-:W-:Y:S01]  /*d640*/  FMUL.FTZ R79, R79, R100.reuse ;  /* 0x000000644f4f7220 */ /* 0x080fe20000410000 */
[----:B------:R3:W-:Y:S01]  /*d650*/  MUFU.EX2 R242, R9 ;  /* 0x0000000900f27308 */ /* 0x0007e20000000800 */
[-C--:B------:R-:W-:Y:S02]  /*d660*/  FMUL.FTZ R136, R136, R101.reuse ;  /* 0x0000006588887220 */ /* 0x080fe40000410000 */
[----:B------:R-:W-:Y:S02]  /*d670*/  FMUL.FTZ R137, R137, R101 ;  /* 0x0000006589897220 */ /* 0x000fe40000410000 */
[----:B------:R-:W-:-:S02]  /*d680*/  FMUL.FTZ R138, R138, R100 ;  /* 0x000000648a8a7220 */ /* 0x000fc40000410000 */
[-C--:B------:R-:W-:Y:S02]  /*d690*/  FMUL.FTZ R139, R139, R100.reuse ;  /* 0x000000648b8b7220 */ /* 0x080fe40000410000 */
[-C--:B------:R-:W-:Y:S02]  /*d6a0*/  FMUL.FTZ R148, R148, R101.reuse ;  /* 0x0000006594947220 */ /* 0x080fe40000410000 */
[----:B------:R-:W-:Y:S02]  /*d6b0*/  FMUL.FTZ R149, R149, R101 ;  /* 0x0000006595957220 */ /* 0x000fe40000410000 */
[-C--:B------:R-:W-:Y:S02]  /*d6c0*/  FMUL.FTZ R150, R150, R100.reuse ;  /* 0x0000006496967220 */ /* 0x080fe40000410000 */
[----:B------:R-:W-:Y:S02]  /*d6d0*/  FMUL.FTZ R151, R151, R100 ;  /* 0x0000006497977220 */ /* 0x000fe40000410000 */
[----:B------:R-:W-:-:S02]  /*d6e0*/  IMAD.MOV.U32 R241, RZ, RZ, R191 ;  /* 0x000000fffff17224 */ /* 0x000fc400078e00bf */
[-C--:B------:R-:W-:Y:S02]  /*d6f0*/  FMUL.FTZ R72, R72, R101.reuse ;  /* 0x0000006548487220 */ /* 0x080fe40000410000 */
[-C--:B------:R-:W-:Y:S02]  /*d700*/  FMUL.FTZ R73, R73, R101.reuse ;  /* 0x0000006549497220 */ /* 0x080fe40000410000 */
[-C--:B------:R-:W-:Y:S02]  /*d710*/  FMUL.FTZ R74, R74, R100.reuse ;  /* 0x000000644a4a7220 */ /* 0x080fe40000410000 */
[----:B------:R-:W-:Y:S02]  /*d720*/  FMUL.FTZ R75, R75, R100 ;  /* 0x000000644b4b7220 */ /* 0x000fe40000410000 */
[-C--:B------:R-:W-:Y:S02]  /*d730*/  FMUL.FTZ R88, R88, R101.reuse ;  /* 0x0000006558587220 */ /* 0x080fe40000410000 */
[----:B------:R-:W-:-:S02]  /*d740*/  FMUL.FTZ R89, R89, R101 ;  /* 0x0000006559597220 */ /* 0x000fc40000410000 */
[-C--:B------:R-:W-:Y:S02]  /*d750*/  FMUL.FTZ R90, R90, R100.reuse ;  /* 0x000000645a5a7220 */ /* 0x080fe40000410000 */
[-C--:B------:R-:W-:Y:S02]  /*d760*/  FMUL.FTZ R91, R91, R100.reuse ;  /* 0x000000645b5b7220 */ /* 0x080fe40000410000 */
[-C--:B------:R-:W-:Y:S02]  /*d770*/  FMUL.FTZ R92, R92, R101.reuse ;  /* 0x000000655c5c7220 */ /* 0x080fe40000410000 */
[----:B------:R-:W-:Y:S02]  /*d780*/  FMUL.FTZ R93, R93, R101 ;  /* 0x000000655d5d7220 */ /* 0x000fe40000410000 */
[-C--:B------:R-:W-:Y:S02]  /*d790*/  FMUL.FTZ R94, R94, R100.reuse ;  /* 0x000000645e5e7220 */ /* 0x080fe40000410000 */
[----:B------:R-:W-:Y:S01]  /*d7a0*/  FMUL.FTZ R95, R95, R100 ;  /* 0x000000645f5f7220 */ /* 0x000fe20000410000 */
[----:B------:R-:W-:Y:S01]  /*d7b0*/  HMMA.16816.F32.BF16 R208, R4, R16, R116 ;  /* 0x0000001004d0723c */ /* 0x000fe20000041874 */
[----:B---3--:R-:W-:Y:S01]  /*d7c0*/  FFMA.FTZ R9, R54, c[0x0][0x23c], -R2 ;  /* 0x00008f0036097a23 */ /* 0x008fe20000010802 */
[----:B------:R-:W-:Y:S01]  /*d7d0*/  MOV R24, R37 ;  /* 0x0000002500187202 */ /* 0x000fe20000000f00 */
[----:B------:R-:W-:Y:S01]  /*d7e0*/  IMAD.MOV.U32 R27, RZ, RZ, R42 ;  /* 0x000000ffff1b7224 */ /* 0x000fe200078e002a */
[----:B------:R-:W-:Y:S01]  /*d7f0*/  MOV R238, R188 ;  /* 0x000000bc00ee7202 */ /* 0x000fe20000000f00 */
[----:B------:R-:W-:-:S03]  /*d800*/  IMAD.MOV.U32 R42, RZ, RZ, R241 ;  /* 0x000000ffff2a7224 */ /* 0x000fc600078e00f1 */
[----:B------:R-:W-:Y:S01]  /*d810*/  HMMA.16816.F32.BF16 R116, R4, R46, R168 ;  /* 0x0000002e0474723c */ /* 0x000fe200000418a8 */
[----:B------:R-:W-:Y:S01]  /*d820*/  IMAD.MOV.U32 R215, RZ, RZ, R189 ;  /* 0x000000ffffd77224 */ /* 0x000fe200078e00bd */
[----:B------:R3:W-:Y:S01]  /*d830*/  MUFU.EX2 R241, R9 ;  /* 0x0000000900f17308 */ /* 0x0007e20000000800 */
[----:B--2---:R-:W-:-:S04]  /*d840*/  FMUL.FTZ R156, R156, R11 ;  /* 0x0000000b9c9c7220 */ /* 0x004fc80000410000 */
[----:B------:R-:W-:Y:S01]  /*d850*/  IMAD.MOV.U32 R168, RZ, RZ, R108 ;  /* 0x000000ffffa87224 */ /* 0x000fe200078e006c */
[----:B------:R-:W-:Y:S01]  /*d860*/  HMMA.16816.F32.BF16 R204, R4, R18, R120 ;  /* 0x0000001204cc723c */ /* 0x000fe20000041878 */
[----:B------:R-:W-:Y:S02]  /*d870*/  FMUL.FTZ R157, R157, R11 ;  /* 0x0000000b9d9d7220 */ /* 0x000fe40000410000 */
[-C--:B-1----:R-:W-:Y:S02]  /*d880*/  FMUL.FTZ R158, R158, R10.reuse ;  /* 0x0000000a9e9e7220 */ /* 0x082fe40000410000 */
[----:B------:R-:W-:-:S03]  /*d890*/  FMUL.FTZ R159, R159, R10 ;  /* 0x0000000a9f9f7220 */ /* 0x000fc60000410000 */
[----:B------:R-:W-:Y:S01]  /*d8a0*/  HMMA.16816.F32.BF16 R196, R4, R20, R132 ;  /* 0x0000001404c4723c */ /* 0x000fe20000041884 */
[----:B---3--:R-:W-:Y:S02]  /*d8b0*/  FFMA.FTZ R9, R53, c[0x0][0x23c], -R2 ;  /* 0x00008f0035097a23 */ /* 0x008fe40000010802 */
[----:B------:R-:W-:-:S05]  /*d8c0*/  IMAD.MOV.U32 R35, RZ, RZ, R238 ;  /* 0x000000ffff237224 */ /* 0x000fca00078e00ee */
[----:B------:R-:W-:Y:S01]  /*d8d0*/  HMMA.16816.F32.BF16 R184, R4, R30, R152 ;  /* 0x0000001e04b8723c */ /* 0x000fe20000041898 */
[----:B------:R1:W2:Y:S01]  /*d8e0*/  MUFU.EX2 R238, R9 ;  /* 0x0000000900ee7308 */ /* 0x0002a20000000800 */
[----:B------:R-:W-:-:S06]  /*d8f0*/  FMUL.FTZ R160, R160, R11 ;  /* 0x0000000ba0a07220 */ /* 0x000fcc0000410000 */
[----:B------:R-:W-:Y:S01]  /*d900*/  HMMA.16816.F32.BF16 R120, R4, R44, R164 ;  /* 0x0000002c0478723c */ /* 0x000fe200000418a4 */
[----:B------:R-:W-:-:S07]  /*d910*/  FMUL.FTZ R161, R161, R11 ;  /* 0x0000000ba1a17220 */ /* 0x000fce0000410000 */
[----:B------:R-:W-:Y:S01]  /*d920*/  HMMA.16816.F32.BF16 R108, R4, R50, R76 ;  /* 0x00000032046c723c */ /* 0x000fe2000004184c */
[----:B-1----:R-:W-:Y:S02]  /*d930*/  FFMA.FTZ R9, R40, c[0x0][0x23c], -R2 ;  /* 0x00008f0028097a23 */ /* 0x002fe40000010802 */
[----:B------:R-:W-:-:S05]  /*d940*/  FMUL.FTZ R162, R162, R10 ;  /* 0x0000000aa2a27220 */ /* 0x000fca0000410000 */
[----:B------:R-:W-:Y:S01]  /*d950*/  HMMA.16816.F32.BF16 R132, R4, R22, R136 ;  /* 0x000000160484723c */ /* 0x000fe20000041888 */
[----:B------:R-:W-:-:S07]  /*d960*/  FMUL.FTZ R163, R163, R10 ;  /* 0x0000000aa3a37220 */ /* 0x000fce0000410000 */
[----:B------:R-:W-:Y:S01]  /*d970*/  HMMA.16816.F32.BF16 R188, R4, R28, R148 ;  /* 0x0000001c04bc723c */ /* 0x000fe20000041894 */
[----:B------:R-:W-:Y:S01]  /*d980*/  IMAD.MOV.U32 R136, RZ, RZ, R60 ;  /* 0x000000ffff887224 */ /* 0x000fe200078e003c */
[----:B------:R-:W-:-:S06]  /*d990*/  MOV R139, R63 ;  /* 0x0000003f008b7202 */ /* 0x000fcc0000000f00 */
[----:B------:R-:W-:Y:S01]  /*d9a0*/  HMMA.16816.F32.BF16 R164, R4, R48, R72 ;  /* 0x0000003004a4723c */ /* 0x000fe20000041848 */
[----:B------:R-:W-:-:S07]  /*d9b0*/  IMAD.MOV.U32 R138, RZ, RZ, R62 ;  /* 0x000000ffff8a7224 */ /* 0x000fce00078e003e */
[----:B------:R-:W-:Y:S01]  /*d9c0*/  HMMA.16816.F32.BF16 R152, R4, R12, R88 ;  /* 0x0000000c0498723c */ /* 0x000fe20000041858 */
[----:B------:R-:W-:-:S07]  /*d9d0*/  IMAD.MOV.U32 R137, RZ, RZ, R66 ;  /* 0x000000ffff897224 */ /* 0x000fce00078e0042 */
[----:B------:R-:W-:Y:S01]  /*d9e0*/  HMMA.16816.F32.BF16 R76, R4, R14, R92 ;  /* 0x0000000e044c723c */ /* 0x000fe2000004185c */
[----:B------:R-:W-:-:S06]  /*d9f0*/  IMAD.MOV.U32 R170, RZ, RZ, R136 ;  /* 0x000000ffffaa7224 */ /* 0x000fcc00078e0088 */
[----:B------:R-:W-:Y:S02]  /*da00*/  F2FP.BF16.PACK_AB R4, R34, R24 ;  /* 0x000000182204723e */ /* 0x000fe400000010ff */
[----:B------:R-:W-:Y:S02]  /*da10*/  F2FP.BF16.PACK_AB R5, R249, R250 ;  /* 0x000000faf905723e */ /* 0x000fe400000010ff */
[----:B------:R-:W-:Y:S02]  /*da20*/  F2FP.BF16.PACK_AB R6, R252, R200 ;  /* 0x000000c8fc06723e */ /* 0x000fe400000010ff */
[----:B----4-:R-:W-:Y:S01]  /*da30*/  F2FP.BF16.PACK_AB R7, R247, R248 ;  /* 0x000000f8f707723e */ /* 0x010fe200000010ff */
[----:B------:R-:W-:Y:S01]  /*da40*/  IMAD.MOV.U32 R26, RZ, RZ, R61 ;  /* 0x000000ffff1a7224 */ /* 0x000fe200078e003d */
[----:B------:R-:W-:Y:S01]  /*da50*/  MOV R136, R27 ;  /* 0x0000001b00887202 */ /* 0x000fe20000000f00 */
[----:B------:R-:W-:Y:S01]  /*da60*/  IMAD.MOV.U32 R27, RZ, RZ, R235 ;  /* 0x000000ffff1b7224 */ /* 0x000fe200078e00eb */
[----:B------:R-:W-:Y:S01]  /*da70*/  MOV R169, R32 ;  /* 0x0000002000a97202 */ /* 0x000fe20000000f00 */
[-C--:B------:R-:W-:Y:S01]  /*da80*/  FMUL.FTZ R144, R144, R11.reuse ;  /* 0x0000000b90907220 */ /* 0x080fe20000410000 */
[----:B------:R1:W-:Y:S01]  /*da90*/  MUFU.EX2 R235, R9 ;  /* 0x0000000900eb7308 */ /* 0x0003e20000000800 */
[----:B------:R-:W-:Y:S01]  /*daa0*/  HMMA.16816.F32.BF16 R60, R4, R30, R156 ;  /* 0x0000001e043c723c */ /* 0x000fe2000004189c */
[----:B------:R-:W-:-:S02]  /*dab0*/  FMUL.FTZ R145, R145, R11 ;  /* 0x0000000b91917220 */ /* 0x000fc40000410000 */
[-C--:B------:R-:W-:Y:S02]  /*dac0*/  FMUL.FTZ R146, R146, R10.reuse ;  /* 0x0000000a92927220 */ /* 0x080fe40000410000 */
[----:B------:R-:W-:Y:S02]  /*dad0*/  FMUL.FTZ R147, R147, R10 ;  /* 0x0000000a93937220 */ /* 0x000fe40000410000 */
[----:B------:R-:W-:Y:S02]  /*dae0*/  IMAD.MOV.U32 R156, RZ, RZ, R35 ;  /* 0x000000ffff9c7224 */ /* 0x000fe400078e0023 */
[----:B------:R-:W-:Y:S02]  /*daf0*/  IMAD.MOV.U32 R171, RZ, RZ, R137 ;  /* 0x000000ffffab7224 */ /* 0x000fe400078e0089 */
[----:B------:R-:W-:Y:S02]  /*db00*/  IMAD.MOV.U32 R35, RZ, RZ, R138 ;  /* 0x000000ffff237224 */ /* 0x000fe400078e008a */
[----:B------:R-:W-:-:S02]  /*db10*/  IMAD.MOV.U32 R32, RZ, RZ, R139 ;  /* 0x000000ffff207224 */ /* 0x000fc400078e008b */
[----:B-1----:R-:W-:Y:S02]  /*db20*/  FFMA.FTZ R9, R41, c[0x0][0x23c], -R2 ;  /* 0x00008f0029097a23 */ /* 0x002fe40000010802 */
[----:B------:R-:W-:Y:S02]  /*db30*/  IMAD.MOV.U32 R137, RZ, RZ, R57 ;  /* 0x000000ffff897224 */ /* 0x000fe400078e0039 */
[----:B------:R-:W-:Y:S02]  /*db40*/  IMAD.MOV.U32 R138, RZ, RZ, R58 ;  /* 0x000000ffff8a7224 */ /* 0x000fe400078e003a */
[----:B------:R-:W-:Y:S02]  /*db50*/  IMAD.MOV.U32 R139, RZ, RZ, R56 ;  /* 0x000000ffff8b7224 */ /* 0x000fe400078e0038 */
[----:B------:R-:W-:Y:S01]  /*db60*/  HMMA.16816.F32.BF16 R56, R4, R44, R160 ;  /* 0x0000002c0438723c */ /* 0x000fe200000418a0 */
[-C--:B------:R-:W-:Y:S02]  /*db70*/  FMUL.FTZ R172, R172, R11.reuse ;  /* 0x0000000bacac7220 */ /* 0x080fe40000410000 */
[----:B------:R-:W-:-:S02]  /*db80*/  FMUL.FTZ R173, R173, R11 ;  /* 0x0000000badad7220 */ /* 0x000fc40000410000 */
[-C--:B------:R-:W-:Y:S02]  /*db90*/  FMUL.FTZ R174, R174, R10.reuse ;  /* 0x0000000aaeae7220 */ /* 0x080fe40000410000 */
[----:B------:R-:W-:Y:S01]  /*dba0*/  MOV R160, R233 ;  /* 0x000000e900a07202 */ /* 0x000fe20000000f00 */
[----:B------:R-:W-:Y:S01]  /*dbb0*/  FMUL.FTZ R175, R175, R10 ;  /* 0x0000000aafaf7220 */ /* 0x000fe20000410000 */
[----:B------:R1:W3:Y:S01]  /*dbc0*/  MUFU.EX2 R233, R9 ;  /* 0x0000000900e97308 */ /* 0x0002e20000000800 */
[----:B------:R-:W-:Y:S02]  /*dbd0*/  IMAD.MOV.U32 R94, RZ, RZ, R67 ;  /* 0x000000ffff5e7224 */ /* 0x000fe400078e0043 */
[----:B------:R-:W-:Y:S02]  /*dbe0*/  IMAD.MOV.U32 R25, RZ, RZ, R64 ;  /* 0x000000ffff197224 */ /* 0x000fe400078e0040 */
[----:B------:R-:W-:Y:S01]  /*dbf0*/  HMMA.16816.F32.BF16 R64, R4, R28, R144 ;  /* 0x0000001c0440723c */ /* 0x000fe20000041890 */
[----:B------:R-:W-:Y:S01]  /*dc00*/  IMAD.MOV.U32 R157, RZ, RZ, R170 ;  /* 0x000000ffff9d7224 */ /* 0x000fe200078e00aa */
[----:B------:R-:W4:Y:S01]  /*dc10*/  LDSM.16.MT88.4 R28, [R216+0x9400] ;  /* 0x00940000d81c783b */ /* 0x000f220000004200 */
[----:B------:R-:W-:-:S02]  /*dc20*/  IMAD.MOV.U32 R170, RZ, RZ, R215 ;  /* 0x000000ffffaa7224 */ /* 0x000fc400078e00d7 */
[----:B-1----:R-:W-:-:S03]  /*dc30*/  FFMA.FTZ R9, R182, c[0x0][0x23c], -R0 ;  /* 0x00008f00b6097a23 */ /* 0x002fc60000010800 */
[----:B------:R-:W-:Y:S01]  /*dc40*/  HMMA.16816.F32.BF16 R44, R4, R46, R172 ;  /* 0x0000002e042c723c */ /* 0x000fe200000418ac */
[----:B------:R1:W-:Y:S06]  /*dc50*/  MUFU.EX2 R215, R9 ;  /* 0x0000000900d77308 */ /* 0x0003ec0000000800 */
[----:B------:R-:W-:Y:S02]  /*dc60*/  IMAD.MOV.U32 R175, RZ, RZ, R169 ;  /* 0x000000ffffaf7224 */ /* 0x000fe400078e00a9 */
[----:B------:R-:W-:Y:S02]  /*dc70*/  IMAD.MOV.U32 R169, RZ, RZ, R214 ;  /* 0x000000ffffa97224 */ /* 0x000fe400078e00d6 */
[----:B------:R-:W-:-:S02]  /*dc80*/  IMAD.MOV.U32 R93, RZ, RZ, R36 ;  /* 0x000000ffff5d7224 */ /* 0x000fc400078e0024 */
[----:B-1----:R-:W-:-:S04]  /*dc90*/  FFMA.FTZ R9, R55, c[0x0][0x23c], -R0 ;  /* 0x00008f0037097a23 */ /* 0x002fc80000010800 */
[----:B------:R1:W1:Y:S01]  /*dca0*/  MUFU.EX2 R214, R9 ;  /* 0x0000000900d67308 */ /* 0x0002620000000800 */
[----:B------:R-:W-:Y:S02]  /*dcb0*/  IMAD.MOV.U32 R159, RZ, RZ, R94 ;  /* 0x000000ffff9f7224 */ /* 0x000fe400078e005e */
[----:B------:R-:W-:Y:S01]  /*dcc0*/  IMAD.MOV.U32 R94, RZ, RZ, R213 ;  /* 0x000000ffff5e7224 */ /* 0x000fe200078e00d5 */
[----:B------:R-:W-:Y:S01]  /*dcd0*/  MOV R145, R139 ;  /* 0x0000008b00917202 */ /* 0x000fe20000000f00 */
[----:B------:R-:W-:Y:S02]  /*dce0*/  IMAD.MOV.U32 R147, RZ, RZ, R137 ;  /* 0x000000ffff937224 */ /* 0x000fe400078e0089 */
[----:B------:R-:W-:Y:S01]  /*dcf0*/  IMAD.MOV.U32 R146, RZ, RZ, R138 ;  /* 0x000000ffff927224 */ /* 0x000fe200078e008a */
[----:B------:R-:W-:Y:S01]  /*dd00*/  MOV R163, R93 ;  /* 0x0000005d00a37202 */ /* 0x000fe20000000f00 */
[----:B------:R-:W-:Y:S02]  /*dd10*/  IMAD.MOV.U32 R158, RZ, RZ, R24 ;  /* 0x000000ffff9e7224 */ /* 0x000fe400078e0018 */
[----:B-1----:R-:W-:-:S02]  /*dd20*/  FFMA.FTZ R9, R178, c[0x0][0x23c], -R0 ;  /* 0x00008f00b2097a23 */ /* 0x002fc40000010800 */
[----:B------:R-:W-:Y:S02]  /*dd30*/  IMAD.MOV.U32 R139, RZ, RZ, R27 ;  /* 0x000000ffff8b7224 */ /* 0x000fe400078e001b */
[----:B------:R1:W-:Y:S01]  /*dd40*/  MUFU.EX2 R213, R9 ;  /* 0x0000000900d57308 */ /* 0x0003e20000000800 */
[----:B------:R-:W-:Y:S02]  /*dd50*/  IMAD.MOV.U32 R138, RZ, RZ, R26 ;  /* 0x000000ffff8a7224 */ /* 0x000fe400078e001a */
[----:B------:R-:W-:Y:S02]  /*dd60*/  IMAD.MOV.U32 R137, RZ, RZ, R25 ;  /* 0x000000ffff897224 */ /* 0x000fe400078e0019 */
[----:B------:R-:W2:Y:S01]  /*dd70*/  LDSM.16.MT88.4 R24, [R218+0x9400] ;  /* 0x00940000da18783b */ /* 0x000ea20000004200 */
[----:B------:R-:W-:Y:S02]  /*dd80*/  IMAD.MOV.U32 R93, RZ, RZ, R212 ;  /* 0x000000ffff5d7224 */ /* 0x000fe400078e00d4 */
[----:B------:R-:W-:-:S02]  /*dd90*/  FMUL.FTZ R124, R124, R11 ;  /* 0x0000000b7c7c7220 */ /* 0x000fc40000410000 */
[----:B-1----:R-:W-:-:S04]  /*dda0*/  FFMA.FTZ R9, R179, c[0x0][0x23c], -R0 ;  /* 0x00008f00b3097a23 */ /* 0x002fc80000010800 */
        /* <DEDUP_REMOVED lines=31> */
[----:B------:R-:W-:Y:S01]  /*dfa0*/  FMUL.FTZ R99, R99, R10 ;  /* 0x0000000a63637220 */ /* 0x000fe20000410000 */
[----:B------:R-:W-:Y:S01]  /*dfb0*/  HMMA.16816.F32.BF16 R148, R4, R18, R124 ;  /* 0x000000120494723c */ /* 0x000fe2000004187c */
[----:B-1----:R-:W-:Y:S02]  /*dfc0*/  FFMA.FTZ R9, R180, c[0x0][0x23c], -R8 ;  /* 0x00008f00b4097a23 */ /* 0x002fe40000010808 */
[----:B------:R-:W-:Y:S01]  /*dfd0*/  IMAD.MOV.U32 R174, RZ, RZ, R171 ;  /* 0x000000ffffae7224 */ /* 0x000fe200078e00ab */
[----:B------:R-:W-:Y:S01]  /*dfe0*/  MOV R171, R42 ;  /* 0x0000002a00ab7202 */ /* 0x000fe20000000f00 */
[----:B------:R-:W-:Y:S02]  /*dff0*/  IMAD.MOV.U32 R95, RZ, RZ, R38 ;  /* 0x000000ffff5f7224 */ /* 0x000fe400078e0026 */
[----:B------:R-:W-:Y:S02]  /*e000*/  IMAD.MOV.U32 R124, RZ, RZ, R136 ;  /* 0x000000ffff7c7224 */ /* 0x000fe400078e0088 */
[----:B------:R-:W-:-:S02]  /*e010*/  IMAD.MOV.U32 R136, RZ, RZ, R43 ;  /* 0x000000ffff887224 */ /* 0x000fc400078e002b */
[----:B------:R-:W-:Y:S01]  /*e020*/  IMAD.MOV.U32 R92, RZ, RZ, R202 ;  /* 0x000000ffff5c7224 */ /* 0x000fe200078e00ca */
[----:B------:R-:W-:Y:S01]  /*e030*/  HMMA.16816.F32.BF16 R40, R4, R48, R68 ;  /* 0x000000300428723c */ /* 0x000fe20000041844 */
[----:B------:R1:W1:Y:S01]  /*e040*/  MUFU.EX2 R202, R9 ;  /* 0x0000000900ca7308 */ /* 0x0002620000000800 */
[----:B------:R-:W-:Y:S01]  /*e050*/  IMAD.MOV.U32 R162, RZ, RZ, R95 ;  /* 0x000000ffffa27224 */ /* 0x000fe200078e005f */
[----:B------:R-:W-:-:S05]  /*e060*/  MOV R95, R203 ;  /* 0x000000cb005f7202 */ /* 0x000fca0000000f00 */
[C---:B------:R-:W-:Y:S08]  /*e070*/  HMMA.16816.F32.BF16 R88, R4.reuse, R16, R112 ;  /* 0x000000100458723c */ /* 0x040ff00000041870 */
[----:B------:R-:W-:Y:S01]  /*e080*/  HMMA.16816.F32.BF16 R72, R4, R20, R128 ;  /* 0x000000140448723c */ /* 0x000fe20000041880 */
[----:B-1----:R-:W-:-:S07]  /*e090*/  FFMA.FTZ R9, R181, c[0x0][0x23c], -R8 ;  /* 0x00008f00b5097a23 */ /* 0x002fce0000010808 */
[C---:B------:R-:W-:Y:S01]  /*e0a0*/  HMMA.16816.F32.BF16 R52, R4.reuse, R12, R84 ;  /* 0x0000000c0434723c */ /* 0x040fe20000041854 */
[----:B------:R1:W-:Y:S07]  /*e0b0*/  MUFU.EX2 R203, R9 ;  /* 0x0000000900cb7308 */ /* 0x0003ee0000000800 */
[C---:B------:R-:W-:Y:S08]  /*e0c0*/  HMMA.16816.F32.BF16 R36, R4.reuse, R22, R140 ;  /* 0x000000160424723c */ /* 0x040ff0000004188c */
[----:B------:R-:W-:Y:S01]  /*e0d0*/  HMMA.16816.F32.BF16 R48, R4, R50, R80 ;  /* 0x000000320430723c */ /* 0x000fe20000041850 */
[----:B-1----:R-:W-:-:S07]  /*e0e0*/  FFMA.FTZ R9, R176, c[0x0][0x23c], -R8 ;  /* 0x00008f00b0097a23 */ /* 0x002fce0000010808 */
[----:B------:R-:W-:Y:S01]  /*e0f0*/  HMMA.16816.F32.BF16 R96, R4, R14, R96 ;  /* 0x0000000e0460723c */ /* 0x000fe20000041860 */
[----:B------:R-:W-:Y:S01]  /*e100*/  IMAD.MOV.U32 R113, RZ, RZ, R94 ;  /* 0x000000ffff717224 */ /* 0x000fe200078e005e */
[----:B------:R-:W-:Y:S01]  /*e110*/  MOV R114, R169 ;  /* 0x000000a900727202 */ /* 0x000fe20000000f00 */
[----:B------:R-:W-:Y:S01]  /*e120*/  IMAD.MOV.U32 R112, RZ, RZ, R93 ;  /* 0x000000ffff707224 */ /* 0x000fe200078e005d */
[----:B------:R-:W1:Y:S03]  /*e130*/  LDSM.16.MT88.4 R20, [R216+0xa400] ;  /* 0x00a40000d814783b */ /* 0x000e660000004200 */
[----:B--2---:R-:W-:Y:S01]  /*e140*/  F2FP.BF16.PACK_AB R4, R238, R241 ;  /* 0x000000f1ee04723e */ /* 0x004fe200000010ff */
[----:B------:R-:W-:Y:S01]  /*e150*/  IMAD.MOV.U32 R161, RZ, RZ, R33 ;  /* 0x000000ffffa17224 */ /* 0x000fe200078e0021 */
[----:B---3--:R-:W-:Y:S01]  /*e160*/  F2FP.BF16.PACK_AB R6, R233, R235 ;  /* 0x000000ebe906723e */ /* 0x008fe200000010ff */
[----:B------:R-:W-:Y:S01]  /*e170*/  IMAD.MOV.U32 R127, RZ, RZ, R35 ;  /* 0x000000ffff7f7224 */ /* 0x000fe200078e0023 */
[----:B------:R-:W-:Y:S01]  /*e180*/  F2FP.BF16.PACK_AB R5, R214, R215 ;  /* 0x000000d7d605723e */ /* 0x000fe200000010ff */
[----:B------:R-:W-:Y:S01]  /*e190*/  IMAD.MOV.U32 R125, RZ, RZ, R32 ;  /* 0x000000ffff7d7224 */ /* 0x000fe200078e0020 */
[----:B------:R-:W-:Y:S01]  /*e1a0*/  F2FP.BF16.PACK_AB R7, R212, R213 ;  /* 0x000000d5d407723e */ /* 0x000fe200000010ff */
[----:B------:R-:W-:Y:S01]  /*e1b0*/  IMAD.MOV.U32 R94, RZ, RZ, R201 ;  /* 0x000000ffff5e7224 */ /* 0x000fe200078e00c9 */
[----:B------:R-:W-:Y:S01]  /*e1c0*/  MOV R126, R34 ;  /* 0x00000022007e7202 */ /* 0x000fe20000000f00 */
[----:B------:R-:W-:Y:S01]  /*e1d0*/  IMAD.MOV.U32 R176, RZ, RZ, R92 ;  /* 0x000000ffffb07224 */ /* 0x000fe200078e005c */
[----:B------:R-:W2:Y:S03]  /*e1e0*/  LDSM.16.MT88.4 R16, [R218+0xa400] ;  /* 0x00a40000da10783b */ /* 0x000ea60000004200 */
[----:B----4-:R-:W-:Y:S01]  /*e1f0*/  HMMA.16816.F32.BF16 R140, R4, R30, R204 ;  /* 0x0000001e048c723c */ /* 0x010fe200000418cc */
[----:B------:R3:W-:Y:S01]  /*e200*/  MUFU.EX2 R204, R9 ;  /* 0x0000000900cc7308 */ /* 0x0007e20000000800 */
[----:B------:R-:W-:Y:S01]  /*e210*/  IMAD.MOV.U32 R115, RZ, RZ, R170 ;  /* 0x000000ffff737224 */ /* 0x000fe200078e00aa */
[----:B------:R-:W-:Y:S01]  /*e220*/  MOV R170, R138 ;  /* 0x0000008a00aa7202 */ /* 0x000fe20000000f00 */
[----:B------:R-:W-:Y:S01]  /*e230*/  IMAD.MOV.U32 R92, RZ, RZ, R171 ;  /* 0x000000ffff5c7224 */ /* 0x000fe200078e00ab */
[----:B------:R-:W4:Y:S02]  /*e240*/  LDSM.16.MT88.4 R12, [R216+0xb400] ;  /* 0x00b40000d80c783b */ /* 0x000f240000004200 */
[----:B------:R-:W-:-:S02]  /*e250*/  IMAD.MOV.U32 R207, RZ, RZ, R200 ;  /* 0x000000ffffcf7224 */ /* 0x000fc400078e00c8 */
[----:B------:R-:W-:Y:S01]  /*e260*/  IMAD.MOV.U32 R93, RZ, RZ, R136 ;  /* 0x000000ffff5d7224 */ /* 0x000fe200078e0088 */
[----:B------:R-:W1:Y:S01]  /*e270*/  LDSM.16.MT88.4 R32, [R218+0xb400] ;  /* 0x00b40000da20783b */ /* 0x000e620000004200 */
[----:B---3--:R-:W-:-:S04]  /*e280*/  FFMA.FTZ R9, R193, c[0x0][0x23c], -R3 ;  /* 0x00008f00c1097a23 */ /* 0x008fc80000010803 */
[----:B------:R3:W-:Y:S01]  /*e290*/  MUFU.EX2 R201, R9 ;  /* 0x0000000900c97308 */ /* 0x0007e20000000800 */
[----:B------:R-:W-:Y:S02]  /*e2a0*/  IMAD.MOV.U32 R171, RZ, RZ, R137 ;  /* 0x000000ffffab7224 */ /* 0x000fe400078e0089 */
[----:B------:R-:W-:Y:S02]  /*e2b0*/  IMAD.MOV.U32 R169, RZ, RZ, R139 ;  /* 0x000000ffffa97224 */ /* 0x000fe400078e008b */
[----:B------:R-:W-:Y:S01]  /*e2c0*/  HMMA.16816.F32.BF16 R136, R4, R24, R196 ;  /* 0x000000180488723c */ /* 0x000fe200000418c4 */
[----:B---3--:R-:W-:-:S04]  /*e2d0*/  FFMA.FTZ R9, R192, c[0x0][0x23c], -R3 ;  /* 0x00008f00c0097a23 */ /* 0x008fc80000010803 */
[----:B------:R3:W1:Y:S02]  /*e2e0*/  MUFU.EX2 R200, R9 ;  /* 0x0000000900c87308 */ /* 0x0006640000000800 */
[----:B---3--:R-:W-:-:S06]  /*e2f0*/  FFMA.FTZ R9, R183, c[0x0][0x23c], -R3 ;  /* 0x00008f00b7097a23 */ /* 0x008fcc0000010803 */
[----:B------:R3:W-:Y:S02]  /*e300*/  MUFU.EX2 R199, R9 ;  /* 0x0000000900c77308 */ /* 0x0007e40000000800 */
[----:B---3--:R-:W-:-:S06]  /*e310*/  FFMA.FTZ R9, R194, c[0x0][0x23c], -R3 ;  /* 0x00008f00c2097a23 */ /* 0x008fcc0000010803 */
        /* <DEDUP_REMOVED lines=10> */
[----:B------:R3:W-:Y:S01]  /*e3c0*/  MUFU.EX2 R193, R9 ;  /* 0x0000000900c17308 */ /* 0x0007e20000000800 */
[----:B------:R-:W-:Y:S01]  /*e3d0*/  HMMA.16816.F32.BF16 R84, R4, R28, R208 ;  /* 0x0000001c0454723c */ /* 0x000fe200000418d0 */
[----:B---3--:R-:W-:-:S06]  /*e3e0*/  FFMA.FTZ R9, R237, c[0x0][0x23c], -R0 ;  /* 0x00008f00ed097a23 */ /* 0x008fcc0000010800 */
[----:B------:R3:W2:Y:S01]  /*e3f0*/  MUFU.EX2 R192, R9 ;  /* 0x0000000900c07308 */ /* 0x0006a20000000800 */
[----:B-1----:R-:W-:Y:S01]  /*e400*/  HMMA.16816.F32.BF16 R128, R4, R20, R188 ;  /* 0x000000140480723c */ /* 0x002fe200000418bc */
[----:B------:R-:W-:Y:S01]  /*e410*/  IMAD.MOV.U32 R208, RZ, RZ, R125 ;  /* 0x000000ffffd07224 */ /* 0x000fe200078e007d */
[----:B------:R-:W-:Y:S01]  /*e420*/  MOV R211, R92 ;  /* 0x0000005c00d37202 */ /* 0x000fe20000000f00 */
[----:B------:R-:W-:Y:S02]  /*e430*/  IMAD.MOV.U32 R209, RZ, RZ, R114 ;  /* 0x000000ffffd17224 */ /* 0x000fe400078e0072 */
[----:B---3--:R-:W-:-:S04]  /*e440*/  FFMA.FTZ R9, R236, c[0x0][0x23c], -R0 ;  /* 0x00008f00ec097a23 */ /* 0x008fc80000010800 */
[----:B------:R1:W-:Y:S01]  /*e450*/  MUFU.EX2 R183, R9 ;  /* 0x0000000900b77308 */ /* 0x0003e20000000800 */
[----:B------:R-:W-:Y:S01]  /*e460*/  IMAD.MOV.U32 R190, RZ, RZ, R124 ;  /* 0x000000ffffbe7224 */ /* 0x000fe200078e007c */
[----:B------:R-:W-:Y:S01]  /*e470*/  MOV R188, R127 ;  /* 0x0000007f00bc7202 */ /* 0x000fe20000000f00 */
[----:B------:R-:W-:Y:S02]  /*e480*/  IMAD.MOV.U32 R189, RZ, RZ, R126 ;  /* 0x000000ffffbd7224 */ /* 0x000fe400078e007e */
[----:B------:R-:W-:Y:S01]  /*e490*/  HMMA.16816.F32.BF16 R124, R4, R22, R184 ;  /* 0x00000016047c723c */ /* 0x000fe200000418b8 */
[----:B------:R-:W-:Y:S02]  /*e4a0*/  IMAD.MOV.U32 R210, RZ, RZ, R115 ;  /* 0x000000ffffd27224 */ /* 0x000fe400078e0073 */
[----:B------:R-:W-:Y:S02]  /*e4b0*/  IMAD.MOV.U32 R172, RZ, RZ, R93 ;  /* 0x000000ffffac7224 */ /* 0x000fe400078e005d */
[----:B------:R-:W-:-:S02]  /*e4c0*/  IMAD.MOV.U32 R173, RZ, RZ, R94 ;  /* 0x000000ffffad7224 */ /* 0x000fc400078e005e */
[----:B-1----:R-:W-:Y:S01]  /*e4d0*/  FFMA.FTZ R9, R239, c[0x0][0x23c], -R0 ;  /* 0x00008f00ef097a23 */ /* 0x002fe20000010800 */
[C---:B------:R-:W-:Y:S01]  /*e4e0*/  HMMA.16816.F32.BF16 R132, R4.reuse, R26, R132 ;  /* 0x0000001a0484723c */ /* 0x040fe20000041884 */
[----:B------:R-:W-:Y:S02]  /*e4f0*/  IMAD.MOV.U32 R187, RZ, RZ, R112 ;  /* 0x000000ffffbb7224 */ /* 0x000fe400078e0070 */
[----:B------:R1:W3:Y:S01]  /*e500*/  MUFU.EX2 R182, R9 ;  /* 0x0000000900b67308 */ /* 0x0002e20000000800 */
[----:B------:R-:W-:Y:S02]  /*e510*/  IMAD.MOV.U32 R186, RZ, RZ, R113 ;  /* 0x000000ffffba7224 */ /* 0x000fe400078e0071 */
[----:B------:R-:W-:Y:S02]  /*e520*/  IMAD.MOV.U32 R185, RZ, RZ, R95 ;  /* 0x000000ffffb97224 */ /* 0x000fe400078e005f */
[C---:B--2---:R-:W-:Y:S08]  /*e530*/  HMMA.16816.F32.BF16 R120, R4.reuse, R16, R120 ;  /* 0x000000100478723c */ /* 0x044ff00000041878 */
[----:B------:R-:W-:Y:S01]  /*e540*/  HMMA.16816.F32.BF16 R116, R4, R18, R116 ;  /* 0x000000120474723c */ /* 0x000fe20000041874 */
[----:B-1----:R-:W-:-:S07]  /*e550*/  FFMA.FTZ R9, R245, c[0x0][0x23c], -R8 ;  /* 0x00008f00f5097a23 */ /* 0x002fce0000010808 */
[C---:B----4-:R-:W-:Y:S01]  /*e560*/  HMMA.16816.F32.BF16 R112, R4.reuse, R12, R164 ;  /* 0x0000000c0470723c */ /* 0x050fe200000418a4 */
[----:B------:R1:W-:Y:S07]  /*e570*/  MUFU.EX2 R181, R9 ;  /* 0x0000000900b57308 */ /* 0x0003ee0000000800 */
[C---:B------:R-:W-:Y:S08]  /*e580*/  HMMA.16816.F32.BF16 R108, R4.reuse, R14, R108 ;  /* 0x0000000e046c723c */ /* 0x040ff0000004186c */
[----:B------:R-:W-:Y:S01]  /*e590*/  HMMA.16816.F32.BF16 R92, R4, R32, R152 ;  /* 0x00000020045c723c */ /* 0x000fe20000041898 */
[----:B-1----:R-:W-:-:S07]  /*e5a0*/  FFMA.FTZ R9, R246, c[0x0][0x23c], -R8 ;  /* 0x00008f00f6097a23 */ /* 0x002fce0000010808 */
[----:B------:R-:W-:Y:S01]  /*e5b0*/  HMMA.16816.F32.BF16 R76, R4, R34, R76 ;  /* 0x00000022044c723c */ /* 0x000fe2000004184c */
[----:B------:R1:W2:Y:S06]  /*e5c0*/  MUFU.EX2 R179, R9 ;  /* 0x0000000900b37308 */ /* 0x0002ac0000000800 */
[----:B------:R-:W-:Y:S02]  /*e5d0*/  F2FP.BF16.PACK_AB R4, R202, R242 ;  /* 0x000000f2ca04723e */ /* 0x000fe400000010ff */
[----:B------:R-:W-:Y:S02]  /*e5e0*/  F2FP.BF16.PACK_AB R5, R200, R201 ;  /* 0x000000c9c805723e */ /* 0x000fe400000010ff */
[----:B------:R-:W-:-:S02]  /*e5f0*/  F2FP.BF16.PACK_AB R6, R204, R203 ;  /* 0x000000cbcc06723e */ /* 0x000fc400000010ff */
[----:B------:R-:W-:Y:S01]  /*e600*/  F2FP.BF16.PACK_AB R7, R198, R199 ;  /* 0x000000c7c607723e */ /* 0x000fe200000010ff */
[----:B-1----:R-:W-:-:S06]  /*e610*/  FFMA.FTZ R9, R240, c[0x0][0x23c], -R8 ;  /* 0x00008f00f0097a23 */ /* 0x002fcc0000010808 */
[C---:B------:R-:W-:Y:S01]  /*e620*/  HMMA.16816.F32.BF16 R68, R4.reuse, R26, R36 ;  /* 0x0000001a0444723c */ /* 0x040fe20000041824 */
[----:B------:R-:W1:Y:S01]  /*e630*/  LDSM.16.MT88.4 R36, [R216+0x9800] ;  /* 0x00980000d824783b */ /* 0x000e620000004200 */
[----:B------:R4:W-:Y:S06]  /*e640*/  MUFU.EX2 R180, R9 ;  /* 0x0000000900b47308 */ /* 0x0009ec0000000800 */
[C---:B------:R-:W-:Y:S08]  /*e650*/  HMMA.16816.F32.BF16 R88, R4.reuse, R28, R88 ;  /* 0x0000001c0458723c */ /* 0x040ff00000041858 */
[----:B------:R-:W-:Y:S01]  /*e660*/  HMMA.16816.F32.BF16 R80, R4, R30, R148 ;  /* 0x0000001e0450723c */ /* 0x000fe20000041894 */
[----:B------:R-:W1:Y:S01]  /*e670*/  LDSM.16.MT88.4 R28, [R218+0x9800] ;  /* 0x00980000da1c783b */ /* 0x000e620000004200 */
[----:B----4-:R-:W-:-:S06]  /*e680*/  FFMA.FTZ R9, R107, c[0x0][0x23c], -R8 ;  /* 0x00008f006b097a23 */ /* 0x010fcc0000010808 */
[C---:B------:R-:W-:Y:S01]  /*e690*/  HMMA.16816.F32.BF16 R40, R4.reuse, R12, R40 ;  /* 0x0000000c0428723c */ /* 0x040fe20000041828 */
[----:B------:R4:W-:Y:S07]  /*e6a0*/  MUFU.EX2 R178, R9 ;  /* 0x0000000900b27308 */ /* 0x0009ee0000000800 */
[C---:B------:R-:W-:Y:S01]  /*e6b0*/  HMMA.16816.F32.BF16 R48, R4.reuse, R14, R48 ;  /* 0x0000000e0430723c */ /* 0x040fe20000041830 */
[----:B------:R-:W1:Y:S07]  /*e6c0*/  LDSM.16.MT88.4 R12, [R216+0xb800] ;  /* 0x00b80000d80c783b */ /* 0x000e6e0000004200 */
[C---:B------:R-:W-:Y:S01]  /*e6d0*/  HMMA.16816.F32.BF16 R72, R4.reuse, R24, R72 ;  /* 0x000000180448723c */ /* 0x040fe20000041848 */
[----:B------:R-:W1:Y:S07]  /*e6e0*/  LDSM.16.MT88.4 R24, [R216+0xa800] ;  /* 0x00a80000d818783b */ /* 0x000e6e0000004200 */
[----:B------:R-:W-:Y:S01]  /*e6f0*/  HMMA.16816.F32.BF16 R64, R4, R20, R64 ;  /* 0x000000140440723c */ /* 0x000fe20000041840 */
[----:B----4-:R-:W-:-:S07]  /*e700*/  FFMA.FTZ R9, R251, c[0x0][0x23c], -R3 ;  /* 0x00008f00fb097a23 */ /* 0x010fce0000010803 */
[C---:B------:R-:W-:Y:S01]  /*e710*/  HMMA.16816.F32.BF16 R60, R4.reuse, R22, R60 ;  /* 0x00000016043c723c */ /* 0x040fe2000004183c */
[----:B------:R-:W-:Y:S07]  /*e720*/  LDSM.16.MT88.4 R20, [R218+0xb800] ;  /* 0x00b80000da14783b */ /* 0x000fee0000004200 */
[C---:B------:R-:W-:Y:S08]  /*e730*/  HMMA.16816.F32.BF16 R56, R4.reuse, R16, R56 ;  /* 0x000000100438723c */ /* 0x040ff00000041838 */
[----:B------:R-:W-:Y:S01]  /*e740*/  HMMA.16816.F32.BF16 R44, R4, R18, R44 ;  /* 0x00000012042c723c */ /* 0x000fe2000004182c */
[----:B------:R-:W4:Y:S01]  /*e750*/  LDSM.16.MT88.4 R16, [R218+0xa800] ;  /* 0x00a80000da10783b */ /* 0x000f220000004200 */
[----:B------:R1:W-:Y:S01]  /*e760*/  MUFU.EX2 R177, R9 ;  /* 0x0000000900b17308 */ /* 0x0003e20000000800 */
[----:B------:R-:W-:Y:S01]  /*e770*/  MOV R246, R176 ;  /* 0x000000b000f67202 */ /* 0x000fe20000000f00 */
[----:B-1----:R-:W-:-:S06]  /*e780*/  FFMA.FTZ R9, R185, c[0x0][0x23c], -R3 ;  /* 0x00008f00b9097a23 */ /* 0x002fcc0000010803 */
[----:B------:R1:W1:Y:S01]  /*e790*/  MUFU.EX2 R176, R9 ;  /* 0x0000000900b07308 */ /* 0x0002620000000800 */
[----:B------:R-:W-:Y:S01]  /*e7a0*/  HMMA.16816.F32.BF16 R52, R4, R32, R52 ;  /* 0x000000200434723c */ /* 0x000fe20000041834 */
[----:B-1----:R-:W-:-:S06]  /*e7b0*/  FFMA.FTZ R9, R244, c[0x0][0x23c], -R3 ;  /* 0x00008f00f4097a23 */ /* 0x002fcc0000010803 */
[----:B------:R1:W-:Y:S01]  /*e7c0*/  MUFU.EX2 R107, R9 ;  /* 0x00000009006b7308 */ /* 0x0003e20000000800 */
[----:B------:R-:W-:Y:S01]  /*e7d0*/  HMMA.16816.F32.BF16 R32, R4, R34, R96 ;  /* 0x000000220420723c */ /* 0x000fe20000041860 */
[----:B------:R-:W-:Y:S02]  /*e7e0*/  IMAD.MOV.U32 R191, RZ, RZ, R145 ;  /* 0x000000ffffbf7224 */ /* 0x000fe400078e0091 */
[----:B-1----:R-:W-:-:S04]  /*e7f0*/  FFMA.FTZ R9, R243, c[0x0][0x23c], -R3 ;  /* 0x00008f00f3097a23 */ /* 0x002fc80000010803 */
[----:B------:R1:W1:Y:S01]  /*e800*/  MUFU.EX2 R106, R9 ;  /* 0x00000009006a7308 */ /* 0x0002620000000800 */
[----:B------:R-:W-:Y:S02]  /*e810*/  F2FP.BF16.PACK_AB R4, R196, R197 ;  /* 0x000000c5c404723e */ /* 0x000fe400000010ff */
[----:B------:R-:W-:Y:S02]  /*e820*/  F2FP.BF16.PACK_AB R6, R194, R195 ;  /* 0x000000c3c206723e */ /* 0x000fe400000010ff */
[----:B------:R-:W-:Y:S02]  /*e830*/  F2FP.BF16.PACK_AB R5, R192, R193 ;  /* 0x000000c1c005723e */ /* 0x000fe400000010ff */
[----:B---3--:R-:W-:Y:S01]  /*e840*/  F2FP.BF16.PACK_AB R7, R182, R183 ;  /* 0x000000b7b607723e */ /* 0x008fe200000010ff */
[----:B------:R-:W-:Y:S01]  /*e850*/  IMAD.MOV.U32 R205, RZ, RZ, R147 ;  /* 0x000000ffffcd7224 */ /* 0x000fe200078e0093 */
[----:B------:R-:W-:Y:S01]  /*e860*/  MOV R206, R146 ;  /* 0x0000009200ce7202 */ /* 0x000fe20000000f00 */
[----:B------:R-:W-:Y:S01]  /*e870*/  IMAD.MOV.U32 R240, RZ, RZ, R174 ;  /* 0x000000fffff07224 */ /* 0x000fe200078e00ae */
[----:B------:R-:W-:Y:S01]  /*e880*/  MOV R174, R162 ;  /* 0x000000a200ae7202 */ /* 0x000fe20000000f00 */
[----:B------:R-:W-:-:S02]  /*e890*/  IMAD.MOV.U32 R234, RZ, RZ, R186 ;  /* 0x000000ffffea7224 */ /* 0x000fc400078e00ba */
[C---:B------:R-:W-:Y:S01]  /*e8a0*/  HMMA.16816.F32.BF16 R144, R4.reuse, R38, R140 ;  /* 0x000000260490723c */ /* 0x040fe2000004188c */
[----:B------:R-:W-:Y:S01]  /*e8b0*/  MOV R237, R187 ;  /* 0x000000bb00ed7202 */ /* 0x000fe20000000f00 */
[----:B------:R-:W-:Y:S02]  /*e8c0*/  IMAD.MOV.U32 R236, RZ, RZ, R188 ;  /* 0x000000ffffec7224 */ /* 0x000fe400078e00bc */
[----:B------:R-:W-:Y:S02]  /*e8d0*/  IMAD.MOV.U32 R232, RZ, RZ, R189 ;  /* 0x000000ffffe87224 */ /* 0x000fe400078e00bd */
[----:B------:R-:W-:Y:S02]  /*e8e0*/  IMAD.MOV.U32 R239, RZ, RZ, R190 ;  /* 0x000000ffffef7224 */ /* 0x000fe400078e00be */
[----:B------:R-:W-:Y:S01]  /*e8f0*/  IMAD.MOV.U32 R143, RZ, RZ, R175 ;  /* 0x000000ffff8f7224 */ /* 0x000fe200078e00af */
[----:B------:R-:W-:Y:S01]  /*e900*/  HMMA.16816.F32.BF16 R148, R4, R30, R132 ;  /* 0x0000001e0494723c */ /* 0x000fe20000041884 */
[----:B------:R-:W-:-:S02]  /*e910*/  IMAD.MOV.U32 R142, RZ, RZ, R160 ;  /* 0x000000ffff8e7224 */ /* 0x000fc400078e00a0 */
[----:B------:R-:W-:Y:S02]  /*e920*/  IMAD.MOV.U32 R141, RZ, RZ, R161 ;  /* 0x000000ffff8d7224 */ /* 0x000fe400078e00a1 */
[----:B------:R-:W-:Y:S02]  /*e930*/  IMAD.MOV.U32 R140, RZ, RZ, R163 ;  /* 0x000000ffff8c7224 */ /* 0x000fe400078e00a3 */
[----:B------:R-:W-:Y:S01]  /*e940*/  IMAD.MOV.U32 R245, RZ, RZ, R191 ;  /* 0x000000fffff57224 */ /* 0x000fe200078e00bf */
[----:B------:R-:W-:Y:S01]  /*e950*/  MOV R134, R170 ;  /* 0x000000aa00867202 */ /* 0x000fe20000000f00 */
[----:B------:R-:W-:Y:S01]  /*e960*/  IMAD.MOV.U32 R175, RZ, RZ, R168 ;  /* 0x000000ffffaf7224 */ /* 0x000fe200078e00a8 */
[----:B------:R-:W-:Y:S01]  /*e970*/  HMMA.16816.F32.BF16 R160, R4, R14, R108 ;  /* 0x0000000e04a0723c */ /* 0x000fe2000004186c */
[----:B------:R-:W-:Y:S02]  /*e980*/  IMAD.MOV.U32 R133, RZ, RZ, R169 ;  /* 0x000000ffff857224 */ /* 0x000fe400078e00a9 */
[----:B------:R-:W-:-:S05]  /*e990*/  IMAD.MOV.U32 R135, RZ, RZ, R171 ;  /* 0x000000ffff877224 */ /* 0x000fca00078e00ab */
[----:B------:R-:W-:Y:S01]  /*e9a0*/  HMMA.16816.F32.BF16 R84, R4, R36, R84 ;  /* 0x000000240454723c */ /* 0x000fe20000041854 */
[----:B-1----:R-:W-:-:S07]  /*e9b0*/  FFMA.FTZ R9, R133, c[0x0][0x23c], -R2 ;  /* 0x00008f0085097a23 */ /* 0x002fce0000010802 */
[C---:B------:R-:W-:Y:S08]  /*e9c0*/  HMMA.16816.F32.BF16 R136, R4.reuse, R28, R136 ;  /* 0x0000001c0488723c */ /* 0x040ff00000041888 */
[C---:B------:R-:W-:Y:S08]  /*e9d0*/  HMMA.16816.F32.BF16 R152, R4.reuse, R24, R128 ;  /* 0x000000180498723c */ /* 0x040ff00000041880 */
[C---:B------:R-:W-:Y:S08]  /*e9e0*/  HMMA.16816.F32.BF16 R188, R4.reuse, R26, R124 ;  /* 0x0000001a04bc723c */ /* 0x040ff0000004187c */
[C---:B----4-:R-:W-:Y:S08]  /*e9f0*/  HMMA.16816.F32.BF16 R164, R4.reuse, R16, R120 ;  /* 0x0000001004a4723c */ /* 0x050ff00000041878 */
[C---:B------:R-:W-:Y:S08]  /*ea00*/  HMMA.16816.F32.BF16 R168, R4.reuse, R18, R116 ;  /* 0x0000001204a8723c */ /* 0x040ff00000041874 */
[C---:B------:R-:W-:Y:S08]  /*ea10*/  HMMA.16816.F32.BF16 R184, R4.reuse, R12, R112 ;  /* 0x0000000c04b8723c */ /* 0x040ff00000041870 */
[C---:B------:R-:W-:Y:S08]  /*ea20*/  HMMA.16816.F32.BF16 R108, R4.reuse, R20, R92 ;  /* 0x00000014046c723c */ /* 0x040ff0000004185c */
[----:B------:R-:W-:Y:S01]  /*ea30*/  HMMA.16816.F32.BF16 R96, R4, R22, R76 ;  /* 0x000000160460723c */ /* 0x000fe2000004184c */
[----:B------:R-:W-:Y:S01]  /*ea40*/  IMAD.MOV.U32 R251, RZ, RZ, R217 ;  /* 0x000000fffffb7224 */ /* 0x000fe200078e00d9 */
[----:B------:R-:W-:Y:S01]  /*ea50*/  LDSM.16.MT88.4 R124, [R216+0x9c00] ;  /* 0x009c0000d87c783b */ /* 0x000fe20000004200 */
[----:B------:R-:W-:-:S03]  /*ea60*/  IMAD.MOV.U32 R133, RZ, RZ, R143 ;  /* 0x000000ffff857224 */ /* 0x000fc600078e008f */
[----:B------:R1:W5:Y:S01]  /*ea70*/  LDL.LU R217, [R1+0x68] ;  /* 0x0000680001d97983 */ /* 0x0003620000300800 */
[----:B--2---:R-:W-:Y:S02]  /*ea80*/  F2FP.BF16.PACK_AB R4, R179, R181 ;  /* 0x000000b5b304723e */ /* 0x004fe400000010ff */
[----:B------:R-:W-:Y:S02]  /*ea90*/  F2FP.BF16.PACK_AB R5, R176, R177 ;  /* 0x000000b1b005723e */ /* 0x000fe400000010ff */
[----:B------:R-:W-:Y:S02]  /*eaa0*/  F2FP.BF16.PACK_AB R6, R178, R180 ;  /* 0x000000b4b206723e */ /* 0x000fe400000010ff */
[----:B------:R-:W-:-:S07]  /*eab0*/  F2FP.BF16.PACK_AB R7, R106, R107 ;  /* 0x0000006b6a07723e */ /* 0x000fce00000010ff */
[C---:B------:R-:W-:Y:S01]  /*eac0*/  HMMA.16816.F32.BF16 R68, R4.reuse, R30, R68 ;  /* 0x0000001e0444723c */ /* 0x040fe20000041844 */
[----:B------:R2:W-:Y:S07]  /*ead0*/  MUFU.EX2 R31, R9 ;  /* 0x00000009001f7308 */ /* 0x0005ee0000000800 */
[----:B------:R-:W-:Y:S01]  /*eae0*/  HMMA.16816.F32.BF16 R128, R4, R28, R72 ;  /* 0x0000001c0480723c */ /* 0x000fe20000041848 */
[----:B--2---:R-:W-:-:S04]  /*eaf0*/  FFMA.FTZ R9, R134, c[0x0][0x23c], -R2 ;  /* 0x00008f0086097a23 */ /* 0x004fc80000010802 */
[----:B------:R2:W3:Y:S03]  /*eb00*/  MUFU.EX2 R30, R9 ;  /* 0x00000009001e7308 */ /* 0x0004e60000000800 */
[----:B------:R-:W-:Y:S01]  /*eb10*/  HMMA.16816.F32.BF16 R60, R4, R26, R60 ;  /* 0x0000001a043c723c */ /* 0x000fe2000004183c */
[--C-:B--2---:R-:W-:Y:S02]  /*eb20*/  FFMA.FTZ R9, R135, c[0x0][0x23c], -R2.reuse ;  /* 0x00008f0087097a23 */ /* 0x104fe40000010802 */
[----:B------:R-:W-:-:S04]  /*eb30*/  FFMA.FTZ R2, R251, c[0x0][0x23c], -R2 ;  /* 0x00008f00fb027a23 */ /* 0x000fc80000010802 */
[----:B------:R2:W-:Y:S01]  /*eb40*/  MUFU.EX2 R28, R2 ;  /* 0x00000002001c7308 */ /* 0x0005e20000000800 */
[----:B------:R-:W-:Y:S01]  /*eb50*/  HMMA.16816.F32.BF16 R64, R4, R24, R64 ;  /* 0x000000180440723c */ /* 0x000fe20000041840 */
[----:B--2---:R-:W-:-:S06]  /*eb60*/  FFMA.FTZ R2, R140, c[0x0][0x23c], -R0 ;  /* 0x00008f008c027a23 */ /* 0x004fcc0000010800 */
[----:B------:R2:W-:Y:S01]  /*eb70*/  MUFU.EX2 R27, R2 ;  /* 0x00000002001b7308 */ /* 0x0005e20000000800 */
[----:B------:R-:W-:Y:S01]  /*eb80*/  IMAD.MOV.U32 R135, RZ, RZ, R246 ;  /* 0x000000ffff877224 */ /* 0x000fe200078e00f6 */
[----:B------:R-:W-:Y:S01]  /*eb90*/  MOV R251, R245 ;  /* 0x000000f500fb7202 */ /* 0x000fe20000000f00 */
[----:B------:R-:W-:Y:S01]  /*eba0*/  IMAD.MOV.U32 R246, RZ, RZ, R236 ;  /* 0x000000fffff67224 */ /* 0x000fe200078e00ec */
[----:B------:R-:W-:Y:S01]  /*ebb0*/  MOV R236, R210 ;  /* 0x000000d200ec7202 */ /* 0x000fe20000000f00 */
[----:B------:R-:W-:Y:S02]  /*ebc0*/  IMAD.MOV.U32 R245, RZ, RZ, R209 ;  /* 0x000000fffff57224 */ /* 0x000fe400078e00d1 */
[----:B--2---:R-:W-:-:S04]  /*ebd0*/  FFMA.FTZ R2, R141, c[0x0][0x23c], -R0 ;  /* 0x00008f008d027a23 */ /* 0x004fc80000010800 */
[----:B------:R2:W-:Y:S01]  /*ebe0*/  MUFU.EX2 R26, R2 ;  /* 0x00000002001a7308 */ /* 0x0005e20000000800 */
[----:B------:R-:W-:Y:S02]  /*ebf0*/  IMAD.MOV.U32 R134, RZ, RZ, R142 ;  /* 0x000000ffff867224 */ /* 0x000fe400078e008e */
[----:B------:R-:W-:Y:S01]  /*ec00*/  IMAD.MOV.U32 R209, RZ, RZ, R172 ;  /* 0x000000ffffd17224 */ /* 0x000fe200078e00ac */
[----:B------:R-:W-:Y:S01]  /*ec10*/  MOV R172, R175 ;  /* 0x000000af00ac7202 */ /* 0x000fe20000000f00 */
[----:B------:R-:W-:Y:S01]  /*ec20*/  IMAD.MOV.U32 R210, RZ, RZ, R174 ;  /* 0x000000ffffd27224 */ /* 0x000fe200078e00ae */
[----:B------:R-:W-:Y:S01]  /*ec30*/  HMMA.16816.F32.BF16 R44, R4, R18, R44 ;  /* 0x00000012042c723c */ /* 0x000fe2000004182c */
[----:B------:R-:W-:Y:S01]  /*ec40*/  IMAD.MOV.U32 R174, RZ, RZ, R157 ;  /* 0x000000ffffae7224 */ /* 0x000fe200078e009d */
[----:B------:R-:W4:Y:S01]  /*ec50*/  LDSM.16.MT88.4 R140, [R218+0x9c00] ;  /* 0x009c0000da8c783b */ /* 0x000f220000004200 */
[--C-:B--2---:R-:W-:Y:S02]  /*ec60*/  FFMA.FTZ R2, R240, c[0x0][0x23c], -R0.reuse ;  /* 0x00008f00f0027a23 */ /* 0x104fe40000010800 */
[----:B------:R-:W-:-:S02]  /*ec70*/  FFMA.FTZ R0, R159, c[0x0][0x23c], -R0 ;  /* 0x00008f009f007a23 */ /* 0x000fc40000010800 */
[----:B------:R-:W-:Y:S02]  /*ec80*/  IMAD.MOV.U32 R240, RZ, RZ, R239 ;  /* 0x000000fffff07224 */ /* 0x000fe400078e00ef */
[----:B------:R2:W-:Y:S01]  /*ec90*/  MUFU.EX2 R24, R0 ;  /* 0x0000000000187308 */ /* 0x0005e20000000800 */
[----:B------:R-:W-:Y:S02]  /*eca0*/  IMAD.MOV.U32 R239, RZ, RZ, R234 ;  /* 0x000000ffffef7224 */ /* 0x000fe400078e00ea */
[----:B------:R-:W-:Y:S02]  /*ecb0*/  IMAD.MOV.U32 R234, RZ, RZ, R211 ;  /* 0x000000ffffea7224 */ /* 0x000fe400078e00d3 */
[----:B------:R-:W-:Y:S02]  /*ecc0*/  IMAD.MOV.U32 R211, RZ, RZ, R173 ;  /* 0x000000ffffd37224 */ /* 0x000fe400078e00ad */
[----:B------:R-:W-:Y:S02]  /*ecd0*/  IMAD.MOV.U32 R173, RZ, RZ, R156 ;  /* 0x000000ffffad7224 */ /* 0x000fe400078e009c */
[----:B------:R-:W-:Y:S01]  /*ece0*/  IMAD.MOV.U32 R175, RZ, RZ, R158 ;  /* 0x000000ffffaf7224 */ /* 0x000fe200078e009e */
[----:B------:R-:W-:Y:S01]  /*ecf0*/  HMMA.16816.F32.BF16 R112, R4, R36, R88 ;  /* 0x000000240470723c */ /* 0x000fe20000041858 */
[----:B------:R-:W-:-:S02]  /*ed00*/  IMAD.MOV.U32 R244, RZ, RZ, R245 ;  /* 0x000000fffff47224 */ /* 0x000fc400078e00f5 */
[----:B--2---:R-:W-:Y:S01]  /*ed10*/  FFMA.FTZ R0, R133, c[0x0][0x23c], -R8 ;  /* 0x00008f0085007a23 */ /* 0x004fe20000010808 */
[----:B------:R-:W2:Y:S01]  /*ed20*/  LDSM.16.MT88.4 R156, [R216+0xac00] ;  /* 0x00ac0000d89c783b */ /* 0x000ea20000004200 */
[----:B------:R-:W-:Y:S02]  /*ed30*/  IMAD.MOV.U32 R133, RZ, RZ, R134 ;  /* 0x000000ffff857224 */ /* 0x000fe400078e0086 */
[----:B------:R1:W-:Y:S01]  /*ed40*/  MUFU.EX2 R19, R0 ;  /* 0x0000000000137308 */ /* 0x0003e20000000800 */
[----:B------:R-:W-:Y:S01]  /*ed50*/  MOV R134, R251 ;  /* 0x000000fb00867202 */ /* 0x000fe20000000f00 */
[----:B------:R-:W-:Y:S01]  /*ed60*/  IMAD.MOV.U32 R243, RZ, RZ, R246 ;  /* 0x000000fffff37224 */ /* 0x000fe200078e00f6 */
[----:B------:R-:W-:Y:S01]  /*ed70*/  MOV R245, R234 ;  /* 0x000000ea00f57202 */ /* 0x000fe20000000f00 */
[----:B------:R-:W-:Y:S01]  /*ed80*/  IMAD.MOV.U32 R251, RZ, RZ, R209 ;  /* 0x000000fffffb7224 */ /* 0x000fe200078e00d1 */
[C---:B------:R-:W-:Y:S01]  /*ed90*/  HMMA.16816.F32.BF16 R36, R4.reuse, R38, R80 ;  /* 0x000000260424723c */ /* 0x040fe20000041850 */
[----:B------:R-:W-:Y:S01]  /*eda0*/  IMAD.MOV.U32 R209, RZ, RZ, R172 ;  /* 0x000000ffffd17224 */ /* 0x000fe200078e00ac */
[----:B------:R-:W-:Y:S01]  /*edb0*/  MOV R246, R174 ;  /* 0x000000ae00f67202 */ /* 0x000fe20000000f00 */
[----:B------:R-:W-:Y:S01]  /*edc0*/  IMAD.MOV.U32 R234, RZ, RZ, R173 ;  /* 0x000000ffffea7224 */ /* 0x000fe200078e00ad */
[----:B------:R-:W-:Y:S04]  /*edd0*/  LDSM.16.MT88.4 R80, [R216+0xbc00] ;  /* 0x00bc0000d850783b */ /* 0x000fe80000004200 */
[----:B------:R-:W-:Y:S01]  /*ede0*/  HMMA.16816.F32.BF16 R56, R4, R16, R56 ;  /* 0x000000100438723c */ /* 0x000fe20000041838 */
[----:B-1----:R-:W-:-:S02]  /*edf0*/  FFMA.FTZ R0, R135, c[0x0][0x23c], -R8 ;  /* 0x00008f0087007a23 */ /* 0x002fc40000010808 */
[----:B------:R-:W-:Y:S02]  /*ee00*/  IMAD.MOV.U32 R135, RZ, RZ, R240 ;  /* 0x000000ffff877224 */ /* 0x000fe400078e00f0 */
[----:B------:R-:W-:-:S03]  /*ee10*/  IMAD.MOV.U32 R240, RZ, RZ, R175 ;  /* 0x000000fffff07224 */ /* 0x000fc600078e00af */
[C---:B------:R-:W-:Y:S01]  /*ee20*/  HMMA.16816.F32.BF16 R40, R4.reuse, R12, R40 ;  /* 0x0000000c0428723c */ /* 0x040fe20000041828 */
[----:B------:R-:W1:Y:S01]  /*ee30*/  LDSM.16.MT88.4 R172, [R218+0xac00] ;  /* 0x00ac0000daac783b */ /* 0x000e620000004200 */
[----:B------:R2:W-:Y:S06]  /*ee40*/  MUFU.EX2 R16, R0 ;  /* 0x0000000000107308 */ /* 0x0005ec0000000800 */
[C---:B------:R-:W-:Y:S08]  /*ee50*/  HMMA.16816.F32.BF16 R48, R4.reuse, R14, R48 ;  /* 0x0000000e0430723c */ /* 0x040ff00000041830 */
[----:B------:R-:W-:Y:S01]  /*ee60*/  HMMA.16816.F32.BF16 R52, R4, R20, R52 ;  /* 0x000000140434723c */ /* 0x000fe20000041834 */
[----:B--2---:R-:W-:-:S07]  /*ee70*/  FFMA.FTZ R0, R133, c[0x0][0x23c], -R8 ;  /* 0x00008f0085007a23 */ /* 0x004fce0000010808 */
[----:B------:R-:W-:Y:S01]  /*ee80*/  HMMA.16816.F32.BF16 R32, R4, R22, R32 ;  /* 0x000000160420723c */ /* 0x000fe20000041820 */
[----:B------:R-:W2:Y:S01]  /*ee90*/  LDSM.16.MT88.4 R4, [R218+0xbc00] ;  /* 0x00bc0000da04783b */ /* 0x000ea20000004200 */
[----:B------:R1:W-:Y:S08]  /*eea0*/  MUFU.EX2 R17, R0 ;  /* 0x0000000000117308 */ /* 0x0003f00000000800 */
[----:B------:R-:W2:Y:S01]  /*eeb0*/  MUFU.EX2 R29, R9 ;  /* 0x00000009001d7308 */ /* 0x000ea20000000800 */
[----:B-1----:R-:W-:-:S07]  /*eec0*/  FFMA.FTZ R0, R134, c[0x0][0x23c], -R8 ;  /* 0x00008f0086007a23 */ /* 0x002fce0000010808 */
[----:B------:R1:W-:Y:S08]  /*eed0*/  MUFU.EX2 R18, R0 ;  /* 0x0000000000127308 */ /* 0x0003f00000000800 */
[----:B------:R-:W2:Y:S01]  /*eee0*/  MUFU.EX2 R25, R2 ;  /* 0x0000000200197308 */ /* 0x000ea20000000800 */
[----:B-1----:R-:W-:-:S07]  /*eef0*/  FFMA.FTZ R0, R135, c[0x0][0x23c], -R3 ;  /* 0x00008f0087007a23 */ /* 0x002fce0000010803 */
[----:B------:R1:W-:Y:S01]  /*ef00*/  MUFU.EX2 R12, R0 ;  /* 0x00000000000c7308 */ /* 0x0003e20000000800 */
[----:B---3--:R-:W-:Y:S01]  /*ef10*/  F2FP.BF16.PACK_AB R92, R30, R31 ;  /* 0x0000001f1e5c723e */ /* 0x008fe200000010ff */
[----:B-1----:R-:W-:-:S06]  /*ef20*/  FFMA.FTZ R0, R243, c[0x0][0x23c], -R3 ;  /* 0x00008f00f3007a23 */ /* 0x002fcc0000010803 */
[----:B------:R1:W3:Y:S01]  /*ef30*/  MUFU.EX2 R13, R0 ;  /* 0x00000000000d7308 */ /* 0x0002e20000000800 */
[----:B--2---:R-:W-:Y:S02]  /*ef40*/  F2FP.BF16.PACK_AB R94, R28, R29 ;  /* 0x0000001d1c5e723e */ /* 0x004fe400000010ff */
[----:B------:R-:W-:Y:S02]  /*ef50*/  F2FP.BF16.PACK_AB R93, R26, R27 ;  /* 0x0000001b1a5d723e */ /* 0x000fe400000010ff */
[----:B------:R-:W-:Y:S01]  /*ef60*/  F2FP.BF16.PACK_AB R95, R24, R25 ;  /* 0x00000019185f723e */ /* 0x000fe200000010ff */
[--C-:B-1----:R-:W-:Y:S02]  /*ef70*/  FFMA.FTZ R0, R244, c[0x0][0x23c], -R3.reuse ;  /* 0x00008f00f4007a23 */ /* 0x102fe40000010803 */
[----:B------:R-:W-:Y:S02]  /*ef80*/  FFMA.FTZ R3, R251, c[0x0][0x23c], -R3 ;  /* 0x00008f00fb037a23 */ /* 0x000fe40000010803 */
[----:B------:R1:W-:Y:S08]  /*ef90*/  MUFU.EX2 R14, R0 ;  /* 0x00000000000e7308 */ /* 0x0003f00000000800 */
[----:B------:R2:W2:Y:S01]  /*efa0*/  MUFU.EX2 R15, R3 ;  /* 0x00000003000f7308 */ /* 0x0004a20000000800 */
[----:B----4-:R-:W-:Y:S01]  /*efb0*/  HMMA.16816.F32.BF16 R132, R92, R140, R136 ;  /* 0x0000008c5c84723c */ /* 0x010fe20000041888 */
        /* <DEDUP_REMOVED lines=95> */
[----:B------:R-:W-:-:S07]  /*f5b0*/  IMAD.MOV.U32 R101, RZ, RZ, R231 ;  /* 0x000000ffff657224 */ /* 0x000fce00078e00e7 */
.L_x_187:
[----:B-1----:R-:W2:Y:S02]  /*f5c0*/  LDL R0, [R1+0x30] ;  /* 0x0000300001007983 */ /* 0x002ea40000100800 */
[----:B--2---:R-:W-:-:S13]  /*f5d0*/  ISETP.GT.AND P0, PT, R101, R0, PT ;  /* 0x000000006500720c */ /* 0x004fda0003f04270 */
[----:B------:R-:W-:Y:S05]  /*f5e0*/  @!P0 BRA `(.L_x_194) ;  /* 0x0000471000008947 */ /* 0x000fea0003800000 */
[----:B------:R-:W2:Y:S01]  /*f5f0*/  LDL R2, [R1+0x50] ;  /* 0x0000500001027983 */ /* 0x000ea20000100800 */
[----:B------:R-:W-:Y:S01]  /*f600*/  IMAD.MOV.U32 R100, RZ, RZ, R105 ;  /* 0x000000ffff647224 */ /* 0x000fe200078e0069 */
[----:B------:R-:W-:Y:S01]  /*f610*/  MOV R107, R102 ;  /* 0x00000066006b7202 */ /* 0x000fe20000000f00 */
[----:B------:R-:W-:Y:S01]  /*f620*/  IMAD.MOV.U32 R3, RZ, RZ, R104 ;  /* 0x000000ffff037224 */ /* 0x000fe200078e0068 */
[----:B------:R-:W3:Y:S01]  /*f630*/  LDL R0, [R1+0x54] ;  /* 0x0000540001007983 */ /* 0x000ee20000100800 */
[----:B------:R-:W-:-:S03]  /*f640*/  IMAD.MOV.U32 R106, RZ, RZ, R103 ;  /* 0x000000ffff6a7224 */ /* 0x000fc600078e0067 */
[----:B------:R-:W4:Y:S04]  /*f650*/  LDL.LU.64 R6, [R1+0x10] ;  /* 0x0000100001067983 */ /* 0x000f280000300a00 */
[----:B------:R-:W4:Y:S04]  /*f660*/  LDL.LU.64 R4, [R1+0x60] ;  /* 0x0000600001047983 */ /* 0x000f280000300a00 */
[----:B------:R-:W2:Y:S01]  /*f670*/  LDL.64 R8, [R1+0x38] ;  /* 0x0000380001087983 */ /* 0x000ea20000100a00 */
[----:B----4-:R-:W-:-:S05]  /*f680*/  MOV R5, R7 ;  /* 0x0000000700057202 */ /* 0x010fca0000000f00 */
[----:B------:R1:W-:Y:S01]  /*f690*/  STL.64 [R1+0x28], R4 ;  /* 0x0000280401007387 */ /* 0x0003e20000100a00 */
[----:B--2---:R-:W-:Y:S02]  /*f6a0*/  ISETP.GE.AND P6, PT, R8, c[0x0][0x220], PT ;  /* 0x0000880008007a0c */ /* 0x004fe40003fc6270 */
[----:B------:R-:W-:Y:S02]  /*f6b0*/  ISETP.GE.AND P5, PT, R2, c[0x0][0x220], PT ;  /* 0x0000880002007a0c */ /* 0x000fe40003fa6270 */
[----:B---3--:R-:W-:Y:S01]  /*f6c0*/  ISETP.GE.AND P4, PT, R0, c[0x0][0x220], PT ;  /* 0x0000880000007a0c */ /* 0x008fe20003f86270 */
[----:B------:R-:W-:Y:S05]  /*f6d0*/  BRA `(.L_x_195) ;  /* 0x000003a000007947 */ /* 0x000fea0003800000 */
.L_x_197:
[----:B------:R-:W2:Y:S01]  /*f6e0*/  LDL.64 R234, [R1+0x48] ;  /* 0x0000480001ea7983 */ /* 0x000ea20000100a00 */
[----:B------:R-:W-:Y:S03]  /*f6f0*/  IADD3 R0, R101, -0x2, RZ ;  /* 0xfffffffe65007810 */ /* 0x000fe60007ffe0ff */
[----:B------:R-:W3:Y:S01]  /*f700*/  LDL.64 R104, [R1+0x40] ;  /* 0x0000400001687983 */ /* 0x000ee20000100a00 */
[----:B------:R-:W-:Y:S01]  /*f710*/  SHF.R.S32.HI R2, RZ, 0x1f, R0 ;  /* 0x0000001fff027819 */ /* 0x000fe20000011400 */
[----:B------:R-:W-:Y:S02]  /*f720*/  IMAD.WIDE.U32 R102, R0, c[0x0][0x198], RZ ;  /* 0x0000660000667a25 */ /* 0x000fe400078e00ff */
[----:B------:R1:W-:Y:S02]  /*f730*/  @P6 STS [R222+0x6000], RZ ;  /* 0x006000ffde006388 */ /* 0x0003e40000000800 */
[----:B------:R-:W-:Y:S02]  /*f740*/  IMAD R2, R2, c[0x0][0x198], RZ ;  /* 0x0000660002027a24 */ /* 0x000fe400078e02ff */
[----:B------:R1:W-:Y:S02]  /*f750*/  @P6 STS [R222+0x6004], RZ ;  /* 0x006004ffde006388 */ /* 0x0003e40000000800 */
[----:B------:R-:W-:Y:S02]  /*f760*/  IMAD R2, R0, c[0x0][0x19c], R2 ;  /* 0x0000670000027a24 */ /* 0x000fe400078e0202 */
[----:B------:R1:W-:Y:S02]  /*f770*/  @P6 STS.64 [R222+0x6008], RZ ;  /* 0x006008ffde006388 */ /* 0x0003e40000000a00 */
[----:B------:R-:W-:Y:S01]  /*f780*/  IMAD.IADD R101, R103, 0x1, R2 ;  /* 0x0000000167657824 */ /* 0x000fe200078e0202 */
[----:B--2---:R-:W-:Y:S04]  /*f790*/  LEA R0, P0, R102, R234, 0x6 ;  /* 0x000000ea66007211 */ /* 0x004fe800078030ff */
[----:B------:R-:W-:Y:S02]  /*f7a0*/  @!P6 LEA R180, P1, R0, c[0x0][0x168], 0x1 ;  /* 0x00005a0000b4ea11 */ /* 0x000fe400078208ff */
[----:B---3--:R-:W-:Y:S02]  /*f7b0*/  LEA.HI.X R101, R102, R105, R101, 0x6, P0 ;  /* 0x0000006966657211 */ /* 0x008fe400000f3465 */
[C---:B------:R-:W-:Y:S02]  /*f7c0*/  @!P5 LEA R176, P0, R0.reuse, c[0x0][0x168], 0x1 ;  /* 0x00005a0000b0da11 */ /* 0x040fe400078008ff */
[C-C-:B------:R-:W-:Y:S02]  /*f7d0*/  @!P6 LEA.HI.X R181, R0.reuse, c[0x0][0x16c], R101.reuse, 0x1, P1 ;  /* 0x00005b0000b5ea11 */ /* 0x140fe400008f0c65 */
[C-C-:B------:R-:W-:Y:S02]  /*f7e0*/  @!P5 LEA.HI.X R177, R0.reuse, c[0x0][0x16c], R101.reuse, 0x1, P0 ;  /* 0x00005b0000b1da11 */ /* 0x140fe400000f0c65 */
[C---:B------:R-:W-:Y:S01]  /*f7f0*/  @!P4 LEA R110, P2, R0.reuse, c[0x0][0x168], 0x1 ;  /* 0x00005a00006eca11 */ /* 0x040fe200078408ff */
[----:B------:R-:W-:Y:S01]  /*f800*/  @!PT LDS RZ, [RZ] ;  /* 0x00000000fffff984 */ /* 0x000fe20000000800 */
[----:B------:R-:W-:Y:S01]  /*f810*/  @!PT LDS RZ, [RZ] ;  /* 0x00000000fffff984 */ /* 0x000fe20000000800 */
[----:B------:R-:W-:Y:S01]  /*f820*/  @!PT LDS RZ, [RZ] ;  /* 0x00000000fffff984 */ /* 0x000fe20000000800 */
[----:B------:R1:W-:Y:S01]  /*f830*/  @!P6 LDGSTS.E.BYPASS.LTC128B.128 [R222+0x6000], [R180.64] ;  /* 0x06000000b4deefae */ /* 0x0003e2000b901d4c */
[C---:B------:R-:W-:Y:S02]  /*f840*/  IADD3 R2, P3, R0.reuse, UR11, RZ ;  /* 0x0000000b00027c10 */ /* 0x040fe4000ff7e0ff */
[----:B------:R-:W-:Y:S01]  /*f850*/  @!P4 LEA.HI.X R111, R0, c[0x0][0x16c], R101, 0x1, P2 ;  /* 0x00005b00006fca11 */ /* 0x000fe200010f0c65 */
[----:B------:R1:W-:Y:S01]  /*f860*/  @P5 STS.128 [R222+0x7000], RZ ;  /* 0x007000ffde005388 */ /* 0x0003e20000000c00 */
[C---:B------:R-:W-:Y:S02]  /*f870*/  @!P5 LEA R108, P1, R2.reuse, c[0x0][0x168], 0x1 ;  /* 0x00005a00026cda11 */ /* 0x040fe400078208ff */
[C---:B------:R-:W-:Y:S01]  /*f880*/  @!P4 LEA R104, P0, R2.reuse, c[0x0][0x168], 0x1 ;  /* 0x00005a000268ca11 */ /* 0x040fe200078008ff */
[----:B------:R-:W-:Y:S01]  /*f890*/  @!PT LDS RZ, [RZ] ;  /* 0x00000000fffff984 */ /* 0x000fe20000000800 */
[----:B------:R-:W-:Y:S01]  /*f8a0*/  @!PT LDS RZ, [RZ] ;  /* 0x00000000fffff984 */ /* 0x000fe20000000800 */
[----:B------:R-:W-:Y:S01]  /*f8b0*/  @!PT LDS RZ, [RZ] ;  /* 0x00000000fffff984 */ /* 0x000fe20000000800 */
[----:B------:R1:W-:Y:S01]  /*f8c0*/  @!P5 LDGSTS.E.BYPASS.LTC128B.128 [R222+0x7000], [R176.64+0x40] ;  /* 0x07000040b0dedfae */ /* 0x0003e2000b901d4c */
[----:B------:R-:W-:Y:S02]  /*f8d0*/  IADD3.X R102, R101, UR6, RZ, P3, !PT ;  /* 0x0000000665667c10 */ /* 0x000fe40009ffe4ff */
[C---:B------:R-:W-:Y:S01]  /*f8e0*/  @!P6 LEA R178, P3, R2.reuse, c[0x0][0x168], 0x1 ;  /* 0x00005a0002b2ea11 */ /* 0x040fe200078608ff */
[----:B------:R1:W-:Y:S01]  /*f8f0*/  @P4 STS.128 [R222+0x8000], RZ ;  /* 0x008000ffde004388 */ /* 0x0003e20000000c00 */
[C-C-:B------:R-:W-:Y:S02]  /*f900*/  @!P5 LEA.HI.X R109, R2.reuse, c[0x0][0x16c], R102.reuse, 0x1, P1 ;  /* 0x00005b00026dda11 */ /* 0x140fe400008f0c66 */
[C-C-:B------:R-:W-:Y:S01]  /*f910*/  @!P6 LEA.HI.X R179, R2.reuse, c[0x0][0x16c], R102.reuse, 0x1, P3 ;  /* 0x00005b0002b3ea11 */ /* 0x140fe200018f0c66 */
[----:B------:R-:W-:Y:S01]  /*f920*/  @!PT LDS RZ, [RZ] ;  /* 0x00000000fffff984 */ /* 0x000fe20000000800 */
[----:B------:R-:W-:Y:S01]  /*f930*/  @!PT LDS RZ, [RZ] ;  /* 0x00000000fffff984 */ /* 0x000fe20000000800 */
[----:B------:R-:W-:Y:S01]  /*f940*/  @!PT LDS RZ, [RZ] ;  /* 0x00000000fffff984 */ /* 0x000fe20000000800 */
[----:B------:R1:W-:Y:S01]  /*f950*/  @!P4 LDGSTS.E.BYPASS.LTC128B.128 [R222+0x8000], [R110.64+0x80] ;  /* 0x080000806edecfae */ /* 0x0003e2000b901d4c */
[----:B------:R-:W-:Y:S03]  /*f960*/  @!P4 LEA.HI.X R105, R2, c[0x0][0x16c], R102, 0x1, P0 ;  /* 0x00005b000269ca11 */ /* 0x000fe600000f0c66 */
        /* <DEDUP_REMOVED lines=17> */
.L_x_195:
[----:B-1----:R-:W2:Y:S01]  /*fa80*/  LDL.64 R4, [R1+0x28] ;  /* 0x0000280001047983 */ /* 0x002ea20000100a00 */
[----:B------:R-:W-:Y:S04]  /*fa90*/  DEPBAR.LE SB0, 0x0 ;  /* 0x000080000000791a */ /* 0x000fe80000000000 */
[----:B------:R-:W-:Y:S01]  /*faa0*/  IADD3 R231, R101, -0x1, RZ ;  /* 0xffffffff65e77810 */ /* 0x000fe20007ffe0ff */
[----:B------:R-:W-:Y:S03]  /*fab0*/  BAR.SYNC.DEFER_BLOCKING 0x0 ;  /* 0x0000000000007b1d */ /* 0x000fe60000010000 */
[----:B------:R-:W-:Y:S01]  /*fac0*/  SHF.R.S32.HI R2, RZ, 0x1f, R231 ;  /* 0x0000001fff027819 */ /* 0x000fe200000114e7 */
[C---:B------:R-:W-:Y:S04]  /*fad0*/  IMAD R0, R231.reuse, UR8, RZ ;  /* 0x00000008e7007c24 */ /* 0x040fe8000f8e02ff */
[----:B------:R-:W-:Y:S01]  /*fae0*/  IMAD R2, R2, UR14, R0 ;  /* 0x0000000e02027c24 */ /* 0x000fe2000f8e0200 */
[----:B------:R-:W-:Y:S06]  /*faf0*/  @P6 STS [R222+0x9000], RZ ;  /* 0x009000ffde006388 */ /* 0x000fec0000000800 */
[----:B------:R-:W-:Y:S06]  /*fb00*/  @P6 STS [R222+0x9004], RZ ;  /* 0x009004ffde006388 */ /* 0x000fec0000000800 */
[----:B------:R-:W-:Y:S06]  /*fb10*/  @P6 STS.64 [R222+0x9008], RZ ;  /* 0x009008ffde006388 */ /* 0x000fec0000000a00 */
[----:B------:R-:W3:Y:S01]  /*fb20*/  LDL R232, [R1+0x30] ;  /* 0x0000300001e87983 */ /* 0x000ee20000100800 */
[----:B--2---:R-:W-:Y:S04]  /*fb30*/  IMAD.WIDE.U32 R4, R231, UR14, R4 ;  /* 0x0000000ee7047c25 */ /* 0x004fe8000f8e0004 */
[----:B------:R-:W-:Y:S01]  /*fb40*/  IMAD.IADD R2, R5, 0x1, R2 ;  /* 0x0000000105027824 */ /* 0x000fe200078e0202 */
[C---:B------:R-:W-:Y:S02]  /*fb50*/  @!P6 LEA R16, P1, R4.reuse, c[0x0][0x170], 0x1 ;  /* 0x00005c000410ea11 */ /* 0x040fe400078208ff */
        /* <DEDUP_REMOVED lines=9> */
[----:B------:R-:W-:Y:S02]  /*fbf0*/  @!P4 LEA.HI.X R11, R4, c[0x0][0x174], R2, 0x1, P2 ;  /* 0x00005d00040bca11 */ /* 0x000fe400010f0c02 */
[----:B------:R-:W-:Y:S01]  /*fc00*/  IADD3.X R5, R2, UR5, RZ, P3, !PT ;  /* 0x0000000502057c10 */ /* 0x000fe20009ffe4ff */
[----:B------:R-:W-:Y:S01]  /*fc10*/  @P5 STS.128 [R222+0xa000], RZ ;  /* 0x00a000ffde005388 */ /* 0x000fe20000000c00 */
[C---:B------:R-:W-:Y:S02]  /*fc20*/  @!P6 LEA R14, P3, R0.reuse, c[0x0][0x170], 0x1 ;  /* 0x00005c00000eea11 */ /* 0x040fe400078608ff */
[C---:B------:R-:W-:Y:S02]  /*fc30*/  @!P5 LEA R8, P1, R0.reuse, c[0x0][0x170], 0x1 ;  /* 0x00005c000008da11 */ /* 0x040fe400078208ff */
[C-C-:B------:R-:W-:Y:S01]  /*fc40*/  @!P6 LEA.HI.X R15, R0.reuse, c[0x0][0x174], R5.reuse, 0x1, P3 ;  /* 0x00005d00000fea11 */ /* 0x140fe200018f0c05 */
[----:B------:R-:W-:Y:S01]  /*fc50*/  @!PT LDS RZ, [RZ] ;  /* 0x00000000fffff984 */ /* 0x000fe20000000800 */
[----:B------:R-:W-:Y:S01]  /*fc60*/  @!PT LDS RZ, [RZ] ;  /* 0x00000000fffff984 */ /* 0x000fe20000000800 */
[----:B------:R-:W-:Y:S01]  /*fc70*/  @!PT LDS RZ, [RZ] ;  /* 0x00000000fffff984 */ /* 0x000fe20000000800 */
[----:B------:R2:W-:Y:S01]  /*fc80*/  @!P5 LDGSTS.E.BYPASS.LTC128B.128 [R222+0xa000], [R12.64+0x40] ;  /* 0x0a0000400cdedfae */ /* 0x0005e2000b901d4c */
[C-C-:B------:R-:W-:Y:S02]  /*fc90*/  @!P5 LEA.HI.X R9, R0.reuse, c[0x0][0x174], R5.reuse, 0x1, P1 ;  /* 0x00005d000009da11 */ /* 0x140fe400008f0c05 */
[C---:B------:R-:W-:Y:S03]  /*fca0*/  @!P4 LEA R6, P0, R0.reuse, c[0x0][0x170], 0x1 ;  /* 0x00005c000006ca11 */ /* 0x040fe600078008ff */
[----:B------:R-:W-:Y:S01]  /*fcb0*/  @P4 STS.128 [R222+0xb000], RZ ;  /* 0x00b000ffde004388 */ /* 0x000fe20000000c00 */
[----:B------:R-:W-:Y:S05]  /*fcc0*/  @!P4 LEA.HI.X R7, R0, c[0x0][0x174], R5, 0x1, P0 ;  /* 0x00005d000007ca11 */ /* 0x000fea00000f0c05 */
[----:B------:R-:W-:Y:S01]  /*fcd0*/  @!PT LDS RZ, [RZ] ;  /* 0x00000000fffff984 */ /* 0x000fe20000000800 */
[----:B------:R-:W-:Y:S01]  /*fce0*/  @!PT LDS RZ, [RZ] ;  /* 0x00000000fffff984 */ /* 0x000fe20000000800 */
[----:B------:R-:W-:Y:S01]  /*fcf0*/  @!PT LDS RZ, [RZ] ;  /* 0x00000000fffff984 */ /* 0x000fe20000000800 */
[----:B------:R4:W-:Y:S06]  /*fd00*/  @!P4 LDGSTS.E.BYPASS.LTC128B.128 [R222+0xb000], [R10.64+0x80] ;  /* 0x0b0000800adecfae */ /* 0x0009ec000b901d4c */
[----:B------:R-:W-:Y:S01]  /*fd10*/  @P6 STS.128 [R222+0x9800], RZ ;  /* 0x009800ffde006388 */ /* 0x000fe20000000c00 */
[----:B---3--:R-:W-:Y:S05]  /*fd20*/  ISETP.GT.AND P0, PT, R231, R232, PT ;  /* 0x000000e8e700720c */ /* 0x008fea0003f04270 */
        /* <DEDUP_REMOVED lines=15> */
[----:B-1---5:R-:W3:Y:S06]  /*fe20*/  LDSM.16.M88.4 R16, [R217+0x6000] ;  /* 0x00600000d910783b */ /* 0x022eec0000000200 */
[----:B------:R-:W4:Y:S06]  /*fe30*/  LDSM.16.M88.4 R60, [R220+0x1000] ;  /* 0x00100000dc3c783b */ /* 0x000f2c0000000200 */
[----:B------:R-:W1:Y:S06]  /*fe40*/  LDSM.16.M88.4 R32, [R217+0x6400] ;  /* 0x00640000d920783b */ /* 0x000e6c0000000200 */
[----:B------:R-:W0:Y:S06]  /*fe50*/  LDGDEPBAR ;  /* 0x00000000000079af */ /* 0x000e2c0000000000 */
[----:B------:R-:W1:Y:S06]  /*fe60*/  LDSM.16.M88.4 R48, [R217+0x6800] ;  /* 0x00680000d930783b */ /* 0x000e6c0000000200 */
[----:B------:R-:W1:Y:S06]  /*fe70*/  LDSM.16.M88.4 R108, [R217+0x6c00] ;  /* 0x006c0000d96c783b */ /* 0x000e6c0000000200 */
[----:B------:R-:W-:Y:S01]  /*fe80*/  LDSM.16.M88.4 R176, [R221] ;  /* 0x00000000ddb0783b */ /* 0x000fe20000000200 */
[-C--:B---3--:R-:W-:Y:S05]  /*fe90*/  HMMA.16816.F32.BF16 R4, R64, R16.reuse, RZ ;  /* 0x000000104004723c */ /* 0x088fea00000418ff */
[----:B------:R-:W3:Y:S03]  /*fea0*/  LDSM.16.M88.4 R180, [R219+0x6000] ;  /* 0x00600000dbb4783b */ /* 0x000ee60000000200 */
[C---:B----4-:R-:W-:Y:S03]  /*feb0*/  HMMA.16816.F32.BF16 R8, R60.reuse, R16, RZ ;  /* 0x000000103c08723c */ /* 0x050fe600000418ff */
[----:B------:R-:W4:Y:S06]  /*fec0*/  LDSM.16.M88.4 R184, [R221+0x1000] ;  /* 0x00100000ddb8783b */ /* 0x000f2c0000000200 */
        /* <DEDUP_REMOVED lines=13> */
[-C--:B------:R-:W-:Y:S08]  /*ffa0*/  HMMA.16816.F32.BF16 R36, R64, R48.reuse, RZ ;  /* 0x000000304024723c */ /* 0x080ff000000418ff */
        /* <DEDUP_REMOVED lines=8> */
[-C--:B---3--:R-:W-:Y:S08]  /*10030*/  HMMA.16816.F32.BF16 R4, R176, R180.reuse, R4 ;  /* 0x000000b4b004723c */ /* 0x088ff00000041804 */
[C---:B----4-:R-:W-:Y:S08]  /*10040*/  HMMA.16816.F32.BF16 R8, R184.reuse, R180, R8 ;  /* 0x000000b4b808723c */ /* 0x050ff00000041808 */
        /* <DEDUP_REMOVED lines=43> */
[C---:B------:R-:W-:Y:S08]  /*10300*/  HMMA.16816.F32.BF16 R8, R196.reuse, R192, R8 ;  /* 0x000000c0c408723c */ /* 0x040ff00000041808 */
        /* <DEDUP_REMOVED lines=18> */
[----:B------:R-:W1:Y:S06]  /*10430*/  LDSM.16.M88.4 R176, [R221+0x4000] ;  /* 0x00400000ddb0783b */ /* 0x000e6c0000000200 */
        /* <DEDUP_REMOVED lines=37> */
.L_x_196:
[----:B------:R-:W2:Y:S08]  /*10690*/  S2R R0, SR_TID.X ;  /* 0x0000000000007919 */ /* 0x000eb00000002100 */
[----:B------:R-:W-:Y:S01]  /*106a0*/  STL [R1+0x68], R217 ;  /* 0x000068d901007387 */ /* 0x000fe20000100800 */
[----:B--2---:R-:W-:Y:S05]  /*106b0*/  IMAD.SHL.U32 R0, R0, 0x2, RZ ;  /* 0x0000000200007824 */ /* 0x004fea00078e00ff */
[----:B------:R-:W-:Y:S05]  /*106c0*/  LOP3.LUT R0, R0, 0x6, RZ, 0xc0, !PT ;  /* 0x0000000600007812 */ /* 0x000fea00078ec0ff */
[----:B------:R-:W-:Y:S05]  /*106d0*/  IMAD R0, R231, 0x40, R0 ;  /* 0x00000040e7007824 */ /* 0x000fea00078e0200 */
[C---:B------:R-:W-:Y:S02]  /*106e0*/  ISETP.GE.AND P3, PT, R0.reuse, R226, PT ;  /* 0x000000e20000720c */ /* 0x040fe40003f66270 */
[C---:B------:R-:W-:Y:S02]  /*106f0*/  ISETP.GE.AND P1, PT, R0.reuse, R225, PT ;  /* 0x000000e10000720c */ /* 0x040fe40003f26270 */
[C---:B-1----:R-:W-:Y:S02]  /*10700*/  IADD3 R105, R0.reuse, 0x8, RZ ;  /* 0x0000000800697810 */ /* 0x042fe40007ffe0ff */
[C---:B------:R-:W-:Y:S02]  /*10710*/  ISETP.GE.OR P3, PT, R0.reuse, R230, !P3 ;  /* 0x000000e60000720c */ /* 0x040fe40005f66670 */
[----:B------:R-:W-:Y:S02]  /*10720*/  ISETP.GE.OR P1, PT, R0, R229, !P1 ;  /* 0x000000e50000720c */ /* 0x000fe40004f26670 */
[----:B------:R-:W-:Y:S02]  /*10730*/  FSEL R110, R4, -INF , !P3 ;  /* 0xff800000046e7808 */ /* 0x000fe40005800000 */
[----:B------:R-:W-:Y:S02]  /*10740*/  FSEL R111, R6, -INF , !P1 ;  /* 0xff800000066f7808 */ /* 0x000fe40004800000 */
[C---:B------:R-:W-:Y:S02]  /*10750*/  ISETP.GE.AND P3, PT, R105.reuse, R226, PT ;  /* 0x000000e26900720c */ /* 0x040fe40003f66270 */
[C---:B------:R-:W-:Y:S02]  /*10760*/  ISETP.GE.AND P1, PT, R105.reuse, R225, PT ;  /* 0x000000e16900720c */ /* 0x040fe40003f26270 */
[C---:B------:R-:W-:Y:S02]  /*10770*/  IADD3 R103, R0.reuse, 0x10, RZ ;  /* 0x0000001000677810 */ /* 0x040fe40007ffe0ff */
[C---:B------:R-:W-:Y:S02]  /*10780*/  ISETP.GE.OR P3, PT, R105.reuse, R230, !P3 ;  /* 0x000000e66900720c */ /* 0x040fe40005f66670 */
[----:B------:R-:W-:Y:S02]  /*10790*/  ISETP.GE.OR P1, PT, R105, R229, !P1 ;  /* 0x000000e56900720c */ /* 0x000fe40004f26670 */
[----:B------:R-:W-:Y:S02]  /*107a0*/  IADD3 R108, R0, 0x1, RZ ;  /* 0x00000001006c7810 */ /* 0x000fe40007ffe0ff */
[----:B------:R-:W-:Y:S02]  /*107b0*/  FSEL R180, R18, -INF , !P1 ;  /* 0xff80000012b47808 */ /* 0x000fe40004800000 */
[C---:B------:R-:W-:Y:S02]  /*107c0*/  ISETP.GE.AND P1, PT, R103.reuse, R225, PT ;  /* 0x000000e16700720c */ /* 0x040fe40003f26270 */
[----:B------:R-:W-:Y:S02]  /*107d0*/  FSEL R179, R16, -INF , !P3 ;  /* 0xff80000010b37808 */ /* 0x000fe40005800000 */
[C---:B------:R-:W-:Y:S02]  /*107e0*/  ISETP.GE.AND P3, PT, R103.reuse, R226, PT ;  /* 0x000000e26700720c */ /* 0x040fe40003f66270 */
[C---:B------:R-:W-:Y:S02]  /*107f0*/  ISETP.GE.OR P1, PT, R103.reuse, R229, !P1 ;  /* 0x000000e56700720c */ /* 0x040fe40004f26670 */
[----:B------:R-:W-:Y:S02]  /*10800*/  ISETP.GE.OR P3, PT, R103, R230, !P3 ;  /* 0x000000e66700720c */ /* 0x000fe40005f66670 */
[----:B------:R-:W-:Y:S02]  /*10810*/  IADD3 R101, R0, 0x18, RZ ;  /* 0x0000001800657810 */ /* 0x000fe40007ffe0ff */
[CC--:B------:R-:W-:Y:S02]  /*10820*/  ISETP.GE.AND P2, PT, R108.reuse, R226.reuse, PT ;  /* 0x000000e26c00720c */ /* 0x0c0fe40003f46270 */
[-C--:B------:R-:W-:Y:S02]  /*10830*/  ISETP.GE.AND P0, PT, R108, R225.reuse, PT ;  /* 0x000000e16c00720c */ /* 0x080fe40003f06270 */
[----:B------:R-:W-:Y:S02]  /*10840*/  FSEL R187, R22, -INF , !P1 ;  /* 0xff80000016bb7808 */ /* 0x000fe40004800000 */
[----:B------:R-:W-:Y:S02]  /*10850*/  IADD3 R104, R0, 0x9, RZ ;  /* 0x0000000900687810 */ /* 0x000fe40007ffe0ff */
[----:B------:R-:W-:Y:S02]  /*10860*/  FSEL R185, R20, -INF , !P3 ;  /* 0xff80000014b97808 */ /* 0x000fe40005800000 */
[C---:B------:R-:W-:Y:S02]  /*10870*/  ISETP.GE.AND P3, PT, R101.reuse, R226, PT ;  /* 0x000000e26500720c */ /* 0x040fe40003f66270 */
[----:B------:R-:W-:Y:S02]  /*10880*/  ISETP.GE.AND P1, PT, R101, R225, PT ;  /* 0x000000e16500720c */ /* 0x000fe40003f26270 */
[CC--:B------:R-:W-:Y:S02]  /*10890*/  ISETP.GE.OR P2, PT, R108.reuse, R230.reuse, !P2 ;  /* 0x000000e66c00720c */ /* 0x0c0fe40005746670 */
[-C--:B------:R-:W-:Y:S02]  /*108a0*/  ISETP.GE.OR P0, PT, R108, R229.reuse, !P0 ;  /* 0x000000e56c00720c */ /* 0x080fe40004706670 */
[----:B------:R-:W-:Y:S02]  /*108b0*/  IADD3 R18, R0, 0x20, RZ ;  /* 0x0000002000127810 */ /* 0x000fe40007ffe0ff */
[----:B------:R-:W-:Y:S02]  /*108c0*/  FSEL R176, R5, -INF , !P2 ;  /* 0xff80000005b07808 */ /* 0x000fe40005000000 */
[----:B------:R-:W-:Y:S02]  /*108d0*/  FSEL R177, R7, -INF , !P0 ;  /* 0xff80000007b17808 */ /* 0x000fe40004000000 */
[C---:B------:R-:W-:Y:S02]  /*108e0*/  ISETP.GE.OR P3, PT, R101.reuse, R230, !P3 ;  /* 0x000000e66500720c */ /* 0x040fe40005f66670 */
[----:B------:R-:W-:Y:S02]  /*108f0*/  ISETP.GE.OR P1, PT, R101, R229, !P1 ;  /* 0x000000e56500720c */ /* 0x000fe40004f26670 */
[C---:B------:R-:W-:Y:S02]  /*10900*/  ISETP.GE.AND P0, PT, R104.reuse, R225, PT ;  /* 0x000000e16800720c */ /* 0x040fe40003f06270 */
[CC--:B------:R-:W-:Y:S02]  /*10910*/  ISETP.GE.AND P2, PT, R104.reuse, R226.reuse, PT ;  /* 0x000000e26800720c */ /* 0x0c0fe40003f46270 */
[----:B------:R-:W-:Y:S02]  /*10920*/  ISETP.GE.OR P0, PT, R104, R229, !P0 ;  /* 0x000000e56800720c */ /* 0x000fe40004706670 */
[----:B------:R-:W-:Y:S02]  /*10930*/  IADD3 R102, R0, 0x11, RZ ;  /* 0x0000001100667810 */ /* 0x000fe40007ffe0ff */
[----:B------:R-:W-:Y:S02]  /*10940*/  FSEL R192, R32, -INF , !P3 ;  /* 0xff80000020c07808 */ /* 0x000fe40005800000 */
[----:B------:R-:W-:Y:S02]  /*10950*/  ISETP.GE.AND P3, PT, R18, R226, PT ;  /* 0x000000e21200720c */ /* 0x000fe40003f66270 */
[----:B------:R-:W-:Y:S02]  /*10960*/  FSEL R195, R34, -INF , !P1 ;  /* 0xff80000022c37808 */ /* 0x000fe40004800000 */
[----:B------:R-:W-:Y:S02]  /*10970*/  ISETP.GE.AND P1, PT, R18, R225, PT ;  /* 0x000000e11200720c */ /* 0x000fe40003f26270 */
[-C--:B------:R-:W-:Y:S02]  /*10980*/  ISETP.GE.OR P2, PT, R104, R230.reuse, !P2 ;  /* 0x000000e66800720c */ /* 0x080fe40005746670 */
[----:B------:R-:W-:Y:S02]  /*10990*/  FSEL R181, R19, -INF , !P0 ;  /* 0xff80000013b57808 */ /* 0x000fe40004000000 */
[----:B------:R-:W-:Y:S02]  /*109a0*/  IADD3 R16, R0, 0x28, RZ ;  /* 0x0000002800107810 */ /* 0x000fe40007ffe0ff */
[C---:B------:R-:W-:Y:S02]  /*109b0*/  ISETP.GE.OR P3, PT, R18.reuse, R230, !P3 ;  /* 0x000000e61200720c */ /* 0x040fe40005f66670 */
[----:B------:R-:W-:Y:S02]  /*109c0*/  ISETP.GE.OR P1, PT, R18, R229, !P1 ;  /* 0x000000e51200720c */ /* 0x000fe40004f26670 */
[----:B------:R-:W-:Y:S02]  /*109d0*/  FSEL R178, R17, -INF , !P2 ;  /* 0xff80000011b27808 */ /* 0x000fe40005000000 */
[C---:B------:R-:W-:Y:S02]  /*109e0*/  ISETP.GE.AND P0, PT, R102.reuse, R225, PT ;  /* 0x000000e16600720c */ /* 0x040fe40003f06270 */
[-C--:B------:R-:W-:Y:S02]  /*109f0*/  ISETP.GE.AND P2, PT, R102, R226.reuse, PT ;  /* 0x000000e26600720c */ /* 0x080fe40003f46270 */
[----:B------:R-:W-:Y:S02]  /*10a00*/  FSEL R204, R36, -INF , !P3 ;  /* 0xff80000024cc7808 */ /* 0x000fe40005800000 */
[----:B------:R-:W-:Y:S02]  /*10a10*/  FSEL R206, R38, -INF , !P1 ;  /* 0xff80000026ce7808 */ /* 0x000fe40004800000 */
[----:B------:R-:W-:Y:S02]  /*10a20*/  IADD3 R19, R0, 0x19, RZ ;  /* 0x0000001900137810 */ /* 0x000fe40007ffe0ff */
[----:B------:R-:W-:Y:S02]  /*10a30*/  ISETP.GE.OR P0, PT, R102, R229, !P0 ;  /* 0x000000e56600720c */ /* 0x000fe40004706670 */
[C---:B------:R-:W-:Y:S02]  /*10a40*/  ISETP.GE.AND P3, PT, R16.reuse, R226, PT ;  /* 0x000000e21000720c */ /* 0x040fe40003f66270 */
[-C--:B------:R-:W-:Y:S02]  /*10a50*/  ISETP.GE.AND P1, PT, R16, R225.reuse, PT ;  /* 0x000000e11000720c */ /* 0x080fe40003f26270 */
[----:B------:R-:W-:Y:S02]  /*10a60*/  ISETP.GE.OR P2, PT, R102, R230, !P2 ;  /* 0x000000e66600720c */ /* 0x000fe40005746670 */
[----:B------:R-:W-:Y:S02]  /*10a70*/  FSEL R188, R23, -INF , !P0 ;  /* 0xff80000017bc7808 */ /* 0x000fe40004000000 */
[----:B------:R-:W-:Y:S02]  /*10a80*/  FSEL R186, R21, -INF , !P2 ;  /* 0xff80000015ba7808 */ /* 0x000fe40005000000 */
[C---:B------:R-:W-:Y:S02]  /*10a90*/  ISETP.GE.AND P2, PT, R19.reuse, R226, PT ;  /* 0x000000e21300720c */ /* 0x040fe40003f46270 */
[C---:B------:R-:W-:Y:S02]  /*10aa0*/  ISETP.GE.AND P0, PT, R19.reuse, R225, PT ;  /* 0x000000e11300720c */ /* 0x040fe40003f06270 */
[CC--:B------:R-:W-:Y:S02]  /*10ab0*/  ISETP.GE.OR P3, PT, R16.reuse, R230.reuse, !P3 ;  /* 0x000000e61000720c */ /* 0x0c0fe40005f66670 */
[-C--:B------:R-:W-:Y:S02]  /*10ac0*/  ISETP.GE.OR P1, PT, R16, R229.reuse, !P1 ;  /* 0x000000e51000720c */ /* 0x080fe40004f26670 */
[C---:B------:R-:W-:Y:S02]  /*10ad0*/  IADD3 R2, R0.reuse, 0x30, RZ ;  /* 0x0000003000027810 */ /* 0x040fe40007ffe0ff */
[C---:B------:R-:W-:Y:S02]  /*10ae0*/  ISETP.GE.OR P2, PT, R19.reuse, R230, !P2 ;  /* 0x000000e61300720c */ /* 0x040fe40005746670 */
[----:B------:R-:W-:Y:S02]  /*10af0*/  ISETP.GE.OR P0, PT, R19, R229, !P0 ;  /* 0x000000e51300720c */ /* 0x000fe40004706670 */
[----:B------:R-:W-:Y:S02]  /*10b00*/  IADD3 R17, R0, 0x21, RZ ;  /* 0x0000002100117810 */ /* 0x000fe40007ffe0ff */
[----:B------:R-:W-:Y:S02]  /*10b10*/  FSEL R242, R50, -INF , !P1 ;  /* 0xff80000032f27808 */ /* 0x000fe40004800000 */
[----:B------:R-:W-:Y:S02]  /*10b20*/  ISETP.GE.AND P1, PT, R2, R225, PT ;  /* 0x000000e10200720c */ /* 0x000fe40003f26270 */
[----:B------:R-:W-:Y:S02]  /*10b30*/  FSEL R208, R48, -INF , !P3 ;  /* 0xff80000030d07808 */ /* 0x000fe40005800000 */
[C---:B------:R-:W-:Y:S02]  /*10b40*/  ISETP.GE.AND P3, PT, R2.reuse, R226, PT ;  /* 0x000000e20200720c */ /* 0x040fe40003f66270 */
[C---:B------:R-:W-:Y:S02]  /*10b50*/  ISETP.GE.OR P1, PT, R2.reuse, R229, !P1 ;  /* 0x000000e50200720c */ /* 0x040fe40004f26670 */
[----:B------:R-:W-:Y:S02]  /*10b60*/  ISETP.GE.OR P3, PT, R2, R230, !P3 ;  /* 0x000000e60200720c */ /* 0x000fe40005f66670 */
[----:B------:R-:W-:Y:S02]  /*10b70*/  FSEL R194, R33, -INF , !P2 ;  /* 0xff80000021c27808 */ /* 0x000fe40005000000 */
[----:B------:R-:W-:Y:S02]  /*10b80*/  ISETP.GE.AND P2, PT, R17, R226, PT ;  /* 0x000000e21100720c */ /* 0x000fe40003f46270 */
[----:B------:R-:W-:Y:S02]  /*10b90*/  FSEL R196, R35, -INF , !P0 ;  /* 0xff80000023c47808 */ /* 0x000fe40004000000 */
[C---:B------:R-:W-:Y:S02]  /*10ba0*/  ISETP.GE.AND P0, PT, R17.reuse, R225, PT ;  /* 0x000000e11100720c */ /* 0x040fe40003f06270 */
[----:B------:R-:W-:Y:S02]  /*10bb0*/  IADD3 R5, R0, 0x38, RZ ;  /* 0x0000003800057810 */ /* 0x000fe40007ffe0ff */
[----:B------:R-:W-:Y:S02]  /*10bc0*/  FSEL R209, R52, -INF , !P3 ;  /* 0xff80000034d17808 */ /* 0x000fe40005800000 */
[----:B------:R-:W-:Y:S02]  /*10bd0*/  FSEL R211, R54, -INF , !P1 ;  /* 0xff80000036d37808 */ /* 0x000fe40004800000 */
[C---:B------:R-:W-:Y:S02]  /*10be0*/  ISETP.GE.OR P2, PT, R17.reuse, R230, !P2 ;  /* 0x000000e61100720c */ /* 0x040fe40005746670 */
[----:B------:R-:W-:Y:S02]  /*10bf0*/  ISETP.GE.OR P0, PT, R17, R229, !P0 ;  /* 0x000000e51100720c */ /* 0x000fe40004706670 */
[C---:B------:R-:W-:Y:S02]  /*10c00*/  IADD3 R7, R0.reuse, 0x29, RZ ;  /* 0x0000002900077810 */ /* 0x040fe40007ffe0ff */
[CC--:B------:R-:W-:Y:S02]  /*10c10*/  ISETP.GE.AND P3, PT, R5.reuse, R226.reuse, PT ;  /* 0x000000e20500720c */ /* 0x0c0fe40003f66270 */
[-C--:B------:R-:W-:Y:S02]  /*10c20*/  ISETP.GE.AND P1, PT, R5, R225.reuse, PT ;  /* 0x000000e10500720c */ /* 0x080fe40003f26270 */
[----:B------:R-:W-:Y:S02]  /*10c30*/  FSEL R205, R37, -INF , !P2 ;  /* 0xff80000025cd7808 */ /* 0x000fe40005000000 */
[----:B------:R-:W-:Y:S02]  /*10c40*/  FSEL R207, R39, -INF , !P0 ;  /* 0xff80000027cf7808 */ /* 0x000fe40004000000 */
[C---:B------:R-:W-:Y:S01]  /*10c50*/  ISETP.GE.AND P2, PT, R7.reuse, R226, PT ;  /* 0x000000e20700720c */ /* 0x040fe20003f46270 */
[----:B------:R-:W-:Y:S01]  /*10c60*/  LDSM.16.MT88.4 R36, [R218+0x9000] ;  /* 0x00900000da24783b */ /* 0x000fe20000004200 */
[----:B------:R-:W-:Y:S02]  /*10c70*/  ISETP.GE.AND P0, PT, R7, R225, PT ;  /* 0x000000e10700720c */ /* 0x000fe40003f06270 */
[CC--:B------:R-:W-:Y:S02]  /*10c80*/  ISETP.GE.OR P3, PT, R5.reuse, R230.reuse, !P3 ;  /* 0x000000e60500720c */ /* 0x0c0fe40005f66670 */
[----:B------:R-:W-:Y:S02]  /*10c90*/  ISETP.GE.OR P1, PT, R5, R229, !P1 ;  /* 0x000000e50500720c */ /* 0x000fe40004f26670 */
[----:B------:R-:W-:Y:S02]  /*10ca0*/  IADD3 R6, R0, 0x31, RZ ;  /* 0x0000003100067810 */ /* 0x000fe40007ffe0ff */
[----:B------:R-:W-:Y:S02]  /*10cb0*/  FSEL R64, R64, -INF , !P3 ;  /* 0xff80000040407808 */ /* 0x000fe40005800000 */
[----:B------:R-:W-:Y:S02]  /*10cc0*/  FSEL R66, R66, -INF , !P1 ;  /* 0xff80000042427808 */ /* 0x000fe40004800000 */
[----:B------:R-:W-:Y:S02]  /*10cd0*/  FMNMX.FTZ R20, R110, R3, !PT ;  /* 0x000000036e147209 */ /* 0x000fe40007810000 */
[C---:B------:R-:W-:Y:S02]  /*10ce0*/  ISETP.GE.OR P2, PT, R7.reuse, R230, !P2 ;  /* 0x000000e60700720c */ /* 0x040fe40005746670 */
[----:B------:R-:W-:Y:S02]  /*10cf0*/  ISETP.GE.OR P0, PT, R7, R229, !P0 ;  /* 0x000000e50700720c */ /* 0x000fe40004706670 */
[C---:B------:R-:W-:Y:S02]  /*10d00*/  ISETP.GE.AND P3, PT, R0.reuse, R224, PT ;  /* 0x000000e00000720c */ /* 0x040fe40003f66270 */
[C---:B------:R-:W-:Y:S02]  /*10d10*/  ISETP.GE.AND P1, PT, R0.reuse, R223, PT ;  /* 0x000000df0000720c */ /* 0x040fe40003f26270 */
[C---:B------:R-:W-:Y:S02]  /*10d20*/  ISETP.GE.OR P3, PT, R0.reuse, R228, !P3 ;  /* 0x000000e40000720c */ /* 0x040fe40005f66670 */
[----:B------:R-:W-:Y:S02]  /*10d30*/  ISETP.GE.OR P1, PT, R0, R227, !P1 ;  /* 0x000000e30000720c */ /* 0x000fe40004f26670 */
[----:B------:R-:W-:Y:S02]  /*10d40*/  FSEL R240, R49, -INF , !P2 ;  /* 0xff80000031f07808 */ /* 0x000fe40005000000 */
[C---:B------:R-:W-:Y:S02]  /*10d50*/  ISETP.GE.AND P2, PT, R6.reuse, R226, PT ;  /* 0x000000e20600720c */ /* 0x040fe40003f46270 */
[----:B------:R-:W-:Y:S02]  /*10d60*/  FSEL R245, R51, -INF , !P0 ;  /* 0xff80000033f57808 */ /* 0x000fe40004000000 */
[----:B------:R-:W-:Y:S02]  /*10d70*/  ISETP.GE.AND P0, PT, R6, R225, PT ;  /* 0x000000e10600720c */ /* 0x000fe40003f06270 */
[----:B------:R-:W-:Y:S02]  /*10d80*/  IADD3 R4, R0, 0x39, RZ ;  /* 0x0000003900047810 */ /* 0x000fe40007ffe0ff */
[----:B------:R-:W-:Y:S02]  /*10d90*/  FMNMX.FTZ R0, R176, R20, !PT ;  /* 0x00000014b0007209 */ /* 0x000fe40007810000 */
[----:B------:R-:W-:Y:S02]  /*10da0*/  FSEL R20, R8, -INF , !P3 ;  /* 0xff80000008147808 */ /* 0x000fe40005800000 */
[C---:B------:R-:W-:Y:S02]  /*10db0*/  ISETP.GE.OR P2, PT, R6.reuse, R230, !P2 ;  /* 0x000000e60600720c */ /* 0x040fe40005746670 */
[----:B------:R-:W-:Y:S02]  /*10dc0*/  ISETP.GE.OR P0, PT, R6, R229, !P0 ;  /* 0x000000e50600720c */ /* 0x000fe40004706670 */
[----:B------:R-:W-:Y:S02]  /*10dd0*/  FMNMX.FTZ R8, R179, R0, !PT ;  /* 0x00000000b3087209 */ /* 0x000fe40007810000 */
[----:B------:R-:W-:Y:S02]  /*10de0*/  FSEL R210, R53, -INF , !P2 ;  /* 0xff80000035d27808 */ /* 0x000fe40005000000 */
[----:B------:R-:W-:Y:S02]  /*10df0*/  FSEL R212, R55, -INF , !P0 ;  /* 0xff80000037d47808 */ /* 0x000fe40004000000 */
[----:B------:R-:W-:Y:S01]  /*10e00*/  FMNMX.FTZ R8, R178, R8, !PT ;  /* 0x00000008b2087209 */ /* 0x000fe20007810000 */
[----:B------:R-:W-:Y:S01]  /*10e10*/  LDSM.16.MT88.4 R52, [R216+0xa000] ;  /* 0x00a00000d834783b */ /* 0x000fe20000004200 */
[C---:B------:R-:W-:Y:S02]  /*10e20*/  ISETP.GE.AND P2, PT, R4.reuse, R226, PT ;  /* 0x000000e20400720c */ /* 0x040fe40003f46270 */
[C---:B------:R-:W-:Y:S02]  /*10e30*/  ISETP.GE.AND P0, PT, R4.reuse, R225, PT ;  /* 0x000000e10400720c */ /* 0x040fe40003f06270 */
[C---:B------:R-:W-:Y:S02]  /*10e40*/  ISETP.GE.OR P2, PT, R4.reuse, R230, !P2 ;  /* 0x000000e60400720c */ /* 0x040fe40005746670 */
[----:B------:R-:W-:Y:S02]  /*10e50*/  ISETP.GE.OR P0, PT, R4, R229, !P0 ;  /* 0x000000e50400720c */ /* 0x000fe40004706670 */
[----:B------:R-:W-:Y:S02]  /*10e60*/  FMNMX.FTZ R8, R185, R8, !PT ;  /* 0x00000008b9087209 */ /* 0x000fe40007810000 */
[----:B------:R-:W-:Y:S02]  /*10e70*/  FSEL R65, R65, -INF , !P2 ;  /* 0xff80000041417808 */ /* 0x000fe40005000000 */
[----:B------:R-:W-:Y:S02]  /*10e80*/  FSEL R67, R67, -INF , !P0 ;  /* 0xff80000043437808 */ /* 0x000fe40004000000 */
[C---:B------:R-:W-:Y:S02]  /*10e90*/  ISETP.GE.AND P2, PT, R108.reuse, R224, PT ;  /* 0x000000e06c00720c */ /* 0x040fe40003f46270 */
[----:B------:R-:W-:Y:S02]  /*10ea0*/  ISETP.GE.AND P0, PT, R108, R223, PT ;  /* 0x000000df6c00720c */ /* 0x000fe40003f06270 */
[----:B------:R-:W-:Y:S02]  /*10eb0*/  FMNMX.FTZ R8, R186, R8, !PT ;  /* 0x00000008ba087209 */ /* 0x000fe40007810000 */
[C---:B------:R-:W-:Y:S02]  /*10ec0*/  ISETP.GE.OR P2, PT, R108.reuse, R228, !P2 ;  /* 0x000000e46c00720c */ /* 0x040fe40005746670 */
[----:B------:R-:W-:Y:S02]  /*10ed0*/  ISETP.GE.OR P0, PT, R108, R227, !P0 ;  /* 0x000000e36c00720c */ /* 0x000fe40004706670 */
[----:B------:R-:W-:Y:S02]  /*10ee0*/  FMNMX.FTZ R8, R192, R8, !PT ;  /* 0x00000008c0087209 */ /* 0x000fe40007810000 */
[----:B------:R-:W-:Y:S02]  /*10ef0*/  FMNMX.FTZ R0, R111, R100, !PT ;  /* 0x000000646f007209 */ /* 0x000fe40007810000 */
[----:B------:R-:W-:Y:S02]  /*10f00*/  FSEL R21, R10, -INF , !P1 ;  /* 0xff8000000a157808 */ /* 0x000fe40004800000 */
[----:B------:R-:W-:Y:S02]  /*10f10*/  FSEL R10, R9, -INF , !P2 ;  /* 0xff800000090a7808 */ /* 0x000fe40005000000 */
[----:B------:R-:W-:Y:S02]  /*10f20*/  FSEL R11, R11, -INF , !P0 ;  /* 0xff8000000b0b7808 */ /* 0x000fe40004000000 */
[----:B------:R-:W-:Y:S02]  /*10f30*/  ISETP.GE.AND P0, PT, R104, R224, PT ;  /* 0x000000e06800720c */ /* 0x000fe40003f06270 */
[----:B------:R-:W-:Y:S02]  /*10f40*/  FMNMX.FTZ R8, R194, R8, !PT ;  /* 0x00000008c2087209 */ /* 0x000fe40007810000 */
[C---:B------:R-:W-:Y:S02]  /*10f50*/  ISETP.GE.AND P2, PT, R104.reuse, R223, PT ;  /* 0x000000df6800720c */ /* 0x040fe40003f46270 */
[----:B------:R-:W-:Y:S02]  /*10f60*/  FMNMX.FTZ R0, R177, R0, !PT ;  /* 0x00000000b1007209 */ /* 0x000fe40007810000 */
[C---:B------:R-:W-:Y:S02]  /*10f70*/  ISETP.GE.OR P0, PT, R104.reuse, R228, !P0 ;  /* 0x000000e46800720c */ /* 0x040fe40004706670 */
[----:B------:R-:W-:Y:S02]  /*10f80*/  ISETP.GE.OR P2, PT, R104, R227, !P2 ;  /* 0x000000e36800720c */ /* 0x000fe40005746670 */
        /* <DEDUP_REMOVED lines=14> */
[C---:B------:R-:W-:Y:S02]  /*11070*/  ISETP.GE.AND P1, PT, R105.reuse, R224, PT ;  /* 0x000000e06900720c */ /* 0x040fe40003f26270 */
[----:B------:R-:W-:Y:S02]  /*11080*/  ISETP.GE.AND P3, PT, R105, R223, PT ;  /* 0x000000df6900720c */ /* 0x000fe40003f66270 */
[----:B------:R-:W-:Y:S02]  /*11090*/  FMNMX.FTZ R104, R65, R104, !PT ;  /* 0x0000006841687209 */ /* 0x000fe40007810000 */
[C---:B------:R-:W-:Y:S02]  /*110a0*/  ISETP.GE.OR P1, PT, R105.reuse, R228, !P1 ;  /* 0x000000e46900720c */ /* 0x040fe40004f26670 */
[----:B------:R-:W-:Y:S02]  /*110b0*/  ISETP.GE.OR P3, PT, R105, R227, !P3 ;  /* 0x000000e36900720c */ /* 0x000fe40005f66670 */
[----:B------:R-:W-:Y:S02]  /*110c0*/  FMNMX.FTZ R105, R207, R0, !PT ;  /* 0x00000000cf697209 */ /* 0x000fe40007810000 */
[----:B------:R-:W1:Y:S01]  /*110d0*/  SHFL.BFLY PT, R0, R104, 0x2, 0x1f ;  /* 0x0c401f0068007f89 */ /* 0x000e6200000e0000 */
[----:B------:R-:W-:Y:S02]  /*110e0*/  FSEL R14, R14, -INF , !P3 ;  /* 0xff8000000e0e7808 */ /* 0x000fe40005800000 */
[----:B------:R-:W-:Y:S02]  /*110f0*/  ISETP.GE.AND P3, PT, R102, R224, PT ;  /* 0x000000e06600720c */ /* 0x000fe40003f66270 */
[----:B------:R-:W-:Y:S02]  /*11100*/  FSEL R12, R12, -INF , !P1 ;  /* 0xff8000000c0c7808 */ /* 0x000fe40004800000 */
[----:B------:R-:W-:Y:S02]  /*11110*/  ISETP.GE.OR P3, PT, R102, R228, !P3 ;  /* 0x000000e46600720c */ /* 0x000fe40005f66670 */
[-C--:B------:R-:W-:Y:S02]  /*11120*/  ISETP.GE.AND P1, PT, R103, R224.reuse, PT ;  /* 0x000000e06700720c */ /* 0x080fe40003f26270 */
[----:B------:R-:W-:Y:S02]  /*11130*/  FSEL R190, R25, -INF , !P3 ;  /* 0xff80000019be7808 */ /* 0x000fe40005800000 */
[----:B------:R-:W-:Y:S02]  /*11140*/  ISETP.GE.AND P3, PT, R101, R224, PT ;  /* 0x000000e06500720c */ /* 0x000fe40003f66270 */
[----:B------:R-:W-:Y:S02]  /*11150*/  FSEL R13, R13, -INF , !P0 ;  /* 0xff8000000d0d7808 */ /* 0x000fe40004000000 */
[----:B------:R-:W-:Y:S02]  /*11160*/  ISETP.GE.OR P3, PT, R101, R228, !P3 ;  /* 0x000000e46500720c */ /* 0x000fe40005f66670 */
[----:B------:R-:W-:Y:S02]  /*11170*/  ISETP.GE.AND P0, PT, R103, R223, PT ;  /* 0x000000df6700720c */ /* 0x000fe40003f06270 */
[----:B------:R-:W-:Y:S02]  /*11180*/  FSEL R191, R28, -INF , !P3 ;  /* 0xff8000001cbf7808 */ /* 0x000fe40005800000 */
[----:B------:R-:W-:Y:S02]  /*11190*/  ISETP.GE.AND P3, PT, R17, R224, PT ;  /* 0x000000e01100720c */ /* 0x000fe40003f66270 */
[----:B-1----:R-:W-:Y:S02]  /*111a0*/  FMNMX.FTZ R104, R104, R0, !PT ;  /* 0x0000000068687209 */ /* 0x002fe40007810000 */
[CC--:B------:R-:W-:Y:S02]  /*111b0*/  ISETP.GE.OR P1, PT, R103.reuse, R228.reuse, !P1 ;  /* 0x000000e46700720c */ /* 0x0c0fe40004f26670 */
[----:B------:R-:W-:Y:S01]  /*111c0*/  ISETP.GE.OR P0, PT, R103, R227, !P0 ;  /* 0x000000e36700720c */ /* 0x000fe20004706670 */
[----:B------:R-:W1:Y:S01]  /*111d0*/  SHFL.BFLY PT, R9, R104, 0x1, 0x1f ;  /* 0x0c201f0068097f89 */ /* 0x000e6200000e0000 */
[----:B------:R-:W-:Y:S02]  /*111e0*/  ISETP.GE.OR P3, PT, R17, R228, !P3 ;  /* 0x000000e41100720c */ /* 0x000fe40005f66670 */
[----:B------:R-:W-:Y:S02]  /*111f0*/  FSEL R189, R24, -INF , !P1 ;  /* 0xff80000018bd7808 */ /* 0x000fe40004800000 */
[----:B------:R-:W-:Y:S02]  /*11200*/  FSEL R197, R26, -INF , !P0 ;  /* 0xff8000001ac57808 */ /* 0x000fe40004000000 */
[-C--:B------:R-:W-:Y:S02]  /*11210*/  ISETP.GE.AND P0, PT, R19, R223.reuse, PT ;  /* 0x000000df1300720c */ /* 0x080fe40003f06270 */
[-C--:B------:R-:W-:Y:S02]  /*11220*/  ISETP.GE.AND P1, PT, R101, R223.reuse, PT ;  /* 0x000000df6500720c */ /* 0x080fe40003f26270 */
[----:B------:R-:W-:Y:S02]  /*11230*/  FSEL R203, R41, -INF , !P3 ;  /* 0xff80000029cb7808 */ /* 0x000fe40005800000 */
[C---:B------:R-:W-:Y:S02]  /*11240*/  ISETP.GE.AND P3, PT, R16.reuse, R223, PT ;  /* 0x000000df1000720c */ /* 0x040fe40003f66270 */
[-C--:B------:R-:W-:Y:S02]  /*11250*/  ISETP.GE.OR P0, PT, R19, R227.reuse, !P0 ;  /* 0x000000e31300720c */ /* 0x080fe40004706670 */
[-C--:B------:R-:W-:Y:S02]  /*11260*/  ISETP.GE.OR P1, PT, R101, R227.reuse, !P1 ;  /* 0x000000e36500720c */ /* 0x080fe40004f26670 */
[----:B------:R-:W-:Y:S02]  /*11270*/  ISETP.GE.OR P3, PT, R16, R227, !P3 ;  /* 0x000000e31000720c */ /* 0x000fe40005f66670 */
[----:B------:R-:W-:Y:S02]  /*11280*/  FSEL R199, R30, -INF , !P1 ;  /* 0xff8000001ec77808 */ /* 0x000fe40004800000 */
[CC--:B------:R-:W-:Y:S02]  /*11290*/  ISETP.GE.AND P1, PT, R18.reuse, R224.reuse, PT ;  /* 0x000000e01200720c */ /* 0x0c0fe40003f26270 */
[----:B------:R-:W-:Y:S02]  /*112a0*/  FSEL R200, R31, -INF , !P0 ;  /* 0xff8000001fc87808 */ /* 0x000fe40004000000 */
[----:B------:R-:W-:Y:S02]  /*112b0*/  ISETP.GE.AND P0, PT, R18, R223, PT ;  /* 0x000000df1200720c */ /* 0x000fe40003f06270 */
[----:B------:R-:W-:Y:S02]  /*112c0*/  FSEL R235, R46, -INF , !P3 ;  /* 0xff8000002eeb7808 */ /* 0x000fe40005800000 */
[----:B------:R-:W-:Y:S02]  /*112d0*/  ISETP.GE.AND P3, PT, R6, R224, PT ;  /* 0x000000e00600720c */ /* 0x000fe40003f66270 */
[CC--:B------:R-:W-:Y:S02]  /*112e0*/  ISETP.GE.OR P1, PT, R18.reuse, R228.reuse, !P1 ;  /* 0x000000e41200720c */ /* 0x0c0fe40004f26670 */
[----:B------:R-:W-:Y:S02]  /*112f0*/  ISETP.GE.OR P0, PT, R18, R227, !P0 ;  /* 0x000000e31200720c */ /* 0x000fe40004706670 */
[----:B-1----:R-:W-:Y:S02]  /*11300*/  FMNMX.FTZ R104, R104, R9, !PT ;  /* 0x0000000968687209 */ /* 0x002fe40007810000 */
[----:B------:R-:W-:Y:S02]  /*11310*/  ISETP.GE.OR P3, PT, R6, R228, !P3 ;  /* 0x000000e40600720c */ /* 0x000fe40005f66670 */
[----:B------:R-:W-:Y:S01]  /*11320*/  FMNMX.FTZ R105, R242, R105, !PT ;  /* 0x00000069f2697209 */ /* 0x000fe20007810000 */
[----:B------:R-:W-:Y:S01]  /*11330*/  FMUL.FTZ R109, R104, c[0x0][0x23c] ;  /* 0x00008f00686d7a20 */ /* 0x000fe20000410000 */
[----:B------:R-:W-:Y:S02]  /*11340*/  FSEL R201, R40, -INF , !P1 ;  /* 0xff80000028c97808 */ /* 0x000fe40004800000 */
[-C--:B------:R-:W-:Y:S02]  /*11350*/  ISETP.GE.AND P1, PT, R16, R224.reuse, PT ;  /* 0x000000e01000720c */ /* 0x080fe40003f26270 */
[----:B------:R-:W-:Y:S02]  /*11360*/  FSEL R234, R42, -INF , !P0 ;  /* 0xff8000002aea7808 */ /* 0x000fe40004000000 */
[----:B------:R-:W-:Y:S02]  /*11370*/  ISETP.GE.AND P0, PT, R7, R224, PT ;  /* 0x000000e00700720c */ /* 0x000fe40003f06270 */
[----:B------:R-:W-:Y:S02]  /*11380*/  FMNMX.FTZ R0, R21, R107, !PT ;  /* 0x0000006b15007209 */ /* 0x000fe40007810000 */
[----:B------:R-:W-:Y:S02]  /*11390*/  FSEL R15, R15, -INF , !P2 ;  /* 0xff8000000f0f7808 */ /* 0x000fe40005000000 */
[----:B------:R-:W-:Y:S02]  /*113a0*/  FSEL R57, R57, -INF , !P3 ;  /* 0xff80000039397808 */ /* 0x000fe40005800000 */
[----:B------:R-:W-:Y:S02]  /*113b0*/  FSETP.NEU.FTZ.AND P3, PT, R104, -INF , PT ;  /* 0xff8000006800780b */ /* 0x000fe40003f7d000 */
[----:B------:R-:W-:Y:S02]  /*113c0*/  ISETP.GE.AND P2, PT, R102, R223, PT ;  /* 0x000000df6600720c */ /* 0x000fe40003f46270 */
[----:B------:R-:W-:Y:S02]  /*113d0*/  FMNMX.FTZ R105, R245, R105, !PT ;  /* 0x00000069f5697209 */ /* 0x000fe40007810000 */
[-C--:B------:R-:W-:Y:S02]  /*113e0*/  ISETP.GE.OR P1, PT, R16, R228.reuse, !P1 ;  /* 0x000000e41000720c */ /* 0x080fe40004f26670 */
[----:B------:R-:W-:Y:S02]  /*113f0*/  ISETP.GE.OR P0, PT, R7, R228, !P0 ;  /* 0x000000e40700720c */ /* 0x000fe40004706670 */
[----:B------:R-:W-:Y:S02]  /*11400*/  FMNMX.FTZ R0, R11, R0, !PT ;  /* 0x000000000b007209 */ /* 0x000fe40007810000 */
[----:B------:R-:W-:Y:S02]  /*11410*/  FSEL R109, R109, RZ, P3 ;  /* 0x000000ff6d6d7208 */ /* 0x000fe40001800000 */
[----:B------:R-:W-:Y:S02]  /*11420*/  ISETP.GE.OR P2, PT, R102, R227, !P2 ;  /* 0x000000e36600720c */ /* 0x000fe40005746670 */
[----:B------:R-:W-:Y:S02]  /*11430*/  FMNMX.FTZ R105, R211, R105, !PT ;  /* 0x00000069d3697209 */ /* 0x000fe40007810000 */
[----:B------:R-:W-:Y:S02]  /*11440*/  FSEL R202, R44, -INF , !P1 ;  /* 0xff8000002cca7808 */ /* 0x000fe40004800000 */
[----:B------:R-:W-:Y:S02]  /*11450*/  FSEL R215, R45, -INF , !P0 ;  /* 0xff8000002dd77808 */ /* 0x000fe40004000000 */
[C---:B------:R-:W-:Y:S02]  /*11460*/  ISETP.GE.AND P0, PT, R2.reuse, R223, PT ;  /* 0x000000df0200720c */ /* 0x040fe40003f06270 */
[----:B------:R-:W-:Y:S02]  /*11470*/  ISETP.GE.AND P1, PT, R2, R224, PT ;  /* 0x000000e00200720c */ /* 0x000fe40003f26270 */
[----:B------:R-:W-:Y:S02]  /*11480*/  FMNMX.FTZ R103, R20, R106, !PT ;  /* 0x0000006a14677209 */ /* 0x000fe40007810000 */
[----:B------:R-:W-:Y:S02]  /*11490*/  FSEL R198, R27, -INF , !P2 ;  /* 0xff8000001bc67808 */ /* 0x000fe40005000000 */
[C---:B------:R-:W-:Y:S02]  /*114a0*/  ISETP.GE.AND P2, PT, R19.reuse, R224, PT ;  /* 0x000000e01300720c */ /* 0x040fe40003f46270 */
[----:B------:R-:W-:Y:S02]  /*114b0*/  FMNMX.FTZ R105, R212, R105, !PT ;  /* 0x00000069d4697209 */ /* 0x000fe40007810000 */
[----:B------:R-:W-:Y:S02]  /*114c0*/  FMNMX.FTZ R0, R14, R0, !PT ;  /* 0x000000000e007209 */ /* 0x000fe40007810000 */
[C---:B------:R-:W-:Y:S02]  /*114d0*/  ISETP.GE.OR P0, PT, R2.reuse, R227, !P0 ;  /* 0x000000e30200720c */ /* 0x040fe40004706670 */
[-C--:B------:R-:W-:Y:S01]  /*114e0*/  ISETP.GE.OR P1, PT, R2, R228.reuse, !P1 ;  /* 0x000000e40200720c */ /* 0x080fe20004f26670 */
[--C-:B------:R-:W-:Y:S01]  /*114f0*/  FFMA.FTZ R2, R110, c[0x0][0x23c], -R109.reuse ;  /* 0x00008f006e027a23 */ /* 0x100fe2000001086d */
[----:B------:R-:W-:Y:S02]  /*11500*/  ISETP.GE.OR P2, PT, R19, R228, !P2 ;  /* 0x000000e41300720c */ /* 0x000fe40005746670 */
[----:B------:R-:W-:Y:S01]  /*11510*/  FMNMX.FTZ R105, R66, R105, !PT ;  /* 0x0000006942697209 */ /* 0x000fe20007810000 */
[----:B------:R1:W-:Y:S01]  /*11520*/  MUFU.EX2 R249, R2 ;  /* 0x0000000200f97308 */ /* 0x0003e20000000800 */
[----:B------:R-:W-:Y:S02]  /*11530*/  FMNMX.FTZ R103, R10, R103, !PT ;  /* 0x000000670a677209 */ /* 0x000fe40007810000 */
[----:B------:R-:W-:Y:S02]  /*11540*/  FMNMX.FTZ R0, R15, R0, !PT ;  /* 0x000000000f007209 */ /* 0x000fe40007810000 */
[----:B------:R-:W-:Y:S02]  /*11550*/  FMNMX.FTZ R105, R67, R105, !PT ;  /* 0x0000006943697209 */ /* 0x000fe40007810000 */
[----:B------:R-:W-:Y:S02]  /*11560*/  FSEL R193, R29, -INF , !P2 ;  /* 0xff8000001dc17808 */ /* 0x000fe40005000000 */
[----:B------:R-:W-:Y:S01]  /*11570*/  ISETP.GE.AND P2, PT, R17, R223, PT ;  /* 0x000000df1100720c */ /* 0x000fe20003f46270 */
[----:B------:R-:W2:Y:S01]  /*11580*/  SHFL.BFLY PT, R8, R105, 0x2, 0x1f ;  /* 0x0c401f0069087f89 */ /* 0x000ea200000e0000 */
[----:B------:R-:W-:Y:S02]  /*11590*/  FMNMX.FTZ R103, R12, R103, !PT ;  /* 0x000000670c677209 */ /* 0x000fe40007810000 */
[----:B------:R-:W-:Y:S02]  /*115a0*/  FMNMX.FTZ R0, R197, R0, !PT ;  /* 0x00000000c5007209 */ /* 0x000fe40007810000 */
[----:B------:R-:W-:Y:S02]  /*115b0*/  ISETP.GE.OR P2, PT, R17, R227, !P2 ;  /* 0x000000e31100720c */ /* 0x000fe40005746670 */
[----:B------:R-:W-:Y:S02]  /*115c0*/  FMNMX.FTZ R103, R13, R103, !PT ;  /* 0x000000670d677209 */ /* 0x000fe40007810000 */
[----:B------:R-:W-:Y:S02]  /*115d0*/  FMNMX.FTZ R0, R198, R0, !PT ;  /* 0x00000000c6007209 */ /* 0x000fe40007810000 */
[----:B------:R-:W-:Y:S02]  /*115e0*/  FSEL R237, R43, -INF , !P2 ;  /* 0xff8000002bed7808 */ /* 0x000fe40005000000 */
[----:B------:R-:W-:Y:S01]  /*115f0*/  ISETP.GE.AND P2, PT, R7, R223, PT ;  /* 0x000000df0700720c */ /* 0x000fe20003f46270 */
[--C-:B-1----:R-:W-:Y:S01]  /*11600*/  FFMA.FTZ R2, R176, c[0x0][0x23c], -R109.reuse ;  /* 0x00008f00b0027a23 */ /* 0x102fe2000001086d */
[----:B------:R-:W-:Y:S02]  /*11610*/  FMNMX.FTZ R103, R189, R103, !PT ;  /* 0x00000067bd677209 */ /* 0x000fe40007810000 */
[----:B------:R-:W-:Y:S01]  /*11620*/  FMNMX.FTZ R0, R199, R0, !PT ;  /* 0x00000000c7007209 */ /* 0x000fe20007810000 */
[----:B------:R1:W3:Y:S01]  /*11630*/  MUFU.EX2 R244, R2 ;  /* 0x0000000200f47308 */ /* 0x0002e20000000800 */
[----:B------:R-:W-:Y:S02]  /*11640*/  ISETP.GE.OR P2, PT, R7, R227, !P2 ;  /* 0x000000e30700720c */ /* 0x000fe40005746670 */
[----:B------:R-:W-:Y:S02]  /*11650*/  FMNMX.FTZ R103, R190, R103, !PT ;  /* 0x00000067be677209 */ /* 0x000fe40007810000 */
[----:B------:R-:W-:Y:S02]  /*11660*/  FMNMX.FTZ R0, R200, R0, !PT ;  /* 0x00000000c8007209 */ /* 0x000fe40007810000 */
[----:B------:R-:W-:Y:S02]  /*11670*/  FSEL R238, R47, -INF , !P2 ;  /* 0xff8000002fee7808 */ /* 0x000fe40005000000 */
[----:B------:R-:W-:Y:S02]  /*11680*/  ISETP.GE.AND P2, PT, R5, R224, PT ;  /* 0x000000e00500720c */ /* 0x000fe40003f46270 */
[----:B------:R-:W-:Y:S02]  /*11690*/  FMNMX.FTZ R103, R191, R103, !PT ;  /* 0x00000067bf677209 */ /* 0x000fe40007810000 */
[----:B------:R-:W-:Y:S02]  /*116a0*/  FMNMX.FTZ R0, R234, R0, !PT ;  /* 0x00000000ea007209 */ /* 0x000fe40007810000 */
[----:B------:R-:W-:Y:S02]  /*116b0*/  FSEL R56, R56, -INF , !P1 ;  /* 0xff80000038387808 */ /* 0x000fe40004800000 */
[C---:B------:R-:W-:Y:S02]  /*116c0*/  ISETP.GE.AND P1, PT, R4.reuse, R224, PT ;  /* 0x000000e00400720c */ /* 0x040fe40003f26270 */
[----:B------:R-:W-:Y:S02]  /*116d0*/  ISETP.GE.OR P2, PT, R5, R228, !P2 ;  /* 0x000000e40500720c */ /* 0x000fe40005746670 */
[----:B------:R-:W-:Y:S02]  /*116e0*/  FMNMX.FTZ R103, R193, R103, !PT ;  /* 0x00000067c1677209 */ /* 0x000fe40007810000 */
[----:B------:R-:W-:Y:S02]  /*116f0*/  FMNMX.FTZ R0, R237, R0, !PT ;  /* 0x00000000ed007209 */ /* 0x000fe40007810000 */
[----:B------:R-:W-:Y:S02]  /*11700*/  ISETP.GE.OR P1, PT, R4, R228, !P1 ;  /* 0x000000e40400720c */ /* 0x000fe40004f26670 */
[----:B------:R-:W-:Y:S02]  /*11710*/  FSEL R60, R60, -INF , !P2 ;  /* 0xff8000003c3c7808 */ /* 0x000fe40005000000 */
[----:B------:R-:W-:Y:S02]  /*11720*/  ISETP.GE.AND P2, PT, R6, R223, PT ;  /* 0x000000df0600720c */ /* 0x000fe40003f46270 */
[----:B------:R-:W-:Y:S02]  /*11730*/  FMNMX.FTZ R0, R235, R0, !PT ;  /* 0x00000000eb007209 */ /* 0x000fe40007810000 */
[----:B------:R-:W-:Y:S02]  /*11740*/  FMNMX.FTZ R103, R201, R103, !PT ;  /* 0x00000067c9677209 */ /* 0x000fe40007810000 */
[----:B------:R-:W-:Y:S02]  /*11750*/  FSEL R217, R61, -INF , !P1 ;  /* 0xff8000003dd97808 */ /* 0x000fe40004800000 */
[----:B------:R-:W-:Y:S02]  /*11760*/  FSEL R58, R58, -INF , !P0 ;  /* 0xff8000003a3a7808 */ /* 0x000fe40004000000 */
[----:B------:R-:W-:Y:S02]  /*11770*/  ISETP.GE.OR P2, PT, R6, R227, !P2 ;  /* 0x000000e30600720c */ /* 0x000fe40005746670 */
[----:B------:R-:W-:Y:S02]  /*11780*/  FMNMX.FTZ R103, R203, R103, !PT ;  /* 0x00000067cb677209 */ /* 0x000fe40007810000 */
[----:B------:R-:W-:Y:S02]  /*11790*/  ISETP.GE.AND P1, PT, R5, R223, PT ;  /* 0x000000df0500720c */ /* 0x000fe40003f26270 */
[----:B------:R-:W-:Y:S02]  /*117a0*/  FMNMX.FTZ R0, R238, R0, !PT ;  /* 0x00000000ee007209 */ /* 0x000fe40007810000 */
[----:B--2---:R-:W-:Y:S02]  /*117b0*/  FMNMX.FTZ R105, R105, R8, !PT ;  /* 0x0000000869697209 */ /* 0x004fe40007810000 */
[----:B------:R-:W-:Y:S02]  /*117c0*/  ISETP.GE.OR P1, PT, R5, R227, !P1 ;  /* 0x000000e30500720c */ /* 0x000fe40004f26670 */
[----:B------:R-:W-:Y:S01]  /*117d0*/  FSEL R59, R59, -INF , !P2 ;  /* 0xff8000003b3b7808 */ /* 0x000fe20005000000 */
[----:B------:R-:W2:Y:S01]  /*117e0*/  SHFL.BFLY PT, R8, R105, 0x1, 0x1f ;  /* 0x0c201f0069087f89 */ /* 0x000ea200000e0000 */
[----:B------:R-:W-:Y:S02]  /*117f0*/  FMNMX.FTZ R0, R58, R0, !PT ;  /* 0x000000003a007209 */ /* 0x000fe40007810000 */
        /* <DEDUP_REMOVED lines=9> */
[----:B------:R-:W-:Y:S02]  /*11890*/  FMNMX.FTZ R103, R57, R103, !PT ;  /* 0x0000006739677209 */ /* 0x000fe40007810000 */
[----:B------:R-:W-:Y:S02]  /*118a0*/  FMNMX.FTZ R0, R108, R0, !PT ;  /* 0x000000006c007209 */ /* 0x000fe40007810000 */
[----:B------:R-:W-:Y:S02]  /*118b0*/  FMNMX.FTZ R103, R60, R103, !PT ;  /* 0x000000673c677209 */ /* 0x000fe40007810000 */
[----:B--2---:R-:W-:Y:S01]  /*118c0*/  FMNMX.FTZ R105, R105, R8, !PT ;  /* 0x0000000869697209 */ /* 0x004fe20007810000 */
[----:B-1----:R-:W1:Y:S01]  /*118d0*/  SHFL.BFLY PT, R2, R0, 0x2, 0x1f ;  /* 0x0c401f0000027f89 */ /* 0x002e6200000e0000 */
[----:B------:R-:W-:Y:S02]  /*118e0*/  FMNMX.FTZ R103, R217, R103, !PT ;  /* 0x00000067d9677209 */ /* 0x000fe40007810000 */
[C---:B------:R-:W-:Y:S01]  /*118f0*/  FSETP.NEU.FTZ.AND P2, PT, R105.reuse, -INF , PT ;  /* 0xff8000006900780b */ /* 0x040fe20003f5d000 */
[----:B------:R-:W-:Y:S01]  /*11900*/  FMUL.FTZ R110, R105, c[0x0][0x23c] ;  /* 0x00008f00696e7a20 */ /* 0x000fe20000410000 */
[----:B---3--:R-:W-:Y:S03]  /*11910*/  F2FP.BF16.PACK_AB R176, R244, R249 ;  /* 0x000000f9f4b0723e */ /* 0x008fe600000010ff */
[----:B------:R-:W2:Y:S01]  /*11920*/  SHFL.BFLY PT, R7, R103, 0x2, 0x1f ;  /* 0x0c401f0067077f89 */ /* 0x000ea200000e0000 */
[----:B------:R-:W-:Y:S05]  /*11930*/  FSEL R110, R110, RZ, P2 ;  /* 0x000000ff6e6e7208 */ /* 0x000fea0001000000 */
[--C-:B------:R-:W-:Y:S04]  /*11940*/  FFMA.FTZ R4, R111, c[0x0][0x23c], -R110.reuse ;  /* 0x00008f006f047a23 */ /* 0x100fe8000001086e */
[----:B------:R3:W-:Y:S01]  /*11950*/  MUFU.EX2 R213, R4 ;  /* 0x0000000400d57308 */ /* 0x0007e20000000800 */
[----:B-1----:R-:W-:Y:S01]  /*11960*/  FMNMX.FTZ R0, R0, R2, !PT ;  /* 0x0000000200007209 */ /* 0x002fe20007810000 */
[--C-:B------:R-:W-:Y:S08]  /*11970*/  FFMA.FTZ R2, R180, c[0x0][0x23c], -R110.reuse ;  /* 0x00008f00b4027a23 */ /* 0x100ff0000001086e */
[----:B------:R1:W-:Y:S01]  /*11980*/  MUFU.EX2 R248, R2 ;  /* 0x0000000200f87308 */ /* 0x0003e20000000800 */
[----:B--2---:R-:W-:Y:S05]  /*11990*/  FMNMX.FTZ R103, R103, R7, !PT ;  /* 0x0000000767677209 */ /* 0x004fea0007810000 */
[----:B------:R-:W2:Y:S01]  /*119a0*/  SHFL.BFLY PT, R5, R103, 0x1, 0x1f ;  /* 0x0c201f0067057f89 */ /* 0x000ea200000e0000 */
[----:B---3--:R-:W-:Y:S04]  /*119b0*/  FFMA.FTZ R4, R177, c[0x0][0x23c], -R110 ;  /* 0x00008f00b1047a23 */ /* 0x008fe8000001086e */
[----:B------:R3:W4:Y:S03]  /*119c0*/  MUFU.EX2 R48, R4 ;  /* 0x0000000400307308 */ /* 0x0007260000000800 */
[----:B-1----:R-:W1:Y:S01]  /*119d0*/  SHFL.BFLY PT, R2, R0, 0x1, 0x1f ;  /* 0x0c201f0000027f89 */ /* 0x002e6200000e0000 */
[----:B--2---:R-:W-:Y:S04]  /*119e0*/  FMNMX.FTZ R103, R103, R5, !PT ;  /* 0x0000000567677209 */ /* 0x004fe80007810000 */
[C---:B------:R-:W-:Y:S01]  /*119f0*/  FSETP.NEU.FTZ.AND P1, PT, R103.reuse, -INF , PT ;  /* 0xff8000006700780b */ /* 0x040fe20003f3d000 */
[----:B------:R-:W-:Y:S02]  /*11a00*/  FMUL.FTZ R111, R103, c[0x0][0x23c] ;  /* 0x00008f00676f7a20 */ /* 0x000fe40000410000 */
[----:B---3--:R-:W-:Y:S03]  /*11a10*/  FFMA.FTZ R4, R179, c[0x0][0x23c], -R109 ;  /* 0x00008f00b3047a23 */ /* 0x008fe6000001086d */
[----:B------:R-:W-:Y:S02]  /*11a20*/  FSEL R111, R111, RZ, P1 ;  /* 0x000000ff6f6f7208 */ /* 0x000fe40000800000 */
[----:B----4-:R-:W-:Y:S01]  /*11a30*/  F2FP.BF16.PACK_AB R177, R48, R213 ;  /* 0x000000d530b1723e */ /* 0x010fe200000010ff */
[----:B------:R2:W-:Y:S01]  /*11a40*/  MUFU.EX2 R247, R4 ;  /* 0x0000000400f77308 */ /* 0x0005e20000000800 */
[----:B-1----:R-:W-:Y:S01]  /*11a50*/  FMNMX.FTZ R102, R0, R2, !PT ;  /* 0x0000000200667209 */ /* 0x002fe20007810000 */
[----:B------:R-:W-:Y:S03]  /*11a60*/  FFMA.FTZ R0, R12, c[0x0][0x23c], -R111 ;  /* 0x00008f000c007a23 */ /* 0x000fe6000001086f */
[C---:B------:R-:W-:Y:S01]  /*11a70*/  FSETP.NEU.FTZ.AND P0, PT, R102.reuse, -INF , PT ;  /* 0xff8000006600780b */ /* 0x040fe20003f1d000 */
[----:B------:R-:W-:Y:S04]  /*11a80*/  FMUL.FTZ R184, R102, c[0x0][0x23c] ;  /* 0x00008f0066b87a20 */ /* 0x000fe80000410000 */
[----:B------:R1:W-:Y:S01]  /*11a90*/  MUFU.EX2 R243, R0 ;  /* 0x0000000000f37308 */ /* 0x0003e20000000800 */
[----:B------:R-:W-:Y:S05]  /*11aa0*/  FSEL R184, R184, RZ, P0 ;  /* 0x000000ffb8b87208 */ /* 0x000fea0000000000 */
[----:B------:R-:W-:Y:S04]  /*11ab0*/  FFMA.FTZ R2, R15, c[0x0][0x23c], -R184 ;  /* 0x00008f000f027a23 */ /* 0x000fe800000108b8 */
[----:B------:R3:W-:Y:S01]  /*11ac0*/  MUFU.EX2 R214, R2 ;  /* 0x0000000200d67308 */ /* 0x0007e20000000800 */
[----:B--2---:R-:W-:Y:S09]  /*11ad0*/  FFMA.FTZ R4, R178, c[0x0][0x23c], -R109 ;  /* 0x00008f00b2047a23 */ /* 0x004ff2000001086d */
[----:B------:R2:W4:Y:S01]  /*11ae0*/  MUFU.EX2 R239, R4 ;  /* 0x0000000400ef7308 */ /* 0x0005220000000800 */
[--C-:B-1----:R-:W-:Y:S09]  /*11af0*/  FFMA.FTZ R0, R13, c[0x0][0x23c], -R111.reuse ;  /* 0x00008f000d007a23 */ /* 0x102ff2000001086f */
[----:B------:R1:W1:Y:S01]  /*11b00*/  MUFU.EX2 R233, R0 ;  /* 0x0000000000e97308 */ /* 0x0002620000000800 */
[----:B---3--:R-:W-:Y:S01]  /*11b10*/  FSEL R2, R105, RZ, P2 ;  /* 0x000000ff69027208 */ /* 0x008fe20001000000 */
[----:B--2---:R-:W-:Y:S01]  /*11b20*/  FFMA.FTZ R4, R181, c[0x0][0x23c], -R110 ;  /* 0x00008f00b5047a23 */ /* 0x004fe2000001086e */
[----:B----4-:R-:W-:Y:S07]  /*11b30*/  F2FP.BF16.PACK_AB R178, R239, R247 ;  /* 0x000000f7efb2723e */ /* 0x010fee00000010ff */
[----:B------:R-:W2:Y:S01]  /*11b40*/  MUFU.EX2 R236, R4 ;  /* 0x0000000400ec7308 */ /* 0x000ea20000000800 */
[--C-:B-1----:R-:W-:Y:S01]  /*11b50*/  FFMA.FTZ R0, R21, c[0x0][0x23c], -R184.reuse ;  /* 0x00008f0015007a23 */ /* 0x102fe200000108b8 */
[----:B------:R-:W-:Y:S08]  /*11b60*/  F2FP.BF16.PACK_AB R182, R233, R243 ;  /* 0x000000f3e9b6723e */ /* 0x000ff000000010ff */
[----:B------:R1:W-:Y:S01]  /*11b70*/  MUFU.EX2 R250, R0 ;  /* 0x0000000000fa7308 */ /* 0x0003e20000000800 */
[----:B--2---:R-:W-:Y:S01]  /*11b80*/  F2FP.BF16.PACK_AB R179, R236, R248 ;  /* 0x000000f8ecb3723e */ /* 0x004fe200000010ff */
[--C-:B------:R-:W-:Y:S02]  /*11b90*/  FFMA.FTZ R4, R20, c[0x0][0x23c], -R111.reuse ;  /* 0x00008f0014047a23 */ /* 0x100fe4000001086f */
[----:B------:R-:W2:Y:S06]  /*11ba0*/  LDSM.16.MT88.4 R20, [R216+0x9000] ;  /* 0x00900000d814783b */ /* 0x000eac0000004200 */
[----:B------:R3:W-:Y:S01]  /*11bb0*/  MUFU.EX2 R50, R4 ;  /* 0x0000000400327308 */ /* 0x0007e20000000800 */
[--C-:B-1----:R-:W-:Y:S09]  /*11bc0*/  FFMA.FTZ R0, R11, c[0x0][0x23c], -R184.reuse ;  /* 0x00008f000b007a23 */ /* 0x102ff200000108b8 */
[----:B------:R1:W4:Y:S01]  /*11bd0*/  MUFU.EX2 R246, R0 ;  /* 0x0000000000f67308 */ /* 0x0003220000000800 */
[----:B---3--:R-:W-:Y:S09]  /*11be0*/  FFMA.FTZ R4, R10, c[0x0][0x23c], -R111 ;  /* 0x00008f000a047a23 */ /* 0x008ff2000001086f */
[----:B------:R-:W3:Y:S01]  /*11bf0*/  MUFU.EX2 R49, R4 ;  /* 0x0000000400317308 */ /* 0x000ee20000000800 */
[----:B-1----:R-:W-:Y:S01]  /*11c00*/  FFMA.FTZ R0, R14, c[0x0][0x23c], -R184 ;  /* 0x00008f000e007a23 */ /* 0x002fe200000108b8 */
[----:B----4-:R-:W-:Y:S08]  /*11c10*/  F2FP.BF16.PACK_AB R181, R246, R250 ;  /* 0x000000faf6b5723e */ /* 0x010ff000000010ff */
[----:B------:R1:W4:Y:S01]  /*11c20*/  MUFU.EX2 R241, R0 ;  /* 0x0000000000f17308 */ /* 0x0003220000000800 */
[----:B---3--:R-:W-:Y:S02]  /*11c30*/  F2FP.BF16.PACK_AB R180, R49, R50 ;  /* 0x0000003231b4723e */ /* 0x008fe400000010ff */
[----:B-1----:R-:W-:Y:S02]  /*11c40*/  FSEL R0, R104, RZ, P3 ;  /* 0x000000ff68007208 */ /* 0x002fe40001800000 */
[----:B----4-:R-:W-:Y:S03]  /*11c50*/  F2FP.BF16.PACK_AB R183, R214, R241 ;  /* 0x000000f1d6b7723e */ /* 0x010fe600000010ff */
[----:B------:R-:W-:Y:S04]  /*11c60*/  FADD.FTZ R0, -R0, R3 ;  /* 0x0000000300007221 */ /* 0x000fe80000010100 */
[----:B------:R-:W-:Y:S04]  /*11c70*/  FMUL.FTZ R0, R0, c[0x0][0x23c] ;  /* 0x00008f0000007a20 */ /* 0x000fe80000410000 */
        /* <DEDUP_REMOVED lines=21> */
[----:B---3--:R-:W-:Y:S02]  /*11dd0*/  FMUL.FTZ R34, R100, R142 ;  /* 0x0000008e64227220 */ /* 0x008fe40000410000 */
[----:B------:R-:W-:Y:S02]  /*11de0*/  FMUL.FTZ R0, R0, c[0x0][0x23c] ;  /* 0x00008f0000007a20 */ /* 0x000fe40000410000 */
[----:B------:R-:W-:Y:S02]  /*11df0*/  IMAD.MOV.U32 R142, RZ, RZ, R244 ;  /* 0x000000ffff8e7224 */ /* 0x000fe400078e00f4 */
[----:B------:R1:W3:Y:S01]  /*11e00*/  MUFU.EX2 R3, R0 ;  /* 0x0000000000037308 */ /* 0x0002e20000000800 */
[C---:B------:R-:W-:Y:S01]  /*11e10*/  FMUL.FTZ R35, R100.reuse, R143 ;  /* 0x0000008f64237220 */ /* 0x040fe20000410000 */
[----:B------:R-:W-:Y:S01]  /*11e20*/  MOV R143, R243 ;  /* 0x000000f3008f7202 */ /* 0x000fe20000000f00 */
        /* <DEDUP_REMOVED lines=14> */
[C---:B---3--:R-:W-:Y:S02]  /*11f10*/  FMUL.FTZ R29, R3.reuse, R137 ;  /* 0x00000089031d7220 */ /* 0x048fe40000410000 */
[----:B------:R1:W-:Y:S01]  /*11f20*/  MUFU.EX2 R51, R2 ;  /* 0x0000000200337308 */ /* 0x0003e20000000800 */
[----:B------:R-:W-:Y:S02]  /*11f30*/  IMAD.MOV.U32 R137, RZ, RZ, R250 ;  /* 0x000000ffff897224 */ /* 0x000fe400078e00fa */
[----:B------:R-:W-:Y:S02]  /*11f40*/  FMUL.FTZ R0, R0, c[0x0][0x23c] ;  /* 0x00008f0000007a20 */ /* 0x000fe40000410000 */
[C---:B------:R-:W-:Y:S02]  /*11f50*/  FMUL.FTZ R28, R3.reuse, R136 ;  /* 0x00000088031c7220 */ /* 0x040fe40000410000 */
[----:B------:R-:W-:Y:S02]  /*11f60*/  IMAD.MOV.U32 R136, RZ, RZ, R249 ;  /* 0x000000ffff887224 */ /* 0x000fe400078e00f9 */
[----:B------:R-:W-:Y:S01]  /*11f70*/  IMAD.MOV.U32 R185, RZ, RZ, R241 ;  /* 0x000000ffffb97224 */ /* 0x000fe200078e00f1 */
[----:B------:R-:W2:Y:S01]  /*11f80*/  MUFU.EX2 R0, R0 ;  /* 0x0000000000007308 */ /* 0x000ea20000000800 */
[C---:B------:R-:W-:Y:S02]  /*11f90*/  FMUL.FTZ R8, R3.reuse, R116 ;  /* 0x0000007403087220 */ /* 0x040fe40000410000 */
[C---:B------:R-:W-:Y:S02]  /*11fa0*/  FMUL.FTZ R9, R3.reuse, R117 ;  /* 0x0000007503097220 */ /* 0x040fe40000410000 */
[C---:B------:R-:W-:Y:S02]  /*11fb0*/  FMUL.FTZ R12, R3.reuse, R120 ;  /* 0x00000078030c7220 */ /* 0x040fe40000410000 */
[C---:B------:R-:W-:Y:S02]  /*11fc0*/  FMUL.FTZ R13, R3.reuse, R121 ;  /* 0x00000079030d7220 */ /* 0x040fe40000410000 */
[C---:B------:R-:W-:Y:S02]  /*11fd0*/  FMUL.FTZ R24, R3.reuse, R132 ;  /* 0x0000008403187220 */ /* 0x040fe40000410000 */
[----:B------:R-:W-:Y:S02]  /*11fe0*/  FMUL.FTZ R25, R3, R133 ;  /* 0x0000008503197220 */ /* 0x000fe40000410000 */
[----:B------:R-:W-:Y:S02]  /*11ff0*/  IMAD.MOV.U32 R133, RZ, RZ, R50 ;  /* 0x000000ffff857224 */ /* 0x000fe400078e0032 */
[----:B-1----:R-:W-:Y:S02]  /*12000*/  FFMA.FTZ R2, R186, c[0x0][0x23c], -R109 ;  /* 0x00008f00ba027a23 */ /* 0x002fe4000001086d */
[----:B------:R-:W-:Y:S02]  /*12010*/  IMAD.MOV.U32 R186, RZ, RZ, R239 ;  /* 0x000000ffffba7224 */ /* 0x000fe400078e00ef */
[----:B------:R1:W3:Y:S01]  /*12020*/  MUFU.EX2 R252, R2 ;  /* 0x0000000200fc7308 */ /* 0x0002e20000000800 */
[----:B------:R-:W-:Y:S02]  /*12030*/  FMUL.FTZ R50, R100, R158 ;  /* 0x0000009e64327220 */ /* 0x000fe40000410000 */
[----:B------:R-:W-:Y:S02]  /*12040*/  IMAD.MOV.U32 R158, RZ, RZ, R209 ;  /* 0x000000ffff9e7224 */ /* 0x000fe400078e00d1 */
[C---:B--2---:R-:W-:Y:S02]  /*12050*/  FMUL.FTZ R31, R0.reuse, R139 ;  /* 0x0000008b001f7220 */ /* 0x044fe40000410000 */
[----:B------:R-:W-:Y:S02]  /*12060*/  IMAD.MOV.U32 R139, RZ, RZ, R248 ;  /* 0x000000ffff8b7224 */ /* 0x000fe400078e00f8 */
[C---:B------:R-:W-:Y:S02]  /*12070*/  FMUL.FTZ R10, R0.reuse, R118 ;  /* 0x00000076000a7220 */ /* 0x040fe40000410000 */
[C---:B------:R-:W-:Y:S02]  /*12080*/  FMUL.FTZ R11, R0.reuse, R119 ;  /* 0x00000077000b7220 */ /* 0x040fe40000410000 */
[----:B------:R-:W2:Y:S01]  /*12090*/  LDSM.16.MT88.4 R116, [R216+0xb000] ;  /* 0x00b00000d874783b */ /* 0x000ea20000004200 */
[----:B------:R-:W-:Y:S02]  /*120a0*/  IMAD.MOV.U32 R132, RZ, RZ, R58 ;  /* 0x000000ffff847224 */ /* 0x000fe400078e003a */
[C---:B------:R-:W-:Y:S02]  /*120b0*/  FMUL.FTZ R14, R0.reuse, R122 ;  /* 0x0000007a000e7220 */ /* 0x040fe40000410000 */
[C---:B------:R-:W-:Y:S01]  /*120c0*/  HMMA.16816.F32.BF16 R8, R180.reuse, R20, R8 ;  /* 0x00000014b408723c */ /* 0x040fe20000041808 */
[C---:B------:R-:W-:Y:S02]  /*120d0*/  FMUL.FTZ R15, R0.reuse, R123 ;  /* 0x0000007b000f7220 */ /* 0x040fe40000410000 */
[C---:B------:R-:W-:Y:S02]  /*120e0*/  FMUL.FTZ R26, R0.reuse, R134 ;  /* 0x00000086001a7220 */ /* 0x040fe40000410000 */
[C---:B------:R-:W-:Y:S02]  /*120f0*/  FMUL.FTZ R27, R0.reuse, R135 ;  /* 0x00000087001b7220 */ /* 0x040fe40000410000 */
[----:B-1----:R-:W-:Y:S01]  /*12100*/  FFMA.FTZ R2, R187, c[0x0][0x23c], -R110 ;  /* 0x00008f00bb027a23 */ /* 0x002fe2000001086e */
[-C--:B------:R-:W-:Y:S01]  /*12110*/  HMMA.16816.F32.BF16 R12, R180, R22.reuse, R12 ;  /* 0x00000016b40c723c */ /* 0x080fe2000004180c */
[C---:B------:R-:W-:Y:S02]  /*12120*/  FMUL.FTZ R20, R101.reuse, R128 ;  /* 0x0000008065147220 */ /* 0x040fe40000410000 */
[----:B------:R1:W-:Y:S01]  /*12130*/  MUFU.EX2 R251, R2 ;  /* 0x0000000200fb7308 */ /* 0x0003e20000000800 */
[C---:B------:R-:W-:Y:S02]  /*12140*/  FMUL.FTZ R21, R101.reuse, R129 ;  /* 0x0000008165157220 */ /* 0x040fe40000410000 */
[C---:B------:R-:W-:Y:S02]  /*12150*/  FMUL.FTZ R30, R0.reuse, R138 ;  /* 0x0000008a001e7220 */ /* 0x040fe40000410000 */
[C---:B------:R-:W-:Y:S01]  /*12160*/  HMMA.16816.F32.BF16 R16, R176.reuse, R22, R16 ;  /* 0x00000016b010723c */ /* 0x040fe20000041810 */
[----:B------:R-:W-:Y:S03]  /*12170*/  FMUL.FTZ R46, R0, R154 ;  /* 0x0000009a002e7220 */ /* 0x000fe60000410000 */
[----:B------:R-:W-:Y:S02]  /*12180*/  IMAD.MOV.U32 R154, RZ, RZ, R212 ;  /* 0x000000ffff9a7224 */ /* 0x000fe400078e00d4 */
[----:B------:R-:W-:Y:S02]  /*12190*/  IMAD.MOV.U32 R138, RZ, RZ, R213 ;  /* 0x000000ffff8a7224 */ /* 0x000fe400078e00d5 */
[C---:B------:R-:W-:Y:S04]  /*121a0*/  FMUL.FTZ R22, R100.reuse, R130 ;  /* 0x0000008264167220 */ /* 0x040fe80000410000 */
[----:B------:R-:W-:Y:S02]  /*121b0*/  FMUL.FTZ R23, R100, R131 ;  /* 0x0000008364177220 */ /* 0x000fe40000410000 */
[----:B------:R-:W-:Y:S01]  /*121c0*/  LDSM.16.MT88.4 R128, [R216+0xa400] ;  /* 0x00a40000d880783b */ /* 0x000fe20000004200 */
[----:B------:R-:W-:Y:S02]  /*121d0*/  IMAD.MOV.U32 R135, RZ, RZ, R48 ;  /* 0x000000ffff877224 */ /* 0x000fe400078e0030 */
[----:B------:R-:W-:Y:S02]  /*121e0*/  IMAD.MOV.U32 R134, RZ, RZ, R49 ;  /* 0x000000ffff867224 */ /* 0x000fe400078e0031 */
[-C--:B------:R-:W-:Y:S01]  /*121f0*/  HMMA.16816.F32.BF16 R20, R176, R36.reuse, R20 ;  /* 0x00000024b014723c */ /* 0x080fe20000041814 */
[----:B-1----:R-:W-:Y:S01]  /*12200*/  FFMA.FTZ R2, R188, c[0x0][0x23c], -R110 ;  /* 0x00008f00bc027a23 */ /* 0x002fe2000001086e */
[----:B------:R-:W-:Y:S01]  /*12210*/  MOV R188, R65 ;  /* 0x0000004100bc7202 */ /* 0x000fe20000000f00 */
[----:B------:R-:W-:Y:S02]  /*12220*/  FMUL.FTZ R65, R101, R173 ;  /* 0x000000ad65417220 */ /* 0x000fe40000410000 */
[----:B------:R1:W1:Y:S01]  /*12230*/  MUFU.EX2 R250, R2 ;  /* 0x0000000200fa7308 */ /* 0x0002620000000800 */
[C---:B------:R-:W-:Y:S02]  /*12240*/  FMUL.FTZ R40, R3.reuse, R148 ;  /* 0x0000009403287220 */ /* 0x040fe40000410000 */
[C---:B------:R-:W-:Y:S01]  /*12250*/  HMMA.16816.F32.BF16 R24, R180.reuse, R36, R24 ;  /* 0x00000024b418723c */ /* 0x040fe20000041818 */
[----:B------:R-:W-:Y:S03]  /*12260*/  FMUL.FTZ R41, R3, R149 ;  /* 0x0000009503297220 */ /* 0x000fe60000410000 */
[C---:B------:R-:W-:Y:S02]  /*12270*/  FMUL.FTZ R42, R0.reuse, R150 ;  /* 0x00000096002a7220 */ /* 0x040fe40000410000 */
[----:B------:R-:W-:Y:S02]  /*12280*/  FMUL.FTZ R43, R0, R151 ;  /* 0x00000097002b7220 */ /* 0x000fe40000410000 */
[-C--:B------:R-:W-:Y:S01]  /*12290*/  HMMA.16816.F32.BF16 R28, R180, R38.reuse, R28 ;  /* 0x00000026b41c723c */ /* 0x080fe2000004181c */
[C---:B------:R-:W-:Y:S03]  /*122a0*/  FMUL.FTZ R36, R101.reuse, R144 ;  /* 0x0000009065247220 */ /* 0x040fe60000410000 */
[----:B------:R-:W-:Y:S02]  /*122b0*/  IMAD.MOV.U32 R144, RZ, RZ, R236 ;  /* 0x000000ffff907224 */ /* 0x000fe400078e00ec */
[C---:B------:R-:W-:Y:S02]  /*122c0*/  FMUL.FTZ R37, R101.reuse, R145 ;  /* 0x0000009165257220 */ /* 0x040fe40000410000 */
[C---:B------:R-:W-:Y:S01]  /*122d0*/  HMMA.16816.F32.BF16 R32, R176.reuse, R38, R32 ;  /* 0x00000026b020723c */ /* 0x040fe20000041820 */
[----:B------:R-:W-:Y:S03]  /*122e0*/  IMAD.MOV.U32 R145, RZ, RZ, R233 ;  /* 0x000000ffff917224 */ /* 0x000fe600078e00e9 */
[C---:B------:R-:W-:Y:S02]  /*122f0*/  FMUL.FTZ R48, R101.reuse, R156 ;  /* 0x0000009c65307220 */ /* 0x040fe40000410000 */
[----:B-1----:R-:W-:Y:S02]  /*12300*/  FFMA.FTZ R2, R192, c[0x0][0x23c], -R109 ;  /* 0x00008f00c0027a23 */ /* 0x002fe4000001086d */
[C---:B------:R-:W-:Y:S02]  /*12310*/  FMUL.FTZ R39, R100.reuse, R147 ;  /* 0x0000009364277220 */ /* 0x040fe40000410000 */
[----:B------:R1:W-:Y:S02]  /*12320*/  MUFU.EX2 R249, R2 ;  /* 0x0000000200f97308 */ /* 0x0003e40000000800 */
[----:B------:R-:W-:Y:S02]  /*12330*/  IMAD.MOV.U32 R147, RZ, RZ, R232 ;  /* 0x000000ffff937224 */ /* 0x000fe400078e00e8 */
[----:B------:R-:W-:Y:S02]  /*12340*/  FMUL.FTZ R38, R100, R146 ;  /* 0x0000009264267220 */ /* 0x000fe40000410000 */
[----:B------:R-:W-:Y:S02]  /*12350*/  IMAD.MOV.U32 R146, RZ, RZ, R214 ;  /* 0x000000ffff927224 */ /* 0x000fe400078e00d6 */
[----:B------:R-:W-:Y:S02]  /*12360*/  IMAD.MOV.U32 R156, RZ, RZ, R211 ;  /* 0x000000ffff9c7224 */ /* 0x000fe400078e00d3 */
[----:B------:R-:W-:Y:S01]  /*12370*/  FMUL.FTZ R49, R101, R157 ;  /* 0x0000009d65317220 */ /* 0x000fe20000410000 */
[-C--:B------:R-:W-:Y:S01]  /*12380*/  HMMA.16816.F32.BF16 R36, R176, R52.reuse, R36 ;  /* 0x00000034b024723c */ /* 0x080fe20000041824 */
[----:B------:R-:W-:Y:S02]  /*12390*/  IMAD.MOV.U32 R157, RZ, RZ, R210 ;  /* 0x000000ffff9d7224 */ /* 0x000fe400078e00d2 */
[C---:B------:R-:W-:Y:S02]  /*123a0*/  FMUL.FTZ R44, R3.reuse, R152 ;  /* 0x00000098032c7220 */ /* 0x040fe40000410000 */
[----:B------:R-:W-:Y:S02]  /*123b0*/  FMUL.FTZ R45, R3, R153 ;  /* 0x00000099032d7220 */ /* 0x000fe40000410000 */
[----:B------:R-:W-:Y:S01]  /*123c0*/  FMUL.FTZ R47, R0, R155 ;  /* 0x0000009b002f7220 */ /* 0x000fe20000410000 */
[C---:B------:R-:W-:Y:S01]  /*123d0*/  HMMA.16816.F32.BF16 R40, R180.reuse, R52, R40 ;  /* 0x00000034b428723c */ /* 0x040fe20000041828 */
[----:B------:R-:W-:Y:S03]  /*123e0*/  IMAD.MOV.U32 R152, RZ, RZ, R51 ;  /* 0x000000ffff987224 */ /* 0x000fe600078e0033 */
[----:B------:R-:W-:Y:S02]  /*123f0*/  FMUL.FTZ R51, R100, R159 ;  /* 0x0000009f64337220 */ /* 0x000fe40000410000 */
[----:B-1----:R-:W-:Y:S02]  /*12400*/  FFMA.FTZ R2, R194, c[0x0][0x23c], -R109 ;  /* 0x00008f00c2027a23 */ /* 0x002fe4000001086d */
[-C--:B------:R-:W-:Y:S01]  /*12410*/  HMMA.16816.F32.BF16 R44, R180, R54.reuse, R44 ;  /* 0x00000036b42c723c */ /* 0x080fe2000004182c */
[C---:B------:R-:W-:Y:S01]  /*12420*/  FMUL.FTZ R52, R101.reuse, R160 ;  /* 0x000000a065347220 */ /* 0x040fe20000410000 */
[----:B------:R1:W1:Y:S02]  /*12430*/  MUFU.EX2 R248, R2 ;  /* 0x0000000200f87308 */ /* 0x0002640000000800 */
[----:B------:R-:W-:Y:S02]  /*12440*/  FMUL.FTZ R53, R101, R161 ;  /* 0x000000a165357220 */ /* 0x000fe40000410000 */
[----:B------:R-:W-:Y:S02]  /*12450*/  FMUL.FTZ R58, R0, R166 ;  /* 0x000000a6003a7220 */ /* 0x000fe40000410000 */
[C---:B------:R-:W-:Y:S01]  /*12460*/  HMMA.16816.F32.BF16 R48, R176.reuse, R54, R48 ;  /* 0x00000036b030723c */ /* 0x040fe20000041830 */
[----:B------:R-:W-:Y:S03]  /*12470*/  IMAD.MOV.U32 R187, RZ, RZ, R56 ;  /* 0x000000ffffbb7224 */ /* 0x000fe600078e0038 */
[C---:B------:R-:W-:Y:S02]  /*12480*/  FMUL.FTZ R56, R3.reuse, R164 ;  /* 0x000000a403387220 */ /* 0x040fe40000410000 */
        /* <DEDUP_REMOVED lines=9> */
[C---:B------:R-:W-:Y:S02]  /*12520*/  FMUL.FTZ R59, R0.reuse, R167 ;  /* 0x000000a7003b7220 */ /* 0x040fe40000410000 */
[C---:B------:R-:W-:Y:S02]  /*12530*/  FMUL.FTZ R63, R0.reuse, R171 ;  /* 0x000000ab003f7220 */ /* 0x040fe40000410000 */
[----:B------:R-:W-:Y:S03]  /*12540*/  IMAD.MOV.U32 R150, RZ, RZ, R67 ;  /* 0x000000ffff967224 */ /* 0x000fe600078e0043 */
[C---:B------:R-:W-:Y:S01]  /*12550*/  HMMA.16816.F32.BF16 R56, R180.reuse, R112, R56 ;  /* 0x00000070b438723c */ /* 0x040fe20000041838 */
[----:B------:R-:W-:Y:S02]  /*12560*/  IMAD.MOV.U32 R148, RZ, RZ, R62 ;  /* 0x000000ffff947224 */ /* 0x000fe400078e003e */
[----:B------:R-:W-:Y:S02]  /*12570*/  FMUL.FTZ R62, R0, R170 ;  /* 0x000000aa003e7220 */ /* 0x000fe40000410000 */
[----:B------:R-:W-:Y:S02]  /*12580*/  IMAD.MOV.U32 R149, RZ, RZ, R60 ;  /* 0x000000ffff957224 */ /* 0x000fe400078e003c */
[----:B------:R-:W-:Y:S02]  /*12590*/  FMUL.FTZ R60, R3, R168 ;  /* 0x000000a8033c7220 */ /* 0x000fe40000410000 */
[----:B------:R-:W-:Y:S03]  /*125a0*/  FMUL.FTZ R67, R100, R175 ;  /* 0x000000af64437220 */ /* 0x000fe60000410000 */
[----:B------:R-:W-:Y:S02]  /*125b0*/  IMAD.MOV.U32 R155, RZ, RZ, R64 ;  /* 0x000000ffff9b7224 */ /* 0x000fe400078e0040 */
[-C--:B------:R-:W-:Y:S01]  /*125c0*/  HMMA.16816.F32.BF16 R60, R180, R114.reuse, R60 ;  /* 0x00000072b43c723c */ /* 0x080fe2000004183c */
[----:B------:R-:W-:Y:S02]  /*125d0*/  FMUL.FTZ R64, R101, R172 ;  /* 0x000000ac65407220 */ /* 0x000fe40000410000 */
[----:B-1----:R-:W-:Y:S02]  /*125e0*/  FFMA.FTZ R2, R196, c[0x0][0x23c], -R110 ;  /* 0x00008f00c4027a23 */ /* 0x002fe4000001086e */
[----:B------:R-:W-:Y:S02]  /*125f0*/  IMAD.MOV.U32 R153, RZ, RZ, R66 ;  /* 0x000000ffff997224 */ /* 0x000fe400078e0042 */
[----:B------:R1:W4:Y:S01]  /*12600*/  MUFU.EX2 R246, R2 ;  /* 0x0000000200f67308 */ /* 0x0003220000000800 */
[----:B------:R-:W-:Y:S02]  /*12610*/  FMUL.FTZ R66, R100, R174 ;  /* 0x000000ae64427220 */ /* 0x000fe40000410000 */
[----:B------:R-:W-:Y:S02]  /*12620*/  LDSM.16.MT88.4 R172, [R218+0xac00] ;  /* 0x00ac0000daac783b */ /* 0x000fe40000004200 */
[C---:B------:R-:W-:Y:S02]  /*12630*/  FMUL.FTZ R72, R3.reuse, R72 ;  /* 0x0000004803487220 */ /* 0x040fe40000410000 */
[C---:B------:R-:W-:Y:S01]  /*12640*/  FMUL.FTZ R73, R3.reuse, R73 ;  /* 0x0000004903497220 */ /* 0x040fe20000410000 */
[C---:B------:R-:W-:Y:S01]  /*12650*/  HMMA.16816.F32.BF16 R64, R176.reuse, R114, R64 ;  /* 0x00000072b040723c */ /* 0x040fe20000041840 */
[C---:B------:R-:W-:Y:S02]  /*12660*/  FMUL.FTZ R74, R0.reuse, R74 ;  /* 0x0000004a004a7220 */ /* 0x040fe40000410000 */
[----:B------:R-:W3:Y:S01]  /*12670*/  LDSM.16.MT88.4 R112, [R218+0xb000] ;  /* 0x00b00000da70783b */ /* 0x000ee20000004200 */
[C---:B------:R-:W-:Y:S02]  /*12680*/  FMUL.FTZ R75, R0.reuse, R75 ;  /* 0x0000004b004b7220 */ /* 0x040fe40000410000 */
[C---:B------:R-:W-:Y:S02]  /*12690*/  FMUL.FTZ R76, R3.reuse, R76 ;  /* 0x0000004c034c7220 */ /* 0x040fe40000410000 */
[-C--:B--2---:R-:W-:Y:S01]  /*126a0*/  HMMA.16816.F32.BF16 R68, R176, R116.reuse, R68 ;  /* 0x00000074b044723c */ /* 0x084fe20000041844 */
[----:B------:R-:W-:Y:S03]  /*126b0*/  FMUL.FTZ R77, R3, R77 ;  /* 0x0000004d034d7220 */ /* 0x000fe60000410000 */
[C---:B------:R-:W-:Y:S02]  /*126c0*/  FMUL.FTZ R78, R0.reuse, R78 ;  /* 0x0000004e004e7220 */ /* 0x040fe40000410000 */
[C---:B------:R-:W-:Y:S02]  /*126d0*/  FMUL.FTZ R79, R0.reuse, R79 ;  /* 0x0000004f004f7220 */ /* 0x040fe40000410000 */
        /* <DEDUP_REMOVED lines=10> */
[----:B------:R-:W-:Y:S01]  /*12780*/  FMUL.FTZ R87, R100, R87 ;  /* 0x0000005764577220 */ /* 0x000fe20000410000 */
[----:B------:R-:W2:Y:S02]  /*12790*/  LDSM.16.MT88.4 R116, [R216+0x9400] ;  /* 0x00940000d874783b */ /* 0x000ea40000004200 */
[----:B------:R-:W-:Y:S02]  /*127a0*/  FMUL.FTZ R93, R3, R93 ;  /* 0x0000005d035d7220 */ /* 0x000fe40000410000 */
[C---:B------:R-:W-:Y:S02]  /*127b0*/  FMUL.FTZ R94, R0.reuse, R94 ;  /* 0x0000005e005e7220 */ /* 0x040fe40000410000 */
[----:B------:R-:W-:Y:S01]  /*127c0*/  FMUL.FTZ R95, R0, R95 ;  /* 0x0000005f005f7220 */ /* 0x000fe20000410000 */
[-C--:B---3--:R-:W-:Y:S03]  /*127d0*/  HMMA.16816.F32.BF16 R84, R176, R112.reuse, R84 ;  /* 0x00000070b054723c */ /* 0x088fe60000041854 */
[C---:B------:R-:W-:Y:S02]  /*127e0*/  FMUL.FTZ R96, R101.reuse, R96 ;  /* 0x0000006065607220 */ /* 0x040fe40000410000 */
[----:B-1----:R-:W-:Y:S02]  /*127f0*/  FFMA.FTZ R2, R190, c[0x0][0x23c], -R111 ;  /* 0x00008f00be027a23 */ /* 0x002fe4000001086f */
[----:B------:R-:W-:Y:S02]  /*12800*/  FMUL.FTZ R97, R101, R97 ;  /* 0x0000006165617220 */ /* 0x000fe40000410000 */
[----:B------:R1:W3:Y:S01]  /*12810*/  MUFU.EX2 R243, R2 ;  /* 0x0000000200f37308 */ /* 0x0002e20000000800 */
[C---:B------:R-:W-:Y:S02]  /*12820*/  HMMA.16816.F32.BF16 R88, R180.reuse, R112, R88 ;  /* 0x00000070b458723c */ /* 0x040fe40000041858 */
[C---:B------:R-:W-:Y:S02]  /*12830*/  FMUL.FTZ R98, R100.reuse, R98 ;  /* 0x0000006264627220 */ /* 0x040fe40000410000 */
[----:B------:R-:W-:Y:S02]  /*12840*/  FMUL.FTZ R99, R100, R99 ;  /* 0x0000006364637220 */ /* 0x000fe40000410000 */
[----:B------:R-:W-:Y:S01]  /*12850*/  FFMA.FTZ R106, R240, c[0x0][0x23c], -R109 ;  /* 0x00008f00f06a7a23 */ /* 0x000fe2000001086d */
[----:B------:R-:W-:Y:S01]  /*12860*/  F2FP.BF16.PACK_AB R112, R252, R152 ;  /* 0x00000098fc70723e */ /* 0x000fe200000010ff */
[-C--:B------:R-:W-:Y:S01]  /*12870*/  HMMA.16816.F32.BF16 R92, R180, R114.reuse, R92 ;  /* 0x00000072b45c723c */ /* 0x080fe2000004185c */
[----:B------:R-:W-:Y:S03]  /*12880*/  LDSM.16.MT88.4 R180, [R216+0xbc00] ;  /* 0x00bc0000d8b4783b */ /* 0x000fe60000004200 */
[----:B------:R-:W-:Y:S04]  /*12890*/  F2FP.BF16.PACK_AB R113, R250, R251 ;  /* 0x000000fbfa71723e */ /* 0x000fe800000010ff */
        /* <DEDUP_REMOVED lines=38> */
[--C-:B----4-:R-:W-:Y:S07]  /*12b00*/  FFMA.FTZ R2, R207, c[0x0][0x23c], -R110.reuse ;  /* 0x00008f00cf027a23 */ /* 0x110fee000001086e */
[C---:B------:R-:W-:Y:S01]  /*12b10*/  HMMA.16816.F32.BF16 R48, R112.reuse, R130, R48 ;  /* 0x000000827030723c */ /* 0x040fe20000041830 */
[----:B------:R4:W1:Y:S01]  /*12b20*/  MUFU.EX2 R209, R2 ;  /* 0x0000000200d17308 */ /* 0x0008620000000800 */
[----:B------:R-:W3:Y:S06]  /*12b30*/  LDSM.16.MT88.4 R128, [R218+0xb400] ;  /* 0x00b40000da80783b */ /* 0x000eec0000004200 */
[-C--:B--2---:R-:W-:Y:S08]  /*12b40*/  HMMA.16816.F32.BF16 R52, R112, R116.reuse, R52 ;  /* 0x000000747034723c */ /* 0x084ff00000041834 */
[C---:B------:R-:W-:Y:S08]  /*12b50*/  HMMA.16816.F32.BF16 R56, R120.reuse, R116, R56 ;  /* 0x000000747838723c */ /* 0x040ff00000041838 */
[-C--:B------:R-:W-:Y:S01]  /*12b60*/  HMMA.16816.F32.BF16 R60, R120, R118.reuse, R60 ;  /* 0x00000076783c723c */ /* 0x080fe2000004183c */
[----:B----4-:R-:W-:Y:S02]  /*12b70*/  FFMA.FTZ R2, R208, c[0x0][0x23c], -R109 ;  /* 0x00008f00d0027a23 */ /* 0x010fe4000001086d */
[----:B------:R2:W-:Y:S05]  /*12b80*/  MUFU.EX2 R208, R106 ;  /* 0x0000006a00d07308 */ /* 0x0005ea0000000800 */
[C---:B------:R-:W-:Y:S01]  /*12b90*/  HMMA.16816.F32.BF16 R64, R112.reuse, R118, R64 ;  /* 0x000000767040723c */ /* 0x040fe20000041840 */
[----:B------:R-:W4:Y:S04]  /*12ba0*/  LDSM.16.MT88.4 R116, [R216+0x9800] ;  /* 0x00980000d874783b */ /* 0x000f280000004200 */
[----:B------:R3:W3:Y:S03]  /*12bb0*/  MUFU.EX2 R210, R2 ;  /* 0x0000000200d27308 */ /* 0x0006e60000000800 */
[-C--:B-1----:R-:W-:Y:S08]  /*12bc0*/  HMMA.16816.F32.BF16 R68, R112, R124.reuse, R68 ;  /* 0x0000007c7044723c */ /* 0x082ff00000041844 */
[C---:B------:R-:W-:Y:S01]  /*12bd0*/  HMMA.16816.F32.BF16 R72, R120.reuse, R124, R72 ;  /* 0x0000007c7848723c */ /* 0x040fe20000041848 */
[--C-:B--2---:R-:W-:Y:S07]  /*12be0*/  FFMA.FTZ R106, R203, c[0x0][0x23c], -R111.reuse ;  /* 0x00008f00cb6a7a23 */ /* 0x104fee000001086f */
[-C--:B------:R-:W-:Y:S01]  /*12bf0*/  HMMA.16816.F32.BF16 R76, R120, R126.reuse, R76 ;  /* 0x0000007e784c723c */ /* 0x080fe2000004184c */
[----:B------:R-:W-:Y:S03]  /*12c00*/  MUFU.EX2 R203, R106 ;  /* 0x0000006a00cb7308 */ /* 0x000fe60000000800 */
[----:B---3--:R-:W-:Y:S02]  /*12c10*/  FFMA.FTZ R2, R242, c[0x0][0x23c], -R110 ;  /* 0x00008f00f2027a23 */ /* 0x008fe4000001086e */
[----:B------:R-:W-:Y:S02]  /*12c20*/  IMAD.MOV.U32 R242, RZ, RZ, R152 ;  /* 0x000000fffff27224 */ /* 0x000fe400078e0098 */
[C---:B------:R-:W-:Y:S01]  /*12c30*/  HMMA.16816.F32.BF16 R80, R112.reuse, R126, R80 ;  /* 0x0000007e7050723c */ /* 0x040fe20000041850 */
[----:B------:R-:W1:Y:S02]  /*12c40*/  LDSM.16.MT88.4 R124, [R218+0x9800] ;  /* 0x00980000da7c783b */ /* 0x000e640000004200 */
[----:B------:R2:W-:Y:S05]  /*12c50*/  MUFU.EX2 R207, R2 ;  /* 0x0000000200cf7308 */ /* 0x0005ea0000000800 */
[-C--:B------:R-:W-:Y:S08]  /*12c60*/  HMMA.16816.F32.BF16 R84, R112, R128.reuse, R84 ;  /* 0x000000807054723c */ /* 0x080ff00000041854 */
[C---:B------:R-:W-:Y:S08]  /*12c70*/  HMMA.16816.F32.BF16 R88, R120.reuse, R128, R88 ;  /* 0x000000807858723c */ /* 0x040ff00000041858 */
[-C--:B------:R-:W-:Y:S01]  /*12c80*/  HMMA.16816.F32.BF16 R92, R120, R130.reuse, R92 ;  /* 0x00000082785c723c */ /* 0x080fe2000004185c */
[----:B--2---:R-:W-:Y:S07]  /*12c90*/  FFMA.FTZ R2, R245, c[0x0][0x23c], -R110 ;  /* 0x00008f00f5027a23 */ /* 0x004fee000001086e */
[----:B------:R-:W-:Y:S01]  /*12ca0*/  HMMA.16816.F32.BF16 R96, R112, R130, R96 ;  /* 0x000000827060723c */ /* 0x000fe20000041860 */
[----:B------:R2:W3:Y:S01]  /*12cb0*/  MUFU.EX2 R206, R2 ;  /* 0x0000000200ce7308 */ /* 0x0004e20000000800 */
[----:B------:R-:W1:Y:S05]  /*12cc0*/  LDSM.16.MT88.4 R128, [R216+0xa800] ;  /* 0x00a80000d880783b */ /* 0x000e6a0000004200 */
[----:B------:R-:W-:Y:S02]  /*12cd0*/  F2FP.BF16.PACK_AB R112, R213, R212 ;  /* 0x000000d4d570723e */ /* 0x000fe400000010ff */
[----:B------:R-:W-:Y:S03]  /*12ce0*/  F2FP.BF16.PACK_AB R113, R209, R211 ;  /* 0x000000d3d171723e */ /* 0x000fe600000010ff */
[----:B------:R-:W-:Y:S01]  /*12cf0*/  F2FP.BF16.PACK_AB R114, R208, R210 ;  /* 0x000000d2d072723e */ /* 0x000fe200000010ff */
[--C-:B--2---:R-:W-:Y:S01]  /*12d00*/  FFMA.FTZ R2, R201, c[0x0][0x23c], -R111.reuse ;  /* 0x00008f00c9027a23 */ /* 0x104fe2000001086f */
[----:B---3--:R-:W-:Y:S03]  /*12d10*/  F2FP.BF16.PACK_AB R115, R206, R207 ;  /* 0x000000cfce73723e */ /* 0x008fe600000010ff */
[----:B------:R2:W3:Y:S04]  /*12d20*/  MUFU.EX2 R205, R2 ;  /* 0x0000000200cd7308 */ /* 0x0004e80000000800 */
[-C--:B----4-:R-:W-:Y:S01]  /*12d30*/  HMMA.16816.F32.BF16 R4, R112, R116.reuse, R4 ;  /* 0x000000747004723c */ /* 0x090fe20000041804 */
[--C-:B--2---:R-:W-:Y:S01]  /*12d40*/  FFMA.FTZ R2, R202, c[0x0][0x23c], -R111.reuse ;  /* 0x00008f00ca027a23 */ /* 0x104fe2000001086f */
[----:B---3--:R-:W-:Y:S04]  /*12d50*/  F2FP.BF16.PACK_AB R120, R203, R205 ;  /* 0x000000cdcb78723e */ /* 0x008fe800000010ff */
[----:B------:R2:W-:Y:S02]  /*12d60*/  MUFU.EX2 R204, R2 ;  /* 0x0000000200cc7308 */ /* 0x0005e40000000800 */
[----:B--2---:R-:W-:Y:S08]  /*12d70*/  FFMA.FTZ R2, R215, c[0x0][0x23c], -R111 ;  /* 0x00008f00d7027a23 */ /* 0x004ff0000001086f */
[----:B------:R2:W3:Y:S02]  /*12d80*/  MUFU.EX2 R202, R2 ;  /* 0x0000000200ca7308 */ /* 0x0004e40000000800 */
[--C-:B--2---:R-:W-:Y:S01]  /*12d90*/  FFMA.FTZ R2, R234, c[0x0][0x23c], -R184.reuse ;  /* 0x00008f00ea027a23 */ /* 0x104fe200000108b8 */
[----:B---3--:R-:W-:Y:S07]  /*12da0*/  F2FP.BF16.PACK_AB R122, R202, R204 ;  /* 0x000000ccca7a723e */ /* 0x008fee00000010ff */
[----:B------:R2:W-:Y:S02]  /*12db0*/  MUFU.EX2 R201, R2 ;  /* 0x0000000200c97308 */ /* 0x0005e40000000800 */
[--C-:B--2---:R-:W-:Y:S08]  /*12dc0*/  FFMA.FTZ R2, R237, c[0x0][0x23c], -R184.reuse ;  /* 0x00008f00ed027a23 */ /* 0x104ff000000108b8 */
[----:B------:R2:W3:Y:S02]  /*12dd0*/  MUFU.EX2 R199, R2 ;  /* 0x0000000200c77308 */ /* 0x0004e40000000800 */
[--C-:B--2---:R-:W-:Y:S01]  /*12de0*/  FFMA.FTZ R2, R235, c[0x0][0x23c], -R184.reuse ;  /* 0x00008f00eb027a23 */ /* 0x104fe200000108b8 */
[----:B---3--:R-:W-:Y:S07]  /*12df0*/  F2FP.BF16.PACK_AB R121, R199, R201 ;  /* 0x000000c9c779723e */ /* 0x008fee00000010ff */
[----:B------:R2:W-:Y:S02]  /*12e00*/  MUFU.EX2 R200, R2 ;  /* 0x0000000200c87308 */ /* 0x0005e40000000800 */
[----:B--2---:R-:W-:Y:S08]  /*12e10*/  FFMA.FTZ R2, R238, c[0x0][0x23c], -R184 ;  /* 0x00008f00ee027a23 */ /* 0x004ff000000108b8 */
[----:B------:R2:W3:Y:S02]  /*12e20*/  MUFU.EX2 R198, R2 ;  /* 0x0000000200c67308 */ /* 0x0004e40000000800 */
[----:B--2---:R-:W-:Y:S01]  /*12e30*/  FFMA.FTZ R2, R158, c[0x0][0x23c], -R109 ;  /* 0x00008f009e027a23 */ /* 0x004fe2000001086d */
[----:B---3--:R-:W-:Y:S01]  /*12e40*/  F2FP.BF16.PACK_AB R123, R198, R200 ;  /* 0x000000c8c67b723e */ /* 0x008fe200000010ff */
[----:B------:R-:W-:Y:S06]  /*12e50*/  IMAD.MOV.U32 R158, RZ, RZ, R157 ;  /* 0x000000ffff9e7224 */ /* 0x000fec00078e009d */
[----:B------:R2:W-:Y:S01]  /*12e60*/  MUFU.EX2 R197, R2 ;  /* 0x0000000200c57308 */ /* 0x0005e20000000800 */
[----:B------:R-:W-:Y:S01]  /*12e70*/  IMAD.MOV.U32 R157, RZ, RZ, R156 ;  /* 0x000000ffff9d7224 */ /* 0x000fe200078e009c */
[----:B------:R-:W-:Y:S01]  /*12e80*/  MOV R156, R154 ;  /* 0x0000009a009c7202 */ /* 0x000fe20000000f00 */
[----:B------:R-:W-:Y:S01]  /*12e90*/  IMAD.MOV.U32 R154, RZ, RZ, R188 ;  /* 0x000000ffff9a7224 */ /* 0x000fe200078e00bc */
[C---:B------:R-:W-:Y:S01]  /*12ea0*/  HMMA.16816.F32.BF16 R8, R120.reuse, R116, R8 ;  /* 0x000000747808723c */ /* 0x040fe20000041808 */
[----:B------:R-:W-:Y:S02]  /*12eb0*/  IMAD.MOV.U32 R188, RZ, RZ, R150 ;  /* 0x000000ffffbc7224 */ /* 0x000fe400078e0096 */
[----:B------:R-:W-:Y:S02]  /*12ec0*/  IMAD.MOV.U32 R150, RZ, RZ, R149 ;  /* 0x000000ffff967224 */ /* 0x000fe400078e0095 */
[----:B------:R-:W-:Y:S02]  /*12ed0*/  IMAD.MOV.U32 R149, RZ, RZ, R148 ;  /* 0x000000ffff957224 */ /* 0x000fe400078e0094 */
[----:B------:R-:W-:Y:S01]  /*12ee0*/  IMAD.MOV.U32 R148, RZ, RZ, R147 ;  /* 0x000000ffff947224 */ /* 0x000fe200078e0093 */
[-C--:B------:R-:W-:Y:S01]  /*12ef0*/  HMMA.16816.F32.BF16 R12, R120, R118.reuse, R12 ;  /* 0x00000076780c723c */ /* 0x080fe2000004180c */
[----:B------:R-:W-:Y:S03]  /*12f00*/  IMAD.MOV.U32 R147, RZ, RZ, R146 ;  /* 0x000000ffff937224 */ /* 0x000fe600078e0092 */
[----:B------:R-:W-:Y:S02]  /*12f10*/  IMAD.MOV.U32 R146, RZ, RZ, R145 ;  /* 0x000000ffff927224 */ /* 0x000fe400078e0091 */
[----:B------:R-:W-:Y:S02]  /*12f20*/  IMAD.MOV.U32 R145, RZ, RZ, R144 ;  /* 0x000000ffff917224 */ /* 0x000fe400078e0090 */
[C---:B------:R-:W-:Y:S01]  /*12f30*/  HMMA.16816.F32.BF16 R16, R112.reuse, R118, R16 ;  /* 0x000000767010723c */ /* 0x040fe20000041810 */
[----:B------:R-:W3:Y:S03]  /*12f40*/  LDSM.16.MT88.4 R116, [R218+0xa800] ;  /* 0x00a80000da74783b */ /* 0x000ee60000004200 */
[----:B--2---:R-:W-:Y:S02]  /*12f50*/  FFMA.FTZ R2, R158, c[0x0][0x23c], -R109 ;  /* 0x00008f009e027a23 */ /* 0x004fe4000001086d */
[----:B------:R-:W-:Y:S02]  /*12f60*/  IMAD.MOV.U32 R144, RZ, RZ, R186 ;  /* 0x000000ffff907224 */ /* 0x000fe400078e00ba */
[-C--:B-1----:R-:W-:Y:S01]  /*12f70*/  HMMA.16816.F32.BF16 R20, R112, R124.reuse, R20 ;  /* 0x0000007c7014723c */ /* 0x082fe20000041814 */
[----:B------:R1:W-:Y:S03]  /*12f80*/  MUFU.EX2 R196, R2 ;  /* 0x0000000200c47308 */ /* 0x0003e60000000800 */
[----:B------:R-:W-:Y:S02]  /*12f90*/  IMAD.MOV.U32 R186, RZ, RZ, R185 ;  /* 0x000000ffffba7224 */ /* 0x000fe400078e00b9 */
[----:B------:R-:W-:Y:S01]  /*12fa0*/  IMAD.MOV.U32 R185, RZ, RZ, R143 ;  /* 0x000000ffffb97224 */ /* 0x000fe200078e008f */
[----:B------:R-:W-:Y:S01]  /*12fb0*/  MOV R143, R142 ;  /* 0x0000008e008f7202 */ /* 0x000fe20000000f00 */
[C---:B------:R-:W-:Y:S01]  /*12fc0*/  HMMA.16816.F32.BF16 R24, R120.reuse, R124, R24 ;  /* 0x0000007c7818723c */ /* 0x040fe20000041818 */
[----:B------:R-:W-:Y:S03]  /*12fd0*/  IMAD.MOV.U32 R142, RZ, RZ, R141 ;  /* 0x000000ffff8e7224 */ /* 0x000fe600078e008d */
[----:B------:R-:W-:Y:S02]  /*12fe0*/  IMAD.MOV.U32 R141, RZ, RZ, R140 ;  /* 0x000000ffff8d7224 */ /* 0x000fe400078e008c */
[----:B------:R-:W-:Y:S02]  /*12ff0*/  IMAD.MOV.U32 R140, RZ, RZ, R139 ;  /* 0x000000ffff8c7224 */ /* 0x000fe400078e008b */
[-C--:B------:R-:W-:Y:S01]  /*13000*/  HMMA.16816.F32.BF16 R28, R120, R126.reuse, R28 ;  /* 0x0000007e781c723c */ /* 0x080fe2000004181c */
[----:B------:R-:W-:Y:S03]  /*13010*/  IMAD.MOV.U32 R139, RZ, RZ, R137 ;  /* 0x000000ffff8b7224 */ /* 0x000fe600078e0089 */
[----:B------:R-:W-:Y:S02]  /*13020*/  IMAD.MOV.U32 R137, RZ, RZ, R135 ;  /* 0x000000ffff897224 */ /* 0x000fe400078e0087 */
[----:B------:R-:W-:Y:S02]  /*13030*/  IMAD.MOV.U32 R135, RZ, RZ, R134 ;  /* 0x000000ffff877224 */ /* 0x000fe400078e0086 */
[C---:B------:R-:W-:Y:S01]  /*13040*/  HMMA.16816.F32.BF16 R32, R112.reuse, R126, R32 ;  /* 0x0000007e7020723c */ /* 0x040fe20000041820 */
[--C-:B-1----:R-:W-:Y:S01]  /*13050*/  FFMA.FTZ R2, R157, c[0x0][0x23c], -R110.reuse ;  /* 0x00008f009d027a23 */ /* 0x102fe2000001086e */
[----:B------:R-:W1:Y:S02]  /*13060*/  LDSM.16.MT88.4 R124, [R216+0xb800] ;  /* 0x00b80000d87c783b */ /* 0x000e640000004200 */
[----:B------:R-:W-:Y:S01]  /*13070*/  IMAD.MOV.U32 R134, RZ, RZ, R133 ;  /* 0x000000ffff867224 */ /* 0x000fe200078e0085 */
[----:B------:R2:W-:Y:S01]  /*13080*/  MUFU.EX2 R195, R2 ;  /* 0x0000000200c37308 */ /* 0x0005e20000000800 */
[----:B------:R-:W-:Y:S02]  /*13090*/  IMAD.MOV.U32 R133, RZ, RZ, R217 ;  /* 0x000000ffff857224 */ /* 0x000fe400078e00d9 */
[-C--:B------:R-:W-:Y:S02]  /*130a0*/  HMMA.16816.F32.BF16 R36, R112, R128.reuse, R36 ;  /* 0x000000807024723c */ /* 0x080fe40000041824 */
[----:B------:R4:W5:Y:S06]  /*130b0*/  LDL.LU R217, [R1+0x68] ;  /* 0x0000680001d97983 */ /* 0x00096c0000300800 */
[C---:B------:R-:W-:Y:S08]  /*130c0*/  HMMA.16816.F32.BF16 R40, R120.reuse, R128, R40 ;  /* 0x000000807828723c */ /* 0x040ff00000041828 */
[-C--:B------:R-:W-:Y:S01]  /*130d0*/  HMMA.16816.F32.BF16 R44, R120, R130.reuse, R44 ;  /* 0x00000082782c723c */ /* 0x080fe2000004182c */
[--C-:B--2---:R-:W-:Y:S02]  /*130e0*/  FFMA.FTZ R2, R156, c[0x0][0x23c], -R110.reuse ;  /* 0x00008f009c027a23 */ /* 0x104fe4000001086e */
[----:B------:R-:W-:Y:S05]  /*130f0*/  LDSM.16.MT88.4 R156, [R216+0xac00] ;  /* 0x00ac0000d89c783b */ /* 0x000fea0000004200 */
[C---:B------:R-:W-:Y:S01]  /*13100*/  HMMA.16816.F32.BF16 R48, R112.reuse, R130, R48 ;  /* 0x000000827030723c */ /* 0x040fe20000041830 */
[----:B------:R2:W1:Y:S02]  /*13110*/  MUFU.EX2 R193, R2 ;  /* 0x0000000200c17308 */ /* 0x0004640000000800 */
[----:B------:R-:W4:Y:S05]  /*13120*/  LDSM.16.MT88.4 R128, [R218+0xb800] ;  /* 0x00b80000da80783b */ /* 0x000f2a0000004200 */
[-C--:B---3--:R-:W-:Y:S08]  /*13130*/  HMMA.16816.F32.BF16 R52, R112, R116.reuse, R52 ;  /* 0x000000747034723c */ /* 0x088ff00000041834 */
[C---:B------:R-:W-:Y:S08]  /*13140*/  HMMA.16816.F32.BF16 R56, R120.reuse, R116, R56 ;  /* 0x000000747838723c */ /* 0x040ff00000041838 */
[-C--:B------:R-:W-:Y:S01]  /*13150*/  HMMA.16816.F32.BF16 R60, R120, R118.reuse, R60 ;  /* 0x00000076783c723c */ /* 0x080fe2000004183c */
[--C-:B--2---:R-:W-:Y:S03]  /*13160*/  FFMA.FTZ R2, R155, c[0x0][0x23c], -R109.reuse ;  /* 0x00008f009b027a23 */ /* 0x104fe6000001086d */
        /* <DEDUP_REMOVED lines=9> */
[----:B------:R-:W-:Y:S03]  /*13200*/  IMAD.MOV.U32 R141, RZ, RZ, R139 ;  /* 0x000000ffff8d7224 */ /* 0x000fe600078e008b */
[----:B------:R-:W-:Y:S02]  /*13210*/  IMAD.MOV.U32 R139, RZ, RZ, R135 ;  /* 0x000000ffff8b7224 */ /* 0x000fe400078e0087 */
[----:B------:R-:W-:Y:S01]  /*13220*/  IMAD.MOV.U32 R234, RZ, RZ, R149 ;  /* 0x000000ffffea7224 */ /* 0x000fe200078e0095 */
[----:B------:R-:W-:Y:S01]  /*13230*/  MOV R149, R145 ;  /* 0x0000009100957202 */ /* 0x000fe20000000f00 */
[C---:B------:R-:W-:Y:S01]  /*13240*/  HMMA.16816.F32.BF16 R72, R120.reuse, R124, R72 ;  /* 0x0000007c7848723c */ /* 0x040fe20000041848 */
[----:B------:R-:W-:Y:S03]  /*13250*/  IMAD.MOV.U32 R145, RZ, RZ, R141 ;  /* 0x000000ffff917224 */ /* 0x000fe600078e008d */
[--C-:B--2---:R-:W-:Y:S02]  /*13260*/  FFMA.FTZ R2, R153, c[0x0][0x23c], -R110.reuse ;  /* 0x00008f0099027a23 */ /* 0x104fe4000001086e */
[----:B------:R-:W-:Y:S02]  /*13270*/  FFMA.FTZ R110, R188, c[0x0][0x23c], -R110 ;  /* 0x00008f00bc6e7a23 */ /* 0x000fe4000001086e */
[-C--:B------:R-:W-:Y:S01]  /*13280*/  HMMA.16816.F32.BF16 R76, R120, R126.reuse, R76 ;  /* 0x0000007e784c723c */ /* 0x080fe2000004184c */
[----:B------:R1:W-:Y:S03]  /*13290*/  MUFU.EX2 R191, R2 ;  /* 0x0000000200bf7308 */ /* 0x0003e60000000800 */
[----:B------:R-:W-:Y:S02]  /*132a0*/  IMAD.MOV.U32 R153, RZ, RZ, R148 ;  /* 0x000000ffff997224 */ /* 0x000fe400078e0094 */
[----:B------:R-:W-:Y:S01]  /*132b0*/  IMAD.MOV.U32 R148, RZ, RZ, R144 ;  /* 0x000000ffff947224 */ /* 0x000fe200078e0090 */
[----:B---3--:R-:W-:Y:S01]  /*132c0*/  F2FP.BF16.PACK_AB R109, R193, R195 ;  /* 0x000000c3c16d723e */ /* 0x008fe200000010ff */
[C---:B------:R-:W-:Y:S01]  /*132d0*/  HMMA.16816.F32.BF16 R80, R112.reuse, R126, R80 ;  /* 0x0000007e7050723c */ /* 0x040fe20000041850 */
[----:B------:R-:W-:Y:S02]  /*132e0*/  IMAD.MOV.U32 R144, RZ, RZ, R142 ;  /* 0x000000ffff907224 */ /* 0x000fe400078e008e */
[----:B------:R2:W-:Y:S01]  /*132f0*/  MUFU.EX2 R190, R110 ;  /* 0x0000006e00be7308 */ /* 0x0005e20000000800 */
[----:B------:R-:W-:Y:S01]  /*13300*/  IMAD.MOV.U32 R142, RZ, RZ, R140 ;  /* 0x000000ffff8e7224 */ /* 0x000fe200078e008c */
[----:B------:R-:W-:Y:S01]  /*13310*/  MOV R140, R137 ;  /* 0x00000089008c7202 */ /* 0x000fe20000000f00 */
[----:B------:R-:W-:Y:S02]  /*13320*/  IMAD.MOV.U32 R137, RZ, RZ, R134 ;  /* 0x000000ffff897224 */ /* 0x000fe400078e0086 */
[-C--:B----4-:R-:W-:Y:S01]  /*13330*/  HMMA.16816.F32.BF16 R84, R112, R128.reuse, R84 ;  /* 0x000000807054723c */ /* 0x090fe20000041854 */
[----:B------:R-:W-:Y:S03]  /*13340*/  IMAD.MOV.U32 R237, RZ, RZ, R148 ;  /* 0x000000ffffed7224 */ /* 0x000fe600078e0094 */
[----:B------:R-:W-:Y:S02]  /*13350*/  IMAD.MOV.U32 R148, RZ, RZ, R144 ;  /* 0x000000ffff947224 */ /* 0x000fe400078e0090 */
[----:B------:R-:W-:Y:S02]  /*13360*/  IMAD.MOV.U32 R144, RZ, RZ, R140 ;  /* 0x000000ffff907224 */ /* 0x000fe400078e008c */
[C---:B------:R-:W-:Y:S01]  /*13370*/  HMMA.16816.F32.BF16 R88, R120.reuse, R128, R88 ;  /* 0x000000807858723c */ /* 0x040fe20000041858 */
[----:B-1----:R-:W-:Y:S03]  /*13380*/  FFMA.FTZ R2, R187, c[0x0][0x23c], -R111 ;  /* 0x00008f00bb027a23 */ /* 0x002fe6000001086f */
[----:B------:R-:W-:Y:S01]  /*13390*/  IMAD.MOV.U32 R240, RZ, RZ, R153 ;  /* 0x000000fffff07224 */ /* 0x000fe200078e0099 */
[----:B------:R1:W-:Y:S03]  /*133a0*/  MUFU.EX2 R188, R2 ;  /* 0x0000000200bc7308 */ /* 0x0003e60000000800 */
[-C--:B------:R-:W-:Y:S01]  /*133b0*/  HMMA.16816.F32.BF16 R92, R120, R130.reuse, R92 ;  /* 0x00000082785c723c */ /* 0x080fe2000004185c */
[----:B------:R-:W-:Y:S03]  /*133c0*/  ISETP.GT.AND P0, PT, R231, R240, PT ;  /* 0x000000f0e700720c */ /* 0x000fe60003f04270 */
[----:B--2---:R-:W-:Y:S04]  /*133d0*/  F2FP.BF16.PACK_AB R110, R192, R194 ;  /* 0x000000c2c06e723e */ /* 0x004fe800000010ff */
[----:B------:R-:W-:Y:S01]  /*133e0*/  HMMA.16816.F32.BF16 R96, R112, R130, R96 ;  /* 0x000000827060723c */ /* 0x000fe20000041860 */
[----:B-1----:R-:W-:Y:S03]  /*133f0*/  FFMA.FTZ R2, R151, c[0x0][0x23c], -R111 ;  /* 0x00008f0097027a23 */ /* 0x002fe6000001086f */
[----:B------:R-:W-:Y:S01]  /*13400*/  MOV R151, R147 ;  /* 0x0000009300977202 */ /* 0x000fe20000000f00 */
[----:B------:R-:W-:Y:S01]  /*13410*/  IMAD.MOV.U32 R147, RZ, RZ, R186 ;  /* 0x000000ffff937224 */ /* 0x000fe200078e00ba */
[----:B------:R1:W2:Y:S03]  /*13420*/  MUFU.EX2 R189, R2 ;  /* 0x0000000200bd7308 */ /* 0x0002a60000000800 */
[----:B------:R-:W-:Y:S03]  /*13430*/  IMAD.MOV.U32 R235, RZ, RZ, R147 ;  /* 0x000000ffffeb7224 */ /* 0x000fe600078e0093 */
[----:B------:R-:W-:Y:S02]  /*13440*/  IMAD.MOV.U32 R147, RZ, RZ, R143 ;  /* 0x000000ffff937224 */ /* 0x000fe400078e008f */
[----:B------:R-:W-:Y:S02]  /*13450*/  IMAD.MOV.U32 R245, RZ, RZ, R151 ;  /* 0x000000fffff57224 */ /* 0x000fe400078e0097 */
[----:B-1----:R-:W-:Y:S01]  /*13460*/  FFMA.FTZ R2, R150, c[0x0][0x23c], -R111 ;  /* 0x00008f0096027a23 */ /* 0x002fe2000001086f */
[----:B--2---:R-:W-:Y:S01]  /*13470*/  F2FP.BF16.PACK_AB R176, R189, R188 ;  /* 0x000000bcbdb0723e */ /* 0x004fe200000010ff */
[----:B------:R-:W-:Y:S02]  /*13480*/  IMAD.MOV.U32 R150, RZ, RZ, R146 ;  /* 0x000000ffff967224 */ /* 0x000fe400078e0092 */
[----:B------:R1:W-:Y:S01]  /*13490*/  MUFU.EX2 R187, R2 ;  /* 0x0000000200bb7308 */ /* 0x0003e20000000800 */
[----:B------:R-:W-:Y:S02]  /*134a0*/  IMAD.MOV.U32 R146, RZ, RZ, R185 ;  /* 0x000000ffff927224 */ /* 0x000fe400078e00b9 */
[----:B------:R-:W-:Y:S02]  /*134b0*/  FFMA.FTZ R111, R133, c[0x0][0x23c], -R111 ;  /* 0x00008f00856f7a23 */ /* 0x000fe4000001086f */
[----:B------:R-:W-:Y:S02]  /*134c0*/  IMAD.MOV.U32 R238, RZ, RZ, R146 ;  /* 0x000000ffffee7224 */ /* 0x000fe400078e0092 */
[----:B------:R-:W-:Y:S02]  /*134d0*/  IMAD.MOV.U32 R146, RZ, RZ, R142 ;  /* 0x000000ffff927224 */ /* 0x000fe400078e008e */
[----:B------:R-:W-:Y:S01]  /*134e0*/  LDSM.16.MT88.4 R140, [R218+0x9c00] ;  /* 0x009c0000da8c783b */ /* 0x000fe20000004200 */
[----:B------:R2:W3:Y:S01]  /*134f0*/  MUFU.EX2 R186, R111 ;  /* 0x0000006f00ba7308 */ /* 0x0004e20000000800 */
[----:B------:R-:W-:Y:S02]  /*13500*/  IMAD.MOV.U32 R215, RZ, RZ, R150 ;  /* 0x000000ffffd77224 */ /* 0x000fe400078e0096 */
[--C-:B-1----:R-:W-:Y:S04]  /*13510*/  FFMA.FTZ R2, R132, c[0x0][0x23c], -R184.reuse ;  /* 0x00008f0084027a23 */ /* 0x102fe800000108b8 */
[----:B------:R-:W1:Y:S03]  /*13520*/  LDSM.16.MT88.4 R132, [R216+0x9c00] ;  /* 0x009c0000d884783b */ /* 0x000e660000004200 */
        /* <DEDUP_REMOVED lines=20> */
[----:B------:R-:W-:Y:S01]  /*13670*/  IMAD.MOV.U32 R11, RZ, RZ, R149 ;  /* 0x000000ffff0b7224 */ /* 0x000fe200078e0095 */
[----:B------:R-:W-:Y:S01]  /*13680*/  MOV R14, R144 ;  /* 0x00000090000e7202 */ /* 0x000fe20000000f00 */
[C---:B------:R-:W-:Y:S01]  /*13690*/  HMMA.16816.F32.BF16 R124, R108.reuse, R134, R16 ;  /* 0x000000866c7c723c */ /* 0x040fe20000041810 */
[----:B------:R-:W4:Y:S03]  /*136a0*/  LDL.LU R16, [R1+0x18] ;  /* 0x0000180001107983 */ /* 0x000f260000300800 */
[----:B------:R-:W-:Y:S01]  /*136b0*/  IMAD.MOV.U32 R15, RZ, RZ, R139 ;  /* 0x000000ffff0f7224 */ /* 0x000fe200078e008b */
[----:B------:R-:W4:Y:S01]  /*136c0*/  LDL.LU R18, [R1+0x1c] ;  /* 0x00001c0001127983 */ /* 0x000f220000300800 */
        /* <DEDUP_REMOVED lines=29> */
[----:B----4-:R-:W-:Y:S02]  /*138a0*/  FFMA.FTZ R101, R101, R16, R23 ;  /* 0x0000001065657223 */ /* 0x010fe40000010017 */
[----:B------:R-:W-:Y:S02]  /*138b0*/  FADD.FTZ R8, R235, R0 ;  /* 0x00000000eb087221 */ /* 0x000fe40000010000 */
[----:B------:R-:W-:Y:S02]  /*138c0*/  FFMA.FTZ R100, R100, R18, R17 ;  /* 0x0000001264647223 */ /* 0x000fe40000010011 */
        /* <DEDUP_REMOVED lines=66> */
[----:B--2--5:R-:W-:-:S05]  /*13cf0*/  @P0 BRA `(.L_x_195) ;  /* 0xffffbd8000000947 */ /* 0x024fca000383ffff */
.L_x_194:
[----:B------:R-:W2:Y:S04]  /*13d00*/  LDL.LU R4, [R1+0x18] ;  /* 0x0000180001047983 */ /* 0x000ea80000300800 */
[----:B------:R-:W3:Y:S04]  /*13d10*/  LDL.LU R8, [R1+0x1c] ;  /* 0x00001c0001087983 */ /* 0x000ee80000300800 */
[----:B------:R-:W4:Y:S04]  /*13d20*/  LDL.LU R7, [R1+0x20] ;  /* 0x0000200001077983 */ /* 0x000f280000300800 */
[----:B------:R-:W4:Y:S04]  /*13d30*/  LDL.LU R6, [R1+0x24] ;  /* 0x0000240001067983 */ /* 0x000f280000300800 */
[----:B------:R-:W4:Y:S04]  /*13d40*/  LDL.LU R109, [R1+0x34] ;  /* 0x00003400016d7983 */ /* 0x000f280000300800 */
[----:B------:R-:W1:Y:S04]  /*13d50*/  S2R R108, SR_CTAID.Y ;  /* 0x00000000006c7919 */ /* 0x000e680000002600 */
[----:B--2---:R-:W2:Y:S04]  /*13d60*/  SHFL.BFLY PT, R0, R4, 0x2, 0x1f ;  /* 0x0c401f0004007f89 */ /* 0x004ea800000e0000 */
[----:B---3--:R-:W3:Y:S04]  /*13d70*/  SHFL.BFLY PT, R2, R8, 0x2, 0x1f ;  /* 0x0c401f0008027f89 */ /* 0x008ee800000e0000 */
[----:B----4-:R-:W4:Y:S01]  /*13d80*/  SHFL.BFLY PT, R5, R7, 0x2, 0x1f ;  /* 0x0c401f0007057f89 */ /* 0x010f2200000e0000 */
[----:B------:R-:W-:Y:S01]  /*13d90*/  ISETP.NE.AND P0, PT, R109, -0x1, PT ;  /* 0xffffffff6d00780c */ /* 0x000fe20003f05270 */
[----:B--2---:R-:W-:-:S02]  /*13da0*/  FADD.FTZ R0, R0, R4 ;  /* 0x0000000400007221 */ /* 0x004fc40000010000 */
[----:B------:R-:W2:Y:S01]  /*13db0*/  SHFL.BFLY PT, R4, R6, 0x2, 0x1f ;  /* 0x0c401f0006047f89 */ /* 0x000ea200000e0000 */
[----:B---3--:R-:W-:-:S09]  /*13dc0*/  FADD.FTZ R2, R2, R8 ;  /* 0x0000000802027221 */ /* 0x008fd20000010000 */
[----:B-1----:R-:W-:Y:S01]  /*13dd0*/  @!P0 SHF.R.S32.HI R10, RZ, 0x1f, R108 ;  /* 0x0000001fff0a8819 */ /* 0x002fe2000001146c */
[----:B------:R-:W1:Y:S01]  /*13de0*/  SHFL.BFLY PT, R3, R0, 0x1, 0x1f ;  /* 0x0c201f0000037f89 */ /* 0x000e6200000e0000 */
[----:B----4-:R-:W-:-:S03]  /*13df0*/  FADD.FTZ R5, R5, R7 ;  /* 0x0000000705057221 */ /* 0x010fc60000010000 */
[----:B------:R-:W3:Y:S01]  /*13e00*/  SHFL.BFLY PT, R8, R2, 0x1, 0x1f ;  /* 0x0c201f0002087f89 */ /* 0x000ee200000e0000 */
[----:B------:R-:W-:Y:S02]  /*13e10*/  @!P0 IMAD R10, R10, c[0x0][0x1e0], RZ ;  /* 0x000078000a0a8a24 */ /* 0x000fe400078e02ff */
[----:B--2---:R-:W-:Y:S02]  /*13e20*/  FADD.FTZ R4, R4, R6 ;  /* 0x0000000604047221 */ /* 0x004fe40000010000 */
[----:B------:R-:W2:Y:S01]  /*13e30*/  SHFL.BFLY PT, R6, R5, 0x1, 0x1f ;  /* 0x0c201f0005067f89 */ /* 0x000ea200000e0000 */
[----:B-1----:R-:W-:Y:S01]  /*13e40*/  FADD.FTZ R48, R0, R3 ;  /* 0x0000000300307221 */ /* 0x002fe20000010000 */
[----:B------:R-:W-:Y:S02]  /*13e50*/  MOV R0, 0x3f800000 ;  /* 0x3f80000000007802 */ /* 0x000fe40000000f00 */
[----:B------:R-:W1:Y:S01]  /*13e60*/  SHFL.BFLY PT, R7, R4, 0x1, 0x1f ;  /* 0x0c201f0004077f89 */ /* 0x000e6200000e0000 */
[----:B---3--:R-:W-:Y:S01]  /*13e70*/  FADD.FTZ R47, R2, R8 ;  /* 0x00000008022f7221 */ /* 0x008fe20000010000 */
[----:B------:R-:W-:Y:S01]  /*13e80*/  FSETP.NE.FTZ.AND P6, PT, R48, RZ, PT ;  /* 0x000000ff3000720b */ /* 0x000fe20003fd5000 */
[----:B------:R-:W-:-:S03]  /*13e90*/  @P0 IMAD.WIDE.U32 R2, R109, c[0x0][0x1e8], RZ ;  /* 0x00007a006d020a25 */ /* 0x000fc600078e00ff */
[----:B------:R-:W-:Y:S01]  /*13ea0*/  FSETP.NE.FTZ.AND P5, PT, R47, RZ, PT ;  /* 0x000000ff2f00720b */ /* 0x000fe20003fb5000 */
[----:B------:R-:W-:Y:S01]  /*13eb0*/  @!P0 IMAD.WIDE.U32 R8, R108, c[0x0][0x1e0], RZ ;  /* 0x000078006c088a25 */ /* 0x000fe200078e00ff */
[----:B------:R-:W-:-:S03]  /*13ec0*/  @P0 MOV R106, R2 ;  /* 0x00000002006a0202 */ /* 0x000fc60000000f00 */
[----:B------:R-:W-:Y:S01]  /*13ed0*/  @!P0 IMAD R2, R108, c[0x0][0x1e4], R10 ;  /* 0x000079006c028a24 */ /* 0x000fe200078e020a */
[----:B------:R-:W-:Y:S01]  /*13ee0*/  @!P0 MOV R106, R8 ;  /* 0x00000008006a8202 */ /* 0x000fe20000000f00 */
[----:B------:R-:W-:Y:S01]  /*13ef0*/  @P0 IMAD R107, R109, c[0x0][0x1ec], R3 ;  /* 0x00007b006d6b0a24 */ /* 0x000fe200078e0203 */
[----:B------:R-:W-:Y:S01]  /*13f00*/  MOV R3, 0x3f800000 ;  /* 0x3f80000000037802 */ /* 0x000fe20000000f00 */
[----:B------:R-:W3:Y:S01]  /*13f10*/  @P6 MUFU.RCP R0, R48 ;  /* 0x0000003000006308 */ /* 0x000ee20000001000 */
[----:B------:R-:W-:Y:S02]  /*13f20*/  @!P0 IADD3 R107, R9, R2, RZ ;  /* 0x00000002096b8210 */ /* 0x000fe40007ffe0ff */
[----:B------:R-:W-:Y:S01]  /*13f30*/  MOV R2, 0x3f800000 ;  /* 0x3f80000000027802 */ /* 0x000fe20000000f00 */
[----:B--2---:R-:W-:Y:S02]  /*13f40*/  FADD.FTZ R100, R5, R6 ;  /* 0x0000000605647221 */ /* 0x004fe40000010000 */
[----:B-1----:R-:W-:-:S03]  /*13f50*/  FADD.FTZ R101, R4, R7 ;  /* 0x0000000704657221 */ /* 0x002fc60000010000 */
[----:B------:R-:W-:Y:S01]  /*13f60*/  FSETP.NE.FTZ.AND P4, PT, R100, RZ, PT ;  /* 0x000000ff6400720b */ /* 0x000fe20003f95000 */
[----:B------:R-:W-:Y:S01]  /*13f70*/  @P5 MUFU.RCP R3, R47 ;  /* 0x0000002f00035308 */ /* 0x000fe20000001000 */
[----:B------:R-:W-:Y:S01]  /*13f80*/  FSETP.NE.FTZ.AND P3, PT, R101, RZ, PT ;  /* 0x000000ff6500720b */ /* 0x000fe20003f75000 */
[C---:B---3--:R-:W-:Y:S02]  /*13f90*/  FMUL.FTZ R112, R0.reuse, R112 ;  /* 0x0000007000707220 */ /* 0x048fe40000410000 */
[C---:B------:R-:W-:Y:S02]  /*13fa0*/  FMUL.FTZ R45, R0.reuse, R113 ;  /* 0x00000071002d7220 */ /* 0x040fe40000410000 */
[----:B------:R-:W-:-:S06]  /*13fb0*/  FMUL.FTZ R124, R0, R124 ;  /* 0x0000007c007c7220 */ /* 0x000fcc0000410000 */
[----:B------:R-:W1:Y:S01]  /*13fc0*/  @P4 MUFU.RCP R2, R100 ;  /* 0x0000006400024308 */ /* 0x000e620000001000 */
        /* <DEDUP_REMOVED lines=11> */
[----:B------:R-:W-:Y:S02]  /*14080*/  FMUL.FTZ R156, R0, R156 ;  /* 0x0000009c009c7220 */ /* 0x000fe40000410000 */
[----:B-1----:R-:W-:Y:S01]  /*14090*/  FMUL.FTZ R14, R2, R77 ;  /* 0x0000004d020e7220 */ /* 0x002fe20000410000 */
[----:B------:R-:W-:Y:S01]  /*140a0*/  F2FP.BF16.PACK_AB R33, R33, R144 ;  /* 0x000000902121723e */ /* 0x000fe200000010ff */
[----:B------:R-:W1:Y:S01]  /*140b0*/  S2R R77, SR_TID.X ;  /* 0x00000000004d7919 */ /* 0x000e620000002100 */
[C---:B------:R-:W-:Y:S02]  /*140c0*/  FMUL.FTZ R30, R0.reuse, R157 ;  /* 0x0000009d001e7220 */ /* 0x040fe40000410000 */
        /* <DEDUP_REMOVED lines=15> */
[C---:B------:R-:W-:Y:S01]  /*141c0*/  FMUL.FTZ R96, R0.reuse, R96 ;  /* 0x0000006000607220 */ /* 0x040fe20000410000 */
[----:B-1----:R-:W-:Y:S01]  /*141d0*/  SHF.R.S32.HI R49, RZ, 0x1f, R77 ;  /* 0x0000001fff317819 */ /* 0x002fe2000001144d */
[----:B------:R-:W-:Y:S01]  /*141e0*/  FMUL.FTZ R7, R0, R97 ;  /* 0x0000006100077220 */ /* 0x000fe20000410000 */
[----:B------:R-:W-:Y:S01]  /*141f0*/  MOV R0, 0x3f800000 ;  /* 0x3f80000000007802 */ /* 0x000fe20000000f00 */
[C---:B------:R-:W-:Y:S01]  /*14200*/  FMUL.FTZ R18, R2.reuse, R73 ;  /* 0x0000004902127220 */ /* 0x040fe20000410000 */
[CC--:B------:R-:W-:Y:S01]  /*14210*/  LEA.HI R73, R49.reuse, R77.reuse, RZ, 0x2 ;  /* 0x0000004d31497211 */ /* 0x0c0fe200078f10ff */
[C---:B------:R-:W-:Y:S01]  /*14220*/  FMUL.FTZ R116, R2.reuse, R116 ;  /* 0x0000007402747220 */ /* 0x040fe20000410000 */
[----:B------:R-:W-:Y:S01]  /*14230*/  LEA.HI R49, R49, R77, RZ, 0x5 ;  /* 0x0000004d31317211 */ /* 0x000fe200078f28ff */
[C---:B------:R-:W-:Y:S01]  /*14240*/  FMUL.FTZ R46, R2.reuse, R117 ;  /* 0x00000075022e7220 */ /* 0x040fe20000410000 */
[----:B------:R-:W1:Y:S01]  /*14250*/  @P3 MUFU.RCP R0, R101 ;  /* 0x0000006500003308 */ /* 0x000e620000001000 */
[C---:B------:R-:W-:Y:S01]  /*14260*/  FMUL.FTZ R120, R2.reuse, R120 ;  /* 0x0000007802787220 */ /* 0x040fe20000410000 */
[----:B------:R-:W-:Y:S01]  /*14270*/  SHF.R.S32.HI R37, RZ, 0x5, R49 ;  /* 0x00000005ff257819 */ /* 0x000fe20000011431 */
[----:B------:R-:W-:Y:S01]  /*14280*/  FMUL.FTZ R43, R2, R121 ;  /* 0x00000079022b7220 */ /* 0x000fe20000410000 */
[----:B------:R-:W-:Y:S01]  /*14290*/  F2FP.BF16.PACK_AB R46, R46, R116 ;  /* 0x000000742e2e723e */ /* 0x000fe200000010ff */
[----:B------:R-:W-:Y:S01]  /*142a0*/  FMUL.FTZ R132, R2, R132 ;  /* 0x0000008402847220 */ /* 0x000fe20000410000 */
[----:B------:R-:W-:Y:S01]  /*142b0*/  F2FP.BF16.PACK_AB R12, R12, R84 ;  /* 0x000000540c0c723e */ /* 0x000fe200000010ff */
[C---:B------:R-:W-:Y:S01]  /*142c0*/  FMUL.FTZ R38, R2.reuse, R133 ;  /* 0x0000008502267220 */ /* 0x040fe20000410000 */
[----:B------:R-:W-:Y:S01]  /*142d0*/  F2FP.BF16.PACK_AB R43, R43, R120 ;  /* 0x000000782b2b723e */ /* 0x000fe200000010ff */
[C---:B------:R-:W-:Y:S01]  /*142e0*/  FMUL.FTZ R136, R2.reuse, R136 ;  /* 0x0000008802887220 */ /* 0x040fe20000410000 */
[----:B------:R-:W-:Y:S01]  /*142f0*/  F2FP.BF16.PACK_AB R7, R7, R96 ;  /* 0x000000600707723e */ /* 0x000fe200000010ff */
[----:B------:R-:W-:Y:S01]  /*14300*/  FMUL.FTZ R34, R2, R137 ;  /* 0x0000008902227220 */ /* 0x000fe20000410000 */
[----:B------:R-:W-:Y:S01]  /*14310*/  F2FP.BF16.PACK_AB R38, R38, R132 ;  /* 0x000000842626723e */ /* 0x000fe200000010ff */
[----:B------:R-:W-:-:S02]  /*14320*/  FMUL.FTZ R148, R2, R148 ;  /* 0x0000009402947220 */ /* 0x000fc40000410000 */
[----:B------:R-:W-:Y:S01]  /*14330*/  FMUL.FTZ R31, R2, R149 ;  /* 0x00000095021f7220 */ /* 0x000fe20000410000 */
[----:B------:R-:W-:Y:S01]  /*14340*/  F2FP.BF16.PACK_AB R34, R34, R136 ;  /* 0x000000882222723e */ /* 0x000fe200000010ff */
[----:B-1----:R-:W-:Y:S01]  /*14350*/  FMUL.FTZ R17, R0, R74 ;  /* 0x0000004a00117220 */ /* 0x002fe20000410000 */
[----:B------:R-:W-:Y:S01]  /*14360*/  SHF.R.S32.HI R74, RZ, 0x2, R73 ;  /* 0x00000002ff4a7819 */ /* 0x000fe20000011449 */
[C---:B------:R-:W-:Y:S01]  /*14370*/  FMUL.FTZ R152, R2.reuse, R152 ;  /* 0x0000009802987220 */ /* 0x040fe20000410000 */
[----:B------:R-:W-:Y:S01]  /*14380*/  F2FP.BF16.PACK_AB R31, R31, R148 ;  /* 0x000000941f1f723e */ /* 0x000fe200000010ff */
        /* <DEDUP_REMOVED lines=48> */
[C---:B------:R-:W-:Y:S01]  /*14690*/  FMUL.FTZ R13, R0.reuse, R78 ;  /* 0x0000004e000d7220 */ /* 0x040fe20000410000 */
[----:B------:R-:W-:Y:S01]  /*146a0*/  F2FP.BF16.PACK_AB R17, R75, R17 ;  /* 0x000000114b11723e */ /* 0x000fe200000010ff */
[C---:B------:R-:W-:Y:S02]  /*146b0*/  FMUL.FTZ R91, R0.reuse, R91 ;  /* 0x0000005b005b7220 */ /* 0x040fe40000410000 */
[C---:B------:R-:W-:Y:S01]  /*146c0*/  FMUL.FTZ R8, R0.reuse, R90 ;  /* 0x0000005a00087220 */ /* 0x040fe20000410000 */
[----:B------:R-:W-:Y:S01]  /*146d0*/  F2FP.BF16.PACK_AB R13, R79, R13 ;  /* 0x0000000d4f0d723e */ /* 0x000fe200000010ff */
[----:B------:R-:W-:-:S02]  /*146e0*/  FMUL.FTZ R95, R0, R95 ;  /* 0x0000005f005f7220 */ /* 0x000fc40000410000 */
[----:B------:R-:W-:Y:S01]  /*146f0*/  FMUL.FTZ R94, R0, R94 ;  /* 0x0000005e005e7220 */ /* 0x000fe20000410000 */
[----:B------:R-:W-:Y:S01]  /*14700*/  LEA.HI R0, R2, R2, RZ, 0x1 ;  /* 0x0000000202007211 */ /* 0x000fe200078f08ff */
[----:B------:R-:W-:Y:S01]  /*14710*/  FMUL.FTZ R114, R3, R114 ;  /* 0x0000007203727220 */ /* 0x000fe20000410000 */
[----:B------:R-:W-:Y:S01]  /*14720*/  F2FP.BF16.PACK_AB R8, R91, R8 ;  /* 0x000000085b08723e */ /* 0x000fe200000010ff */
[C---:B------:R-:W-:Y:S01]  /*14730*/  FMUL.FTZ R44, R3.reuse, R115 ;  /* 0x00000073032c7220 */ /* 0x040fe20000410000 */
[----:B------:R-:W-:Y:S01]  /*14740*/  SHF.R.S32.HI R9, RZ, 0x1, R0 ;  /* 0x00000001ff097819 */ /* 0x000fe20000011400 */
[C---:B------:R-:W-:Y:S01]  /*14750*/  FMUL.FTZ R126, R3.reuse, R126 ;  /* 0x0000007e037e7220 */ /* 0x040fe20000410000 */
[----:B------:R-:W-:Y:S01]  /*14760*/  LOP3.LUT R4, R0, 0x3fffffe, RZ, 0xc0, !PT ;  /* 0x03fffffe00047812 */ /* 0x000fe200078ec0ff */
[----:B------:R-:W-:Y:S01]  /*14770*/  FMUL.FTZ R41, R3, R127 ;  /* 0x0000007f03297220 */ /* 0x000fe20000410000 */
[----:B------:R-:W-:Y:S01]  /*14780*/  LOP3.LUT P0, RZ, R9, 0x2, RZ, 0xc0, !PT ;  /* 0x0000000209ff7812 */ /* 0x000fe2000780c0ff */
[C---:B------:R-:W-:Y:S01]  /*14790*/  FMUL.FTZ R130, R3.reuse, R130 ;  /* 0x0000008203827220 */ /* 0x040fe20000410000 */
[----:B------:R-:W-:Y:S01]  /*147a0*/  IADD3 R2, R2, -R4, RZ ;  /* 0x8000000402027210 */ /* 0x000fe20007ffe0ff */
[C---:B------:R-:W-:Y:S01]  /*147b0*/  FMUL.FTZ R39, R3.reuse, R131 ;  /* 0x0000008303277220 */ /* 0x040fe20000410000 */
        /* <DEDUP_REMOVED lines=28> */
[----:B------:R-:W-:Y:S02]  /*14980*/  LOP3.LUT R3, R73, 0xfffffffc, RZ, 0xc0, !PT ;  /* 0xfffffffc49037812 */ /* 0x000fe400078ec0ff */
[----:B------:R-:W-:Y:S02]  /*14990*/  F2FP.BF16.PACK_AB R11, R11, R86 ;  /* 0x000000560b0b723e */ /* 0x000fe400000010ff */
[----:B------:R-:W-:Y:S02]  /*149a0*/  IADD3 R0, -R3, R77, RZ ;  /* 0x0000004d03007210 */ /* 0x000fe40007ffe1ff */
[----:B------:R-:W-:-:S02]  /*149b0*/  SHF.L.U32 R3, R9, 0x6, RZ ;  /* 0x0000000609037819 */ /* 0x000fc400000006ff */
[----:B------:R-:W-:Y:S02]  /*149c0*/  LEA R0, R37, R0, 0x8 ;  /* 0x0000000025007211 */ /* 0x000fe400078e40ff */
[----:B------:R-:W-:Y:S02]  /*149d0*/  LOP3.LUT R4, R3, 0xc0, RZ, 0xc0, !PT ;  /* 0x000000c003047812 */ /* 0x000fe400078ec0ff */
[----:B------:R-:W-:Y:S02]  /*149e0*/  LOP3.LUT R3, R9, 0x1, RZ, 0xc0, !PT ;  /* 0x0000000109037812 */ /* 0x000fe400078ec0ff */
[----:B------:R-:W-:Y:S02]  /*149f0*/  LEA R0, R2, R0, 0x4 ;  /* 0x0000000002007211 */ /* 0x000fe400078e20ff */
[----:B------:R-:W-:Y:S02]  /*14a00*/  LEA.HI R2, R4, R4, RZ, 0x1d ;  /* 0x0000000404027211 */ /* 0x000fe400078fe8ff */
[----:B------:R-:W-:-:S02]  /*14a10*/  ISETP.NE.U32.AND P1, PT, R3, 0x1, PT ;  /* 0x000000010300780c */ /* 0x000fc40003f25070 */
[----:B------:R-:W-:Y:S02]  /*14a20*/  LEA R0, R0, R2, 0x1 ;  /* 0x0000000200007211 */ /* 0x000fe400078e08ff */
[----:B------:R-:W-:Y:S02]  /*14a30*/  MOV R3, 0x20 ;  /* 0x0000002000037802 */ /* 0x000fe40000000f00 */
[----:B------:R-:W-:Y:S02]  /*14a40*/  SHF.L.U32 R0, R0, 0x1, RZ ;  /* 0x0000000100007819 */ /* 0x000fe400000006ff */
[----:B------:R-:W-:Y:S02]  /*14a50*/  SEL R3, R3, 0xffffffe0, !P0 ;  /* 0xffffffe003037807 */ /* 0x000fe40004000000 */
[C---:B------:R-:W-:Y:S01]  /*14a60*/  IADD3 R2, R0.reuse, -0x10, RZ ;  /* 0xfffffff000027810 */ /* 0x040fe20007ffe0ff */
[----:B------:R-:W-:Y:S01]  /*14a70*/  STS [R0], R45 ;  /* 0x0000002d00007388 */ /* 0x000fe20000000800 */
[----:B------:R-:W-:-:S02]  /*14a80*/  IADD3 R4, R0, R3, RZ ;  /* 0x0000000300047210 */ /* 0x000fc40007ffe0ff */
[----:B------:R-:W-:Y:S01]  /*14a90*/  @P1 IADD3 R2, R0, 0x10, RZ ;  /* 0x0000001000021810 */ /* 0x000fe20007ffe0ff */
[----:B------:R-:W-:Y:S01]  /*14aa0*/  STS [R0+0x200], R44 ;  /* 0x0002002c00007388 */ /* 0x000fe20000000800 */
[----:B------:R-:W-:Y:S02]  /*14ab0*/  F2FP.BF16.PACK_AB R6, R6, R98 ;  /* 0x000000620606723e */ /* 0x000fe400000010ff */
[----:B------:R-:W-:Y:S01]  /*14ac0*/  IADD3 R3, R3, R2, RZ ;  /* 0x0000000203037210 */ /* 0x000fe20007ffe0ff */
[----:B------:R-:W-:Y:S01]  /*14ad0*/  STS [R2], R42 ;  /* 0x0000002a02007388 */ /* 0x000fe20000000800 */
[----:B------:R-:W-:-:S03]  /*14ae0*/  F2FP.BF16.PACK_AB R9, R95, R94 ;  /* 0x0000005e5f09723e */ /* 0x000fc600000010ff */
[----:B------:R-:W-:Y:S04]  /*14af0*/  STS [R2+0x200], R41 ;  /* 0x0002002902007388 */ /* 0x000fe80000000800 */
[----:B------:R-:W-:Y:S04]  /*14b00*/  STS [R0+0x1000], R46 ;  /* 0x0010002e00007388 */ /* 0x000fe80000000800 */
[----:B------:R-:W-:Y:S04]  /*14b10*/  STS [R0+0x1200], R118 ;  /* 0x0012007600007388 */ /* 0x000fe80000000800 */
[----:B------:R-:W-:Y:S04]  /*14b20*/  STS [R2+0x1000], R43 ;  /* 0x0010002b02007388 */ /* 0x000fe80000000800 */
[----:B------:R-:W-:Y:S04]  /*14b30*/  STS [R2+0x1200], R122 ;  /* 0x0012007a02007388 */ /* 0x000fe80000000800 */
[----:B------:R1:W-:Y:S04]  /*14b40*/  STS [R4+0x200], R39 ;  /* 0x0002002704007388 */ /* 0x0003e80000000800 */
[----:B------:R-:W-:Y:S04]  /*14b50*/  STS [R4], R40 ;  /* 0x0000002804007388 */ /* 0x000fe80000000800 */
[----:B------:R-:W-:Y:S04]  /*14b60*/  STS [R3], R36 ;  /* 0x0000002403007388 */ /* 0x000fe80000000800 */
        /* <DEDUP_REMOVED lines=30> */
[----:B------:R1:W-:Y:S01]  /*14d50*/  STS [R0+0x5200], R17 ;  /* 0x0052001100007388 */ /* 0x0003e20000000800 */
[----:B------:R-:W-:-:S03]  /*14d60*/  ISETP.NE.OR P2, PT, R39, RZ, !P0 ;  /* 0x000000ff2700720c */ /* 0x000fc60004745670 */
[----:B------:R-:W-:Y:S04]  /*14d70*/  STS [R2+0x5000], R14 ;  /* 0x0050000e02007388 */ /* 0x000fe80000000800 */
[----:B------:R2:W-:Y:S04]  /*14d80*/  STS [R2+0x5200], R13 ;  /* 0x0052000d02007388 */ /* 0x0005e80000000800 */
[----:B------:R-:W-:Y:S04]  /*14d90*/  STS [R4+0x4000], R12 ;  /* 0x0040000c04007388 */ /* 0x000fe80000000800 */
[----:B------:R3:W-:Y:S04]  /*14da0*/  STS [R4+0x4200], R11 ;  /* 0x0042000b04007388 */ /* 0x0007e80000000800 */
[----:B------:R4:W-:Y:S04]  /*14db0*/  STS [R3+0x4000], R7 ;  /* 0x0040000703007388 */ /* 0x0009e80000000800 */
[----:B------:R4:W-:Y:S01]  /*14dc0*/  STS [R3+0x4200], R6 ;  /* 0x0042000603007388 */ /* 0x0009e20000000800 */
[----:B-1----:R-:W-:-:S02]  /*14dd0*/  @P1 MOV R0, c[0x0][0x210] ;  /* 0x0000840000001a02 */ /* 0x002fc40000000f00 */
[----:B------:R-:W-:Y:S01]  /*14de0*/  MOV R17, 0x7f800000 ;  /* 0x7f80000000117802 */ /* 0x000fe20000000f00 */
[----:B------:R1:W-:Y:S04]  /*14df0*/  STS [R4+0x5000], R10 ;  /* 0x0050000a04007388 */ /* 0x0003e80000000800 */
[----:B------:R1:W-:Y:S01]  /*14e00*/  STS [R4+0x5200], R8 ;  /* 0x0052000804007388 */ /* 0x0003e20000000800 */
[----:B--2---:R-:W-:-:S03]  /*14e10*/  LOP3.LUT R2, R49, 0xffffffe0, RZ, 0xc0, !PT ;  /* 0xffffffe031027812 */ /* 0x004fc600078ec0ff */
[----:B------:R2:W-:Y:S04]  /*14e20*/  STS [R3+0x5000], R5 ;  /* 0x0050000503007388 */ /* 0x0005e80000000800 */
[----:B------:R2:W-:Y:S01]  /*14e30*/  STS [R3+0x5200], R9 ;  /* 0x0052000903007388 */ /* 0x0005e20000000800 */
[----:B---3--:R3:W-:Y:S03]  /*14e40*/  @P5 MUFU.LG2 R11, R47 ;  /* 0x0000002f000b5308 */ /* 0x0087e60000000c00 */
[----:B------:R-:W-:Y:S01]  /*14e50*/  BAR.SYNC.DEFER_BLOCKING 0x0 ;  /* 0x0000000000007b1d */ /* 0x000fe20000010000 */
[----:B----4-:R-:W-:Y:S02]  /*14e60*/  @P1 MOV R7, c[0x0][0x210] ;  /* 0x0000840000071a02 */ /* 0x010fe40000000f00 */
[----:B------:R-:W-:-:S02]  /*14e70*/  @!P1 MOV R7, 0x1 ;  /* 0x0000000100079802 */ /* 0x000fc40000000f00 */
[----:B------:R-:W-:Y:S01]  /*14e80*/  IADD3 R6, -R2, R77, RZ ;  /* 0x0000004d02067210 */ /* 0x000fe20007ffe1ff */
[----:B------:R-:W4:Y:S01]  /*14e90*/  S2R R19, SR_CTAID.X ;  /* 0x0000000000137919 */ /* 0x000f220000002500 */
[----:B-1----:R-:W-:Y:S03]  /*14ea0*/  @P4 MUFU.LG2 R10, R100 ;  /* 0x00000064000a4308 */ /* 0x002fe60000000c00 */
[----:B------:R-:W1:Y:S01]  /*14eb0*/  S2R R18, SR_CTAID.Z ;  /* 0x0000000000127919 */ /* 0x000e620000002700 */
[----:B------:R-:W-:Y:S01]  /*14ec0*/  @P1 IMAD R4, R0, c[0x0][0x214], RZ ;  /* 0x0000850000041a24 */ /* 0x000fe200078e02ff */
[----:B------:R-:W-:-:S03]  /*14ed0*/  @!P1 MOV R0, c[0x0][0x214] ;  /* 0x0000850000009a02 */ /* 0x000fc60000000f00 */
[----:B--2---:R-:W2:Y:S01]  /*14ee0*/  @P6 MUFU.LG2 R5, R48 ;  /* 0x0000003000056308 */ /* 0x004ea20000000c00 */
[----:B------:R-:W-:Y:S02]  /*14ef0*/  @!P1 SEL R4, R0, c[0x0][0x234], !P0 ;  /* 0x00008d0000049a07 */ /* 0x000fe40004000000 */
[----:B------:R-:W-:Y:S01]  /*14f00*/  ISETP.NE.OR P0, PT, R109, -0x1, P2 ;  /* 0xffffffff6d00780c */ /* 0x000fe20001705670 */
[----:B------:R-:W-:Y:S01]  /*14f10*/  CS2R R2, SRZ ;  /* 0x0000000000027805 */ /* 0x000fe2000001ff00 */
[----:B------:R-:W-:Y:S01]  /*14f20*/  @P1 MOV R0, 0x1 ;  /* 0x0000000100001802 */ /* 0x000fe20000000f00 */
[----:B------:R-:W-:Y:S01]  /*14f30*/  @!P1 IMAD R0, R4, c[0x0][0x1c0], RZ ;  /* 0x0000700004009a24 */ /* 0x000fe200078e02ff */
[----:B------:R1:W1:Y:S01]  /*14f40*/  LDS.128 R28, [R222] ;  /* 0x00000000de1c7984 */ /* 0x0002620000000c00 */
[----:B------:R-:W1:Y:S02]  /*14f50*/  @P3 MUFU.LG2 R9, R101 ;  /* 0x0000006500093308 */ /* 0x000e640000000c00 */
[C---:B------:R-:W-:Y:S01]  /*14f60*/  IMAD R0, R108.reuse, R0, RZ ;  /* 0x000000006c007224 */ /* 0x040fe200078e02ff */
[----:B---3--:R3:W1:Y:S04]  /*14f70*/  LDS.128 R44, [R222+0x800] ;  /* 0x00080000de2c7984 */ /* 0x0086680000000c00 */
[----:B------:R3:W1:Y:S01]  /*14f80*/  LDS.128 R56, [R222+0x1000] ;  /* 0x00100000de387984 */ /* 0x0006620000000c00 */
[----:B------:R-:W-:Y:S01]  /*14f90*/  @!P0 IMAD R109, R108, c[0x0][0x214], RZ ;  /* 0x000085006c6d8a24 */ /* 0x000fe200078e02ff */
[----:B------:R-:W-:Y:S01]  /*14fa0*/  SEL R8, R0, RZ, P2 ;  /* 0x000000ff00087207 */ /* 0x000fe20001000000 */
[----:B--2---:R-:W-:Y:S01]  /*14fb0*/  @P6 FMUL.FTZ R5, R5, 0.69314718246459960938 ;  /* 0x3f31721805056820 */ /* 0x004fe20000410000 */
[----:B------:R3:W2:Y:S02]  /*14fc0*/  LDS.128 R68, [R222+0x1800] ;  /* 0x00180000de447984 */ /* 0x0006a40000000c00 */
[----:B------:R-:W-:-:S02]  /*14fd0*/  @!P2 MOV R2, R109 ;  /* 0x0000006d0002a202 */ /* 0x000fc40000000f00 */
[----:B------:R3:W-:Y:S01]  /*14fe0*/  @!P0 STL [R1+0x34], R109 ;  /* 0x0000346d01008387 */ /* 0x0007e20000100800 */
[----:B------:R-:W-:-:S03]  /*14ff0*/  LOP3.LUT P0, RZ, R6, 0x3, RZ, 0xc0, !PT ;  /* 0x0000000306ff7812 */ /* 0x000fc6000780c0ff */
[----:B------:R3:W2:Y:S04]  /*15000*/  LDS.128 R24, [R222+0x2000] ;  /* 0x00200000de187984 */ /* 0x0006a80000000c00 */
[----:B------:R3:W2:Y:S04]  /*15010*/  LDS.128 R40, [R222+0x2800] ;  /* 0x00280000de287984 */ /* 0x0006a80000000c00 */
[----:B------:R3:W2:Y:S04]  /*15020*/  LDS.128 R52, [R222+0x3000] ;  /* 0x00300000de347984 */ /* 0x0006a80000000c00 */
[----:B------:R3:W2:Y:S04]  /*15030*/  LDS.128 R64, [R222+0x3800] ;  /* 0x00380000de407984 */ /* 0x0006a80000000c00 */
[----:B------:R3:W2:Y:S04]  /*15040*/  LDS.128 R20, [R222+0x4000] ;  /* 0x00400000de147984 */ /* 0x0006a80000000c00 */
[----:B------:R3:W2:Y:S04]  /*15050*/  LDS.128 R32, [R222+0x4800] ;  /* 0x00480000de207984 */ /* 0x0006a80000000c00 */
[----:B------:R3:W2:Y:S04]  /*15060*/  LDS.128 R48, [R222+0x5000] ;  /* 0x00500000de307984 */ /* 0x0006a80000000c00 */
[----:B------:R3:W2:Y:S01]  /*15070*/  LDS.128 R60, [R222+0x5800] ;  /* 0x00580000de3c7984 */ /* 0x0006a20000000c00 */
[----:B----4-:R-:W-:Y:S01]  /*15080*/  IMAD R0, R19, R7, RZ ;  /* 0x0000000713007224 */ /* 0x010fe200078e02ff */
[----:B------:R-:W-:Y:S01]  /*15090*/  @!P2 SHF.R.S32.HI R3, RZ, 0x1f, R109 ;  /* 0x0000001fff03a819 */ /* 0x000fe2000001146d */
[----:B-1----:R-:W-:Y:S01]  /*150a0*/  IMAD R4, R18, R4, R8 ;  /* 0x0000000412047224 */ /* 0x002fe200078e0208 */
[----:B------:R3:W5:Y:S01]  /*150b0*/  LDL R38, [R1+0x58] ;  /* 0x0000580001267983 */ /* 0x0007620000100800 */
[----:B------:R-:W-:Y:S01]  /*150c0*/  @P6 FFMA.FTZ R17, R104, c[0x0][0x238], R5 ;  /* 0x00008e0068116a23 */ /* 0x000fe20000010005 */
[----:B------:R-:W-:Y:S01]  /*150d0*/  SHF.L.U32 R0, R0, 0x7, RZ ;  /* 0x0000000700007819 */ /* 0x000fe200000006ff */
[----:B------:R-:W-:-:S03]  /*150e0*/  @P4 FMUL.FTZ R6, R10, 0.69314718246459960938 ;  /* 0x3f3172180a064820 */ /* 0x000fc60000410000 */
[----:B------:R-:W-:Y:S01]  /*150f0*/  IADD3 R10, P2, P1, R0, R2, R4 ;  /* 0x00000002000a7210 */ /* 0x000fe2000795e004 */
[----:B------:R-:W-:Y:S01]  /*15100*/  @P5 FMUL.FTZ R8, R11, 0.69314718246459960938 ;  /* 0x3f3172180b085820 */ /* 0x000fe20000410000 */
[----:B------:R-:W-:Y:S01]  /*15110*/  SHF.R.S32.HI R2, RZ, 0x1f, R0 ;  /* 0x0000001fff027819 */ /* 0x000fe20000011400 */
[----:B------:R-:W-:Y:S01]  /*15120*/  @P3 FMUL.FTZ R5, R9, 0.69314718246459960938 ;  /* 0x3f31721809053820 */ /* 0x000fe20000410000 */
[----:B------:R-:W-:Y:S01]  /*15130*/  SHF.R.S32.HI R0, RZ, 0x1f, R4 ;  /* 0x0000001fff007819 */ /* 0x000fe20000011404 */
[----:B------:R-:W-:Y:S01]  /*15140*/  BSSY B0, `(.L_x_198) ;  /* 0x0000035000007945 */ /* 0x000fe20003800000 */
        /* <DEDUP_REMOVED lines=8> */
[----:B------:R-:W1:Y:S01]  /*151d0*/  S2R R3, SR_TID.X ;  /* 0x0000000000037919 */ /* 0x000e620000002100 */
[----:B------:R-:W-:-:S04]  /*151e0*/  SHF.R.S32.HI R2, RZ, 0x1f, R37 ;  /* 0x0000001fff027819 */ /* 0x000fc80000011425 */
[----:B------:R-:W-:-:S04]  /*151f0*/  LEA.HI R2, R2, R37, RZ, 0x2 ;  /* 0x0000002502027211 */ /* 0x000fc800078f10ff */
[----:B------:R-:W-:-:S05]  /*15200*/  LOP3.LUT R2, R2, 0xffffffc, RZ, 0xc0, !PT ;  /* 0x0ffffffc02027812 */ /* 0x000fca00078ec0ff */
[----:B------:R-:W-:Y:S01]  /*15210*/  IMAD.IADD R2, R37, 0x1, -R2 ;  /* 0x0000000125027824 */ /* 0x000fe200078e0a02 */
[----:B-1----:R-:W-:-:S04]  /*15220*/  SHF.R.S32.HI R0, RZ, 0x1f, R3 ;  /* 0x0000001fff007819 */ /* 0x002fc80000011403 */
[----:B------:R-:W-:-:S04]  /*15230*/  LEA.HI R0, R0, R3, RZ, 0x5 ;  /* 0x0000000300007211 */ /* 0x000fc800078f28ff */
[----:B------:R-:W-:-:S05]  /*15240*/  LOP3.LUT R0, R0, 0xffffffe0, RZ, 0xc0, !PT ;  /* 0xffffffe000007812 */ /* 0x000fca00078ec0ff */
[----:B------:R-:W-:-:S05]  /*15250*/  IMAD.IADD R0, R3, 0x1, -R0 ;  /* 0x0000000103007824 */ /* 0x000fca00078e0a00 */
[----:B------:R-:W-:-:S04]  /*15260*/  SHF.R.S32.HI R3, RZ, 0x1f, R0 ;  /* 0x0000001fff037819 */ /* 0x000fc80000011400 */
[----:B------:R-:W-:-:S04]  /*15270*/  LEA.HI R0, R3, R0, RZ, 0x2 ;  /* 0x0000000003007211 */ /* 0x000fc800078f10ff */
[----:B------:R-:W-:-:S05]  /*15280*/  SHF.R.S32.HI R0, RZ, 0x2, R0 ;  /* 0x00000002ff007819 */ /* 0x000fca0000011400 */
[----:B------:R-:W-:-:S05]  /*15290*/  IMAD R0, R2, 0x10, R0 ;  /* 0x0000001002007824 */ /* 0x000fca00078e0200 */
        /* <DEDUP_REMOVED lines=31> */
.L_x_199:
[----:B------:R-:W-:Y:S05]  /*15490*/  BSYNC B0 ;  /* 0x0000000000007941 */ /* 0x000fea0003800000 */
.L_x_198:
[----:B-1----:R-:W4:Y:S04]  /*154a0*/  LDL.LU R7, [R1+0x5c] ;  /* 0x00005c0001077983 */ /* 0x002f280000300800 */
[----:B---3--:R-:W3:Y:S04]  /*154b0*/  LDL.64 R36, [R1+0x38] ;  /* 0x0000380001247983 */ /* 0x008ee80000100a00 */
[----:B------:R1:W5:Y:S04]  /*154c0*/  LDL R16, [R1+0x50] ;  /* 0x0000500001107983 */ /* 0x0003680000100800 */
[----:B------:R1:W5:Y:S01]  /*154d0*/  LDL R15, [R1+0x54] ;  /* 0x00005400010f7983 */ /* 0x0003620000100800 */
[----:B------:R-:W-:Y:S01]  /*154e0*/  SHF.R.S32.HI R6, RZ, 0x1f, R18 ;  /* 0x0000001fff067819 */ /* 0x000fe20000011412 */
[----:B------:R-:W-:Y:S02]  /*154f0*/  BSSY B0, `(.L_x_200) ;  /* 0x000001f000007945 */ /* 0x000fe40003800000 */
[----:B------:R-:W2:Y:S02]  /*15500*/  S2R R5, SR_TID.X ;  /* 0x0000000000057919 */ /* 0x000ea40000002100 */
[----:B--2---:R-:W-:Y:S01]  /*15510*/  SHF.R.S32.HI R4, RZ, 0x1f, R5 ;  /* 0x0000001fff047819 */ /* 0x004fe20000011405 */
[----:B----4-:R-:W-:-:S02]  /*15520*/  IMAD R14, R19, -0x80, R7 ;  /* 0xffffff80130e7824 */ /* 0x010fc400078e0207 */
[----:B------:R-:W2:Y:S01]  /*15530*/  S2R R7, SR_CTAID.X ;  /* 0x0000000000077919 */ /* 0x000ea20000002500 */
[----:B---3--:R-:W-:Y:S02]  /*15540*/  IADD3 R2, P0, R36, R106, RZ ;  /* 0x0000006a24027210 */ /* 0x008fe40007f1e0ff */
[----:B------:R-:W-:-:S05]  /*15550*/  SHF.R.S32.HI R0, RZ, 0x1f, R36 ;  /* 0x0000001fff007819 */ /* 0x000fca0000011424 */
[----:B------:R-:W-:Y:S01]  /*15560*/  IMAD.X R3, R0, 0x1, R107, P0 ;  /* 0x0000000100037824 */ /* 0x000fe200000e066b */
[----:B------:R-:W-:Y:S02]  /*15570*/  ISETP.GE.AND P0, PT, R74, R14, PT ;  /* 0x0000000e4a00720c */ /* 0x000fe40003f06270 */
[----:B------:R-:W-:Y:S01]  /*15580*/  LEA.HI R0, R4, R5, RZ, 0x2 ;  /* 0x0000000504007211 */ /* 0x000fe200078f10ff */
[----:B------:R-:W-:Y:S02]  /*15590*/  IMAD R4, R6, c[0x0][0x1f0], RZ ;  /* 0x00007c0006047a24 */ /* 0x000fe400078e02ff */
[----:B------:R-:W-:Y:S01]  /*155a0*/  IMAD.WIDE.U32 R10, R18, c[0x0][0x1f0], R2 ;  /* 0x00007c00120a7a25 */ /* 0x000fe200078e0002 */
[----:B------:R-:W-:-:S03]  /*155b0*/  SHF.R.S32.HI R12, RZ, 0x2, R0 ;  /* 0x00000002ff0c7819 */ /* 0x000fc60000011400 */
[----:B------:R-:W-:Y:S01]  /*155c0*/  IMAD R0, R18, c[0x0][0x1f4], R4 ;  /* 0x00007d0012007a24 */ /* 0x000fe200078e0204 */
[----:B------:R-:W-:-:S03]  /*155d0*/  SHF.R.S32.HI R13, RZ, 0x1f, R12 ;  /* 0x0000001fff0d7819 */ /* 0x000fc6000001140c */
[----:B------:R-:W-:Y:S02]  /*155e0*/  IMAD.IADD R9, R0, 0x1, R11 ;  /* 0x0000000100097824 */ /* 0x000fe400078e020b */
[----:B--2---:R-:W-:Y:S01]  /*155f0*/  IMAD.WIDE R2, R7, 0x80, R12 ;  /* 0x0000008007027825 */ /* 0x004fe200078e020c */
[----:B------:R-:W-:Y:S05]  /*15600*/  @P0 BRA `(.L_x_201) ;  /* 0x000000d000000947 */ /* 0x000fea0003800000 */
[----:B-1----:R-:W-:Y:S01]  /*15610*/  IMAD R0, R3, c[0x0][0x1e8], RZ ;  /* 0x00007a0003007a24 */ /* 0x002fe200078e02ff */
[----:B------:R-:W-:Y:S01]  /*15620*/  ISETP.GE.AND P2, PT, R36, c[0x0][0x220], PT ;  /* 0x0000880024007a0c */ /* 0x000fe20003f46270 */
[----:B------:R-:W-:Y:S01]  /*15630*/  IMAD.MOV.U32 R8, RZ, RZ, R10 ;  /* 0x000000ffff087224 */ /* 0x000fe200078e000a */
[----:B-----5:R-:W-:Y:S01]  /*15640*/  ISETP.GE.AND P1, PT, R16, c[0x0][0x220], PT ;  /* 0x0000880010007a0c */ /* 0x020fe20003f26270 */
[C---:B------:R-:W-:Y:S01]  /*15650*/  IMAD R0, R2.reuse, c[0x0][0x1ec], R0 ;  /* 0x00007b0002007a24 */ /* 0x040fe200078e0200 */
[----:B------:R-:W-:Y:S01]  /*15660*/  ISETP.GE.AND P0, PT, R15, c[0x0][0x220], PT ;  /* 0x000088000f007a0c */ /* 0x000fe20003f06270 */
[----:B------:R-:W-:-:S04]  /*15670*/  IMAD.WIDE.U32 R6, R2, c[0x0][0x1e8], R8 ;  /* 0x00007a0002067a25 */ /* 0x000fc800078e0008 */
[----:B------:R-:W-:Y:S01]  /*15680*/  IMAD.IADD R0, R7, 0x1, R0 ;  /* 0x0000000107007824 */ /* 0x000fe200078e0200 */
[----:B------:R-:W-:-:S04]  /*15690*/  LEA R4, P3, R6, c[0x0][0x1d0], 0x1 ;  /* 0x0000740006047a11 */ /* 0x000fc800078608ff */
[----:B------:R-:W-:-:S05]  /*156a0*/  LEA.HI.X R5, R6, c[0x0][0x1d4], R0, 0x1, P3 ;  /* 0x0000750006057a11 */ /* 0x000fca00018f0c00 */
[----:B------:R1:W-:Y:S04]  /*156b0*/  @!P2 STG.E.128 [R4.64], R28 ;  /* 0x0000001c0400a986 */ /* 0x0003e8000c101d0c */
[----:B------:R1:W-:Y:S04]  /*156c0*/  @!P1 STG.E.128 [R4.64+0x40], R24 ;  /* 0x0000401804009986 */ /* 0x0003e8000c101d0c */
[----:B------:R1:W-:Y:S02]  /*156d0*/  @!P0 STG.E.128 [R4.64+0x80], R20 ;  /* 0x0000801404008986 */ /* 0x0003e4000c101d0c */
.L_x_201:
[----:B-1----:R-:W-:Y:S05]  /*156e0*/  BSYNC B0 ;  /* 0x0000000000007941 */ /* 0x002fea0003800000 */
.L_x_200:
[----:B------:R-:W-:Y:S01]  /*156f0*/  LEA.HI.SX32 R0, R73, 0x20, 0x1e ;  /* 0x0000002049007811 */ /* 0x000fe200078ff2ff */
[----:B------:R-:W-:Y:S03]  /*15700*/  BSSY B0, `(.L_x_202) ;  /* 0x0000013000007945 */ /* 0x000fe60003800000 */
[----:B------:R-:W-:-:S13]  /*15710*/  ISETP.GE.AND P0, PT, R0, R14, PT ;  /* 0x0000000e0000720c */ /* 0x000fda0003f06270 */
[----:B------:R-:W-:Y:S05]  /*15720*/  @P0 BRA `(.L_x_203) ;  /* 0x0000010000000947 */ /* 0x000fea0003800000 */
[----:B------:R-:W-:Y:S01]  /*15730*/  IADD3 R0, P0, R2, 0x20, RZ ;  /* 0x0000002002007810 */ /* 0x000fe20007f1e0ff */
[----:B------:R-:W-:Y:S01]  /*15740*/  IMAD.MOV.U32 R6, RZ, RZ, R10 ;  /* 0x000000ffff067224 */ /* 0x000fe200078e000a */
[----:B------:R-:W-:Y:S02]  /*15750*/  MOV R7, R9 ;  /* 0x0000000900077202 */ /* 0x000fe40000000f00 */
[----:B------:R-:W-:Y:S01]  /*15760*/  ISETP.GE.AND P2, PT, R36, c[0x0][0x220], PT ;  /* 0x0000880024007a0c */ /* 0x000fe20003f46270 */
[----:B------:R-:W-:Y:S01]  /*15770*/  IMAD.X R4, RZ, RZ, R3, P0 ;  /* 0x000000ffff047224 */ /* 0x000fe200000e0603 */
[----:B-----5:R-:W-:Y:S01]  /*15780*/  ISETP.GE.AND P1, PT, R16, c[0x0][0x220], PT ;  /* 0x0000880010007a0c */ /* 0x020fe20003f26270 */
[----:B------:R-:W-:Y:S01]  /*15790*/  IMAD.WIDE.U32 R6, R0, c[0x0][0x1e8], R6 ;  /* 0x00007a0000067a25 */ /* 0x000fe200078e0006 */
[----:B------:R-:W-:-:S03]  /*157a0*/  ISETP.GE.AND P0, PT, R15, c[0x0][0x220], PT ;  /* 0x000088000f007a0c */ /* 0x000fc60003f06270 */
[----:B------:R-:W-:-:S04]  /*157b0*/  IMAD R4, R4, c[0x0][0x1e8], RZ ;  /* 0x00007a0004047a24 */ /* 0x000fc800078e02ff */
[----:B------:R-:W-:Y:S01]  /*157c0*/  IMAD R0, R0, c[0x0][0x1ec], R4 ;  /* 0x00007b0000007a24 */ /* 0x000fe200078e0204 */
[----:B------:R-:W-:-:S03]  /*157d0*/  LEA R4, P3, R6, c[0x0][0x1d0], 0x1 ;  /* 0x0000740006047a11 */ /* 0x000fc600078608ff */
[----:B------:R-:W-:-:S05]  /*157e0*/  IMAD.IADD R0, R7, 0x1, R0 ;  /* 0x0000000107007824 */ /* 0x000fca00078e0200 */
[----:B------:R-:W-:-:S05]  /*157f0*/  LEA.HI.X R5, R6, c[0x0][0x1d4], R0, 0x1, P3 ;  /* 0x0000750006057a11 */ /* 0x000fca00018f0c00 */
[----:B------:R1:W-:Y:S04]  /*15800*/  @!P2 STG.E.128 [R4.64], R44 ;  /* 0x0000002c0400a986 */ /* 0x0003e8000c101d0c */
[----:B------:R1:W-:Y:S04]  /*15810*/  @!P1 STG.E.128 [R4.64+0x40], R40 ;  /* 0x0000402804009986 */ /* 0x0003e8000c101d0c */
[----:B------:R1:W-:Y:S02]  /*15820*/  @!P0 STG.E.128 [R4.64+0x80], R32 ;  /* 0x0000802004008986 */ /* 0x0003e4000c101d0c */
.L_x_203:
[----:B------:R-:W-:Y:S05]  /*15830*/  BSYNC B0 ;  /* 0x0000000000007941 */ /* 0x000fea0003800000 */
.L_x_202:
[----:B------:R-:W-:Y:S01]  /*15840*/  IADD3 R0, R12, 0x40, RZ ;  /* 0x000000400c007810 */ /* 0x000fe20007ffe0ff */
[----:B------:R-:W-:Y:S03]  /*15850*/  BSSY B0, `(.L_x_204) ;  /* 0x0000013000007945 */ /* 0x000fe60003800000 */
[----:B-----5:R-:W-:-:S13]  /*15860*/  ISETP.GE.AND P0, PT, R0, R38, PT ;  /* 0x000000260000720c */ /* 0x020fda0003f06270 */
        /* <DEDUP_REMOVED lines=17> */
.L_x_205:
[----:B------:R-:W-:Y:S05]  /*15980*/  BSYNC B0 ;  /* 0x0000000000007941 */ /* 0x000fea0003800000 */
.L_x_204:
[----:B------:R-:W-:-:S04]  /*15990*/  IADD3 R0, R12, 0x60, RZ ;  /* 0x000000600c007810 */ /* 0x000fc80007ffe0ff */
[----:B------:R-:W-:-:S13]  /*159a0*/  ISETP.GE.AND P0, PT, R0, R38, PT ;  /* 0x000000260000720c */ /* 0x000fda0003f06270 */
[----:B------:R-:W-:Y:S05]  /*159b0*/  @P0 EXIT ;  /* 0x000000000000094d */ /* 0x000fea0003800000 */
[----:B------:R-:W-:Y:S02]  /*159c0*/  IADD3 R0, P0, R2, 0x60, RZ ;  /* 0x0000006002007810 */ /* 0x000fe40007f1e0ff */
[----:B------:R-:W-:-:S03]  /*159d0*/  ISETP.GE.AND P1, PT, R36, c[0x0][0x220], PT ;  /* 0x0000880024007a0c */ /* 0x000fc60003f26270 */
[----:B------:R-:W-:Y:S01]  /*159e0*/  IMAD.X R2, RZ, RZ, R3, P0 ;  /* 0x000000ffff027224 */ /* 0x000fe200000e0603 */
[----:B------:R-:W-:Y:S02]  /*159f0*/  MOV R3, R9 ;  /* 0x0000000900037202 */ /* 0x000fe40000000f00 */
[----:B------:R-:W-:Y:S01]  /*15a00*/  ISETP.GE.AND P0, PT, R16, c[0x0][0x220], PT ;  /* 0x0000880010007a0c */ /* 0x000fe20003f06270 */
[----:B------:R-:W-:Y:S02]  /*15a10*/  IMAD R6, R2, c[0x0][0x1e8], RZ ;  /* 0x00007a0002067a24 */ /* 0x000fe400078e02ff */
[----:B------:R-:W-:-:S04]  /*15a20*/  IMAD.MOV.U32 R2, RZ, RZ, R10 ;  /* 0x000000ffff027224 */ /* 0x000fc800078e000a */
[----:B-1----:R-:W-:-:S04]  /*15a30*/  IMAD.WIDE.U32 R4, R0, c[0x0][0x1e8], R2 ;  /* 0x00007a0000047a25 */ /* 0x002fc800078e0002 */
[----:B------:R-:W-:Y:S01]  /*15a40*/  IMAD R0, R0, c[0x0][0x1ec], R6 ;  /* 0x00007b0000007a24 */ /* 0x000fe200078e0206 */
[----:B------:R-:W-:-:S03]  /*15a50*/  LEA R2, P2, R4, c[0x0][0x1d0], 0x1 ;  /* 0x0000740004027a11 */ /* 0x000fc600078408ff */
[----:B------:R-:W-:-:S05]  /*15a60*/  IMAD.IADD R0, R5, 0x1, R0 ;  /* 0x0000000105007824 */ /* 0x000fca00078e0200 */
[----:B------:R-:W-:-:S05]  /*15a70*/  LEA.HI.X R3, R4, c[0x0][0x1d4], R0, 0x1, P2 ;  /* 0x0000750004037a11 */ /* 0x000fca00010f0c00 */
[----:B------:R1:W-:Y:S01]  /*15a80*/  @!P0 STG.E.128 [R2.64+0x40], R64 ;  /* 0x0000404002008986 */ /* 0x0003e2000c101d0c */
[----:B------:R-:W-:-:S03]  /*15a90*/  ISETP.GE.AND P0, PT, R15, c[0x0][0x220], PT ;  /* 0x000088000f007a0c */ /* 0x000fc60003f06270 */
[----:B------:R1:W-:Y:S10]  /*15aa0*/  @!P1 STG.E.128 [R2.64], R68 ;  /* 0x0000004402009986 */ /* 0x0003f4000c101d0c */
[----:B------:R-:W-:Y:S05]  /*15ab0*/  @P0 EXIT ;  /* 0x000000000000094d */ /* 0x000fea0003800000 */
[----:B------:R-:W-:Y:S01]  /*15ac0*/  STG.E.128 [R2.64+0x80], R60 ;  /* 0x0000803c02007986 */ /* 0x000fe2000c101d0c */
[----:B------:R-:W-:Y:S05]  /*15ad0*/  EXIT ;  /* 0x000000000000794d */ /* 0x000fea0003800000 */
.L_x_206:
        /* <DEDUP_REMOVED lines=10> */
.L_x_1030:


//--------------------- .text._ZN5flash16flash_fwd_kernelI23Flash_fwd_kernel_traitsILi96ELi128ELi64ELi4ELb0ELb0EN7cutlass10bfloat16_tE19Flash_kernel_traitsILi96ELi128ELi64ELi4ES3_EELb0ELb0ELb1ELb1ELb0ELb0ELb0ELb0EEEvNS_16Flash_fwd_paramsE --------------------------
	.section	.text._ZN5flash16flash_fwd_kernelI23Flash_fwd_kernel_traitsILi96ELi128ELi64ELi4ELb0ELb0EN7cutlass10bfloat16_tE19Flash_kernel_traitsILi96ELi128ELi64ELi4ES3_EELb0ELb0ELb1ELb1ELb0ELb0ELb0ELb0EEEvNS_16Flash_fwd_paramsE,"ax",@progbits
	.sectioninfo	@"SHI_REGISTERS=255"
	.align	128
        .global         _ZN5flash16flash_fwd_kernelI23Flash_fwd_kernel_traitsILi96ELi128ELi64ELi4ELb0ELb0EN7cutlass10bfloat16_tE19Flash_kernel_traitsILi96ELi128ELi64ELi4ES3_EELb0ELb0ELb1ELb1ELb0ELb0ELb0ELb0EEEvNS_16Flash_fwd_paramsE
        .type           _ZN5flash16flash_fwd_kernelI23Flash_fwd_kernel_traitsILi96ELi128ELi64ELi4ELb0ELb0EN7cutlass10bfloat16_tE19Flash_kernel_traitsILi96ELi128ELi64ELi4ES3_EELb0ELb0ELb1ELb1ELb0ELb0ELb0ELb0EEEvNS_16Flash_fwd_paramsE,@function
        .size           _ZN5flash16flash_fwd_kernelI23Flash_fwd_kernel_traitsILi96ELi128ELi64ELi4ELb0ELb0EN7cutlass10bfloat16_tE19Flash_kernel_traitsILi96ELi128ELi64ELi4ES3_EELb0ELb0ELb1ELb1ELb0ELb0ELb0ELb0EEEvNS_16Flash_fwd_paramsE,(.L_x_1031 - _ZN5flash16flash_fwd_kernelI23Flash_fwd_kernel_traitsILi96ELi128ELi64ELi4ELb0ELb0EN7cutlass10bfloat16_tE19Flash_kernel_traitsILi96ELi128ELi64ELi4ES3_EELb0ELb0ELb1ELb1ELb0ELb0ELb0ELb0EEEvNS_16Flash_fwd_paramsE)
        .other          _ZN5flash16flash_fwd_kernelI23Flash_fwd_kernel_traitsILi96ELi128ELi64ELi4ELb0ELb0EN7cutlass10bfloat16_tE19Flash_kernel_traitsILi96ELi128ELi64ELi4ES3_EELb0ELb0ELb1ELb1ELb0ELb0ELb0ELb0EEEvNS_16Flash_fwd_paramsE,@"STO_CUDA_ENTRY STV_DEFAULT"
_ZN5flash16flash_fwd_kernelI23Flash_fwd_kernel_traitsILi96ELi128ELi64ELi4ELb0ELb0EN7cutlass10bfloat16_tE19Flash_kernel_traitsILi96ELi128ELi64ELi4ES3_EELb0ELb0ELb1ELb1ELb0ELb0ELb0ELb0EEEvNS_16Flash_fwd_paramsE:
.text._ZN5flash16flash_fwd_kernelI23Flash_fwd_kernel_traitsILi96ELi128ELi64ELi4ELb0ELb0EN7cutlass10bfloat16_tE19Flash_kernel_traitsILi96ELi128ELi64ELi4ES3_EELb0ELb0ELb1ELb1ELb0ELb0ELb0ELb0EEEvNS_16Flash_fwd_paramsE:
        /* <DEDUP_REMOVED lines=23> */
[----:B-1----:R-:W-:-:S03]  /*0170*/  @P0 IMAD.WIDE R2, R30, R6, c[0x0][0x250] ;  /* 0x000094001e020625 */ /* 0x002fc600078e0206 */
[----:B------:R-:W1:Y:S04]  /*0180*/  S2R R29, SR_TID.X ;  /* 0x00000000001d7919 */ /* 0x000e680000002100 */
        /* <DEDUP_REMOVED lines=8> */
[----:B-1--4-:R-:W2:Y:S02]  /*0210*/  @P3 LDG.E R0, [R4.64+0x4] ;  /* 0x0000040c04003981 */ /* 0x012ea4000c1e1900 */
[----:B--2--5:R-:W-:-:S06]  /*0220*/  @P3 IADD3 R0, R0, -R8, RZ ;  /* 0x8000000800003210 */ /* 0x024fcc0007ffe0ff */
[----:B------:R1:W5:Y:S01]  /*0230*/  @!P3 LDG.E R0, [R4.64] ;  /* 0x0000000c0400b981 */ /* 0x000362000c1e1900 */
[----:B------:R-:W-:Y:S05]  /*0240*/  BRA `(.L_x_208) ;  /* 0x0000001000007947 */ /* 0x000fea0003800000 */
.L_x_207:
[----:B-1--4-:R-:W-:Y:S02]  /*0250*/  MOV R0, c[0x0][0x218] ;  /* 0x0000860000007a02 */ /* 0x012fe40000000f00 */
.L_x_208:
        /* <DEDUP_REMOVED lines=12> */
[----:B------:R-:W-:Y:S02]  /*0320*/  IADD3 R0, -R100, 0xbf, R47 ;  /* 0x000000bf64007810 */ /* 0x000fe40007ffe12f */
        /* <DEDUP_REMOVED lines=63> */
[C---:B------:R-:W-:Y:S01]  /*0720*/  IMAD R8, R18.reuse, c[0x0][0x1f4], R0 ;  /* 0x00007d0012087a24 */ /* 0x040fe200078e0200 */
[----:B------:R-:W-:Y:S01]  /*0730*/  @!P3 MOV R2, R7 ;  /* 0x000000070002b202 */ /* 0x000fe20000000f00 */
[----:B------:R-:W-:Y:S01]  /*0740*/  IMAD R0, R47, R19, RZ ;  /* 0x000000132f007224 */ /* 0x000fe200078e02ff */
[----:B------:R-:W-:Y:S01]  /*0750*/  @!P3 SHF.R.S32.HI R3, RZ, 0x1f, R7 ;  /* 0x0000001fff03b819 */ /* 0x000fe20000011407 */
[----:B------:R-:W-:-:S03]  /*0760*/  IMAD.WIDE.U32 R12, R18, c[0x0][0x1f0], R4 ;  /* 0x00007c00120c7a25 */ /* 0x000fc600078e0004 */
[----:B------:R-:W-:Y:S01]  /*0770*/  SHF.R.S32.HI R4, RZ, 0x1f, R0 ;  /* 0x0000001fff047819 */ /* 0x000fe20000011400 */
[----:B------:R-:W-:Y:S01]  /*0780*/  IMAD.IADD R9, R13, 0x1, R8 ;  /* 0x000000010d097824 */ /* 0x000fe200078e0208 */
[--C-:B------:R-:W-:Y:S02]  /*0790*/  IADD3 R22, P1, P0, R0, R2, R6.reuse ;  /* 0x0000000200167210 */ /* 0x100fe4000783e006 */
        /* <DEDUP_REMOVED lines=17> */
.L_x_211:
[----:B------:R-:W-:Y:S05]  /*08b0*/  BSYNC B0 ;  /* 0x0000000000007941 */ /* 0x000fea0003800000 */
.L_x_210:
        /* <DEDUP_REMOVED lines=20> */
.L_x_213:
[----:B------:R-:W-:Y:S05]  /*0a00*/  BSYNC B0 ;  /* 0x0000000000007941 */ /* 0x000fea0003800000 */
.L_x_212:
        /* <DEDUP_REMOVED lines=20> */
.L_x_215:
[----:B------:R-:W-:Y:S05]  /*0b50*/  BSYNC B0 ;  /* 0x0000000000007941 */ /* 0x000fea0003800000 */
.L_x_214:
        /* <DEDUP_REMOVED lines=20> */
.L_x_217:
[----:B------:R-:W-:Y:S05]  /*0ca0*/  BSYNC B0 ;  /* 0x0000000000007941 */ /* 0x000fea0003800000 */
.L_x_216:
        /* <DEDUP_REMOVED lines=35> */
.L_x_209:
[----:B------:R-:W-:Y:S02]  /*0ee0*/  ISETP.NE.AND P1, PT, R25, -0x1, PT ;  /* 0xffffffff1900780c */ /* 0x000fe40003f25270 */
[----:B------:R-:W-:Y:S02]  /*0ef0*/  ISETP.NE.AND P0, PT, R8, -0x1, PT ;  /* 0xffffffff0800780c */ /* 0x000fe40003f05270 */
[----:B------:R-:W-:-:S09]  /*0f00*/  SHF.R.S32.HI R19, RZ, 0x1f, R18 ;  /* 0x0000001fff137819 */ /* 0x000fd20000011412 */
        /* <DEDUP_REMOVED lines=25> */
.L_x_218:
        /* <DEDUP_REMOVED lines=41> */
.L_x_219:
[----:B------:R-:W-:Y:S01]  /*1330*/  SHF.R.S32.HI R5, RZ, 0x1f, R29 ;  /* 0x0000001fff057819 */ /* 0x000fe2000001141d */
[----:B------:R-:W-:Y:S01]  /*1340*/  IMAD.IADD R31, R100, 0x1, -R47 ;  /* 0x00000001641f7824 */ /* 0x000fe200078e0a2f */
[----:B------:R-:W-:Y:S01]  /*1350*/  SHF.R.S32.HI R11, RZ, 0x1f, R8 ;  /* 0x0000001fff0b7819 */ /* 0x000fe20000011408 */
[----:B------:R-:W-:Y:S01]  /*1360*/  BSSY B0, `(.L_x_220) ;  /* 0x0000068000007945 */ /* 0x000fe20003800000 */
[CC--:B------:R-:W-:Y:S02]  /*1370*/  LEA.HI R3, R5.reuse, R29.reuse, RZ, 0x2 ;  /* 0x0000001d05037211 */ /* 0x0c0fe400078f10ff */
[----:B------:R-:W-:Y:S02]  /*1380*/  LEA.HI R28, R5, R29, RZ, 0x3 ;  /* 0x0000001d051c7211 */ /* 0x000fe400078f18ff */
[----:B------:R-:W-:-:S02]  /*1390*/  LOP3.LUT R0, R3, 0xfffffffc, RZ, 0xc0, !PT ;  /* 0xfffffffc03007812 */ /* 0x000fc400078ec0ff */
[----:B------:R-:W-:Y:S02]  /*13a0*/  SHF.R.S32.HI R25, RZ, 0x3, R28 ;  /* 0x00000003ff197819 */ /* 0x000fe4000001141c */
[-C--:B------:R-:W-:Y:S01]  /*13b0*/  LEA.HI R26, R5, R29.reuse, RZ, 0x4 ;  /* 0x0000001d051a7211 */ /* 0x080fe200078f20ff */
[----:B------:R-:W-:Y:S01]  /*13c0*/  IMAD.IADD R0, R29, 0x1, -R0 ;  /* 0x000000011d007824 */ /* 0x000fe200078e0a00 */
[----:B------:R-:W-:Y:S01]  /*13d0*/  SHF.R.S32.HI R4, RZ, 0x2, R3 ;  /* 0x00000002ff047819 */ /* 0x000fe20000011403 */
[----:B------:R-:W-:Y:S01]  /*13e0*/  IMAD.SHL.U32 R2, R25, 0x40, RZ ;  /* 0x0000004019027824 */ /* 0x000fe200078e00ff */
[----:B------:R-:W-:Y:S01]  /*13f0*/  LEA.HI R27, R5, R29, RZ, 0x5 ;  /* 0x0000001d051b7211 */ /* 0x000fe200078f28ff */
[----:B------:R-:W-:Y:S01]  /*1400*/  IMAD.SHL.U32 R168, R0, 0x8, RZ ;  /* 0x0000000800a87824 */ /* 0x000fe200078e00ff */
[----:B------:R-:W-:Y:S02]  /*1410*/  SHF.R.S32.HI R5, RZ, 0x1f, R4 ;  /* 0x0000001fff057819 */ /* 0x000fe40000011404 */
[----:B------:R-:W-:-:S02]  /*1420*/  LOP3.LUT R0, R2, 0xc0, RZ, 0xc0, !PT ;  /* 0x000000c002007812 */ /* 0x000fc400078ec0ff */
[--C-:B------:R-:W-:Y:S01]  /*1430*/  SHF.R.S32.HI R169, RZ, 0x1f, R168.reuse ;  /* 0x0000001fffa97819 */ /* 0x100fe200000114a8 */
[----:B------:R-:W-:Y:S01]  /*1440*/  IMAD R14, R5, c[0x0][0x1a0], RZ ;  /* 0x00006800050e7a24 */ /* 0x000fe200078e02ff */
[----:B------:R-:W-:Y:S02]  /*1450*/  LOP3.LUT R2, R0, 0x18, R168, 0xf8, !PT ;  /* 0x0000001800027812 */ /* 0x000fe400078ef8a8 */
[----:B------:R-:W-:Y:S01]  /*1460*/  SHF.R.U32.HI R0, RZ, 0x3, R0 ;  /* 0x00000003ff007819 */ /* 0x000fe20000011600 */
[----:B------:R-:W-:Y:S01]  /*1470*/  IMAD.WIDE.U32 R6, R4, c[0x0][0x198], R168 ;  /* 0x0000660004067a25 */ /* 0x000fe200078e00a8 */
[----:B------:R-:W-:Y:S01]  /*1480*/  IADD3 R12, P0, R168, R12, RZ ;  /* 0x0000000ca80c7210 */ /* 0x000fe20007f1e0ff */
[----:B------:R2:W-:Y:S01]  /*1490*/  STL.64 [R1+0x40], R168 ;  /* 0x000040a801007387 */ /* 0x0005e20000100a00 */
[----:B------:R-:W-:Y:S01]  /*14a0*/  LOP3.LUT R223, R2, R0, RZ, 0x3c, !PT ;  /* 0x0000000002df7212 */ /* 0x000fe200078e3cff */
[----:B------:R-:W-:Y:S01]  /*14b0*/  IMAD R14, R4, c[0x0][0x1a4], R14 ;  /* 0x00006900040e7a24 */ /* 0x000fe200078e020e */
[----:B------:R-:W-:Y:S01]  /*14c0*/  LOP3.LUT R0, R26, 0xfffffff0, RZ, 0xc0, !PT ;  /* 0xfffffff01a007812 */ /* 0x000fe200078ec0ff */
[----:B------:R-:W-:Y:S01]  /*14d0*/  IMAD.X R13, R169, 0x1, R13, P0 ;  /* 0x00000001a90d7824 */ /* 0x000fe200000e060d */
[----:B------:R-:W-:Y:S01]  /*14e0*/  LEA.HI R2, R3, R4, RZ, 0x1 ;  /* 0x0000000403027211 */ /* 0x000fe200078f08ff */
[----:B------:R2:W-:Y:S01]  /*14f0*/  STL [R1+0x64], R31 ;  /* 0x0000641f01007387 */ /* 0x0005e20000100800 */
[----:B------:R-:W-:Y:S01]  /*1500*/  IADD3 R6, P1, R20, R6, RZ ;  /* 0x0000000614067210 */ /* 0x000fe20007f3e0ff */
[----:B------:R-:W-:Y:S01]  /*1510*/  IMAD.IADD R22, R29, 0x1, -R0 ;  /* 0x000000011d167824 */ /* 0x000fe200078e0a00 */
[----:B------:R-:W-:Y:S01]  /*1520*/  LOP3.LUT R3, R2, 0x7fffffe, RZ, 0xc0, !PT ;  /* 0x07fffffe02037812 */ /* 0x000fe200078ec0ff */
[----:B------:R-:W-:Y:S01]  /*1530*/  IMAD R0, R5, c[0x0][0x198], RZ ;  /* 0x0000660005007a24 */ /* 0x000fe200078e02ff */
[----:B------:R-:W-:Y:S01]  /*1540*/  IADD3 R165, R168, 0x20, RZ ;  /* 0x00000020a8a57810 */ /* 0x000fe20007ffe0ff */
[----:B------:R-:W-:Y:S01]  /*1550*/  IMAD.WIDE.U32 R12, R18, c[0x0][0x1a8], R12 ;  /* 0x00006a00120c7a25 */ /* 0x000fe200078e000c */
[----:B------:R-:W-:-:S02]  /*1560*/  LEA.HI R23, R22, R22, RZ, 0x1 ;  /* 0x0000001616177211 */ /* 0x000fc400078f08ff */
[----:B------:R-:W-:Y:S01]  /*1570*/  IADD3 R164, R168, 0x40, RZ ;  /* 0x00000040a8a47810 */ /* 0x000fe20007ffe0ff */
[C---:B------:R-:W-:Y:S01]  /*1580*/  IMAD R16, R4.reuse, c[0x0][0x19c], R0 ;  /* 0x0000670004107a24 */ /* 0x040fe200078e0200 */
[----:B------:R-:W-:Y:S01]  /*1590*/  SHF.R.S32.HI R9, RZ, 0x1, R23 ;  /* 0x00000001ff097819 */ /* 0x000fe20000011417 */
[----:B------:R-:W-:Y:S01]  /*15a0*/  IMAD.IADD R10, R4, 0x1, -R3 ;  /* 0x00000001040a7824 */ /* 0x000fe200078e0a03 */
[----:B------:R-:W-:Y:S02]  /*15b0*/  SHF.R.S32.HI R2, RZ, 0x1f, R23 ;  /* 0x0000001fff027819 */ /* 0x000fe40000011417 */
[----:B------:R-:W-:Y:S02]  /*15c0*/  IADD3.X R7, R21, R7, R16, P1, !PT ;  /* 0x0000000715077210 */ /* 0x000fe40000ffe410 */
[----:B------:R-:W-:Y:S01]  /*15d0*/  LEA.HI R0, R2, R9, RZ, 0x2 ;  /* 0x0000000902007211 */ /* 0x000fe200078f10ff */
[----:B------:R-:W-:Y:S01]  /*15e0*/  IMAD.WIDE.U32 R2, R4, c[0x0][0x1a0], R168 ;  /* 0x0000680004027a25 */ /* 0x000fe200078e00a8 */
[----:B------:R-:W-:-:S02]  /*15f0*/  SHF.R.S32.HI R45, RZ, 0x5, R27 ;  /* 0x00000005ff2d7819 */ /* 0x000fc4000001141b */
[----:B------:R-:W-:Y:S01]  /*1600*/  LOP3.LUT R0, R0, 0xfffffffc, RZ, 0xc0, !PT ;  /* 0xfffffffc00007812 */ /* 0x000fe200078ec0ff */
[----:B------:R-:W-:Y:S01]  /*1610*/  IMAD.WIDE.U32 R36, R8, c[0x0][0x1b0], R6 ;  /* 0x00006c0008247a25 */ /* 0x000fe200078e0006 */
[----:B------:R-:W-:-:S03]  /*1620*/  IADD3 R2, P0, R15, R2, RZ ;  /* 0x000000020f027210 */ /* 0x000fc60007f1e0ff */
[----:B------:R-:W-:Y:S01]  /*1630*/  IMAD.IADD R24, R9, 0x1, -R0 ;  /* 0x0000000109187824 */ /* 0x000fe200078e0a00 */
[----:B------:R-:W-:Y:S01]  /*1640*/  IADD3.X R3, R17, R3, R14, P0, !PT ;  /* 0x0000000311037210 */ /* 0x000fe200007fe40e */
[C---:B------:R-:W-:Y:S01]  /*1650*/  IMAD R0, R11.reuse, c[0x0][0x1b8], RZ ;  /* 0x00006e000b007a24 */ /* 0x040fe200078e02ff */
[----:B------:R2:W-:Y:S01]  /*1660*/  STL.64 [R1+0x50], R36 ;  /* 0x0000502401007387 */ /* 0x0005e20000100a00 */
[----:B------:R-:W-:Y:S01]  /*1670*/  IMAD R9, R11, c[0x0][0x1b0], RZ ;  /* 0x00006c000b097a24 */ /* 0x000fe200078e02ff */
[----:B------:R-:W-:Y:S01]  /*1680*/  ISETP.GE.AND P0, PT, R4, R31, PT ;  /* 0x0000001f0400720c */ /* 0x000fe20003f06270 */
[----:B------:R-:W-:Y:S01]  /*1690*/  IMAD R0, R8, c[0x0][0x1bc], R0 ;  /* 0x00006f0008007a24 */ /* 0x000fe200078e0200 */
[----:B------:R-:W-:Y:S01]  /*16a0*/  LOP3.LUT P1, RZ, R24, 0x2, RZ, 0xc0, !PT ;  /* 0x0000000218ff7812 */ /* 0x000fe2000782c0ff */
[----:B------:R-:W-:-:S04]  /*16b0*/  IMAD.WIDE.U32 R32, R8, c[0x0][0x1b8], R2 ;  /* 0x00006e0008207a25 */ /* 0x000fc800078e0002 */
[----:B------:R-:W-:Y:S01]  /*16c0*/  IMAD R9, R8, c[0x0][0x1b4], R9 ;  /* 0x00006d0008097a24 */ /* 0x000fe200078e0209 */
[----:B------:R2:W-:Y:S01]  /*16d0*/  STL.64 [R1+0x18], R32 ;  /* 0x0000182001007387 */ /* 0x0005e20000100a00 */
[----:B------:R-:W-:-:S03]  /*16e0*/  IMAD.WIDE R6, R35, 0x80, R4 ;  /* 0x0000008023067825 */ /* 0x000fc600078e0204 */
[----:B------:R2:W-:Y:S01]  /*16f0*/  STL [R1+0x5c], R165 ;  /* 0x00005ca501007387 */ /* 0x0005e20000100800 */
[----:B------:R-:W-:Y:S02]  /*1700*/  IMAD.IADD R35, R33, 0x1, R0 ;  /* 0x0000000121237824 */ /* 0x000fe400078e0200 */
[----:B------:R-:W-:Y:S01]  /*1710*/  IMAD.IADD R39, R37, 0x1, R9 ;  /* 0x0000000125277824 */ /* 0x000fe200078e0209 */
[----:B------:R2:W-:Y:S01]  /*1720*/  STL [R1+0x60], R164 ;  /* 0x000060a401007387 */ /* 0x0005e20000100800 */
[----:B------:R-:W-:Y:S02]  /*1730*/  IMAD R10, R45, 0x8, R10 ;  /* 0x000000082d0a7824 */ /* 0x000fe400078e020a */
[----:B------:R-:W-:Y:S01]  /*1740*/  IMAD.MOV.U32 R3, RZ, RZ, 0x10 ;  /* 0x00000010ff037424 */ /* 0x000fe200078e00ff */
[----:B------:R2:W-:Y:S01]  /*1750*/  STL [R1+0x14], R35 ;  /* 0x0000142301007387 */ /* 0x0005e20000100800 */
[----:B------:R-:W-:Y:S02]  /*1760*/  IMAD.U32 R223, R10, 0x20, R223 ;  /* 0x000000200adf7824 */ /* 0x000fe400078e00df */
[----:B------:R-:W-:Y:S01]  /*1770*/  IMAD R10, R19, c[0x0][0x1a8], RZ ;  /* 0x00006a00130a7a24 */ /* 0x000fe200078e02ff */
[----:B------:R2:W-:Y:S01]  /*1780*/  STL [R1+0x4c], R39 ;  /* 0x00004c2701007387 */ /* 0x0005e20000100800 */
[----:B------:R-:W-:Y:S01]  /*1790*/  IMAD.SHL.U32 R223, R223, 0x2, RZ ;  /* 0x00000002dfdf7824 */ /* 0x000fe200078e00ff */
[----:B------:R-:W-:Y:S01]  /*17a0*/  SEL R3, R3, 0xfffffff0, !P1 ;  /* 0xfffffff003037807 */ /* 0x000fe20004800000 */
[----:B------:R-:W-:-:S04]  /*17b0*/  IMAD R10, R18, c[0x0][0x1ac], R10 ;  /* 0x00006b00120a7a24 */ /* 0x000fc800078e020a */
[----:B------:R-:W-:Y:S01]  /*17c0*/  IMAD.IADD R11, R13, 0x1, R10 ;  /* 0x000000010d0b7824 */ /* 0x000fe200078e020a */
[----:B------:R-:W-:Y:S05]  /*17d0*/  @P0 BRA `(.L_x_221) ;  /* 0x0000020000000947 */ /* 0x000fea0003800000 */
[----:B------:R-:W-:Y:S01]  /*17e0*/  ISETP.GE.AND P4, PT, R168, c[0x0][0x220], PT ;  /* 0x00008800a8007a0c */ /* 0x000fe20003f86270 */
[----:B------:R-:W-:Y:S01]  /*17f0*/  IMAD R0, R7, c[0x0][0x190], RZ ;  /* 0x0000640007007a24 */ /* 0x000fe200078e02ff */
[----:B------:R-:W-:Y:S01]  /*1800*/  ISETP.GE.AND P3, PT, R165, c[0x0][0x220], PT ;  /* 0x00008800a5007a0c */ /* 0x000fe20003f66270 */
[----:B------:R-:W-:Y:S01]  /*1810*/  IMAD.MOV.U32 R10, RZ, RZ, R12 ;  /* 0x000000ffff0a7224 */ /* 0x000fe200078e000c */
[----:B------:R-:W-:Y:S01]  /*1820*/  ISETP.GE.AND P2, PT, R164, c[0x0][0x220], PT ;  /* 0x00008800a4007a0c */ /* 0x000fe20003f46270 */
[C---:B------:R-:W-:Y:S02]  /*1830*/  IMAD R0, R6.reuse, c[0x0][0x194], R0 ;  /* 0x0000650006007a24 */ /* 0x040fe400078e0200 */
        /* <DEDUP_REMOVED lines=26> */
.L_x_221:
[----:B------:R-:W-:Y:S05]  /*19e0*/  BSYNC B0 ;  /* 0x0000000000007941 */ /* 0x000fea0003800000 */
.L_x_220:
        /* <DEDUP_REMOVED lines=37> */
.L_x_223:
[----:B------:R-:W-:Y:S05]  /*1c40*/  BSYNC B0 ;  /* 0x0000000000007941 */ /* 0x000fea0003800000 */
.L_x_222:
        /* <DEDUP_REMOVED lines=37> */
.L_x_225:
[----:B------:R-:W-:Y:S05]  /*1ea0*/  BSYNC B0 ;  /* 0x0000000000007941 */ /* 0x000fea0003800000 */
.L_x_224:
        /* <DEDUP_REMOVED lines=40> */
.L_x_227:
[----:B------:R-:W-:Y:S05]  /*2130*/  BSYNC B0 ;  /* 0x0000000000007941 */ /* 0x000fea0003800000 */
.L_x_226:
[----:B------:R-:W-:Y:S01]  /*2140*/  MOV R102, R38 ;  /* 0x0000002600667202 */ /* 0x000fe20000000f00 */
[----:B------:R-:W-:Y:S01]  /*2150*/  IMAD.MOV.U32 R102, RZ, RZ, R36 ;  /* 0x000000ffff667224 */ /* 0x000fe200078e0024 */
[----:B------:R-:W-:Y:S01]  /*2160*/  MOV R103, R39 ;  /* 0x0000002700677202 */ /* 0x000fe20000000f00 */
[----:B------:R-:W-:Y:S01]  /*2170*/  BSSY B0, `(.L_x_228) ;  /* 0x0000027000007945 */ /* 0x000fe20003800000 */
[----:B------:R-:W-:-:S03]  /*2180*/  IADD3 R44, R166, -0x1, RZ ;  /* 0xffffffffa62c7810 */ /* 0x000fc60007ffe0ff */
[----:B------:R4:W-:Y:S01]  /*2190*/  STL.64 [R1+0x48], R102 ;  /* 0x0000486601007387 */ /* 0x0009e20000100a00 */
[----:B------:R-:W-:Y:S01]  /*21a0*/  SHF.R.S32.HI R13, RZ, 0x1f, R44 ;  /* 0x0000001fff0d7819 */ /* 0x000fe2000001142c */
[C---:B------:R-:W-:Y:S01]  /*21b0*/  IMAD R12, R44.reuse, -0x40, R92 ;  /* 0xffffffc02c0c7824 */ /* 0x040fe200078e025c */
[----:B------:R-:W-:Y:S01]  /*21c0*/  MOV R101, R44 ;  /* 0x0000002c00657202 */ /* 0x000fe20000000f00 */
[C---:B------:R-:W-:Y:S02]  /*21d0*/  IMAD R0, R44.reuse, UR8, RZ ;  /* 0x000000082c007c24 */ /* 0x040fe4000f8e02ff */
[----:B---3--:R-:W-:Y:S01]  /*21e0*/  IMAD.WIDE.U32 R6, R44, UR9, R102 ;  /* 0x000000092c067c25 */ /* 0x008fe2000f8e0066 */
        /* <DEDUP_REMOVED lines=31> */
.L_x_229:
[----:B------:R-:W-:Y:S05]  /*23e0*/  BSYNC B0 ;  /* 0x0000000000007941 */ /* 0x000fea0003800000 */
.L_x_228:
        /* <DEDUP_REMOVED lines=34> */
.L_x_231:
[----:B------:R-:W-:Y:S05]  /*2610*/  BSYNC B0 ;  /* 0x0000000000007941 */ /* 0x000fea0003800000 */
.L_x_230:
[----:B------:R-:W-:Y:S01]  /*2620*/  ISETP.NE.U32.AND P1, PT, RZ, c[0x0][0x318], PT ;  /* 0x0000c600ff007a0c */ /* 0x000fe20003f25070 */
[----:B------:R-:W0:Y:S01]  /*2630*/  LDGDEPBAR ;  /* 0x00000000000079af */ /* 0x000e220000000000 */
[----:B---3--:R-:W-:Y:S01]  /*2640*/  IMAD.MOV.U32 R10, RZ, RZ, R34 ;  /* 0x000000ffff0a7224 */ /* 0x008fe200078e0022 */
[----:B------:R-:W-:Y:S01]  /*2650*/  ULDC.64 UR4, c[0x0][0x1a0] ;  /* 0x0000680000047ab9 */ /* 0x000fe20000000a00 */
[----:B------:R-:W-:Y:S01]  /*2660*/  ISETP.NE.AND.EX P1, PT, RZ, c[0x0][0x31c], PT, P1 ;  /* 0x0000c700ff007a0c */ /* 0x000fe20003f25310 */
[----:B------:R-:W-:-:S12]  /*2670*/  IMAD.MOV.U32 R11, RZ, RZ, R35 ;  /* 0x000000ffff0b7224 */ /* 0x000fd800078e0023 */
[----:B------:R-:W-:Y:S01]  /*2680*/  @P1 SHF.R.S32.HI R0, RZ, 0x1f, R30 ;  /* 0x0000001fff001819 */ /* 0x000fe2000001141e */
[----:B------:R-:W-:-:S04]  /*2690*/  @P1 IMAD.WIDE.U32 R6, R30, c[0x0][0x320], R18 ;  /* 0x0000c8001e061a25 */ /* 0x000fc800078e0012 */
[----:B------:R-:W-:Y:S01]  /*26a0*/  @P1 IMAD R0, R0, c[0x0][0x320], RZ ;  /* 0x0000c80000001a24 */ /* 0x000fe200078e02ff */
[----:B------:R-:W-:Y:S01]  /*26b0*/  @P1 LEA R8, P0, R6, c[0x0][0x318], 0x2 ;  /* 0x0000c60006081a11 */ /* 0x000fe200078010ff */
[----:B------:R-:W-:-:S04]  /*26c0*/  DEPBAR.LE SB0, 0x0 ;  /* 0x000080000000791a */ /* 0x000fc80000000000 */
[----:B------:R-:W-:-:S05]  /*26d0*/  @P1 IMAD R0, R30, c[0x0][0x324], R0 ;  /* 0x0000c9001e001a24 */ /* 0x000fca00078e0200 */
[----:B------:R-:W-:-:S04]  /*26e0*/  @P1 IADD3 R0, R7, R0, RZ ;  /* 0x0000000007001210 */ /* 0x000fc80007ffe0ff */
[----:B------:R-:W-:-:S05]  /*26f0*/  @P1 LEA.HI.X R9, R6, c[0x0][0x31c], R0, 0x2, P0 ;  /* 0x0000c70006091a11 */ /* 0x000fca00000f1400 */
[----:B------:R-:W3:Y:S01]  /*2700*/  @P1 LDG.E R8, [R8.64] ;  /* 0x0000000c08081981 */ /* 0x000ee2000c1e1900 */
[----:B------:R-:W-:Y:S01]  /*2710*/  ISETP.GE.AND P0, PT, R4, R12, PT ;  /* 0x0000000c0400720c */ /* 0x000fe20003f06270 */
[----:B------:R-:W-:Y:S01]  /*2720*/  IMAD.MOV.U32 R10, RZ, RZ, R32 ;  /* 0x000000ffff0a7224 */ /* 0x000fe200078e0020 */
[----:B------:R-:W-:Y:S01]  /*2730*/  LOP3.LUT R0, R27, 0xffffffe0, RZ, 0xc0, !PT ;  /* 0xffffffe01b007812 */ /* 0x000fe200078ec0ff */
[----:B------:R-:W-:Y:S01]  /*2740*/  BAR.SYNC.DEFER_BLOCKING 0x0 ;  /* 0x0000000000007b1d */ /* 0x000fe20000010000 */
[----:B------:R-:W-:Y:S01]  /*2750*/  USHF.L.U64.HI UR6, UR4, UR6, UR5 ;  /* 0x0000000604067299 */ /* 0x000fe20008010205 */
[----:B------:R-:W-:Y:S01]  /*2760*/  IMAD.MOV.U32 R222, RZ, RZ, RZ ;  /* 0x000000ffffde7224 */ /* 0x000fe200078e00ff */
[----:B------:R-:W-:Y:S01]  /*2770*/  USHF.L.U32 UR14, UR4, 0x6, URZ ;  /* 0x00000006040e7899 */ /* 0x000fe2000800063f */
[----:B------:R-:W-:Y:S02]  /*2780*/  IMAD.IADD R0, R29, 0x1, -R0 ;  /* 0x000000011d007824 */ /* 0x000fe400078e0a00 */
[----:B------:R1:W-:Y:S01]  /*2790*/  STL.64 [R1+0x10], R10 ;  /* 0x0000100a01007387 */ /* 0x0003e20000100a00 */
[----:B------:R-:W3:Y:S01]  /*27a0*/  @P1 MUFU.RCP R7, c[0x0][0x238] ;  /* 0x00008e0000071b08 */ /* 0x000ee20000001000 */
[C---:B------:R-:W-:Y:S01]  /*27b0*/  IMAD R2, R44.reuse, UR6, RZ ;  /* 0x000000062c027c24 */ /* 0x040fe2000f8e02ff */
[----:B------:R-:W-:Y:S01]  /*27c0*/  SHF.R.S32.HI R6, RZ, 0x1f, R0 ;  /* 0x0000001fff067819 */ /* 0x000fe20000011400 */
[----:B------:R-:W-:Y:S01]  /*27d0*/  IMAD.WIDE.U32 R4, R44, UR14, R10 ;  /* 0x0000000e2c047c25 */ /* 0x000fe2000f8e000a */
[----:B------:R-:W-:Y:S02]  /*27e0*/  BSSY B0, `(.L_x_232) ;  /* 0x0000029000007945 */ /* 0x000fe40003800000 */
[----:B------:R-:W-:Y:S01]  /*27f0*/  LEA.HI R6, R6, R0, RZ, 0x2 ;  /* 0x0000000006067211 */ /* 0x000fe200078f10ff */
[----:B------:R-:W-:Y:S01]  /*2800*/  IMAD R0, R13, UR14, R2 ;  /* 0x0000000e0d007c24 */ /* 0x000fe2000f8e0202 */
[----:B------:R-:W-:-:S02]  /*2810*/  SHF.L.U32 R2, R29, 0x1, RZ ;  /* 0x000000011d027819 */ /* 0x000fc400000006ff */
[----:B------:R-:W-:Y:S02]  /*2820*/  SHF.R.S32.HI R46, RZ, 0x2, R6 ;  /* 0x00000002ff2e7819 */ /* 0x000fe40000011406 */
[----:B------:R-:W-:Y:S02]  /*2830*/  LOP3.LUT R170, R2, 0x6, RZ, 0xc0, !PT ;  /* 0x0000000602aa7812 */ /* 0x000fe400078ec0ff */
[----:B------:R-:W-:Y:S01]  /*2840*/  IADD3 R0, R5, R0, RZ ;  /* 0x0000000005007210 */ /* 0x000fe20007ffe0ff */
[----:B------:R1:W-:Y:S04]  /*2850*/  @P0 STS [R223+0x9000], RZ ;  /* 0x009000ffdf000388 */ /* 0x0003e80000000800 */
[----:B------:R1:W-:Y:S04]  /*2860*/  @P0 STS [R223+0x9004], RZ ;  /* 0x009004ffdf000388 */ /* 0x0003e80000000800 */
[----:B------:R1:W-:Y:S04]  /*2870*/  @P0 STS.64 [R223+0x9008], RZ ;  /* 0x009008ffdf000388 */ /* 0x0003e80000000a00 */
[----:B------:R1:W-:Y:S04]  /*2880*/  @P0 STS.128 [R223+0xa000], RZ ;  /* 0x00a000ffdf000388 */ /* 0x0003e80000000c00 */
[----:B------:R1:W-:Y:S01]  /*2890*/  @P0 STS.128 [R223+0xb000], RZ ;  /* 0x00b000ffdf000388 */ /* 0x0003e20000000c00 */
[----:B---3--:R-:W-:Y:S01]  /*28a0*/  @P1 FMUL.FTZ R222, R8, R7 ;  /* 0x0000000708de1220 */ /* 0x008fe20000410000 */
[----:B------:R-:W-:Y:S05]  /*28b0*/  @P0 BRA `(.L_x_233) ;  /* 0x000001b000000947 */ /* 0x000fea0003800000 */
[----:B-1----:R-:W-:Y:S02]  /*28c0*/  ISETP.GE.AND P3, PT, R168, c[0x0][0x220], PT ;  /* 0x00008800a8007a0c */ /* 0x002fe40003f66270 */
        /* <DEDUP_REMOVED lines=26> */
.L_x_233:
[----:B-1----:R-:W-:Y:S05]  /*2a70*/  BSYNC B0 ;  /* 0x0000000000007941 */ /* 0x002fea0003800000 */
.L_x_232:
[----:B------:R-:W-:Y:S01]  /*2a80*/  ISETP.GE.AND P0, PT, R20, R12, PT ;  /* 0x0000000c1400720c */ /* 0x000fe20003f06270 */
[----:B------:R-:W-:Y:S01]  /*2a90*/  ULDC UR5, c[0x0][0x1a4] ;  /* 0x0000690000057ab9 */ /* 0x000fe20000000800 */
[----:B------:R-:W-:Y:S01]  /*2aa0*/  BSSY B0, `(.L_x_234) ;  /* 0x0000022000007945 */ /* 0x000fe20003800000 */
[----:B------:R-:W-:Y:S02]  /*2ab0*/  USHF.L.U32 UR15, UR4, 0x5, URZ ;  /* 0x00000005040f7899 */ /* 0x000fe4000800063f */
[----:B------:R-:W-:-:S08]  /*2ac0*/  USHF.L.U64.HI UR5, UR4, UR7, UR5 ;  /* 0x0000000704057299 */ /* 0x000fd00008010205 */
        /* <DEDUP_REMOVED lines=9> */
[C---:B------:R-:W-:Y:S01]  /*2b60*/  @!P3 LEA R8, P4, R4.reuse, c[0x0][0x170], 0x1 ;  /* 0x00005c000408ba11 */ /* 0x040fe200078808ff */
        /* <DEDUP_REMOVED lines=21> */
.L_x_235:
[----:B------:R-:W-:Y:S05]  /*2cc0*/  BSYNC B0 ;  /* 0x0000000000007941 */ /* 0x000fea0003800000 */
.L_x_234:
[----:B------:R-:W-:Y:S01]  /*2cd0*/  LOP3.LUT R2, R28, 0xfffffff8, RZ, 0xc0, !PT ;  /* 0xfffffff81c027812 */ /* 0x000fe200078ec0ff */
[----:B------:R-:W-:Y:S01]  /*2ce0*/  IMAD.SHL.U32 R5, R24, 0x40, RZ ;  /* 0x0000004018057824 */ /* 0x000fe200078e00ff */
[----:B---3--:R-:W-:Y:S01]  /*2cf0*/  SHF.R.S32.HI R8, RZ, 0x4, R26 ;  /* 0x00000004ff087819 */ /* 0x008fe2000001141a */
        /* <DEDUP_REMOVED lines=29> */
[----:B------:R-:W-:-:S03]  /*2ed0*/  LOP3.LUT R0, R5, R0, RZ, 0x3c, !PT ;  /* 0x0000000005007212 */ /* 0x000fc600078e3cff */
[----:B------:R-:W-:Y:S02]  /*2ee0*/  IMAD.IADD R2, R95, 0x1, R2 ;  /* 0x000000015f027824 */ /* 0x000fe400078e0202 */
[----:B------:R-:W-:Y:S02]  /*2ef0*/  IMAD.U32 R0, R7, 0x20, R0 ;  /* 0x0000002007007824 */ /* 0x000fe400078e0000 */
[----:B------:R-:W-:Y:S02]  /*2f00*/  IMAD.SHL.U32 R220, R2, 0x2, RZ ;  /* 0x0000000202dc7824 */ /* 0x000fe400078e00ff */
[----:B------:R-:W-:Y:S02]  /*2f10*/  IMAD.SHL.U32 R217, R0, 0x2, RZ ;  /* 0x0000000200d97824 */ /* 0x000fe400078e00ff */
[----:B------:R-:W-:Y:S01]  /*2f20*/  IMAD.MOV.U32 R0, RZ, RZ, 0x20 ;  /* 0x00000020ff007424 */ /* 0x000fe200078e00ff */
[----:B------:R-:W-:Y:S01]  /*2f30*/  LDSM.16.M88.4 R16, [R220] ;  /* 0x00000000dc10783b */ /* 0x000fe20000000200 */
[----:B------:R-:W-:-:S03]  /*2f40*/  IMAD R221, R3, 0x2, R220 ;  /* 0x0000000203dd7824 */ /* 0x000fc600078e02dc */
[----:B------:R-:W3:Y:S01]  /*2f50*/  LDSM.16.M88.4 R8, [R217+0x6000] ;  /* 0x00600000d908783b */ /* 0x000ee20000000200 */
[----:B------:R-:W-:-:S03]  /*2f60*/  SEL R0, R0, 0xffffffe0, !P0 ;  /* 0xffffffe000007807 */ /* 0x000fc60004000000 */
[----:B------:R-:W5:Y:S02]  /*2f70*/  LDSM.16.M88.4 R4, [R220+0x1000] ;  /* 0x00100000dc04783b */ /* 0x000f640000000200 */
[----:B------:R-:W-:Y:S02]  /*2f80*/  IMAD.IADD R219, R217, 0x1, R0 ;  /* 0x00000001d9db7824 */ /* 0x000fe400078e0200 */
[----:B------:R-:W1:Y:S01]  /*2f90*/  LDSM.16.M88.4 R20, [R217+0x6400] ;  /* 0x00640000d914783b */ /* 0x000e620000000200 */
[----:B------:R-:W-:-:S03]  /*2fa0*/  IMAD R0, R45, 0x10, R47 ;  /* 0x000000102d007824 */ /* 0x000fc600078e022f */
[----:B--2---:R-:W2:Y:S04]  /*2fb0*/  LDSM.16.M88.4 R28, [R217+0x6c00] ;  /* 0x006c0000d91c783b */ /* 0x004ea80000000200 */
[----:B------:R-:W4:Y:S04]  /*2fc0*/  LDSM.16.M88.4 R24, [R217+0x6800] ;  /* 0x00680000d918783b */ /* 0x000f280000000200 */
[----:B------:R-:W-:Y:S04]  /*2fd0*/  LDSM.16.M88.4 R32, [R219+0x6000] ;  /* 0x00600000db20783b */ /* 0x000fe80000000200 */
[----:B------:R-:W-:Y:S04]  /*2fe0*/  LDSM.16.M88.4 R40, [R219+0x6400] ;  /* 0x00640000db28783b */ /* 0x000fe80000000200 */
[----:B------:R-:W-:Y:S04]  /*2ff0*/  LDSM.16.M88.4 R48, [R219+0x6c00] ;  /* 0x006c0000db30783b */ /* 0x000fe80000000200 */
[----:B------:R-:W-:Y:S04]  /*3000*/  LDSM.16.M88.4 R52, [R219+0x6800] ;  /* 0x00680000db34783b */ /* 0x000fe80000000200 */
[----:B------:R-:W-:Y:S01]  /*3010*/  LDSM.16.M88.4 R12, [R221] ;  /* 0x00000000dd0c783b */ /* 0x000fe20000000200 */
[-C--:B---3--:R-:W-:Y:S03]  /*3020*/  HMMA.16816.F32.BF16 R148, R16, R8.reuse, RZ ;  /* 0x000000081094723c */ /* 0x088fe600000418ff */
[----:B------:R-:W-:Y:S04]  /*3030*/  LDSM.16.M88.4 R36, [R217+0x7400] ;  /* 0x00740000d924783b */ /* 0x000fe80000000200 */
[----:B------:R-:W-:Y:S01]  /*3040*/  LDSM.16.M88.4 R104, [R217+0x7c00] ;  /* 0x007c0000d968783b */ /* 0x000fe20000000200 */
[C---:B-----5:R-:W-:Y:S03]  /*3050*/  HMMA.16816.F32.BF16 R76, R4.reuse, R8, RZ ;  /* 0x00000008044c723c */ /* 0x060fe600000418ff */
[----:B------:R-:W-:Y:S04]  /*3060*/  LDSM.16.M88.4 R56, [R217+0x7800] ;  /* 0x00780000d938783b */ /* 0x000fe80000000200 */
[----:B------:R-:W-:Y:S01]  /*3070*/  LDSM.16.M88.4 R160, [R217+0x8c00] ;  /* 0x008c0000d9a0783b */ /* 0x000fe20000000200 */
[-C--:B------:R-:W-:Y:S08]  /*3080*/  HMMA.16816.F32.BF16 R72, R4, R10.reuse, RZ ;  /* 0x0000000a0448723c */ /* 0x080ff000000418ff */
[----:B------:R-:W-:Y:S01]  /*3090*/  HMMA.16816.F32.BF16 R144, R16, R10, RZ ;  /* 0x0000000a1090723c */ /* 0x000fe200000418ff */
[----:B------:R-:W3:Y:S07]  /*30a0*/  LDSM.16.M88.4 R8, [R221+0x1000] ;  /* 0x00100000dd08783b */ /* 0x000eee0000000200 */
[C---:B-1----:R-:W-:Y:S08]  /*30b0*/  HMMA.16816.F32.BF16 R68, R4.reuse, R20, RZ ;  /* 0x000000140444723c */ /* 0x042ff000000418ff */
[C---:B------:R-:W-:Y:S08]  /*30c0*/  HMMA.16816.F32.BF16 R60, R4.reuse, R22, RZ ;  /* 0x00000016043c723c */ /* 0x040ff000000418ff */
[C---:B--2---:R-:W-:Y:S08]  /*30d0*/  HMMA.16816.F32.BF16 R64, R4.reuse, R28, RZ ;  /* 0x0000001c0440723c */ /* 0x044ff000000418ff */
[C---:B----4-:R-:W-:Y:S08]  /*30e0*/  HMMA.16816.F32.BF16 R84, R4.reuse, R24, RZ ;  /* 0x000000180454723c */ /* 0x050ff000000418ff */
[C---:B------:R-:W-:Y:S08]  /*30f0*/  HMMA.16816.F32.BF16 R108, R4.reuse, R26, RZ ;  /* 0x0000001a046c723c */ /* 0x040ff000000418ff */
[----:B------:R-:W-:Y:S01]  /*3100*/  HMMA.16816.F32.BF16 R96, R4, R30, RZ ;  /* 0x0000001e0460723c */ /* 0x000fe200000418ff */
[----:B------:R-:W-:Y:S07]  /*3110*/  LDSM.16.M88.4 R4, [R220+0x3000] ;  /* 0x00300000dc04783b */ /* 0x000fee0000000200 */
[C---:B------:R-:W-:Y:S08]  /*3120*/  HMMA.16816.F32.BF16 R120, R16.reuse, R20, RZ ;  /* 0x000000141078723c */ /* 0x040ff000000418ff */
[C---:B------:R-:W-:Y:S01]  /*3130*/  HMMA.16816.F32.BF16 R132, R16.reuse, R22, RZ ;  /* 0x000000161084723c */ /* 0x040fe200000418ff */
[----:B------:R-:W1:Y:S07]  /*3140*/  LDSM.16.M88.4 R20, [R217+0x7000] ;  /* 0x00700000d914783b */ /* 0x000e6e0000000200 */
[C---:B------:R-:W-:Y:S08]  /*3150*/  HMMA.16816.F32.BF16 R136, R16.reuse, R28, RZ ;  /* 0x0000001c1088723c */ /* 0x040ff000000418ff */
[C---:B------:R-:W-:Y:S08]  /*3160*/  HMMA.16816.F32.BF16 R128, R16.reuse, R24, RZ ;  /* 0x000000181080723c */ /* 0x040ff000000418ff */
[C---:B------:R-:W-:Y:S08]  /*3170*/  HMMA.16816.F32.BF16 R140, R16.reuse, R26, RZ ;  /* 0x0000001a108c723c */ /* 0x040ff000000418ff */
[----:B------:R-:W-:Y:S01]  /*3180*/  HMMA.16816.F32.BF16 R124, R16, R30, RZ ;  /* 0x0000001e107c723c */ /* 0x000fe200000418ff */
        /* <DEDUP_REMOVED lines=10> */
[C---:B------:R-:W-:Y:S01]  /*3230*/  HMMA.16816.F32.BF16 R24, R12.reuse, R34, R144 ;  /* 0x000000220c18723c */ /* 0x040fe20000041890 */
[----:B------:R-:W-:Y:S07]  /*3240*/  LDSM.16.M88.4 R32, [R219+0x7000] ;  /* 0x00700000db20783b */ /* 0x000fee0000000200 */
[C---:B------:R-:W-:Y:S08]  /*3250*/  HMMA.16816.F32.BF16 R8, R12.reuse, R40, R120 ;  /* 0x000000280c08723c */ /* 0x040ff00000041878 */
[C---:B------:R-:W-:Y:S08]  /*3260*/  HMMA.16816.F32.BF16 R76, R12.reuse, R42, R132 ;  /* 0x0000002a0c4c723c */ /* 0x040ff00000041884 */
[----:B------:R-:W-:Y:S08]  /*3270*/  HMMA.16816.F32.BF16 R40, R12, R52, R128 ;  /* 0x000000340c28723c */ /* 0x000ff00000041880 */
[C---:B-1----:R-:W-:Y:S08]  /*3280*/  HMMA.16816.F32.BF16 R152, R4.reuse, R20, R116 ;  /* 0x000000140498723c */ /* 0x042ff00000041874 */
[----:B------:R-:W-:Y:S08]  /*3290*/  HMMA.16816.F32.BF16 R148, R4, R22, R112 ;  /* 0x000000160494723c */ /* 0x000ff00000041870 */
[C---:B--2---:R-:W-:Y:S01]  /*32a0*/  HMMA.16816.F32.BF16 R132, R16.reuse, R20, R28 ;  /* 0x000000141084723c */ /* 0x044fe2000004181c */
[----:B------:R-:W-:Y:S07]  /*32b0*/  LDSM.16.M88.4 R28, [R219+0x7400] ;  /* 0x00740000db1c783b */ /* 0x000fee0000000200 */
[C---:B------:R-:W-:Y:S01]  /*32c0*/  HMMA.16816.F32.BF16 R128, R16.reuse, R22, R24 ;  /* 0x000000161080723c */ /* 0x040fe20000041818 */
[----:B------:R-:W-:Y:S04]  /*32d0*/  LDSM.16.M88.4 R24, [R219+0x7800] ;  /* 0x00780000db18783b */ /* 0x000fe80000000200 */
[----:B------:R-:W-:Y:S03]  /*32e0*/  LDSM.16.M88.4 R20, [R219+0x7c00] ;  /* 0x007c0000db14783b */ /* 0x000fe60000000200 */
[----:B------:R-:W-:Y:S01]  /*32f0*/  HMMA.16816.F32.BF16 R120, R16, R36, R8 ;  /* 0x000000241078723c */ /* 0x000fe20000041808 */
[----:B------:R-:W1:Y:S07]  /*3300*/  LDSM.16.M88.4 R8, [R221+0x3000] ;  /* 0x00300000dd08783b */ /* 0x000e6e0000000200 */
[C---:B------:R-:W-:Y:S08]  /*3310*/  HMMA.16816.F32.BF16 R96, R12.reuse, R48, R136 ;  /* 0x000000300c60723c */ /* 0x040ff00000041888 */
[C---:B------:R-:W-:Y:S08]  /*3320*/  HMMA.16816.F32.BF16 R52, R12.reuse, R54, R140 ;  /* 0x000000360c34723c */ /* 0x040ff0000004188c */
[----:B------:R-:W-:Y:S01]  /*3330*/  HMMA.16816.F32.BF16 R84, R12, R50, R124 ;  /* 0x000000320c54723c */ /* 0x000fe2000004187c */
[----:B------:R-:W2:Y:S04]  /*3340*/  LDSM.16.M88.4 R12, [R221+0x2000] ;  /* 0x00200000dd0c783b */ /* 0x000ea80000000200 */
[----:B------:R-:W-:Y:S03]  /*3350*/  LDSM.16.M88.4 R48, [R217+0x8400] ;  /* 0x00840000d930783b */ /* 0x000fe60000000200 */
[C---:B------:R-:W-:Y:S08]  /*3360*/  HMMA.16816.F32.BF16 R156, R4.reuse, R104, R64 ;  /* 0x00000068049c723c */ /* 0x040ff00000041840 */
[C---:B------:R-:W-:Y:S01]  /*3370*/  HMMA.16816.F32.BF16 R144, R4.reuse, R36, R88 ;  /* 0x000000240490723c */ /* 0x040fe20000041858 */
[----:B------:R-:W-:Y:S07]  /*3380*/  LDSM.16.M88.4 R88, [R217+0x8800] ;  /* 0x00880000d958783b */ /* 0x000fee0000000200 */
[C---:B------:R-:W-:Y:S08]  /*3390*/  HMMA.16816.F32.BF16 R140, R4.reuse, R38, R80 ;  /* 0x00000026048c723c */ /* 0x040ff00000041850 */
[C---:B------:R-:W-:Y:S08]  /*33a0*/  HMMA.16816.F32.BF16 R64, R4.reuse, R56, R72 ;  /* 0x000000380440723c */ /* 0x040ff00000041848 */
[C---:B------:R-:W-:Y:S08]  /*33b0*/  HMMA.16816.F32.BF16 R124, R4.reuse, R58, R68 ;  /* 0x0000003a047c723c */ /* 0x040ff00000041844 */
[----:B------:R-:W-:Y:S01]  /*33c0*/  HMMA.16816.F32.BF16 R136, R4, R106, R60 ;  /* 0x0000006a0488723c */ /* 0x000fe2000004183c */
[----:B------:R-:W-:Y:S07]  /*33d0*/  LDSM.16.M88.4 R4, [R220+0x5000] ;  /* 0x00500000dc04783b */ /* 0x000fee0000000200 */
[C---:B------:R-:W-:Y:S01]  /*33e0*/  HMMA.16816.F32.BF16 R116, R16.reuse, R38, R76 ;  /* 0x000000261074723c */ /* 0x040fe2000004184c */
[----:B------:R-:W3:Y:S07]  /*33f0*/  LDSM.16.M88.4 R36, [R217+0x8000] ;  /* 0x00800000d924783b */ /* 0x000eee0000000200 */
[C---:B------:R-:W-:Y:S01]  /*3400*/  HMMA.16816.F32.BF16 R112, R16.reuse, R56, R40 ;  /* 0x000000381070723c */ /* 0x040fe20000041828 */
[----:B------:R-:W4:Y:S07]  /*3410*/  LDSM.16.M88.4 R40, [R220+0x4000] ;  /* 0x00400000dc28783b */ /* 0x000f2e0000000200 */
        /* <DEDUP_REMOVED lines=9> */
[C---:B------:R-:W-:Y:S08]  /*34b0*/  HMMA.16816.F32.BF16 R56, R8.reuse, R20, R156 ;  /* 0x000000140838723c */ /* 0x040ff0000004189c */
[----:B------:R-:W-:Y:S07]  /*34c0*/  HMMA.16816.F32.BF16 R16, R8, R22, R136 ;  /* 0x000000160810723c */ /* 0x000fee0000041888 */
[----:B------:R-:W-:Y:S01]  /*34d0*/  IMAD.IADD R8, R46, 0x1, R0 ;  /* 0x000000012e087824 */ /* 0x000fe200078e0200 */
[----:B--2---:R-:W-:Y:S01]  /*34e0*/  HMMA.16816.F32.BF16 R112, R12, R24, R112 ;  /* 0x000000180c70723c */ /* 0x004fe20000041870 */
[----:B------:R-:W-:-:S04]  /*34f0*/  IMAD.IADD R11, R92, 0x1, -R100 ;  /* 0x000000015c0b7824 */ /* 0x000fc800078e0a64 */
[----:B------:R-:W-:Y:S02]  /*3500*/  IMAD.IADD R226, R8, 0x1, R11 ;  /* 0x0000000108e27824 */ /* 0x000fe400078e020b */
[----:B------:R-:W-:Y:S01]  /*3510*/  IMAD R25, R44, 0x40, R170 ;  /* 0x000000402c197824 */ /* 0x000fe200078e02aa */
[----:B------:R-:W-:Y:S01]  /*3520*/  HMMA.16816.F32.BF16 R52, R12, R32, R132 ;  /* 0x000000200c34723c */ /* 0x000fe20000041884 */
[----:B------:R-:W-:Y:S02]  /*3530*/  LDSM.16.M88.4 R44, [R221+0x5000] ;  /* 0x00500000dd2c783b */ /* 0x000fe40000000200 */
[----:B------:R-:W-:Y:S01]  /*3540*/  IMAD.IADD R0, R226, 0x1, -R25 ;  /* 0x00000001e2007824 */ /* 0x000fe200078e0a19 */
[C---:B------:R-:W-:Y:S02]  /*3550*/  IADD3 R9, R25.reuse, 0x1, RZ ;  /* 0x0000000119097810 */ /* 0x040fe40007ffe0ff */
[----:B------:R-:W-:Y:S02]  /*3560*/  IADD3 R10, R25, 0x8, RZ ;  /* 0x00000008190a7810 */ /* 0x000fe40007ffe0ff */
[----:B---3--:R-:W-:Y:S01]  /*3570*/  HMMA.16816.F32.BF16 R80, R4, R36, R80 ;  /* 0x000000240450723c */ /* 0x008fe20000041850 */
[----:B------:R-:W-:-:S02]  /*3580*/  IABS R0, R0 ;  /* 0x0000000000007213 */ /* 0x000fc40000000000 */
[----:B------:R-:W-:-:S03]  /*3590*/  IADD3 R24, R25, 0x18, RZ ;  /* 0x0000001819187810 */ /* 0x000fc60007ffe0ff */
[----:B------:R-:W-:Y:S02]  /*35a0*/  IMAD.MOV.U32 R2, RZ, RZ, R0 ;  /* 0x000000ffff027224 */ /* 0x000fe400078e0000 */
[C---:B------:R-:W-:Y:S08]  /*35b0*/  HMMA.16816.F32.BF16 R76, R4.reuse, R38, R76 ;  /* 0x00000026044c723c */ /* 0x040ff0000004184c */
[C---:B------:R-:W-:Y:S08]  /*35c0*/  HMMA.16816.F32.BF16 R72, R4.reuse, R48, R72 ;  /* 0x000000300448723c */ /* 0x040ff00000041848 */
[C---:B------:R-:W-:Y:S08]  /*35d0*/  HMMA.16816.F32.BF16 R68, R4.reuse, R50, R68 ;  /* 0x000000320444723c */ /* 0x040ff00000041844 */
[C---:B------:R-:W-:Y:S08]  /*35e0*/  HMMA.16816.F32.BF16 R124, R4.reuse, R88, R64 ;  /* 0x00000058047c723c */ /* 0x040ff00000041840 */
[C---:B------:R-:W-:Y:S01]  /*35f0*/  HMMA.16816.F32.BF16 R132, R4.reuse, R90, R60 ;  /* 0x0000005a0484723c */ /* 0x040fe2000004183c */
[----:B------:R1:W-:Y:S07]  /*3600*/  I2F R62, R2 ;  /* 0x00000002003e7306 */ /* 0x0003ee0000201400 */
[C---:B------:R-:W-:Y:S08]  /*3610*/  HMMA.16816.F32.BF16 R144, R4.reuse, R160, R56 ;  /* 0x000000a00490723c */ /* 0x040ff00000041838 */
[----:B------:R-:W-:Y:S07]  /*3620*/  HMMA.16816.F32.BF16 R148, R4, R162, R16 ;  /* 0x000000a20494723c */ /* 0x000fee0000041810 */
[----:B------:R-:W-:Y:S01]  /*3630*/  IMAD.IADD R4, R226, 0x1, -R9 ;  /* 0x00000001e2047824 */ /* 0x000fe200078e0a09 */
[----:B------:R-:W-:Y:S01]  /*3640*/  HMMA.16816.F32.BF16 R32, R12, R34, R128 ;  /* 0x000000220c20723c */ /* 0x000fe20000041880 */
[----:B------:R-:W-:-:S02]  /*3650*/  IADD3 R16, R25, 0x9, RZ ;  /* 0x0000000919107810 */ /* 0x000fc40007ffe0ff */
[C---:B------:R-:W-:Y:S02]  /*3660*/  IADD3 R17, R25.reuse, 0x10, RZ ;  /* 0x0000001019117810 */ /* 0x040fe40007ffe0ff */
[----:B------:R-:W-:Y:S01]  /*3670*/  IABS R0, R4 ;  /* 0x0000000400007213 */ /* 0x000fe20000000000 */
[----:B------:R-:W-:Y:S01]  /*3680*/  IMAD.IADD R4, R226, 0x1, -R10 ;  /* 0x00000001e2047824 */ /* 0x000fe200078e0a0a */
[----:B------:R-:W-:Y:S01]  /*3690*/  IADD3 R18, R25, 0x11, RZ ;  /* 0x0000001119127810 */ /* 0x000fe20007ffe0ff */
[C---:B------:R-:W-:Y:S01]  /*36a0*/  HMMA.16816.F32.BF16 R116, R12.reuse, R30, R116 ;  /* 0x0000001e0c74723c */ /* 0x040fe20000041874 */
[----:B------:R-:W-:Y:S01]  /*36b0*/  IADD3 R6, R8, 0x8, RZ ;  /* 0x0000000808067810 */ /* 0x000fe20007ffe0ff */
[----:B-1----:R-:W-:Y:S01]  /*36c0*/  IMAD.MOV.U32 R2, RZ, RZ, R0 ;  /* 0x000000ffff027224 */ /* 0x002fe200078e0000 */
[----:B------:R-:W-:Y:S01]  /*36d0*/  IABS R0, R4 ;  /* 0x0000000400007213 */ /* 0x000fe20000000000 */
[----:B------:R-:W-:Y:S02]  /*36e0*/  IMAD.IADD R4, R226, 0x1, -R16 ;  /* 0x00000001e2047824 */ /* 0x000fe400078e0a10 */
[----:B------:R1:W-:Y:S01]  /*36f0*/  I2F R61, R2 ;  /* 0x00000002003d7306 */ /* 0x0003e20000201400 */
[----:B------:R-:W-:Y:S01]  /*3700*/  IMAD.IADD R225, R11, 0x1, R6 ;  /* 0x000000010be17824 */ /* 0x000fe200078e0206 */
[----:B------:R-:W-:Y:S03]  /*3710*/  HMMA.16816.F32.BF16 R104, R12, R28, R120 ;  /* 0x0000001c0c68723c */ /* 0x000fe60000041878 */
[----:B------:R-:W-:-:S05]  /*3720*/  IMAD.IADD R5, R225, 0x1, -R16 ;  /* 0x00000001e1057824 */ /* 0x000fca00078e0a10 */
[----:B----4-:R-:W-:Y:S01]  /*3730*/  HMMA.16816.F32.BF16 R52, R40, R36, R52 ;  /* 0x000000242834723c */ /* 0x010fe20000041834 */
[----:B-1----:R-:W-:Y:S01]  /*3740*/  IMAD.MOV.U32 R2, RZ, RZ, R0 ;  /* 0x000000ffff027224 */ /* 0x002fe200078e0000 */
[----:B------:R-:W-:Y:S01]  /*3750*/  IABS R0, R4 ;  /* 0x0000000400007213 */ /* 0x000fe20000000000 */
[----:B------:R-:W-:-:S05]  /*3760*/  IMAD.IADD R4, R226, 0x1, -R17 ;  /* 0x00000001e2047824 */ /* 0x000fca00078e0a11 */
[C---:B------:R-:W-:Y:S01]  /*3770*/  HMMA.16816.F32.BF16 R108, R12.reuse, R26, R108 ;  /* 0x0000001a0c6c723c */ /* 0x040fe2000004186c */
[----:B------:R1:W-:Y:S07]  /*3780*/  I2F R60, R2 ;  /* 0x00000002003c7306 */ /* 0x0003ee0000201400 */
[C---:B------:R-:W-:Y:S08]  /*3790*/  HMMA.16816.F32.BF16 R96, R12.reuse, R20, R96 ;  /* 0x000000140c60723c */ /* 0x040ff00000041860 */
[----:B------:R-:W-:Y:S01]  /*37a0*/  HMMA.16816.F32.BF16 R120, R12, R22, R84 ;  /* 0x000000160c78723c */ /* 0x000fe20000041854 */
[----:B-1----:R-:W-:Y:S01]  /*37b0*/  IMAD.MOV.U32 R2, RZ, RZ, R0 ;  /* 0x000000ffff027224 */ /* 0x002fe200078e0000 */
[----:B------:R-:W-:Y:S01]  /*37c0*/  IABS R0, R4 ;  /* 0x0000000400007213 */ /* 0x000fe20000000000 */
[----:B------:R-:W-:Y:S01]  /*37d0*/  IMAD.IADD R4, R226, 0x1, -R18 ;  /* 0x00000001e2047824 */ /* 0x000fe200078e0a12 */
[----:B------:R-:W1:Y:S03]  /*37e0*/  LDSM.16.M88.4 R12, [R219+0x8000] ;  /* 0x00800000db0c783b */ /* 0x000e660000000200 */
[----:B------:R-:W-:Y:S01]  /*37f0*/  IMAD R85, R94, 0x20, R93 ;  /* 0x000000205e557824 */ /* 0x000fe200078e025d */
[C---:B------:R-:W-:Y:S01]  /*3800*/  HMMA.16816.F32.BF16 R36, R40.reuse, R38, R32 ;  /* 0x000000262824723c */ /* 0x040fe20000041820 */
[----:B------:R-:W2:Y:S04]  /*3810*/  LDSM.16.M88.4 R32, [R221+0x4000] ;  /* 0x00400000dd20783b */ /* 0x000ea80000000200 */
[----:B------:R-:W3:Y:S03]  /*3820*/  LDSM.16.M88.4 R20, [R219+0x8400] ;  /* 0x00840000db14783b */ /* 0x000ee60000000200 */
[C---:B------:R-:W-:Y:S01]  /*3830*/  HMMA.16816.F32.BF16 R56, R40.reuse, R50, R116 ;  /* 0x000000322838723c */ /* 0x040fe20000041874 */
[----:B------:R4:W5:Y:S07]  /*3840*/  I2F R51, R2 ;  /* 0x0000000200337306 */ /* 0x00096e0000201400 */
[C---:B------:R-:W-:Y:S08]  /*3850*/  HMMA.16816.F32.BF16 R28, R40.reuse, R48, R104 ;  /* 0x00000030281c723c */ /* 0x040ff00000041868 */
[----:B------:R-:W-:Y:S01]  /*3860*/  HMMA.16816.F32.BF16 R112, R40, R88, R112 ;  /* 0x000000582870723c */ /* 0x000fe20000041870 */
[----:B----4-:R-:W-:Y:S01]  /*3870*/  IMAD.MOV.U32 R2, RZ, RZ, R0 ;  /* 0x000000ffff027224 */ /* 0x010fe200078e0000 */
[----:B------:R-:W-:Y:S01]  /*3880*/  IABS R0, R4 ;  /* 0x0000000400007213 */ /* 0x000fe20000000000 */
[----:B------:R-:W-:-:S02]  /*3890*/  IMAD.IADD R4, R226, 0x1, -R24 ;  /* 0x00000001e2047824 */ /* 0x000fc400078e0a18 */
[----:B------:R4:W-:Y:S03]  /*38a0*/  I2F R50, R2 ;  /* 0x0000000200327306 */ /* 0x0009e60000201400 */
[----:B------:R-:W-:Y:S08]  /*38b0*/  HMMA.16816.F32.BF16 R108, R40, R90, R108 ;  /* 0x0000005a286c723c */ /* 0x000ff0000004186c */
[----:B-1----:R-:W-:Y:S01]  /*38c0*/  HMMA.16816.F32.BF16 R76, R44, R14, R76 ;  /* 0x0000000e2c4c723c */ /* 0x002fe2000004184c */
[----:B----4-:R-:W-:Y:S01]  /*38d0*/  IMAD.MOV.U32 R2, RZ, RZ, R0 ;  /* 0x000000ffff027224 */ /* 0x010fe200078e0000 */
[----:B------:R-:W-:Y:S01]  /*38e0*/  IABS R0, R4 ;  /* 0x0000000400007213 */ /* 0x000fe20000000000 */
[----:B------:R-:W-:-:S05]  /*38f0*/  IMAD.IADD R4, R225, 0x1, -R25 ;  /* 0x00000001e1047824 */ /* 0x000fca00078e0a19 */
[----:B--2---:R-:W-:Y:S01]  /*3900*/  HMMA.16816.F32.BF16 R36, R32, R14, R36 ;  /* 0x0000000e2024723c */ /* 0x004fe20000041824 */
[----:B------:R1:W2:Y:S07]  /*3910*/  I2F R19, R2 ;  /* 0x0000000200137306 */ /* 0x0002ae0000201400 */
[-C--:B------:R-:W-:Y:S08]  /*3920*/  HMMA.16816.F32.BF16 R80, R44, R12.reuse, R80 ;  /* 0x0000000c2c50723c */ /* 0x080ff00000041850 */
[----:B------:R-:W-:Y:S01]  /*3930*/  HMMA.16816.F32.BF16 R52, R32, R12, R52 ;  /* 0x0000000c2034723c */ /* 0x000fe20000041834 */
[----:B-1----:R-:W-:Y:S01]  /*3940*/  IMAD.MOV.U32 R2, RZ, RZ, R0 ;  /* 0x000000ffff027224 */ /* 0x002fe200078e0000 */
[----:B------:R-:W-:Y:S01]  /*3950*/  IABS R0, R4 ;  /* 0x0000000400007213 */ /* 0x000fe20000000000 */
[----:B------:R-:W-:-:S02]  /*3960*/  IMAD.IADD R4, R225, 0x1, -R9 ;  /* 0x00000001e1047824 */ /* 0x000fc400078e0a09 */
[----:B------:R1:W4:Y:S03]  /*3970*/  I2F R49, R2 ;  /* 0x0000000200317306 */ /* 0x0003260000201400 */
[----:B---3--:R-:W-:Y:S01]  /*3980*/  HMMA.16816.F32.BF16 R28, R32, R20, R28 ;  /* 0x00000014201c723c */ /* 0x008fe2000004181c */
[----:B-----5:R-:W-:-:S07]  /*3990*/  FFMA.FTZ R14, R51, -R222, R37 ;  /* 0x800000de330e7223 */ /* 0x020fce0000010025 */
[----:B------:R-:W-:Y:S01]  /*39a0*/  HMMA.16816.F32.BF16 R56, R32, R22, R56 ;  /* 0x000000162038723c */ /* 0x000fe20000041838 */
[----:B-1----:R-:W-:Y:S01]  /*39b0*/  IMAD.MOV.U32 R2, RZ, RZ, R0 ;  /* 0x000000ffff027224 */ /* 0x002fe200078e0000 */
[----:B------:R-:W-:-:S06]  /*39c0*/  IABS R0, R4 ;  /* 0x0000000400007213 */ /* 0x000fcc0000000000 */
[C---:B------:R-:W-:Y:S01]  /*39d0*/  HMMA.16816.F32.BF16 R68, R44.reuse, R22, R68 ;  /* 0x000000162c44723c */ /* 0x040fe20000041844 */
[----:B------:R1:W3:Y:S07]  /*39e0*/  I2F R27, R2 ;  /* 0x00000002001b7306 */ /* 0x0002ee0000201400 */
[----:B------:R-:W-:Y:S01]  /*39f0*/  HMMA.16816.F32.BF16 R64, R44, R20, R72 ;  /* 0x000000142c40723c */ /* 0x000fe20000041848 */
[----:B------:R5:W5:Y:S01]  /*3a00*/  I2F R48, R0 ;  /* 0x0000000000307306 */ /* 0x000b620000201400 */
[----:B--2---:R-:W-:-:S05]  /*3a10*/  FFMA.FTZ R19, R19, -R222, R29 ;  /* 0x800000de13137223 */ /* 0x004fca000001001d */
[-C--:B------:R-:W-:Y:S01]  /*3a20*/  FFMA.FTZ R20, R50, -R222.reuse, R28 ;  /* 0x800000de32147223 */ /* 0x080fe2000001001c */
[----:B------:R-:W-:Y:S01]  /*3a30*/  HMMA.16816.F32.BF16 R72, R40, R162, R120 ;  /* 0x000000a22848723c */ /* 0x000fe20000041878 */
[----:B-1----:R-:W-:Y:S02]  /*3a40*/  IMAD.IADD R2, R225, 0x1, -R10 ;  /* 0x00000001e1027824 */ /* 0x002fe400078e0a0a */
[-C--:B----4-:R-:W-:Y:S02]  /*3a50*/  FFMA.FTZ R21, R49, -R222.reuse, R56 ;  /* 0x800000de31157223 */ /* 0x090fe40000010038 */
[----:B---3--:R-:W-:Y:S01]  /*3a60*/  FFMA.FTZ R27, R27, -R222, R54 ;  /* 0x800000de1b1b7223 */ /* 0x008fe20000010036 */
[----:B------:R-:W-:Y:S02]  /*3a70*/  IABS R2, R2 ;  /* 0x0000000200027213 */ /* 0x000fe40000000000 */
[----:B-----5:R-:W-:Y:S01]  /*3a80*/  IADD3 R0, R92, 0x1, -R100 ;  /* 0x000000015c007810 */ /* 0x020fe20007ffe864 */
[----:B------:R-:W-:-:S02]  /*3a90*/  FFMA.FTZ R28, R48, -R222, R55 ;  /* 0x800000de301c7223 */ /* 0x000fc40000010037 */
[----:B------:R-:W-:Y:S01]  /*3aa0*/  IMAD.MOV.U32 R4, RZ, RZ, R2 ;  /* 0x000000ffff047224 */ /* 0x000fe200078e0002 */
[----:B------:R-:W-:Y:S02]  /*3ab0*/  IADD3 R0, R0, c[0x0][0x2e8], RZ ;  /* 0x0000ba0000007a10 */ /* 0x000fe40007ffe0ff */
[----:B------:R-:W-:Y:S01]  /*3ac0*/  IABS R2, R5 ;  /* 0x0000000500027213 */ /* 0x000fe20000000000 */
[----:B------:R1:W2:Y:S01]  /*3ad0*/  I2F R26, R4 ;  /* 0x00000004001a7306 */ /* 0x0002a20000201400 */
[----:B------:R-:W-:Y:S02]  /*3ae0*/  IMAD.IADD R5, R225, 0x1, -R17 ;  /* 0x00000001e1057824 */ /* 0x000fe400078e0a11 */
[----:B------:R-:W-:-:S03]  /*3af0*/  IMAD.IADD R12, R8, 0x1, R0 ;  /* 0x00000001080c7824 */ /* 0x000fc600078e0200 */
[----:B------:R-:W-:Y:S02]  /*3b00*/  IABS R5, R5 ;  /* 0x0000000500057213 */ /* 0x000fe40000000000 */
[----:B------:R3:W4:Y:S01]  /*3b10*/  I2F R15, R2 ;  /* 0x00000002000f7306 */ /* 0x0007220000201400 */
[----:B------:R-:W-:-:S04]  /*3b20*/  IMNMX R235, R12, R92, PT ;  /* 0x0000005c0ceb7217 */ /* 0x000fc80003800200 */
[-C--:B------:R-:W-:Y:S02]  /*3b30*/  ISETP.GE.AND P2, PT, R25, R235.reuse, PT ;  /* 0x000000eb1900720c */ /* 0x080fe40003f46270 */
[-C--:B------:R-:W-:Y:S01]  /*3b40*/  ISETP.GE.AND P3, PT, R9, R235.reuse, PT ;  /* 0x000000eb0900720c */ /* 0x080fe20003f66270 */
[----:B------:R5:W4:Y:S01]  /*3b50*/  I2F R13, R5 ;  /* 0x00000005000d7306 */ /* 0x000b220000201400 */
[----:B-1----:R-:W-:Y:S01]  /*3b60*/  IADD3 R4, R8, 0x40, RZ ;  /* 0x0000004008047810 */ /* 0x002fe20007ffe0ff */
[----:B--2---:R-:W-:Y:S01]  /*3b70*/  FFMA.FTZ R26, R26, -R222, R38 ;  /* 0x800000de1a1a7223 */ /* 0x004fe20000010026 */
[-C--:B------:R-:W-:Y:S02]  /*3b80*/  ISETP.GE.AND P0, PT, R16, R235.reuse, PT ;  /* 0x000000eb1000720c */ /* 0x080fe40003f06270 */
[----:B------:R-:W-:Y:S01]  /*3b90*/  ISETP.GE.AND P4, PT, R10, R235, PT ;  /* 0x000000eb0a00720c */ /* 0x000fe20003f86270 */
[----:B------:R-:W-:Y:S01]  /*3ba0*/  IMAD.IADD R224, R11, 0x1, R4 ;  /* 0x000000010be07824 */ /* 0x000fe200078e0204 */
[----:B---3--:R-:W-:Y:S01]  /*3bb0*/  IADD3 R2, R8, 0x48, RZ ;  /* 0x0000004808027810 */ /* 0x008fe20007ffe0ff */
[----:B------:R-:W-:-:S02]  /*3bc0*/  IMAD.IADD R8, R0, 0x1, R6 ;  /* 0x0000000100087824 */ /* 0x000fc400078e0206 */
[C---:B------:R-:W-:Y:S02]  /*3bd0*/  IMAD.IADD R6, R225.reuse, 0x1, -R18 ;  /* 0x00000001e1067824 */ /* 0x040fe400078e0a12 */
[----:B------:R-:W-:Y:S01]  /*3be0*/  IMAD.IADD R7, R0, 0x1, R4 ;  /* 0x0000000100077824 */ /* 0x000fe200078e0204 */
[----:B------:R-:W-:Y:S01]  /*3bf0*/  IMNMX R234, R8, R92, PT ;  /* 0x0000005c08ea7217 */ /* 0x000fe20003800200 */
[----:B------:R-:W-:Y:S01]  /*3c00*/  IMAD.IADD R4, R225, 0x1, -R24 ;  /* 0x00000001e1047824 */ /* 0x000fe200078e0a18 */
[----:B------:R-:W-:Y:S01]  /*3c10*/  IABS R6, R6 ;  /* 0x0000000600067213 */ /* 0x000fe20000000000 */
[--C-:B------:R-:W-:Y:S01]  /*3c20*/  IMAD.IADD R227, R11, 0x1, R2.reuse ;  /* 0x000000010be37824 */ /* 0x100fe200078e0202 */
[----:B------:R-:W-:Y:S01]  /*3c30*/  IADD3 R8, R25, 0x19, RZ ;  /* 0x0000001919087810 */ /* 0x000fe20007ffe0ff */
[----:B------:R-:W-:Y:S01]  /*3c40*/  IMAD.IADD R2, R0, 0x1, R2 ;  /* 0x0000000100027824 */ /* 0x000fe200078e0202 */
[----:B------:R-:W-:Y:S01]  /*3c50*/  IABS R0, R4 ;  /* 0x0000000400007213 */ /* 0x000fe20000000000 */
[----:B-----5:R-:W-:Y:S01]  /*3c60*/  IMAD.MOV.U32 R5, RZ, RZ, R6 ;  /* 0x000000ffff057224 */ /* 0x020fe200078e0006 */
[----:B------:R-:W-:Y:S01]  /*3c70*/  IMNMX R233, R7, R92, PT ;  /* 0x0000005c07e97217 */ /* 0x000fe20003800200 */
[----:B----4-:R-:W-:Y:S01]  /*3c80*/  FFMA.FTZ R22, R15, -R222, R39 ;  /* 0x800000de0f167223 */ /* 0x010fe20000010027 */
[----:B------:R-:W-:Y:S01]  /*3c90*/  IMNMX R232, R2, R92, PT ;  /* 0x0000005c02e87217 */ /* 0x000fe20003800200 */
[-C--:B------:R-:W-:Y:S01]  /*3ca0*/  FFMA.FTZ R15, R13, -R222.reuse, R30 ;  /* 0x800000de0d0f7223 */ /* 0x080fe2000001001e */
[----:B------:R-:W1:Y:S01]  /*3cb0*/  I2F R0, R0 ;  /* 0x0000000000007306 */ /* 0x000e620000201400 */
[----:B------:R-:W-:Y:S01]  /*3cc0*/  IADD3 R2, R226, -c[0x0][0x2e4], RZ ;  /* 0x8000b900e2027a10 */ /* 0x000fe20007ffe0ff */
[-C--:B------:R-:W-:Y:S01]  /*3cd0*/  FFMA.FTZ R7, R62, -R222.reuse, R52 ;  /* 0x800000de3e077223 */ /* 0x080fe20000010034 */
[----:B------:R-:W-:Y:S01]  /*3ce0*/  IADD3 R4, R227, -c[0x0][0x2e4], RZ ;  /* 0x8000b900e3047a10 */ /* 0x000fe20007ffe0ff */
[----:B------:R-:W-:Y:S01]  /*3cf0*/  FFMA.FTZ R6, R61, -R222, R53 ;  /* 0x800000de3d067223 */ /* 0x000fe20000010035 */
[----:B------:R-:W-:Y:S01]  /*3d00*/  IMNMX R231, RZ, R2, !PT ;  /* 0x00000002ffe77217 */ /* 0x000fe20007800200 */
[C---:B------:R-:W-:Y:S01]  /*3d10*/  IMAD.IADD R12, R224.reuse, 0x1, -R9 ;  /* 0x00000001e00c7824 */ /* 0x040fe200078e0a09 */
[----:B------:R-:W-:Y:S01]  /*3d20*/  IADD3 R2, R224, -c[0x0][0x2e4], RZ ;  /* 0x8000b900e0027a10 */ /* 0x000fe20007ffe0ff */
[----:B------:R-:W2:Y:S01]  /*3d30*/  I2F R5, R5 ;  /* 0x0000000500057306 */ /* 0x000ea20000201400 */
[----:B------:R-:W-:Y:S01]  /*3d40*/  ISETP.LT.OR P2, PT, R25, R231, P2 ;  /* 0x000000e71900720c */ /* 0x000fe20001741670 */
[----:B------:R-:W-:Y:S01]  /*3d50*/  FFMA.FTZ R11, R60, -R222, R36 ;  /* 0x800000de3c0b7223 */ /* 0x000fe20000010024 */
[----:B------:R-:W-:Y:S01]  /*3d60*/  IMNMX R229, RZ, R2, !PT ;  /* 0x00000002ffe57217 */ /* 0x000fe20007800200 */
[----:B------:R-:W-:Y:S01]  /*3d70*/  IMAD.IADD R2, R224, 0x1, -R25 ;  /* 0x00000001e0027824 */ /* 0x000fe200078e0a19 */
[----:B------:R-:W-:Y:S01]  /*3d80*/  IMNMX R228, RZ, R4, !PT ;  /* 0x00000004ffe47217 */ /* 0x000fe20007800200 */
[----:B------:R-:W-:Y:S01]  /*3d90*/  HMMA.16816.F32.BF16 R52, R40, R160, R96 ;  /* 0x000000a02834723c */ /* 0x000fe20000041860 */
[----:B------:R-:W-:Y:S01]  /*3da0*/  FSEL R104, R7, -INF , !P2 ;  /* 0xff80000007687808 */ /* 0x000fe20005000000 */
[----:B-1----:R-:W-:Y:S01]  /*3db0*/  FFMA.FTZ R23, R0, -R222, R58 ;  /* 0x800000de00177223 */ /* 0x002fe2000001003a */
[----:B------:R-:W-:-:S02]  /*3dc0*/  IADD3 R0, R225, -c[0x0][0x2e4], RZ ;  /* 0x8000b900e1007a10 */ /* 0x000fc40007ffe0ff */
[----:B------:R-:W-:Y:S02]  /*3dd0*/  ISETP.GE.AND P2, PT, R17, R235, PT ;  /* 0x000000eb1100720c */ /* 0x000fe40003f46270 */
[----:B------:R-:W-:Y:S02]  /*3de0*/  IMNMX R230, RZ, R0, !PT ;  /* 0x00000000ffe67217 */ /* 0x000fe40007800200 */
[----:B------:R-:W-:Y:S01]  /*3df0*/  ISETP.GE.AND P1, PT, R9, R234, PT ;  /* 0x000000ea0900720c */ /* 0x000fe20003f26270 */
[----:B--2---:R-:W-:Y:S01]  /*3e00*/  FFMA.FTZ R13, R5, -R222, R31 ;  /* 0x800000de050d7223 */ /* 0x004fe2000001001f */
[C---:B------:R-:W-:Y:S01]  /*3e10*/  ISETP.GE.AND P6, PT, R9.reuse, R233, PT ;  /* 0x000000e90900720c */ /* 0x040fe20003fc6270 */
[----:B------:R-:W-:Y:S01]  /*3e20*/  IMAD.IADD R5, R226, 0x1, -R8 ;  /* 0x00000001e2057824 */ /* 0x000fe200078e0a08 */
[C---:B------:R-:W-:Y:S02]  /*3e30*/  ISETP.GE.AND P5, PT, R9.reuse, R232, PT ;  /* 0x000000e80900720c */ /* 0x040fe40003fa6270 */
[----:B------:R-:W-:-:S02]  /*3e40*/  ISETP.LT.OR P3, PT, R9, R231, P3 ;  /* 0x000000e70900720c */ /* 0x000fc40001f61670 */
[----:B------:R-:W-:Y:S01]  /*3e50*/  IABS R0, R5 ;  /* 0x0000000500007213 */ /* 0x000fe20000000000 */
[----:B------:R-:W-:Y:S01]  /*3e60*/  IMAD.IADD R5, R227, 0x1, -R25 ;  /* 0x00000001e3057824 */ /* 0x000fe200078e0a19 */
[-C--:B------:R-:W-:Y:S02]  /*3e70*/  ISETP.LT.OR P0, PT, R16, R231.reuse, P0 ;  /* 0x000000e71000720c */ /* 0x080fe40000701670 */
[----:B------:R-:W-:Y:S01]  /*3e80*/  ISETP.LT.OR P2, PT, R17, R231, P2 ;  /* 0x000000e71100720c */ /* 0x000fe20001741670 */
[----:B------:R-:W-:Y:S01]  /*3e90*/  IMAD.MOV.U32 R4, RZ, RZ, R0 ;  /* 0x000000ffff047224 */ /* 0x000fe200078e0000 */
[----:B------:R-:W-:Y:S02]  /*3ea0*/  IABS R0, R2 ;  /* 0x0000000200007213 */ /* 0x000fe40000000000 */
[----:B------:R-:W-:Y:S01]  /*3eb0*/  IABS R2, R5 ;  /* 0x0000000500027213 */ /* 0x000fe20000000000 */
[----:B------:R-:W-:Y:S01]  /*3ec0*/  I2F R29, R4 ;  /* 0x00000004001d7306 */ /* 0x000fe20000201400 */
[----:B------:R-:W-:-:S02]  /*3ed0*/  ISETP.LT.OR P1, PT, R9, R230, P1 ;  /* 0x000000e60900720c */ /* 0x000fc40000f21670 */
[C---:B------:R-:W-:Y:S02]  /*3ee0*/  ISETP.LT.OR P6, PT, R9.reuse, R229, P6 ;  /* 0x000000e50900720c */ /* 0x040fe400037c1670 */
[----:B------:R-:W-:Y:S01]  /*3ef0*/  ISETP.LT.OR P5, PT, R9, R228, P5 ;  /* 0x000000e40900720c */ /* 0x000fe20002fa1670 */
[----:B------:R-:W-:Y:S01]  /*3f00*/  IMAD.IADD R9, R227, 0x1, -R9 ;  /* 0x00000001e3097824 */ /* 0x000fe200078e0a09 */
[----:B------:R-:W-:Y:S01]  /*3f10*/  FSEL R130, R6, -INF , !P3 ;  /* 0xff80000006827808 */ /* 0x000fe20005800000 */
[----:B------:R1:W2:Y:S01]  /*3f20*/  I2F R5, R0 ;  /* 0x0000000000057306 */ /* 0x0002a20000201400 */
[----:B------:R-:W-:Y:S01]  /*3f30*/  ISETP.GE.AND P3, PT, R18, R235, PT ;  /* 0x000000eb1200720c */ /* 0x000fe20003f66270 */
[----:B------:R-:W-:Y:S01]  /*3f40*/  IMAD.IADD R6, R224, 0x1, -R10 ;  /* 0x00000001e0067824 */ /* 0x000fe200078e0a0a */
[----:B------:R-:W-:Y:S02]  /*3f50*/  ISETP.LT.OR P4, PT, R10, R231, P4 ;  /* 0x000000e70a00720c */ /* 0x000fe40002781670 */
[----:B------:R-:W-:-:S02]  /*3f60*/  FSEL R136, R14, -INF , !P0 ;  /* 0xff8000000e887808 */ /* 0x000fc40004000000 */
[----:B------:R-:W-:Y:S02]  /*3f70*/  ISETP.GE.AND P0, PT, R10, R234, PT ;  /* 0x000000ea0a00720c */ /* 0x000fe40003f06270 */
[----:B------:R-:W-:Y:S02]  /*3f80*/  FSEL R197, R20, -INF , !P2 ;  /* 0xff80000014c57808 */ /* 0x000fe40005000000 */
[----:B------:R-:W-:Y:S02]  /*3f90*/  ISETP.LT.OR P3, PT, R18, R231, P3 ;  /* 0x000000e71200720c */ /* 0x000fe40001f61670 */
[----:B------:R-:W-:Y:S02]  /*3fa0*/  FSEL R137, R11, -INF , !P4 ;  /* 0xff8000000b897808 */ /* 0x000fe40006000000 */
[----:B------:R-:W-:Y:S01]  /*3fb0*/  IABS R7, R9 ;  /* 0x0000000900077213 */ /* 0x000fe20000000000 */
[----:B-1----:R-:W-:Y:S01]  /*3fc0*/  IMAD.MOV.U32 R0, RZ, RZ, R2 ;  /* 0x000000ffff007224 */ /* 0x002fe200078e0002 */
[----:B------:R-:W-:Y:S01]  /*3fd0*/  ISETP.GE.AND P4, PT, R24, R235, PT ;  /* 0x000000eb1800720c */ /* 0x000fe20003f86270 */
[----:B------:R-:W-:Y:S01]  /*3fe0*/  IMAD.IADD R2, R224, 0x1, -R16 ;  /* 0x00000001e0027824 */ /* 0x000fe200078e0a10 */
[----:B------:R-:W-:Y:S01]  /*3ff0*/  ISETP.LT.OR P0, PT, R10, R230, P0 ;  /* 0x000000e60a00720c */ /* 0x000fe20000701670 */
[----:B------:R1:W-:Y:S01]  /*4000*/  I2F R20, R0 ;  /* 0x0000000000147306 */ /* 0x0003e20000201400 */
[----:B------:R-:W-:-:S02]  /*4010*/  IABS R9, R6 ;  /* 0x0000000600097213 */ /* 0x000fc40000000000 */
[----:B------:R-:W-:Y:S02]  /*4020*/  FSEL R202, R19, -INF , !P3 ;  /* 0xff80000013ca7808 */ /* 0x000fe40005800000 */
[C---:B------:R-:W-:Y:S02]  /*4030*/  ISETP.GE.AND P2, PT, R10.reuse, R233, PT ;  /* 0x000000e90a00720c */ /* 0x040fe40003f46270 */
[----:B------:R-:W-:Y:S02]  /*4040*/  ISETP.GE.AND P3, PT, R10, R232, PT ;  /* 0x000000e80a00720c */ /* 0x000fe40003f66270 */
[----:B------:R-:W-:Y:S02]  /*4050*/  IABS R4, R12 ;  /* 0x0000000c00047213 */ /* 0x000fe40000000000 */
[----:B------:R-:W-:Y:S02]  /*4060*/  ISETP.LT.OR P4, PT, R24, R231, P4 ;  /* 0x000000e71800720c */ /* 0x000fe40002781670 */
[----:B------:R-:W-:-:S02]  /*4070*/  FSEL R131, R26, -INF , !P0 ;  /* 0xff8000001a837808 */ /* 0x000fc40004000000 */
[----:B------:R-:W-:Y:S01]  /*4080*/  ISETP.GE.AND P0, PT, R18, R234, PT ;  /* 0x000000ea1200720c */ /* 0x000fe20003f06270 */
[----:B-1----:R-:W-:Y:S01]  /*4090*/  IMAD.IADD R0, R227, 0x1, -R10 ;  /* 0x00000001e3007824 */ /* 0x002fe200078e0a0a */
[C---:B------:R-:W-:Y:S02]  /*40a0*/  ISETP.LT.OR P2, PT, R10.reuse, R229, P2 ;  /* 0x000000e50a00720c */ /* 0x040fe40001741670 */
[----:B------:R-:W-:Y:S02]  /*40b0*/  ISETP.LT.OR P3, PT, R10, R228, P3 ;  /* 0x000000e40a00720c */ /* 0x000fe40001f61670 */
[----:B------:R-:W-:Y:S01]  /*40c0*/  IABS R6, R0 ;  /* 0x0000000000067213 */ /* 0x000fe20000000000 */
[----:B------:R1:W3:Y:S01]  /*40d0*/  I2F R10, R4 ;  /* 0x00000004000a7306 */ /* 0x0002e20000201400 */
[----:B------:R-:W-:Y:S01]  /*40e0*/  IABS R0, R2 ;  /* 0x0000000200007213 */ /* 0x000fe20000000000 */
[----:B------:R-:W-:Y:S01]  /*40f0*/  IMAD.MOV.U32 R2, RZ, RZ, R9 ;  /* 0x000000ffff027224 */ /* 0x000fe200078e0009 */
[----:B------:R-:W-:-:S02]  /*4100*/  FSEL R201, R21, -INF , !P4 ;  /* 0xff80000015c97808 */ /* 0x000fc40006000000 */
[C---:B------:R-:W-:Y:S02]  /*4110*/  ISETP.GE.AND P4, PT, R25.reuse, R234, PT ;  /* 0x000000ea1900720c */ /* 0x040fe40003f86270 */
[-C--:B------:R-:W-:Y:S01]  /*4120*/  ISETP.LT.OR P0, PT, R18, R230.reuse, P0 ;  /* 0x000000e61200720c */ /* 0x080fe20000701670 */
[----:B------:R4:W5:Y:S01]  /*4130*/  I2F R11, R2 ;  /* 0x00000002000b7306 */ /* 0x0009620000201400 */
[----:B------:R-:W-:Y:S02]  /*4140*/  ISETP.LT.OR P4, PT, R25, R230, P4 ;  /* 0x000000e61900720c */ /* 0x000fe40002781670 */
[----:B------:R-:W-:Y:S02]  /*4150*/  FSEL R200, R13, -INF , !P0 ;  /* 0xff8000000dc87808 */ /* 0x000fe40004000000 */
[----:B------:R-:W-:Y:S02]  /*4160*/  FSEL R128, R27, -INF , !P4 ;  /* 0xff8000001b807808 */ /* 0x000fe40006000000 */
[-C--:B------:R-:W-:Y:S01]  /*4170*/  ISETP.GE.AND P4, PT, R16, R234.reuse, PT ;  /* 0x000000ea1000720c */ /* 0x080fe20003f86270 */
[----:B------:R5:W-:Y:S01]  /*4180*/  I2F R9, R0 ;  /* 0x0000000000097306 */ /* 0x000be20000201400 */
[----:B------:R-:W-:Y:S01]  /*4190*/  ISETP.GE.AND P0, PT, R24, R234, PT ;  /* 0x000000ea1800720c */ /* 0x000fe20003f06270 */
[----:B-1----:R-:W-:Y:S01]  /*41a0*/  IMAD.MOV.U32 R4, RZ, RZ, R7 ;  /* 0x000000ffff047224 */ /* 0x002fe200078e0007 */
[----:B------:R-:W-:-:S02]  /*41b0*/  ISETP.LT.OR P4, PT, R16, R230, P4 ;  /* 0x000000e61000720c */ /* 0x000fc40002781670 */
[----:B------:R-:W-:Y:S02]  /*41c0*/  ISETP.LT.OR P0, PT, R24, R230, P0 ;  /* 0x000000e61800720c */ /* 0x000fe40000701670 */
[----:B------:R-:W-:Y:S01]  /*41d0*/  FSEL R129, R28, -INF , !P1 ;  /* 0xff8000001c817808 */ /* 0x000fe20004800000 */
[----:B----4-:R-:W-:Y:S01]  /*41e0*/  IMAD.MOV.U32 R2, RZ, RZ, R6 ;  /* 0x000000ffff027224 */ /* 0x010fe200078e0006 */
[----:B------:R1:W-:Y:S01]  /*41f0*/  I2F R27, R4 ;  /* 0x00000004001b7306 */ /* 0x0003e20000201400 */
[-C--:B--2---:R-:W-:Y:S01]  /*4200*/  FFMA.FTZ R6, R5, -R222.reuse, R80 ;  /* 0x800000de05067223 */ /* 0x084fe20000010050 */
[----:B------:R-:W-:Y:S01]  /*4210*/  FSEL R140, R22, -INF , !P4 ;  /* 0xff800000168c7808 */ /* 0x000fe20006000000 */
[----:B---3--:R-:W-:Y:S01]  /*4220*/  FFMA.FTZ R5, R10, -R222, R81 ;  /* 0x800000de0a057223 */ /* 0x008fe20000010051 */
[----:B------:R-:W-:Y:S02]  /*4230*/  FSEL R199, R23, -INF , !P0 ;  /* 0xff80000017c77808 */ /* 0x000fe40004000000 */
[----:B------:R-:W-:Y:S01]  /*4240*/  ISETP.GE.AND P1, PT, R17, R234, PT ;  /* 0x000000ea1100720c */ /* 0x000fe20003f26270 */
[----:B-----5:R-:W-:Y:S01]  /*4250*/  IMAD.IADD R0, R224, 0x1, -R17 ;  /* 0x00000001e0007824 */ /* 0x020fe200078e0a11 */
[----:B------:R2:W3:Y:S01]  /*4260*/  I2F R13, R2 ;  /* 0x00000002000d7306 */ /* 0x0004e20000201400 */
[----:B------:R-:W-:-:S02]  /*4270*/  ISETP.GE.AND P4, PT, R16, R233, PT ;  /* 0x000000e91000720c */ /* 0x000fc40003f86270 */
[----:B------:R-:W-:Y:S02]  /*4280*/  ISETP.GE.AND P0, PT, R25, R233, PT ;  /* 0x000000e91900720c */ /* 0x000fe40003f06270 */
[----:B------:R-:W-:Y:S02]  /*4290*/  IABS R0, R0 ;  /* 0x0000000000007213 */ /* 0x000fe40000000000 */
[----:B------:R-:W-:Y:S01]  /*42a0*/  FSEL R80, R5, -INF , !P6 ;  /* 0xff80000005507808 */ /* 0x000fe20007000000 */
[----:B-1----:R-:W-:Y:S01]  /*42b0*/  IMAD.IADD R4, R224, 0x1, -R18 ;  /* 0x00000001e0047824 */ /* 0x002fe200078e0a12 */
[----:B------:R-:W-:Y:S01]  /*42c0*/  ISETP.LT.OR P1, PT, R17, R230, P1 ;  /* 0x000000e61100720c */ /* 0x000fe20000f21670 */
[----:B------:R-:W-:Y:S01]  /*42d0*/  FFMA.FTZ R5, R11, -R222, R76 ;  /* 0x800000de0b057223 */ /* 0x000fe2000001004c */
[-C--:B------:R-:W-:Y:S02]  /*42e0*/  ISETP.LT.OR P4, PT, R16, R229.reuse, P4 ;  /* 0x000000e51000720c */ /* 0x080fe40002781670 */
[----:B------:R-:W-:-:S02]  /*42f0*/  ISETP.LT.OR P0, PT, R25, R229, P0 ;  /* 0x000000e51900720c */ /* 0x000fc40000701670 */
[----:B------:R-:W-:Y:S01]  /*4300*/  FSEL R198, R15, -INF , !P1 ;  /* 0xff8000000fc67808 */ /* 0x000fe20004800000 */
[----:B--2---:R-:W-:Y:S01]  /*4310*/  IMAD.IADD R2, R227, 0x1, -R16 ;  /* 0x00000001e3027824 */ /* 0x004fe200078e0a10 */
[----:B------:R-:W-:Y:S01]  /*4320*/  FSEL R81, R6, -INF , !P0 ;  /* 0xff80000006517808 */ /* 0x000fe20004000000 */
[----:B---3--:R-:W-:Y:S01]  /*4330*/  FFMA.FTZ R10, R13, -R222, R78 ;  /* 0x800000de0d0a7223 */ /* 0x008fe2000001004e */
[----:B------:R-:W-:Y:S02]  /*4340*/  FSEL R63, R5, -INF , !P2 ;  /* 0xff800000053f7808 */ /* 0x000fe40005000000 */
[----:B------:R-:W-:Y:S02]  /*4350*/  IABS R2, R2 ;  /* 0x0000000200027213 */ /* 0x000fe40000000000 */
[----:B------:R-:W-:Y:S02]  /*4360*/  ISETP.GE.AND P1, PT, R16, R232, PT ;  /* 0x000000e81000720c */ /* 0x000fe40003f26270 */
[----:B------:R1:W-:Y:S01]  /*4370*/  I2F R21, R2 ;  /* 0x0000000200157306 */ /* 0x0003e20000201400 */
[----:B------:R-:W-:-:S02]  /*4380*/  ISETP.GE.AND P0, PT, R17, R233, PT ;  /* 0x000000e91100720c */ /* 0x000fc40003f06270 */
[C---:B------:R-:W-:Y:S02]  /*4390*/  ISETP.GE.AND P6, PT, R17.reuse, R232, PT ;  /* 0x000000e81100720c */ /* 0x040fe40003fc6270 */
[----:B------:R-:W-:Y:S02]  /*43a0*/  ISETP.GE.AND P2, PT, R18, R233, PT ;  /* 0x000000e91200720c */ /* 0x000fe40003f46270 */
[-C--:B------:R-:W-:Y:S02]  /*43b0*/  ISETP.LT.OR P1, PT, R16, R228.reuse, P1 ;  /* 0x000000e41000720c */ /* 0x080fe40000f21670 */
[CC--:B------:R-:W-:Y:S02]  /*43c0*/  ISETP.LT.OR P0, PT, R17.reuse, R229.reuse, P0 ;  /* 0x000000e51100720c */ /* 0x0c0fe40000701670 */
[----:B------:R-:W-:Y:S02]  /*43d0*/  ISETP.LT.OR P6, PT, R17, R228, P6 ;  /* 0x000000e41100720c */ /* 0x000fe400037c1670 */
[----:B------:R-:W-:-:S02]  /*43e0*/  ISETP.LT.OR P2, PT, R18, R229, P2 ;  /* 0x000000e51200720c */ /* 0x000fc40001741670 */
[----:B------:R-:W-:Y:S01]  /*43f0*/  FSEL R60, R10, -INF , !P3 ;  /* 0xff8000000a3c7808 */ /* 0x000fe20005800000 */
[----:B-1----:R-:W-:Y:S01]  /*4400*/  IMAD.MOV.U32 R2, RZ, RZ, R0 ;  /* 0x000000ffff027224 */ /* 0x002fe200078e0000 */
[----:B------:R-:W-:Y:S01]  /*4410*/  IABS R0, R4 ;  /* 0x0000000400007213 */ /* 0x000fe20000000000 */
[-C--:B------:R-:W-:Y:S01]  /*4420*/  FFMA.FTZ R4, R9, -R222.reuse, R77 ;  /* 0x800000de09047223 */ /* 0x080fe2000001004d */
[----:B------:R-:W-:Y:S01]  /*4430*/  ISETP.GE.AND P3, PT, R8, R233, PT ;  /* 0x000000e90800720c */ /* 0x000fe20003f66270 */
[----:B------:R1:W2:Y:S01]  /*4440*/  I2F R7, R2 ;  /* 0x0000000200077306 */ /* 0x0002a20000201400 */
[----:B------:R-:W-:Y:S02]  /*4450*/  FFMA.FTZ R9, R27, -R222, R83 ;  /* 0x800000de1b097223 */ /* 0x000fe40000010053 */
[----:B------:R-:W-:Y:S02]  /*4460*/  FSEL R62, R4, -INF , !P4 ;  /* 0xff800000043e7808 */ /* 0x000fe40006000000 */
[----:B------:R-:W-:-:S02]  /*4470*/  ISETP.GE.AND P4, PT, R18, R232, PT ;  /* 0x000000e81200720c */ /* 0x000fc40003f86270 */
[----:B------:R-:W-:Y:S01]  /*4480*/  FSEL R27, R9, -INF , !P5 ;  /* 0xff800000091b7808 */ /* 0x000fe20006800000 */
[----:B------:R3:W4:Y:S01]  /*4490*/  I2F R6, R0 ;  /* 0x0000000000067306 */ /* 0x0007220000201400 */
[----:B------:R-:W-:Y:S02]  /*44a0*/  ISETP.LT.OR P4, PT, R18, R228, P4 ;  /* 0x000000e41200720c */ /* 0x000fe40002781670 */
[C---:B------:R-:W-:Y:S02]  /*44b0*/  ISETP.GE.AND P5, PT, R8.reuse, R234, PT ;  /* 0x000000ea0800720c */ /* 0x040fe40003fa6270 */
[C---:B------:R-:W-:Y:S02]  /*44c0*/  ISETP.LT.OR P3, PT, R8.reuse, R229, P3 ;  /* 0x000000e50800720c */ /* 0x040fe40001f61670 */
[----:B------:R-:W-:Y:S01]  /*44d0*/  ISETP.LT.OR P5, PT, R8, R230, P5 ;  /* 0x000000e60800720c */ /* 0x000fe20002fa1670 */
[----:B-1----:R-:W-:Y:S02]  /*44e0*/  IMAD.IADD R2, R227, 0x1, -R17 ;  /* 0x00000001e3027824 */ /* 0x002fe400078e0a11 */
[----:B--2---:R-:W-:-:S03]  /*44f0*/  FFMA.FTZ R4, R7, -R222, R64 ;  /* 0x800000de07047223 */ /* 0x004fc60000010040 */
[----:B------:R-:W-:Y:S02]  /*4500*/  IABS R2, R2 ;  /* 0x0000000200027213 */ /* 0x000fe40000000000 */
[----:B------:R-:W-:Y:S01]  /*4510*/  FSEL R84, R4, -INF , !P0 ;  /* 0xff80000004547808 */ /* 0x000fe20004000000 */
[----:B---3--:R-:W-:Y:S01]  /*4520*/  IMAD.IADD R0, R224, 0x1, -R24 ;  /* 0x00000001e0007824 */ /* 0x008fe200078e0a18 */
[----:B------:R1:W-:Y:S01]  /*4530*/  I2F R15, R2 ;  /* 0x00000002000f7306 */ /* 0x0003e20000201400 */
[----:B------:R-:W-:Y:S01]  /*4540*/  IMAD.IADD R4, R225, 0x1, -R8 ;  /* 0x00000001e1047824 */ /* 0x000fe200078e0a08 */
[C---:B------:R-:W-:Y:S02]  /*4550*/  ISETP.GE.AND P0, PT, R24.reuse, R233, PT ;  /* 0x000000e91800720c */ /* 0x040fe40003f06270 */
[----:B------:R-:W-:Y:S02]  /*4560*/  IABS R0, R0 ;  /* 0x0000000000007213 */ /* 0x000fe40000000000 */
[----:B------:R-:W-:-:S02]  /*4570*/  ISETP.LT.OR P0, PT, R24, R229, P0 ;  /* 0x000000e51800720c */ /* 0x000fc40000701670 */
[----:B------:R2:W3:Y:S01]  /*4580*/  I2F R5, R0 ;  /* 0x0000000000057306 */ /* 0x0004e20000201400 */
[C---:B-1----:R-:W-:Y:S02]  /*4590*/  IMAD.IADD R2, R227.reuse, 0x1, -R18 ;  /* 0x00000001e3027824 */ /* 0x042fe400078e0a12 */
[----:B------:R-:W1:Y:S03]  /*45a0*/  LDSM.16.M88.4 R16, [R219+0x8800] ;  /* 0x00880000db10783b */ /* 0x000e660000000200 */
[----:B------:R-:W-:Y:S01]  /*45b0*/  IABS R7, R2 ;  /* 0x0000000200077213 */ /* 0x000fe20000000000 */
[-C--:B----4-:R-:W-:Y:S02]  /*45c0*/  FFMA.FTZ R2, R6, -R222.reuse, R65 ;  /* 0x800000de06027223 */ /* 0x090fe40000010041 */
[----:B--2---:R-:W-:Y:S02]  /*45d0*/  IMAD.IADD R0, R227, 0x1, -R24 ;  /* 0x00000001e3007824 */ /* 0x004fe400078e0a18 */
[----:B---3--:R-:W-:Y:S01]  /*45e0*/  FFMA.FTZ R5, R5, -R222, R68 ;  /* 0x800000de05057223 */ /* 0x008fe20000010044 */
[----:B------:R-:W-:Y:S01]  /*45f0*/  FSEL R92, R2, -INF , !P2 ;  /* 0xff800000025c7808 */ /* 0x000fe20005000000 */
[----:B------:R-:W-:Y:S01]  /*4600*/  IMAD.MOV.U32 R6, RZ, RZ, R7 ;  /* 0x000000ffff067224 */ /* 0x000fe200078e0007 */
[----:B------:R-:W-:-:S02]  /*4610*/  IABS R0, R0 ;  /* 0x0000000000007213 */ /* 0x000fc40000000000 */
[----:B------:R-:W-:Y:S01]  /*4620*/  FSEL R77, R5, -INF , !P0 ;  /* 0xff800000054d7808 */ /* 0x000fe20004000000 */
[----:B------:R-:W-:Y:S01]  /*4630*/  IMAD.IADD R5, R227, 0x1, -R8 ;  /* 0x00000001e3057824 */ /* 0x000fe200078e0a08 */
[C---:B------:R-:W-:Y:S01]  /*4640*/  ISETP.GE.AND P0, PT, R25.reuse, R232, PT ;  /* 0x000000e81900720c */ /* 0x040fe20003f06270 */
[----:B------:R-:W-:Y:S01]  /*4650*/  IMAD.MOV.U32 R2, RZ, RZ, R0 ;  /* 0x000000ffff027224 */ /* 0x000fe200078e0000 */
[----:B------:R-:W-:Y:S01]  /*4660*/  IABS R0, R4 ;  /* 0x0000000400007213 */ /* 0x000fe20000000000 */
[----:B------:R-:W-:Y:S01]  /*4670*/  IMAD.IADD R4, R224, 0x1, -R8 ;  /* 0x00000001e0047824 */ /* 0x000fe200078e0a08 */
[----:B------:R2:W3:Y:S01]  /*4680*/  I2F R14, R6 ;  /* 0x00000006000e7306 */ /* 0x0004e20000201400 */
[----:B------:R-:W-:Y:S02]  /*4690*/  ISETP.LT.OR P0, PT, R25, R228, P0 ;  /* 0x000000e41900720c */ /* 0x000fe40000701670 */
[----:B------:R-:W-:-:S04]  /*46a0*/  ISETP.GE.AND P2, PT, R24, R232, PT ;  /* 0x000000e81800720c */ /* 0x000fc80003f46270 */
[----:B------:R-:W-:Y:S01]  /*46b0*/  ISETP.LT.OR P2, PT, R24, R228, P2 ;  /* 0x000000e41800720c */ /* 0x000fe20001741670 */
[----:B------:R4:W5:Y:S01]  /*46c0*/  I2F R12, R2 ;  /* 0x00000002000c7306 */ /* 0x0009620000201400 */
[-C--:B--2---:R-:W-:Y:S02]  /*46d0*/  FFMA.FTZ R6, R20, -R222.reuse, R82 ;  /* 0x800000de14067223 */ /* 0x084fe40000010052 */
[----:B---3--:R-:W-:-:S03]  /*46e0*/  FFMA.FTZ R9, R14, -R222, R67 ;  /* 0x800000de0e097223 */ /* 0x008fc60000010043 */
[----:B------:R-:W-:Y:S01]  /*46f0*/  FSEL R26, R6, -INF , !P0 ;  /* 0xff800000061a7808 */ /* 0x000fe20004000000 */
[----:B------:R-:W-:Y:S01]  /*4700*/  FFMA.FTZ R6, R21, -R222, R79 ;  /* 0x800000de15067223 */ /* 0x000fe2000001004f */
[-C--:B-1----:R-:W-:Y:S01]  /*4710*/  HMMA.16816.F32.BF16 R36, R32, R16.reuse, R112 ;  /* 0x000000102024723c */ /* 0x082fe20000041870 */
[----:B----4-:R-:W-:Y:S01]  /*4720*/  IMAD.MOV.U32 R2, RZ, RZ, R0 ;  /* 0x000000ffff027224 */ /* 0x010fe200078e0000 */
[----:B------:R-:W-:Y:S01]  /*4730*/  IABS R0, R4 ;  /* 0x0000000400007213 */ /* 0x000fe20000000000 */
[----:B-----5:R-:W-:Y:S01]  /*4740*/  FFMA.FTZ R10, R12, -R222, R70 ;  /* 0x800000de0c0a7223 */ /* 0x020fe20000010046 */
[----:B------:R-:W-:Y:S01]  /*4750*/  FSEL R61, R6, -INF , !P1 ;  /* 0xff800000063d7808 */ /* 0x000fe20004800000 */
[----:B------:R-:W1:Y:S01]  /*4760*/  I2F R13, R2 ;  /* 0x00000002000d7306 */ /* 0x000e620000201400 */
[C---:B------:R-:W-:Y:S01]  /*4770*/  ISETP.GE.AND P0, PT, R8.reuse, R235, PT ;  /* 0x000000eb0800720c */ /* 0x040fe20003f06270 */
[----:B------:R-:W-:Y:S01]  /*4780*/  IMAD.MOV.U32 R4, RZ, RZ, R0 ;  /* 0x000000ffff047224 */ /* 0x000fe200078e0000 */
[----:B------:R-:W-:Y:S01]  /*4790*/  IABS R0, R5 ;  /* 0x0000000500007213 */ /* 0x000fe20000000000 */
[C---:B------:R-:W-:Y:S01]  /*47a0*/  HMMA.16816.F32.BF16 R40, R44.reuse, R16, R124 ;  /* 0x000000102c28723c */ /* 0x040fe2000004187c */
[C---:B------:R-:W-:Y:S01]  /*47b0*/  ISETP.GE.AND P1, PT, R8.reuse, R232, PT ;  /* 0x000000e80800720c */ /* 0x040fe20003f26270 */
[----:B------:R-:W-:Y:S01]  /*47c0*/  FFMA.FTZ R12, R29, -R222, R57 ;  /* 0x800000de1d0c7223 */ /* 0x000fe20000010039 */
[C---:B------:R-:W-:Y:S01]  /*47d0*/  ISETP.LT.OR P0, PT, R8.reuse, R231, P0 ;  /* 0x000000e70800720c */ /* 0x040fe20000701670 */
[----:B------:R2:W3:Y:S01]  /*47e0*/  I2F R11, R4 ;  /* 0x00000004000b7306 */ /* 0x0004e20000201400 */
[----:B------:R-:W-:Y:S01]  /*47f0*/  ISETP.LT.OR P1, PT, R8, R228, P1 ;  /* 0x000000e40800720c */ /* 0x000fe20000f21670 */
[-C--:B------:R-:W-:Y:S01]  /*4800*/  FFMA.FTZ R8, R15, -R222.reuse, R66 ;  /* 0x800000de0f087223 */ /* 0x080fe20000010042 */
[----:B------:R-:W-:Y:S01]  /*4810*/  FSEL R65, R9, -INF , !P4 ;  /* 0xff80000009417808 */ /* 0x000fe20006000000 */
[----:B------:R-:W4:Y:S01]  /*4820*/  LDSM.16.M88.4 R20, [R219+0x8c00] ;  /* 0x008c0000db14783b */ /* 0x000f220000000200 */
[----:B------:R-:W-:Y:S01]  /*4830*/  FSEL R68, R10, -INF , !P2 ;  /* 0xff8000000a447808 */ /* 0x000fe20005000000 */
[----:B------:R-:W-:Y:S01]  /*4840*/  HMMA.16816.F32.BF16 R48, R44, R18, R132 ;  /* 0x000000122c30723c */ /* 0x000fe20000041884 */
[----:B------:R-:W-:Y:S01]  /*4850*/  FSEL R64, R8, -INF , !P6 ;  /* 0xff80000008407808 */ /* 0x000fe20007000000 */
[----:B-1----:R-:W-:Y:S01]  /*4860*/  FFMA.FTZ R13, R13, -R222, R59 ;  /* 0x800000de0d0d7223 */ /* 0x002fe2000001003b */
[----:B------:R-:W-:Y:S01]  /*4870*/  IADD3 R2, R25, 0x20, RZ ;  /* 0x0000002019027810 */ /* 0x000fe20007ffe0ff */
[----:B------:R-:W-:-:S04]  /*4880*/  DEPBAR.LE SB0, 0x0 ;  /* 0x000080000000791a */ /* 0x000fc80000000000 */
[----:B------:R-:W-:Y:S01]  /*4890*/  IMAD.IADD R5, R226, 0x1, -R2 ;  /* 0x00000001e2057824 */ /* 0x000fe200078e0a02 */
[----:B------:R-:W-:Y:S01]  /*48a0*/  FSEL R124, R12, -INF , !P0 ;  /* 0xff8000000c7c7808 */ /* 0x000fe20004000000 */
[----:B--2---:R-:W-:Y:S01]  /*48b0*/  IMAD.MOV.U32 R4, RZ, RZ, R0 ;  /* 0x000000ffff047224 */ /* 0x004fe200078e0000 */
[C---:B------:R-:W-:Y:S01]  /*48c0*/  ISETP.GE.AND P6, PT, R2.reuse, R235, PT ;  /* 0x000000eb0200720c */ /* 0x040fe20003fc6270 */
[----:B---3--:R-:W-:Y:S01]  /*48d0*/  FFMA.FTZ R14, R11, -R222, R69 ;  /* 0x800000de0b0e7223 */ /* 0x008fe20000010045 */
[----:B------:R-:W-:Y:S01]  /*48e0*/  IABS R0, R5 ;  /* 0x0000000500007213 */ /* 0x000fe20000000000 */
[----:B------:R-:W1:Y:S01]  /*48f0*/  I2F R7, R4 ;  /* 0x0000000400077306 */ /* 0x000e620000201400 */
[C---:B------:R-:W-:Y:S01]  /*4900*/  ISETP.GE.AND P4, PT, R2.reuse, R234, PT ;  /* 0x000000ea0200720c */ /* 0x040fe20003f86270 */
[----:B------:R-:W-:Y:S01]  /*4910*/  HMMA.16816.F32.BF16 R28, R32, R18, R108 ;  /* 0x00000012201c723c */ /* 0x000fe2000004186c */
[C---:B------:R-:W-:Y:S02]  /*4920*/  ISETP.GE.AND P2, PT, R2.reuse, R233, PT ;  /* 0x000000e90200720c */ /* 0x040fe40003f46270 */
[----:B------:R-:W-:-:S02]  /*4930*/  ISETP.GE.AND P0, PT, R2, R232, PT ;  /* 0x000000e80200720c */ /* 0x000fc40003f06270 */
[C---:B------:R-:W-:Y:S01]  /*4940*/  ISETP.LT.OR P6, PT, R2.reuse, R231, P6 ;  /* 0x000000e70200720c */ /* 0x040fe200037c1670 */
[----:B------:R2:W3:Y:S01]  /*4950*/  I2F R6, R0 ;  /* 0x0000000000067306 */ /* 0x0004e20000201400 */
[C---:B------:R-:W-:Y:S02]  /*4960*/  ISETP.LT.OR P4, PT, R2.reuse, R230, P4 ;  /* 0x000000e60200720c */ /* 0x040fe40002781670 */
[C---:B------:R-:W-:Y:S02]  /*4970*/  ISETP.LT.OR P2, PT, R2.reuse, R229, P2 ;  /* 0x000000e50200720c */ /* 0x040fe40001741670 */
[----:B------:R-:W-:Y:S02]  /*4980*/  ISETP.LT.OR P0, PT, R2, R228, P0 ;  /* 0x000000e40200720c */ /* 0x000fe40000701670 */
[----:B------:R-:W-:Y:S01]  /*4990*/  FSEL R125, R13, -INF , !P5 ;  /* 0xff8000000d7d7808 */ /* 0x000fe20006800000 */
[----:B-1----:R-:W-:Y:S01]  /*49a0*/  FFMA.FTZ R11, R7, -R222, R71 ;  /* 0x800000de070b7223 */ /* 0x002fe20000010047 */
[----:B------:R-:W-:-:S04]  /*49b0*/  IADD3 R4, R25, 0x28, RZ ;  /* 0x0000002819047810 */ /* 0x000fc80007ffe0ff */
[----:B------:R-:W-:Y:S02]  /*49c0*/  FSEL R76, R11, -INF , !P1 ;  /* 0xff8000000b4c7808 */ /* 0x000fe40004800000 */
[----:B--2---:R-:W-:Y:S01]  /*49d0*/  IADD3 R0, R25, 0x21, RZ ;  /* 0x0000002119007810 */ /* 0x004fe20007ffe0ff */
[----:B---3--:R-:W-:Y:S01]  /*49e0*/  FFMA.FTZ R15, R6, -R222, R36 ;  /* 0x800000de060f7223 */ /* 0x008fe20000010024 */
[----:B------:R-:W-:Y:S01]  /*49f0*/  FSEL R36, R14, -INF , !P3 ;  /* 0xff8000000e247808 */ /* 0x000fe20005800000 */
[----:B------:R-:W-:Y:S01]  /*4a00*/  IMAD.IADD R6, R226, 0x1, -R4 ;  /* 0x00000001e2067824 */ /* 0x000fe200078e0a04 */
[----:B------:R-:W-:Y:S01]  /*4a10*/  ISETP.GE.AND P5, PT, R0, R235, PT ;  /* 0x000000eb0000720c */ /* 0x000fe20003fa6270 */
[----:B------:R-:W-:Y:S01]  /*4a20*/  IMAD.IADD R5, R226, 0x1, -R0 ;  /* 0x00000001e2057824 */ /* 0x000fe200078e0a00 */
[----:B------:R-:W-:Y:S01]  /*4a30*/  FSEL R192, R15, -INF , !P6 ;  /* 0xff8000000fc07808 */ /* 0x000fe20007000000 */
[----:B----4-:R-:W-:Y:S01]  /*4a40*/  HMMA.16816.F32.BF16 R52, R32, R20, R52 ;  /* 0x000000142034723c */ /* 0x010fe20000041834 */
[----:B------:R-:W-:-:S02]  /*4a50*/  IABS R6, R6 ;  /* 0x0000000600067213 */ /* 0x000fc40000000000 */
[----:B------:R-:W-:Y:S02]  /*4a60*/  IABS R5, R5 ;  /* 0x0000000500057213 */ /* 0x000fe40000000000 */
[----:B------:R1:W-:Y:S01]  /*4a70*/  I2F R24, R6 ;  /* 0x0000000600187306 */ /* 0x0003e20000201400 */
[C---:B------:R-:W-:Y:S02]  /*4a80*/  ISETP.GE.AND P3, PT, R0.reuse, R234, PT ;  /* 0x000000ea0000720c */ /* 0x040fe40003f66270 */
[----:B------:R-:W-:Y:S01]  /*4a90*/  IMAD.MOV.U32 R7, RZ, RZ, R5 ;  /* 0x000000ffff077224 */ /* 0x000fe200078e0005 */
[C---:B------:R-:W-:Y:S01]  /*4aa0*/  ISETP.GE.AND P1, PT, R0.reuse, R233, PT ;  /* 0x000000e90000720c */ /* 0x040fe20003f26270 */
[----:B------:R-:W-:Y:S01]  /*4ab0*/  IMAD.IADD R5, R225, 0x1, -R2 ;  /* 0x00000001e1057824 */ /* 0x000fe200078e0a02 */
[C---:B------:R-:W-:Y:S01]  /*4ac0*/  ISETP.GE.AND P6, PT, R0.reuse, R232, PT ;  /* 0x000000e80000720c */ /* 0x040fe20003fc6270 */
[----:B------:R-:W-:Y:S01]  /*4ad0*/  HMMA.16816.F32.BF16 R56, R44, R20, R144 ;  /* 0x000000142c38723c */ /* 0x000fe20000041890 */
[----:B------:R2:W3:Y:S01]  /*4ae0*/  I2F R16, R7 ;  /* 0x0000000700107306 */ /* 0x0004e20000201400 */
[----:B------:R-:W-:-:S02]  /*4af0*/  ISETP.LT.OR P5, PT, R0, R231, P5 ;  /* 0x000000e70000720c */ /* 0x000fc40002fa1670 */
[----:B------:R-:W-:Y:S02]  /*4b00*/  IABS R5, R5 ;  /* 0x0000000500057213 */ /* 0x000fe40000000000 */
[C---:B------:R-:W-:Y:S01]  /*4b10*/  ISETP.LT.OR P3, PT, R0.reuse, R230, P3 ;  /* 0x000000e60000720c */ /* 0x040fe20001f61670 */
[----:B------:R-:W-:Y:S01]  /*4b20*/  BAR.SYNC.DEFER_BLOCKING 0x0 ;  /* 0x0000000000007b1d */ /* 0x000fe20000010000 */
[C---:B------:R-:W-:Y:S01]  /*4b30*/  ISETP.LT.OR P1, PT, R0.reuse, R229, P1 ;  /* 0x000000e50000720c */ /* 0x040fe20000f21670 */
[----:B-1----:R-:W-:Y:S01]  /*4b40*/  IMAD.IADD R6, R225, 0x1, -R0 ;  /* 0x00000001e1067824 */ /* 0x002fe200078e0a00 */
[----:B------:R-:W-:Y:S01]  /*4b50*/  ISETP.LT.OR P6, PT, R0, R228, P6 ;  /* 0x000000e40000720c */ /* 0x000fe200037c1670 */
[----:B------:R-:W-:Y:S02]  /*4b60*/  HMMA.16816.F32.BF16 R32, R32, R22, R72 ;  /* 0x000000162020723c */ /* 0x000fe40000041848 */
[----:B------:R1:W4:Y:S01]  /*4b70*/  I2F R9, R5 ;  /* 0x0000000500097306 */ /* 0x0003220000201400 */
[----:B--2---:R-:W-:-:S02]  /*4b80*/  IMAD.IADD R7, R224, 0x1, -R2 ;  /* 0x00000001e0077824 */ /* 0x004fc400078e0a02 */
[----:B---3--:R-:W-:-:S03]  /*4b90*/  FFMA.FTZ R12, R16, -R222, R37 ;  /* 0x800000de100c7223 */ /* 0x008fc60000010025 */
[----:B------:R-:W-:Y:S02]  /*4ba0*/  IABS R7, R7 ;  /* 0x0000000700077213 */ /* 0x000fe40000000000 */
[----:B------:R-:W-:Y:S02]  /*4bb0*/  FSEL R187, R12, -INF , !P5 ;  /* 0xff8000000cbb7808 */ /* 0x000fe40006800000 */
[----:B------:R-:W-:Y:S01]  /*4bc0*/  ISETP.GE.AND P5, PT, R4, R232, PT ;  /* 0x000000e80400720c */ /* 0x000fe20003fa6270 */
[----:B-1----:R-:W-:-:S03]  /*4bd0*/  IMAD.IADD R5, R227, 0x1, -R2 ;  /* 0x00000001e3057824 */ /* 0x002fc600078e0a02 */
[----:B------:R-:W-:Y:S01]  /*4be0*/  ISETP.LT.OR P5, PT, R4, R228, P5 ;  /* 0x000000e40400720c */ /* 0x000fe20002fa1670 */
[----:B------:R-:W-:Y:S02]  /*4bf0*/  IMAD.MOV.U32 R2, RZ, RZ, R7 ;  /* 0x000000ffff027224 */ /* 0x000fe400078e0007 */
[----:B----4-:R-:W-:Y:S01]  /*4c00*/  FFMA.FTZ R9, R9, -R222, R38 ;  /* 0x800000de09097223 */ /* 0x010fe20000010026 */
[----:B------:R-:W-:Y:S01]  /*4c10*/  IABS R8, R5 ;  /* 0x0000000500087213 */ /* 0x000fe20000000000 */
[----:B------:R1:W2:Y:S01]  /*4c20*/  I2F R7, R2 ;  /* 0x0000000200077306 */ /* 0x0002a20000201400 */
[----:B------:R-:W-:Y:S02]  /*4c30*/  IMAD.IADD R5, R224, 0x1, -R0 ;  /* 0x00000001e0057824 */ /* 0x000fe400078e0a00 */
[----:B------:R-:W-:Y:S02]  /*4c40*/  FSEL R193, R9, -INF , !P4 ;  /* 0xff80000009c17808 */ /* 0x000fe40006000000 */
[----:B------:R-:W-:-:S02]  /*4c50*/  ISETP.GE.AND P4, PT, R4, R235, PT ;  /* 0x000000eb0400720c */ /* 0x000fc40003f86270 */
[----:B------:R-:W-:Y:S02]  /*4c60*/  IABS R5, R5 ;  /* 0x0000000500057213 */ /* 0x000fe40000000000 */
[----:B------:R-:W-:Y:S02]  /*4c70*/  ISETP.LT.OR P4, PT, R4, R231, P4 ;  /* 0x000000e70400720c */ /* 0x000fe40002781670 */
[----:B-1----:R-:W-:Y:S01]  /*4c80*/  IABS R2, R6 ;  /* 0x0000000600027213 */ /* 0x002fe20000000000 */
[----:B------:R-:W-:Y:S02]  /*4c90*/  IMAD.MOV.U32 R6, RZ, RZ, R8 ;  /* 0x000000ffff067224 */ /* 0x000fe400078e0008 */
[----:B--2---:R-:W-:Y:S01]  /*4ca0*/  FFMA.FTZ R10, R7, -R222, R40 ;  /* 0x800000de070a7223 */ /* 0x004fe20000010028 */
[----:B------:R1:W-:Y:S01]  /*4cb0*/  I2F R14, R2 ;  /* 0x00000002000e7306 */ /* 0x0003e20000201400 */
[----:B------:R-:W-:-:S03]  /*4cc0*/  IMAD.IADD R7, R224, 0x1, -R4 ;  /* 0x00000001e0077824 */ /* 0x000fc600078e0a04 */
[----:B------:R-:W-:Y:S02]  /*4cd0*/  FSEL R173, R10, -INF , !P2 ;  /* 0xff8000000aad7808 */ /* 0x000fe40005000000 */
[C---:B------:R-:W-:Y:S02]  /*4ce0*/  ISETP.GE.AND P2, PT, R4.reuse, R234, PT ;  /* 0x000000ea0400720c */ /* 0x040fe40003f46270 */
[----:B------:R-:W2:Y:S02]  /*4cf0*/  I2F R6, R6 ;  /* 0x0000000600067306 */ /* 0x000ea40000201400 */
[----:B------:R-:W-:Y:S01]  /*4d00*/  ISETP.LT.OR P2, PT, R4, R230, P2 ;  /* 0x000000e60400720c */ /* 0x000fe20001741670 */
[----:B-1----:R-:W-:Y:S02]  /*4d10*/  IMAD.IADD R2, R227, 0x1, -R0 ;  /* 0x00000001e3027824 */ /* 0x002fe400078e0a00 */
[----:B------:R-:W-:-:S03]  /*4d20*/  IMAD.MOV.U32 R0, RZ, RZ, R5 ;  /* 0x000000ffff007224 */ /* 0x000fc600078e0005 */
[----:B------:R-:W-:Y:S01]  /*4d30*/  IABS R5, R2 ;  /* 0x0000000200057213 */ /* 0x000fe20000000000 */
[----:B------:R-:W-:Y:S01]  /*4d40*/  IMAD.IADD R2, R225, 0x1, -R4 ;  /* 0x00000001e1027824 */ /* 0x000fe200078e0a04 */
[----:B------:R1:W3:Y:S01]  /*4d50*/  I2F R15, R0 ;  /* 0x00000000000f7306 */ /* 0x0002e20000201400 */
[----:B--2---:R-:W-:-:S03]  /*4d60*/  FFMA.FTZ R11, R6, -R222, R42 ;  /* 0x800000de060b7223 */ /* 0x004fc6000001002a */
[----:B------:R-:W-:Y:S02]  /*4d70*/  IABS R2, R2 ;  /* 0x0000000200027213 */ /* 0x000fe40000000000 */
[----:B------:R-:W-:Y:S01]  /*4d80*/  FSEL R179, R11, -INF , !P0 ;  /* 0xff8000000bb37808 */ /* 0x000fe20004000000 */
[-C--:B------:R-:W-:Y:S01]  /*4d90*/  FFMA.FTZ R11, R14, -R222.reuse, R39 ;  /* 0x800000de0e0b7223 */ /* 0x080fe20000010027 */
[----:B------:R2:W4:Y:S01]  /*4da0*/  I2F R17, R5 ;  /* 0x0000000500117306 */ /* 0x0005220000201400 */
[----:B------:R-:W-:Y:S01]  /*4db0*/  IMAD.MOV.U32 R6, RZ, RZ, R2 ;  /* 0x000000ffff067224 */ /* 0x000fe200078e0002 */
[----:B------:R-:W-:Y:S01]  /*4dc0*/  IABS R2, R7 ;  /* 0x0000000700027213 */ /* 0x000fe20000000000 */
[----:B------:R-:W-:Y:S01]  /*4dd0*/  IMAD.IADD R7, R227, 0x1, -R4 ;  /* 0x00000001e3077824 */ /* 0x000fe200078e0a04 */
[----:B------:R-:W-:Y:S01]  /*4de0*/  ISETP.GE.AND P0, PT, R4, R233, PT ;  /* 0x000000e90400720c */ /* 0x000fe20003f06270 */
[----:B------:R-:W-:Y:S01]  /*4df0*/  FFMA.FTZ R14, R24, -R222, R28 ;  /* 0x800000de180e7223 */ /* 0x000fe2000001001c */
[----:B------:R-:W-:-:S02]  /*4e00*/  FSEL R185, R11, -INF , !P3 ;  /* 0xff8000000bb97808 */ /* 0x000fc40005800000 */
[----:B-1----:R-:W-:Y:S01]  /*4e10*/  IADD3 R0, R25, 0x29, RZ ;  /* 0x0000002919007810 */ /* 0x002fe20007ffe0ff */
[----:B------:R1:W5:Y:S01]  /*4e20*/  I2F R13, R6 ;  /* 0x00000006000d7306 */ /* 0x0003620000201400 */
[----:B------:R-:W-:Y:S01]  /*4e30*/  ISETP.LT.OR P0, PT, R4, R229, P0 ;  /* 0x000000e50400720c */ /* 0x000fe20000701670 */
[-C--:B---3--:R-:W-:Y:S01]  /*4e40*/  FFMA.FTZ R15, R15, -R222.reuse, R41 ;  /* 0x800000de0f0f7223 */ /* 0x088fe20000010029 */
[----:B------:R-:W-:Y:S01]  /*4e50*/  FSEL R181, R14, -INF , !P4 ;  /* 0xff8000000eb57808 */ /* 0x000fe20006000000 */
[----:B------:R-:W-:Y:S01]  /*4e60*/  IMAD.IADD R8, R226, 0x1, -R0 ;  /* 0x00000001e2087824 */ /* 0x000fe200078e0a00 */
[----:B------:R-:W-:Y:S02]  /*4e70*/  ISETP.GE.AND P3, PT, R0, R235, PT ;  /* 0x000000eb0000720c */ /* 0x000fe40003f66270 */
[----:B--2---:R-:W-:Y:S01]  /*4e80*/  IADD3 R5, R25, 0x30, RZ ;  /* 0x0000003019057810 */ /* 0x004fe20007ffe0ff */
[----:B----4-:R-:W-:Y:S01]  /*4e90*/  FFMA.FTZ R12, R17, -R222, R43 ;  /* 0x800000de110c7223 */ /* 0x010fe2000001002b */
[----:B------:R-:W-:-:S02]  /*4ea0*/  IABS R8, R8 ;  /* 0x0000000800087213 */ /* 0x000fc40000000000 */
[----:B------:R-:W-:Y:S02]  /*4eb0*/  FSEL R160, R15, -INF , !P1 ;  /* 0xff8000000fa07808 */ /* 0x000fe40004800000 */
[----:B------:R-:W-:Y:S01]  /*4ec0*/  FSEL R162, R12, -INF , !P6 ;  /* 0xff8000000ca27808 */ /* 0x000fe20007000000 */
[----:B------:R-:W-:Y:S01]  /*4ed0*/  IMAD.MOV.U32 R4, RZ, RZ, R8 ;  /* 0x000000ffff047224 */ /* 0x000fe200078e0008 */
[----:B------:R-:W-:Y:S01]  /*4ee0*/  ISETP.GE.AND P1, PT, R0, R234, PT ;  /* 0x000000ea0000720c */ /* 0x000fe20003f26270 */
[----:B-1----:R-:W-:Y:S01]  /*4ef0*/  IMAD.MOV.U32 R6, RZ, RZ, R2 ;  /* 0x000000ffff067224 */ /* 0x002fe200078e0002 */
[----:B------:R-:W-:Y:S01]  /*4f00*/  IABS R2, R7 ;  /* 0x0000000700027213 */ /* 0x000fe20000000000 */
[----:B------:R1:W2:Y:S01]  /*4f10*/  I2F R16, R4 ;  /* 0x0000000400107306 */ /* 0x0002a20000201400 */
[----:B------:R-:W-:Y:S01]  /*4f20*/  IMAD.IADD R8, R224, 0x1, -R0 ;  /* 0x00000001e0087824 */ /* 0x000fe200078e0a00 */
[C---:B------:R-:W-:Y:S01]  /*4f30*/  ISETP.GE.AND P6, PT, R0.reuse, R233, PT ;  /* 0x000000e90000720c */ /* 0x040fe20003fc6270 */
[----:B-----5:R-:W-:Y:S01]  /*4f40*/  FFMA.FTZ R17, R13, -R222, R30 ;  /* 0x800000de0d117223 */ /* 0x020fe2000001001e */
[----:B------:R-:W-:-:S02]  /*4f50*/  ISETP.GE.AND P4, PT, R0, R232, PT ;  /* 0x000000e80000720c */ /* 0x000fc40003f86270 */
[C---:B------:R-:W-:Y:S02]  /*4f60*/  ISETP.LT.OR P3, PT, R0.reuse, R231, P3 ;  /* 0x000000e70000720c */ /* 0x040fe40001f61670 */
[----:B------:R3:W4:Y:S01]  /*4f70*/  I2F R7, R2 ;  /* 0x0000000200077306 */ /* 0x0007220000201400 */
[C---:B------:R-:W-:Y:S02]  /*4f80*/  ISETP.LT.OR P1, PT, R0.reuse, R230, P1 ;  /* 0x000000e60000720c */ /* 0x040fe40000f21670 */
[C---:B------:R-:W-:Y:S02]  /*4f90*/  ISETP.LT.OR P6, PT, R0.reuse, R229, P6 ;  /* 0x000000e50000720c */ /* 0x040fe400037c1670 */
[----:B------:R-:W-:Y:S02]  /*4fa0*/  ISETP.LT.OR P4, PT, R0, R228, P4 ;  /* 0x000000e40000720c */ /* 0x000fe40002781670 */
[----:B------:R-:W-:Y:S01]  /*4fb0*/  FSEL R183, R17, -INF , !P2 ;  /* 0xff80000011b77808 */ /* 0x000fe20005000000 */
[----:B------:R5:W5:Y:S01]  /*4fc0*/  I2F R9, R6 ;  /* 0x0000000600097306 */ /* 0x000b620000201400 */
[----:B-1----:R-:W-:Y:S01]  /*4fd0*/  IADD3 R4, R25, 0x31, RZ ;  /* 0x0000003119047810 */ /* 0x002fe20007ffe0ff */
[----:B--2---:R-:W-:Y:S01]  /*4fe0*/  FFMA.FTZ R11, R16, -R222, R29 ;  /* 0x800000de100b7223 */ /* 0x004fe2000001001d */
[----:B------:R-:W-:-:S04]  /*4ff0*/  ISETP.GE.AND P2, PT, R5, R235, PT ;  /* 0x000000eb0500720c */ /* 0x000fc80003f46270 */
[----:B------:R-:W-:Y:S01]  /*5000*/  FSEL R176, R11, -INF , !P3 ;  /* 0xff8000000bb07808 */ /* 0x000fe20005800000 */
[----:B---3--:R-:W-:Y:S01]  /*5010*/  IMAD.IADD R2, R226, 0x1, -R5 ;  /* 0x00000001e2027824 */ /* 0x008fe200078e0a05 */
[----:B------:R-:W-:Y:S01]  /*5020*/  ISETP.GE.AND P3, PT, R5, R232, PT ;  /* 0x000000e80500720c */ /* 0x000fe20003f66270 */
[----:B----4-:R-:W-:Y:S01]  /*5030*/  FFMA.FTZ R18, R7, -R222, R50 ;  /* 0x800000de07127223 */ /* 0x010fe20000010032 */
[----:B------:R-:W-:Y:S02]  /*5040*/  ISETP.LT.OR P2, PT, R5, R231, P2 ;  /* 0x000000e70500720c */ /* 0x000fe40001741670 */
[----:B------:R-:W-:Y:S02]  /*5050*/  IABS R2, R2 ;  /* 0x0000000200027213 */ /* 0x000fe40000000000 */
[----:B------:R-:W-:Y:S01]  /*5060*/  FSEL R161, R18, -INF , !P5 ;  /* 0xff80000012a17808 */ /* 0x000fe20006800000 */
[----:B-----5:R-:W-:Y:S01]  /*5070*/  IMAD.IADD R6, R225, 0x1, -R0 ;  /* 0x00000001e1067824 */ /* 0x020fe200078e0a00 */
[----:B------:R1:W2:Y:S01]  /*5080*/  I2F R20, R2 ;  /* 0x0000000200147306 */ /* 0x0002a20000201400 */
[----:B------:R-:W-:Y:S01]  /*5090*/  FFMA.FTZ R19, R9, -R222, R48 ;  /* 0x800000de09137223 */ /* 0x000fe20000010030 */
[----:B------:R-:W-:Y:S01]  /*50a0*/  ISETP.GE.AND P5, PT, R5, R233, PT ;  /* 0x000000e90500720c */ /* 0x000fe20003fa6270 */
[----:B------:R-:W-:Y:S01]  /*50b0*/  IMAD.IADD R9, R226, 0x1, -R4 ;  /* 0x00000001e2097824 */ /* 0x000fe200078e0a04 */
[----:B------:R-:W-:-:S02]  /*50c0*/  IABS R6, R6 ;  /* 0x0000000600067213 */ /* 0x000fc40000000000 */
[----:B------:R-:W-:Y:S02]  /*50d0*/  FSEL R106, R19, -INF , !P0 ;  /* 0xff800000136a7808 */ /* 0x000fe40004000000 */
[C---:B------:R-:W-:Y:S01]  /*50e0*/  ISETP.GE.AND P0, PT, R5.reuse, R234, PT ;  /* 0x000000ea0500720c */ /* 0x040fe20003f06270 */
[----:B------:R-:W-:Y:S01]  /*50f0*/  IMAD.MOV.U32 R7, RZ, RZ, R6 ;  /* 0x000000ffff077224 */ /* 0x000fe200078e0006 */
[----:B------:R-:W-:Y:S02]  /*5100*/  IABS R6, R8 ;  /* 0x0000000800067213 */ /* 0x000fe40000000000 */
[C---:B------:R-:W-:Y:S01]  /*5110*/  ISETP.LT.OR P0, PT, R5.reuse, R230, P0 ;  /* 0x000000e60500720c */ /* 0x040fe20000701670 */
[----:B------:R3:W4:Y:S01]  /*5120*/  I2F R10, R7 ;  /* 0x00000007000a7306 */ /* 0x0007220000201400 */
[----:B------:R-:W-:Y:S02]  /*5130*/  ISETP.LT.OR P5, PT, R5, R229, P5 ;  /* 0x000000e50500720c */ /* 0x000fe40002fa1670 */
[----:B-1----:R-:W-:Y:S01]  /*5140*/  IADD3 R2, R25, 0x38, RZ ;  /* 0x0000003819027810 */ /* 0x002fe20007ffe0ff */
[----:B--2---:R-:W-:Y:S01]  /*5150*/  FFMA.FTZ R11, R20, -R222, R52 ;  /* 0x800000de140b7223 */ /* 0x004fe20000010034 */
[----:B------:R-:W-:-:S03]  /*5160*/  ISETP.LT.OR P3, PT, R5, R228, P3 ;  /* 0x000000e40500720c */ /* 0x000fc60001f61670 */
[----:B------:R-:W-:Y:S01]  /*5170*/  IMAD.IADD R8, R226, 0x1, -R2 ;  /* 0x00000001e2087824 */ /* 0x000fe200078e0a02 */
[----:B------:R-:W-:Y:S02]  /*5180*/  FSEL R195, R11, -INF , !P2 ;  /* 0xff8000000bc37808 */ /* 0x000fe40005000000 */
[C---:B------:R-:W-:Y:S02]  /*5190*/  ISETP.GE.AND P2, PT, R4.reuse, R232, PT ;  /* 0x000000e80400720c */ /* 0x040fe40003f46270 */
[----:B------:R-:W-:Y:S02]  /*51a0*/  IABS R8, R8 ;  /* 0x0000000800087213 */ /* 0x000fe40000000000 */
[----:B------:R-:W-:Y:S01]  /*51b0*/  ISETP.LT.OR P2, PT, R4, R228, P2 ;  /* 0x000000e40400720c */ /* 0x000fe20001741670 */
[----:B---3--:R-:W-:Y:S01]  /*51c0*/  IMAD.MOV.U32 R7, RZ, RZ, R6 ;  /* 0x000000ffff077224 */ /* 0x008fe200078e0006 */
[----:B------:R-:W-:Y:S01]  /*51d0*/  IABS R6, R9 ;  /* 0x0000000900067213 */ /* 0x000fe20000000000 */
[----:B----4-:R-:W-:-:S02]  /*51e0*/  FFMA.FTZ R13, R10, -R222, R31 ;  /* 0x800000de0a0d7223 */ /* 0x010fc4000001001f */
[----:B------:R1:W2:Y:S03]  /*51f0*/  I2F R9, R7 ;  /* 0x0000000700097306 */ /* 0x0002a60000201400 */
[----:B------:R-:W-:Y:S02]  /*5200*/  FSEL R178, R13, -INF , !P1 ;  /* 0xff8000000db27808 */ /* 0x000fe40004800000 */
[----:B------:R-:W-:-:S03]  /*5210*/  ISETP.GE.AND P1, PT, R4, R235, PT ;  /* 0x000000eb0400720c */ /* 0x000fc60003f26270 */
[----:B------:R3:W4:Y:S01]  /*5220*/  I2F R15, R6 ;  /* 0x00000006000f7306 */ /* 0x0007220000201400 */
[----:B------:R-:W-:Y:S01]  /*5230*/  ISETP.LT.OR P1, PT, R4, R231, P1 ;  /* 0x000000e70400720c */ /* 0x000fe20000f21670 */
[----:B-1----:R-:W-:Y:S01]  /*5240*/  IMAD.IADD R7, R227, 0x1, -R0 ;  /* 0x00000001e3077824 */ /* 0x002fe200078e0a00 */
[----:B------:R-:W-:Y:S01]  /*5250*/  IADD3 R0, R25, 0x39, RZ ;  /* 0x0000003919007810 */ /* 0x000fe20007ffe0ff */
[----:B--2---:R-:W-:Y:S02]  /*5260*/  FFMA.FTZ R14, R9, -R222, R49 ;  /* 0x800000de090e7223 */ /* 0x004fe40000010031 */
[--C-:B------:R-:W-:Y:S01]  /*5270*/  IMAD.IADD R9, R224, 0x1, -R5.reuse ;  /* 0x00000001e0097824 */ /* 0x100fe200078e0a05 */
[----:B------:R-:W-:Y:S02]  /*5280*/  IABS R7, R7 ;  /* 0x0000000700077213 */ /* 0x000fe40000000000 */
[----:B------:R-:W-:Y:S01]  /*5290*/  FSEL R100, R14, -INF , !P6 ;  /* 0xff8000000e647808 */ /* 0x000fe20007000000 */
[----:B---3--:R-:W-:Y:S01]  /*52a0*/  IMAD.MOV.U32 R6, RZ, RZ, R8 ;  /* 0x000000ffff067224 */ /* 0x008fe200078e0008 */
[----:B------:R-:W1:Y:S01]  /*52b0*/  I2F R10, R7 ;  /* 0x00000007000a7306 */ /* 0x000e620000201400 */
[----:B------:R-:W-:Y:S01]  /*52c0*/  IMAD.IADD R8, R225, 0x1, -R5 ;  /* 0x00000001e1087824 */ /* 0x000fe200078e0a05 */
[----:B------:R-:W-:Y:S01]  /*52d0*/  ISETP.GE.AND P6, PT, R4, R234, PT ;  /* 0x000000ea0400720c */ /* 0x000fe20003fc6270 */
[----:B----4-:R-:W-:-:S03]  /*52e0*/  FFMA.FTZ R11, R15, -R222, R53 ;  /* 0x800000de0f0b7223 */ /* 0x010fc60000010035 */
[----:B------:R-:W-:Y:S02]  /*52f0*/  ISETP.LT.OR P6, PT, R4, R230, P6 ;  /* 0x000000e60400720c */ /* 0x000fe400037c1670 */
[----:B------:R2:W-:Y:S01]  /*5300*/  I2F R24, R6 ;  /* 0x0000000600187306 */ /* 0x0005e20000201400 */
[----:B------:R-:W-:Y:S02]  /*5310*/  FSEL R191, R11, -INF , !P1 ;  /* 0xff8000000bbf7808 */ /* 0x000fe40004800000 */
[----:B------:R-:W-:-:S04]  /*5320*/  ISETP.GE.AND P1, PT, R2, R232, PT ;  /* 0x000000e80200720c */ /* 0x000fc80003f26270 */
[----:B------:R-:W-:Y:S01]  /*5330*/  ISETP.LT.OR P1, PT, R2, R228, P1 ;  /* 0x000000e40200720c */ /* 0x000fe20000f21670 */
[----:B--2---:R-:W-:-:S05]  /*5340*/  IMAD.IADD R6, R226, 0x1, -R0 ;  /* 0x00000001e2067824 */ /* 0x004fca00078e0a00 */
[----:B------:R-:W-:-:S05]  /*5350*/  IABS R6, R6 ;  /* 0x0000000600067213 */ /* 0x000fca0000000000 */
[----:B------:R-:W-:Y:S01]  /*5360*/  IMAD.MOV.U32 R7, RZ, RZ, R6 ;  /* 0x000000ffff077224 */ /* 0x000fe200078e0006 */
[----:B------:R-:W-:Y:S01]  /*5370*/  IABS R6, R8 ;  /* 0x0000000800067213 */ /* 0x000fe20000000000 */
[----:B------:R-:W-:Y:S02]  /*5380*/  IMAD.IADD R8, R227, 0x1, -R4 ;  /* 0x00000001e3087824 */ /* 0x000fe400078e0a04 */
[----:B------:R2:W-:Y:S08]  /*5390*/  I2F R21, R7 ;  /* 0x0000000700157306 */ /* 0x0005f00000201400 */
[----:B------:R3:W-:Y:S01]  /*53a0*/  I2F R12, R6 ;  /* 0x00000006000c7306 */ /* 0x0007e20000201400 */
[----:B--2---:R-:W-:Y:S01]  /*53b0*/  IABS R7, R9 ;  /* 0x0000000900077213 */ /* 0x004fe20000000000 */
[----:B-1----:R-:W-:-:S05]  /*53c0*/  FFMA.FTZ R9, R10, -R222, R51 ;  /* 0x800000de0a097223 */ /* 0x002fca0000010033 */
[----:B------:R-:W-:Y:S01]  /*53d0*/  FSEL R107, R9, -INF , !P4 ;  /* 0xff800000096b7808 */ /* 0x000fe20006000000 */
[----:B------:R-:W-:Y:S01]  /*53e0*/  IMAD.IADD R9, R225, 0x1, -R0 ;  /* 0x00000001e1097824 */ /* 0x000fe200078e0a00 */
[C---:B------:R-:W-:Y:S01]  /*53f0*/  ISETP.GE.AND P4, PT, R4.reuse, R233, PT ;  /* 0x000000e90400720c */ /* 0x040fe20003f86270 */
[----:B---3--:R-:W-:Y:S02]  /*5400*/  IMAD.IADD R6, R227, 0x1, -R5 ;  /* 0x00000001e3067824 */ /* 0x008fe400078e0a05 */
[----:B------:R-:W-:Y:S01]  /*5410*/  IMAD.MOV.U32 R5, RZ, RZ, R7 ;  /* 0x000000ffff057224 */ /* 0x000fe200078e0007 */
[----:B------:R-:W-:Y:S01]  /*5420*/  ISETP.LT.OR P4, PT, R4, R229, P4 ;  /* 0x000000e50400720c */ /* 0x000fe20002781670 */
[--C-:B------:R-:W-:Y:S01]  /*5430*/  IMAD.IADD R7, R224, 0x1, -R4.reuse ;  /* 0x00000001e0077824 */ /* 0x100fe200078e0a04 */
[----:B------:R-:W-:Y:S01]  /*5440*/  IABS R6, R6 ;  /* 0x0000000600067213 */ /* 0x000fe20000000000 */
[----:B------:R1:W2:Y:S08]  /*5450*/  I2F R10, R5 ;  /* 0x00000005000a7306 */ /* 0x0002b00000201400 */
[----:B------:R3:W4:Y:S01]  /*5460*/  I2F R13, R6 ;  /* 0x00000006000d7306 */ /* 0x0007220000201400 */
[----:B-1----:R-:W-:-:S02]  /*5470*/  IMAD.IADD R5, R225, 0x1, -R4 ;  /* 0x00000001e1057824 */ /* 0x002fc400078e0a04 */
[----:B------:R-:W-:-:S03]  /*5480*/  IMAD.IADD R4, R225, 0x1, -R2 ;  /* 0x00000001e1047824 */ /* 0x000fc600078e0a02 */
[----:B------:R-:W-:Y:S02]  /*5490*/  IABS R5, R5 ;  /* 0x0000000500057213 */ /* 0x000fe40000000000 */
[----:B------:R-:W-:-:S03]  /*54a0*/  IABS R4, R4 ;  /* 0x0000000400047213 */ /* 0x000fc60000000000 */
[----:B---3--:R-:W-:Y:S01]  /*54b0*/  IMAD.MOV.U32 R6, RZ, RZ, R5 ;  /* 0x000000ffff067224 */ /* 0x008fe200078e0005 */
[----:B------:R-:W-:Y:S01]  /*54c0*/  IABS R5, R7 ;  /* 0x0000000700057213 */ /* 0x000fe20000000000 */
[----:B------:R-:W-:Y:S02]  /*54d0*/  IMAD.IADD R7, R227, 0x1, -R2 ;  /* 0x00000001e3077824 */ /* 0x000fe400078e0a02 */
[----:B------:R1:W-:Y:S08]  /*54e0*/  I2F R19, R6 ;  /* 0x0000000600137306 */ /* 0x0003f00000201400 */
[----:B------:R3:W5:Y:S01]  /*54f0*/  I2F R17, R5 ;  /* 0x0000000500117306 */ /* 0x0007620000201400 */
[----:B-1----:R-:W-:Y:S01]  /*5500*/  IABS R6, R8 ;  /* 0x0000000800067213 */ /* 0x002fe20000000000 */
[----:B--2---:R-:W-:-:S02]  /*5510*/  FFMA.FTZ R8, R10, -R222, R56 ;  /* 0x800000de0a087223 */ /* 0x004fc40000010038 */
[----:B----4-:R-:W-:-:S04]  /*5520*/  FFMA.FTZ R10, R13, -R222, R58 ;  /* 0x800000de0d0a7223 */ /* 0x010fc8000001003a */
[----:B------:R1:W-:Y:S01]  /*5530*/  I2F R20, R6 ;  /* 0x0000000600147306 */ /* 0x0003e20000201400 */
[----:B------:R-:W-:Y:S01]  /*5540*/  FSEL R182, R8, -INF , !P5 ;  /* 0xff80000008b67808 */ /* 0x000fe20006800000 */
[----:B---3--:R-:W-:Y:S01]  /*5550*/  FFMA.FTZ R5, R12, -R222, R54 ;  /* 0x800000de0c057223 */ /* 0x008fe20000010036 */
[----:B------:R-:W-:Y:S01]  /*5560*/  FSEL R184, R10, -INF , !P3 ;  /* 0xff8000000ab87808 */ /* 0x000fe20005800000 */
[----:B------:R-:W-:Y:S01]  /*5570*/  HMMA.16816.F32.BF16 R12, R44, R22, R148 ;  /* 0x000000162c0c723c */ /* 0x000fe20000041894 */
[C---:B------:R-:W-:Y:S01]  /*5580*/  ISETP.GE.AND P5, PT, R2.reuse, R234, PT ;  /* 0x000000ea0200720c */ /* 0x040fe20003fa6270 */
[----:B-----5:R-:W-:Y:S01]  /*5590*/  FFMA.FTZ R8, R17, -R222, R57 ;  /* 0x800000de11087223 */ /* 0x020fe20000010039 */
[----:B------:R-:W-:Y:S01]  /*55a0*/  FSEL R196, R5, -INF , !P0 ;  /* 0xff80000005c47808 */ /* 0x000fe20004000000 */
[----:B------:R-:W-:Y:S01]  /*55b0*/  IMAD.MOV.U32 R5, RZ, RZ, R4 ;  /* 0x000000ffff057224 */ /* 0x000fe200078e0004 */
[C---:B------:R-:W-:Y:S02]  /*55c0*/  ISETP.GE.AND P0, PT, R2.reuse, R235, PT ;  /* 0x000000eb0200720c */ /* 0x040fe40003f06270 */
[C---:B------:R-:W-:Y:S01]  /*55d0*/  ISETP.GE.AND P3, PT, R2.reuse, R233, PT ;  /* 0x000000e90200720c */ /* 0x040fe20003f66270 */
[----:B------:R2:W3:Y:S01]  /*55e0*/  I2F R18, R5 ;  /* 0x0000000500127306 */ /* 0x0004e20000201400 */
[----:B------:R-:W-:Y:S01]  /*55f0*/  ISETP.LT.OR P0, PT, R2, R231, P0 ;  /* 0x000000e70200720c */ /* 0x000fe20000701670 */
[----:B-1----:R-:W-:Y:S01]  /*5600*/  IMAD.IADD R6, R224, 0x1, -R2 ;  /* 0x00000001e0067824 */ /* 0x002fe200078e0a02 */
[----:B------:R-:W-:-:S02]  /*5610*/  ISETP.LT.OR P5, PT, R2, R230, P5 ;  /* 0x000000e60200720c */ /* 0x000fc40002fa1670 */
[----:B------:R-:W-:Y:S02]  /*5620*/  ISETP.LT.OR P3, PT, R2, R229, P3 ;  /* 0x000000e50200720c */ /* 0x000fe40001f61670 */
[----:B------:R-:W-:Y:S01]  /*5630*/  IABS R4, R6 ;  /* 0x0000000600047213 */ /* 0x000fe20000000000 */
[-C--:B------:R-:W-:Y:S01]  /*5640*/  FFMA.FTZ R6, R19, -R222.reuse, R55 ;  /* 0x800000de13067223 */ /* 0x080fe20000010037 */
[----:B------:R-:W-:Y:S02]  /*5650*/  IABS R2, R9 ;  /* 0x0000000900027213 */ /* 0x000fe40000000000 */
[----:B------:R-:W-:Y:S02]  /*5660*/  FSEL R174, R8, -INF , !P4 ;  /* 0xff80000008ae7808 */ /* 0x000fe40006000000 */
[----:B------:R-:W-:Y:S01]  /*5670*/  FSEL R194, R6, -INF , !P6 ;  /* 0xff80000006c27808 */ /* 0x000fe20007000000 */
[-C--:B------:R-:W-:Y:S01]  /*5680*/  FFMA.FTZ R6, R24, -R222.reuse, R32 ;  /* 0x800000de18067223 */ /* 0x080fe20000010020 */
[----:B------:R-:W-:Y:S01]  /*5690*/  ISETP.GE.AND P6, PT, R0, R235, PT ;  /* 0x000000eb0000720c */ /* 0x000fe20003fc6270 */
[----:B--2---:R-:W-:Y:S01]  /*56a0*/  IMAD.MOV.U32 R5, RZ, RZ, R4 ;  /* 0x000000ffff057224 */ /* 0x004fe200078e0004 */
[----:B------:R-:W-:Y:S01]  /*56b0*/  IABS R4, R7 ;  /* 0x0000000700047213 */ /* 0x000fe20000000000 */
[-C--:B---3--:R-:W-:Y:S01]  /*56c0*/  FFMA.FTZ R8, R18, -R222.reuse, R34 ;  /* 0x800000de12087223 */ /* 0x088fe20000010022 */
[----:B------:R-:W-:Y:S01]  /*56d0*/  FSEL R188, R6, -INF , !P0 ;  /* 0xff80000006bc7808 */ /* 0x000fe20004000000 */
[----:B------:R1:W2:Y:S01]  /*56e0*/  I2F R16, R5 ;  /* 0x0000000500107306 */ /* 0x0002a20000201400 */
[----:B------:R-:W-:Y:S01]  /*56f0*/  FFMA.FTZ R7, R20, -R222, R59 ;  /* 0x800000de14077223 */ /* 0x000fe2000001003b */
[----:B------:R-:W-:-:S02]  /*5700*/  ISETP.GE.AND P4, PT, R0, R234, PT ;  /* 0x000000ea0000720c */ /* 0x000fc40003f86270 */
[----:B------:R-:W-:Y:S02]  /*5710*/  FSEL R189, R8, -INF , !P5 ;  /* 0xff80000008bd7808 */ /* 0x000fe40006800000 */
[----:B------:R-:W-:Y:S02]  /*5720*/  ISETP.GT.AND P5, PT, R101, R167, PT ;  /* 0x000000a76500720c */ /* 0x000fe40003fa4270 */
[----:B------:R3:W-:Y:S01]  /*5730*/  I2F R9, R4 ;  /* 0x0000000400097306 */ /* 0x0007e20000201400 */
[----:B------:R-:W-:Y:S02]  /*5740*/  FSEL R180, R7, -INF , !P2 ;  /* 0xff80000007b47808 */ /* 0x000fe40005000000 */
[C---:B------:R-:W-:Y:S02]  /*5750*/  ISETP.GE.AND P2, PT, R0.reuse, R233, PT ;  /* 0x000000e90000720c */ /* 0x040fe40003f46270 */
[C---:B------:R-:W-:Y:S02]  /*5760*/  ISETP.GE.AND P0, PT, R0.reuse, R232, PT ;  /* 0x000000e80000720c */ /* 0x040fe40003f06270 */
[----:B------:R-:W-:Y:S01]  /*5770*/  ISETP.LT.OR P6, PT, R0, R231, P6 ;  /* 0x000000e70000720c */ /* 0x000fe200037c1670 */
[----:B-1----:R-:W-:Y:S01]  /*5780*/  IMAD.IADD R5, R224, 0x1, -R0 ;  /* 0x00000001e0057824 */ /* 0x002fe200078e0a00 */
[----:B------:R-:W-:Y:S01]  /*5790*/  ISETP.LT.OR P4, PT, R0, R230, P4 ;  /* 0x000000e60000720c */ /* 0x000fe20002781670 */
[----:B--2---:R-:W-:Y:S01]  /*57a0*/  FFMA.FTZ R6, R16, -R222, R12 ;  /* 0x800000de10067223 */ /* 0x004fe2000001000c */
[----:B------:R-:W-:-:S02]  /*57b0*/  ISETP.LT.OR P2, PT, R0, R229, P2 ;  /* 0x000000e50000720c */ /* 0x000fc40001741670 */
[----:B------:R-:W-:Y:S02]  /*57c0*/  ISETP.LT.OR P0, PT, R0, R228, P0 ;  /* 0x000000e40000720c */ /* 0x000fe40000701670 */
[----:B------:R-:W-:Y:S01]  /*57d0*/  FSEL R163, R6, -INF , !P3 ;  /* 0xff80000006a37808 */ /* 0x000fe20005800000 */
[----:B---3--:R-:W-:Y:S01]  /*57e0*/  IMAD.MOV.U32 R4, RZ, RZ, R2 ;  /* 0x000000ffff047224 */ /* 0x008fe200078e0002 */
[----:B------:R-:W-:Y:S01]  /*57f0*/  IABS R2, R5 ;  /* 0x0000000500027213 */ /* 0x000fe20000000000 */
[----:B------:R-:W-:Y:S02]  /*5800*/  IMAD.IADD R5, R227, 0x1, -R0 ;  /* 0x00000001e3057824 */ /* 0x000fe400078e0a00 */
[----:B------:R1:W2:Y:S01]  /*5810*/  I2F R10, R4 ;  /* 0x00000004000a7306 */ /* 0x0002a20000201400 */
[----:B------:R-:W-:Y:S02]  /*5820*/  IMAD.IADD R0, R95, 0x1, R85 ;  /* 0x000000015f007824 */ /* 0x000fe400078e0255 */
[----:B-1----:R-:W-:Y:S01]  /*5830*/  IMAD.MOV.U32 R4, RZ, RZ, R2 ;  /* 0x000000ffff047224 */ /* 0x002fe200078e0002 */
[----:B------:R-:W-:Y:S01]  /*5840*/  IABS R2, R5 ;  /* 0x0000000500027213 */ /* 0x000fe20000000000 */
[----:B--2---:R-:W-:-:S03]  /*5850*/  FFMA.FTZ R7, R10, -R222, R35 ;  /* 0x800000de0a077223 */ /* 0x004fc60000010023 */
[----:B------:R1:W2:Y:S02]  /*5860*/  I2F R5, R4 ;  /* 0x0000000400057306 */ /* 0x0002a40000201400 */
[----:B------:R-:W-:-:S06]  /*5870*/  FSEL R190, R7, -INF , !P4 ;  /* 0xff80000007be7808 */ /* 0x000fcc0006000000 */
[----:B------:R-:W3:Y:S01]  /*5880*/  I2F R2, R2 ;  /* 0x0000000200027306 */ /* 0x000ee20000201400 */
[-C--:B-1----:R-:W-:Y:S02]  /*5890*/  FFMA.FTZ R4, R9, -R222.reuse, R14 ;  /* 0x800000de09047223 */ /* 0x082fe4000001000e */
[-C--:B------:R-:W-:Y:S02]  /*58a0*/  FFMA.FTZ R9, R21, -R222.reuse, R33 ;  /* 0x800000de15097223 */ /* 0x080fe40000010021 */
[-C--:B--2---:R-:W-:Y:S01]  /*58b0*/  FFMA.FTZ R5, R5, -R222.reuse, R13 ;  /* 0x800000de05057223 */ /* 0x084fe2000001000d */
[----:B------:R-:W-:Y:S02]  /*58c0*/  FSEL R175, R4, -INF , !P1 ;  /* 0xff80000004af7808 */ /* 0x000fe40004800000 */
[----:B------:R-:W-:Y:S01]  /*58d0*/  FSEL R186, R9, -INF , !P6 ;  /* 0xff80000009ba7808 */ /* 0x000fe20007000000 */
[----:B---3--:R-:W-:Y:S01]  /*58e0*/  FFMA.FTZ R2, R2, -R222, R15 ;  /* 0x800000de02027223 */ /* 0x008fe2000001000f */
[----:B------:R-:W-:-:S04]  /*58f0*/  FSEL R172, R5, -INF , !P2 ;  /* 0xff80000005ac7808 */ /* 0x000fc80005000000 */
[----:B------:R-:W-:Y:S01]  /*5900*/  FSEL R177, R2, -INF , !P0 ;  /* 0xff80000002b17808 */ /* 0x000fe20004000000 */
[----:B------:R-:W-:Y:S05]  /*5910*/  @!P5 BRA `(.L_x_236) ;  /* 0x000003b00000d947 */ /* 0x000fea0003800000 */
[----:B------:R-:W-:Y:S01]  /*5920*/  IADD3 R4, R166, -0x2, RZ ;  /* 0xfffffffea6047810 */ /* 0x000fe20007ffe0ff */
        /* <DEDUP_REMOVED lines=56> */
.L_x_238:
[----:B------:R-:W-:Y:S05]  /*5cb0*/  BSYNC B0 ;  /* 0x0000000000007941 */ /* 0x000fea0003800000 */
.L_x_237:
[----:B------:R-:W0:Y:S02]  /*5cc0*/  LDGDEPBAR ;  /* 0x00000000000079af */ /* 0x000e240000000000 */
.L_x_236:
[----:B------:R-:W-:Y:S02]  /*5cd0*/  FMNMX.FTZ R2, R81, R80, !PT ;  /* 0x0000005051027209 */ /* 0x000fe40007810000 */
[----:B------:R-:W-:Y:S02]  /*5ce0*/  SHF.L.U32 R216, R0, 0x1, RZ ;  /* 0x0000000100d87819 */ /* 0x000fe400000006ff */
[----:B------:R-:W-:Y:S02]  /*5cf0*/  FMNMX.FTZ R2, R63, R2, !PT ;  /* 0x000000023f027209 */ /* 0x000fe40007810000 */
[----:B------:R-:W-:Y:S01]  /*5d00*/  FMNMX.FTZ R0, R104, R130, !PT ;  /* 0x0000008268007209 */ /* 0x000fe20007810000 */
[----:B------:R-:W-:Y:S01]  /*5d10*/  LDSM.16.MT88.4 R48, [R216+0x9000] ;  /* 0x00900000d830783b */ /* 0x000fe20000004200 */
[----:B------:R-:W-:Y:S02]  /*5d20*/  FMNMX.FTZ R2, R62, R2, !PT ;  /* 0x000000023e027209 */ /* 0x000fe40007810000 */
[----:B------:R-:W-:Y:S01]  /*5d30*/  FMNMX.FTZ R0, R137, R0, !PT ;  /* 0x0000000089007209 */ /* 0x000fe20007810000 */
[----:B------:R-:W-:Y:S01]  /*5d40*/  LDSM.16.MT88.4 R72, [R216+0xa000] ;  /* 0x00a00000d848783b */ /* 0x000fe20000004200 */
[----:B------:R-:W-:-:S02]  /*5d50*/  FMNMX.FTZ R2, R84, R2, !PT ;  /* 0x0000000254027209 */ /* 0x000fc40007810000 */
[----:B------:R-:W-:Y:S01]  /*5d60*/  LEA R218, R3, R216, 0x1 ;  /* 0x000000d803da7211 */ /* 0x000fe200078e08ff */
[----:B------:R-:W-:Y:S01]  /*5d70*/  LDSM.16.MT88.4 R88, [R216+0xb000] ;  /* 0x00b00000d858783b */ /* 0x000fe20000004200 */
[----:B--2---:R-:W-:Y:S02]  /*5d80*/  FMNMX.FTZ R4, R92, R2, !PT ;  /* 0x000000025c047209 */ /* 0x004fe40007810000 */
        /* <DEDUP_REMOVED lines=33> */
[----:B------:R-:W-:-:S03]  /*5fa0*/  FMNMX.FTZ R3, R124, R3, !PT ;  /* 0x000000037c037209 */ /* 0x000fc60007810000 */
[----:B------:R-:W3:Y:S01]  /*5fb0*/  SHFL.BFLY PT, R4, R2, 0x2, 0x1f ;  /* 0x0c401f0002047f89 */ /* 0x000ee200000e0000 */
[----:B------:R-:W-:-:S04]  /*5fc0*/  FMNMX.FTZ R3, R192, R3, !PT ;  /* 0x00000003c0037209 */ /* 0x000fc80007810000 */
[----:B------:R-:W-:Y:S02]  /*5fd0*/  FMNMX.FTZ R3, R187, R3, !PT ;  /* 0x00000003bb037209 */ /* 0x000fe40007810000 */
[----:B--2---:R-:W-:Y:S02]  /*5fe0*/  FMNMX.FTZ R103, R103, R5, !PT ;  /* 0x0000000567677209 */ /* 0x004fe40007810000 */
[----:B------:R-:W-:-:S03]  /*5ff0*/  FMNMX.FTZ R3, R181, R3, !PT ;  /* 0x00000003b5037209 */ /* 0x000fc60007810000 */
[----:B------:R-:W2:Y:S01]  /*6000*/  SHFL.BFLY PT, R5, R103, 0x1, 0x1f ;  /* 0x0c201f0067057f89 */ /* 0x000ea200000e0000 */
[----:B------:R-:W-:-:S04]  /*6010*/  FMNMX.FTZ R3, R176, R3, !PT ;  /* 0x00000003b0037209 */ /* 0x000fc80007810000 */
[----:B------:R-:W-:-:S04]  /*6020*/  FMNMX.FTZ R3, R195, R3, !PT ;  /* 0x00000003c3037209 */ /* 0x000fc80007810000 */
[----:B------:R-:W-:Y:S02]  /*6030*/  FMNMX.FTZ R3, R191, R3, !PT ;  /* 0x00000003bf037209 */ /* 0x000fe40007810000 */
[----:B---3--:R-:W-:-:S05]  /*6040*/  FMNMX.FTZ R2, R2, R4, !PT ;  /* 0x0000000402027209 */ /* 0x008fca0007810000 */
[----:B------:R-:W3:Y:S01]  /*6050*/  SHFL.BFLY PT, R102, R2, 0x1, 0x1f ;  /* 0x0c201f0002667f89 */ /* 0x000ee200000e0000 */
[----:B--2---:R-:W-:-:S04]  /*6060*/  FMNMX.FTZ R103, R103, R5, !PT ;  /* 0x0000000567677209 */ /* 0x004fc80007810000 */
[C---:B------:R-:W-:Y:S01]  /*6070*/  FSETP.NEU.FTZ.AND P0, PT, R103.reuse, -INF , PT ;  /* 0xff8000006700780b */ /* 0x040fe20003f1d000 */
[----:B-1----:R-:W-:-:S05]  /*6080*/  FMUL.FTZ R12, R103, c[0x0][0x23c] ;  /* 0x00008f00670c7a20 */ /* 0x002fca0000410000 */
[----:B------:R-:W-:-:S05]  /*6090*/  FSEL R12, R12, RZ, P0 ;  /* 0x000000ff0c0c7208 */ /* 0x000fca0000000000 */
[--C-:B------:R-:W-:Y:S01]  /*60a0*/  FFMA.FTZ R8, R84, c[0x0][0x23c], -R12.reuse ;  /* 0x00008f0054087a23 */ /* 0x100fe2000001080c */
[----:B---3--:R-:W-:Y:S01]  /*60b0*/  FMNMX.FTZ R102, R2, R102, !PT ;  /* 0x0000006602667209 */ /* 0x008fe20007810000 */
[--C-:B------:R-:W-:Y:S02]  /*60c0*/  FFMA.FTZ R2, R80, c[0x0][0x23c], -R12.reuse ;  /* 0x00008f0050027a23 */ /* 0x100fe4000001080c */
[----:B------:R1:W-:Y:S01]  /*60d0*/  MUFU.EX2 R246, R8 ;  /* 0x0000000800f67308 */ /* 0x0003e20000000800 */
[--C-:B------:R-:W-:Y:S01]  /*60e0*/  FFMA.FTZ R9, R92, c[0x0][0x23c], -R12.reuse ;  /* 0x00008f005c097a23 */ /* 0x100fe2000001080c */
[----:B------:R-:W-:Y:S01]  /*60f0*/  FSETP.NEU.FTZ.AND P0, PT, R102, -INF , PT ;  /* 0xff8000006600780b */ /* 0x000fe20003f1d000 */
[----:B------:R-:W-:Y:S01]  /*6100*/  FFMA.FTZ R4, R81, c[0x0][0x23c], -R12 ;  /* 0x00008f0051047a23 */ /* 0x000fe2000001080c */
[----:B------:R-:W-:Y:S04]  /*6110*/  LDSM.16.MT88.4 R92, [R216+0xb400] ;  /* 0x00b40000d85c783b */ /* 0x000fe80000004200 */
[----:B------:R2:W-:Y:S01]  /*6120*/  MUFU.EX2 R14, R2 ;  /* 0x00000002000e7308 */ /* 0x0005e20000000800 */
[----:B------:R-:W-:Y:S01]  /*6130*/  LDSM.16.MT88.4 R80, [R218+0xa000] ;  /* 0x00a00000da50783b */ /* 0x000fe20000004200 */
[----:B-1----:R-:W-:-:S06]  /*6140*/  FMNMX.FTZ R8, R188, R3, !PT ;  /* 0x00000003bc087209 */ /* 0x002fcc0007810000 */
[----:B------:R-:W-:Y:S01]  /*6150*/  MUFU.EX2 R247, R9 ;  /* 0x0000000900f77308 */ /* 0x000fe20000000800 */
[----:B--2---:R-:W-:-:S07]  /*6160*/  FMUL.FTZ R2, R102, c[0x0][0x23c] ;  /* 0x00008f0066027a20 */ /* 0x004fce0000410000 */
[----:B------:R1:W-:Y:S01]  /*6170*/  MUFU.EX2 R15, R4 ;  /* 0x00000004000f7308 */ /* 0x0003e20000000800 */
[----:B------:R-:W-:-:S05]  /*6180*/  FSEL R2, R2, RZ, P0 ;  /* 0x000000ff02027208 */ /* 0x000fca0000000000 */
[----:B------:R-:W-:-:S04]  /*6190*/  FFMA.FTZ R0, R60, c[0x0][0x23c], -R2 ;  /* 0x00008f003c007a23 */ /* 0x000fc80000010802 */
[----:B------:R2:W-:Y:S01]  /*61a0*/  MUFU.EX2 R251, R0 ;  /* 0x0000000000fb7308 */ /* 0x0005e20000000800 */
[----:B-1----:R-:W-:-:S07]  /*61b0*/  FFMA.FTZ R4, R63, c[0x0][0x23c], -R12 ;  /* 0x00008f003f047a23 */ /* 0x002fce000001080c */
[----:B------:R1:W-:Y:S01]  /*61c0*/  MUFU.EX2 R205, R4 ;  /* 0x0000000400cd7308 */ /* 0x0003e20000000800 */
[----:B--2---:R-:W-:-:S07]  /*61d0*/  FFMA.FTZ R0, R61, c[0x0][0x23c], -R2 ;  /* 0x00008f003d007a23 */ /* 0x004fce0000010802 */
[----:B------:R2:W3:Y:S01]  /*61e0*/  MUFU.EX2 R203, R0 ;  /* 0x0000000000cb7308 */ /* 0x0004e20000000800 */
[----:B-1----:R-:W-:Y:S02]  /*61f0*/  FFMA.FTZ R4, R62, c[0x0][0x23c], -R12 ;  /* 0x00008f003e047a23 */ /* 0x002fe4000001080c */
[----:B------:R-:W-:Y:S05]  /*6200*/  LDSM.16.MT88.4 R60, [R218+0x9400] ;  /* 0x00940000da3c783b */ /* 0x000fea0000004200 */
[----:B------:R1:W4:Y:S01]  /*6210*/  MUFU.EX2 R204, R4 ;  /* 0x0000000400cc7308 */ /* 0x0003220000000800 */
[----:B--2---:R-:W-:Y:S02]  /*6220*/  FMNMX.FTZ R0, R128, R129, !PT ;  /* 0x0000008180007209 */ /* 0x004fe40007810000 */
[----:B---3--:R-:W-:-:S02]  /*6230*/  F2FP.BF16.PACK_AB R7, R203, R251 ;  /* 0x000000fbcb07723e */ /* 0x008fc400000010ff */
[----:B------:R-:W-:-:S04]  /*6240*/  FMNMX.FTZ R0, R131, R0, !PT ;  /* 0x0000000083007209 */ /* 0x000fc80007810000 */
[----:B------:R-:W-:Y:S01]  /*6250*/  FMNMX.FTZ R0, R140, R0, !PT ;  /* 0x000000008c007209 */ /* 0x000fe20007810000 */
[----:B-1----:R-:W-:Y:S01]  /*6260*/  FFMA.FTZ R4, R26, c[0x0][0x23c], -R2 ;  /* 0x00008f001a047a23 */ /* 0x002fe20000010802 */
[----:B----4-:R-:W-:Y:S02]  /*6270*/  F2FP.BF16.PACK_AB R6, R204, R205 ;  /* 0x000000cdcc06723e */ /* 0x010fe400000010ff */
[----:B------:R-:W-:Y:S01]  /*6280*/  FMNMX.FTZ R0, R198, R0, !PT ;  /* 0x00000000c6007209 */ /* 0x000fe20007810000 */
[----:B------:R1:W-:Y:S03]  /*6290*/  MUFU.EX2 R252, R4 ;  /* 0x0000000400fc7308 */ /* 0x0003e60000000800 */
[----:B------:R-:W-:-:S04]  /*62a0*/  FMNMX.FTZ R0, R200, R0, !PT ;  /* 0x00000000c8007209 */ /* 0x000fc80007810000 */
[----:B------:R-:W-:-:S04]  /*62b0*/  FMNMX.FTZ R0, R199, R0, !PT ;  /* 0x00000000c7007209 */ /* 0x000fc80007810000 */
[----:B------:R-:W-:-:S04]  /*62c0*/  FMNMX.FTZ R0, R125, R0, !PT ;  /* 0x000000007d007209 */ /* 0x000fc80007810000 */
[----:B------:R-:W-:Y:S01]  /*62d0*/  FMNMX.FTZ R0, R193, R0, !PT ;  /* 0x00000000c1007209 */ /* 0x000fe20007810000 */
[----:B-1----:R-:W-:-:S03]  /*62e0*/  FFMA.FTZ R4, R27, c[0x0][0x23c], -R2 ;  /* 0x00008f001b047a23 */ /* 0x002fc60000010802 */
[----:B------:R-:W-:Y:S01]  /*62f0*/  FMNMX.FTZ R3, R185, R0, !PT ;  /* 0x00000000b9037209 */ /* 0x000fe20007810000 */
[----:B------:R1:W2:Y:S01]  /*6300*/  MUFU.EX2 R250, R4 ;  /* 0x0000000400fa7308 */ /* 0x0002a20000000800 */
[----:B------:R-:W-:Y:S01]  /*6310*/  FMNMX.FTZ R0, R186, R8, !PT ;  /* 0x00000008ba007209 */ /* 0x000fe20007810000 */
[----:B------:R-:W-:Y:S01]  /*6320*/  FFMA.FTZ R8, R77, c[0x0][0x23c], -R12 ;  /* 0x00008f004d087a23 */ /* 0x000fe2000001080c */
[----:B------:R-:W-:-:S03]  /*6330*/  FMNMX.FTZ R3, R183, R3, !PT ;  /* 0x00000003b7037209 */ /* 0x000fc60007810000 */
[----:B------:R-:W3:Y:S01]  /*6340*/  SHFL.BFLY PT, R9, R0, 0x2, 0x1f ;  /* 0x0c401f0000097f89 */ /* 0x000ee200000e0000 */
[----:B------:R-:W-:Y:S01]  /*6350*/  FMNMX.FTZ R3, R178, R3, !PT ;  /* 0x00000003b2037209 */ /* 0x000fe20007810000 */
[----:B------:R4:W-:Y:S03]  /*6360*/  MUFU.EX2 R249, R8 ;  /* 0x0000000800f97308 */ /* 0x0009e60000000800 */
[----:B------:R-:W-:-:S04]  /*6370*/  FMNMX.FTZ R3, R196, R3, !PT ;  /* 0x00000003c4037209 */ /* 0x000fc80007810000 */
[----:B------:R-:W-:Y:S02]  /*6380*/  FMNMX.FTZ R3, R194, R3, !PT ;  /* 0x00000003c2037209 */ /* 0x000fe40007810000 */
[----:B-1----:R-:W-:Y:S02]  /*6390*/  F2FP.BF16.PACK_AB R4, R14, R15 ;  /* 0x0000000f0e04723e */ /* 0x002fe400000010ff */
[----:B------:R-:W-:Y:S02]  /*63a0*/  FMNMX.FTZ R3, R189, R3, !PT ;  /* 0x00000003bd037209 */ /* 0x000fe40007810000 */
[----:B--2---:R-:W-:Y:S02]  /*63b0*/  F2FP.BF16.PACK_AB R5, R250, R252 ;  /* 0x000000fcfa05723e */ /* 0x004fe400000010ff */
[----:B------:R-:W-:Y:S01]  /*63c0*/  FMNMX.FTZ R3, R190, R3, !PT ;  /* 0x00000003be037209 */ /* 0x000fe20007810000 */
[----:B----4-:R-:W-:-:S04]  /*63d0*/  FFMA.FTZ R8, R36, c[0x0][0x23c], -R12 ;  /* 0x00008f0024087a23 */ /* 0x010fc8000001080c */
[----:B------:R1:W2:Y:S01]  /*63e0*/  MUFU.EX2 R248, R8 ;  /* 0x0000000800f87308 */ /* 0x0002a20000000800 */
[C---:B------:R-:W-:Y:S01]  /*63f0*/  HMMA.16816.F32.BF16 R116, R4.reuse, R48, RZ ;  /* 0x000000300474723c */ /* 0x040fe200000418ff */
[----:B---3--:R-:W-:Y:S02]  /*6400*/  FMNMX.FTZ R0, R0, R9, !PT ;  /* 0x0000000900007209 */ /* 0x008fe40007810000 */
[----:B------:R-:W3:Y:S04]  /*6410*/  SHFL.BFLY PT, R9, R3, 0x2, 0x1f ;  /* 0x0c401f0003097f89 */ /* 0x000ee800000e0000 */
[----:B------:R-:W4:Y:S01]  /*6420*/  SHFL.BFLY PT, R10, R0, 0x1, 0x1f ;  /* 0x0c201f00000a7f89 */ /* 0x000f2200000e0000 */
[----:B------:R-:W-:Y:S01]  /*6430*/  HMMA.16816.F32.BF16 R112, R4, R56, RZ ;  /* 0x000000380470723c */ /* 0x000fe200000418ff */
[----:B-1----:R-:W-:-:S07]  /*6440*/  FFMA.FTZ R8, R64, c[0x0][0x23c], -R2 ;  /* 0x00008f0040087a23 */ /* 0x002fce0000010802 */
[C---:B------:R-:W-:Y:S01]  /*6450*/  HMMA.16816.F32.BF16 R84, R4.reuse, R72, RZ ;  /* 0x000000480454723c */ /* 0x040fe200000418ff */
[----:B------:R1:W-:Y:S07]  /*6460*/  MUFU.EX2 R242, R8 ;  /* 0x0000000800f27308 */ /* 0x0003ee0000000800 */
[----:B------:R-:W-:Y:S01]  /*6470*/  HMMA.16816.F32.BF16 R52, R4, R80, RZ ;  /* 0x000000500434723c */ /* 0x000fe200000418ff */
[----:B---3--:R-:W-:Y:S02]  /*6480*/  FMNMX.FTZ R3, R3, R9, !PT ;  /* 0x0000000903037209 */ /* 0x008fe40007810000 */
[----:B----4-:R-:W-:-:S03]  /*6490*/  FMNMX.FTZ R105, R0, R10, !PT ;  /* 0x0000000a00697209 */ /* 0x010fc60007810000 */
[----:B------:R-:W3:Y:S02]  /*64a0*/  SHFL.BFLY PT, R13, R3, 0x1, 0x1f ;  /* 0x0c201f00030d7f89 */ /* 0x000ee400000e0000 */
[C---:B------:R-:W-:Y:S01]  /*64b0*/  HMMA.16816.F32.BF16 R44, R4.reuse, R88, RZ ;  /* 0x00000058042c723c */ /* 0x040fe200000418ff */
[----:B--2---:R-:W-:Y:S01]  /*64c0*/  F2FP.BF16.PACK_AB R10, R248, R249 ;  /* 0x000000f9f80a723e */ /* 0x004fe200000010ff */
[----:B-1----:R-:W-:Y:S01]  /*64d0*/  FFMA.FTZ R8, R65, c[0x0][0x23c], -R2 ;  /* 0x00008f0041087a23 */ /* 0x002fe20000010802 */
[C---:B------:R-:W-:Y:S01]  /*64e0*/  FSETP.NEU.FTZ.AND P0, PT, R105.reuse, -INF , PT ;  /* 0xff8000006900780b */ /* 0x040fe20003f1d000 */
[----:B------:R-:W-:Y:S01]  /*64f0*/  FMUL.FTZ R0, R105, c[0x0][0x23c] ;  /* 0x00008f0069007a20 */ /* 0x000fe20000410000 */
[----:B------:R-:W1:Y:S01]  /*6500*/  LDSM.16.MT88.4 R64, [R216+0x9400] ;  /* 0x00940000d840783b */ /* 0x000e620000004200 */
[----:B------:R2:W4:Y:S02]  /*6510*/  MUFU.EX2 R243, R8 ;  /* 0x0000000800f37308 */ /* 0x0005240000000800 */
[----:B------:R-:W-:Y:S01]  /*6520*/  HMMA.16816.F32.BF16 R40, R4, R96, RZ ;  /* 0x000000600428723c */ /* 0x000fe200000418ff */
[----:B------:R-:W-:-:S07]  /*6530*/  FSEL R0, R0, RZ, P0 ;  /* 0x000000ff00007208 */ /* 0x000fce0000000000 */
[C---:B------:R-:W-:Y:S01]  /*6540*/  HMMA.16816.F32.BF16 R36, R4.reuse, R50, RZ ;  /* 0x000000320424723c */ /* 0x040fe200000418ff */
[--C-:B--2---:R-:W-:Y:S01]  /*6550*/  FFMA.FTZ R8, R68, c[0x0][0x23c], -R2.reuse ;  /* 0x00008f0044087a23 */ /* 0x104fe20000010802 */
[----:B----4-:R-:W-:Y:S01]  /*6560*/  F2FP.BF16.PACK_AB R9, R243, R242 ;  /* 0x000000f2f309723e */ /* 0x010fe200000010ff */
[----:B------:R-:W2:Y:S05]  /*6570*/  LDSM.16.MT88.4 R68, [R216+0xa400] ;  /* 0x00a40000d844783b */ /* 0x000eaa0000004200 */
[C---:B------:R-:W-:Y:S01]  /*6580*/  HMMA.16816.F32.BF16 R32, R4.reuse, R58, RZ ;  /* 0x0000003a0420723c */ /* 0x040fe200000418ff */
[----:B------:R4:W-:Y:S07]  /*6590*/  MUFU.EX2 R244, R8 ;  /* 0x0000000800f47308 */ /* 0x0009ee0000000800 */
[C---:B------:R-:W-:Y:S08]  /*65a0*/  HMMA.16816.F32.BF16 R28, R4.reuse, R74, RZ ;  /* 0x0000004a041c723c */ /* 0x040ff000000418ff */
[----:B------:R-:W-:Y:S01]  /*65b0*/  HMMA.16816.F32.BF16 R24, R4, R82, RZ ;  /* 0x000000520418723c */ /* 0x000fe200000418ff */
[----:B----4-:R-:W-:-:S02]  /*65c0*/  FFMA.FTZ R8, R76, c[0x0][0x23c], -R2 ;  /* 0x00008f004c087a23 */ /* 0x010fc40000010802 */
[----:B------:R-:W4:Y:S02]  /*65d0*/  LDSM.16.MT88.4 R76, [R218+0xa400] ;  /* 0x00a40000da4c783b */ /* 0x000f240000004200 */
[----:B------:R5:W1:Y:S03]  /*65e0*/  MUFU.EX2 R245, R8 ;  /* 0x0000000800f57308 */ /* 0x000a660000000800 */
[C---:B------:R-:W-:Y:S08]  /*65f0*/  HMMA.16816.F32.BF16 R20, R4.reuse, R90, RZ ;  /* 0x0000005a0414723c */ /* 0x040ff000000418ff */
[----:B------:R-:W-:Y:S01]  /*6600*/  HMMA.16816.F32.BF16 R16, R4, R98, RZ ;  /* 0x000000620410723c */ /* 0x000fe200000418ff */
[----:B-----5:R-:W-:-:S06]  /*6610*/  F2FP.BF16.PACK_AB R8, R247, R246 ;  /* 0x000000f6f708723e */ /* 0x020fcc00000010ff */
[--C-:B------:R-:W-:Y:S01]  /*6620*/  FFMA.FTZ R4, R104, c[0x0][0x23c], -R0.reuse ;  /* 0x00008f0068047a23 */ /* 0x100fe20000010800 */
[----:B---3--:R-:W-:Y:S01]  /*6630*/  FMNMX.FTZ R104, R3, R13, !PT ;  /* 0x0000000d03687209 */ /* 0x008fe20007810000 */
[----:B------:R-:W-:Y:S01]  /*6640*/  FFMA.FTZ R3, R130, c[0x0][0x23c], -R0 ;  /* 0x00008f0082037a23 */ /* 0x000fe20000010800 */
[----:B-1----:R-:W-:Y:S01]  /*6650*/  F2FP.BF16.PACK_AB R11, R245, R244 ;  /* 0x000000f4f50b723e */ /* 0x002fe200000010ff */
[----:B------:R1:W-:Y:S01]  /*6660*/  MUFU.EX2 R241, R4 ;  /* 0x0000000400f17308 */ /* 0x0003e20000000800 */
[----:B------:R-:W-:Y:S01]  /*6670*/  FSETP.NEU.FTZ.AND P0, PT, R104, -INF , PT ;  /* 0xff8000006800780b */ /* 0x000fe20003f1d000 */
[----:B------:R-:W-:-:S04]  /*6680*/  FFMA.FTZ R13, R107, c[0x0][0x23c], -R2 ;  /* 0x00008f006b0d7a23 */ /* 0x000fc80000010802 */
[C---:B------:R-:W-:Y:S02]  /*6690*/  HMMA.16816.F32.BF16 R116, R8.reuse, R64, R116 ;  /* 0x000000400874723c */ /* 0x040fe40000041874 */
[----:B------:R3:W-:Y:S06]  /*66a0*/  MUFU.EX2 R239, R3 ;  /* 0x0000000300ef7308 */ /* 0x0007ec0000000800 */
[----:B------:R-:W-:Y:S01]  /*66b0*/  HMMA.16816.F32.BF16 R132, R8, R60, R112 ;  /* 0x0000003c0884723c */ /* 0x000fe20000041870 */
[----:B-1----:R-:W-:-:S04]  /*66c0*/  FFMA.FTZ R4, R137, c[0x0][0x23c], -R0 ;  /* 0x00008f0089047a23 */ /* 0x002fc80000010800 */
[----:B------:R1:W-:Y:S03]  /*66d0*/  MUFU.EX2 R240, R4 ;  /* 0x0000000400f07308 */ /* 0x0003e60000000800 */
[----:B--2---:R-:W-:Y:S01]  /*66e0*/  HMMA.16816.F32.BF16 R148, R8, R68, R84 ;  /* 0x000000440894723c */ /* 0x004fe20000041854 */
[----:B---3--:R-:W-:-:S05]  /*66f0*/  FMUL.FTZ R3, R104, c[0x0][0x23c] ;  /* 0x00008f0068037a20 */ /* 0x008fca0000410000 */
[----:B------:R-:W-:Y:S02]  /*6700*/  FSEL R3, R3, RZ, P0 ;  /* 0x000000ff03037208 */ /* 0x000fe40000000000 */
[----:B----4-:R-:W-:Y:S01]  /*6710*/  HMMA.16816.F32.BF16 R164, R8, R76, R52 ;  /* 0x0000004c08a4723c */ /* 0x010fe20000041834 */
[----:B-1----:R-:W-:-:S07]  /*6720*/  FFMA.FTZ R4, R136, c[0x0][0x23c], -R0 ;  /* 0x00008f0088047a23 */ /* 0x002fce0000010800 */
[C---:B------:R-:W-:Y:S01]  /*6730*/  HMMA.16816.F32.BF16 R156, R8.reuse, R92, R44 ;  /* 0x0000005c089c723c */ /* 0x040fe2000004182c */
[----:B------:R1:W2:Y:S07]  /*6740*/  MUFU.EX2 R238, R4 ;  /* 0x0000000400ee7308 */ /* 0x0002ae0000000800 */
        /* <DEDUP_REMOVED lines=8> */
[----:B------:R-:W-:Y:S01]  /*67d0*/  HMMA.16816.F32.BF16 R168, R8, R78, R24 ;  /* 0x0000004e08a8723c */ /* 0x000fe20000041818 */
[----:B------:R1:W2:Y:S02]  /*67e0*/  MUFU.EX2 R214, R4 ;  /* 0x0000000400d67308 */ /* 0x0002a40000000800 */
[----:B-1----:R-:W-:Y:S01]  /*67f0*/  FFMA.FTZ R4, R131, c[0x0][0x23c], -R3 ;  /* 0x00008f0083047a23 */ /* 0x002fe20000010803 */
[----:B--2---:R-:W-:-:S04]  /*6800*/  F2FP.BF16.PACK_AB R5, R214, R237 ;  /* 0x000000edd605723e */ /* 0x004fc800000010ff */
[----:B------:R-:W-:Y:S01]  /*6810*/  HMMA.16816.F32.BF16 R128, R8, R110, R16 ;  /* 0x0000006e0880723c */ /* 0x000fe20000041810 */
[----:B------:R1:W-:Y:S02]  /*6820*/  MUFU.EX2 R215, R4 ;  /* 0x0000000400d77308 */ /* 0x0003e40000000800 */
[----:B-1----:R-:W-:-:S05]  /*6830*/  FFMA.FTZ R4, R140, c[0x0][0x23c], -R3 ;  /* 0x00008f008c047a23 */ /* 0x002fca0000010803 */
[----:B------:R-:W-:Y:S01]  /*6840*/  HMMA.16816.F32.BF16 R140, R8, R94, R20 ;  /* 0x0000005e088c723c */ /* 0x000fe20000041814 */
[----:B------:R1:W2:Y:S06]  /*6850*/  MUFU.EX2 R236, R4 ;  /* 0x0000000400ec7308 */ /* 0x0002ac0000000800 */
[----:B------:R-:W-:-:S04]  /*6860*/  FFMA.FTZ R8, R202, c[0x0][0x23c], -R0 ;  /* 0x00008f00ca087a23 */ /* 0x000fc80000010800 */
[----:B------:R3:W-:Y:S01]  /*6870*/  MUFU.EX2 R213, R8 ;  /* 0x0000000800d57308 */ /* 0x0007e20000000800 */
[----:B-1----:R-:W-:Y:S01]  /*6880*/  FFMA.FTZ R4, R197, c[0x0][0x23c], -R0 ;  /* 0x00008f00c5047a23 */ /* 0x002fe20000010800 */
[----:B--2---:R-:W-:-:S06]  /*6890*/  F2FP.BF16.PACK_AB R7, R236, R215 ;  /* 0x000000d7ec07723e */ /* 0x004fcc00000010ff */
[----:B------:R1:W2:Y:S01]  /*68a0*/  MUFU.EX2 R210, R4 ;  /* 0x0000000400d27308 */ /* 0x0002a20000000800 */
[----:B---3--:R-:W-:-:S07]  /*68b0*/  FFMA.FTZ R8, R201, c[0x0][0x23c], -R0 ;  /* 0x00008f00c9087a23 */ /* 0x008fce0000010800 */
[----:B------:R3:W-:Y:S01]  /*68c0*/  MUFU.EX2 R212, R8 ;  /* 0x0000000800d47308 */ /* 0x0007e20000000800 */
[----:B-1----:R-:W-:-:S07]  /*68d0*/  F2FP.BF16.PACK_AB R4, R239, R241 ;  /* 0x000000f1ef04723e */ /* 0x002fce00000010ff */
[----:B------:R-:W-:Y:S01]  /*68e0*/  HMMA.16816.F32.BF16 R32, R4, R56, RZ ;  /* 0x000000380420723c */ /* 0x000fe200000418ff */
[----:B---3--:R-:W-:-:S04]  /*68f0*/  FFMA.FTZ R8, R124, c[0x0][0x23c], -R0 ;  /* 0x00008f007c087a23 */ /* 0x008fc80000010800 */
[----:B------:R1:W-:Y:S03]  /*6900*/  MUFU.EX2 R211, R8 ;  /* 0x0000000800d37308 */ /* 0x0003e60000000800 */
[C---:B------:R-:W-:Y:S08]  /*6910*/  HMMA.16816.F32.BF16 R28, R4.reuse, R72, RZ ;  /* 0x00000048041c723c */ /* 0x040ff000000418ff */
[----:B------:R-:W-:Y:S01]  /*6920*/  HMMA.16816.F32.BF16 R40, R4, R48, RZ ;  /* 0x000000300428723c */ /* 0x000fe200000418ff */
[----:B-1----:R-:W-:-:S07]  /*6930*/  FFMA.FTZ R8, R198, c[0x0][0x23c], -R3 ;  /* 0x00008f00c6087a23 */ /* 0x002fce0000010803 */
[C---:B------:R-:W-:Y:S01]  /*6940*/  HMMA.16816.F32.BF16 R44, R4.reuse, R58, RZ ;  /* 0x0000003a042c723c */ /* 0x040fe200000418ff */
[----:B------:R1:W-:Y:S07]  /*6950*/  MUFU.EX2 R198, R13 ;  /* 0x0000000d00c67308 */ /* 0x0003ee0000000800 */
[C---:B------:R-:W-:Y:S01]  /*6960*/  HMMA.16816.F32.BF16 R24, R4.reuse, R96, RZ ;  /* 0x000000600418723c */ /* 0x040fe200000418ff */
[----:B------:R3:W-:Y:S07]  /*6970*/  MUFU.EX2 R206, R8 ;  /* 0x0000000800ce7308 */ /* 0x0007ee0000000800 */
[----:B------:R-:W-:Y:S01]  /*6980*/  HMMA.16816.F32.BF16 R48, R4, R50, RZ ;  /* 0x000000320430723c */ /* 0x000fe200000418ff */
[----:B-1----:R-:W-:-:S04]  /*6990*/  FFMA.FTZ R13, R192, c[0x0][0x23c], -R0 ;  /* 0x00008f00c00d7a23 */ /* 0x002fc80000010800 */
[----:B------:R1:W-:Y:S03]  /*69a0*/  MUFU.EX2 R197, R13 ;  /* 0x0000000d00c57308 */ /* 0x0003e60000000800 */
[----:B------:R-:W-:Y:S01]  /*69b0*/  HMMA.16816.F32.BF16 R36, R4, R74, RZ ;  /* 0x0000004a0424723c */ /* 0x000fe200000418ff */
[----:B---3--:R-:W-:-:S04]  /*69c0*/  FFMA.FTZ R8, R200, c[0x0][0x23c], -R3 ;  /* 0x00008f00c8087a23 */ /* 0x008fc80000010803 */
[----:B------:R3:W4:Y:S03]  /*69d0*/  MUFU.EX2 R209, R8 ;  /* 0x0000000800d17308 */ /* 0x0007260000000800 */
[----:B------:R-:W-:Y:S01]  /*69e0*/  HMMA.16816.F32.BF16 R20, R4, R80, RZ ;  /* 0x000000500414723c */ /* 0x000fe200000418ff */
[----:B-1----:R-:W-:-:S07]  /*69f0*/  FFMA.FTZ R13, R181, c[0x0][0x23c], -R0 ;  /* 0x00008f00b50d7a23 */ /* 0x002fce0000010800 */
[----:B------:R-:W-:Y:S01]  /*6a00*/  HMMA.16816.F32.BF16 R52, R4, R82, RZ ;  /* 0x000000520434723c */ /* 0x000fe200000418ff */
[----:B---3--:R-:W-:-:S07]  /*6a10*/  FFMA.FTZ R8, R199, c[0x0][0x23c], -R3 ;  /* 0x00008f00c7087a23 */ /* 0x008fce0000010803 */
[C---:B------:R-:W-:Y:S01]  /*6a20*/  HMMA.16816.F32.BF16 R16, R4.reuse, R88, RZ ;  /* 0x000000580410723c */ /* 0x040fe200000418ff */
[----:B------:R1:W-:Y:S07]  /*6a30*/  MUFU.EX2 R208, R8 ;  /* 0x0000000800d07308 */ /* 0x0003ee0000000800 */
[C---:B------:R-:W-:Y:S08]  /*6a40*/  HMMA.16816.F32.BF16 R56, R4.reuse, R90, RZ ;  /* 0x0000005a0438723c */ /* 0x040ff000000418ff */
[----:B------:R-:W-:Y:S01]  /*6a50*/  HMMA.16816.F32.BF16 R96, R4, R98, RZ ;  /* 0x000000620460723c */ /* 0x000fe200000418ff */
[----:B-1----:R-:W-:-:S04]  /*6a60*/  FFMA.FTZ R8, R125, c[0x0][0x23c], -R3 ;  /* 0x00008f007d087a23 */ /* 0x002fc80000010803 */
[----:B------:R-:W1:Y:S02]  /*6a70*/  MUFU.EX2 R207, R8 ;  /* 0x0000000800cf7308 */ /* 0x000e640000000800 */
[----:B--2---:R-:W-:Y:S02]  /*6a80*/  F2FP.BF16.PACK_AB R4, R213, R210 ;  /* 0x000000d2d504723e */ /* 0x004fe400000010ff */
[----:B----4-:R-:W-:Y:S02]  /*6a90*/  F2FP.BF16.PACK_AB R5, R209, R206 ;  /* 0x000000ced105723e */ /* 0x010fe400000010ff */
[----:B------:R-:W-:Y:S02]  /*6aa0*/  F2FP.BF16.PACK_AB R6, R211, R212 ;  /* 0x000000d4d306723e */ /* 0x000fe400000010ff */
[----:B-1----:R-:W-:Y:S01]  /*6ab0*/  F2FP.BF16.PACK_AB R7, R207, R208 ;  /* 0x000000d0cf07723e */ /* 0x002fe200000010ff */
[----:B------:R-:W-:-:S06]  /*6ac0*/  FFMA.FTZ R8, R173, c[0x0][0x23c], -R12 ;  /* 0x00008f00ad087a23 */ /* 0x000fcc000001080c */
[C---:B------:R-:W-:Y:S01]  /*6ad0*/  HMMA.16816.F32.BF16 R112, R4.reuse, R60, R32 ;  /* 0x0000003c0470723c */ /* 0x040fe20000041820 */
[----:B------:R-:W-:Y:S06]  /*6ae0*/  LDSM.16.MT88.4 R32, [R216+0xb800] ;  /* 0x00b80000d820783b */ /* 0x000fec0000004200 */
[----:B------:R-:W-:Y:S01]  /*6af0*/  MOV R61, R205 ;  /* 0x000000cd003d7202 */ /* 0x000fe20000000f00 */
[C---:B------:R-:W-:Y:S01]  /*6b00*/  HMMA.16816.F32.BF16 R88, R4.reuse, R68, R28 ;  /* 0x000000440458723c */ /* 0x040fe2000004181c */
[----:B------:R1:W-:Y:S01]  /*6b10*/  MUFU.EX2 R205, R8 ;  /* 0x0000000800cd7308 */ /* 0x0003e20000000800 */
[----:B------:R-:W-:Y:S01]  /*6b20*/  MOV R60, R204 ;  /* 0x000000cc003c7202 */ /* 0x000fe20000000f00 */
[----:B------:R-:W-:Y:S04]  /*6b30*/  LDSM.16.MT88.4 R28, [R218+0xb800] ;  /* 0x00b80000da1c783b */ /* 0x000fe80000004200 */
[----:B------:R-:W-:Y:S01]  /*6b40*/  MOV R69, R203 ;  /* 0x000000cb00457202 */ /* 0x000fe20000000f00 */
[C---:B------:R-:W-:Y:S08]  /*6b50*/  HMMA.16816.F32.BF16 R124, R4.reuse, R64, R40 ;  /* 0x00000040047c723c */ /* 0x040ff00000041828 */
[----:B------:R-:W-:Y:S01]  /*6b60*/  HMMA.16816.F32.BF16 R64, R4, R66, R48 ;  /* 0x000000420440723c */ /* 0x000fe20000041830 */
[----:B-1----:R-:W-:-:S04]  /*6b70*/  FFMA.FTZ R8, R160, c[0x0][0x23c], -R12 ;  /* 0x00008f00a0087a23 */ /* 0x002fc8000001080c */
[----:B------:R1:W-:Y:S03]  /*6b80*/  MUFU.EX2 R204, R8 ;  /* 0x0000000800cc7308 */ /* 0x0003e60000000800 */
[C---:B------:R-:W-:Y:S08]  /*6b90*/  HMMA.16816.F32.BF16 R48, R4.reuse, R62, R44 ;  /* 0x0000003e0430723c */ /* 0x040ff0000004182c */
[----:B------:R-:W-:Y:S01]  /*6ba0*/  HMMA.16816.F32.BF16 R40, R4, R78, R52 ;  /* 0x0000004e0428723c */ /* 0x000fe20000041834 */
[----:B-1----:R-:W-:-:S07]  /*6bb0*/  FFMA.FTZ R8, R106, c[0x0][0x23c], -R12 ;  /* 0x00008f006a087a23 */ /* 0x002fce000001080c */
[C---:B------:R-:W-:Y:S01]  /*6bc0*/  HMMA.16816.F32.BF16 R84, R4.reuse, R76, R20 ;  /* 0x0000004c0454723c */ /* 0x040fe20000041814 */
[----:B------:R1:W-:Y:S01]  /*6bd0*/  MUFU.EX2 R203, R8 ;  /* 0x0000000800cb7308 */ /* 0x0003e20000000800 */
[----:B------:R-:W2:Y:S06]  /*6be0*/  LDSM.16.MT88.4 R20, [R216+0x9800] ;  /* 0x00980000d814783b */ /* 0x000eac0000004200 */
[C---:B------:R-:W-:Y:S01]  /*6bf0*/  HMMA.16816.F32.BF16 R72, R4.reuse, R92, R16 ;  /* 0x0000005c0448723c */ /* 0x040fe20000041810 */
[----:B------:R-:W3:Y:S07]  /*6c00*/  LDSM.16.MT88.4 R16, [R218+0x9800] ;  /* 0x00980000da10783b */ /* 0x000eee0000004200 */
[C---:B------:R-:W-:Y:S01]  /*6c10*/  HMMA.16816.F32.BF16 R80, R4.reuse, R108, R24 ;  /* 0x0000006c0450723c */ /* 0x040fe20000041818 */
[----:B-1----:R-:W-:Y:S01]  /*6c20*/  FFMA.FTZ R8, R100, c[0x0][0x23c], -R12 ;  /* 0x00008f0064087a23 */ /* 0x002fe2000001080c */
[----:B------:R-:W1:Y:S03]  /*6c30*/  LDSM.16.MT88.4 R24, [R218+0xa800] ;  /* 0x00a80000da18783b */ /* 0x000e660000004200 */
[----:B------:R4:W5:Y:S03]  /*6c40*/  MUFU.EX2 R202, R8 ;  /* 0x0000000800ca7308 */ /* 0x0009660000000800 */
[C---:B------:R-:W-:Y:S08]  /*6c50*/  HMMA.16816.F32.BF16 R36, R4.reuse, R70, R36 ;  /* 0x000000460424723c */ /* 0x040ff00000041824 */
[----:B------:R-:W-:Y:S01]  /*6c60*/  HMMA.16816.F32.BF16 R44, R4, R94, R56 ;  /* 0x0000005e042c723c */ /* 0x000fe20000041838 */
[----:B----4-:R-:W-:-:S07]  /*6c70*/  FFMA.FTZ R8, R179, c[0x0][0x23c], -R2 ;  /* 0x00008f00b3087a23 */ /* 0x010fce0000010802 */
[----:B------:R-:W-:Y:S01]  /*6c80*/  HMMA.16816.F32.BF16 R52, R4, R110, R96 ;  /* 0x0000006e0434723c */ /* 0x000fe20000041860 */
[----:B------:R4:W-:Y:S06]  /*6c90*/  MUFU.EX2 R201, R8 ;  /* 0x0000000800c97308 */ /* 0x0009ec0000000800 */
[----:B------:R-:W-:Y:S01]  /*6ca0*/  FFMA.FTZ R4, R187, c[0x0][0x23c], -R0 ;  /* 0x00008f00bb047a23 */ /* 0x000fe20000010800 */
[----:B-----5:R-:W-:Y:S01]  /*6cb0*/  F2FP.BF16.PACK_AB R6, R202, R203 ;  /* 0x000000cbca06723e */ /* 0x020fe200000010ff */
[----:B------:R5:W-:Y:S01]  /*6cc0*/  MUFU.EX2 R187, R13 ;  /* 0x0000000d00bb7308 */ /* 0x000be20000000800 */
[----:B----4-:R-:W-:-:S07]  /*6cd0*/  FFMA.FTZ R8, R162, c[0x0][0x23c], -R2 ;  /* 0x00008f00a2087a23 */ /* 0x010fce0000010802 */
[----:B------:R4:W-:Y:S01]  /*6ce0*/  MUFU.EX2 R192, R4 ;  /* 0x0000000400c07308 */ /* 0x0009e20000000800 */
[----:B-----5:R-:W-:-:S07]  /*6cf0*/  FFMA.FTZ R13, R176, c[0x0][0x23c], -R0 ;  /* 0x00008f00b00d7a23 */ /* 0x020fce0000010800 */
[----:B------:R5:W1:Y:S08]  /*6d00*/  MUFU.EX2 R200, R8 ;  /* 0x0000000800c87308 */ /* 0x000a700000000800 */
[----:B------:R2:W-:Y:S01]  /*6d10*/  MUFU.EX2 R181, R13 ;  /* 0x0000000d00b57308 */ /* 0x0005e20000000800 */
[----:B----4-:R-:W-:Y:S01]  /*6d20*/  F2FP.BF16.PACK_AB R4, R204, R205 ;  /* 0x000000cdcc04723e */ /* 0x010fe200000010ff */
[----:B-----5:R-:W-:Y:S01]  /*6d30*/  FFMA.FTZ R8, R161, c[0x0][0x23c], -R2 ;  /* 0x00008f00a1087a23 */ /* 0x020fe20000010802 */
[----:B-1----:R-:W-:-:S05]  /*6d40*/  F2FP.BF16.PACK_AB R5, R200, R201 ;  /* 0x000000c9c805723e */ /* 0x002fca00000010ff */
[----:B------:R1:W4:Y:S01]  /*6d50*/  MUFU.EX2 R199, R8 ;  /* 0x0000000800c77308 */ /* 0x0003220000000800 */
[----:B--2---:R-:W-:Y:S01]  /*6d60*/  FFMA.FTZ R13, R193, c[0x0][0x23c], -R3 ;  /* 0x00008f00c10d7a23 */ /* 0x004fe20000010803 */
[----:B------:R-:W-:-:S06]  /*6d70*/  MOV R193, R69 ;  /* 0x0000004500c17202 */ /* 0x000fcc0000000f00 */
[----:B------:R2:W-:Y:S01]  /*6d80*/  MUFU.EX2 R179, R13 ;  /* 0x0000000d00b37308 */ /* 0x0005e20000000800 */
[----:B-1----:R-:W1:Y:S01]  /*6d90*/  LDSM.16.MT88.4 R8, [R216+0xa800] ;  /* 0x00a80000d808783b */ /* 0x002e620000004200 */
[----:B----4-:R-:W-:Y:S01]  /*6da0*/  F2FP.BF16.PACK_AB R7, R198, R199 ;  /* 0x000000c7c607723e */ /* 0x010fe200000010ff */
[----:B--2---:R-:W-:-:S06]  /*6db0*/  FFMA.FTZ R13, R185, c[0x0][0x23c], -R3 ;  /* 0x00008f00b90d7a23 */ /* 0x004fcc0000010803 */
[C---:B------:R-:W-:Y:S01]  /*6dc0*/  HMMA.16816.F32.BF16 R116, R4.reuse, R20, R116 ;  /* 0x000000140474723c */ /* 0x040fe20000041874 */
[----:B------:R-:W-:Y:S01]  /*6dd0*/  MOV R185, R60 ;  /* 0x0000003c00b97202 */ /* 0x000fe20000000f00 */
[----:B------:R2:W4:Y:S06]  /*6de0*/  MUFU.EX2 R176, R13 ;  /* 0x0000000d00b07308 */ /* 0x00052c0000000800 */
[C---:B---3--:R-:W-:Y:S08]  /*6df0*/  HMMA.16816.F32.BF16 R132, R4.reuse, R16, R132 ;  /* 0x000000100484723c */ /* 0x048ff00000041884 */
[----:B------:R-:W-:Y:S01]  /*6e00*/  HMMA.16816.F32.BF16 R164, R4, R24, R164 ;  /* 0x0000001804a4723c */ /* 0x000fe200000418a4 */
[----:B--2---:R-:W-:Y:S01]  /*6e10*/  FFMA.FTZ R13, R183, c[0x0][0x23c], -R3 ;  /* 0x00008f00b70d7a23 */ /* 0x004fe20000010803 */
[----:B------:R-:W-:-:S03]  /*6e20*/  MOV R183, R61 ;  /* 0x0000003d00b77202 */ /* 0x000fc60000000f00 */
[----:B------:R2:W-:Y:S03]  /*6e30*/  MUFU.EX2 R107, R13 ;  /* 0x0000000d006b7308 */ /* 0x0005e60000000800 */
[C---:B------:R-:W-:Y:S01]  /*6e40*/  HMMA.16816.F32.BF16 R96, R4.reuse, R32, R156 ;  /* 0x000000200460723c */ /* 0x040fe2000004189c */
[----:B------:R-:W-:Y:S07]  /*6e50*/  LDSM.16.MT88.4 R156, [R216+0xac00] ;  /* 0x00ac0000d89c783b */ /* 0x000fee0000004200 */
[----:B-1----:R-:W-:Y:S01]  /*6e60*/  HMMA.16816.F32.BF16 R148, R4, R8, R148 ;  /* 0x000000080494723c */ /* 0x002fe20000041894 */
[----:B--2---:R-:W-:-:S07]  /*6e70*/  FFMA.FTZ R13, R178, c[0x0][0x23c], -R3 ;  /* 0x00008f00b20d7a23 */ /* 0x004fce0000010803 */
[C---:B------:R-:W-:Y:S01]  /*6e80*/  HMMA.16816.F32.BF16 R108, R4.reuse, R28, R144 ;  /* 0x0000001c046c723c */ /* 0x040fe20000041890 */
[----:B------:R-:W-:Y:S01]  /*6e90*/  MOV R178, R15 ;  /* 0x0000000f00b27202 */ /* 0x000fe20000000f00 */
[----:B------:R1:W2:Y:S06]  /*6ea0*/  MUFU.EX2 R106, R13 ;  /* 0x0000000d006a7308 */ /* 0x0002ac0000000800 */
[C---:B------:R-:W-:Y:S08]  /*6eb0*/  HMMA.16816.F32.BF16 R120, R4.reuse, R22, R120 ;  /* 0x000000160478723c */ /* 0x040ff00000041878 */
[----:B------:R-:W-:Y:S01]  /*6ec0*/  HMMA.16816.F32.BF16 R136, R4, R18, R136 ;  /* 0x000000120488723c */ /* 0x000fe20000041888 */
[----:B-1----:R-:W-:Y:S01]  /*6ed0*/  FFMA.FTZ R13, R182, c[0x0][0x23c], -R12 ;  /* 0x00008f00b60d7a23 */ /* 0x002fe2000001080c */
[----:B------:R-:W-:-:S03]  /*6ee0*/  MOV R182, R14 ;  /* 0x0000000e00b67202 */ /* 0x000fc60000000f00 */
[----:B------:R-:W-:Y:S03]  /*6ef0*/  MUFU.EX2 R100, R13 ;  /* 0x0000000d00647308 */ /* 0x000fe60000000800 */
[C---:B------:R-:W-:Y:S08]  /*6f00*/  HMMA.16816.F32.BF16 R152, R4.reuse, R10, R152 ;  /* 0x0000000a0498723c */ /* 0x040ff00000041898 */
[C---:B------:R-:W-:Y:S08]  /*6f10*/  HMMA.16816.F32.BF16 R168, R4.reuse, R26, R168 ;  /* 0x0000001a04a8723c */ /* 0x040ff000000418a8 */
[C---:B------:R-:W-:Y:S01]  /*6f20*/  HMMA.16816.F32.BF16 R76, R4.reuse, R34, R140 ;  /* 0x00000022044c723c */ /* 0x040fe2000004188c */
[----:B------:R-:W-:Y:S07]  /*6f30*/  LDSM.16.MT88.4 R140, [R218+0x9c00] ;  /* 0x009c0000da8c783b */ /* 0x000fee0000004200 */
[----:B------:R-:W-:Y:S07]  /*6f40*/  HMMA.16816.F32.BF16 R56, R4, R30, R128 ;  /* 0x0000001e0438723c */ /* 0x000fee0000041880 */
[----:B------:R-:W-:-:S02]  /*6f50*/  F2FP.BF16.PACK_AB R4, R192, R197 ;  /* 0x000000c5c004723e */ /* 0x000fc400000010ff */
[----:B----4-:R-:W-:Y:S02]  /*6f60*/  F2FP.BF16.PACK_AB R5, R176, R179 ;  /* 0x000000b3b005723e */ /* 0x010fe400000010ff */
[----:B------:R-:W-:Y:S02]  /*6f70*/  F2FP.BF16.PACK_AB R6, R181, R187 ;  /* 0x000000bbb506723e */ /* 0x000fe400000010ff */
[----:B--2---:R-:W-:-:S07]  /*6f80*/  F2FP.BF16.PACK_AB R7, R106, R107 ;  /* 0x0000006b6a07723e */ /* 0x004fce00000010ff */
[C---:B------:R-:W-:Y:S07]  /*6f90*/  HMMA.16816.F32.BF16 R144, R4.reuse, R8, R88 ;  /* 0x000000080490723c */ /* 0x040fee0000041858 */
[--C-:B------:R-:W-:Y:S01]  /*6fa0*/  FFMA.FTZ R8, R174, c[0x0][0x23c], -R12.reuse ;  /* 0x00008f00ae087a23 */ /* 0x100fe2000001080c */
[C---:B------:R-:W-:Y:S03]  /*6fb0*/  HMMA.16816.F32.BF16 R64, R4.reuse, R22, R64 ;  /* 0x000000160440723c */ /* 0x040fe60000041840 */
[----:B------:R1:W2:Y:S05]  /*6fc0*/  MUFU.EX2 R23, R8 ;  /* 0x0000000800177308 */ /* 0x0002aa0000000800 */
[C---:B------:R-:W-:Y:S01]  /*6fd0*/  HMMA.16816.F32.BF16 R60, R4.reuse, R20, R124 ;  /* 0x00000014043c723c */ /* 0x040fe2000004187c */
[----:B------:R-:W-:Y:S07]  /*6fe0*/  LDSM.16.MT88.4 R124, [R216+0x9c00] ;  /* 0x009c0000d87c783b */ /* 0x000fee0000004200 */
        /* <DEDUP_REMOVED lines=8> */
[----:B------:R-:W1:Y:S01]  /*7070*/  LDSM.16.MT88.4 R80, [R216+0xbc00] ;  /* 0x00bc0000d850783b */ /* 0x000e620000004200 */
[----:B------:R2:W3:Y:S06]  /*7080*/  MUFU.EX2 R21, R8 ;  /* 0x0000000800157308 */ /* 0x0004ec0000000800 */
[C---:B------:R-:W-:Y:S08]  /*7090*/  HMMA.16816.F32.BF16 R36, R4.reuse, R10, R36 ;  /* 0x0000000a0424723c */ /* 0x040ff00000041824 */
[----:B------:R-:W-:Y:S01]  /*70a0*/  HMMA.16816.F32.BF16 R40, R4, R26, R40 ;  /* 0x0000001a0428723c */ /* 0x000fe20000041828 */
[----:B--2---:R-:W-:Y:S01]  /*70b0*/  FFMA.FTZ R8, R184, c[0x0][0x23c], -R2 ;  /* 0x00008f00b8087a23 */ /* 0x004fe20000010802 */
[----:B---3--:R-:W-:-:S03]  /*70c0*/  F2FP.BF16.PACK_AB R94, R21, R22 ;  /* 0x00000016155e723e */ /* 0x008fc600000010ff */
[----:B------:R2:W-:Y:S03]  /*70d0*/  MUFU.EX2 R20, R8 ;  /* 0x0000000800147308 */ /* 0x0005e60000000800 */
[C---:B------:R-:W-:Y:S08]  /*70e0*/  HMMA.16816.F32.BF16 R68, R4.reuse, R32, R72 ;  /* 0x000000200444723c */ /* 0x040ff00000041848 */
[----:B------:R-:W-:Y:S01]  /*70f0*/  HMMA.16816.F32.BF16 R44, R4, R34, R44 ;  /* 0x00000022042c723c */ /* 0x000fe2000004182c */
[----:B--2---:R-:W-:-:S07]  /*7100*/  FFMA.FTZ R8, R180, c[0x0][0x23c], -R2 ;  /* 0x00008f00b4087a23 */ /* 0x004fce0000010802 */
[----:B------:R-:W-:Y:S01]  /*7110*/  HMMA.16816.F32.BF16 R52, R4, R30, R52 ;  /* 0x0000001e0434723c */ /* 0x000fe20000041834 */
[----:B------:R-:W2:Y:S01]  /*7120*/  LDSM.16.MT88.4 R4, [R218+0xbc00] ;  /* 0x00bc0000da04783b */ /* 0x000ea20000004200 */
[----:B------:R3:W4:Y:S02]  /*7130*/  MUFU.EX2 R19, R8 ;  /* 0x0000000800137308 */ /* 0x0007240000000800 */
[--C-:B---3--:R-:W-:Y:S01]  /*7140*/  FFMA.FTZ R8, R175, c[0x0][0x23c], -R2.reuse ;  /* 0x00008f00af087a23 */ /* 0x108fe20000010802 */
[----:B----4-:R-:W-:Y:S01]  /*7150*/  F2FP.BF16.PACK_AB R93, R19, R20 ;  /* 0x00000014135d723e */ /* 0x010fe200000010ff */
[----:B------:R-:W-:Y:S01]  /*7160*/  FFMA.FTZ R2, R177, c[0x0][0x23c], -R2 ;  /* 0x00008f00b1027a23 */ /* 0x000fe20000010802 */
[----:B------:R-:W3:Y:S03]  /*7170*/  LDSM.16.MT88.4 R172, [R218+0xac00] ;  /* 0x00ac0000daac783b */ /* 0x000ee60000004200 */
        /* <DEDUP_REMOVED lines=8> */
[----:B--2---:R-:W-:Y:S01]  /*7200*/  HMMA.16816.F32.BF16 R88, R92, R4, R108 ;  /* 0x000000045c58723c */ /* 0x004fe2000004186c */
[----:B-1----:R-:W-:-:S04]  /*7210*/  FFMA.FTZ R2, R191, c[0x0][0x23c], -R0 ;  /* 0x00008f00bf027a23 */ /* 0x002fc80000010800 */
[----:B------:R1:W2:Y:S03]  /*7220*/  MUFU.EX2 R15, R2 ;  /* 0x00000002000f7308 */ /* 0x0002a60000000800 */
[C---:B------:R-:W-:Y:S08]  /*7230*/  HMMA.16816.F32.BF16 R116, R92.reuse, R124, R116 ;  /* 0x0000007c5c74723c */ /* 0x040ff00000041874 */
[----:B------:R-:W-:Y:S01]  /*7240*/  HMMA.16816.F32.BF16 R120, R92, R126, R120 ;  /* 0x0000007e5c78723c */ /* 0x000fe20000041878 */
[--C-:B-1----:R-:W-:Y:S01]  /*7250*/  FFMA.FTZ R2, R188, c[0x0][0x23c], -R0.reuse ;  /* 0x00008f00bc027a23 */ /* 0x102fe20000010800 */
[----:B--2---:R-:W-:Y:S01]  /*7260*/  F2FP.BF16.PACK_AB R96, R15, R16 ;  /* 0x000000100f60723e */ /* 0x004fe200000010ff */
[----:B------:R-:W-:-:S05]  /*7270*/  FFMA.FTZ R0, R186, c[0x0][0x23c], -R0 ;  /* 0x00008f00ba007a23 */ /* 0x000fca0000010800 */
[C---:B------:R-:W-:Y:S01]  /*7280*/  HMMA.16816.F32.BF16 R132, R92.reuse, R140, R132 ;  /* 0x0000008c5c84723c */ /* 0x040fe20000041884 */
[----:B------:R1:W-:Y:S07]  /*7290*/  MUFU.EX2 R14, R2 ;  /* 0x00000002000e7308 */ /* 0x0003ee0000000800 */
[C---:B------:R-:W-:Y:S01]  /*72a0*/  HMMA.16816.F32.BF16 R136, R92.reuse, R142, R136 ;  /* 0x0000008e5c88723c */ /* 0x040fe20000041888 */
[----:B------:R2:W4:Y:S07]  /*72b0*/  MUFU.EX2 R13, R0 ;  /* 0x00000000000d7308 */ /* 0x00052e0000000800 */
[----:B------:R-:W-:Y:S01]  /*72c0*/  HMMA.16816.F32.BF16 R148, R92, R156, R148 ;  /* 0x0000009c5c94723c */ /* 0x000fe20000041894 */
[----:B-1----:R-:W-:-:S04]  /*72d0*/  FADD.FTZ R2, R237, R214 ;  /* 0x000000d6ed027221 */ /* 0x002fc80000010000 */
[----:B------:R-:W-:-:S03]  /*72e0*/  FADD.FTZ R2, R215, R2 ;  /* 0x00000002d7027221 */ /* 0x000fc60000010000 */
[C---:B------:R-:W-:Y:S01]  /*72f0*/  HMMA.16816.F32.BF16 R152, R92.reuse, R158, R152 ;  /* 0x0000009e5c98723c */ /* 0x040fe20000041898 */
[----:B--2---:R-:W-:Y:S01]  /*7300*/  FFMA.FTZ R0, R196, c[0x0][0x23c], -R3 ;  /* 0x00008f00c4007a23 */ /* 0x004fe20000010803 */
[----:B----4-:R-:W-:Y:S01]  /*7310*/  F2FP.BF16.PACK_AB R98, R13, R14 ;  /* 0x0000000e0d62723e */ /* 0x010fe200000010ff */
[----:B------:R-:W-:Y:S02]  /*7320*/  FADD.FTZ R2, R236, R2 ;  /* 0x00000002ec027221 */ /* 0x000fe40000010000 */
[----:B------:R1:W-:Y:S02]  /*7330*/  MUFU.EX2 R12, R0 ;  /* 0x00000000000c7308 */ /* 0x0003e40000000800 */
[----:B------:R-:W-:Y:S01]  /*7340*/  FADD.FTZ R2, R206, R2 ;  /* 0x00000002ce027221 */ /* 0x000fe20000010000 */
[----:B---3--:R-:W-:Y:S03]  /*7350*/  HMMA.16816.F32.BF16 R164, R92, R172, R164 ;  /* 0x000000ac5ca4723c */ /* 0x008fe600000418a4 */
[----:B------:R-:W-:-:S05]  /*7360*/  FADD.FTZ R2, R209, R2 ;  /* 0x00000002d1027221 */ /* 0x000fca0000010000 */
[----:B------:R-:W-:Y:S01]  /*7370*/  HMMA.16816.F32.BF16 R168, R92, R174, R168 ;  /* 0x000000ae5ca8723c */ /* 0x000fe200000418a8 */
[----:B-1----:R-:W-:-:S07]  /*7380*/  FFMA.FTZ R0, R194, c[0x0][0x23c], -R3 ;  /* 0x00008f00c2007a23 */ /* 0x002fce0000010803 */
[C---:B------:R-:W-:Y:S01]  /*7390*/  HMMA.16816.F32.BF16 R76, R92.reuse, R82, R76 ;  /* 0x000000525c4c723c */ /* 0x040fe2000004184c */
[----:B------:R1:W2:Y:S07]  /*73a0*/  MUFU.EX2 R11, R0 ;  /* 0x00000000000b7308 */ /* 0x0002ae0000000800 */
[----:B------:R-:W-:Y:S01]  /*73b0*/  HMMA.16816.F32.BF16 R92, R92, R6, R56 ;  /* 0x000000065c5c723c */ /* 0x000fe20000041838 */
[--C-:B-1----:R-:W-:Y:S01]  /*73c0*/  FFMA.FTZ R0, R189, c[0x0][0x23c], -R3.reuse ;  /* 0x00008f00bd007a23 */ /* 0x102fe20000010803 */
[----:B--2---:R-:W-:Y:S01]  /*73d0*/  F2FP.BF16.PACK_AB R97, R11, R12 ;  /* 0x0000000c0b61723e */ /* 0x004fe200000010ff */
[----:B------:R-:W-:-:S02]  /*73e0*/  FFMA.FTZ R3, R190, c[0x0][0x23c], -R3 ;  /* 0x00008f00be037a23 */ /* 0x000fc40000010803 */
        /* <DEDUP_REMOVED lines=82> */
[----:B-1----:R-:W-:Y:S02]  /*7910*/  IADD3 R2, R107, -0x2, RZ ;  /* 0xfffffffe6b027810 */ /* 0x002fe40007ffe0ff */
[----:B---3--:R-:W-:Y:S02]  /*7920*/  ISETP.GE.AND P4, PT, R24, c[0x0][0x220], PT ;  /* 0x0000880018007a0c */ /* 0x008fe40003f86270 */
[----:B----4-:R-:W-:Y:S01]  /*7930*/  ISETP.GE.AND P3, PT, R178, c[0x0][0x220], PT ;  /* 0x00008800b2007a0c */ /* 0x010fe20003f66270 */
[----:B------:R-:W-:Y:S01]  /*7940*/  IMAD R0, R2, UR6, RZ ;  /* 0x0000000602007c24 */ /* 0x000fe2000f8e02ff */
[----:B------:R-:W-:Y:S02]  /*7950*/  SHF.R.S32.HI R4, RZ, 0x1f, R2 ;  /* 0x0000001fff047819 */ /* 0x000fe40000011402 */
        /* <DEDUP_REMOVED lines=56> */
[----:B------:R-:W-:Y:S04]  /*7ce0*/  LDSM.16.M88.4 R44, [R219+0x6000] ;  /* 0x00600000db2c783b */ /* 0x000fe80000000200 */
[----:B-1----:R-:W1:Y:S04]  /*7cf0*/  LDSM.16.M88.4 R12, [R221+0x1000] ;  /* 0x00100000dd0c783b */ /* 0x002e680000000200 */
[----:B------:R-:W1:Y:S01]  /*7d00*/  LDSM.16.M88.4 R40, [R219+0x6400] ;  /* 0x00640000db28783b */ /* 0x000e620000000200 */
[----:B------:R-:W-:-:S03]  /*7d10*/  IMAD.MOV.U32 R252, RZ, RZ, R193 ;  /* 0x000000fffffc7224 */ /* 0x000fc600078e00c1 */
[----:B------:R-:W-:Y:S04]  /*7d20*/  LDSM.16.M88.4 R36, [R219+0x6800] ;  /* 0x00680000db24783b */ /* 0x000fe80000000200 */
[----:B------:R-:W0:Y:S01]  /*7d30*/  LDGDEPBAR ;  /* 0x00000000000079af */ /* 0x000e220000000000 */
[C---:B--2---:R-:W-:Y:S08]  /*7d40*/  HMMA.16816.F32.BF16 R240, R8.reuse, R16, RZ ;  /* 0x0000001008f0723c */ /* 0x044ff000000418ff */
[----:B------:R-:W-:Y:S08]  /*7d50*/  HMMA.16816.F32.BF16 R236, R8, R18, RZ ;  /* 0x0000001208ec723c */ /* 0x000ff000000418ff */
[C---:B---3--:R-:W-:Y:S08]  /*7d60*/  HMMA.16816.F32.BF16 R48, R4.reuse, R16, RZ ;  /* 0x000000100430723c */ /* 0x048ff000000418ff */
[C---:B------:R-:W-:Y:S01]  /*7d70*/  HMMA.16816.F32.BF16 R60, R4.reuse, R18, RZ ;  /* 0x00000012043c723c */ /* 0x040fe200000418ff */
[----:B------:R-:W2:Y:S07]  /*7d80*/  LDSM.16.M88.4 R16, [R219+0x6c00] ;  /* 0x006c0000db10783b */ /* 0x000eae0000000200 */
[C---:B------:R-:W-:Y:S08]  /*7d90*/  HMMA.16816.F32.BF16 R32, R4.reuse, R28, RZ ;  /* 0x0000001c0420723c */ /* 0x040ff000000418ff */
[C---:B------:R-:W-:Y:S08]  /*7da0*/  HMMA.16816.F32.BF16 R56, R4.reuse, R24, RZ ;  /* 0x000000180438723c */ /* 0x040ff000000418ff */
[C---:B-----5:R-:W-:Y:S08]  /*7db0*/  HMMA.16816.F32.BF16 R52, R4.reuse, R20, RZ ;  /* 0x000000140434723c */ /* 0x060ff000000418ff */
        /* <DEDUP_REMOVED lines=9> */
[-C--:B------:R-:W-:Y:S01]  /*7e50*/  HMMA.16816.F32.BF16 R192, R8, R22.reuse, RZ ;  /* 0x0000001608c0723c */ /* 0x080fe200000418ff */
[----:B------:R-:W3:Y:S07]  /*7e60*/  LDSM.16.M88.4 R8, [R221] ;  /* 0x00000000dd08783b */ /* 0x000eee0000000200 */
[----:B------:R-:W-:Y:S01]  /*7e70*/  HMMA.16816.F32.BF16 R4, R4, R22, RZ ;  /* 0x000000160404723c */ /* 0x000fe200000418ff */
[----:B------:R-:W-:Y:S07]  /*7e80*/  LDSM.16.M88.4 R20, [R217+0x7000] ;  /* 0x00700000d914783b */ /* 0x000fee0000000200 */
[C---:B-1----:R-:W-:Y:S08]  /*7e90*/  HMMA.16816.F32.BF16 R188, R12.reuse, R44, R48 ;  /* 0x0000002c0cbc723c */ /* 0x042ff00000041830 */
[C---:B------:R-:W-:Y:S01]  /*7ea0*/  HMMA.16816.F32.BF16 R184, R12.reuse, R40, R32 ;  /* 0x000000280cb8723c */ /* 0x040fe20000041820 */
[----:B------:R-:W-:Y:S07]  /*7eb0*/  LDSM.16.M88.4 R32, [R217+0x7400] ;  /* 0x00740000d920783b */ /* 0x000fee0000000200 */
[C---:B--2---:R-:W-:Y:S01]  /*7ec0*/  HMMA.16816.F32.BF16 R48, R12.reuse, R18, R4 ;  /* 0x000000120c30723c */ /* 0x044fe20000041804 */
[----:B------:R-:W1:Y:S07]  /*7ed0*/  LDSM.16.M88.4 R4, [R220+0x3000] ;  /* 0x00300000dc04783b */ /* 0x000e6e0000000200 */
[-C--:B------:R-:W-:Y:S08]  /*7ee0*/  HMMA.16816.F32.BF16 R64, R12, R16.reuse, R52 ;  /* 0x000000100c40723c */ /* 0x080ff00000041834 */
[----:B---3--:R-:W-:Y:S08]  /*7ef0*/  HMMA.16816.F32.BF16 R196, R8, R16, R196 ;  /* 0x0000001008c4723c */ /* 0x008ff000000418c4 */
[C---:B------:R-:W-:Y:S08]  /*7f00*/  HMMA.16816.F32.BF16 R180, R12.reuse, R36, R56 ;  /* 0x000000240cb4723c */ /* 0x040ff00000041838 */
[C---:B------:R-:W-:Y:S08]  /*7f10*/  HMMA.16816.F32.BF16 R60, R12.reuse, R46, R60 ;  /* 0x0000002e0c3c723c */ /* 0x040ff0000004183c */
[C---:B------:R-:W-:Y:S08]  /*7f20*/  HMMA.16816.F32.BF16 R56, R12.reuse, R42, R108 ;  /* 0x0000002a0c38723c */ /* 0x040ff0000004186c */
[----:B------:R-:W-:Y:S01]  /*7f30*/  HMMA.16816.F32.BF16 R52, R12, R38, R176 ;  /* 0x000000260c34723c */ /* 0x000fe200000418b0 */
[----:B------:R-:W2:Y:S01]  /*7f40*/  LDSM.16.M88.4 R12, [R220+0x2000] ;  /* 0x00200000dc0c783b */ /* 0x000ea20000000200 */
[----:B------:R-:W-:-:S06]  /*7f50*/  IMAD.MOV.U32 R16, RZ, RZ, R196 ;  /* 0x000000ffff107224 */ /* 0x000fcc00078e00c4 */
[----:B------:R-:W-:Y:S01]  /*7f60*/  HMMA.16816.F32.BF16 R108, R8, R44, R240 ;  /* 0x0000002c086c723c */ /* 0x000fe200000418f0 */
[----:B----4-:R-:W-:Y:S02]  /*7f70*/  IMAD.MOV.U32 R3, RZ, RZ, R197 ;  /* 0x000000ffff037224 */ /* 0x010fe400078e00c5 */
[----:B------:R-:W-:-:S05]  /*7f80*/  IMAD.MOV.U32 R2, RZ, RZ, R198 ;  /* 0x000000ffff027224 */ /* 0x000fca00078e00c6 */
[----:B------:R-:W-:Y:S01]  /*7f90*/  HMMA.16816.F32.BF16 R248, R8, R36, R204 ;  /* 0x0000002408f8723c */ /* 0x000fe200000418cc */
[----:B------:R-:W-:-:S07]  /*7fa0*/  IMAD.MOV.U32 R0, RZ, RZ, R199 ;  /* 0x000000ffff007224 */ /* 0x000fce00078e00c7 */
[----:B------:R-:W-:Y:S01]  /*7fb0*/  HMMA.16816.F32.BF16 R204, R8, R46, R236 ;  /* 0x0000002e08cc723c */ /* 0x000fe200000418ec */
[----:B------:R-:W-:Y:S07]  /*7fc0*/  LDSM.16.M88.4 R44, [R219+0x7c00] ;  /* 0x007c0000db2c783b */ /* 0x000fee0000000200 */
[C---:B-1----:R-:W-:Y:S08]  /*7fd0*/  HMMA.16816.F32.BF16 R240, R4.reuse, R24, R64 ;  /* 0x0000001804f0723c */ /* 0x042ff00000041840 */
[C---:B------:R-:W-:Y:S08]  /*7fe0*/  HMMA.16816.F32.BF16 R64, R4.reuse, R22, R60 ;  /* 0x000000160440723c */ /* 0x040ff0000004183c */
[C---:B------:R-:W-:Y:S08]  /*7ff0*/  HMMA.16816.F32.BF16 R60, R4.reuse, R34, R56 ;  /* 0x00000022043c723c */ /* 0x040ff00000041838 */
[C---:B------:R-:W-:Y:S07]  /*8000*/  HMMA.16816.F32.BF16 R176, R4.reuse, R32, R184 ;  /* 0x0000002004b0723c */ /* 0x040fee00000418b8 */
[----:B------:R-:W-:Y:S01]  /*8010*/  IMAD.MOV.U32 R184, RZ, RZ, R16 ;  /* 0x000000ffffb87224 */ /* 0x000fe200078e0010 */
[----:B------:R-:W-:Y:S08]  /*8020*/  HMMA.16816.F32.BF16 R56, R4, R30, R52 ;  /* 0x0000001e0438723c */ /* 0x000ff00000041834 */
[C---:B------:R-:W-:Y:S01]  /*8030*/  HMMA.16816.F32.BF16 R200, R8.reuse, R38, R200 ;  /* 0x0000002608c8723c */ /* 0x040fe200000418c8 */
[----:B------:R-:W-:Y:S07]  /*8040*/  LDSM.16.M88.4 R36, [R219+0x7400] ;  /* 0x00740000db24783b */ /* 0x000fee0000000200 */
[----:B------:R-:W-:Y:S01]  /*8050*/  HMMA.16816.F32.BF16 R192, R8, R18, R192 ;  /* 0x0000001208c0723c */ /* 0x000fe200000418c0 */
[----:B------:R-:W-:Y:S07]  /*8060*/  LDSM.16.M88.4 R16, [R219+0x7000] ;  /* 0x00700000db10783b */ /* 0x000fee0000000200 */
[C---:B------:R-:W-:Y:S08]  /*8070*/  HMMA.16816.F32.BF16 R188, R4.reuse, R20, R188 ;  /* 0x0000001404bc723c */ /* 0x040ff000000418bc */
[C---:B------:R-:W-:Y:S08]  /*8080*/  HMMA.16816.F32.BF16 R196, R4.reuse, R28, R180 ;  /* 0x0000001c04c4723c */ /* 0x040ff000000418b4 */
[----:B------:R-:W-:Y:S01]  /*8090*/  HMMA.16816.F32.BF16 R52, R4, R26, R48 ;  /* 0x0000001a0434723c */ /* 0x000fe20000041830 */
[----:B------:R-:W1:Y:S07]  /*80a0*/  LDSM.16.M88.4 R4, [R221+0x3000] ;  /* 0x00300000dd04783b */ /* 0x000e6e0000000200 */
[C---:B------:R-:W-:Y:S08]  /*80b0*/  HMMA.16816.F32.BF16 R244, R8.reuse, R40, R208 ;  /* 0x0000002808f4723c */ /* 0x040ff000000418d0 */
[----:B------:R-:W-:Y:S01]  /*80c0*/  HMMA.16816.F32.BF16 R208, R8, R42, R212 ;  /* 0x0000002a08d0723c */ /* 0x000fe200000418d4 */
[----:B------:R-:W3:Y:S04]  /*80d0*/  LDSM.16.M88.4 R40, [R219+0x7800] ;  /* 0x00780000db28783b */ /* 0x000ee80000000200 */
[----:B------:R-:W4:Y:S03]  /*80e0*/  LDSM.16.M88.4 R8, [R221+0x2000] ;  /* 0x00200000dd08783b */ /* 0x000f260000000200 */
[C---:B--2---:R-:W-:Y:S08]  /*80f0*/  HMMA.16816.F32.BF16 R48, R12.reuse, R20, R108 ;  /* 0x000000140c30723c */ /* 0x044ff0000004186c */
[----:B------:R-:W-:Y:S01]  /*8100*/  HMMA.16816.F32.BF16 R20, R12, R22, R204 ;  /* 0x000000160c14723c */ /* 0x000fe200000418cc */
[----:B------:R-:W-:-:S02]  /*8110*/  IMAD.MOV.U32 R185, RZ, RZ, R3 ;  /* 0x000000ffffb97224 */ /* 0x000fc400078e0003 */
[----:B------:R-:W-:Y:S02]  /*8120*/  IMAD.MOV.U32 R186, RZ, RZ, R2 ;  /* 0x000000ffffba7224 */ /* 0x000fe400078e0002 */
[----:B------:R-:W-:-:S03]  /*8130*/  IMAD.MOV.U32 R187, RZ, RZ, R0 ;  /* 0x000000ffffbb7224 */ /* 0x000fc600078e0000 */
[C---:B------:R-:W-:Y:S08]  /*8140*/  HMMA.16816.F32.BF16 R212, R12.reuse, R34, R208 ;  /* 0x000000220cd4723c */ /* 0x040ff000000418d0 */
[C---:B------:R-:W-:Y:S08]  /*8150*/  HMMA.16816.F32.BF16 R208, R12.reuse, R30, R200 ;  /* 0x0000001e0cd0723c */ /* 0x040ff000000418c8 */
[C---:B------:R-:W-:Y:S08]  /*8160*/  HMMA.16816.F32.BF16 R200, R12.reuse, R26, R192 ;  /* 0x0000001a0cc8723c */ /* 0x040ff000000418c0 */
[----:B------:R-:W-:Y:S08]  /*8170*/  HMMA.16816.F32.BF16 R204, R12, R24, R184 ;  /* 0x000000180ccc723c */ /* 0x000ff000000418b8 */
[C---:B-1----:R-:W-:Y:S08]  /*8180*/  HMMA.16816.F32.BF16 R192, R4.reuse, R16, R188 ;  /* 0x0000001004c0723c */ /* 0x042ff000000418bc */
[----:B------:R-:W-:Y:S08]  /*8190*/  HMMA.16816.F32.BF16 R180, R4, R38, R60 ;  /* 0x0000002604b4723c */ /* 0x000ff0000004183c */
[----:B------:R-:W-:Y:S08]  /*81a0*/  HMMA.16816.F32.BF16 R108, R12, R32, R244 ;  /* 0x000000200c6c723c */ /* 0x000ff000000418f4 */
[C---:B------:R-:W-:Y:S08]  /*81b0*/  HMMA.16816.F32.BF16 R188, R4.reuse, R18, R64 ;  /* 0x0000001204bc723c */ /* 0x040ff00000041840 */
[C---:B------:R-:W-:Y:S08]  /*81c0*/  HMMA.16816.F32.BF16 R184, R4.reuse, R36, R176 ;  /* 0x0000002404b8723c */ /* 0x040ff000000418b0 */
[C---:B------:R-:W-:Y:S08]  /*81d0*/  HMMA.16816.F32.BF16 R60, R4.reuse, R46, R52 ;  /* 0x0000002e043c723c */ /* 0x040ff00000041834 */
[C---:B---3--:R-:W-:Y:S01]  /*81e0*/  HMMA.16816.F32.BF16 R176, R4.reuse, R40, R196 ;  /* 0x0000002804b0723c */ /* 0x048fe200000418c4 */
[----:B------:R-:W-:Y:S07]  /*81f0*/  LDSM.16.M88.4 R196, [R217+0x8c00] ;  /* 0x008c0000d9c4783b */ /* 0x000fee0000000200 */
[C---:B------:R-:W-:Y:S08]  /*8200*/  HMMA.16816.F32.BF16 R64, R4.reuse, R42, R56 ;  /* 0x0000002a0440723c */ /* 0x040ff00000041838 */
[----:B------:R-:W-:Y:S01]  /*8210*/  HMMA.16816.F32.BF16 R24, R4, R44, R240 ;  /* 0x0000002c0418723c */ /* 0x000fe200000418f0 */
[----:B------:R-:W-:Y:S07]  /*8220*/  LDSM.16.M88.4 R4, [R220+0x5000] ;  /* 0x00500000dc04783b */ /* 0x000fee0000000200 */
[C---:B----4-:R-:W-:Y:S08]  /*8230*/  HMMA.16816.F32.BF16 R32, R8.reuse, R16, R48 ;  /* 0x000000100820723c */ /* 0x050ff00000041830 */
[----:B------:R-:W-:Y:S01]  /*8240*/  HMMA.16816.F32.BF16 R52, R8, R18, R20 ;  /* 0x000000120834723c */ /* 0x000fe20000041814 */
[----:B------:R-:W1:Y:S04]  /*8250*/  LDSM.16.M88.4 R16, [R217+0x8400] ;  /* 0x00840000d910783b */ /* 0x000e680000000200 */
[----:B------:R-:W2:Y:S03]  /*8260*/  LDSM.16.M88.4 R20, [R217+0x8000] ;  /* 0x00800000d914783b */ /* 0x000ea60000000200 */
[----:B------:R-:W-:Y:S01]  /*8270*/  HMMA.16816.F32.BF16 R236, R12, R28, R248 ;  /* 0x0000001c0cec723c */ /* 0x000fe200000418f8 */
[----:B------:R-:W3:Y:S04]  /*8280*/  LDSM.16.M88.4 R28, [R217+0x8800] ;  /* 0x00880000d91c783b */ /* 0x000ee80000000200 */
[----:B------:R-:W4:Y:S03]  /*8290*/  LDSM.16.M88.4 R12, [R220+0x4000] ;  /* 0x00400000dc0c783b */ /* 0x000f260000000200 */
[C---:B------:R-:W-:Y:S08]  /*82a0*/  HMMA.16816.F32.BF16 R48, R8.reuse, R36, R108 ;  /* 0x000000240830723c */ /* 0x040ff0000004186c */
[C---:B------:R-:W-:Y:S08]  /*82b0*/  HMMA.16816.F32.BF16 R108, R8.reuse, R38, R212 ;  /* 0x00000026086c723c */ /* 0x040ff000000418d4 */
[C---:B------:R-:W-:Y:S08]  /*82c0*/  HMMA.16816.F32.BF16 R212, R8.reuse, R44, R204 ;  /* 0x0000002c08d4723c */ /* 0x040ff000000418cc */
[C---:B------:R-:W-:Y:S08]  /*82d0*/  HMMA.16816.F32.BF16 R248, R8.reuse, R46, R200 ;  /* 0x0000002e08f8723c */ /* 0x040ff000000418c8 */
[C---:B------:R-:W-:Y:S08]  /*82e0*/  HMMA.16816.F32.BF16 R56, R8.reuse, R40, R236 ;  /* 0x000000280838723c */ /* 0x040ff000000418ec */
[----:B------:R-:W-:Y:S08]  /*82f0*/  HMMA.16816.F32.BF16 R208, R8, R42, R208 ;  /* 0x0000002a08d0723c */ /* 0x000ff000000418d0 */
[C---:B-1----:R-:W-:Y:S08]  /*8300*/  HMMA.16816.F32.BF16 R44, R4.reuse, R18, R180 ;  /* 0x00000012042c723c */ /* 0x042ff000000418b4 */
[C---:B--2---:R-:W-:Y:S08]  /*8310*/  HMMA.16816.F32.BF16 R36, R4.reuse, R20, R192 ;  /* 0x000000140424723c */ /* 0x044ff000000418c0 */
[C---:B------:R-:W-:Y:S08]  /*8320*/  HMMA.16816.F32.BF16 R40, R4.reuse, R22, R188 ;  /* 0x000000160428723c */ /* 0x040ff000000418bc */
[C---:B------:R-:W-:Y:S08]  /*8330*/  HMMA.16816.F32.BF16 R184, R4.reuse, R16, R184 ;  /* 0x0000001004b8723c */ /* 0x040ff000000418b8 */
[C---:B---3--:R-:W-:Y:S08]  /*8340*/  HMMA.16816.F32.BF16 R176, R4.reuse, R28, R176 ;  /* 0x0000001c04b0723c */ /* 0x048ff000000418b0 */
[C---:B------:R-:W-:Y:S08]  /*8350*/  HMMA.16816.F32.BF16 R180, R4.reuse, R30, R64 ;  /* 0x0000001e04b4723c */ /* 0x040ff00000041840 */
[----:B------:R-:W-:Y:S01]  /*8360*/  HMMA.16816.F32.BF16 R8, R4, R196, R24 ;  /* 0x000000c40408723c */ /* 0x000fe20000041818 */
[----:B------:R-:W1:Y:S01]  /*8370*/  S2R R0, SR_TID.X ;  /* 0x0000000000007919 */ /* 0x000e620000002100 */
[----:B------:R-:W-:-:S02]  /*8380*/  IMAD.MOV.U32 R201, RZ, RZ, R248 ;  /* 0x000000ffffc97224 */ /* 0x000fc400078e00f8 */
[----:B------:R-:W-:Y:S01]  /*8390*/  IMAD.MOV.U32 R106, RZ, RZ, R250 ;  /* 0x000000ffff6a7224 */ /* 0x000fe200078e00fa */
[----:B------:R-:W-:Y:S03]  /*83a0*/  LDSM.16.M88.4 R24, [R219+0x8000] ;  /* 0x00800000db18783b */ /* 0x000fe60000000200 */
[----:B------:R-:W-:Y:S01]  /*83b0*/  HMMA.16816.F32.BF16 R4, R4, R198, R60 ;  /* 0x000000c60404723c */ /* 0x000fe2000004183c */
[----:B------:R-:W-:Y:S11]  /*83c0*/  IMAD.MOV.U32 R246, RZ, RZ, R107 ;  /* 0x000000fffff67224 */ /* 0x000ff600078e006b */
[----:B------:R-:W-:Y:S04]  /*83d0*/  @!UPT UIADD3 URZ, URZ, URZ, URZ ;  /* 0x0000003f3f3ff290 */ /* 0x000fe8000fffe03f */
[----:B------:R-:W-:Y:S02]  /*83e0*/  IMAD.MOV.U32 R250, RZ, RZ, R8 ;  /* 0x000000fffffa7224 */ /* 0x000fe400078e0008 */
[----:B------:R-:W-:Y:S02]  /*83f0*/  IMAD.MOV.U32 R248, RZ, RZ, R9 ;  /* 0x000000fffff87224 */ /* 0x000fe400078e0009 */
[----:B------:R-:W-:Y:S02]  /*8400*/  IMAD.MOV.U32 R242, RZ, RZ, R10 ;  /* 0x000000fffff27224 */ /* 0x000fe400078e000a */
[----:B------:R-:W-:Y:S02]  /*8410*/  IMAD.MOV.U32 R195, RZ, RZ, R11 ;  /* 0x000000ffffc37224 */ /* 0x000fe400078e000b */
[----:B------:R-:W-:Y:S01]  /*8420*/  IMAD.MOV.U32 R241, RZ, RZ, R4 ;  /* 0x000000fffff17224 */ /* 0x000fe200078e0004 */
[----:B------:R-:W2:Y:S01]  /*8430*/  LDSM.16.M88.4 R8, [R221+0x5000] ;  /* 0x00500000dd08783b */ /* 0x000ea20000000200 */
[----:B------:R-:W-:-:S02]  /*8440*/  IMAD.MOV.U32 R206, RZ, RZ, R5 ;  /* 0x000000ffffce7224 */ /* 0x000fc400078e0005 */
[----:B------:R-:W-:Y:S02]  /*8450*/  IMAD.MOV.U32 R193, RZ, RZ, R6 ;  /* 0x000000ffffc17224 */ /* 0x000fe400078e0006 */
[----:B------:R-:W-:Y:S02]  /*8460*/  IMAD.MOV.U32 R190, RZ, RZ, R7 ;  /* 0x000000ffffbe7224 */ /* 0x000fe400078e0007 */
[----:B------:R-:W3:Y:S01]  /*8470*/  LDSM.16.M88.4 R4, [R221+0x4000] ;  /* 0x00400000dd04783b */ /* 0x000ee20000000200 */
[----:B-1----:R-:W-:Y:S01]  /*8480*/  IMAD.SHL.U32 R0, R0, 0x2, RZ ;  /* 0x0000000200007824 */ /* 0x002fe200078e00ff */
[----:B------:R-:W-:Y:S01]  /*8490*/  IADD3 R247, R246, -0x2, RZ ;  /* 0xfffffffef6f77810 */ /* 0x000fe20007ffe0ff */
[----:B----4-:R-:W-:Y:S03]  /*84a0*/  HMMA.16816.F32.BF16 R32, R12, R20, R32 ;  /* 0x000000140c20723c */ /* 0x010fe60000041820 */
[----:B------:R-:W-:-:S05]  /*84b0*/  LOP3.LUT R0, R0, 0x6, RZ, 0xc0, !PT ;  /* 0x0000000600007812 */ /* 0x000fca00078ec0ff */
[----:B------:R-:W-:Y:S01]  /*84c0*/  HMMA.16816.F32.BF16 R48, R12, R16, R48 ;  /* 0x000000100c30723c */ /* 0x000fe20000041830 */
[----:B------:R-:W-:-:S07]  /*84d0*/  IMAD R0, R247, 0x40, R0 ;  /* 0x00000040f7007824 */ /* 0x000fce00078e0200 */
[----:B------:R-:W-:Y:S01]  /*84e0*/  HMMA.16816.F32.BF16 R108, R12, R18, R108 ;  /* 0x000000120c6c723c */ /* 0x000fe2000004186c */
[----:B------:R-:W1:Y:S01]  /*84f0*/  LDSM.16.M88.4 R16, [R219+0x8400] ;  /* 0x00840000db10783b */ /* 0x000e620000000200 */
[----:B------:R-:W-:-:S05]  /*8500*/  IMAD.IADD R2, R226, 0x1, -R0 ;  /* 0x00000001e2027824 */ /* 0x000fca00078e0a00 */
[----:B------:R-:W-:Y:S01]  /*8510*/  IABS R2, R2 ;  /* 0x0000000200027213 */ /* 0x000fe20000000000 */
[----:B------:R-:W-:Y:S01]  /*8520*/  HMMA.16816.F32.BF16 R52, R12, R22, R52 ;  /* 0x000000160c34723c */ /* 0x000fe20000041834 */
[--C-:B------:R-:W-:Y:S02]  /*8530*/  IMAD.IADD R3, R225, 0x1, -R0.reuse ;  /* 0x00000001e1037824 */ /* 0x100fe400078e0a00 */
[----:B------:R4:W-:Y:S01]  /*8540*/  I2F R23, R2 ;  /* 0x0000000200177306 */ /* 0x0009e20000201400 */
[--C-:B------:R-:W-:Y:S02]  /*8550*/  IMAD.IADD R20, R227, 0x1, -R0.reuse ;  /* 0x00000001e3147824 */ /* 0x100fe400078e0a00 */
[----:B------:R-:W-:Y:S02]  /*8560*/  IABS R3, R3 ;  /* 0x0000000300037213 */ /* 0x000fe40000000000 */
[----:B--2---:R-:W-:Y:S01]  /*8570*/  HMMA.16816.F32.BF16 R36, R8, R24, R36 ;  /* 0x000000180824723c */ /* 0x004fe20000041824 */
[----:B----4-:R-:W-:-:S07]  /*8580*/  IMAD.IADD R2, R224, 0x1, -R0 ;  /* 0x00000001e0027824 */ /* 0x010fce00078e0a00 */
[----:B---3--:R-:W-:Y:S01]  /*8590*/  HMMA.16816.F32.BF16 R32, R4, R24, R32 ;  /* 0x000000180420723c */ /* 0x008fe20000041820 */
[----:B------:R-:W-:Y:S01]  /*85a0*/  IABS R2, R2 ;  /* 0x0000000200027213 */ /* 0x000fe20000000000 */
[----:B------:R2:W3:Y:S04]  /*85b0*/  I2F R22, R3 ;  /* 0x0000000300167306 */ /* 0x0004e80000201400 */
[----:B--2---:R-:W-:Y:S01]  /*85c0*/  IMAD.MOV.U32 R3, RZ, RZ, R2 ;  /* 0x000000ffff037224 */ /* 0x004fe200078e0002 */
[----:B------:R-:W-:-:S04]  /*85d0*/  IABS R2, R20 ;  /* 0x0000001400027213 */ /* 0x000fc80000000000 */
[----:B------:R2:W4:Y:S01]  /*85e0*/  I2F R20, R2 ;  /* 0x0000000200147306 */ /* 0x0005220000201400 */
[-C--:B-1----:R-:W-:Y:S07]  /*85f0*/  HMMA.16816.F32.BF16 R48, R4, R16.reuse, R48 ;  /* 0x000000100430723c */ /* 0x082fee0000041830 */
[----:B------:R1:W5:Y:S01]  /*8600*/  I2F R21, R3 ;  /* 0x0000000300157306 */ /* 0x0003620000201400 */
[----:B------:R-:W-:Y:S01]  /*8610*/  HMMA.16816.F32.BF16 R184, R8, R16, R184 ;  /* 0x0000001008b8723c */ /* 0x000fe200000418b8 */
[----:B--2---:R-:W-:-:S07]  /*8620*/  IADD3 R2, R0, 0x1, RZ ;  /* 0x0000000100027810 */ /* 0x004fce0007ffe0ff */
[----:B------:R-:W-:Y:S01]  /*8630*/  HMMA.16816.F32.BF16 R40, R8, R26, R40 ;  /* 0x0000001a0828723c */ /* 0x000fe20000041828 */
[----:B------:R-:W-:-:S07]  /*8640*/  IMAD.IADD R16, R225, 0x1, -R2 ;  /* 0x00000001e1107824 */ /* 0x000fce00078e0a02 */
[----:B------:R-:W-:Y:S01]  /*8650*/  HMMA.16816.F32.BF16 R52, R4, R26, R52 ;  /* 0x0000001a0434723c */ /* 0x000fe20000041834 */
[----:B------:R-:W-:Y:S01]  /*8660*/  IABS R16, R16 ;  /* 0x0000001000107213 */ /* 0x000fe20000000000 */
[----:B-1----:R-:W-:-:S05]  /*8670*/  IMAD.IADD R3, R226, 0x1, -R2 ;  /* 0x00000001e2037824 */ /* 0x002fca00078e0a02 */
[-C--:B---3--:R-:W-:Y:S02]  /*8680*/  FFMA.FTZ R26, R22, -R222.reuse, R34 ;  /* 0x800000de161a7223 */ /* 0x088fe40000010022 */
[----:B----4-:R-:W-:Y:S02]  /*8690*/  FFMA.FTZ R22, R20, -R222, R38 ;  /* 0x800000de14167223 */ /* 0x010fe40000010026 */
[----:B------:R-:W-:Y:S02]  /*86a0*/  IMAD.IADD R20, R224, 0x1, -R2 ;  /* 0x00000001e0147824 */ /* 0x000fe400078e0a02 */
[----:B------:R-:W-:Y:S01]  /*86b0*/  IMAD.MOV.U32 R17, RZ, RZ, R16 ;  /* 0x000000ffff117224 */ /* 0x000fe200078e0010 */
[----:B------:R-:W-:Y:S02]  /*86c0*/  IABS R3, R3 ;  /* 0x0000000300037213 */ /* 0x000fe40000000000 */
[----:B------:R-:W-:Y:S01]  /*86d0*/  IABS R16, R20 ;  /* 0x0000001400107213 */ /* 0x000fe20000000000 */
[----:B------:R-:W-:Y:S01]  /*86e0*/  IMAD.IADD R20, R227, 0x1, -R2 ;  /* 0x00000001e3147824 */ /* 0x000fe200078e0a02 */
[----:B------:R-:W-:-:S02]  /*86f0*/  ISETP.GE.AND P1, PT, R0, R235, PT ;  /* 0x000000eb0000720c */ /* 0x000fc40003f26270 */
[C---:B------:R-:W-:Y:S02]  /*8700*/  ISETP.GE.AND P6, PT, R0.reuse, R234, PT ;  /* 0x000000ea0000720c */ /* 0x040fe40003fc6270 */
[C---:B------:R-:W-:Y:S02]  /*8710*/  ISETP.GE.AND P5, PT, R0.reuse, R233, PT ;  /* 0x000000e90000720c */ /* 0x040fe40003fa6270 */
[C---:B------:R-:W-:Y:S01]  /*8720*/  ISETP.GE.AND P0, PT, R0.reuse, R232, PT ;  /* 0x000000e80000720c */ /* 0x040fe20003f06270 */
[-C--:B------:R-:W-:Y:S01]  /*8730*/  FFMA.FTZ R24, R23, -R222.reuse, R32 ;  /* 0x800000de17187223 */ /* 0x080fe20000010020 */
[----:B------:R1:W-:Y:S01]  /*8740*/  I2F R25, R17 ;  /* 0x0000001100197306 */ /* 0x0003e20000201400 */
[----:B-----5:R-:W-:Y:S01]  /*8750*/  FFMA.FTZ R23, R21, -R222, R36 ;  /* 0x800000de15177223 */ /* 0x020fe20000010024 */
[C---:B------:R-:W-:Y:S02]  /*8760*/  ISETP.LT.OR P1, PT, R0.reuse, R231, P1 ;  /* 0x000000e70000720c */ /* 0x040fe40000f21670 */
[----:B------:R-:W-:-:S02]  /*8770*/  ISETP.LT.OR P6, PT, R0, R230, P6 ;  /* 0x000000e60000720c */ /* 0x000fc400037c1670 */
[C---:B------:R-:W-:Y:S02]  /*8780*/  ISETP.LT.OR P5, PT, R0.reuse, R229, P5 ;  /* 0x000000e50000720c */ /* 0x040fe40002fa1670 */
[----:B------:R2:W-:Y:S01]  /*8790*/  I2F R27, R3 ;  /* 0x00000003001b7306 */ /* 0x0005e20000201400 */
[----:B------:R-:W-:Y:S02]  /*87a0*/  ISETP.LT.OR P0, PT, R0, R228, P0 ;  /* 0x000000e40000720c */ /* 0x000fe40000701670 */
[----:B------:R-:W-:Y:S01]  /*87b0*/  FSEL R237, R24, -INF , !P1 ;  /* 0xff80000018ed7808 */ /* 0x000fe20004800000 */
[----:B-1----:R-:W-:Y:S01]  /*87c0*/  IMAD.MOV.U32 R17, RZ, RZ, R16 ;  /* 0x000000ffff117224 */ /* 0x002fe200078e0010 */
[----:B------:R-:W-:Y:S02]  /*87d0*/  IABS R16, R20 ;  /* 0x0000001400107213 */ /* 0x000fe40000000000 */
[----:B------:R-:W-:Y:S01]  /*87e0*/  FSEL R239, R26, -INF , !P6 ;  /* 0xff8000001aef7808 */ /* 0x000fe20007000000 */
[----:B------:R1:W3:Y:S01]  /*87f0*/  I2F R21, R17 ;  /* 0x0000001100157306 */ /* 0x0002e20000201400 */
[----:B--2---:R-:W-:-:S02]  /*8800*/  IADD3 R3, R0, 0x8, RZ ;  /* 0x0000000800037810 */ /* 0x004fc40007ffe0ff */
[----:B------:R-:W-:Y:S02]  /*8810*/  FSEL R62, R23, -INF , !P5 ;  /* 0xff800000173e7808 */ /* 0x000fe40006800000 */
[----:B------:R-:W-:-:S03]  /*8820*/  FSEL R63, R22, -INF , !P0 ;  /* 0xff800000163f7808 */ /* 0x000fc60004000000 */
[----:B------:R2:W4:Y:S01]  /*8830*/  I2F R20, R16 ;  /* 0x0000001000147306 */ /* 0x0005220000201400 */
[C---:B------:R-:W-:Y:S02]  /*8840*/  ISETP.GE.AND P1, PT, R2.reuse, R235, PT ;  /* 0x000000eb0200720c */ /* 0x040fe40003f26270 */
[C---:B------:R-:W-:Y:S02]  /*8850*/  ISETP.GE.AND P6, PT, R2.reuse, R234, PT ;  /* 0x000000ea0200720c */ /* 0x040fe40003fc6270 */
[C---:B------:R-:W-:Y:S02]  /*8860*/  ISETP.GE.AND P5, PT, R2.reuse, R233, PT ;  /* 0x000000e90200720c */ /* 0x040fe40003fa6270 */
[----:B------:R-:W-:Y:S01]  /*8870*/  ISETP.GE.AND P0, PT, R2, R232, PT ;  /* 0x000000e80200720c */ /* 0x000fe20003f06270 */
[----:B-1----:R-:W-:Y:S01]  /*8880*/  IMAD.IADD R17, R226, 0x1, -R3 ;  /* 0x00000001e2117824 */ /* 0x002fe200078e0a03 */
[C---:B------:R-:W-:Y:S02]  /*8890*/  ISETP.LT.OR P1, PT, R2.reuse, R231, P1 ;  /* 0x000000e70200720c */ /* 0x040fe40000f21670 */
[----:B------:R-:W-:-:S02]  /*88a0*/  ISETP.LT.OR P6, PT, R2, R230, P6 ;  /* 0x000000e60200720c */ /* 0x000fc400037c1670 */
[C---:B------:R-:W-:Y:S02]  /*88b0*/  ISETP.LT.OR P5, PT, R2.reuse, R229, P5 ;  /* 0x000000e50200720c */ /* 0x040fe40002fa1670 */
[----:B------:R-:W-:Y:S01]  /*88c0*/  ISETP.LT.OR P0, PT, R2, R228, P0 ;  /* 0x000000e40200720c */ /* 0x000fe20000701670 */
[----:B------:R-:W-:Y:S01]  /*88d0*/  IMAD.IADD R2, R225, 0x1, -R3 ;  /* 0x00000001e1027824 */ /* 0x000fe200078e0a03 */
[----:B--2---:R-:W-:Y:S01]  /*88e0*/  IABS R16, R17 ;  /* 0x0000001100107213 */ /* 0x004fe20000000000 */
[----:B------:R-:W-:Y:S03]  /*88f0*/  HMMA.16816.F32.BF16 R64, R12, R28, R56 ;  /* 0x0000001c0c40723c */ /* 0x000fe60000041838 */
[----:B------:R1:W2:Y:S01]  /*8900*/  I2F R28, R16 ;  /* 0x00000010001c7306 */ /* 0x0002a20000201400 */
[----:B------:R-:W-:Y:S01]  /*8910*/  IABS R2, R2 ;  /* 0x0000000200027213 */ /* 0x000fe20000000000 */
[----:B---3--:R-:W-:-:S02]  /*8920*/  FFMA.FTZ R22, R21, -R222, R37 ;  /* 0x800000de15167223 */ /* 0x008fc40000010025 */
[----:B----4-:R-:W-:Y:S02]  /*8930*/  FFMA.FTZ R21, R20, -R222, R39 ;  /* 0x800000de14157223 */ /* 0x010fe40000010027 */
[----:B------:R-:W-:Y:S02]  /*8940*/  IMAD.MOV.U32 R17, RZ, RZ, R2 ;  /* 0x000000ffff117224 */ /* 0x000fe400078e0002 */
[--C-:B------:R-:W-:Y:S02]  /*8950*/  IMAD.IADD R20, R227, 0x1, -R3.reuse ;  /* 0x00000001e3147824 */ /* 0x100fe400078e0a03 */
[----:B-1----:R-:W-:Y:S01]  /*8960*/  IMAD.IADD R16, R224, 0x1, -R3 ;  /* 0x00000001e0107824 */ /* 0x002fe200078e0a03 */
[----:B------:R1:W-:Y:S04]  /*8970*/  I2F R26, R17 ;  /* 0x00000011001a7306 */ /* 0x0003e80000201400 */
[----:B------:R-:W-:-:S02]  /*8980*/  IABS R16, R16 ;  /* 0x0000001000107213 */ /* 0x000fc40000000000 */
[----:B------:R-:W-:Y:S01]  /*8990*/  IADD3 R2, R0, 0x9, RZ ;  /* 0x0000000900027810 */ /* 0x000fe20007ffe0ff */
[----:B------:R-:W-:Y:S02]  /*89a0*/  FFMA.FTZ R23, R25, -R222, R35 ;  /* 0x800000de19177223 */ /* 0x000fe40000010023 */
[----:B-1----:R-:W-:Y:S01]  /*89b0*/  IMAD.MOV.U32 R17, RZ, RZ, R16 ;  /* 0x000000ffff117224 */ /* 0x002fe200078e0010 */
[----:B------:R-:W-:Y:S01]  /*89c0*/  IABS R16, R20 ;  /* 0x0000001400107213 */ /* 0x000fe20000000000 */
[----:B------:R-:W-:Y:S02]  /*89d0*/  IMAD.IADD R20, R226, 0x1, -R2 ;  /* 0x00000001e2147824 */ /* 0x000fe400078e0a02 */
[----:B------:R1:W3:Y:S01]  /*89e0*/  I2F R25, R17 ;  /* 0x0000001100197306 */ /* 0x0002e20000201400 */
[----:B------:R-:W-:Y:S01]  /*89f0*/  FSEL R61, R21, -INF , !P0 ;  /* 0xff800000153d7808 */ /* 0x000fe20004000000 */
[----:B------:R-:W-:Y:S01]  /*8a00*/  FFMA.FTZ R24, R27, -R222, R33 ;  /* 0x800000de1b187223 */ /* 0x000fe20000010021 */
[----:B------:R-:W-:-:S02]  /*8a10*/  FSEL R238, R23, -INF , !P6 ;  /* 0xff80000017ee7808 */ /* 0x000fc40007000000 */
[----:B------:R-:W-:Y:S01]  /*8a20*/  FSEL R60, R22, -INF , !P5 ;  /* 0xff800000163c7808 */ /* 0x000fe20006800000 */
[----:B-1----:R-:W-:Y:S01]  /*8a30*/  IMAD.MOV.U32 R17, RZ, RZ, R16 ;  /* 0x000000ffff117224 */ /* 0x002fe200078e0010 */
[----:B------:R-:W-:-:S03]  /*8a40*/  IABS R16, R20 ;  /* 0x0000001400107213 */ /* 0x000fc60000000000 */
[----:B------:R1:W4:Y:S01]  /*8a50*/  I2F R21, R17 ;  /* 0x0000001100157306 */ /* 0x0003220000201400 */
[----:B------:R-:W-:Y:S02]  /*8a60*/  FSEL R236, R24, -INF , !P1 ;  /* 0xff80000018ec7808 */ /* 0x000fe40004800000 */
[C---:B------:R-:W-:Y:S02]  /*8a70*/  ISETP.GE.AND P1, PT, R3.reuse, R235, PT ;  /* 0x000000eb0300720c */ /* 0x040fe40003f26270 */
[C---:B------:R-:W-:Y:S02]  /*8a80*/  ISETP.GE.AND P6, PT, R3.reuse, R234, PT ;  /* 0x000000ea0300720c */ /* 0x040fe40003fc6270 */
[C---:B------:R-:W-:Y:S01]  /*8a90*/  ISETP.GE.AND P5, PT, R3.reuse, R233, PT ;  /* 0x000000e90300720c */ /* 0x040fe20003fa6270 */
[----:B------:R5:W2:Y:S01]  /*8aa0*/  I2F R27, R16 ;  /* 0x00000010001b7306 */ /* 0x000aa20000201400 */
[C---:B------:R-:W-:Y:S02]  /*8ab0*/  ISETP.GE.AND P0, PT, R3.reuse, R232, PT ;  /* 0x000000e80300720c */ /* 0x040fe40003f06270 */
[----:B------:R-:W-:Y:S01]  /*8ac0*/  ISETP.LT.OR P1, PT, R3, R231, P1 ;  /* 0x000000e70300720c */ /* 0x000fe20000f21670 */
[----:B-1----:R-:W-:Y:S01]  /*8ad0*/  IMAD.IADD R17, R225, 0x1, -R2 ;  /* 0x00000001e1117824 */ /* 0x002fe200078e0a02 */
[----:B------:R-:W-:-:S02]  /*8ae0*/  ISETP.LT.OR P6, PT, R3, R230, P6 ;  /* 0x000000e60300720c */ /* 0x000fc400037c1670 */
[C---:B------:R-:W-:Y:S01]  /*8af0*/  ISETP.LT.OR P5, PT, R3.reuse, R229, P5 ;  /* 0x000000e50300720c */ /* 0x040fe20002fa1670 */
[----:B-----5:R-:W-:Y:S01]  /*8b00*/  IMAD.IADD R16, R224, 0x1, -R2 ;  /* 0x00000001e0107824 */ /* 0x020fe200078e0a02 */
[----:B------:R-:W-:Y:S02]  /*8b10*/  ISETP.LT.OR P0, PT, R3, R228, P0 ;  /* 0x000000e40300720c */ /* 0x000fe40000701670 */
[----:B------:R-:W-:Y:S02]  /*8b20*/  IABS R3, R17 ;  /* 0x0000001100037213 */ /* 0x000fe40000000000 */
[----:B------:R-:W-:Y:S01]  /*8b30*/  IABS R16, R16 ;  /* 0x0000001000107213 */ /* 0x000fe20000000000 */
[-C--:B--2---:R-:W-:Y:S02]  /*8b40*/  FFMA.FTZ R24, R28, -R222.reuse, R52 ;  /* 0x800000de1c187223 */ /* 0x084fe40000010034 */
[-C--:B---3--:R-:W-:Y:S02]  /*8b50*/  FFMA.FTZ R22, R25, -R222.reuse, R40 ;  /* 0x800000de19167223 */ /* 0x088fe40000010028 */
[-C--:B------:R-:W-:Y:S01]  /*8b60*/  FFMA.FTZ R23, R26, -R222.reuse, R54 ;  /* 0x800000de1a177223 */ /* 0x080fe20000010036 */
[----:B------:R1:W2:Y:S01]  /*8b70*/  I2F R25, R3 ;  /* 0x0000000300197306 */ /* 0x0002a20000201400 */
[----:B----4-:R-:W-:-:S02]  /*8b80*/  FFMA.FTZ R21, R21, -R222, R42 ;  /* 0x800000de15157223 */ /* 0x010fc4000001002a */
[----:B------:R-:W-:Y:S02]  /*8b90*/  IMAD.IADD R20, R227, 0x1, -R2 ;  /* 0x00000001e3147824 */ /* 0x000fe400078e0a02 */
[----:B------:R-:W-:Y:S01]  /*8ba0*/  IMAD.MOV.U32 R17, RZ, RZ, R16 ;  /* 0x000000ffff117224 */ /* 0x000fe200078e0010 */
[----:B------:R-:W-:Y:S02]  /*8bb0*/  FSEL R203, R24, -INF , !P1 ;  /* 0xff80000018cb7808 */ /* 0x000fe40004800000 */
[----:B------:R-:W-:Y:S01]  /*8bc0*/  FSEL R204, R23, -INF , !P6 ;  /* 0xff80000017cc7808 */ /* 0x000fe20007000000 */
[----:B------:R3:W4:Y:S01]  /*8bd0*/  I2F R24, R17 ;  /* 0x0000001100187306 */ /* 0x0007220000201400 */
[----:B------:R-:W-:Y:S02]  /*8be0*/  FSEL R58, R22, -INF , !P5 ;  /* 0xff800000163a7808 */ /* 0x000fe40006800000 */
[----:B------:R-:W-:Y:S02]  /*8bf0*/  FSEL R59, R21, -INF , !P0 ;  /* 0xff800000153b7808 */ /* 0x000fe40004000000 */
[----:B-1----:R-:W-:-:S02]  /*8c00*/  IADD3 R3, R0, 0x10, RZ ;  /* 0x0000001000037810 */ /* 0x002fc40007ffe0ff */
[C---:B------:R-:W-:Y:S02]  /*8c10*/  ISETP.GE.AND P1, PT, R2.reuse, R235, PT ;  /* 0x000000eb0200720c */ /* 0x040fe40003f26270 */
[----:B------:R-:W-:Y:S02]  /*8c20*/  IABS R16, R20 ;  /* 0x0000001400107213 */ /* 0x000fe40000000000 */
[C---:B------:R-:W-:Y:S02]  /*8c30*/  ISETP.GE.AND P6, PT, R2.reuse, R234, PT ;  /* 0x000000ea0200720c */ /* 0x040fe40003fc6270 */
[----:B------:R-:W-:Y:S01]  /*8c40*/  ISETP.GE.AND P5, PT, R2, R233, PT ;  /* 0x000000e90200720c */ /* 0x000fe20003fa6270 */
[----:B---3--:R-:W-:Y:S01]  /*8c50*/  IMAD.IADD R17, R226, 0x1, -R3 ;  /* 0x00000001e2117824 */ /* 0x008fe200078e0a03 */
[C---:B------:R-:W-:Y:S01]  /*8c60*/  ISETP.GE.AND P0, PT, R2.reuse, R232, PT ;  /* 0x000000e80200720c */ /* 0x040fe20003f06270 */
[----:B------:R1:W3:Y:S01]  /*8c70*/  I2F R22, R16 ;  /* 0x0000001000167306 */ /* 0x0002e20000201400 */
[----:B------:R-:W-:-:S02]  /*8c80*/  ISETP.LT.OR P1, PT, R2, R231, P1 ;  /* 0x000000e70200720c */ /* 0x000fc40000f21670 */
[C---:B------:R-:W-:Y:S02]  /*8c90*/  ISETP.LT.OR P6, PT, R2.reuse, R230, P6 ;  /* 0x000000e60200720c */ /* 0x040fe400037c1670 */
[C---:B------:R-:W-:Y:S02]  /*8ca0*/  ISETP.LT.OR P5, PT, R2.reuse, R229, P5 ;  /* 0x000000e50200720c */ /* 0x040fe40002fa1670 */
[----:B------:R-:W-:Y:S01]  /*8cb0*/  ISETP.LT.OR P0, PT, R2, R228, P0 ;  /* 0x000000e40200720c */ /* 0x000fe20000701670 */
[----:B------:R-:W-:Y:S02]  /*8cc0*/  IMAD.IADD R2, R225, 0x1, -R3 ;  /* 0x00000001e1027824 */ /* 0x000fe400078e0a03 */
[----:B------:R-:W-:Y:S01]  /*8cd0*/  FFMA.FTZ R20, R27, -R222, R53 ;  /* 0x800000de1b147223 */ /* 0x000fe20000010035 */
[----:B-1----:R-:W-:Y:S02]  /*8ce0*/  IABS R16, R17 ;  /* 0x0000001100107213 */ /* 0x002fe40000000000 */
[----:B------:R-:W-:-:S02]  /*8cf0*/  IABS R2, R2 ;  /* 0x0000000200027213 */ /* 0x000fc40000000000 */
[----:B------:R1:W5:Y:S01]  /*8d00*/  I2F R28, R16 ;  /* 0x00000010001c7306 */ /* 0x0003620000201400 */
[----:B------:R-:W-:Y:S01]  /*8d10*/  FSEL R191, R20, -INF , !P1 ;  /* 0xff80000014bf7808 */ /* 0x000fe20004800000 */
[--C-:B------:R-:W-:Y:S02]  /*8d20*/  IMAD.IADD R20, R227, 0x1, -R3.reuse ;  /* 0x00000001e3147824 */ /* 0x100fe400078e0a03 */
[----:B------:R-:W-:Y:S02]  /*8d30*/  IMAD.MOV.U32 R17, RZ, RZ, R2 ;  /* 0x000000ffff117224 */ /* 0x000fe400078e0002 */
[----:B-1----:R-:W-:Y:S02]  /*8d40*/  IMAD.IADD R16, R224, 0x1, -R3 ;  /* 0x00000001e0107824 */ /* 0x002fe400078e0a03 */
[----:B------:R1:W1:Y:S03]  /*8d50*/  I2F R26, R17 ;  /* 0x00000011001a7306 */ /* 0x0002660000201400 */
[----:B------:R-:W-:Y:S01]  /*8d60*/  IABS R16, R16 ;  /* 0x0000001000107213 */ /* 0x000fe20000000000 */
[----:B--2---:R-:W-:-:S04]  /*8d70*/  FFMA.FTZ R21, R25, -R222, R55 ;  /* 0x800000de19157223 */ /* 0x004fc80000010037 */
[----:B-1----:R-:W-:Y:S01]  /*8d80*/  IMAD.MOV.U32 R17, RZ, RZ, R16 ;  /* 0x000000ffff117224 */ /* 0x002fe200078e0010 */
[----:B------:R-:W-:-:S03]  /*8d90*/  IABS R16, R20 ;  /* 0x0000001400107213 */ /* 0x000fc60000000000 */
[----:B------:R1:W2:Y:S01]  /*8da0*/  I2F R25, R17 ;  /* 0x0000001100197306 */ /* 0x0002a20000201400 */
[----:B------:R-:W-:Y:S01]  /*8db0*/  FSEL R194, R21, -INF , !P6 ;  /* 0xff80000015c27808 */ /* 0x000fe20007000000 */
[-C--:B----4-:R-:W-:Y:S01]  /*8dc0*/  FFMA.FTZ R23, R24, -R222.reuse, R41 ;  /* 0x800000de18177223 */ /* 0x090fe20000010029 */
[----:B------:R-:W-:Y:S01]  /*8dd0*/  IADD3 R2, R0, 0x11, RZ ;  /* 0x0000001100027810 */ /* 0x000fe20007ffe0ff */
[----:B---3--:R-:W-:Y:S01]  /*8de0*/  FFMA.FTZ R22, R22, -R222, R43 ;  /* 0x800000de16167223 */ /* 0x008fe2000001002b */
[----:B------:R-:W-:Y:S01]  /*8df0*/  ISETP.GE.AND P1, PT, R3, R235, PT ;  /* 0x000000eb0300720c */ /* 0x000fe20003f26270 */
[----:B-1----:R-:W-:-:S04]  /*8e00*/  IMAD.MOV.U32 R17, RZ, RZ, R16 ;  /* 0x000000ffff117224 */ /* 0x002fc800078e0010 */
[----:B------:R1:W3:Y:S01]  /*8e10*/  I2F R21, R17 ;  /* 0x0000001100157306 */ /* 0x0002e20000201400 */
[----:B------:R-:W-:Y:S01]  /*8e20*/  FSEL R56, R23, -INF , !P5 ;  /* 0xff80000017387808 */ /* 0x000fe20006800000 */
[----:B------:R-:W-:Y:S01]  /*8e30*/  IMAD.IADD R20, R226, 0x1, -R2 ;  /* 0x00000001e2147824 */ /* 0x000fe200078e0a02 */
[----:B------:R-:W-:Y:S02]  /*8e40*/  FSEL R57, R22, -INF , !P0 ;  /* 0xff80000016397808 */ /* 0x000fe40004000000 */
[C---:B------:R-:W-:Y:S02]  /*8e50*/  ISETP.GE.AND P6, PT, R3.reuse, R234, PT ;  /* 0x000000ea0300720c */ /* 0x040fe40003fc6270 */
[C---:B------:R-:W-:Y:S02]  /*8e60*/  ISETP.GE.AND P5, PT, R3.reuse, R233, PT ;  /* 0x000000e90300720c */ /* 0x040fe40003fa6270 */
[C---:B------:R-:W-:Y:S02]  /*8e70*/  ISETP.GE.AND P0, PT, R3.reuse, R232, PT ;  /* 0x000000e80300720c */ /* 0x040fe40003f06270 */
[----:B------:R-:W-:-:S02]  /*8e80*/  ISETP.LT.OR P1, PT, R3, R231, P1 ;  /* 0x000000e70300720c */ /* 0x000fc40000f21670 */
[C---:B------:R-:W-:Y:S02]  /*8e90*/  ISETP.LT.OR P6, PT, R3.reuse, R230, P6 ;  /* 0x000000e60300720c */ /* 0x040fe400037c1670 */
[----:B------:R-:W-:Y:S01]  /*8ea0*/  ISETP.LT.OR P5, PT, R3, R229, P5 ;  /* 0x000000e50300720c */ /* 0x000fe20002fa1670 */
[--C-:B-1----:R-:W-:Y:S01]  /*8eb0*/  IMAD.IADD R17, R225, 0x1, -R2.reuse ;  /* 0x00000001e1117824 */ /* 0x102fe200078e0a02 */
[----:B------:R-:W-:Y:S01]  /*8ec0*/  ISETP.LT.OR P0, PT, R3, R228, P0 ;  /* 0x000000e40300720c */ /* 0x000fe20000701670 */
[----:B------:R-:W-:Y:S01]  /*8ed0*/  IMAD.IADD R3, R224, 0x1, -R2 ;  /* 0x00000001e0037824 */ /* 0x000fe200078e0a02 */
[----:B------:R-:W-:Y:S01]  /*8ee0*/  IABS R16, R20 ;  /* 0x0000001400107213 */ /* 0x000fe20000000000 */
[-C--:B-----5:R-:W-:Y:S01]  /*8ef0*/  FFMA.FTZ R24, R28, -R222.reuse, R48 ;  /* 0x800000de1c187223 */ /* 0x0a0fe20000010030 */
[----:B------:R-:W-:Y:S01]  /*8f00*/  IABS R17, R17 ;  /* 0x0000001100117213 */ /* 0x000fe20000000000 */
[-C--:B------:R-:W-:Y:S01]  /*8f10*/  FFMA.FTZ R23, R26, -R222.reuse, R50 ;  /* 0x800000de1a177223 */ /* 0x080fe20000010032 */
[----:B------:R1:W-:Y:S01]  /*8f20*/  I2F R27, R16 ;  /* 0x00000010001b7306 */ /* 0x0003e20000201400 */
[----:B--2---:R-:W-:-:S02]  /*8f30*/  FFMA.FTZ R22, R25, -R222, R184 ;  /* 0x800000de19167223 */ /* 0x004fc400000100b8 */
[----:B---3--:R-:W-:Y:S02]  /*8f40*/  FFMA.FTZ R21, R21, -R222, R186 ;  /* 0x800000de15157223 */ /* 0x008fe400000100ba */
[----:B------:R-:W-:Y:S01]  /*8f50*/  IMAD.MOV.U32 R101, RZ, RZ, R251 ;  /* 0x000000ffff657224 */ /* 0x000fe200078e00fb */
[----:B------:R-:W-:Y:S01]  /*8f60*/  FSEL R245, R23, -INF , !P6 ;  /* 0xff80000017f57808 */ /* 0x000fe20007000000 */
[----:B------:R-:W-:Y:S01]  /*8f70*/  IMAD.MOV.U32 R251, RZ, RZ, R252 ;  /* 0x000000fffffb7224 */ /* 0x000fe200078e00fc */
[----:B------:R2:W-:Y:S01]  /*8f80*/  I2F R25, R17 ;  /* 0x0000001100197306 */ /* 0x0005e20000201400 */
[----:B------:R-:W-:Y:S01]  /*8f90*/  IMAD.IADD R20, R227, 0x1, -R2 ;  /* 0x00000001e3147824 */ /* 0x000fe200078e0a02 */
[----:B------:R-:W-:Y:S02]  /*8fa0*/  FSEL R252, R24, -INF , !P1 ;  /* 0xff80000018fc7808 */ /* 0x000fe40004800000 */
[----:B------:R-:W-:Y:S02]  /*8fb0*/  FSEL R200, R22, -INF , !P5 ;  /* 0xff80000016c87808 */ /* 0x000fe40006800000 */
[----:B-1----:R-:W-:-:S02]  /*8fc0*/  IABS R16, R3 ;  /* 0x0000000300107213 */ /* 0x002fc40000000000 */
[----:B------:R-:W-:Y:S02]  /*8fd0*/  FSEL R207, R21, -INF , !P0 ;  /* 0xff80000015cf7808 */ /* 0x000fe40004000000 */
[----:B------:R-:W-:Y:S02]  /*8fe0*/  IADD3 R3, R0, 0x18, RZ ;  /* 0x0000001800037810 */ /* 0x000fe40007ffe0ff */
[C---:B------:R-:W-:Y:S01]  /*8ff0*/  ISETP.GE.AND P1, PT, R2.reuse, R235, PT ;  /* 0x000000eb0200720c */ /* 0x040fe20003f26270 */
[----:B--2---:R-:W-:Y:S01]  /*9000*/  IMAD.MOV.U32 R17, RZ, RZ, R16 ;  /* 0x000000ffff117224 */ /* 0x004fe200078e0010 */
[C---:B------:R-:W-:Y:S02]  /*9010*/  ISETP.GE.AND P6, PT, R2.reuse, R234, PT ;  /* 0x000000ea0200720c */ /* 0x040fe40003fc6270 */
[C---:B------:R-:W-:Y:S02]  /*9020*/  ISETP.GE.AND P5, PT, R2.reuse, R233, PT ;  /* 0x000000e90200720c */ /* 0x040fe40003fa6270 */
[----:B------:R-:W-:Y:S01]  /*9030*/  ISETP.GE.AND P0, PT, R2, R232, PT ;  /* 0x000000e80200720c */ /* 0x000fe20003f06270 */
[----:B------:R1:W2:Y:S01]  /*9040*/  I2F R24, R17 ;  /* 0x0000001100187306 */ /* 0x0002a20000201400 */
[----:B------:R-:W-:-:S02]  /*9050*/  IABS R16, R20 ;  /* 0x0000001400107213 */ /* 0x000fc40000000000 */
[C---:B------:R-:W-:Y:S02]  /*9060*/  ISETP.LT.OR P1, PT, R2.reuse, R231, P1 ;  /* 0x000000e70200720c */ /* 0x040fe40000f21670 */
[C---:B------:R-:W-:Y:S02]  /*9070*/  ISETP.LT.OR P6, PT, R2.reuse, R230, P6 ;  /* 0x000000e60200720c */ /* 0x040fe400037c1670 */
[C---:B------:R-:W-:Y:S02]  /*9080*/  ISETP.LT.OR P5, PT, R2.reuse, R229, P5 ;  /* 0x000000e50200720c */ /* 0x040fe40002fa1670 */
[----:B------:R-:W-:Y:S01]  /*9090*/  ISETP.LT.OR P0, PT, R2, R228, P0 ;  /* 0x000000e40200720c */ /* 0x000fe20000701670 */
[--C-:B------:R-:W-:Y:S01]  /*90a0*/  IMAD.IADD R2, R225, 0x1, -R3.reuse ;  /* 0x00000001e1027824 */ /* 0x100fe200078e0a03 */
[----:B------:R3:W4:Y:S01]  /*90b0*/  I2F R20, R16 ;  /* 0x0000001000147306 */ /* 0x0007220000201400 */
[----:B-1----:R-:W-:-:S03]  /*90c0*/  IMAD.IADD R17, R226, 0x1, -R3 ;  /* 0x00000001e2117824 */ /* 0x002fc600078e0a03 */
[----:B------:R-:W-:Y:S01]  /*90d0*/  IABS R2, R2 ;  /* 0x0000000200027213 */ /* 0x000fe20000000000 */
[----:B------:R-:W-:Y:S01]  /*90e0*/  HMMA.16816.F32.BF16 R44, R8, R18, R44 ;  /* 0x00000012082c723c */ /* 0x000fe2000004182c */
[----:B---3--:R-:W-:-:S03]  /*90f0*/  IABS R16, R17 ;  /* 0x0000001100107213 */ /* 0x008fc60000000000 */
[----:B------:R-:W-:Y:S01]  /*9100*/  IMAD.MOV.U32 R17, RZ, RZ, R2 ;  /* 0x000000ffff117224 */ /* 0x000fe200078e0002 */
[----:B------:R1:W3:Y:S03]  /*9110*/  I2F R26, R16 ;  /* 0x00000010001a7306 */ /* 0x0002e60000201400 */
[----:B------:R-:W-:Y:S01]  /*9120*/  HMMA.16816.F32.BF16 R32, R4, R18, R108 ;  /* 0x000000120420723c */ /* 0x000fe2000004186c */
[----:B--2---:R-:W-:-:S06]  /*9130*/  FFMA.FTZ R21, R24, -R222, R185 ;  /* 0x800000de18157223 */ /* 0x004fcc00000100b9 */
[-C--:B------:R-:W-:Y:S02]  /*9140*/  FFMA.FTZ R18, R25, -R222.reuse, R51 ;  /* 0x800000de19127223 */ /* 0x080fe40000010033 */
[----:B------:R2:W5:Y:S01]  /*9150*/  I2F R25, R17 ;  /* 0x0000001100197306 */ /* 0x0005620000201400 */
[----:B------:R-:W-:Y:S02]  /*9160*/  FFMA.FTZ R19, R27, -R222, R49 ;  /* 0x800000de1b137223 */ /* 0x000fe40000010031 */
[----:B-1----:R-:W-:-:S05]  /*9170*/  IMAD.IADD R16, R224, 0x1, -R3 ;  /* 0x00000001e0107824 */ /* 0x002fca00078e0a03 */
[----:B------:R-:W-:Y:S01]  /*9180*/  IABS R16, R16 ;  /* 0x0000001000107213 */ /* 0x000fe20000000000 */
[----:B------:R-:W-:Y:S02]  /*9190*/  IMAD.MOV.U32 R111, RZ, RZ, R101 ;  /* 0x000000ffff6f7224 */ /* 0x000fe400078e0065 */
[----:B--2---:R-:W-:Y:S01]  /*91a0*/  IMAD.IADD R17, R227, 0x1, -R3 ;  /* 0x00000001e3117824 */ /* 0x004fe200078e0a03 */
[----:B------:R-:W-:Y:S01]  /*91b0*/  FSEL R240, R19, -INF , !P1 ;  /* 0xff80000013f07808 */ /* 0x000fe20004800000 */
[----:B----4-:R-:W-:Y:S01]  /*91c0*/  FFMA.FTZ R23, R20, -R222, R187 ;  /* 0x800000de14177223 */ /* 0x010fe200000100bb */
[----:B------:R-:W-:Y:S01]  /*91d0*/  FSEL R101, R18, -INF , !P6 ;  /* 0xff80000012657808 */ /* 0x000fe20007000000 */
[----:B------:R1:W2:Y:S01]  /*91e0*/  I2F R24, R16 ;  /* 0x0000001000187306 */ /* 0x0002a20000201400 */
[----:B------:R-:W-:Y:S02]  /*91f0*/  IABS R20, R17 ;  /* 0x0000001100147213 */ /* 0x000fe40000000000 */
[----:B------:R-:W-:Y:S01]  /*9200*/  FSEL R189, R21, -INF , !P5 ;  /* 0xff80000015bd7808 */ /* 0x000fe20006800000 */
[----:B------:R-:W-:-:S02]  /*9210*/  IMAD.MOV.U32 R108, RZ, RZ, R201 ;  /* 0x000000ffff6c7224 */ /* 0x000fc400078e00c9 */
[----:B------:R-:W-:Y:S01]  /*9220*/  IMAD.MOV.U32 R21, RZ, RZ, R20 ;  /* 0x000000ffff157224 */ /* 0x000fe200078e0014 */
[----:B------:R-:W-:Y:S01]  /*9230*/  IADD3 R2, R0, 0x19, RZ ;  /* 0x0000001900027810 */ /* 0x000fe20007ffe0ff */
[----:B-1----:R-:W1:Y:S01]  /*9240*/  LDSM.16.M88.4 R16, [R219+0x8800] ;  /* 0x00880000db10783b */ /* 0x002e620000000200 */
[----:B------:R-:W-:Y:S02]  /*9250*/  FSEL R201, R23, -INF , !P0 ;  /* 0xff80000017c97808 */ /* 0x000fe40004000000 */
[----:B------:R4:W2:Y:S01]  /*9260*/  I2F R23, R21 ;  /* 0x0000001500177306 */ /* 0x0008a20000201400 */
[----:B------:R-:W-:Y:S01]  /*9270*/  IMAD.IADD R22, R226, 0x1, -R2 ;  /* 0x00000001e2167824 */ /* 0x000fe200078e0a02 */
[----:B------:R-:W-:-:S04]  /*9280*/  ISETP.GE.AND P1, PT, R3, R235, PT ;  /* 0x000000eb0300720c */ /* 0x000fc80003f26270 */
[----:B------:R-:W-:Y:S02]  /*9290*/  IABS R20, R22 ;  /* 0x0000001600147213 */ /* 0x000fe40000000000 */
[C---:B------:R-:W-:Y:S02]  /*92a0*/  ISETP.GE.AND P6, PT, R3.reuse, R234, PT ;  /* 0x000000ea0300720c */ /* 0x040fe40003fc6270 */
[C---:B------:R-:W-:Y:S01]  /*92b0*/  ISETP.GE.AND P5, PT, R3.reuse, R233, PT ;  /* 0x000000e90300720c */ /* 0x040fe20003fa6270 */
[----:B------:R2:W1:Y:S01]  /*92c0*/  I2F R28, R20 ;  /* 0x00000014001c7306 */ /* 0x0004620000201400 */
[----:B------:R-:W-:Y:S01]  /*92d0*/  ISETP.GE.AND P0, PT, R3, R232, PT ;  /* 0x000000e80300720c */ /* 0x000fe20003f06270 */
[----:B----4-:R-:W-:Y:S01]  /*92e0*/  IMAD.IADD R21, R225, 0x1, -R2 ;  /* 0x00000001e1157824 */ /* 0x010fe200078e0a02 */
[C---:B------:R-:W-:Y:S01]  /*92f0*/  ISETP.LT.OR P1, PT, R3.reuse, R231, P1 ;  /* 0x000000e70300720c */ /* 0x040fe20000f21670 */
[----:B------:R-:W-:Y:S01]  /*9300*/  IMAD.MOV.U32 R107, RZ, RZ, R249 ;  /* 0x000000ffff6b7224 */ /* 0x000fe200078e00f9 */
[C---:B------:R-:W-:Y:S01]  /*9310*/  ISETP.LT.OR P6, PT, R3.reuse, R230, P6 ;  /* 0x000000e60300720c */ /* 0x040fe200037c1670 */
[-C--:B---3--:R-:W-:Y:S01]  /*9320*/  FFMA.FTZ R26, R26, -R222.reuse, R32 ;  /* 0x800000de1a1a7223 */ /* 0x088fe20000010020 */
[----:B------:R-:W-:Y:S01]  /*9330*/  ISETP.LT.OR P5, PT, R3, R229, P5 ;  /* 0x000000e50300720c */ /* 0x000fe20002fa1670 */
[----:B-----5:R-:W-:Y:S01]  /*9340*/  FFMA.FTZ R25, R25, -R222, R34 ;  /* 0x800000de19197223 */ /* 0x020fe20000010022 */
[----:B------:R-:W-:Y:S01]  /*9350*/  ISETP.LT.OR P0, PT, R3, R228, P0 ;  /* 0x000000e40300720c */ /* 0x000fe20000701670 */
[----:B--2---:R-:W-:-:S02]  /*9360*/  FFMA.FTZ R24, R24, -R222, R44 ;  /* 0x800000de18187223 */ /* 0x004fc4000001002c */
[----:B------:R-:W-:Y:S01]  /*9370*/  IMAD.IADD R20, R224, 0x1, -R2 ;  /* 0x00000001e0147824 */ /* 0x000fe200078e0a02 */
[----:B------:R-:W-:Y:S01]  /*9380*/  IABS R3, R21 ;  /* 0x0000001500037213 */ /* 0x000fe20000000000 */
[----:B------:R-:W-:Y:S01]  /*9390*/  FFMA.FTZ R23, R23, -R222, R46 ;  /* 0x800000de17177223 */ /* 0x000fe2000001002e */
[----:B------:R-:W-:Y:S02]  /*93a0*/  HMMA.16816.F32.BF16 R52, R12, R30, R208 ;  /* 0x0000001e0c34723c */ /* 0x000fe400000418d0 */
[----:B------:R-:W-:Y:S01]  /*93b0*/  IABS R20, R20 ;  /* 0x0000001400147213 */ /* 0x000fe20000000000 */
[----:B------:R-:W-:Y:S01]  /*93c0*/  IMAD.MOV.U32 R109, RZ, RZ, R107 ;  /* 0x000000ffff6d7224 */ /* 0x000fe200078e006b */
[----:B------:R2:W3:Y:S01]  /*93d0*/  I2F R27, R3 ;  /* 0x00000003001b7306 */ /* 0x0004e20000201400 */
[----:B------:R-:W-:Y:S02]  /*93e0*/  FSEL R243, R25, -INF , !P6 ;  /* 0xff80000019f37808 */ /* 0x000fe40007000000 */
[----:B------:R-:W-:-:S02]  /*93f0*/  FSEL R210, R26, -INF , !P1 ;  /* 0xff8000001ad27808 */ /* 0x000fc40004800000 */
[----:B------:R-:W-:Y:S02]  /*9400*/  FSEL R107, R24, -INF , !P5 ;  /* 0xff800000186b7808 */ /* 0x000fe40006800000 */
[----:B------:R-:W-:Y:S01]  /*9410*/  FSEL R192, R23, -INF , !P0 ;  /* 0xff80000017c07808 */ /* 0x000fe20004000000 */
[----:B------:R-:W-:Y:S01]  /*9420*/  IMAD.IADD R22, R227, 0x1, -R2 ;  /* 0x00000001e3167824 */ /* 0x000fe200078e0a02 */
[C---:B------:R-:W-:Y:S01]  /*9430*/  ISETP.GE.AND P1, PT, R2.reuse, R235, PT ;  /* 0x000000eb0200720c */ /* 0x040fe20003f26270 */
[----:B------:R-:W-:Y:S01]  /*9440*/  IMAD.MOV.U32 R21, RZ, RZ, R20 ;  /* 0x000000ffff157224 */ /* 0x000fe200078e0014 */
[C---:B------:R-:W-:Y:S02]  /*9450*/  ISETP.GE.AND P6, PT, R2.reuse, R234, PT ;  /* 0x000000ea0200720c */ /* 0x040fe40003fc6270 */
[C---:B------:R-:W-:Y:S02]  /*9460*/  ISETP.GE.AND P5, PT, R2.reuse, R233, PT ;  /* 0x000000e90200720c */ /* 0x040fe40003fa6270 */
[----:B------:R-:W-:-:S02]  /*9470*/  ISETP.GE.AND P0, PT, R2, R232, PT ;  /* 0x000000e80200720c */ /* 0x000fc40003f06270 */
[----:B--2---:R-:W-:Y:S01]  /*9480*/  IADD3 R3, R0, 0x20, RZ ;  /* 0x0000002000037810 */ /* 0x004fe20007ffe0ff */
[----:B------:R2:W4:Y:S01]  /*9490*/  I2F R26, R21 ;  /* 0x00000015001a7306 */ /* 0x0005220000201400 */
[C---:B------:R-:W-:Y:S02]  /*94a0*/  ISETP.LT.OR P1, PT, R2.reuse, R231, P1 ;  /* 0x000000e70200720c */ /* 0x040fe40000f21670 */
[C---:B------:R-:W-:Y:S02]  /*94b0*/  ISETP.LT.OR P6, PT, R2.reuse, R230, P6 ;  /* 0x000000e60200720c */ /* 0x040fe400037c1670 */
[C---:B------:R-:W-:Y:S02]  /*94c0*/  ISETP.LT.OR P5, PT, R2.reuse, R229, P5 ;  /* 0x000000e50200720c */ /* 0x040fe40002fa1670 */
[----:B------:R-:W-:Y:S01]  /*94d0*/  ISETP.LT.OR P0, PT, R2, R228, P0 ;  /* 0x000000e40200720c */ /* 0x000fe20000701670 */
[--C-:B------:R-:W-:Y:S01]  /*94e0*/  IMAD.IADD R2, R225, 0x1, -R3.reuse ;  /* 0x00000001e1027824 */ /* 0x100fe200078e0a03 */
[----:B------:R-:W-:Y:S01]  /*94f0*/  IABS R20, R22 ;  /* 0x0000001600147213 */ /* 0x000fe20000000000 */
[----:B-1----:R-:W-:Y:S01]  /*9500*/  HMMA.16816.F32.BF16 R40, R4, R16, R64 ;  /* 0x000000100428723c */ /* 0x002fe20000041840 */
[----:B--2---:R-:W-:-:S02]  /*9510*/  IMAD.IADD R21, R226, 0x1, -R3 ;  /* 0x00000001e2157824 */ /* 0x004fc400078e0a03 */
[----:B------:R1:W2:Y:S05]  /*9520*/  I2F R24, R20 ;  /* 0x0000001400187306 */ /* 0x0002aa0000201400 */
[----:B------:R-:W-:Y:S01]  /*9530*/  HMMA.16816.F32.BF16 R36, R8, R16, R176 ;  /* 0x000000100824723c */ /* 0x000fe200000418b0 */
[----:B------:R-:W-:Y:S01]  /*9540*/  IABS R2, R2 ;  /* 0x0000000200027213 */ /* 0x000fe20000000000 */
[----:B------:R-:W-:-:S05]  /*9550*/  FFMA.FTZ R22, R28, -R222, R33 ;  /* 0x800000de1c167223 */ /* 0x000fca0000010021 */
[----:B------:R-:W-:Y:S02]  /*9560*/  IMAD.IADD R16, R224, 0x1, -R3 ;  /* 0x00000001e0107824 */ /* 0x000fe400078e0a03 */
[----:B------:R-:W-:Y:S01]  /*9570*/  IMAD.MOV.U32 R17, RZ, RZ, R2 ;  /* 0x000000ffff117224 */ /* 0x000fe200078e0002 */
[----:B-1----:R-:W-:Y:S02]  /*9580*/  IABS R20, R21 ;  /* 0x0000001500147213 */ /* 0x002fe40000000000 */
[----:B------:R-:W-:Y:S02]  /*9590*/  IABS R16, R16 ;  /* 0x0000001000107213 */ /* 0x000fe40000000000 */
[----:B------:R1:W5:Y:S01]  /*95a0*/  I2F R28, R20 ;  /* 0x00000014001c7306 */ /* 0x0003620000201400 */
[----:B---3--:R-:W-:Y:S01]  /*95b0*/  FFMA.FTZ R21, R27, -R222, R35 ;  /* 0x800000de1b157223 */ /* 0x008fe20000010023 */
[----:B------:R-:W-:-:S06]  /*95c0*/  IADD3 R2, R0, 0x21, RZ ;  /* 0x0000002100027810 */ /* 0x000fcc0007ffe0ff */
[----:B------:R3:W2:Y:S01]  /*95d0*/  I2F R25, R17 ;  /* 0x0000001100197306 */ /* 0x0006a20000201400 */
[----:B-1----:R-:W-:Y:S01]  /*95e0*/  IMAD.IADD R20, R227, 0x1, -R3 ;  /* 0x00000001e3147824 */ /* 0x002fe200078e0a03 */
[----:B------:R-:W-:Y:S01]  /*95f0*/  FSEL R211, R21, -INF , !P6 ;  /* 0xff80000015d37808 */ /* 0x000fe20007000000 */
[----:B---3--:R-:W-:-:S03]  /*9600*/  IMAD.MOV.U32 R17, RZ, RZ, R16 ;  /* 0x000000ffff117224 */ /* 0x008fc600078e0010 */
[----:B------:R-:W-:Y:S01]  /*9610*/  IABS R16, R20 ;  /* 0x0000001400107213 */ /* 0x000fe20000000000 */
[----:B------:R-:W-:Y:S01]  /*9620*/  IMAD.IADD R20, R226, 0x1, -R2 ;  /* 0x00000001e2147824 */ /* 0x000fe200078e0a02 */
[----:B------:R1:W3:Y:S01]  /*9630*/  I2F R21, R17 ;  /* 0x0000001100157306 */ /* 0x0002e20000201400 */
[-C--:B----4-:R-:W-:Y:S02]  /*9640*/  FFMA.FTZ R23, R26, -R222.reuse, R45 ;  /* 0x800000de1a177223 */ /* 0x090fe4000001002d */
[----:B--2---:R-:W-:Y:S01]  /*9650*/  FFMA.FTZ R24, R24, -R222, R47 ;  /* 0x800000de18187223 */ /* 0x004fe2000001002f */
[----:B------:R-:W-:Y:S01]  /*9660*/  FSEL R202, R22, -INF , !P1 ;  /* 0xff80000016ca7808 */ /* 0x000fe20004800000 */
[----:B------:R-:W-:Y:S01]  /*9670*/  IMAD.MOV.U32 R110, RZ, RZ, R106 ;  /* 0x000000ffff6e7224 */ /* 0x000fe200078e006a */
[----:B------:R-:W-:Y:S02]  /*9680*/  FSEL R106, R23, -INF , !P5 ;  /* 0xff800000176a7808 */ /* 0x000fe40006800000 */
[----:B------:R-:W-:Y:S01]  /*9690*/  FSEL R188, R24, -INF , !P0 ;  /* 0xff80000018bc7808 */ /* 0x000fe20004000000 */
[----:B-1----:R-:W-:Y:S01]  /*96a0*/  IMAD.MOV.U32 R17, RZ, RZ, R16 ;  /* 0x000000ffff117224 */ /* 0x002fe200078e0010 */
[----:B------:R-:W-:-:S03]  /*96b0*/  IABS R16, R20 ;  /* 0x0000001400107213 */ /* 0x000fc60000000000 */
[----:B------:R1:W2:Y:S01]  /*96c0*/  I2F R20, R17 ;  /* 0x0000001100147306 */ /* 0x0002a20000201400 */
[C---:B------:R-:W-:Y:S02]  /*96d0*/  ISETP.GE.AND P1, PT, R3.reuse, R235, PT ;  /* 0x000000eb0300720c */ /* 0x040fe40003f26270 */
[C---:B------:R-:W-:Y:S02]  /*96e0*/  ISETP.GE.AND P6, PT, R3.reuse, R234, PT ;  /* 0x000000ea0300720c */ /* 0x040fe40003fc6270 */
[C---:B------:R-:W-:Y:S02]  /*96f0*/  ISETP.GE.AND P5, PT, R3.reuse, R233, PT ;  /* 0x000000e90300720c */ /* 0x040fe40003fa6270 */
[C---:B------:R-:W-:Y:S02]  /*9700*/  ISETP.GE.AND P0, PT, R3.reuse, R232, PT ;  /* 0x000000e80300720c */ /* 0x040fe40003f06270 */
[C---:B------:R-:W-:Y:S02]  /*9710*/  ISETP.LT.OR P1, PT, R3.reuse, R231, P1 ;  /* 0x000000e70300720c */ /* 0x040fe40000f21670 */
[----:B------:R-:W-:Y:S01]  /*9720*/  ISETP.LT.OR P6, PT, R3, R230, P6 ;  /* 0x000000e60300720c */ /* 0x000fe200037c1670 */
[----:B-1----:R-:W-:Y:S01]  /*9730*/  IMAD.IADD R17, R225, 0x1, -R2 ;  /* 0x00000001e1117824 */ /* 0x002fe200078e0a02 */
[----:B------:R-:W-:-:S02]  /*9740*/  ISETP.LT.OR P5, PT, R3, R229, P5 ;  /* 0x000000e50300720c */ /* 0x000fc40002fa1670 */
[----:B------:R-:W-:Y:S02]  /*9750*/  ISETP.LT.OR P0, PT, R3, R228, P0 ;  /* 0x000000e40300720c */ /* 0x000fe40000701670 */
[----:B------:R-:W-:Y:S01]  /*9760*/  IABS R3, R17 ;  /* 0x0000001100037213 */ /* 0x000fe20000000000 */
[----:B------:R-:W-:Y:S02]  /*9770*/  IMAD.IADD R17, R224, 0x1, -R2 ;  /* 0x00000001e0117824 */ /* 0x000fe400078e0a02 */
[-C--:B-----5:R-:W-:Y:S01]  /*9780*/  FFMA.FTZ R23, R28, -R222.reuse, R40 ;  /* 0x800000de1c177223 */ /* 0x0a0fe20000010028 */
[----:B------:R1:W-:Y:S01]  /*9790*/  I2F R24, R3 ;  /* 0x0000000300187306 */ /* 0x0003e20000201400 */
[-C--:B------:R-:W-:Y:S01]  /*97a0*/  FFMA.FTZ R22, R25, -R222.reuse, R42 ;  /* 0x800000de19167223 */ /* 0x080fe2000001002a */
[----:B------:R-:W-:Y:S01]  /*97b0*/  IABS R17, R17 ;  /* 0x0000001100117213 */ /* 0x000fe20000000000 */
[-C--:B---3--:R-:W-:Y:S02]  /*97c0*/  FFMA.FTZ R21, R21, -R222.reuse, R36 ;  /* 0x800000de15157223 */ /* 0x088fe40000010024 */
[----:B--2---:R-:W-:Y:S01]  /*97d0*/  FFMA.FTZ R20, R20, -R222, R38 ;  /* 0x800000de14147223 */ /* 0x004fe20000010026 */
[----:B------:R-:W-:Y:S01]  /*97e0*/  FSEL R65, R23, -INF , !P1 ;  /* 0xff80000017417808 */ /* 0x000fe20004800000 */
[----:B------:R-:W-:Y:S01]  /*97f0*/  HMMA.16816.F32.BF16 R48, R12, R196, R212 ;  /* 0x000000c40c30723c */ /* 0x000fe200000418d4 */
[----:B------:R2:W3:Y:S01]  /*9800*/  I2F R26, R16 ;  /* 0x00000010001a7306 */ /* 0x0004e20000201400 */
[----:B------:R-:W-:Y:S01]  /*9810*/  FSEL R67, R22, -INF , !P6 ;  /* 0xff80000016437808 */ /* 0x000fe20007000000 */
[----:B-1----:R-:W-:-:S06]  /*9820*/  IMAD.IADD R3, R227, 0x1, -R2 ;  /* 0x00000001e3037824 */ /* 0x002fcc00078e0a02 */
[----:B------:R1:W4:Y:S01]  /*9830*/  I2F R23, R17 ;  /* 0x0000001100177306 */ /* 0x0003220000201400 */
[----:B------:R-:W-:Y:S02]  /*9840*/  FSEL R214, R21, -INF , !P5 ;  /* 0xff80000015d67808 */ /* 0x000fe40006800000 */
[----:B------:R-:W-:Y:S02]  /*9850*/  FSEL R244, R20, -INF , !P0 ;  /* 0xff80000014f47808 */ /* 0x000fe40004000000 */
[----:B------:R-:W-:Y:S02]  /*9860*/  IABS R3, R3 ;  /* 0x0000000300037213 */ /* 0x000fe40000000000 */
[----:B--2---:R-:W-:Y:S02]  /*9870*/  IADD3 R16, R0, 0x28, RZ ;  /* 0x0000002800107810 */ /* 0x004fe40007ffe0ff */
[C---:B------:R-:W-:Y:S02]  /*9880*/  ISETP.GE.AND P1, PT, R2.reuse, R235, PT ;  /* 0x000000eb0200720c */ /* 0x040fe40003f26270 */
[----:B------:R-:W-:-:S02]  /*9890*/  ISETP.GE.AND P6, PT, R2, R234, PT ;  /* 0x000000ea0200720c */ /* 0x000fc40003fc6270 */
[C---:B------:R-:W-:Y:S02]  /*98a0*/  ISETP.GE.AND P5, PT, R2.reuse, R233, PT ;  /* 0x000000e90200720c */ /* 0x040fe40003fa6270 */
[C---:B------:R-:W-:Y:S01]  /*98b0*/  ISETP.GE.AND P0, PT, R2.reuse, R232, PT ;  /* 0x000000e80200720c */ /* 0x040fe20003f06270 */
[----:B------:R2:W5:Y:S01]  /*98c0*/  I2F R22, R3 ;  /* 0x0000000300167306 */ /* 0x0005620000201400 */
[C---:B------:R-:W-:Y:S02]  /*98d0*/  ISETP.LT.OR P1, PT, R2.reuse, R231, P1 ;  /* 0x000000e70200720c */ /* 0x040fe40000f21670 */
[C---:B------:R-:W-:Y:S02]  /*98e0*/  ISETP.LT.OR P6, PT, R2.reuse, R230, P6 ;  /* 0x000000e60200720c */ /* 0x040fe400037c1670 */
[C---:B------:R-:W-:Y:S02]  /*98f0*/  ISETP.LT.OR P5, PT, R2.reuse, R229, P5 ;  /* 0x000000e50200720c */ /* 0x040fe40002fa1670 */
[----:B------:R-:W-:Y:S01]  /*9900*/  ISETP.LT.OR P0, PT, R2, R228, P0 ;  /* 0x000000e40200720c */ /* 0x000fe20000701670 */
[----:B------:R-:W-:-:S02]  /*9910*/  IMAD.IADD R2, R225, 0x1, -R16 ;  /* 0x00000001e1027824 */ /* 0x000fc400078e0a10 */
[----:B-1----:R-:W-:-:S03]  /*9920*/  IMAD.IADD R17, R226, 0x1, -R16 ;  /* 0x00000001e2117824 */ /* 0x002fc600078e0a10 */
[----:B------:R-:W-:Y:S01]  /*9930*/  IABS R2, R2 ;  /* 0x0000000200027213 */ /* 0x000fe20000000000 */
[-C--:B---3--:R-:W-:Y:S02]  /*9940*/  FFMA.FTZ R20, R26, -R222.reuse, R41 ;  /* 0x800000de1a147223 */ /* 0x088fe40000010029 */
[----:B----4-:R-:W-:Y:S01]  /*9950*/  FFMA.FTZ R21, R23, -R222, R37 ;  /* 0x800000de17157223 */ /* 0x010fe20000010025 */
[----:B--2---:R-:W-:Y:S01]  /*9960*/  IABS R3, R17 ;  /* 0x0000001100037213 */ /* 0x004fe20000000000 */
[----:B------:R-:W-:Y:S01]  /*9970*/  HMMA.16816.F32.BF16 R44, R8, R18, R180 ;  /* 0x00000012082c723c */ /* 0x000fe200000418b4 */
[----:B------:R-:W-:Y:S01]  /*9980*/  IMAD.MOV.U32 R17, RZ, RZ, R2 ;  /* 0x000000ffff117224 */ /* 0x000fe200078e0002 */
[----:B------:R-:W-:Y:S02]  /*9990*/  FSEL R249, R20, -INF , !P1 ;  /* 0xff80000014f97808 */ /* 0x000fe40004800000 */
[----:B------:R-:W-:-:S04]  /*99a0*/  FSEL R205, R21, -INF , !P5 ;  /* 0xff80000015cd7808 */ /* 0x000fc80006800000 */
[----:B------:R-:W-:Y:S01]  /*99b0*/  HMMA.16816.F32.BF16 R32, R4, R18, R52 ;  /* 0x000000120420723c */ /* 0x000fe20000041834 */
[----:B------:R1:W-:Y:S06]  /*99c0*/  I2F R26, R17 ;  /* 0x00000011001a7306 */ /* 0x0003ec0000201400 */
[--C-:B------:R-:W-:Y:S02]  /*99d0*/  IMAD.IADD R18, R224, 0x1, -R16.reuse ;  /* 0x00000001e0127824 */ /* 0x100fe400078e0a10 */
[-C--:B------:R-:W-:Y:S02]  /*99e0*/  FFMA.FTZ R19, R24, -R222.reuse, R43 ;  /* 0x800000de18137223 */ /* 0x080fe4000001002b */
[----:B-----5:R-:W-:Y:S01]  /*99f0*/  FFMA.FTZ R24, R22, -R222, R39 ;  /* 0x800000de16187223 */ /* 0x020fe20000010027 */
[----:B------:R2:W3:Y:S01]  /*9a00*/  I2F R28, R3 ;  /* 0x00000003001c7306 */ /* 0x0004e20000201400 */
[----:B------:R-:W4:Y:S01]  /*9a10*/  LDSM.16.M88.4 R20, [R219+0x8c00] ;  /* 0x008c0000db14783b */ /* 0x000f220000000200 */
[----:B------:R-:W-:Y:S01]  /*9a20*/  IABS R2, R18 ;  /* 0x0000001200027213 */ /* 0x000fe20000000000 */
[----:B-1----:R-:W-:Y:S01]  /*9a30*/  IMAD.IADD R17, R227, 0x1, -R16 ;  /* 0x00000001e3117824 */ /* 0x002fe200078e0a10 */
[----:B------:R-:W-:-:S02]  /*9a40*/  FSEL R66, R19, -INF , !P6 ;  /* 0xff80000013427808 */ /* 0x000fc40007000000 */
[C---:B------:R-:W-:Y:S02]  /*9a50*/  ISETP.GE.AND P1, PT, R16.reuse, R235, PT ;  /* 0x000000eb1000720c */ /* 0x040fe40003f26270 */
[----:B------:R1:W5:Y:S01]  /*9a60*/  I2F R25, R2 ;  /* 0x0000000200197306 */ /* 0x0003620000201400 */
[----:B------:R-:W-:Y:S02]  /*9a70*/  IABS R17, R17 ;  /* 0x0000001100117213 */ /* 0x000fe40000000000 */
[----:B------:R-:W-:Y:S01]  /*9a80*/  ISETP.GE.AND P5, PT, R16, R233, PT ;  /* 0x000000e91000720c */ /* 0x000fe20003fa6270 */
[----:B------:R-:W-:Y:S01]  /*9a90*/  HMMA.16816.F32.BF16 R40, R12, R198, R108 ;  /* 0x000000c60c28723c */ /* 0x000fe2000004186c */
[----:B--2---:R-:W-:-:S03]  /*9aa0*/  IADD3 R3, R0, 0x29, RZ ;  /* 0x0000002900037810 */ /* 0x004fc60007ffe0ff */
[----:B------:R2:W2:Y:S01]  /*9ab0*/  I2F R19, R17 ;  /* 0x0000001100137306 */ /* 0x0004a20000201400 */
[----:B------:R-:W-:Y:S01]  /*9ac0*/  FSEL R212, R24, -INF , !P0 ;  /* 0xff80000018d47808 */ /* 0x000fe20004000000 */
[----:B------:R-:W-:-:S04]  /*9ad0*/  DEPBAR.LE SB0, 0x0 ;  /* 0x000080000000791a */ /* 0x000fc80000000000 */
[--C-:B-1----:R-:W-:Y:S01]  /*9ae0*/  IMAD.IADD R2, R226, 0x1, -R3.reuse ;  /* 0x00000001e2027824 */ /* 0x102fe200078e0a03 */
[C---:B------:R-:W-:Y:S02]  /*9af0*/  ISETP.GE.AND P6, PT, R16.reuse, R234, PT ;  /* 0x000000ea1000720c */ /* 0x040fe40003fc6270 */
[C---:B------:R-:W-:Y:S02]  /*9b00*/  ISETP.GE.AND P0, PT, R16.reuse, R232, PT ;  /* 0x000000e81000720c */ /* 0x040fe40003f06270 */
[----:B------:R-:W-:Y:S01]  /*9b10*/  IABS R2, R2 ;  /* 0x0000000200027213 */ /* 0x000fe20000000000 */
[----:B--2---:R-:W-:Y:S01]  /*9b20*/  IMAD.IADD R17, R225, 0x1, -R3 ;  /* 0x00000001e1117824 */ /* 0x004fe200078e0a03 */
[C---:B------:R-:W-:Y:S02]  /*9b30*/  ISETP.LT.OR P1, PT, R16.reuse, R231, P1 ;  /* 0x000000e71000720c */ /* 0x040fe40000f21670 */
[----:B------:R1:W2:Y:S01]  /*9b40*/  I2F R27, R2 ;  /* 0x00000002001b7306 */ /* 0x0002a20000201400 */
[----:B------:R-:W-:-:S02]  /*9b50*/  ISETP.LT.OR P6, PT, R16, R230, P6 ;  /* 0x000000e61000720c */ /* 0x000fc400037c1670 */
[C---:B------:R-:W-:Y:S02]  /*9b60*/  ISETP.LT.OR P5, PT, R16.reuse, R229, P5 ;  /* 0x000000e51000720c */ /* 0x040fe40002fa1670 */
[----:B------:R-:W-:Y:S02]  /*9b70*/  ISETP.LT.OR P0, PT, R16, R228, P0 ;  /* 0x000000e41000720c */ /* 0x000fe40000701670 */
[----:B------:R-:W-:Y:S01]  /*9b80*/  IABS R16, R17 ;  /* 0x0000001100107213 */ /* 0x000fe20000000000 */
[----:B---3--:R-:W-:Y:S02]  /*9b90*/  FFMA.FTZ R18, R28, -R222, R32 ;  /* 0x800000de1c127223 */ /* 0x008fe40000010020 */
[----:B-1----:R-:W-:Y:S02]  /*9ba0*/  IMAD.IADD R2, R224, 0x1, -R3 ;  /* 0x00000001e0027824 */ /* 0x002fe400078e0a03 */
[----:B------:R-:W-:-:S03]  /*9bb0*/  IMAD.MOV.U32 R13, RZ, RZ, R16 ;  /* 0x000000ffff0d7224 */ /* 0x000fc600078e0010 */
[----:B------:R-:W-:Y:S01]  /*9bc0*/  IABS R12, R2 ;  /* 0x00000002000c7213 */ /* 0x000fe20000000000 */
[-C--:B------:R-:W-:Y:S01]  /*9bd0*/  FFMA.FTZ R17, R26, -R222.reuse, R34 ;  /* 0x800000de1a117223 */ /* 0x080fe20000010022 */
[----:B------:R1:W3:Y:S01]  /*9be0*/  I2F R24, R13 ;  /* 0x0000000d00187306 */ /* 0x0002e20000201400 */
[-C--:B-----5:R-:W-:Y:S01]  /*9bf0*/  FFMA.FTZ R16, R25, -R222.reuse, R44 ;  /* 0x800000de19107223 */ /* 0x0a0fe2000001002c */
[----:B------:R-:W-:Y:S01]  /*9c00*/  IADD3 R2, R0, 0x30, RZ ;  /* 0x0000003000027810 */ /* 0x000fe20007ffe0ff */
[----:B------:R-:W-:Y:S02]  /*9c10*/  FFMA.FTZ R15, R19, -R222, R46 ;  /* 0x800000de130f7223 */ /* 0x000fe4000001002e */
[----:B------:R-:W-:Y:S01]  /*9c20*/  IMAD.IADD R14, R227, 0x1, -R3 ;  /* 0x00000001e30e7824 */ /* 0x000fe200078e0a03 */
[----:B------:R-:W-:Y:S01]  /*9c30*/  FSEL R213, R18, -INF , !P1 ;  /* 0xff80000012d57808 */ /* 0x000fe20004800000 */
[----:B------:R-:W-:Y:S01]  /*9c40*/  IMAD.MOV.U32 R111, RZ, RZ, R195 ;  /* 0x000000ffff6f7224 */ /* 0x000fe200078e00c3 */
[----:B------:R-:W-:-:S02]  /*9c50*/  FSEL R52, R17, -INF , !P6 ;  /* 0xff80000011347808 */ /* 0x000fc40007000000 */
[----:B------:R-:W-:Y:S02]  /*9c60*/  FSEL R195, R16, -INF , !P5 ;  /* 0xff80000010c37808 */ /* 0x000fe40006800000 */
[----:B------:R-:W-:Y:S01]  /*9c70*/  FSEL R198, R15, -INF , !P0 ;  /* 0xff8000000fc67808 */ /* 0x000fe20004000000 */
[----:B-1----:R-:W-:Y:S01]  /*9c80*/  IMAD.MOV.U32 R13, RZ, RZ, R12 ;  /* 0x000000ffff0d7224 */ /* 0x002fe200078e000c */
[C---:B------:R-:W-:Y:S01]  /*9c90*/  ISETP.GE.AND P1, PT, R3.reuse, R235, PT ;  /* 0x000000eb0300720c */ /* 0x040fe20003f26270 */
[----:B------:R-:W-:Y:S01]  /*9ca0*/  IMAD.MOV.U32 R108, RZ, RZ, R250 ;  /* 0x000000ffff6c7224 */ /* 0x000fe200078e00fa */
[----:B------:R-:W-:Y:S01]  /*9cb0*/  IABS R12, R14 ;  /* 0x0000000e000c7213 */ /* 0x000fe20000000000 */
[----:B------:R1:W5:Y:S01]  /*9cc0*/  I2F R18, R13 ;  /* 0x0000000d00127306 */ /* 0x0003620000201400 */
[C---:B------:R-:W-:Y:S01]  /*9cd0*/  ISETP.GE.AND P6, PT, R3.reuse, R234, PT ;  /* 0x000000ea0300720c */ /* 0x040fe20003fc6270 */
[----:B------:R-:W-:Y:S01]  /*9ce0*/  IMAD.MOV.U32 R109, RZ, RZ, R248 ;  /* 0x000000ffff6d7224 */ /* 0x000fe200078e00f8 */
[C---:B------:R-:W-:Y:S01]  /*9cf0*/  ISETP.GE.AND P5, PT, R3.reuse, R233, PT ;  /* 0x000000e90300720c */ /* 0x040fe20003fa6270 */
[----:B------:R-:W-:Y:S01]  /*9d00*/  IMAD.MOV.U32 R110, RZ, RZ, R242 ;  /* 0x000000ffff6e7224 */ /* 0x000fe200078e00f2 */
[----:B------:R-:W-:-:S02]  /*9d10*/  ISETP.GE.AND P0, PT, R3, R232, PT ;  /* 0x000000e80300720c */ /* 0x000fc40003f06270 */
[C---:B------:R-:W-:Y:S01]  /*9d20*/  ISETP.LT.OR P1, PT, R3.reuse, R231, P1 ;  /* 0x000000e70300720c */ /* 0x040fe20000f21670 */
[----:B------:R2:W2:Y:S01]  /*9d30*/  I2F R17, R12 ;  /* 0x0000000c00117306 */ /* 0x0004a20000201400 */
[C---:B------:R-:W-:Y:S02]  /*9d40*/  ISETP.LT.OR P6, PT, R3.reuse, R230, P6 ;  /* 0x000000e60300720c */ /* 0x040fe400037c1670 */
[C---:B------:R-:W-:Y:S01]  /*9d50*/  ISETP.LT.OR P5, PT, R3.reuse, R229, P5 ;  /* 0x000000e50300720c */ /* 0x040fe20002fa1670 */
[--C-:B-1----:R-:W-:Y:S01]  /*9d60*/  IMAD.IADD R13, R226, 0x1, -R2.reuse ;  /* 0x00000001e20d7824 */ /* 0x102fe200078e0a02 */
[----:B------:R-:W-:Y:S01]  /*9d70*/  ISETP.LT.OR P0, PT, R3, R228, P0 ;  /* 0x000000e40300720c */ /* 0x000fe20000701670 */
[----:B------:R-:W-:Y:S01]  /*9d80*/  IMAD.IADD R3, R225, 0x1, -R2 ;  /* 0x00000001e1037824 */ /* 0x000fe200078e0a02 */
[----:B----4-:R-:W-:Y:S02]  /*9d90*/  HMMA.16816.F32.BF16 R36, R4, R20, R48 ;  /* 0x000000140424723c */ /* 0x010fe40000041830 */
[----:B--2---:R-:W-:Y:S01]  /*9da0*/  IABS R12, R13 ;  /* 0x0000000d000c7213 */ /* 0x004fe20000000000 */
[----:B------:R-:W-:-:S05]  /*9db0*/  FFMA.FTZ R14, R27, -R222, R33 ;  /* 0x800000de1b0e7223 */ /* 0x000fca0000010021 */
[----:B------:R-:W-:Y:S01]  /*9dc0*/  HMMA.16816.F32.BF16 R28, R8, R20, R108 ;  /* 0x00000014081c723c */ /* 0x000fe2000004186c */
[----:B------:R1:W-:Y:S01]  /*9dd0*/  I2F R20, R12 ;  /* 0x0000000c00147306 */ /* 0x0003e20000201400 */
[----:B------:R-:W-:Y:S02]  /*9de0*/  IABS R3, R3 ;  /* 0x0000000300037213 */ /* 0x000fe40000000000 */
[----:B------:R-:W-:Y:S01]  /*9df0*/  FSEL R199, R14, -INF , !P1 ;  /* 0xff8000000ec77808 */ /* 0x000fe20004800000 */
[--C-:B------:R-:W-:Y:S02]  /*9e00*/  IMAD.IADD R14, R227, 0x1, -R2.reuse ;  /* 0x00000001e30e7824 */ /* 0x100fe400078e0a02 */
[----:B------:R-:W-:Y:S01]  /*9e10*/  IMAD.MOV.U32 R13, RZ, RZ, R3 ;  /* 0x000000ffff0d7224 */ /* 0x000fe200078e0003 */
[----:B------:R-:W-:Y:S01]  /*9e20*/  IADD3 R3, R0, 0x31, RZ ;  /* 0x0000003100037810 */ /* 0x000fe20007ffe0ff */
[----:B-1----:R-:W-:Y:S02]  /*9e30*/  IMAD.IADD R12, R224, 0x1, -R2 ;  /* 0x00000001e00c7824 */ /* 0x002fe400078e0a02 */
[----:B------:R1:W2:Y:S03]  /*9e40*/  I2F R19, R13 ;  /* 0x0000000d00137306 */ /* 0x0002a60000201400 */
[----:B------:R-:W-:Y:S01]  /*9e50*/  IABS R12, R12 ;  /* 0x0000000c000c7213 */ /* 0x000fe20000000000 */
[----:B---3--:R-:W-:-:S02]  /*9e60*/  FFMA.FTZ R15, R24, -R222, R35 ;  /* 0x800000de180f7223 */ /* 0x008fc40000010023 */
[-C--:B-----5:R-:W-:Y:S02]  /*9e70*/  FFMA.FTZ R16, R18, -R222.reuse, R45 ;  /* 0x800000de12107223 */ /* 0x0a0fe4000001002d */
[----:B------:R-:W-:Y:S02]  /*9e80*/  FFMA.FTZ R17, R17, -R222, R47 ;  /* 0x800000de11117223 */ /* 0x000fe4000001002f */
[----:B-1----:R-:W-:Y:S01]  /*9e90*/  IMAD.MOV.U32 R13, RZ, RZ, R12 ;  /* 0x000000ffff0d7224 */ /* 0x002fe200078e000c */
[----:B------:R-:W-:Y:S01]  /*9ea0*/  IABS R12, R14 ;  /* 0x0000000e000c7213 */ /* 0x000fe20000000000 */
[----:B------:R-:W-:Y:S02]  /*9eb0*/  IMAD.IADD R14, R226, 0x1, -R3 ;  /* 0x00000001e20e7824 */ /* 0x000fe400078e0a03 */
[----:B------:R1:W3:Y:S01]  /*9ec0*/  I2F R18, R13 ;  /* 0x0000000d00127306 */ /* 0x0002e20000201400 */
[----:B------:R-:W-:Y:S01]  /*9ed0*/  IMAD.MOV.U32 R110, RZ, RZ, R193 ;  /* 0x000000ffff6e7224 */ /* 0x000fe200078e00c1 */
[----:B------:R-:W-:Y:S01]  /*9ee0*/  FSEL R215, R15, -INF , !P6 ;  /* 0xff8000000fd77808 */ /* 0x000fe20007000000 */
[----:B------:R-:W-:Y:S01]  /*9ef0*/  IMAD.MOV.U32 R111, RZ, RZ, R190 ;  /* 0x000000ffff6f7224 */ /* 0x000fe200078e00be */
[----:B------:R-:W-:-:S02]  /*9f00*/  FSEL R190, R16, -INF , !P5 ;  /* 0xff80000010be7808 */ /* 0x000fc40006800000 */
[----:B------:R-:W-:Y:S02]  /*9f10*/  FSEL R193, R17, -INF , !P0 ;  /* 0xff80000011c17808 */ /* 0x000fe40004000000 */
[C---:B------:R-:W-:Y:S02]  /*9f20*/  ISETP.GE.AND P1, PT, R2.reuse, R235, PT ;  /* 0x000000eb0200720c */ /* 0x040fe40003f26270 */
[C---:B------:R-:W-:Y:S02]  /*9f30*/  ISETP.GE.AND P6, PT, R2.reuse, R234, PT ;  /* 0x000000ea0200720c */ /* 0x040fe40003fc6270 */
[C---:B------:R-:W-:Y:S01]  /*9f40*/  ISETP.GE.AND P5, PT, R2.reuse, R233, PT ;  /* 0x000000e90200720c */ /* 0x040fe20003fa6270 */
[----:B-1----:R-:W-:Y:S01]  /*9f50*/  IMAD.MOV.U32 R13, RZ, RZ, R12 ;  /* 0x000000ffff0d7224 */ /* 0x002fe200078e000c */
[----:B------:R-:W-:Y:S01]  /*9f60*/  IABS R12, R14 ;  /* 0x0000000e000c7213 */ /* 0x000fe20000000000 */
[----:B------:R-:W-:Y:S01]  /*9f70*/  IMAD.IADD R14, R225, 0x1, -R3 ;  /* 0x00000001e10e7824 */ /* 0x000fe200078e0a03 */
[----:B------:R-:W-:Y:S01]  /*9f80*/  ISETP.GE.AND P0, PT, R2, R232, PT ;  /* 0x000000e80200720c */ /* 0x000fe20003f06270 */
[----:B------:R1:W4:Y:S01]  /*9f90*/  I2F R15, R13 ;  /* 0x0000000d000f7306 */ /* 0x0003220000201400 */
[----:B------:R-:W-:-:S02]  /*9fa0*/  IMAD.MOV.U32 R108, RZ, RZ, R241 ;  /* 0x000000ffff6c7224 */ /* 0x000fc400078e00f1 */
[----:B------:R-:W-:Y:S01]  /*9fb0*/  IMAD.MOV.U32 R109, RZ, RZ, R206 ;  /* 0x000000ffff6d7224 */ /* 0x000fe200078e00ce */
[----:B------:R-:W-:Y:S01]  /*9fc0*/  BAR.SYNC.DEFER_BLOCKING 0x0 ;  /* 0x0000000000007b1d */ /* 0x000fe20000010000 */
[C---:B------:R-:W-:Y:S02]  /*9fd0*/  ISETP.LT.OR P1, PT, R2.reuse, R231, P1 ;  /* 0x000000e70200720c */ /* 0x040fe40000f21670 */
[C---:B------:R-:W-:Y:S02]  /*9fe0*/  ISETP.LT.OR P6, PT, R2.reuse, R230, P6 ;  /* 0x000000e60200720c */ /* 0x040fe400037c1670 */
[C---:B------:R-:W-:Y:S02]  /*9ff0*/  ISETP.LT.OR P5, PT, R2.reuse, R229, P5 ;  /* 0x000000e50200720c */ /* 0x040fe40002fa1670 */
[----:B------:R-:W-:Y:S01]  /*a000*/  ISETP.LT.OR P0, PT, R2, R228, P0 ;  /* 0x000000e40200720c */ /* 0x000fe20000701670 */
[--C-:B------:R-:W-:Y:S02]  /*a010*/  IMAD.IADD R2, R224, 0x1, -R3.reuse ;  /* 0x00000001e0027824 */ /* 0x100fe400078e0a03 */
[----:B-1----:R-:W-:Y:S01]  /*a020*/  IMAD.MOV.U32 R13, RZ, RZ, R12 ;  /* 0x000000ffff0d7224 */ /* 0x002fe200078e000c */
[----:B------:R-:W-:Y:S01]  /*a030*/  IABS R12, R14 ;  /* 0x0000000e000c7213 */ /* 0x000fe20000000000 */
[----:B------:R-:W-:Y:S02]  /*a040*/  HMMA.16816.F32.BF16 R24, R8, R22, R108 ;  /* 0x000000160818723c */ /* 0x000fe4000004186c */
[----:B------:R1:W5:Y:S05]  /*a050*/  I2F R17, R13 ;  /* 0x0000000d00117306 */ /* 0x00036a0000201400 */
[----:B------:R-:W-:Y:S01]  /*a060*/  IMAD.MOV.U32 R9, RZ, RZ, R12 ;  /* 0x000000ffff097224 */ /* 0x000fe200078e000c */
[----:B------:R-:W-:Y:S01]  /*a070*/  IABS R8, R2 ;  /* 0x0000000200087213 */ /* 0x000fe20000000000 */
[----:B------:R-:W-:-:S02]  /*a080*/  IMAD.IADD R10, R227, 0x1, -R3 ;  /* 0x00000001e30a7824 */ /* 0x000fc400078e0a03 */
[----:B------:R5:W5:Y:S01]  /*a090*/  I2F R16, R9 ;  /* 0x0000000900107306 */ /* 0x000b620000201400 */
[-C--:B--2---:R-:W-:Y:S02]  /*a0a0*/  FFMA.FTZ R11, R19, -R222.reuse, R38 ;  /* 0x800000de130b7223 */ /* 0x084fe40000010026 */
[-C--:B---3--:R-:W-:Y:S02]  /*a0b0*/  FFMA.FTZ R14, R18, -R222.reuse, R28 ;  /* 0x800000de120e7223 */ /* 0x088fe4000001001c */
[-C--:B----4-:R-:W-:Y:S02]  /*a0c0*/  FFMA.FTZ R12, R15, -R222.reuse, R30 ;  /* 0x800000de0f0c7223 */ /* 0x090fe4000001001e */
[----:B-1----:R-:W-:Y:S01]  /*a0d0*/  FFMA.FTZ R13, R20, -R222, R36 ;  /* 0x800000de140d7223 */ /* 0x002fe20000010024 */
[----:B------:R-:W-:Y:S02]  /*a0e0*/  IADD3 R2, R0, 0x38, RZ ;  /* 0x0000003800027810 */ /* 0x000fe40007ffe0ff */
[----:B------:R-:W-:-:S02]  /*a0f0*/  FSEL R32, R11, -INF , !P6 ;  /* 0xff8000000b207808 */ /* 0x000fc40007000000 */
[----:B------:R-:W-:Y:S01]  /*a100*/  FSEL R33, R13, -INF , !P1 ;  /* 0xff8000000d217808 */ /* 0x000fe20004800000 */
[----:B-----5:R-:W-:Y:S01]  /*a110*/  IMAD.MOV.U32 R9, RZ, RZ, R8 ;  /* 0x000000ffff097224 */ /* 0x020fe200078e0008 */
[----:B------:R-:W-:Y:S02]  /*a120*/  IABS R8, R10 ;  /* 0x0000000a00087213 */ /* 0x000fe40000000000 */
[----:B------:R-:W-:Y:S01]  /*a130*/  FSEL R250, R14, -INF , !P5 ;  /* 0xff8000000efa7808 */ /* 0x000fe20006800000 */
[----:B------:R1:W-:Y:S01]  /*a140*/  I2F R13, R9 ;  /* 0x00000009000d7306 */ /* 0x0003e20000201400 */
[----:B------:R-:W-:Y:S02]  /*a150*/  FSEL R34, R12, -INF , !P0 ;  /* 0xff8000000c227808 */ /* 0x000fe40004000000 */
[C---:B------:R-:W-:Y:S02]  /*a160*/  ISETP.GE.AND P1, PT, R3.reuse, R235, PT ;  /* 0x000000eb0300720c */ /* 0x040fe40003f26270 */
[----:B------:R-:W-:-:S02]  /*a170*/  ISETP.GE.AND P6, PT, R3, R234, PT ;  /* 0x000000ea0300720c */ /* 0x000fc40003fc6270 */
[C---:B------:R-:W-:Y:S02]  /*a180*/  ISETP.GE.AND P5, PT, R3.reuse, R233, PT ;  /* 0x000000e90300720c */ /* 0x040fe40003fa6270 */
[C---:B------:R-:W-:Y:S01]  /*a190*/  ISETP.GE.AND P0, PT, R3.reuse, R232, PT ;  /* 0x000000e80300720c */ /* 0x040fe20003f06270 */
[----:B------:R-:W-:Y:S01]  /*a1a0*/  IMAD.IADD R10, R226, 0x1, -R2 ;  /* 0x00000001e20a7824 */ /* 0x000fe200078e0a02 */
[C---:B------:R-:W-:Y:S01]  /*a1b0*/  ISETP.LT.OR P1, PT, R3.reuse, R231, P1 ;  /* 0x000000e70300720c */ /* 0x040fe20000f21670 */
[----:B-1----:R-:W-:Y:S01]  /*a1c0*/  IMAD.MOV.U32 R9, RZ, RZ, R8 ;  /* 0x000000ffff097224 */ /* 0x002fe200078e0008 */
[C---:B------:R-:W-:Y:S02]  /*a1d0*/  ISETP.LT.OR P6, PT, R3.reuse, R230, P6 ;  /* 0x000000e60300720c */ /* 0x040fe400037c1670 */
[C---:B------:R-:W-:Y:S01]  /*a1e0*/  ISETP.LT.OR P5, PT, R3.reuse, R229, P5 ;  /* 0x000000e50300720c */ /* 0x040fe20002fa1670 */
[----:B------:R1:W2:Y:S01]  /*a1f0*/  I2F R11, R9 ;  /* 0x00000009000b7306 */ /* 0x0002a20000201400 */
[----:B------:R-:W-:Y:S01]  /*a200*/  ISETP.LT.OR P0, PT, R3, R228, P0 ;  /* 0x000000e40300720c */ /* 0x000fe20000701670 */
[----:B------:R-:W-:Y:S01]  /*a210*/  IMAD.IADD R3, R224, 0x1, -R2 ;  /* 0x00000001e0037824 */ /* 0x000fe200078e0a02 */
[----:B------:R-:W-:Y:S01]  /*a220*/  IABS R8, R10 ;  /* 0x0000000a00087213 */ /* 0x000fe20000000000 */
[----:B------:R-:W-:Y:S01]  /*a230*/  HMMA.16816.F32.BF16 R20, R4, R22, R40 ;  /* 0x000000160414723c */ /* 0x000fe20000041828 */
[----:B------:R-:W-:-:S02]  /*a240*/  IADD3 R0, R0, 0x39, RZ ;  /* 0x0000003900007810 */ /* 0x000fc40007ffe0ff */
[----:B------:R-:W-:-:S04]  /*a250*/  IABS R3, R3 ;  /* 0x0000000300037213 */ /* 0x000fc80000000000 */
[--C-:B------:R-:W-:Y:S02]  /*a260*/  IMAD.IADD R5, R227, 0x1, -R2.reuse ;  /* 0x00000001e3057824 */ /* 0x100fe400078e0a02 */
[----:B------:R-:W-:Y:S02]  /*a270*/  IMAD.IADD R10, R225, 0x1, -R2 ;  /* 0x00000001e10a7824 */ /* 0x000fe400078e0a02 */
[----:B------:R-:W-:Y:S02]  /*a280*/  IMAD.MOV.U32 R4, RZ, RZ, R3 ;  /* 0x000000ffff047224 */ /* 0x000fe400078e0003 */
[----:B-1----:R-:W-:Y:S01]  /*a290*/  IMAD.MOV.U32 R9, RZ, RZ, R8 ;  /* 0x000000ffff097224 */ /* 0x002fe200078e0008 */
[----:B------:R-:W-:Y:S01]  /*a2a0*/  IABS R3, R5 ;  /* 0x0000000500037213 */ /* 0x000fe20000000000 */
[----:B------:R-:W-:Y:S02]  /*a2b0*/  IMAD.IADD R5, R226, 0x1, -R0 ;  /* 0x00000001e2057824 */ /* 0x000fe400078e0a00 */
[----:B------:R2:W1:Y:S01]  /*a2c0*/  I2F R14, R9 ;  /* 0x00000009000e7306 */ /* 0x0004620000201400 */
[----:B------:R-:W-:Y:S01]  /*a2d0*/  IABS R8, R10 ;  /* 0x0000000a00087213 */ /* 0x000fe20000000000 */
[----:B------:R-:W-:-:S02]  /*a2e0*/  FFMA.FTZ R6, R17, -R222, R37 ;  /* 0x800000de11067223 */ /* 0x000fc40000010025 */
[----:B------:R-:W-:-:S04]  /*a2f0*/  FFMA.FTZ R7, R16, -R222, R39 ;  /* 0x800000de10077223 */ /* 0x000fc80000010027 */
[----:B------:R3:W-:Y:S01]  /*a300*/  I2F R12, R8 ;  /* 0x00000008000c7306 */ /* 0x0007e20000201400 */
[----:B--2---:R-:W-:-:S07]  /*a310*/  FFMA.FTZ R9, R11, -R222, R31 ;  /* 0x800000de0b097223 */ /* 0x004fce000001001f */
[----:B------:R2:W-:Y:S01]  /*a320*/  I2F R11, R4 ;  /* 0x00000004000b7306 */ /* 0x0005e20000201400 */
[----:B------:R-:W-:Y:S01]  /*a330*/  FSEL R53, R6, -INF , !P1 ;  /* 0xff80000006357808 */ /* 0x000fe20004800000 */
[----:B---3--:R-:W-:Y:S01]  /*a340*/  FFMA.FTZ R8, R13, -R222, R29 ;  /* 0x800000de0d087223 */ /* 0x008fe2000001001d */
[----:B------:R-:W-:Y:S01]  /*a350*/  FSEL R54, R7, -INF , !P6 ;  /* 0xff80000007367808 */ /* 0x000fe20007000000 */
[----:B--2---:R-:W-:Y:S01]  /*a360*/  IMAD.MOV.U32 R4, RZ, RZ, R3 ;  /* 0x000000ffff047224 */ /* 0x004fe200078e0003 */
[----:B------:R-:W-:-:S03]  /*a370*/  IABS R3, R5 ;  /* 0x0000000500037213 */ /* 0x000fc60000000000 */
[----:B------:R2:W-:Y:S01]  /*a380*/  I2F R10, R4 ;  /* 0x00000004000a7306 */ /* 0x0005e20000201400 */
[----:B------:R-:W-:Y:S02]  /*a390*/  FSEL R208, R8, -INF , !P5 ;  /* 0xff80000008d07808 */ /* 0x000fe40006800000 */
[----:B------:R-:W-:Y:S02]  /*a3a0*/  FSEL R241, R9, -INF , !P0 ;  /* 0xff80000009f17808 */ /* 0x000fe40004000000 */
[C---:B------:R-:W-:Y:S02]  /*a3b0*/  ISETP.GE.AND P1, PT, R2.reuse, R235, PT ;  /* 0x000000eb0200720c */ /* 0x040fe40003f26270 */
[C---:B------:R-:W-:Y:S02]  /*a3c0*/  ISETP.GE.AND P6, PT, R2.reuse, R234, PT ;  /* 0x000000ea0200720c */ /* 0x040fe40003fc6270 */
[C---:B------:R-:W-:Y:S02]  /*a3d0*/  ISETP.GE.AND P5, PT, R2.reuse, R233, PT ;  /* 0x000000e90200720c */ /* 0x040fe40003fa6270 */
[----:B------:R-:W-:Y:S01]  /*a3e0*/  ISETP.GE.AND P0, PT, R2, R232, PT ;  /* 0x000000e80200720c */ /* 0x000fe20003f06270 */
[----:B--2---:R-:W-:-:S02]  /*a3f0*/  IMAD.MOV.U32 R4, RZ, RZ, R3 ;  /* 0x000000ffff047224 */ /* 0x004fc400078e0003 */
[--C-:B------:R-:W-:Y:S02]  /*a400*/  IMAD.IADD R5, R225, 0x1, -R0.reuse ;  /* 0x00000001e1057824 */ /* 0x100fe400078e0a00 */
[----:B------:R2:W3:Y:S01]  /*a410*/  I2F R7, R4 ;  /* 0x0000000400077306 */ /* 0x0004e20000201400 */
[C---:B------:R-:W-:Y:S02]  /*a420*/  ISETP.LT.OR P1, PT, R2.reuse, R231, P1 ;  /* 0x000000e70200720c */ /* 0x040fe40000f21670 */
[C---:B------:R-:W-:Y:S02]  /*a430*/  ISETP.LT.OR P6, PT, R2.reuse, R230, P6 ;  /* 0x000000e60200720c */ /* 0x040fe400037c1670 */
[C---:B------:R-:W-:Y:S02]  /*a440*/  ISETP.LT.OR P5, PT, R2.reuse, R229, P5 ;  /* 0x000000e50200720c */ /* 0x040fe40002fa1670 */
[----:B------:R-:W-:Y:S01]  /*a450*/  ISETP.LT.OR P0, PT, R2, R228, P0 ;  /* 0x000000e40200720c */ /* 0x000fe20000701670 */
[----:B------:R-:W-:Y:S01]  /*a460*/  IMAD.IADD R2, R227, 0x1, -R0 ;  /* 0x00000001e3027824 */ /* 0x000fe200078e0a00 */
[----:B------:R-:W-:Y:S01]  /*a470*/  IABS R3, R5 ;  /* 0x0000000500037213 */ /* 0x000fe20000000000 */
[----:B-1----:R-:W-:-:S02]  /*a480*/  FFMA.FTZ R8, R14, -R222, R20 ;  /* 0x800000de0e087223 */ /* 0x002fc40000010014 */
[----:B--2---:R-:W-:Y:S01]  /*a490*/  IMAD.IADD R4, R224, 0x1, -R0 ;  /* 0x00000001e0047824 */ /* 0x004fe200078e0a00 */
[----:B------:R-:W-:-:S04]  /*a4a0*/  IABS R2, R2 ;  /* 0x0000000200027213 */ /* 0x000fc80000000000 */
[----:B------:R-:W-:Y:S01]  /*a4b0*/  IABS R4, R4 ;  /* 0x0000000400047213 */ /* 0x000fe20000000000 */
[----:B------:R-:W-:Y:S01]  /*a4c0*/  IMAD.MOV.U32 R248, RZ, RZ, R251 ;  /* 0x000000fffff87224 */ /* 0x000fe200078e00fb */
[----:B------:R1:W-:Y:S01]  /*a4d0*/  I2F R9, R3 ;  /* 0x0000000300097306 */ /* 0x0003e20000201400 */
[----:B------:R-:W-:Y:S02]  /*a4e0*/  FSEL R251, R8, -INF , !P1 ;  /* 0xff80000008fb7808 */ /* 0x000fe40004800000 */
[----:B------:R-:W-:Y:S01]  /*a4f0*/  ISETP.GE.AND P1, PT, R0, R235, PT ;  /* 0x000000eb0000720c */ /* 0x000fe20003f26270 */
[----:B---3--:R-:W-:-:S03]  /*a500*/  FFMA.FTZ R7, R7, -R222, R21 ;  /* 0x800000de07077223 */ /* 0x008fc60000010015 */
[----:B------:R-:W-:Y:S01]  /*a510*/  ISETP.LT.OR P1, PT, R0, R231, P1 ;  /* 0x000000e70000720c */ /* 0x000fe20000f21670 */
[----:B------:R-:W-:Y:S01]  /*a520*/  I2F R2, R2 ;  /* 0x0000000200027306 */ /* 0x000fe20000201400 */
[----:B-1----:R-:W-:-:S07]  /*a530*/  IMAD.MOV.U32 R3, RZ, RZ, R4 ;  /* 0x000000ffff037224 */ /* 0x002fce00078e0004 */
[----:B------:R1:W2:Y:S01]  /*a540*/  I2F R5, R3 ;  /* 0x0000000300057306 */ /* 0x0002a20000201400 */
[-C--:B------:R-:W-:Y:S01]  /*a550*/  FFMA.FTZ R4, R12, -R222.reuse, R22 ;  /* 0x800000de0c047223 */ /* 0x080fe20000010016 */
[----:B------:R-:W-:Y:S01]  /*a560*/  FSEL R242, R7, -INF , !P1 ;  /* 0xff80000007f27808 */ /* 0x000fe20004800000 */
[----:B------:R-:W-:Y:S01]  /*a570*/  FFMA.FTZ R6, R11, -R222, R24 ;  /* 0x800000de0b067223 */ /* 0x000fe20000010018 */
[----:B------:R-:W-:Y:S02]  /*a580*/  ISETP.GT.AND P1, PT, R247, R248, PT ;  /* 0x000000f8f700720c */ /* 0x000fe40003f24270 */
[----:B------:R-:W-:Y:S02]  /*a590*/  FSEL R4, R4, -INF , !P6 ;  /* 0xff80000004047808 */ /* 0x000fe40007000000 */
[----:B------:R-:W-:Y:S02]  /*a5a0*/  FSEL R197, R6, -INF , !P5 ;  /* 0xff80000006c57808 */ /* 0x000fe40006800000 */
[----:B------:R-:W-:Y:S01]  /*a5b0*/  ISETP.GE.AND P6, PT, R0, R234, PT ;  /* 0x000000ea0000720c */ /* 0x000fe20003fc6270 */
[----:B-1----:R-:W-:Y:S01]  /*a5c0*/  FFMA.FTZ R3, R10, -R222, R26 ;  /* 0x800000de0a037223 */ /* 0x002fe2000001001a */
[----:B------:R-:W-:-:S04]  /*a5d0*/  ISETP.GE.AND P5, PT, R0, R233, PT ;  /* 0x000000e90000720c */ /* 0x000fc80003fa6270 */
[----:B------:R-:W-:Y:S02]  /*a5e0*/  FSEL R209, R3, -INF , !P0 ;  /* 0xff80000003d17808 */ /* 0x000fe40004000000 */
[C---:B------:R-:W-:Y:S01]  /*a5f0*/  ISETP.GE.AND P0, PT, R0.reuse, R232, PT ;  /* 0x000000e80000720c */ /* 0x040fe20003f06270 */
[----:B------:R1:W-:Y:S01]  /*a600*/  STL [R1], R4 ;  /* 0x0000000401007387 */ /* 0x0003e20000100800 */
[C---:B------:R-:W-:Y:S01]  /*a610*/  ISETP.LT.OR P6, PT, R0.reuse, R230, P6 ;  /* 0x000000e60000720c */ /* 0x040fe200037c1670 */
[----:B--2---:R-:W-:Y:S01]  /*a620*/  FFMA.FTZ R3, R5, -R222, R25 ;  /* 0x800000de05037223 */ /* 0x004fe20000010019 */
[C---:B------:R-:W-:Y:S02]  /*a630*/  ISETP.LT.OR P5, PT, R0.reuse, R229, P5 ;  /* 0x000000e50000720c */ /* 0x040fe40002fa1670 */
[----:B------:R-:W-:Y:S01]  /*a640*/  ISETP.LT.OR P0, PT, R0, R228, P0 ;  /* 0x000000e40000720c */ /* 0x000fe20000701670 */
[----:B------:R-:W-:Y:S01]  /*a650*/  FFMA.FTZ R0, R2, -R222, R27 ;  /* 0x800000de02007223 */ /* 0x000fe2000001001b */
[----:B------:R-:W-:-:S04]  /*a660*/  FSEL R196, R3, -INF , !P5 ;  /* 0xff80000003c47808 */ /* 0x000fc80006800000 */
[----:B------:R-:W-:Y:S01]  /*a670*/  FSEL R206, R0, -INF , !P0 ;  /* 0xff80000000ce7808 */ /* 0x000fe20004000000 */
[----:B-1----:R-:W-:-:S05]  /*a680*/  FFMA.FTZ R4, R9, -R222, R23 ;  /* 0x800000de09047223 */ /* 0x002fca0000010017 */
        /* <DEDUP_REMOVED lines=60> */
.L_x_242:
[----:B------:R-:W-:Y:S05]  /*aa50*/  BSYNC B0 ;  /* 0x0000000000007941 */ /* 0x000fea0003800000 */
.L_x_241:
[----:B------:R-:W0:Y:S02]  /*aa60*/  LDGDEPBAR ;  /* 0x00000000000079af */ /* 0x000e240000000000 */
.L_x_240:
[----:B-1----:R-:W2:Y:S01]  /*aa70*/  LDL.LU R5, [R1+0x28] ;  /* 0x0000280001057983 */ /* 0x002ea20000300800 */
[----:B------:R-:W-:-:S03]  /*aa80*/  MOV R55, R245 ;  /* 0x000000f500377202 */ /* 0x000fc60000000f00 */
[----:B------:R-:W3:Y:S04]  /*aa90*/  LDL.LU R6, [R1+0x20] ;  /* 0x0000200001067983 */ /* 0x000ee80000300800 */
[----:B------:R-:W4:Y:S04]  /*aaa0*/  LDL.LU R7, [R1+0x24] ;  /* 0x0000240001077983 */ /* 0x000f280000300800 */
[----:B------:R1:W-:Y:S01]  /*aab0*/  STL [R1+0x70], R219 ;  /* 0x000070db01007387 */ /* 0x0003e20000100800 */
[----:B------:R-:W-:-:S03]  /*aac0*/  FMNMX.FTZ R0, R103, R62, !PT ;  /* 0x0000003e67007209 */ /* 0x000fc60007810000 */
[----:B------:R-:W-:Y:S04]  /*aad0*/  LDSM.16.MT88.4 R16, [R216+0x9000] ;  /* 0x00900000d810783b */ /* 0x000fe80000004200 */
[----:B------:R-:W-:Y:S04]  /*aae0*/  LDSM.16.MT88.4 R20, [R216+0xa000] ;  /* 0x00a00000d814783b */ /* 0x000fe80000004200 */
[----:B------:R-:W-:Y:S04]  /*aaf0*/  LDSM.16.MT88.4 R48, [R218+0xa000] ;  /* 0x00a00000da30783b */ /* 0x000fe80000004200 */
[----:B------:R-:W-:Y:S04]  /*ab00*/  LDSM.16.MT88.4 R12, [R218+0x9000] ;  /* 0x00900000da0c783b */ /* 0x000fe80000004200 */
[----:B------:R-:W-:Y:S04]  /*ab10*/  LDSM.16.MT88.4 R44, [R216+0xb000] ;  /* 0x00b00000d82c783b */ /* 0x000fe80000004200 */
[----:B------:R-:W-:Y:S04]  /*ab20*/  LDSM.16.MT88.4 R36, [R218+0xb000] ;  /* 0x00b00000da24783b */ /* 0x000fe80000004200 */
[----:B-1----:R-:W2:Y:S01]  /*ab30*/  LDL.LU R219, [R1] ;  /* 0x0000000001db7983 */ /* 0x002ea20000300800 */
[----:B------:R-:W-:-:S04]  /*ab40*/  FMNMX.FTZ R0, R60, R0, !PT ;  /* 0x000000003c007209 */ /* 0x000fc80007810000 */
[----:B------:R-:W-:-:S04]  /*ab50*/  FMNMX.FTZ R0, R58, R0, !PT ;  /* 0x000000003a007209 */ /* 0x000fc80007810000 */
        /* <DEDUP_REMOVED lines=24> */
[----:B------:R-:W-:-:S03]  /*ace0*/  FMNMX.FTZ R2, R193, R2, !PT ;  /* 0x00000002c1027209 */ /* 0x000fc60007810000 */
[----:B------:R-:W1:Y:S01]  /*acf0*/  SHFL.BFLY PT, R4, R0, 0x2, 0x1f ;  /* 0x0c401f0000047f89 */ /* 0x000e6200000e0000 */
[----:B------:R-:W-:-:S04]  /*ad00*/  FMNMX.FTZ R2, R34, R2, !PT ;  /* 0x0000000222027209 */ /* 0x000fc80007810000 */
[----:B------:R-:W-:-:S04]  /*ad10*/  FMNMX.FTZ R2, R241, R2, !PT ;  /* 0x00000002f1027209 */ /* 0x000fc80007810000 */
[----:B------:R-:W-:-:S04]  /*ad20*/  FMNMX.FTZ R2, R209, R2, !PT ;  /* 0x00000002d1027209 */ /* 0x000fc80007810000 */
[----:B------:R-:W-:-:S05]  /*ad30*/  FMNMX.FTZ R2, R206, R2, !PT ;  /* 0x00000002ce027209 */ /* 0x000fca0007810000 */
[----:B------:R-:W1:Y:S02]  /*ad40*/  SHFL.BFLY PT, R3, R2, 0x2, 0x1f ;  /* 0x0c401f0002037f89 */ /* 0x000e6400000e0000 */
[----:B-1----:R-:W-:-:S05]  /*ad50*/  FMNMX.FTZ R0, R0, R4, !PT ;  /* 0x0000000400007209 */ /* 0x002fca0007810000 */
[----:B------:R-:W1:Y:S01]  /*ad60*/  SHFL.BFLY PT, R4, R0, 0x1, 0x1f ;  /* 0x0c201f0000047f89 */ /* 0x000e6200000e0000 */
[----:B------:R-:W-:-:S05]  /*ad70*/  FMNMX.FTZ R2, R2, R3, !PT ;  /* 0x0000000302027209 */ /* 0x000fca0007810000 */
[----:B------:R-:W1:Y:S02]  /*ad80*/  SHFL.BFLY PT, R3, R2, 0x1, 0x1f ;  /* 0x0c201f0002037f89 */ /* 0x000e6400000e0000 */
[----:B-1----:R-:W-:-:S04]  /*ad90*/  FMNMX.FTZ R245, R0, R4, !PT ;  /* 0x0000000400f57209 */ /* 0x002fc80007810000 */
[C---:B------:R-:W-:Y:S01]  /*ada0*/  FSETP.NEU.FTZ.AND P5, PT, R245.reuse, -INF , PT ;  /* 0xff800000f500780b */ /* 0x040fe20003fbd000 */
[----:B------:R-:W-:-:S05]  /*adb0*/  FMUL.FTZ R8, R245, c[0x0][0x23c] ;  /* 0x00008f00f5087a20 */ /* 0x000fca0000410000 */
[----:B------:R-:W-:-:S05]  /*adc0*/  FSEL R8, R8, RZ, P5 ;  /* 0x000000ff08087208 */ /* 0x000fca0002800000 */
[----:B------:R-:W-:-:S04]  /*add0*/  FFMA.FTZ R0, R62, c[0x0][0x23c], -R8 ;  /* 0x00008f003e007a23 */ /* 0x000fc80000010808 */
[----:B------:R1:W1:Y:S01]  /*ade0*/  MUFU.EX2 R4, R0 ;  /* 0x0000000000047308 */ /* 0x0002620000000800 */
[----:B------:R-:W-:-:S04]  /*adf0*/  FMNMX.FTZ R246, R2, R3, !PT ;  /* 0x0000000302f67209 */ /* 0x000fc80007810000 */
[C---:B------:R-:W-:Y:S01]  /*ae00*/  FSETP.NEU.FTZ.AND P0, PT, R246.reuse, -INF , PT ;  /* 0xff800000f600780b */ /* 0x040fe20003f1d000 */
[----:B------:R-:W-:Y:S02]  /*ae10*/  FMUL.FTZ R3, R246, c[0x0][0x23c] ;  /* 0x00008f00f6037a20 */ /* 0x000fe40000410000 */
[----:B-1----:R-:W-:-:S04]  /*ae20*/  FFMA.FTZ R0, R60, c[0x0][0x23c], -R8 ;  /* 0x00008f003c007a23 */ /* 0x002fc80000010808 */
[----:B------:R1:W1:Y:S01]  /*ae30*/  MUFU.EX2 R9, R0 ;  /* 0x0000000000097308 */ /* 0x0002620000000800 */
[----:B------:R-:W-:Y:S02]  /*ae40*/  FSEL R3, R3, RZ, P0 ;  /* 0x000000ff03037208 */ /* 0x000fe40000000000 */
[----:B------:R-:W-:Y:S01]  /*ae50*/  FMNMX.FTZ R2, R105, R237, !PT ;  /* 0x000000ed69027209 */ /* 0x000fe20007810000 */
[----:B-1----:R-:W-:-:S04]  /*ae60*/  FFMA.FTZ R0, R58, c[0x0][0x23c], -R8 ;  /* 0x00008f003a007a23 */ /* 0x002fc80000010808 */
[----:B------:R1:W-:Y:S01]  /*ae70*/  MUFU.EX2 R41, R0 ;  /* 0x0000000000297308 */ /* 0x0003e20000000800 */
[----:B------:R-:W-:Y:S02]  /*ae80*/  MOV R58, R4 ;  /* 0x00000004003a7202 */ /* 0x000fe40000000f00 */
[----:B------:R-:W-:Y:S02]  /*ae90*/  FMNMX.FTZ R4, R236, R2, !PT ;  /* 0x00000002ec047209 */ /* 0x000fe40007810000 */
[----:B------:R-:W-:Y:S02]  /*aea0*/  FMNMX.FTZ R2, R104, R239, !PT ;  /* 0x000000ef68027209 */ /* 0x000fe40007810000 */
[----:B------:R-:W-:Y:S01]  /*aeb0*/  FMNMX.FTZ R4, R203, R4, !PT ;  /* 0x00000004cb047209 */ /* 0x000fe20007810000 */
[----:B-1----:R-:W-:-:S04]  /*aec0*/  FFMA.FTZ R0, R56, c[0x0][0x23c], -R8 ;  /* 0x00008f0038007a23 */ /* 0x002fc80000010808 */
[----:B------:R1:W-:Y:S01]  /*aed0*/  MUFU.EX2 R31, R0 ;  /* 0x00000000001f7308 */ /* 0x0003e20000000800 */
        /* <DEDUP_REMOVED lines=9> */
[----:B------:R1:W1:Y:S01]  /*af70*/  MUFU.EX2 R10, R0 ;  /* 0x00000000000a7308 */ /* 0x0002620000000800 */
[----:B------:R-:W-:Y:S01]  /*af80*/  IMAD.MOV.U32 R61, RZ, RZ, R101 ;  /* 0x000000ffff3d7224 */ /* 0x000fe200078e0065 */
[----:B------:R-:W-:Y:S02]  /*af90*/  FMNMX.FTZ R2, R55, R2, !PT ;  /* 0x0000000237027209 */ /* 0x000fe40007810000 */
[----:B------:R-:W-:Y:S01]  /*afa0*/  FMNMX.FTZ R4, R210, R4, !PT ;  /* 0x00000004d2047209 */ /* 0x000fe20007810000 */
[----:B-1----:R-:W-:-:S04]  /*afb0*/  FFMA.FTZ R0, R59, c[0x0][0x23c], -R3 ;  /* 0x00008f003b007a23 */ /* 0x002fc80000010803 */
[----:B------:R1:W-:Y:S01]  /*afc0*/  MUFU.EX2 R40, R0 ;  /* 0x0000000000287308 */ /* 0x0003e20000000800 */
[----:B------:R-:W-:Y:S02]  /*afd0*/  FMNMX.FTZ R2, R61, R2, !PT ;  /* 0x000000023d027209 */ /* 0x000fe40007810000 */
[----:B----4-:R-:W-:Y:S01]  /*afe0*/  MOV R60, R7 ;  /* 0x00000007003c7202 */ /* 0x010fe20000000f00 */
[----:B---3--:R-:W-:Y:S01]  /*aff0*/  IMAD.MOV.U32 R7, RZ, RZ, R6 ;  /* 0x000000ffff077224 */ /* 0x008fe200078e0006 */
[----:B--2---:R-:W-:Y:S02]  /*b000*/  MOV R6, R5 ;  /* 0x0000000500067202 */ /* 0x004fe40000000f00 */
[----:B------:R-:W-:Y:S01]  /*b010*/  FSEL R5, R245, RZ, P5 ;  /* 0x000000fff5057208 */ /* 0x000fe20002800000 */
[----:B-1----:R-:W-:-:S04]  /*b020*/  FFMA.FTZ R0, R57, c[0x0][0x23c], -R3 ;  /* 0x00008f0039007a23 */ /* 0x002fc80000010803 */
[----:B------:R-:W-:Y:S01]  /*b030*/  FADD.FTZ R5, R103, -R5 ;  /* 0x8000000567057221 */ /* 0x000fe20000010000 */
[----:B------:R1:W-:Y:S03]  /*b040*/  MUFU.EX2 R30, R0 ;  /* 0x00000000001e7308 */ /* 0x0003e60000000800 */
[----:B------:R-:W-:Y:S01]  /*b050*/  FMUL.FTZ R101, R5, c[0x0][0x23c] ;  /* 0x00008f0005657a20 */ /* 0x000fe20000410000 */
[----:B------:R-:W-:Y:S02]  /*b060*/  FMNMX.FTZ R5, R202, R4, !PT ;  /* 0x00000004ca057209 */ /* 0x000fe40007810000 */
[----:B-1----:R-:W-:-:S05]  /*b070*/  FSEL R0, R246, RZ, P0 ;  /* 0x000000fff6007208 */ /* 0x002fca0000000000 */
[----:B------:R-:W-:Y:S01]  /*b080*/  FADD.FTZ R4, R102, -R0 ;  /* 0x8000000066047221 */ /* 0x000fe20000010000 */
[----:B------:R-:W-:Y:S02]  /*b090*/  FMNMX.FTZ R0, R243, R2, !PT ;  /* 0x00000002f3007209 */ /* 0x000fe40007810000 */
[----:B------:R-:W-:Y:S02]  /*b0a0*/  FMNMX.FTZ R2, R65, R5, !PT ;  /* 0x0000000541027209 */ /* 0x000fe40007810000 */
[----:B------:R-:W-:Y:S02]  /*b0b0*/  FMNMX.FTZ R0, R211, R0, !PT ;  /* 0x00000000d3007209 */ /* 0x000fe40007810000 */
[----:B------:R-:W-:Y:S02]  /*b0c0*/  FMNMX.FTZ R2, R249, R2, !PT ;  /* 0x00000002f9027209 */ /* 0x000fe40007810000 */
[----:B------:R-:W-:Y:S02]  /*b0d0*/  FMNMX.FTZ R0, R67, R0, !PT ;  /* 0x0000000043007209 */ /* 0x000fe40007810000 */
[----:B------:R-:W-:-:S02]  /*b0e0*/  FMNMX.FTZ R2, R213, R2, !PT ;  /* 0x00000002d5027209 */ /* 0x000fc40007810000 */
[----:B------:R-:W-:Y:S02]  /*b0f0*/  MOV R62, R52 ;  /* 0x00000034003e7202 */ /* 0x000fe40000000f00 */
        /* <DEDUP_REMOVED lines=8> */
[----:B------:R-:W-:Y:S02]  /*b180*/  MOV R103, R9 ;  /* 0x0000000900677202 */ /* 0x000fe40000000f00 */
[----:B------:R-:W-:Y:S02]  /*b190*/  FMNMX.FTZ R9, R54, R0, !PT ;  /* 0x0000000036097209 */ /* 0x000fe40007810000 */
[----:B------:R-:W-:-:S05]  /*b1a0*/  FMNMX.FTZ R0, R242, R2, !PT ;  /* 0x00000002f2007209 */ /* 0x000fca0007810000 */
[----:B------:R-:W1:Y:S01]  /*b1b0*/  SHFL.BFLY PT, R2, R0, 0x2, 0x1f ;  /* 0x0c401f0000027f89 */ /* 0x000e6200000e0000 */
[----:B------:R-:W-:Y:S01]  /*b1c0*/  MOV R59, R10 ;  /* 0x0000000a003b7202 */ /* 0x000fe20000000f00 */
[----:B------:R-:W-:Y:S01]  /*b1d0*/  FMUL.FTZ R4, R4, c[0x0][0x23c] ;  /* 0x00008f0004047a20 */ /* 0x000fe20000410000 */
[----:B------:R-:W-:Y:S01]  /*b1e0*/  MOV R28, R100 ;  /* 0x00000064001c7202 */ /* 0x000fe20000000f00 */
[----:B------:R-:W2:Y:S01]  /*b1f0*/  MUFU.EX2 R101, R101 ;  /* 0x0000006500657308 */ /* 0x000ea20000000800 */
[----:B-1----:R-:W-:Y:S02]  /*b200*/  FMNMX.FTZ R0, R0, R2, !PT ;  /* 0x0000000200007209 */ /* 0x002fe40007810000 */
[----:B------:R-:W-:-:S04]  /*b210*/  FMNMX.FTZ R2, R219, R9, !PT ;  /* 0x00000009db027209 */ /* 0x000fc80007810000 */
[----:B------:R-:W-:Y:S01]  /*b220*/  FMNMX.FTZ R2, R64, R2, !PT ;  /* 0x0000000240027209 */ /* 0x000fe20007810000 */
[----:B------:R1:W3:Y:S04]  /*b230*/  MUFU.EX2 R100, R4 ;  /* 0x0000000400647308 */ /* 0x0002e80000000800 */
[----:B------:R-:W4:Y:S01]  /*b240*/  SHFL.BFLY PT, R10, R2, 0x2, 0x1f ;  /* 0x0c401f00020a7f89 */ /* 0x000f2200000e0000 */
[----:B------:R-:W-:-:S03]  /*b250*/  MOV R43, R7 ;  /* 0x00000007002b7202 */ /* 0x000fc60000000f00 */
[----:B------:R-:W4:Y:S01]  /*b260*/  SHFL.BFLY PT, R9, R0, 0x1, 0x1f ;  /* 0x0c201f0000097f89 */ /* 0x000f2200000e0000 */
[----:B------:R-:W-:Y:S01]  /*b270*/  IMAD.MOV.U32 R29, RZ, RZ, R6 ;  /* 0x000000ffff1d7224 */ /* 0x000fe200078e0006 */
[----:B------:R-:W-:Y:S01]  /*b280*/  F2FP.BF16.PACK_AB R5, R59, R63 ;  /* 0x0000003f3b05723e */ /* 0x000fe200000010ff */
[----:B--2---:R-:W-:Y:S01]  /*b290*/  FMUL.FTZ R120, R120, R101 ;  /* 0x0000006578787220 */ /* 0x004fe20000410000 */
[----:B------:R-:W-:Y:S01]  /*b2a0*/  F2FP.BF16.PACK_AB R6, R31, R41 ;  /* 0x000000291f06723e */ /* 0x000fe200000010ff */
[-C--:B------:R-:W-:Y:S01]  /*b2b0*/  FMUL.FTZ R121, R121, R101.reuse ;  /* 0x0000006579797220 */ /* 0x080fe20000410000 */
[----:B------:R-:W-:Y:S01]  /*b2c0*/  F2FP.BF16.PACK_AB R7, R30, R40 ;  /* 0x000000281e07723e */ /* 0x000fe200000010ff */
[----:B------:R-:W-:Y:S01]  /*b2d0*/  FMUL.FTZ R148, R148, R101 ;  /* 0x0000006594947220 */ /* 0x000fe20000410000 */
[----:B-1----:R-:W-:Y:S01]  /*b2e0*/  F2FP.BF16.PACK_AB R4, R103, R58 ;  /* 0x0000003a6704723e */ /* 0x002fe200000010ff */
[-C--:B---3--:R-:W-:Y:S02]  /*b2f0*/  FMUL.FTZ R122, R122, R100.reuse ;  /* 0x000000647a7a7220 */ /* 0x088fe40000410000 */
        /* <DEDUP_REMOVED lines=44> */
[----:B----4-:R-:W-:Y:S01]  /*b5c0*/  FMNMX.FTZ R2, R2, R10, !PT ;  /* 0x0000000a02027209 */ /* 0x010fe20007810000 */
        /* <DEDUP_REMOVED lines=12> */
[----:B------:R-:W1:Y:S01]  /*b690*/  SHFL.BFLY PT, R5, R2, 0x1, 0x1f ;  /* 0x0c201f0002057f89 */ /* 0x000e6200000e0000 */
[----:B------:R-:W-:-:S04]  /*b6a0*/  FMNMX.FTZ R248, R0, R9, !PT ;  /* 0x0000000900f87209 */ /* 0x000fc80007810000 */
[C---:B------:R-:W-:Y:S01]  /*b6b0*/  FSETP.NEU.FTZ.AND P5, PT, R248.reuse, -INF , PT ;  /* 0xff800000f800780b */ /* 0x040fe20003fbd000 */
[----:B------:R-:W-:Y:S01]  /*b6c0*/  FMUL.FTZ R0, R248, c[0x0][0x23c] ;  /* 0x00008f00f8007a20 */ /* 0x000fe20000410000 */
[----:B------:R-:W-:-:S04]  /*b6d0*/  MOV R56, R247 ;  /* 0x000000f700387202 */ /* 0x000fc80000000f00 */
[----:B------:R-:W-:-:S05]  /*b6e0*/  FSEL R0, R0, RZ, P5 ;  /* 0x000000ff00007208 */ /* 0x000fca0002800000 */
[--C-:B------:R-:W-:Y:S01]  /*b6f0*/  FFMA.FTZ R4, R237, c[0x0][0x23c], -R0.reuse ;  /* 0x00008f00ed047a23 */ /* 0x100fe20000010800 */
[----:B-1----:R-:W-:Y:S01]  /*b700*/  FMNMX.FTZ R247, R2, R5, !PT ;  /* 0x0000000502f77209 */ /* 0x002fe20007810000 */
[----:B------:R-:W-:Y:S02]  /*b710*/  FFMA.FTZ R2, R236, c[0x0][0x23c], -R0 ;  /* 0x00008f00ec027a23 */ /* 0x000fe40000010800 */
[----:B------:R1:W-:Y:S01]  /*b720*/  MUFU.EX2 R52, R4 ;  /* 0x0000000400347308 */ /* 0x0003e20000000800 */
[----:B------:R-:W-:-:S07]  /*b730*/  FSETP.NEU.FTZ.AND P0, PT, R247, -INF , PT ;  /* 0xff800000f700780b */ /* 0x000fce0003f1d000 */
[----:B------:R2:W-:Y:S01]  /*b740*/  MUFU.EX2 R236, R2 ;  /* 0x0000000200ec7308 */ /* 0x0005e20000000800 */
[----:B-1----:R-:W-:-:S07]  /*b750*/  FFMA.FTZ R4, R203, c[0x0][0x23c], -R0 ;  /* 0x00008f00cb047a23 */ /* 0x002fce0000010800 */
[----:B------:R1:W-:Y:S01]  /*b760*/  MUFU.EX2 R57, R4 ;  /* 0x0000000400397308 */ /* 0x0003e20000000800 */
[----:B--2---:R-:W-:-:S05]  /*b770*/  FMUL.FTZ R2, R247, c[0x0][0x23c] ;  /* 0x00008f00f7027a20 */ /* 0x004fca0000410000 */
[----:B------:R-:W-:Y:S01]  /*b780*/  FSEL R2, R2, RZ, P0 ;  /* 0x000000ff02027208 */ /* 0x000fe20000000000 */
[----:B-1----:R-:W-:-:S04]  /*b790*/  FFMA.FTZ R4, R191, c[0x0][0x23c], -R0 ;  /* 0x00008f00bf047a23 */ /* 0x002fc80000010800 */
[----:B------:R1:W-:Y:S01]  /*b7a0*/  MUFU.EX2 R35, R4 ;  /* 0x0000000400237308 */ /* 0x0003e20000000800 */
[----:B------:R-:W-:Y:S01]  /*b7b0*/  FSEL R5, R248, RZ, P5 ;  /* 0x000000fff8057208 */ /* 0x000fe20002800000 */
[----:B------:R2:W-:Y:S04]  /*b7c0*/  STL [R1+0x6c], R217 ;  /* 0x00006cd901007387 */ /* 0x0005e80000100800 */
[----:B------:R-:W-:Y:S02]  /*b7d0*/  FADD.FTZ R6, R105, -R5 ;  /* 0x8000000569067221 */ /* 0x000fe40000010000 */
[----:B-1----:R-:W-:-:S04]  /*b7e0*/  FFMA.FTZ R4, R239, c[0x0][0x23c], -R2 ;  /* 0x00008f00ef047a23 */ /* 0x002fc80000010802 */
[----:B------:R1:W3:Y:S01]  /*b7f0*/  MUFU.EX2 R11, R4 ;  /* 0x00000004000b7308 */ /* 0x0002e20000000800 */
[----:B------:R-:W-:Y:S01]  /*b800*/  FSEL R5, R247, RZ, P0 ;  /* 0x000000fff7057208 */ /* 0x000fe20000000000 */
[----:B-1----:R-:W-:-:S06]  /*b810*/  FFMA.FTZ R4, R238, c[0x0][0x23c], -R2 ;  /* 0x00008f00ee047a23 */ /* 0x002fcc0000010802 */
[----:B--2---:R1:W-:Y:S01]  /*b820*/  MUFU.EX2 R217, R4 ;  /* 0x0000000400d97308 */ /* 0x0043e20000000800 */
[----:B------:R-:W-:Y:S02]  /*b830*/  FMUL.FTZ R6, R6, c[0x0][0x23c] ;  /* 0x00008f0006067a20 */ /* 0x000fe40000410000 */
[----:B-1----:R-:W-:-:S05]  /*b840*/  FFMA.FTZ R4, R204, c[0x0][0x23c], -R2 ;  /* 0x00008f00cc047a23 */ /* 0x002fca0000010802 */
[----:B------:R1:W-:Y:S01]  /*b850*/  MUFU.EX2 R42, R4 ;  /* 0x00000004002a7308 */ /* 0x0003e20000000800 */
[----:B------:R-:W-:Y:S01]  /*b860*/  IMAD.MOV.U32 R93, RZ, RZ, R103 ;  /* 0x000000ffff5d7224 */ /* 0x000fe200078e0067 */
[----:B------:R-:W-:Y:S01]  /*b870*/  MOV R103, R34 ;  /* 0x0000002200677202 */ /* 0x000fe20000000f00 */
[----:B-1----:R-:W-:-:S04]  /*b880*/  FADD.FTZ R4, R104, -R5 ;  /* 0x8000000568047221 */ /* 0x002fc80000010000 */
[----:B------:R-:W-:-:S04]  /*b890*/  FMUL.FTZ R4, R4, c[0x0][0x23c] ;  /* 0x00008f0004047a20 */ /* 0x000fc80000410000 */
[----:B------:R1:W2:Y:S01]  /*b8a0*/  MUFU.EX2 R10, R4 ;  /* 0x00000004000a7308 */ /* 0x0002a20000000800 */
[----:B---3--:R-:W-:-:S07]  /*b8b0*/  MOV R104, R11 ;  /* 0x0000000b00687202 */ /* 0x008fce0000000f00 */
[----:B------:R-:W3:Y:S01]  /*b8c0*/  MUFU.EX2 R11, R6 ;  /* 0x00000006000b7308 */ /* 0x000ee20000000800 */
[----:B-1----:R-:W-:-:S07]  /*b8d0*/  FFMA.FTZ R4, R194, c[0x0][0x23c], -R2 ;  /* 0x00008f00c2047a23 */ /* 0x002fce0000010802 */
[----:B------:R1:W4:Y:S01]  /*b8e0*/  MUFU.EX2 R34, R4 ;  /* 0x0000000400227308 */ /* 0x0003220000000800 */
[----:B------:R-:W-:Y:S01]  /*b8f0*/  FFMA.FTZ R9, R200, c[0x0][0x23c], -R8 ;  /* 0x00008f00c8097a23 */ /* 0x000fe20000010808 */
[----:B------:R-:W-:Y:S01]  /*b900*/  MOV R194, R57 ;  /* 0x0000003900c27202 */ /* 0x000fe20000000f00 */
[----:B--2---:R-:W-:Y:S01]  /*b910*/  FMUL.FTZ R146, R146, R10 ;  /* 0x0000000a92927220 */ /* 0x004fe20000410000 */
[----:B------:R-:W-:Y:S01]  /*b920*/  F2FP.BF16.PACK_AB R5, R217, R104 ;  /* 0x00000068d905723e */ /* 0x000fe200000010ff */
[-C--:B---3--:R-:W-:Y:S01]  /*b930*/  FMUL.FTZ R144, R144, R11.reuse ;  /* 0x0000000b90907220 */ /* 0x088fe20000410000 */
[----:B------:R-:W-:Y:S02]  /*b940*/  F2FP.BF16.PACK_AB R6, R35, R194 ;  /* 0x000000c22306723e */ /* 0x000fe400000010ff */
[----:B------:R2:W3:Y:S01]  /*b950*/  MUFU.EX2 R105, R9 ;  /* 0x0000000900697308 */ /* 0x0004e20000000800 */
[----:B------:R-:W-:Y:S02]  /*b960*/  FMUL.FTZ R145, R145, R11 ;  /* 0x0000000b91917220 */ /* 0x000fe40000410000 */
[----:B------:R-:W-:Y:S01]  /*b970*/  FMUL.FTZ R147, R147, R10 ;  /* 0x0000000a93937220 */ /* 0x000fe20000410000 */
[----:B-1----:R-:W-:-:S02]  /*b980*/  F2FP.BF16.PACK_AB R4, R236, R52 ;  /* 0x00000034ec04723e */ /* 0x002fc400000010ff */
[----:B----4-:R-:W-:Y:S01]  /*b990*/  F2FP.BF16.PACK_AB R7, R34, R42 ;  /* 0x0000002a2207723e */ /* 0x010fe200000010ff */
[----:B--2---:R-:W-:Y:S01]  /*b9a0*/  FFMA.FTZ R9, R189, c[0x0][0x23c], -R8 ;  /* 0x00008f00bd097a23 */ /* 0x004fe20000010808 */
[----:B------:R-:W-:Y:S01]  /*b9b0*/  MOV R73, R64 ;  /* 0x0000004000497202 */ /* 0x000fe20000000f00 */
[-C--:B------:R-:W-:Y:S02]  /*b9c0*/  FMUL.FTZ R128, R128, R11.reuse ;  /* 0x0000000b80807220 */ /* 0x080fe40000410000 */
[----:B------:R1:W-:Y:S01]  /*b9d0*/  MUFU.EX2 R102, R9 ;  /* 0x0000000900667308 */ /* 0x0003e20000000800 */
[----:B------:R-:W-:Y:S01]  /*b9e0*/  FMUL.FTZ R129, R129, R11 ;  /* 0x0000000b81817220 */ /* 0x000fe20000410000 */
[----:B------:R-:W-:Y:S01]  /*b9f0*/  MOV R74, R66 ;  /* 0x00000042004a7202 */ /* 0x000fe20000000f00 */
[-C--:B------:R-:W-:Y:S02]  /*ba00*/  FMUL.FTZ R130, R130, R10.reuse ;  /* 0x0000000a82827220 */ /* 0x080fe40000410000 */
[----:B------:R-:W-:-:S02]  /*ba10*/  FMUL.FTZ R131, R131, R10 ;  /* 0x0000000a83837220 */ /* 0x000fc40000410000 */
[----:B------:R-:W-:Y:S02]  /*ba20*/  IMAD.MOV.U32 R72, RZ, RZ, R65 ;  /* 0x000000ffff487224 */ /* 0x000fe400078e0041 */
[----:B------:R-:W-:Y:S02]  /*ba30*/  IMAD.MOV.U32 R75, RZ, RZ, R67 ;  /* 0x000000ffff4b7224 */ /* 0x000fe400078e0043 */
[----:B------:R-:W-:Y:S01]  /*ba40*/  HMMA.16816.F32.BF16 R64, R4, R20, R144 ;  /* 0x000000140440723c */ /* 0x000fe20000041890 */
[-C--:B------:R-:W-:Y:S02]  /*ba50*/  FMUL.FTZ R160, R160, R11.reuse ;  /* 0x0000000ba0a07220 */ /* 0x080fe40000410000 */
[----:B-1----:R-:W-:Y:S02]  /*ba60*/  FFMA.FTZ R9, R107, c[0x0][0x23c], -R8 ;  /* 0x00008f006b097a23 */ /* 0x002fe40000010808 */
[----:B------:R-:W-:Y:S02]  /*ba70*/  FMUL.FTZ R161, R161, R11 ;  /* 0x0000000ba1a17220 */ /* 0x000fe40000410000 */
[-C--:B------:R-:W-:Y:S01]  /*ba80*/  FMUL.FTZ R162, R162, R10.reuse ;  /* 0x0000000aa2a27220 */ /* 0x080fe20000410000 */
[----:B------:R1:W-:Y:S01]  /*ba90*/  MUFU.EX2 R147, R9 ;  /* 0x0000000900937308 */ /* 0x0003e20000000800 */
[----:B------:R-:W-:-:S02]  /*baa0*/  FMUL.FTZ R163, R163, R10 ;  /* 0x0000000aa3a37220 */ /* 0x000fc40000410000 */
[-C--:B------:R-:W-:Y:S02]  /*bab0*/  FMUL.FTZ R172, R172, R11.reuse ;  /* 0x0000000bacac7220 */ /* 0x080fe40000410000 */
[----:B------:R-:W-:Y:S02]  /*bac0*/  FMUL.FTZ R173, R173, R11 ;  /* 0x0000000badad7220 */ /* 0x000fe40000410000 */
[-C--:B------:R-:W-:Y:S02]  /*bad0*/  FMUL.FTZ R174, R174, R10.reuse ;  /* 0x0000000aaeae7220 */ /* 0x080fe40000410000 */
[----:B------:R-:W-:Y:S01]  /*bae0*/  FMUL.FTZ R175, R175, R10 ;  /* 0x0000000aafaf7220 */ /* 0x000fe20000410000 */
[----:B------:R-:W-:Y:S01]  /*baf0*/  HMMA.16816.F32.BF16 R76, R4, R12, R128 ;  /* 0x0000000c044c723c */ /* 0x000fe20000041880 */
[----:B------:R-:W-:Y:S01]  /*bb00*/  IMAD.MOV.U32 R239, RZ, RZ, R56 ;  /* 0x000000ffffef7224 */ /* 0x000fe200078e0038 */
[----:B------:R-:W-:Y:S01]  /*bb10*/  MOV R92, R59 ;  /* 0x0000003b005c7202 */ /* 0x000fe20000000f00 */
[----:B-1----:R-:W-:Y:S01]  /*bb20*/  FFMA.FTZ R9, R106, c[0x0][0x23c], -R8 ;  /* 0x00008f006a097a23 */ /* 0x002fe20000010808 */
[----:B------:R-:W-:-:S04]  /*bb30*/  MOV R203, R58 ;  /* 0x0000003a00cb7202 */ /* 0x000fc80000000f00 */
[----:B------:R-:W-:Y:S01]  /*bb40*/  HMMA.16816.F32.BF16 R56, R4, R48, R160 ;  /* 0x000000300438723c */ /* 0x000fe200000418a0 */
[----:B------:R1:W2:Y:S01]  /*bb50*/  MUFU.EX2 R12, R9 ;  /* 0x00000009000c7308 */ /* 0x0002a20000000800 */
[-C--:B------:R-:W-:Y:S02]  /*bb60*/  FMUL.FTZ R112, R112, R11.reuse ;  /* 0x0000000b70707220 */ /* 0x080fe40000410000 */
[----:B------:R-:W-:-:S04]  /*bb70*/  FMUL.FTZ R113, R113, R11 ;  /* 0x0000000b71717220 */ /* 0x000fc80000410000 */
[----:B------:R-:W-:Y:S01]  /*bb80*/  HMMA.16816.F32.BF16 R48, R4, R50, R172 ;  /* 0x000000320430723c */ /* 0x000fe200000418ac */
[-C--:B------:R-:W-:Y:S02]  /*bb90*/  FMUL.FTZ R114, R114, R10.reuse ;  /* 0x0000000a72727220 */ /* 0x080fe40000410000 */
[----:B------:R-:W-:-:S04]  /*bba0*/  FMUL.FTZ R115, R115, R10 ;  /* 0x0000000a73737220 */ /* 0x000fc80000410000 */
[----:B---3--:R-:W-:Y:S01]  /*bbb0*/  MOV R172, R105 ;  /* 0x0000006900ac7202 */ /* 0x008fe20000000f00 */
[----:B-1----:R-:W-:Y:S01]  /*bbc0*/  FFMA.FTZ R9, R207, c[0x0][0x23c], -R3 ;  /* 0x00008f00cf097a23 */ /* 0x002fe20000010803 */
[----:B------:R-:W-:-:S03]  /*bbd0*/  MOV R105, R239 ;  /* 0x000000ef00697202 */ /* 0x000fc60000000f00 */
[----:B------:R1:W-:Y:S01]  /*bbe0*/  MUFU.EX2 R239, R9 ;  /* 0x0000000900ef7308 */ /* 0x0003e20000000800 */
[----:B------:R-:W-:Y:S01]  /*bbf0*/  HMMA.16816.F32.BF16 R88, R4, R16, R112 ;  /* 0x000000100458723c */ /* 0x000fe20000041870 */
[----:B------:R-:W-:Y:S01]  /*bc00*/  MOV R237, R61 ;  /* 0x0000003d00ed7202 */ /* 0x000fe20000000f00 */
[----:B------:R-:W-:Y:S01]  /*bc10*/  FMUL.FTZ R124, R124, R11 ;  /* 0x0000000b7c7c7220 */ /* 0x000fe20000410000 */
[----:B------:R-:W-:Y:S01]  /*bc20*/  MOV R191, R63 ;  /* 0x0000003f00bf7202 */ /* 0x000fe20000000f00 */
[----:B------:R-:W-:Y:S02]  /*bc30*/  FMUL.FTZ R125, R125, R11 ;  /* 0x0000000b7d7d7220 */ /* 0x000fe40000410000 */
[----:B------:R-:W-:Y:S02]  /*bc40*/  FMUL.FTZ R126, R126, R10 ;  /* 0x0000000a7e7e7220 */ /* 0x000fe40000410000 */
[----:B-1----:R-:W-:-:S04]  /*bc50*/  FFMA.FTZ R9, R201, c[0x0][0x23c], -R3 ;  /* 0x00008f00c9097a23 */ /* 0x002fc80000010803 */
[----:B------:R1:W3:Y:S01]  /*bc60*/  MUFU.EX2 R238, R9 ;  /* 0x0000000900ee7308 */ /* 0x0002e20000000800 */
[----:B------:R-:W-:Y:S02]  /*bc70*/  IMAD.MOV.U32 R17, RZ, RZ, R236 ;  /* 0x000000ffff117224 */ /* 0x000fe400078e00ec */
[-C--:B------:R-:W-:Y:S02]  /*bc80*/  FMUL.FTZ R127, R127, R10.reuse ;  /* 0x0000000a7f7f7220 */ /* 0x080fe40000410000 */
[-C--:B------:R-:W-:Y:S02]  /*bc90*/  FMUL.FTZ R156, R156, R11.reuse ;  /* 0x0000000b9c9c7220 */ /* 0x080fe40000410000 */
[----:B------:R-:W-:Y:S02]  /*bca0*/  FMUL.FTZ R157, R157, R11 ;  /* 0x0000000b9d9d7220 */ /* 0x000fe40000410000 */
[----:B------:R-:W-:Y:S02]  /*bcb0*/  FMUL.FTZ R158, R158, R10 ;  /* 0x0000000a9e9e7220 */ /* 0x000fe40000410000 */
[----:B-1----:R-:W-:-:S02]  /*bcc0*/  FFMA.FTZ R9, R192, c[0x0][0x23c], -R3 ;  /* 0x00008f00c0097a23 */ /* 0x002fc40000010803 */
[----:B------:R-:W-:Y:S02]  /*bcd0*/  FMUL.FTZ R159, R159, R10 ;  /* 0x0000000a9f9f7220 */ /* 0x000fe40000410000 */
[----:B------:R1:W-:Y:S01]  /*bce0*/  MUFU.EX2 R236, R9 ;  /* 0x0000000900ec7308 */ /* 0x0003e20000000800 */
[----:B------:R-:W-:Y:S02]  /*bcf0*/  MOV R16, R237 ;  /* 0x000000ed00107202 */ /* 0x000fe40000000f00 */
[----:B------:R-:W-:Y:S01]  /*bd00*/  MOV R204, R191 ;  /* 0x000000bf00cc7202 */ /* 0x000fe20000000f00 */
[----:B------:R-:W-:Y:S01]  /*bd10*/  HMMA.16816.F32.BF16 R136, R4, R18, R124 ;  /* 0x000000120488723c */ /* 0x000fe2000004187c */
[----:B------:R-:W-:Y:S02]  /*bd20*/  MOV R94, R60 ;  /* 0x0000003c005e7202 */ /* 0x000fe40000000f00 */
[----:B------:R-:W-:Y:S02]  /*bd30*/  MOV R95, R62 ;  /* 0x0000003e005f7202 */ /* 0x000fe40000000f00 */
[----:B------:R-:W-:Y:S01]  /*bd40*/  MOV R113, R33 ;  /* 0x0000002100717202 */ /* 0x000fe20000000f00 */
[----:B-1----:R-:W-:Y:S01]  /*bd50*/  FFMA.FTZ R9, R188, c[0x0][0x23c], -R3 ;  /* 0x00008f00bc097a23 */ /* 0x002fe20000010803 */
[----:B------:R-:W-:-:S03]  /*bd60*/  MOV R18, R54 ;  /* 0x0000003600127202 */ /* 0x000fc60000000f00 */
[----:B------:R1:W4:Y:S01]  /*bd70*/  MUFU.EX2 R237, R9 ;  /* 0x0000000900ed7308 */ /* 0x0003220000000800 */
[----:B------:R-:W-:Y:S01]  /*bd80*/  MOV R125, R35 ;  /* 0x00000023007d7202 */ /* 0x000fe20000000f00 */
[----:B------:R-:W-:Y:S01]  /*bd90*/  HMMA.16816.F32.BF16 R60, R4, R22, R156 ;  /* 0x00000016043c723c */ /* 0x000fe2000004189c */
[----:B------:R-:W-:Y:S02]  /*bda0*/  MOV R126, R34 ;  /* 0x00000022007e7202 */ /* 0x000fe40000000f00 */
[----:B------:R-:W-:Y:S01]  /*bdb0*/  MOV R191, R32 ;  /* 0x0000002000bf7202 */ /* 0x000fe20000000f00 */
[----:B------:R-:W-:Y:S01]  /*bdc0*/  IMAD.MOV.U32 R189, RZ, RZ, R18 ;  /* 0x000000ffffbd7224 */ /* 0x000fe200078e0012 */
[----:B------:R-:W2:Y:S02]  /*bdd0*/  LDSM.16.MT88.4 R32, [R216+0x9400] ;  /* 0x00940000d820783b */ /* 0x000ea40000004200 */
[----:B------:R-:W-:Y:S01]  /*bde0*/  MOV R156, R16 ;  /* 0x00000010009c7202 */ /* 0x000fe20000000f00 */
[----:B------:R-:W-:Y:S01]  /*bdf0*/  IMAD.MOV.U32 R158, RZ, RZ, R204 ;  /* 0x000000ffff9e7224 */ /* 0x000fe200078e00cc */
[----:B------:R-:W-:-:S02]  /*be00*/  MOV R107, R203 ;  /* 0x000000cb006b7202 */ /* 0x000fc40000000f00 */
[----:B------:R-:W-:Y:S02]  /*be10*/  MOV R145, R74 ;  /* 0x0000004a00917202 */ /* 0x000fe40000000f00 */
[----:B------:R-:W-:Y:S01]  /*be20*/  MOV R128, R52 ;  /* 0x0000003400807202 */ /* 0x000fe20000000f00 */
[----:B-1----:R-:W-:Y:S01]  /*be30*/  FFMA.FTZ R9, R252, c[0x0][0x23c], -R0 ;  /* 0x00008f00fc097a23 */ /* 0x002fe20000010800 */
[----:B------:R-:W-:Y:S01]  /*be40*/  MOV R129, R43 ;  /* 0x0000002b00817202 */ /* 0x000fe20000000f00 */
[----:B------:R-:W-:Y:S01]  /*be50*/  IMAD.MOV.U32 R131, RZ, RZ, R41 ;  /* 0x000000ffff837224 */ /* 0x000fe200078e0029 */
[----:B------:R-:W-:Y:S01]  /*be60*/  MOV R19, R55 ;  /* 0x0000003700137202 */ /* 0x000fe20000000f00 */
[----:B------:R1:W-:Y:S01]  /*be70*/  MUFU.EX2 R207, R9 ;  /* 0x0000000900cf7308 */ /* 0x0003e20000000800 */
[----:B------:R-:W-:Y:S02]  /*be80*/  MOV R163, R156 ;  /* 0x0000009c00a37202 */ /* 0x000fe40000000f00 */
[----:B------:R-:W-:-:S02]  /*be90*/  MOV R130, R42 ;  /* 0x0000002a00827202 */ /* 0x000fc40000000f00 */
[----:B------:R-:W-:Y:S01]  /*bea0*/  MOV R124, R40 ;  /* 0x00000028007c7202 */ /* 0x000fe20000000f00 */
[----:B------:R-:W-:Y:S01]  /*beb0*/  IMAD.MOV.U32 R127, RZ, RZ, R31 ;  /* 0x000000ffff7f7224 */ /* 0x000fe200078e001f */
[----:B------:R-:W-:Y:S01]  /*bec0*/  MOV R156, R158 ;  /* 0x0000009e009c7202 */ /* 0x000fe20000000f00 */
[----:B------:R-:W-:Y:S01]  /*bed0*/  IMAD.MOV.U32 R115, RZ, RZ, R28 ;  /* 0x000000ffff737224 */ /* 0x000fe200078e001c */
[----:B------:R-:W-:Y:S01]  /*bee0*/  MOV R158, R107 ;  /* 0x0000006b009e7202 */ /* 0x000fe20000000f00 */
[----:B------:R-:W-:Y:S01]  /*bef0*/  IMAD.MOV.U32 R13, RZ, RZ, R53 ;  /* 0x000000ffff0d7224 */ /* 0x000fe200078e0035 */
[----:B------:R-:W-:Y:S01]  /*bf00*/  MOV R112, R30 ;  /* 0x0000001e00707202 */ /* 0x000fe20000000f00 */
[----:B------:R-:W-:Y:S01]  /*bf10*/  IMAD.MOV.U32 R146, RZ, RZ, R75 ;  /* 0x000000ffff927224 */ /* 0x000fe200078e004b */
[----:B------:R-:W-:Y:S01]  /*bf20*/  MOV R114, R29 ;  /* 0x0000001d00727202 */ /* 0x000fe20000000f00 */
[----:B------:R-:W-:Y:S01]  /*bf30*/  FMUL.FTZ R68, R68, R11 ;  /* 0x0000000b44447220 */ /* 0x000fe20000410000 */
[----:B------:R-:W-:Y:S01]  /*bf40*/  MOV R144, R94 ;  /* 0x0000005e00907202 */ /* 0x000fe20000000f00 */
[--C-:B-1----:R-:W-:Y:S01]  /*bf50*/  FFMA.FTZ R9, R240, c[0x0][0x23c], -R0.reuse ;  /* 0x00008f00f0097a23 */ /* 0x102fe20000010800 */
[----:B------:R-:W-:Y:S01]  /*bf60*/  MOV R107, R145 ;  /* 0x00000091006b7202 */ /* 0x000fe20000000f00 */
[----:B------:R-:W1:Y:S02]  /*bf70*/  LDSM.16.MT88.4 R28, [R218+0x9400] ;  /* 0x00940000da1c783b */ /* 0x000e640000004200 */
[----:B------:R2:W1:Y:S01]  /*bf80*/  MUFU.EX2 R203, R9 ;  /* 0x0000000900cb7308 */ /* 0x0004620000000800 */
[----:B------:R-:W-:Y:S01]  /*bf90*/  MOV R145, R189 ;  /* 0x000000bd00917202 */ /* 0x000fe20000000f00 */
[----:B------:R-:W-:Y:S01]  /*bfa0*/  FMUL.FTZ R69, R69, R11 ;  /* 0x0000000b45457220 */ /* 0x000fe20000410000 */
[----:B------:R-:W-:Y:S01]  /*bfb0*/  MOV R189, R128 ;  /* 0x0000008000bd7202 */ /* 0x000fe20000000f00 */
[----:B------:R-:W-:Y:S01]  /*bfc0*/  IMAD.MOV.U32 R128, RZ, RZ, R129 ;  /* 0x000000ffff807224 */ /* 0x000fe200078e0081 */
[----:B------:R-:W-:Y:S01]  /*bfd0*/  MOV R106, R19 ;  /* 0x00000013006a7202 */ /* 0x000fe20000000f00 */
[----:B------:R-:W-:Y:S01]  /*bfe0*/  FMUL.FTZ R70, R70, R10 ;  /* 0x0000000a46467220 */ /* 0x000fe20000410000 */
[----:B------:R-:W-:Y:S01]  /*bff0*/  MOV R129, R130 ;  /* 0x0000008200817202 */ /* 0x000fe20000000f00 */
[----:B------:R-:W-:Y:S01]  /*c000*/  FMUL.FTZ R71, R71, R10 ;  /* 0x0000000a47477220 */ /* 0x000fe20000410000 */
[----:B------:R-:W-:Y:S01]  /*c010*/  MOV R130, R131 ;  /* 0x0000008300827202 */ /* 0x000fe20000000f00 */
[----:B------:R-:W-:Y:S01]  /*c020*/  FMUL.FTZ R84, R84, R11 ;  /* 0x0000000b54547220 */ /* 0x000fe20000410000 */
[----:B------:R-:W1:Y:S01]  /*c030*/  LDSM.16.MT88.4 R20, [R216+0xa400] ;  /* 0x00a40000d814783b */ /* 0x000e620000004200 */
[----:B--2---:R-:W-:Y:S01]  /*c040*/  FFMA.FTZ R9, R210, c[0x0][0x23c], -R0 ;  /* 0x00008f00d2097a23 */ /* 0x004fe20000010800 */
[----:B------:R-:W-:-:S02]  /*c050*/  MOV R157, R17 ;  /* 0x00000011009d7202 */ /* 0x000fc40000000f00 */
[----:B------:R-:W-:Y:S01]  /*c060*/  MOV R131, R124 ;  /* 0x0000007c00837202 */ /* 0x000fe20000000f00 */
[----:B------:R2:W-:Y:S01]  /*c070*/  MUFU.EX2 R204, R9 ;  /* 0x0000000900cc7308 */ /* 0x0005e20000000800 */
[----:B------:R-:W-:Y:S01]  /*c080*/  MOV R159, R105 ;  /* 0x00000069009f7202 */ /* 0x000fe20000000f00 */
[----:B------:R-:W-:Y:S01]  /*c090*/  IMAD.MOV.U32 R124, RZ, RZ, R125 ;  /* 0x000000ffff7c7224 */ /* 0x000fe200078e007d */
[----:B------:R-:W-:Y:S02]  /*c0a0*/  MOV R125, R126 ;  /* 0x0000007e007d7202 */ /* 0x000fe40000000f00 */
[----:B------:R-:W-:Y:S01]  /*c0b0*/  MOV R200, R13 ;  /* 0x0000000d00c87202 */ /* 0x000fe20000000f00 */
[----:B------:R-:W-:Y:S01]  /*c0c0*/  FMUL.FTZ R85, R85, R11 ;  /* 0x0000000b55557220 */ /* 0x000fe20000410000 */
[----:B------:R-:W-:Y:S01]  /*c0d0*/  MOV R126, R127 ;  /* 0x0000007f007e7202 */ /* 0x000fe20000000f00 */
[----:B------:R-:W-:Y:S01]  /*c0e0*/  FMUL.FTZ R86, R86, R10 ;  /* 0x0000000a56567220 */ /* 0x000fe20000410000 */
[----:B------:R-:W-:Y:S01]  /*c0f0*/  MOV R127, R112 ;  /* 0x00000070007f7202 */ /* 0x000fe20000000f00 */
[----:B------:R-:W-:-:S02]  /*c100*/  FMUL.FTZ R87, R87, R10 ;  /* 0x0000000a57577220 */ /* 0x000fc40000410000 */
        /* <DEDUP_REMOVED lines=12> */
[----:B------:R-:W-:Y:S01]  /*c1d0*/  MOV R240, R12 ;  /* 0x0000000c00f07202 */ /* 0x000fe20000000f00 */
[----:B--2---:R-:W-:Y:S01]  /*c1e0*/  FFMA.FTZ R9, R202, c[0x0][0x23c], -R0 ;  /* 0x00008f00ca097a23 */ /* 0x004fe20000010800 */
[----:B------:R-:W-:Y:S01]  /*c1f0*/  HMMA.16816.F32.BF16 R52, R4, R44, R68 ;  /* 0x0000002c0434723c */ /* 0x000fe20000041844 */
[----:B------:R-:W-:Y:S01]  /*c200*/  MOV R162, R145 ;  /* 0x0000009100a27202 */ /* 0x000fe20000000f00 */
[----:B------:R-:W-:Y:S01]  /*c210*/  LDSM.16.MT88.4 R16, [R218+0xa400] ;  /* 0x00a40000da10783b */ /* 0x000fe20000004200 */
[----:B------:R2:W-:Y:S01]  /*c220*/  MUFU.EX2 R201, R9 ;  /* 0x0000000900c97308 */ /* 0x0005e20000000800 */
[----:B------:R-:W-:Y:S01]  /*c230*/  IMAD.MOV.U32 R112, RZ, RZ, R113 ;  /* 0x000000ffff707224 */ /* 0x000fe200078e0071 */
[----:B------:R-:W-:-:S02]  /*c240*/  MOV R113, R114 ;  /* 0x0000007200717202 */ /* 0x000fc40000000f00 */
[----:B------:R-:W-:Y:S02]  /*c250*/  MOV R114, R115 ;  /* 0x0000007300727202 */ /* 0x000fe40000000f00 */
[----:B------:R-:W-:Y:S01]  /*c260*/  MOV R115, R194 ;  /* 0x000000c200737202 */ /* 0x000fe20000000f00 */
[----:B------:R-:W-:Y:S02]  /*c270*/  IMAD.MOV.U32 R194, RZ, RZ, R191 ;  /* 0x000000ffffc27224 */ /* 0x000fe400078e00bf */
[----:B--2---:R-:W-:Y:S01]  /*c280*/  FFMA.FTZ R9, R106, c[0x0][0x23c], -R2 ;  /* 0x00008f006a097a23 */ /* 0x004fe20000010802 */
[----:B------:R-:W-:Y:S01]  /*c290*/  MOV R106, R157 ;  /* 0x0000009d006a7202 */ /* 0x000fe20000000f00 */
[----:B------:R-:W-:Y:S01]  /*c2a0*/  IMAD.MOV.U32 R157, RZ, RZ, R159 ;  /* 0x000000ffff9d7224 */ /* 0x000fe200078e009f */
[----:B------:R-:W-:Y:S01]  /*c2b0*/  MOV R159, R144 ;  /* 0x00000090009f7202 */ /* 0x000fe20000000f00 */
[----:B------:R-:W-:Y:S01]  /*c2c0*/  IMAD.MOV.U32 R144, RZ, RZ, R146 ;  /* 0x000000ffff907224 */ /* 0x000fe200078e0092 */
[----:B------:R-:W-:-:S02]  /*c2d0*/  MOV R161, R106 ;  /* 0x0000006a00a17202 */ /* 0x000fc40000000f00 */
[----:B------:R-:W-:Y:S02]  /*c2e0*/  MOV R146, R200 ;  /* 0x000000c800927202 */ /* 0x000fe40000000f00 */
[----:B------:R-:W-:Y:S01]  /*c2f0*/  MOV R106, R189 ;  /* 0x000000bd006a7202 */ /* 0x000fe20000000f00 */
[----:B------:R2:W-:Y:S01]  /*c300*/  MUFU.EX2 R200, R9 ;  /* 0x0000000900c87308 */ /* 0x0005e20000000800 */
[----:B------:R-:W-:Y:S01]  /*c310*/  IMAD.MOV.U32 R189, RZ, RZ, R112 ;  /* 0x000000ffffbd7224 */ /* 0x000fe200078e0070 */
[----:B------:R-:W-:Y:S02]  /*c320*/  MOV R112, R113 ;  /* 0x0000007100707202 */ /* 0x000fe40000000f00 */
[----:B------:R-:W-:Y:S02]  /*c330*/  MOV R113, R114 ;  /* 0x0000007200717202 */ /* 0x000fe40000000f00 */
[----:B------:R-:W-:Y:S01]  /*c340*/  MOV R114, R115 ;  /* 0x0000007300727202 */ /* 0x000fe20000000f00 */
[----:B------:R-:W-:Y:S01]  /*c350*/  IMAD.MOV.U32 R115, RZ, RZ, R194 ;  /* 0x000000ffff737224 */ /* 0x000fe200078e00c2 */
[----:B------:R-:W-:Y:S01]  /*c360*/  HMMA.16816.F32.BF16 R40, R4, R36, R84 ;  /* 0x000000240428723c */ /* 0x000fe20000041854 */
[----:B--2---:R-:W-:-:S07]  /*c370*/  FFMA.FTZ R9, R163, c[0x0][0x23c], -R2 ;  /* 0x00008f00a3097a23 */ /* 0x004fce0000010802 */
[----:B------:R-:W-:Y:S01]  /*c380*/  HMMA.16816.F32.BF16 R140, R4, R14, R140 ;  /* 0x0000000e048c723c */ /* 0x000fe2000004188c */
[----:B------:R-:W-:Y:S01]  /*c390*/  MOV R191, R219 ;  /* 0x000000db00bf7202 */ /* 0x000fe20000000f00 */
[----:B------:R-:W2:Y:S01]  /*c3a0*/  LDSM.16.MT88.4 R12, [R216+0xb400] ;  /* 0x00b40000d80c783b */ /* 0x000ea20000004200 */
[----:B------:R1:W1:Y:S01]  /*c3b0*/  MUFU.EX2 R194, R9 ;  /* 0x0000000900c27308 */ /* 0x0002620000000800 */
[----:B------:R-:W-:-:S04]  /*c3c0*/  MOV R68, R162 ;  /* 0x000000a200447202 */ /* 0x000fc80000000f00 */
[C---:B------:R-:W-:Y:S01]  /*c3d0*/  HMMA.16816.F32.BF16 R44, R4.reuse, R46, R80 ;  /* 0x0000002e042c723c */ /* 0x040fe20000041850 */
[----:B------:R-:W-:Y:S01]  /*c3e0*/  MOV R163, R146 ;  /* 0x0000009200a37202 */ /* 0x000fe20000000f00 */
[----:B------:R-:W-:Y:S01]  /*c3f0*/  IMAD.MOV.U32 R105, RZ, RZ, R95 ;  /* 0x000000ffff697224 */ /* 0x000fe200078e005f */
[----:B------:R-:W-:Y:S02]  /*c400*/  MOV R162, R189 ;  /* 0x000000bd00a27202 */ /* 0x000fe40000000f00 */
[----:B------:R-:W-:Y:S01]  /*c410*/  MOV R94, R73 ;  /* 0x00000049005e7202 */ /* 0x000fe20000000f00 */
[----:B------:R-:W-:Y:S01]  /*c420*/  IMAD.MOV.U32 R252, RZ, RZ, R157 ;  /* 0x000000fffffc7224 */ /* 0x000fe200078e009d */
[----:B------:R-:W-:Y:S01]  /*c430*/  MOV R160, R156 ;  /* 0x0000009c00a07202 */ /* 0x000fe20000000f00 */
[----:B------:R-:W-:Y:S01]  /*c440*/  HMMA.16816.F32.BF16 R36, R4, R38, R96 ;  /* 0x000000260424723c */ /* 0x000fe20000041860 */
[----:B------:R-:W-:Y:S02]  /*c450*/  MOV R71, R158 ;  /* 0x0000009e00477202 */ /* 0x000fe40000000f00 */
[----:B------:R-:W-:Y:S01]  /*c460*/  MOV R173, R159 ;  /* 0x0000009f00ad7202 */ /* 0x000fe20000000f00 */
[----:B-1----:R-:W-:Y:S01]  /*c470*/  FFMA.FTZ R9, R243, c[0x0][0x23c], -R2 ;  /* 0x00008f00f3097a23 */ /* 0x002fe20000010802 */
[----:B------:R-:W-:Y:S01]  /*c480*/  MOV R174, R107 ;  /* 0x0000006b00ae7202 */ /* 0x000fe20000000f00 */
[----:B------:R-:W-:Y:S01]  /*c490*/  IMAD.MOV.U32 R175, RZ, RZ, R144 ;  /* 0x000000ffffaf7224 */ /* 0x000fe200078e0090 */
[----:B------:R-:W-:Y:S01]  /*c4a0*/  F2FP.BF16.PACK_AB R4, R102, R172 ;  /* 0x000000ac6604723e */ /* 0x000fe200000010ff */
[----:B------:R1:W-:Y:S01]  /*c4b0*/  MUFU.EX2 R192, R9 ;  /* 0x0000000900c07308 */ /* 0x0003e20000000800 */
[----:B---3--:R-:W-:Y:S01]  /*c4c0*/  F2FP.BF16.PACK_AB R5, R238, R239 ;  /* 0x000000efee05723e */ /* 0x008fe200000010ff */
[----:B------:R3:W5:Y:S01]  /*c4d0*/  LDL.LU R219, [R1+0x70] ;  /* 0x0000700001db7983 */ /* 0x0007620000300800 */
[----:B------:R-:W-:-:S02]  /*c4e0*/  F2FP.BF16.PACK_AB R6, R240, R147 ;  /* 0x00000093f006723e */ /* 0x000fc400000010ff */
[----:B----4-:R-:W-:Y:S02]  /*c4f0*/  F2FP.BF16.PACK_AB R7, R237, R236 ;  /* 0x000000eced07723e */ /* 0x010fe400000010ff */
[----:B------:R-:W-:Y:S02]  /*c500*/  MOV R189, R191 ;  /* 0x000000bf00bd7202 */ /* 0x000fe40000000f00 */
[----:B------:R-:W-:Y:S01]  /*c510*/  MOV R95, R72 ;  /* 0x00000048005f7202 */ /* 0x000fe20000000f00 */
[----:B-1----:R-:W-:Y:S02]  /*c520*/  FFMA.FTZ R9, R211, c[0x0][0x23c], -R2 ;  /* 0x00008f00d3097a23 */ /* 0x002fe40000010802 */
[----:B------:R-:W-:Y:S01]  /*c530*/  HMMA.16816.F32.BF16 R72, R4, R34, R24 ;  /* 0x000000220448723c */ /* 0x000fe20000041818 */
[----:B------:R-:W1:Y:S01]  /*c540*/  LDSM.16.MT88.4 R24, [R218+0xb400] ;  /* 0x00b40000da18783b */ /* 0x000e620000004200 */
[----:B------:R4:W1:Y:S01]  /*c550*/  MUFU.EX2 R191, R9 ;  /* 0x0000000900bf7308 */ /* 0x0008620000000800 */
[----:B------:R-:W-:-:S02]  /*c560*/  MOV R69, R163 ;  /* 0x000000a300457202 */ /* 0x000fc40000000f00 */
[----:B------:R-:W-:-:S05]  /*c570*/  MOV R163, R112 ;  /* 0x0000007000a37202 */ /* 0x000fca0000000f00 */
[----:B------:R-:W-:Y:S02]  /*c580*/  IMAD.MOV.U32 R243, RZ, RZ, R163 ;  /* 0x000000fffff37224 */ /* 0x000fe400078e00a3 */
[----:B----4-:R-:W-:-:S04]  /*c590*/  FFMA.FTZ R9, R214, c[0x0][0x23c], -R8 ;  /* 0x00008f00d6097a23 */ /* 0x010fc80000010808 */
[----:B------:R4:W-:Y:S01]  /*c5a0*/  MUFU.EX2 R188, R9 ;  /* 0x0000000900bc7308 */ /* 0x0009e20000000800 */
[----:B------:R-:W-:Y:S01]  /*c5b0*/  IMAD.MOV.U32 R163, RZ, RZ, R189 ;  /* 0x000000ffffa37224 */ /* 0x000fe200078e00bd */
[----:B------:R-:W-:Y:S01]  /*c5c0*/  MOV R159, R129 ;  /* 0x00000081009f7202 */ /* 0x000fe20000000f00 */
[----:B------:R-:W-:Y:S01]  /*c5d0*/  IMAD.MOV.U32 R156, RZ, RZ, R128 ;  /* 0x000000ffff9c7224 */ /* 0x000fe200078e0080 */
[----:B------:R-:W-:Y:S02]  /*c5e0*/  MOV R158, R130 ;  /* 0x00000082009e7202 */ /* 0x000fe40000000f00 */
[----:B------:R-:W-:Y:S02]  /*c5f0*/  MOV R157, R131 ;  /* 0x00000083009d7202 */ /* 0x000fe40000000f00 */
[----:B------:R-:W-:Y:S01]  /*c600*/  HMMA.16816.F32.BF16 R128, R4, R30, R184 ;  /* 0x0000001e0480723c */ /* 0x000fe200000418b8 */
[----:B----4-:R-:W-:-:S04]  /*c610*/  FFMA.FTZ R9, R205, c[0x0][0x23c], -R8 ;  /* 0x00008f00cd097a23 */ /* 0x010fc80000010808 */
[----:B------:R4:W1:Y:S02]  /*c620*/  MUFU.EX2 R189, R9 ;  /* 0x0000000900bd7308 */ /* 0x0008640000000800 */
[----:B----4-:R-:W-:-:S06]  /*c630*/  FFMA.FTZ R9, R195, c[0x0][0x23c], -R8 ;  /* 0x00008f00c3097a23 */ /* 0x010fcc0000010808 */
[----:B------:R4:W-:Y:S01]  /*c640*/  MUFU.EX2 R187, R9 ;  /* 0x0000000900bb7308 */ /* 0x0009e20000000800 */
[----:B------:R-:W-:Y:S01]  /*c650*/  MOV R146, R127 ;  /* 0x0000007f00927202 */ /* 0x000fe20000000f00 */
[----:B----4-:R-:W-:-:S06]  /*c660*/  FFMA.FTZ R9, R190, c[0x0][0x23c], -R8 ;  /* 0x00008f00be097a23 */ /* 0x010fcc0000010808 */
[----:B------:R4:W-:Y:S01]  /*c670*/  MUFU.EX2 R186, R9 ;  /* 0x0000000900ba7308 */ /* 0x0009e20000000800 */
[----:B------:R-:W-:Y:S01]  /*c680*/  MOV R144, R125 ;  /* 0x0000007d00907202 */ /* 0x000fe20000000f00 */
[----:B------:R-:W-:Y:S01]  /*c690*/  IMAD.MOV.U32 R107, RZ, RZ, R124 ;  /* 0x000000ffff6b7224 */ /* 0x000fe200078e007c */
[----:B------:R-:W-:Y:S01]  /*c6a0*/  MOV R145, R126 ;  /* 0x0000007e00917202 */ /* 0x000fe20000000f00 */
[----:B------:R-:W-:Y:S01]  /*c6b0*/  IMAD.MOV.U32 R83, RZ, RZ, R175 ;  /* 0x000000ffff537224 */ /* 0x000fe200078e00af */
[----:B------:R-:W-:Y:S01]  /*c6c0*/  HMMA.16816.F32.BF16 R124, R4, R20, R180 ;  /* 0x00000014047c723c */ /* 0x000fe200000418b4 */
[----:B----4-:R-:W-:-:S04]  /*c6d0*/  FFMA.FTZ R9, R244, c[0x0][0x23c], -R3 ;  /* 0x00008f00f4097a23 */ /* 0x010fc80000010803 */
[----:B------:R4:W-:Y:S02]  /*c6e0*/  MUFU.EX2 R185, R9 ;  /* 0x0000000900b97308 */ /* 0x0009e40000000800 */
[----:B------:R-:W-:Y:S01]  /*c6f0*/  MOV R180, R173 ;  /* 0x000000ad00b47202 */ /* 0x000fe20000000f00 */
[----:B------:R-:W-:Y:S01]  /*c700*/  IMAD.MOV.U32 R173, RZ, RZ, R146 ;  /* 0x000000ffffad7224 */ /* 0x000fe200078e0092 */
[----:B------:R-:W-:Y:S02]  /*c710*/  MOV R82, R174 ;  /* 0x000000ae00527202 */ /* 0x000fe40000000f00 */
[----:B------:R-:W-:Y:S02]  /*c720*/  MOV R175, R144 ;  /* 0x0000009000af7202 */ /* 0x000fe40000000f00 */
[----:B------:R-:W-:Y:S01]  /*c730*/  MOV R174, R145 ;  /* 0x0000009100ae7202 */ /* 0x000fe20000000f00 */
[----:B----4-:R-:W-:-:S04]  /*c740*/  FFMA.FTZ R9, R212, c[0x0][0x23c], -R3 ;  /* 0x00008f00d4097a23 */ /* 0x010fc80000010803 */
[----:B------:R4:W1:Y:S01]  /*c750*/  MUFU.EX2 R184, R9 ;  /* 0x0000000900b87308 */ /* 0x0008620000000800 */
[----:B------:R-:W-:Y:S01]  /*c760*/  MOV R181, R71 ;  /* 0x0000004700b57202 */ /* 0x000fe20000000f00 */
[----:B------:R-:W-:Y:S01]  /*c770*/  IMAD.MOV.U32 R145, RZ, RZ, R114 ;  /* 0x000000ffff917224 */ /* 0x000fe200078e0072 */
[----:B------:R-:W-:Y:S01]  /*c780*/  MOV R144, R113 ;  /* 0x0000007100907202 */ /* 0x000fe20000000f00 */
[----:B------:R-:W-:Y:S01]  /*c790*/  IMAD.MOV.U32 R71, RZ, RZ, R156 ;  /* 0x000000ffff477224 */ /* 0x000fe200078e009c */
[----:B------:R-:W-:Y:S01]  /*c7a0*/  MOV R146, R115 ;  /* 0x0000007300927202 */ /* 0x000fe20000000f00 */
[----:B--2---:R-:W-:Y:S01]  /*c7b0*/  HMMA.16816.F32.BF16 R96, R4, R14, R164 ;  /* 0x0000000e0460723c */ /* 0x004fe200000418a4 */
[----:B------:R-:W-:Y:S02]  /*c7c0*/  MOV R70, R106 ;  /* 0x0000006a00467202 */ /* 0x000fe40000000f00 */
[----:B------:R-:W-:Y:S01]  /*c7d0*/  MOV R156, R107 ;  /* 0x0000006b009c7202 */ /* 0x000fe20000000f00 */
[----:B----4-:R-:W-:-:S04]  /*c7e0*/  FFMA.FTZ R9, R198, c[0x0][0x23c], -R3 ;  /* 0x00008f00c6097a23 */ /* 0x010fc80000010803 */
[----:B------:R-:W-:Y:S01]  /*c7f0*/  HMMA.16816.F32.BF16 R112, R4, R16, R176 ;  /* 0x000000100470723c */ /* 0x000fe200000418b0 */
[----:B------:R-:W-:Y:S01]  /*c800*/  IMAD.MOV.U32 R167, RZ, RZ, R95 ;  /* 0x000000ffffa77224 */ /* 0x000fe200078e005f */
[----:B------:R2:W-:Y:S01]  /*c810*/  MUFU.EX2 R183, R9 ;  /* 0x0000000900b77308 */ /* 0x0005e20000000800 */
[----:B------:R-:W-:-:S04]  /*c820*/  MOV R211, R162 ;  /* 0x000000a200d37202 */ /* 0x000fc80000000f00 */
[----:B------:R-:W-:Y:S01]  /*c830*/  MOV R179, R104 ;  /* 0x0000006800b37202 */ /* 0x000fe20000000f00 */
[----:B------:R-:W-:Y:S02]  /*c840*/  IMAD.MOV.U32 R178, RZ, RZ, R105 ;  /* 0x000000ffffb27224 */ /* 0x000fe400078e0069 */
[----:B------:R-:W-:Y:S01]  /*c850*/  HMMA.16816.F32.BF16 R104, R4, R12, R168 ;  /* 0x0000000c0468723c */ /* 0x000fe200000418a8 */
[----:B------:R-:W-:Y:S02]  /*c860*/  MOV R202, R144 ;  /* 0x0000009000ca7202 */ /* 0x000fe40000000f00 */
[----:B------:R-:W-:Y:S02]  /*c870*/  MOV R210, R145 ;  /* 0x0000009100d27202 */ /* 0x000fe40000000f00 */
[----:B------:R-:W-:Y:S01]  /*c880*/  MOV R162, R146 ;  /* 0x0000009200a27202 */ /* 0x000fe20000000f00 */
[----:B--2---:R-:W-:Y:S01]  /*c890*/  FFMA.FTZ R9, R193, c[0x0][0x23c], -R3 ;  /* 0x00008f00c1097a23 */ /* 0x004fe20000010803 */
[----:B------:R-:W-:-:S02]  /*c8a0*/  MOV R168, R83 ;  /* 0x0000005300a87202 */ /* 0x000fc40000000f00 */
[----:B------:R-:W-:Y:S01]  /*c8b0*/  MOV R144, R92 ;  /* 0x0000005c00907202 */ /* 0x000fe20000000f00 */
[----:B------:R2:W4:Y:S01]  /*c8c0*/  MUFU.EX2 R182, R9 ;  /* 0x0000000900b67308 */ /* 0x0005220000000800 */
[----:B------:R-:W-:Y:S02]  /*c8d0*/  MOV R145, R93 ;  /* 0x0000005d00917202 */ /* 0x000fe40000000f00 */
[----:B------:R-:W-:Y:S02]  /*c8e0*/  MOV R146, R94 ;  /* 0x0000005e00927202 */ /* 0x000fe40000000f00 */
[----:B-1----:R-:W-:Y:S01]  /*c8f0*/  HMMA.16816.F32.BF16 R92, R4, R24, R152 ;  /* 0x00000018045c723c */ /* 0x002fe20000041898 */
[----:B------:R-:W-:-:S06]  /*c900*/  IMAD.MOV.U32 R166, RZ, RZ, R179 ;  /* 0x000000ffffa67224 */ /* 0x000fcc00078e00b3 */
[----:B------:R-:W-:Y:S01]  /*c910*/  MOV R155, R168 ;  /* 0x000000a8009b7202 */ /* 0x000fe20000000f00 */
[----:B--2---:R-:W-:Y:S01]  /*c920*/  FFMA.FTZ R9, R167, c[0x0][0x23c], -R0 ;  /* 0x00008f00a7097a23 */ /* 0x004fe20000010800 */
[----:B------:R-:W-:-:S03]  /*c930*/  MOV R168, R181 ;  /* 0x000000b500a87202 */ /* 0x000fc60000000f00 */
[----:B------:R1:W-:Y:S01]  /*c940*/  MUFU.EX2 R181, R9 ;  /* 0x0000000900b57308 */ /* 0x0003e20000000800 */
[----:B------:R-:W-:Y:S02]  /*c950*/  MOV R169, R82 ;  /* 0x0000005200a97202 */ /* 0x000fe40000000f00 */
[----:B------:R-:W-:Y:S01]  /*c960*/  MOV R167, R180 ;  /* 0x000000b400a77202 */ /* 0x000fe20000000f00 */
[----:B------:R-:W-:Y:S01]  /*c970*/  HMMA.16816.F32.BF16 R116, R4, R32, R116 ;  /* 0x000000200474723c */ /* 0x000fe20000041874 */
[----:B-1----:R-:W-:-:S04]  /*c980*/  FFMA.FTZ R9, R249, c[0x0][0x23c], -R0 ;  /* 0x00008f00f9097a23 */ /* 0x002fc80000010800 */
[----:B------:R1:W2:Y:S03]  /*c990*/  MUFU.EX2 R179, R9 ;  /* 0x0000000900b37308 */ /* 0x0002a60000000800 */
[----:B------:R-:W-:Y:S01]  /*c9a0*/  HMMA.16816.F32.BF16 R132, R4, R28, R132 ;  /* 0x0000001c0484723c */ /* 0x000fe20000041884 */
[----:B------:R-:W-:Y:S02]  /*c9b0*/  MOV R164, R169 ;  /* 0x000000a900a47202 */ /* 0x000fe40000000f00 */
[----:B------:R-:W-:-:S05]  /*c9c0*/  MOV R165, R178 ;  /* 0x000000b200a57202 */ /* 0x000fca0000000f00 */
[----:B------:R-:W-:Y:S01]  /*c9d0*/  HMMA.16816.F32.BF16 R120, R4, R22, R120 ;  /* 0x000000160478723c */ /* 0x000fe20000041878 */
[----:B-1----:R-:W-:-:S07]  /*c9e0*/  FFMA.FTZ R9, R213, c[0x0][0x23c], -R0 ;  /* 0x00008f00d5097a23 */ /* 0x002fce0000010800 */
[C---:B------:R-:W-:Y:S01]  /*c9f0*/  HMMA.16816.F32.BF16 R108, R4.reuse, R18, R108 ;  /* 0x00000012046c723c */ /* 0x040fe2000004186c */
[----:B------:R1:W-:Y:S07]  /*ca00*/  MUFU.EX2 R180, R9 ;  /* 0x0000000900b47308 */ /* 0x0003ee0000000800 */
[----:B------:R-:W-:Y:S01]  /*ca10*/  HMMA.16816.F32.BF16 R80, R4, R26, R148 ;  /* 0x0000001a0450723c */ /* 0x000fe20000041894 */
[----:B------:R-:W-:-:S06]  /*ca20*/  MOV R170, R68 ;  /* 0x0000004400aa7202 */ /* 0x000fcc0000000f00 */
[----:B------:R-:W-:Y:S02]  /*ca30*/  F2FP.BF16.PACK_AB R4, R203, R207 ;  /* 0x000000cfcb04723e */ /* 0x000fe400000010ff */
[----:B------:R-:W-:Y:S01]  /*ca40*/  F2FP.BF16.PACK_AB R5, R194, R200 ;  /* 0x000000c8c205723e */ /* 0x000fe200000010ff */
[----:B-1----:R-:W-:Y:S01]  /*ca50*/  FFMA.FTZ R9, R199, c[0x0][0x23c], -R0 ;  /* 0x00008f00c7097a23 */ /* 0x002fe20000010800 */
[----:B------:R-:W-:Y:S02]  /*ca60*/  F2FP.BF16.PACK_AB R6, R201, R204 ;  /* 0x000000ccc906723e */ /* 0x000fe400000010ff */
[----:B------:R-:W-:Y:S01]  /*ca70*/  F2FP.BF16.PACK_AB R7, R191, R192 ;  /* 0x000000c0bf07723e */ /* 0x000fe200000010ff */
[----:B------:R1:W-:Y:S01]  /*ca80*/  MUFU.EX2 R178, R9 ;  /* 0x0000000900b27308 */ /* 0x0003e20000000800 */
[----:B------:R-:W-:Y:S01]  /*ca90*/  MOV R169, R160 ;  /* 0x000000a000a97202 */ /* 0x000fe20000000f00 */
[----:B------:R-:W-:Y:S01]  /*caa0*/  IMAD.MOV.U32 R171, RZ, RZ, R69 ;  /* 0x000000ffffab7224 */ /* 0x000fe200078e0045 */
[----:B------:R-:W-:-:S02]  /*cab0*/  MOV R176, R70 ;  /* 0x0000004600b07202 */ /* 0x000fc40000000f00 */
[----:B------:R-:W-:Y:S01]  /*cac0*/  MOV R177, R71 ;  /* 0x0000004700b17202 */ /* 0x000fe20000000f00 */
[----:B------:R-:W-:Y:S01]  /*cad0*/  HMMA.16816.F32.BF16 R56, R4, R16, R56 ;  /* 0x000000100438723c */ /* 0x000fe20000041838 */
[----:B-1----:R-:W-:Y:S01]  /*cae0*/  FFMA.FTZ R9, R155, c[0x0][0x23c], -R2 ;  /* 0x00008f009b097a23 */ /* 0x002fe20000010802 */
[----:B------:R-:W-:Y:S02]  /*caf0*/  MOV R155, R164 ;  /* 0x000000a4009b7202 */ /* 0x000fe40000000f00 */
[----:B------:R-:W-:Y:S01]  /*cb00*/  MOV R164, R165 ;  /* 0x000000a500a47202 */ /* 0x000fe20000000f00 */
[----:B------:R-:W-:-:S03]  /*cb10*/  IMAD.MOV.U32 R165, RZ, RZ, R166 ;  /* 0x000000ffffa57224 */ /* 0x000fc600078e00a6 */
[C---:B------:R-:W-:Y:S01]  /*cb20*/  HMMA.16816.F32.BF16 R48, R4.reuse, R18, R48 ;  /* 0x000000120430723c */ /* 0x040fe20000041830 */
[----:B------:R-:W-:Y:S01]  /*cb30*/  MOV R166, R167 ;  /* 0x000000a700a67202 */ /* 0x000fe20000000f00 */
[----:B------:R-:W1:Y:S01]  /*cb40*/  LDSM.16.MT88.4 R16, [R218+0xa800] ;  /* 0x00a80000da10783b */ /* 0x000e620000004200 */
[----:B------:R-:W-:Y:S02]  /*cb50*/  MOV R167, R168 ;  /* 0x000000a800a77202 */ /* 0x000fe40000000f00 */
[----:B------:R-:W-:Y:S01]  /*cb60*/  MOV R168, R169 ;  /* 0x000000a900a87202 */ /* 0x000fe20000000f00 */
[----:B------:R-:W-:Y:S02]  /*cb70*/  IMAD.MOV.U32 R169, RZ, RZ, R170 ;  /* 0x000000ffffa97224 */ /* 0x000fe400078e00aa */
[----:B------:R-:W-:Y:S01]  /*cb80*/  HMMA.16816.F32.BF16 R52, R4, R12, R52 ;  /* 0x0000000c0434723c */ /* 0x000fe20000041834 */
[----:B------:R-:W-:Y:S02]  /*cb90*/  MOV R170, R171 ;  /* 0x000000ab00aa7202 */ /* 0x000fe40000000f00 */
[----:B------:R-:W-:-:S05]  /*cba0*/  MOV R171, R176 ;  /* 0x000000b000ab7202 */ /* 0x000fca0000000f00 */
[----:B------:R-:W-:Y:S01]  /*cbb0*/  HMMA.16816.F32.BF16 R44, R4, R14, R44 ;  /* 0x0000000e042c723c */ /* 0x000fe2000004182c */
[----:B------:R-:W1:Y:S01]  /*cbc0*/  LDSM.16.MT88.4 R12, [R216+0xb800] ;  /* 0x00b80000d80c783b */ /* 0x000e620000004200 */
[----:B------:R-:W-:-:S06]  /*cbd0*/  MOV R176, R177 ;  /* 0x000000b100b07202 */ /* 0x000fcc0000000f00 */
[C---:B------:R-:W-:Y:S01]  /*cbe0*/  HMMA.16816.F32.BF16 R88, R4.reuse, R32, R88 ;  /* 0x000000200458723c */ /* 0x040fe20000041858 */
[----:B------:R2:W-:Y:S07]  /*cbf0*/  MUFU.EX2 R177, R9 ;  /* 0x0000000900b17308 */ /* 0x0005ee0000000800 */
[C---:B------:R-:W-:Y:S01]  /*cc00*/  HMMA.16816.F32.BF16 R84, R4.reuse, R34, R136 ;  /* 0x000000220454723c */ /* 0x040fe20000041888 */
[----:B------:R-:W1:Y:S07]  /*cc10*/  LDSM.16.MT88.4 R32, [R216+0x9800] ;  /* 0x00980000d820783b */ /* 0x000e6e0000004200 */
[----:B------:R-:W-:Y:S01]  /*cc20*/  HMMA.16816.F32.BF16 R76, R4, R28, R76 ;  /* 0x0000001c044c723c */ /* 0x000fe2000004184c */
[----:B--2---:R-:W-:-:S07]  /*cc30*/  FFMA.FTZ R9, R155, c[0x0][0x23c], -R2 ;  /* 0x00008f009b097a23 */ /* 0x004fce0000010802 */
[C---:B------:R-:W-:Y:S01]  /*cc40*/  HMMA.16816.F32.BF16 R68, R4.reuse, R30, R140 ;  /* 0x0000001e0444723c */ /* 0x040fe2000004188c */
[----:B------:R-:W2:Y:S07]  /*cc50*/  LDSM.16.MT88.4 R28, [R218+0x9800] ;  /* 0x00980000da1c783b */ /* 0x000eae0000004200 */
[----:B------:R-:W-:Y:S01]  /*cc60*/  HMMA.16816.F32.BF16 R64, R4, R20, R64 ;  /* 0x000000140440723c */ /* 0x000fe20000041840 */
[----:B------:R-:W-:-:S07]  /*cc70*/  IMAD.MOV.U32 R155, RZ, RZ, R164 ;  /* 0x000000ffff9b7224 */ /* 0x000fce00078e00a4 */
[C---:B------:R-:W-:Y:S01]  /*cc80*/  HMMA.16816.F32.BF16 R60, R4.reuse, R22, R60 ;  /* 0x00000016043c723c */ /* 0x040fe2000004183c */
[----:B------:R-:W1:Y:S07]  /*cc90*/  LDSM.16.MT88.4 R20, [R216+0xa800] ;  /* 0x00a80000d814783b */ /* 0x000e6e0000004200 */
[C---:B------:R-:W-:Y:S08]  /*cca0*/  HMMA.16816.F32.BF16 R40, R4.reuse, R24, R40 ;  /* 0x000000180428723c */ /* 0x040ff00000041828 */
[----:B------:R-:W-:Y:S01]  /*ccb0*/  HMMA.16816.F32.BF16 R36, R4, R26, R36 ;  /* 0x0000001a0424723c */ /* 0x000fe20000041824 */
[----:B------:R-:W1:Y:S01]  /*ccc0*/  LDSM.16.MT88.4 R24, [R218+0xb800] ;  /* 0x00b80000da18783b */ /* 0x000e620000004200 */
[----:B------:R-:W-:-:S02]  /*ccd0*/  MOV R164, R165 ;  /* 0x000000a500a47202 */ /* 0x000fc40000000f00 */
[----:B------:R-:W-:Y:S02]  /*cce0*/  MOV R165, R166 ;  /* 0x000000a600a57202 */ /* 0x000fe40000000f00 */
[----:B------:R-:W-:Y:S01]  /*ccf0*/  MOV R166, R167 ;  /* 0x000000a700a67202 */ /* 0x000fe20000000f00 */
[----:B------:R-:W-:Y:S01]  /*cd00*/  IMAD.MOV.U32 R167, RZ, RZ, R168 ;  /* 0x000000ffffa77224 */ /* 0x000fe200078e00a8 */
[----:B------:R-:W-:Y:S02]  /*cd10*/  MOV R168, R169 ;  /* 0x000000a900a87202 */ /* 0x000fe40000000f00 */
[----:B------:R-:W-:Y:S02]  /*cd20*/  MOV R169, R170 ;  /* 0x000000aa00a97202 */ /* 0x000fe40000000f00 */
[----:B------:R-:W-:Y:S01]  /*cd30*/  MOV R170, R171 ;  /* 0x000000ab00aa7202 */ /* 0x000fe20000000f00 */
[----:B------:R-:W-:Y:S02]  /*cd40*/  IMAD.MOV.U32 R171, RZ, RZ, R176 ;  /* 0x000000ffffab7224 */ /* 0x000fe400078e00b0 */
[----:B------:R2:W1:Y:S01]  /*cd50*/  MUFU.EX2 R176, R9 ;  /* 0x0000000900b07308 */ /* 0x0004620000000800 */
[----:B------:R-:W-:Y:S01]  /*cd60*/  IMAD.MOV.U32 R213, RZ, RZ, R103 ;  /* 0x000000ffffd57224 */ /* 0x000fe200078e0067 */
[----:B------:R-:W-:-:S02]  /*cd70*/  MOV R195, R202 ;  /* 0x000000ca00c37202 */ /* 0x000fc40000000f00 */
[----:B------:R-:W-:Y:S01]  /*cd80*/  MOV R202, R102 ;  /* 0x0000006600ca7202 */ /* 0x000fe20000000f00 */
[----:B--2---:R-:W-:-:S04]  /*cd90*/  FFMA.FTZ R9, R155, c[0x0][0x23c], -R2 ;  /* 0x00008f009b097a23 */ /* 0x004fc80000010802 */
[----:B------:R2:W-:Y:S01]  /*cda0*/  MUFU.EX2 R103, R9 ;  /* 0x0000000900677308 */ /* 0x0005e20000000800 */
[----:B------:R-:W-:Y:S02]  /*cdb0*/  F2FP.BF16.PACK_AB R4, R189, R188 ;  /* 0x000000bcbd04723e */ /* 0x000fe400000010ff */
[----:B------:R-:W-:Y:S02]  /*cdc0*/  F2FP.BF16.PACK_AB R5, R184, R185 ;  /* 0x000000b9b805723e */ /* 0x000fe400000010ff */
[----:B------:R-:W-:Y:S01]  /*cdd0*/  F2FP.BF16.PACK_AB R6, R186, R187 ;  /* 0x000000bbba06723e */ /* 0x000fe200000010ff */
[----:B--2---:R-:W-:-:S04]  /*cde0*/  FFMA.FTZ R9, R215, c[0x0][0x23c], -R2 ;  /* 0x00008f00d7097a23 */ /* 0x004fc80000010802 */
[----:B------:R2:W2:Y:S01]  /*cdf0*/  MUFU.EX2 R102, R9 ;  /* 0x0000000900667308 */ /* 0x0004a20000000800 */
[----:B----4-:R-:W-:Y:S01]  /*ce00*/  F2FP.BF16.PACK_AB R7, R182, R183 ;  /* 0x000000b7b607723e */ /* 0x010fe200000010ff */
[----:B------:R-:W-:Y:S01]  /*ce10*/  IMAD.MOV.U32 R244, RZ, RZ, R171 ;  /* 0x000000fffff47224 */ /* 0x000fe200078e00ab */
[----:B------:R-:W-:Y:S01]  /*ce20*/  MOV R143, R211 ;  /* 0x000000d3008f7202 */ /* 0x000fe20000000f00 */
[----:B------:R-:W-:Y:S01]  /*ce30*/  IMAD.MOV.U32 R205, RZ, RZ, R210 ;  /* 0x000000ffffcd7224 */ /* 0x000fe200078e00d2 */
[----:B------:R-:W-:Y:S02]  /*ce40*/  MOV R193, R168 ;  /* 0x000000a800c17202 */ /* 0x000fe40000000f00 */
[----:B------:R-:W-:Y:S02]  /*ce50*/  MOV R249, R169 ;  /* 0x000000a900f97202 */ /* 0x000fe40000000f00 */
[----:B------:R-:W-:Y:S02]  /*ce60*/  MOV R212, R170 ;  /* 0x000000aa00d47202 */ /* 0x000fe40000000f00 */
[----:B------:R-:W-:Y:S01]  /*ce70*/  MOV R190, R243 ;  /* 0x000000f300be7202 */ /* 0x000fe20000000f00 */
[----:B-1----:R-:W-:Y:S01]  /*ce80*/  HMMA.16816.F32.BF16 R168, R4, R18, R108 ;  /* 0x0000001204a8723c */ /* 0x002fe2000004186c */
[----:B------:R-:W-:Y:S01]  /*ce90*/  MOV R214, R162 ;  /* 0x000000a200d67202 */ /* 0x000fe20000000f00 */
[----:B------:R-:W-:Y:S01]  /*cea0*/  IMAD.MOV.U32 R162, RZ, RZ, R145 ;  /* 0x000000ffffa27224 */ /* 0x000fe200078e0091 */
[----:B------:R-:W-:Y:S01]  /*ceb0*/  MOV R211, R163 ;  /* 0x000000a300d37202 */ /* 0x000fe20000000f00 */
[----:B------:R-:W-:Y:S01]  /*cec0*/  IMAD.MOV.U32 R198, RZ, RZ, R167 ;  /* 0x000000ffffc67224 */ /* 0x000fe200078e00a7 */
[----:B------:R-:W-:-:S02]  /*ced0*/  MOV R163, R144 ;  /* 0x0000009000a37202 */ /* 0x000fc40000000f00 */
[----:B------:R-:W-:Y:S01]  /*cee0*/  MOV R243, R146 ;  /* 0x0000009200f37202 */ /* 0x000fe20000000f00 */
[C---:B------:R-:W-:Y:S01]  /*cef0*/  HMMA.16816.F32.BF16 R108, R4.reuse, R14, R96 ;  /* 0x0000000e046c723c */ /* 0x040fe20000041860 */
[----:B------:R-:W-:Y:S02]  /*cf00*/  MOV R210, R147 ;  /* 0x0000009300d27202 */ /* 0x000fe40000000f00 */
[----:B------:R-:W-:Y:S02]  /*cf10*/  MOV R142, R164 ;  /* 0x000000a4008e7202 */ /* 0x000fe40000000f00 */
[----:B------:R-:W-:Y:S02]  /*cf20*/  MOV R141, R165 ;  /* 0x000000a5008d7202 */ /* 0x000fe40000000f00 */
[----:B------:R-:W-:Y:S01]  /*cf30*/  MOV R140, R166 ;  /* 0x000000a6008c7202 */ /* 0x000fe20000000f00 */
[----:B------:R-:W-:Y:S01]  /*cf40*/  HMMA.16816.F32.BF16 R144, R4, R12, R104 ;  /* 0x0000000c0490723c */ /* 0x000fe20000041868 */
[----:B--2---:R-:W-:-:S07]  /*cf50*/  FFMA.FTZ R9, R250, c[0x0][0x23c], -R8 ;  /* 0x00008f00fa097a23 */ /* 0x004fce0000010808 */
[C---:B------:R-:W-:Y:S08]  /*cf60*/  HMMA.16816.F32.BF16 R116, R4.reuse, R32, R116 ;  /* 0x000000200474723c */ /* 0x040ff00000041874 */
[C---:B------:R-:W-:Y:S08]  /*cf70*/  HMMA.16816.F32.BF16 R72, R4.reuse, R34, R72 ;  /* 0x000000220448723c */ /* 0x040ff00000041848 */
[C---:B------:R-:W-:Y:S08]  /*cf80*/  HMMA.16816.F32.BF16 R132, R4.reuse, R28, R132 ;  /* 0x0000001c0484723c */ /* 0x040ff00000041884 */
[C---:B------:R-:W-:Y:S08]  /*cf90*/  HMMA.16816.F32.BF16 R136, R4.reuse, R30, R128 ;  /* 0x0000001e0488723c */ /* 0x040ff00000041880 */
[C---:B------:R-:W-:Y:S08]  /*cfa0*/  HMMA.16816.F32.BF16 R148, R4.reuse, R20, R124 ;  /* 0x000000140494723c */ /* 0x040ff0000004187c */
[C---:B------:R-:W-:Y:S01]  /*cfb0*/  HMMA.16816.F32.BF16 R152, R4.reuse, R22, R120 ;  /* 0x000000160498723c */ /* 0x040fe20000041878 */
[----:B------:R-:W-:Y:S01]  /*cfc0*/  MOV R199, R193 ;  /* 0x000000c100c77202 */ /* 0x000fe20000000f00 */
[----:B------:R-:W1:Y:S06]  /*cfd0*/  LDSM.16.MT88.4 R124, [R216+0x9c00] ;  /* 0x009c0000d87c783b */ /* 0x000e6c0000004200 */
[C---:B------:R-:W-:Y:S08]  /*cfe0*/  HMMA.16816.F32.BF16 R164, R4.reuse, R16, R112 ;  /* 0x0000001004a4723c */ /* 0x040ff00000041870 */
[C---:B------:R-:W-:Y:S08]  /*cff0*/  HMMA.16816.F32.BF16 R104, R4.reuse, R24, R92 ;  /* 0x000000180468723c */ /* 0x040ff0000004185c */
[----:B------:R-:W-:Y:S01]  /*d000*/  HMMA.16816.F32.BF16 R96, R4, R26, R80 ;  /* 0x0000001a0460723c */ /* 0x000fe20000041850 */
[----:B------:R-:W-:Y:S01]  /*d010*/  MOV R193, R198 ;  /* 0x000000c600c17202 */ /* 0x000fe20000000f00 */
[----:B------:R-:W-:Y:S05]  /*d020*/  LDSM.16.MT88.4 R80, [R216+0xbc00] ;  /* 0x00bc0000d850783b */ /* 0x000fea0000004200 */
[----:B------:R-:W-:-:S02]  /*d030*/  F2FP.BF16.PACK_AB R4, R179, R181 ;  /* 0x000000b5b304723e */ /* 0x000fc400000010ff */
[----:B------:R-:W-:Y:S02]  /*d040*/  F2FP.BF16.PACK_AB R5, R176, R177 ;  /* 0x000000b1b005723e */ /* 0x000fe400000010ff */
[----:B------:R-:W-:Y:S02]  /*d050*/  F2FP.BF16.PACK_AB R6, R178, R180 ;  /* 0x000000b4b206723e */ /* 0x000fe400000010ff */
[----:B------:R-:W-:-:S07]  /*d060*/  F2FP.BF16.PACK_AB R7, R102, R103 ;  /* 0x000000676607723e */ /* 0x000fce00000010ff */
[C---:B------:R-:W-:Y:S01]  /*d070*/  HMMA.16816.F32.BF16 R68, R4.reuse, R30, R68 ;  /* 0x0000001e0444723c */ /* 0x040fe20000041844 */
[----:B------:R2:W-:Y:S07]  /*d080*/  MUFU.EX2 R30, R9 ;  /* 0x00000009001e7308 */ /* 0x0005ee0000000800 */
[----:B------:R-:W-:Y:S01]  /*d090*/  HMMA.16816.F32.BF16 R128, R4, R28, R76 ;  /* 0x0000001c0480723c */ /* 0x000fe2000004184c */
[----:B--2---:R-:W-:-:S04]  /*d0a0*/  FFMA.FTZ R9, R208, c[0x0][0x23c], -R8 ;  /* 0x00008f00d0097a23 */ /* 0x004fc80000010808 */
[----:B------:R2:W4:Y:S03]  /*d0b0*/  MUFU.EX2 R31, R9 ;  /* 0x00000009001f7308 */ /* 0x0005260000000800 */
[----:B------:R-:W-:Y:S01]  /*d0c0*/  HMMA.16816.F32.BF16 R60, R4, R22, R60 ;  /* 0x00000016043c723c */ /* 0x000fe2000004183c */
[--C-:B--2---:R-:W-:Y:S02]  /*d0d0*/  FFMA.FTZ R9, R197, c[0x0][0x23c], -R8.reuse ;  /* 0x00008f00c5097a23 */ /* 0x104fe40000010808 */
[----:B------:R-:W-:-:S04]  /*d0e0*/  FFMA.FTZ R8, R196, c[0x0][0x23c], -R8 ;  /* 0x00008f00c4087a23 */ /* 0x000fc80000010808 */
[----:B------:R2:W-:Y:S01]  /*d0f0*/  MUFU.EX2 R28, R8 ;  /* 0x00000008001c7308 */ /* 0x0005e20000000800 */
[----:B------:R-:W-:Y:S01]  /*d100*/  HMMA.16816.F32.BF16 R64, R4, R20, R64 ;  /* 0x000000140440723c */ /* 0x000fe20000041840 */
[----:B--2---:R-:W-:-:S06]  /*d110*/  FFMA.FTZ R8, R213, c[0x0][0x23c], -R3 ;  /* 0x00008f00d5087a23 */ /* 0x004fcc0000010803 */
[----:B------:R2:W-:Y:S01]  /*d120*/  MUFU.EX2 R23, R8 ;  /* 0x0000000800177308 */ /* 0x0005e20000000800 */
[----:B------:R-:W-:Y:S02]  /*d130*/  MOV R215, R249 ;  /* 0x000000f900d77202 */ /* 0x000fe40000000f00 */
[----:B------:R-:W-:Y:S01]  /*d140*/  MOV R198, R142 ;  /* 0x0000008e00c67202 */ /* 0x000fe20000000f00 */
[----:B--2---:R-:W-:-:S04]  /*d150*/  FFMA.FTZ R8, R241, c[0x0][0x23c], -R3 ;  /* 0x00008f00f1087a23 */ /* 0x004fc80000010803 */
[----:B------:R2:W1:Y:S01]  /*d160*/  MUFU.EX2 R22, R8 ;  /* 0x0000000800167308 */ /* 0x0004620000000800 */
[----:B------:R-:W-:Y:S01]  /*d170*/  HMMA.16816.F32.BF16 R112, R4, R32, R88 ;  /* 0x000000200470723c */ /* 0x000fe20000041858 */
[----:B------:R-:W-:Y:S01]  /*d180*/  IMAD.MOV.U32 R249, RZ, RZ, R140 ;  /* 0x000000fffff97224 */ /* 0x000fe200078e008c */
[----:B------:R-:W-:Y:S01]  /*d190*/  MOV R213, R141 ;  /* 0x0000008d00d57202 */ /* 0x000fe20000000f00 */
[--C-:B--2---:R-:W-:Y:S02]  /*d1a0*/  FFMA.FTZ R8, R209, c[0x0][0x23c], -R3.reuse ;  /* 0x00008f00d1087a23 */ /* 0x104fe40000010803 */
[----:B------:R-:W-:-:S04]  /*d1b0*/  FFMA.FTZ R3, R206, c[0x0][0x23c], -R3 ;  /* 0x00008f00ce037a23 */ /* 0x000fc80000010803 */
[----:B------:R2:W-:Y:S01]  /*d1c0*/  MUFU.EX2 R20, R3 ;  /* 0x0000000300147308 */ /* 0x0005e20000000800 */
[C---:B------:R-:W-:Y:S01]  /*d1d0*/  HMMA.16816.F32.BF16 R48, R4.reuse, R18, R48 ;  /* 0x000000120430723c */ /* 0x040fe20000041830 */
[----:B------:R-:W-:Y:S01]  /*d1e0*/  MOV R32, R199 ;  /* 0x000000c700207202 */ /* 0x000fe20000000f00 */
[----:B------:R-:W-:Y:S01]  /*d1f0*/  IMAD.MOV.U32 R199, RZ, RZ, R198 ;  /* 0x000000ffffc77224 */ /* 0x000fe200078e00c6 */
[----:B------:R-:W-:Y:S01]  /*d200*/  MOV R91, R212 ;  /* 0x000000d4005b7202 */ /* 0x000fe20000000f00 */
[----:B------:R-:W-:Y:S01]  /*d210*/  IMAD.MOV.U32 R88, RZ, RZ, R243 ;  /* 0x000000ffff587224 */ /* 0x000fe200078e00f3 */
[----:B------:R-:W-:Y:S01]  /*d220*/  MOV R90, R244 ;  /* 0x000000f4005a7202 */ /* 0x000fe20000000f00 */
[----:B------:R-:W-:Y:S01]  /*d230*/  IMAD.MOV.U32 R212, RZ, RZ, R159 ;  /* 0x000000ffffd47224 */ /* 0x000fe200078e009f */
[----:B------:R-:W-:Y:S01]  /*d240*/  MOV R89, R190 ;  /* 0x000000be00597202 */ /* 0x000fe20000000f00 */
[----:B------:R-:W-:Y:S01]  /*d250*/  HMMA.16816.F32.BF16 R84, R4, R34, R84 ;  /* 0x000000220454723c */ /* 0x000fe20000041854 */
[----:B------:R-:W-:Y:S01]  /*d260*/  MOV R198, R205 ;  /* 0x000000cd00c67202 */ /* 0x000fe20000000f00 */
[----:B--2---:R-:W-:-:S05]  /*d270*/  FFMA.FTZ R3, R143, c[0x0][0x23c], -R0 ;  /* 0x00008f008f037a23 */ /* 0x004fca0000010800 */
[----:B------:R-:W-:Y:S01]  /*d280*/  MOV R35, R214 ;  /* 0x000000d600237202 */ /* 0x000fe20000000f00 */
[C---:B------:R-:W-:Y:S01]  /*d290*/  HMMA.16816.F32.BF16 R56, R4.reuse, R16, R56 ;  /* 0x000000100438723c */ /* 0x040fe20000041838 */
[----:B------:R-:W-:Y:S01]  /*d2a0*/  MOV R33, R211 ;  /* 0x000000d300217202 */ /* 0x000fe20000000f00 */
[----:B------:R2:W-:Y:S01]  /*d2b0*/  MUFU.EX2 R19, R3 ;  /* 0x0000000300137308 */ /* 0x0005e20000000800 */
[----:B------:R-:W-:Y:S01]  /*d2c0*/  MOV R243, R172 ;  /* 0x000000ac00f37202 */ /* 0x000fe20000000f00 */
[----:B------:R-:W-:Y:S01]  /*d2d0*/  IMAD.MOV.U32 R205, RZ, RZ, R175 ;  /* 0x000000ffffcd7224 */ /* 0x000fe200078e00af */
[----:B------:R-:W-:Y:S01]  /*d2e0*/  MOV R211, R173 ;  /* 0x000000ad00d37202 */ /* 0x000fe20000000f00 */
[----:B------:R-:W1:Y:S01]  /*d2f0*/  LDSM.16.MT88.4 R140, [R218+0x9c00] ;  /* 0x009c0000da8c783b */ /* 0x000e620000004200 */
[----:B------:R-:W-:Y:S01]  /*d300*/  MOV R214, R174 ;  /* 0x000000ae00d67202 */ /* 0x000fe20000000f00 */
[----:B------:R-:W-:Y:S01]  /*d310*/  HMMA.16816.F32.BF16 R52, R4, R12, R52 ;  /* 0x0000000c0434723c */ /* 0x000fe20000041834 */
[----:B------:R-:W-:Y:S01]  /*d320*/  MOV R190, R157 ;  /* 0x0000009d00be7202 */ /* 0x000fe20000000f00 */
[----:B------:R-:W-:Y:S01]  /*d330*/  LDSM.16.MT88.4 R172, [R218+0xac00] ;  /* 0x00ac0000daac783b */ /* 0x000fe20000004200 */
[----:B------:R-:W-:-:S05]  /*d340*/  MOV R244, R158 ;  /* 0x0000009e00f47202 */ /* 0x000fca0000000f00 */
[C---:B------:R-:W-:Y:S01]  /*d350*/  HMMA.16816.F32.BF16 R44, R4.reuse, R14, R44 ;  /* 0x0000000e042c723c */ /* 0x040fe2000004182c */
[--C-:B--2---:R-:W-:Y:S02]  /*d360*/  FFMA.FTZ R3, R215, c[0x0][0x23c], -R0.reuse ;  /* 0x00008f00d7037a23 */ /* 0x104fe40000010800 */
[----:B------:R-:W-:Y:S01]  /*d370*/  IMAD.MOV.U32 R215, RZ, RZ, R195 ;  /* 0x000000ffffd77224 */ /* 0x000fe200078e00c3 */
[----:B------:R-:W-:Y:S02]  /*d380*/  MOV R195, R156 ;  /* 0x0000009c00c37202 */ /* 0x000fe40000000f00 */
[----:B------:R-:W2:Y:S02]  /*d390*/  LDSM.16.MT88.4 R156, [R216+0xac00] ;  /* 0x00ac0000d89c783b */ /* 0x000ea40000004200 */
[C---:B------:R-:W-:Y:S01]  /*d3a0*/  HMMA.16816.F32.BF16 R40, R4.reuse, R24, R40 ;  /* 0x000000180428723c */ /* 0x040fe20000041828 */
[----:B------:R3:W-:Y:S07]  /*d3b0*/  MUFU.EX2 R16, R3 ;  /* 0x0000000300107308 */ /* 0x0007ee0000000800 */
[----:B------:R-:W-:Y:S01]  /*d3c0*/  HMMA.16816.F32.BF16 R36, R4, R26, R36 ;  /* 0x0000001a0424723c */ /* 0x000fe20000041824 */
[----:B------:R-:W1:Y:S01]  /*d3d0*/  LDSM.16.MT88.4 R4, [R218+0xbc00] ;  /* 0x00bc0000da04783b */ /* 0x000e620000004200 */
[----:B---3--:R-:W-:-:S02]  /*d3e0*/  FFMA.FTZ R3, R251, c[0x0][0x23c], -R0 ;  /* 0x00008f00fb037a23 */ /* 0x008fc40000010800 */
[----:B------:R-:W-:-:S04]  /*d3f0*/  FFMA.FTZ R0, R242, c[0x0][0x23c], -R0 ;  /* 0x00008f00f2007a23 */ /* 0x000fc80000010800 */
[----:B------:R3:W-:Y:S08]  /*d400*/  MUFU.EX2 R17, R0 ;  /* 0x0000000000117308 */ /* 0x0007f00000000800 */
[----:B------:R-:W1:Y:S01]  /*d410*/  MUFU.EX2 R29, R9 ;  /* 0x00000009001d7308 */ /* 0x000e620000000800 */
[----:B---3--:R-:W-:-:S07]  /*d420*/  FFMA.FTZ R0, R35, c[0x0][0x23c], -R2 ;  /* 0x00008f0023007a23 */ /* 0x008fce0000010802 */
[----:B------:R-:W3:Y:S08]  /*d430*/  MUFU.EX2 R21, R8 ;  /* 0x0000000800157308 */ /* 0x000ef00000000800 */
[----:B------:R1:W-:Y:S02]  /*d440*/  MUFU.EX2 R15, R0 ;  /* 0x00000000000f7308 */ /* 0x0003e40000000800 */
[----:B-1----:R-:W-:-:S06]  /*d450*/  FFMA.FTZ R0, R32, c[0x0][0x23c], -R2 ;  /* 0x00008f0020007a23 */ /* 0x002fcc0000010802 */
[----:B------:R1:W1:Y:S01]  /*d460*/  MUFU.EX2 R14, R0 ;  /* 0x00000000000e7308 */ /* 0x0002620000000800 */
[----:B----4-:R-:W-:-:S07]  /*d470*/  F2FP.BF16.PACK_AB R92, R31, R30 ;  /* 0x0000001e1f5c723e */ /* 0x010fce00000010ff */
[----:B------:R4:W2:Y:S01]  /*d480*/  MUFU.EX2 R18, R3 ;  /* 0x0000000300127308 */ /* 0x0008a20000000800 */
[--C-:B-1----:R-:W-:Y:S02]  /*d490*/  FFMA.FTZ R0, R33, c[0x0][0x23c], -R2.reuse ;  /* 0x00008f0021007a23 */ /* 0x102fe40000010802 */
[----:B------:R-:W-:-:S05]  /*d4a0*/  FFMA.FTZ R2, R88, c[0x0][0x23c], -R2 ;  /* 0x00008f0058027a23 */ /* 0x000fca0000010802 */
[----:B------:R-:W-:Y:S01]  /*d4b0*/  MUFU.EX2 R13, R0 ;  /* 0x00000000000d7308 */ /* 0x000fe20000000800 */
[----:B------:R-:W-:-:S07]  /*d4c0*/  F2FP.BF16.PACK_AB R93, R22, R23 ;  /* 0x00000017165d723e */ /* 0x000fce00000010ff */
[----:B------:R1:W1:Y:S01]  /*d4d0*/  MUFU.EX2 R12, R2 ;  /* 0x00000002000c7308 */ /* 0x0002620000000800 */
[----:B------:R-:W-:Y:S02]  /*d4e0*/  F2FP.BF16.PACK_AB R94, R28, R29 ;  /* 0x0000001d1c5e723e */ /* 0x000fe400000010ff */
[----:B---3--:R-:W-:Y:S01]  /*d4f0*/  F2FP.BF16.PACK_AB R95, R20, R21 ;  /* 0x00000015145f723e */ /* 0x008fe200000010ff */
[----:B------:R-:W-:Y:S01]  /*d500*/  IMAD.MOV.U32 R160, RZ, RZ, R161 ;  /* 0x000000ffffa07224 */ /* 0x000fe200078e00a1 */
[----:B------:R-:W-:Y:S02]  /*d510*/  MOV R208, R90 ;  /* 0x0000005a00d07202 */ /* 0x000fe40000000f00 */
[----:B------:R-:W-:Y:S01]  /*d520*/  MOV R197, R91 ;  /* 0x0000005b00c57202 */ /* 0x000fe20000000f00 */
[----:B------:R-:W-:Y:S01]  /*d530*/  IMAD.MOV.U32 R250, RZ, RZ, R199 ;  /* 0x000000fffffa7224 */ /* 0x000fe200078e00c7 */
[----:B------:R-:W-:Y:S02]  /*d540*/  MOV R161, R217 ;  /* 0x000000d900a17202 */ /* 0x000fe40000000f00 */
[----:B------:R-:W-:Y:S01]  /*d550*/  MOV R34, R89 ;  /* 0x0000005900227202 */ /* 0x000fe20000000f00 */
[----:B------:R-:W-:Y:S01]  /*d560*/  HMMA.16816.F32.BF16 R120, R92, R126, R72 ;  /* 0x0000007e5c78723c */ /* 0x000fe20000041848 */
[----:B------:R-:W-:-:S02]  /*d570*/  MOV R32, R213 ;  /* 0x000000d500207202 */ /* 0x000fc40000000f00 */
[----:B------:R-:W-:Y:S02]  /*d580*/  MOV R35, R249 ;  /* 0x000000f900237202 */ /* 0x000fe40000000f00 */
[----:B------:R-:W-:Y:S01]  /*d590*/  MOV R33, R193 ;  /* 0x000000c100217202 */ /* 0x000fe20000000f00 */
[----:B------:R-:W-:Y:S01]  /*d5a0*/  IMAD.MOV.U32 R199, RZ, RZ, R160 ;  /* 0x000000ffffc77224 */ /* 0x000fe200078e00a0 */
[----:B------:R-:W-:Y:S01]  /*d5b0*/  MOV R213, R161 ;  /* 0x000000a100d57202 */ /* 0x000fe20000000f00 */
[C---:B------:R-:W-:Y:S01]  /*d5c0*/  HMMA.16816.F32.BF16 R116, R92.reuse, R124, R116 ;  /* 0x0000007c5c74723c */ /* 0x040fe20000041874 */
[----:B------:R-:W-:Y:S01]  /*d5d0*/  FFMA.FTZ R11, R208, R11, R197 ;  /* 0x0000000bd00b7223 */ /* 0x000fe200000100c5 */
[----:B------:R-:W-:Y:S01]  /*d5e0*/  MOV R249, R162 ;  /* 0x000000a200f97202 */ /* 0x000fe20000000f00 */
[----:B----4-:R-:W-:Y:S01]  /*d5f0*/  FFMA.FTZ R3, R34, R10, R250 ;  /* 0x0000000a22037223 */ /* 0x010fe200000100fa */
[----:B------:R-:W-:Y:S01]  /*d600*/  MOV R193, R163 ;  /* 0x000000a300c17202 */ /* 0x000fe20000000f00 */
[----:B-1----:R-:W-:Y:S01]  /*d610*/  FFMA.FTZ R2, R32, R101, R35 ;  /* 0x0000006520027223 */ /* 0x002fe20000010023 */
[----:B------:R1:W5:Y:S02]  /*d620*/  LDL.LU R217, [R1+0x6c] ;  /* 0x00006c0001d97983 */ /* 0x0003640000300800 */
[----:B------:R-:W-:Y:S01]  /*d630*/  HMMA.16816.F32.BF16 R132, R92, R140, R132 ;  /* 0x0000008c5c84723c */ /* 0x000fe20000041884 */
[----:B------:R-:W-:-:S02]  /*d640*/  FFMA.FTZ R0, R215, R100, R33 ;  /* 0x00000064d7007223 */ /* 0x000fc40000010021 */
[----:B------:R-:W-:-:S05]  /*d650*/  FADD.FTZ R11, R199, R11 ;  /* 0x0000000bc70b7221 */ /* 0x000fca0000010000 */
[----:B------:R-:W-:Y:S01]  /*d660*/  HMMA.16816.F32.BF16 R136, R92, R142, R136 ;  /* 0x0000008e5c88723c */ /* 0x000fe20000041888 */
[----:B------:R-:W-:-:S07]  /*d670*/  FADD.FTZ R10, R213, R3 ;  /* 0x00000003d50a7221 */ /* 0x000fce0000010000 */
[----:B--2---:R-:W-:Y:S01]  /*d680*/  HMMA.16816.F32.BF16 R148, R92, R156, R148 ;  /* 0x0000009c5c94723c */ /* 0x004fe20000041894 */
[----:B------:R-:W-:-:S07]  /*d690*/  FADD.FTZ R9, R249, R2 ;  /* 0x00000002f9097221 */ /* 0x000fce0000010000 */
[C---:B------:R-:W-:Y:S08]  /*d6a0*/  HMMA.16816.F32.BF16 R152, R92.reuse, R158, R152 ;  /* 0x0000009e5c98723c */ /* 0x040ff00000041898 */
        /* <DEDUP_REMOVED lines=8> */
[----:B------:R-:W-:Y:S02]  /*d730*/  F2FP.BF16.PACK_AB R97, R14, R15 ;  /* 0x0000000f0e61723e */ /* 0x000fe400000010ff */
[----:B------:R-:W-:-:S02]  /*d740*/  F2FP.BF16.PACK_AB R98, R17, R18 ;  /* 0x000000121162723e */ /* 0x000fc400000010ff */
[----:B------:R-:W-:Y:S01]  /*d750*/  F2FP.BF16.PACK_AB R99, R12, R13 ;  /* 0x0000000d0c63723e */ /* 0x000fe200000010ff */
[----:B------:R-:W-:Y:S02]  /*d760*/  FADD.FTZ R3, R198, R11 ;  /* 0x0000000bc6037221 */ /* 0x000fe40000010000 */
[----:B------:R-:W-:Y:S02]  /*d770*/  FADD.FTZ R2, R212, R10 ;  /* 0x0000000ad4027221 */ /* 0x000fe40000010000 */
[----:B------:R-:W-:Y:S02]  /*d780*/  FADD.FTZ R0, R244, R9 ;  /* 0x00000009f4007221 */ /* 0x000fe40000010000 */
[----:B------:R-:W-:Y:S01]  /*d790*/  HMMA.16816.F32.BF16 R112, R96, R124, R112 ;  /* 0x0000007c6070723c */ /* 0x000fe20000041870 */
[----:B------:R-:W-:Y:S02]  /*d7a0*/  FADD.FTZ R3, R195, R3 ;  /* 0x00000003c3037221 */ /* 0x000fe40000010000 */
[----:B------:R-:W-:-:S05]  /*d7b0*/  FADD.FTZ R2, R205, R2 ;  /* 0x00000002cd027221 */ /* 0x000fca0000010000 */
[----:B------:R-:W-:Y:S01]  /*d7c0*/  HMMA.16816.F32.BF16 R124, R96, R126, R84 ;  /* 0x0000007e607c723c */ /* 0x000fe20000041854 */
[----:B------:R-:W-:-:S07]  /*d7d0*/  FADD.FTZ R0, R214, R0 ;  /* 0x00000000d6007221 */ /* 0x000fce0000010000 */
[----:B------:R-:W-:Y:S01]  /*d7e0*/  HMMA.16816.F32.BF16 R84, R96, R4, R40 ;  /* 0x000000046054723c */ /* 0x000fe20000041828 */
[----:B------:R-:W-:-:S06]  /*d7f0*/  FADD.FTZ R3, R207, R3 ;  /* 0x00000003cf037221 */ /* 0x000fcc0000010000 */
        /* <DEDUP_REMOVED lines=48> */
[----:B------:R-:W-:Y:S01]  /*db00*/  FADD.FTZ R0, R20, R0 ;  /* 0x0000000014007221 */ /* 0x000fe20000010000 */
[----:B------:R1:W-:Y:S04]  /*db10*/  STL [R1+0x20], R4 ;  /* 0x0000200401007387 */ /* 0x0003e80000100800 */
[----:B------:R1:W-:Y:S04]  /*db20*/  STL [R1+0x28], R3 ;  /* 0x0000280301007387 */ /* 0x0003e80000100800 */
[----:B------:R1:W-:Y:S04]  /*db30*/  STL [R1+0x24], R2 ;  /* 0x0000240201007387 */ /* 0x0003e80000100800 */
[----:B------:R1:W-:Y:S01]  /*db40*/  STL [R1+0x2c], R0 ;  /* 0x00002c0001007387 */ /* 0x0003e20000100800 */
[----:B------:R-:W-:Y:S01]  /*db50*/  HMMA.16816.F32.BF16 R128, R96, R140, R128 ;  /* 0x0000008c6080723c */ /* 0x000fe20000041880 */
[----:B------:R-:W-:Y:S01]  /*db60*/  IMAD.MOV.U32 R101, RZ, RZ, R252 ;  /* 0x000000ffff657224 */ /* 0x000fe200078e00fc */
[----:B------:R-:W-:-:S06]  /*db70*/  MOV R104, R247 ;  /* 0x000000f700687202 */ /* 0x000fcc0000000f00 */
        /* <DEDUP_REMOVED lines=16> */
[----:B------:R-:W-:Y:S06]  /*dc80*/  BAR.SYNC.DEFER_BLOCKING 0x0 ;  /* 0x0000000000007b1d */ /* 0x000fec0000010000 */
[----:B------:R-:W4:Y:S04]  /*dc90*/  LDL R252, [R1+0x30] ;  /* 0x0000300001fc7983 */ /* 0x000f280000100800 */
        /* <DEDUP_REMOVED lines=55> */
[----:B-----5:R-:W2:Y:S04]  /*e010*/  LDSM.16.M88.4 R16, [R217+0x6000] ;  /* 0x00600000d910783b */ /* 0x020ea80000000200 */
[----:B------:R-:W-:Y:S04]  /*e020*/  LDSM.16.M88.4 R20, [R217+0x6c00] ;  /* 0x006c0000d914783b */ /* 0x000fe80000000200 */
[----:B------:R-:W-:Y:S04]  /*e030*/  LDSM.16.M88.4 R28, [R217+0x6400] ;  /* 0x00640000d91c783b */ /* 0x000fe80000000200 */
[----:B------:R-:W-:Y:S04]  /*e040*/  LDSM.16.M88.4 R24, [R217+0x6800] ;  /* 0x00680000d918783b */ /* 0x000fe80000000200 */
[----:B------:R-:W-:Y:S04]  /*e050*/  LDSM.16.M88.4 R44, [R219+0x6000] ;  /* 0x00600000db2c783b */ /* 0x000fe80000000200 */
[----:B---3--:R-:W3:Y:S04]  /*e060*/  LDSM.16.M88.4 R4, [R220+0x1000] ;  /* 0x00100000dc04783b */ /* 0x008ee80000000200 */
[----:B-1----:R-:W1:Y:S04]  /*e070*/  LDSM.16.M88.4 R12, [R221+0x1000] ;  /* 0x00100000dd0c783b */ /* 0x002e680000000200 */
[----:B------:R-:W-:Y:S04]  /*e080*/  LDSM.16.M88.4 R40, [R219+0x6400] ;  /* 0x00640000db28783b */ /* 0x000fe80000000200 */
[----:B------:R-:W-:Y:S04]  /*e090*/  LDSM.16.M88.4 R36, [R219+0x6800] ;  /* 0x00680000db24783b */ /* 0x000fe80000000200 */
[----:B------:R-:W4:Y:S01]  /*e0a0*/  S2R R0, SR_TID.X ;  /* 0x0000000000007919 */ /* 0x000f220000002100 */
[C---:B--2---:R-:W-:Y:S03]  /*e0b0*/  HMMA.16816.F32.BF16 R108, R8.reuse, R16, RZ ;  /* 0x00000010086c723c */ /* 0x044fe600000418ff */
[----:B------:R-:W0:Y:S05]  /*e0c0*/  LDGDEPBAR ;  /* 0x00000000000079af */ /* 0x000e2a0000000000 */
[----:B------:R-:W-:Y:S08]  /*e0d0*/  HMMA.16816.F32.BF16 R208, R8, R18, RZ ;  /* 0x0000001208d0723c */ /* 0x000ff000000418ff */
[C---:B---3--:R-:W-:Y:S08]  /*e0e0*/  HMMA.16816.F32.BF16 R48, R4.reuse, R16, RZ ;  /* 0x000000100430723c */ /* 0x048ff000000418ff */
[C---:B------:R-:W-:Y:S01]  /*e0f0*/  HMMA.16816.F32.BF16 R60, R4.reuse, R18, RZ ;  /* 0x00000012043c723c */ /* 0x040fe200000418ff */
[----:B------:R-:W2:Y:S07]  /*e100*/  LDSM.16.M88.4 R16, [R219+0x6c00] ;  /* 0x006c0000db10783b */ /* 0x000eae0000000200 */
[C---:B------:R-:W-:Y:S08]  /*e110*/  HMMA.16816.F32.BF16 R52, R4.reuse, R20, RZ ;  /* 0x000000140434723c */ /* 0x040ff000000418ff */
[C---:B------:R-:W-:Y:S08]  /*e120*/  HMMA.16816.F32.BF16 R32, R4.reuse, R28, RZ ;  /* 0x0000001c0420723c */ /* 0x040ff000000418ff */
[C---:B------:R-:W-:Y:S08]  /*e130*/  HMMA.16816.F32.BF16 R56, R4.reuse, R24, RZ ;  /* 0x000000180438723c */ /* 0x040ff000000418ff */
[C---:B------:R-:W-:Y:S08]  /*e140*/  HMMA.16816.F32.BF16 R64, R4.reuse, R30, RZ ;  /* 0x0000001e0440723c */ /* 0x040ff000000418ff */
[C---:B------:R-:W-:Y:S08]  /*e150*/  HMMA.16816.F32.BF16 R100, R4.reuse, R26, RZ ;  /* 0x0000001a0464723c */ /* 0x040ff000000418ff */
[----:B------:R-:W-:Y:S08]  /*e160*/  HMMA.16816.F32.BF16 R4, R4, R22, RZ ;  /* 0x000000160404723c */ /* 0x000ff000000418ff */
[----:B-1----:R-:W-:Y:S08]  /*e170*/  HMMA.16816.F32.BF16 R180, R12, R44, R48 ;  /* 0x0000002c0cb4723c */ /* 0x002ff00000041830 */
        /* <DEDUP_REMOVED lines=10> */
[C---:B--2---:R-:W-:Y:S08]  /*e220*/  HMMA.16816.F32.BF16 R48, R12.reuse, R16, R52 ;  /* 0x000000100c30723c */ /* 0x044ff00000041834 */
[C---:B------:R-:W-:Y:S08]  /*e230*/  HMMA.16816.F32.BF16 R52, R12.reuse, R42, R64 ;  /* 0x0000002a0c34723c */ /* 0x040ff00000041840 */
[C---:B------:R-:W-:Y:S01]  /*e240*/  HMMA.16816.F32.BF16 R64, R12.reuse, R18, R4 ;  /* 0x000000120c40723c */ /* 0x040fe20000041804 */
[----:B------:R-:W2:Y:S07]  /*e250*/  LDSM.16.M88.4 R4, [R220+0x3000] ;  /* 0x00300000dc04783b */ /* 0x000eae0000000200 */
[C---:B------:R-:W-:Y:S01]  /*e260*/  HMMA.16816.F32.BF16 R176, R12.reuse, R40, R32 ;  /* 0x000000280cb0723c */ /* 0x040fe20000041820 */
[----:B------:R-:W3:Y:S07]  /*e270*/  LDSM.16.M88.4 R32, [R217+0x7400] ;  /* 0x00740000d920783b */ /* 0x000eee0000000200 */
[C---:B------:R-:W-:Y:S08]  /*e280*/  HMMA.16816.F32.BF16 R104, R12.reuse, R36, R56 ;  /* 0x000000240c68723c */ /* 0x040ff00000041838 */
[C---:B------:R-:W-:Y:S08]  /*e290*/  HMMA.16816.F32.BF16 R56, R12.reuse, R46, R60 ;  /* 0x0000002e0c38723c */ /* 0x040ff0000004183c */
[----:B------:R-:W-:Y:S01]  /*e2a0*/  HMMA.16816.F32.BF16 R100, R12, R38, R100 ;  /* 0x000000260c64723c */ /* 0x000fe20000041864 */
[----:B------:R-:W2:Y:S07]  /*e2b0*/  LDSM.16.M88.4 R12, [R220+0x2000] ;  /* 0x00200000dc0c783b */ /* 0x000eae0000000200 */
[C---:B-1----:R-:W-:Y:S08]  /*e2c0*/  HMMA.16816.F32.BF16 R240, R8.reuse, R16, R188 ;  /* 0x0000001008f0723c */ /* 0x042ff000000418bc */
[C---:B------:R-:W-:Y:S08]  /*e2d0*/  HMMA.16816.F32.BF16 R108, R8.reuse, R44, R108 ;  /* 0x0000002c086c723c */ /* 0x040ff0000004186c */
[C---:B------:R-:W-:Y:S08]  /*e2e0*/  HMMA.16816.F32.BF16 R236, R8.reuse, R36, R192 ;  /* 0x0000002408ec723c */ /* 0x040ff000000418c0 */
[C---:B------:R-:W-:Y:S01]  /*e2f0*/  HMMA.16816.F32.BF16 R188, R8.reuse, R38, R200 ;  /* 0x0000002608bc723c */ /* 0x040fe200000418c8 */
[----:B------:R-:W-:Y:S07]  /*e300*/  LDSM.16.M88.4 R36, [R219+0x7c00] ;  /* 0x007c0000db24783b */ /* 0x000fee0000000200 */
[----:B------:R-:W-:Y:S01]  /*e310*/  HMMA.16816.F32.BF16 R192, R8, R46, R208 ;  /* 0x0000002e08c0723c */ /* 0x000fe200000418d0 */
[----:B------:R-:W-:Y:S07]  /*e320*/  LDSM.16.M88.4 R44, [R219+0x7400] ;  /* 0x00740000db2c783b */ /* 0x000fee0000000200 */
[C---:B--2---:R-:W-:Y:S08]  /*e330*/  HMMA.16816.F32.BF16 R200, R4.reuse, R28, R104 ;  /* 0x0000001c04c8723c */ /* 0x044ff00000041868 */
[C---:B------:R-:W-:Y:S08]  /*e340*/  HMMA.16816.F32.BF16 R208, R4.reuse, R24, R48 ;  /* 0x0000001804d0723c */ /* 0x040ff00000041830 */
[----:B------:R-:W-:Y:S08]  /*e350*/  HMMA.16816.F32.BF16 R104, R4, R22, R56 ;  /* 0x000000160468723c */ /* 0x000ff00000041838 */
[----:B------:R-:W-:Y:S01]  /*e360*/  HMMA.16816.F32.BF16 R184, R8, R18, R184 ;  /* 0x0000001208b8723c */ /* 0x000fe200000418b8 */
[----:B------:R-:W-:Y:S07]  /*e370*/  LDSM.16.M88.4 R16, [R219+0x7000] ;  /* 0x00700000db10783b */ /* 0x000fee0000000200 */
[C---:B------:R-:W-:Y:S08]  /*e380*/  HMMA.16816.F32.BF16 R180, R4.reuse, R20, R180 ;  /* 0x0000001404b4723c */ /* 0x040ff000000418b4 */
[C---:B---3--:R-:W-:Y:S08]  /*e390*/  HMMA.16816.F32.BF16 R176, R4.reuse, R32, R176 ;  /* 0x0000002004b0723c */ /* 0x048ff000000418b0 */
[C---:B------:R-:W-:Y:S08]  /*e3a0*/  HMMA.16816.F32.BF16 R60, R4.reuse, R34, R52 ;  /* 0x00000022043c723c */ /* 0x040ff00000041834 */
[C---:B------:R-:W-:Y:S08]  /*e3b0*/  HMMA.16816.F32.BF16 R56, R4.reuse, R30, R100 ;  /* 0x0000001e0438723c */ /* 0x040ff00000041864 */
[----:B------:R-:W-:Y:S01]  /*e3c0*/  HMMA.16816.F32.BF16 R48, R4, R26, R64 ;  /* 0x0000001a0430723c */ /* 0x000fe20000041840 */
[----:B------:R-:W1:Y:S07]  /*e3d0*/  LDSM.16.M88.4 R4, [R221+0x3000] ;  /* 0x00300000dd04783b */ /* 0x000e6e0000000200 */
[C---:B------:R-:W-:Y:S08]  /*e3e0*/  HMMA.16816.F32.BF16 R212, R8.reuse, R40, R196 ;  /* 0x0000002808d4723c */ /* 0x040ff000000418c4 */
[----:B------:R-:W-:Y:S01]  /*e3f0*/  HMMA.16816.F32.BF16 R196, R8, R42, R204 ;  /* 0x0000002a08c4723c */ /* 0x000fe200000418cc */
[----:B------:R-:W2:Y:S04]  /*e400*/  LDSM.16.M88.4 R40, [R219+0x7800] ;  /* 0x00780000db28783b */ /* 0x000ea80000000200 */
[----:B------:R-:W3:Y:S03]  /*e410*/  LDSM.16.M88.4 R8, [R221+0x2000] ;  /* 0x00200000dd08783b */ /* 0x000ee60000000200 */
[C---:B------:R-:W-:Y:S08]  /*e420*/  HMMA.16816.F32.BF16 R52, R12.reuse, R20, R108 ;  /* 0x000000140c34723c */ /* 0x040ff0000004186c */
[C---:B------:R-:W-:Y:S08]  /*e430*/  HMMA.16816.F32.BF16 R20, R12.reuse, R22, R192 ;  /* 0x000000160c14723c */ /* 0x040ff000000418c0 */
[C---:B------:R-:W-:Y:S08]  /*e440*/  HMMA.16816.F32.BF16 R100, R12.reuse, R34, R196 ;  /* 0x000000220c64723c */ /* 0x040ff000000418c4 */
[----:B------:R-:W-:Y:S08]  /*e450*/  HMMA.16816.F32.BF16 R196, R12, R30, R188 ;  /* 0x0000001e0cc4723c */ /* 0x000ff000000418bc */
[C---:B-1----:R-:W-:Y:S08]  /*e460*/  HMMA.16816.F32.BF16 R188, R4.reuse, R16, R180 ;  /* 0x0000001004bc723c */ /* 0x042ff000000418b4 */
[----:B------:R-:W-:Y:S08]  /*e470*/  HMMA.16816.F32.BF16 R180, R4, R44, R176 ;  /* 0x0000002c04b4723c */ /* 0x000ff000000418b0 */
[C---:B------:R-:W-:Y:S08]  /*e480*/  HMMA.16816.F32.BF16 R64, R12.reuse, R32, R212 ;  /* 0x000000200c40723c */ /* 0x040ff000000418d4 */
[C---:B------:R-:W-:Y:S01]  /*e490*/  HMMA.16816.F32.BF16 R204, R12.reuse, R28, R236 ;  /* 0x0000001c0ccc723c */ /* 0x040fe200000418ec */
[----:B------:R-:W-:Y:S07]  /*e4a0*/  LDSM.16.M88.4 R28, [R217+0x8800] ;  /* 0x00880000d91c783b */ /* 0x000fee0000000200 */
[----:B------:R-:W-:Y:S08]  /*e4b0*/  HMMA.16816.F32.BF16 R192, R12, R24, R240 ;  /* 0x000000180cc0723c */ /* 0x000ff000000418f0 */
[----:B------:R-:W-:Y:S08]  /*e4c0*/  HMMA.16816.F32.BF16 R176, R4, R46, R60 ;  /* 0x0000002e04b0723c */ /* 0x000ff0000004183c */
[----:B------:R-:W-:Y:S01]  /*e4d0*/  HMMA.16816.F32.BF16 R12, R12, R26, R184 ;  /* 0x0000001a0c0c723c */ /* 0x000fe200000418b8 */
[----:B------:R-:W-:Y:S07]  /*e4e0*/  LDSM.16.M88.4 R24, [R217+0x8000] ;  /* 0x00800000d918783b */ /* 0x000fee0000000200 */
[C---:B--2---:R-:W-:Y:S08]  /*e4f0*/  HMMA.16816.F32.BF16 R60, R4.reuse, R42, R56 ;  /* 0x0000002a043c723c */ /* 0x044ff00000041838 */
[C---:B------:R-:W-:Y:S08]  /*e500*/  HMMA.16816.F32.BF16 R184, R4.reuse, R18, R104 ;  /* 0x0000001204b8723c */ /* 0x040ff00000041868 */
[C---:B------:R-:W-:Y:S01]  /*e510*/  HMMA.16816.F32.BF16 R108, R4.reuse, R40, R200 ;  /* 0x00000028046c723c */ /* 0x040fe200000418c8 */
[----:B------:R-:W-:Y:S07]  /*e520*/  LDSM.16.M88.4 R200, [R217+0x8c00] ;  /* 0x008c0000d9c8783b */ /* 0x000fee0000000200 */
[C---:B------:R-:W-:Y:S08]  /*e530*/  HMMA.16816.F32.BF16 R56, R4.reuse, R36, R208 ;  /* 0x000000240438723c */ /* 0x040ff000000418d0 */
[----:B------:R-:W-:Y:S01]  /*e540*/  HMMA.16816.F32.BF16 R32, R4, R38, R48 ;  /* 0x000000260420723c */ /* 0x000fe20000041830 */
[----:B------:R-:W1:Y:S07]  /*e550*/  LDSM.16.M88.4 R4, [R220+0x5000] ;  /* 0x00500000dc04783b */ /* 0x000e6e0000000200 */
[C---:B---3--:R-:W-:Y:S01]  /*e560*/  HMMA.16816.F32.BF16 R48, R8.reuse, R18, R20 ;  /* 0x000000120830723c */ /* 0x048fe20000041814 */
[----:B------:R-:W2:Y:S07]  /*e570*/  LDSM.16.M88.4 R20, [R217+0x8400] ;  /* 0x00840000d914783b */ /* 0x000eae0000000200 */
[C---:B------:R-:W-:Y:S08]  /*e580*/  HMMA.16816.F32.BF16 R104, R8.reuse, R46, R100 ;  /* 0x0000002e0868723c */ /* 0x040ff00000041864 */
[C---:B------:R-:W-:Y:S08]  /*e590*/  HMMA.16816.F32.BF16 R192, R8.reuse, R36, R192 ;  /* 0x0000002408c0723c */ /* 0x040ff000000418c0 */
[C---:B------:R-:W-:Y:S01]  /*e5a0*/  HMMA.16816.F32.BF16 R212, R8.reuse, R38, R12 ;  /* 0x0000002608d4723c */ /* 0x040fe2000004180c */
[----:B------:R-:W3:Y:S07]  /*e5b0*/  LDSM.16.M88.4 R12, [R220+0x4000] ;  /* 0x00400000dc0c783b */ /* 0x000eee0000000200 */
[C---:B------:R-:W-:Y:S01]  /*e5c0*/  HMMA.16816.F32.BF16 R52, R8.reuse, R16, R52 ;  /* 0x000000100834723c */ /* 0x040fe20000041834 */
[----:B------:R-:W-:Y:S07]  /*e5d0*/  LDSM.16.M88.4 R16, [R219+0x8000] ;  /* 0x00800000db10783b */ /* 0x000fee0000000200 */
[C---:B------:R-:W-:Y:S08]  /*e5e0*/  HMMA.16816.F32.BF16 R64, R8.reuse, R44, R64 ;  /* 0x0000002c0840723c */ /* 0x040ff00000041840 */
[C---:B------:R-:W-:Y:S08]  /*e5f0*/  HMMA.16816.F32.BF16 R100, R8.reuse, R40, R204 ;  /* 0x000000280864723c */ /* 0x040ff000000418cc */
[----:B------:R-:W-:Y:S08]  /*e600*/  HMMA.16816.F32.BF16 R196, R8, R42, R196 ;  /* 0x0000002a08c4723c */ /* 0x000ff000000418c4 */
[C---:B-1----:R-:W-:Y:S08]  /*e610*/  HMMA.16816.F32.BF16 R36, R4.reuse, R24, R188 ;  /* 0x000000180424723c */ /* 0x042ff000000418bc */
[C---:B------:R-:W-:Y:S08]  /*e620*/  HMMA.16816.F32.BF16 R184, R4.reuse, R26, R184 ;  /* 0x0000001a04b8723c */ /* 0x040ff000000418b8 */
[C---:B--2---:R-:W-:Y:S08]  /*e630*/  HMMA.16816.F32.BF16 R180, R4.reuse, R20, R180 ;  /* 0x0000001404b4723c */ /* 0x044ff000000418b4 */
[C---:B------:R-:W-:Y:S08]  /*e640*/  HMMA.16816.F32.BF16 R176, R4.reuse, R22, R176 ;  /* 0x0000001604b0723c */ /* 0x040ff000000418b0 */
[C---:B------:R-:W-:Y:S08]  /*e650*/  HMMA.16816.F32.BF16 R108, R4.reuse, R28, R108 ;  /* 0x0000001c046c723c */ /* 0x040ff0000004186c */
[C---:B------:R-:W-:Y:S08]  /*e660*/  HMMA.16816.F32.BF16 R188, R4.reuse, R30, R60 ;  /* 0x0000001e04bc723c */ /* 0x040ff0000004183c */
[C---:B------:R-:W-:Y:S08]  /*e670*/  HMMA.16816.F32.BF16 R8, R4.reuse, R200, R56 ;  /* 0x000000c80408723c */ /* 0x040ff00000041838 */
[----:B------:R-:W-:Y:S01]  /*e680*/  HMMA.16816.F32.BF16 R4, R4, R202, R32 ;  /* 0x000000ca0404723c */ /* 0x000fe20000041820 */
[----:B------:R-:W-:-:S02]  /*e690*/  IMAD.MOV.U32 R2, RZ, RZ, R212 ;  /* 0x000000ffff027224 */ /* 0x000fc400078e00d4 */
[----:B------:R-:W-:Y:S11]  /*e6a0*/  IMAD.MOV.U32 R241, RZ, RZ, R213 ;  /* 0x000000fffff17224 */ /* 0x000ff600078e00d5 */
[----:B------:R-:W-:Y:S02]  /*e6b0*/  @!UPT UIADD3 URZ, URZ, URZ, URZ ;  /* 0x0000003f3f3ff290 */ /* 0x000fe4000fffe03f */
[----:B------:R-:W-:Y:S02]  /*e6c0*/  IMAD.MOV.U32 R251, RZ, RZ, R8 ;  /* 0x000000fffffb7224 */ /* 0x000fe400078e0008 */
[----:B------:R-:W-:Y:S02]  /*e6d0*/  IMAD.MOV.U32 R250, RZ, RZ, R9 ;  /* 0x000000fffffa7224 */ /* 0x000fe400078e0009 */
[----:B------:R-:W-:Y:S02]  /*e6e0*/  IMAD.MOV.U32 R249, RZ, RZ, R10 ;  /* 0x000000fffff97224 */ /* 0x000fe400078e000a */
[----:B------:R-:W-:Y:S02]  /*e6f0*/  IMAD.MOV.U32 R242, RZ, RZ, R11 ;  /* 0x000000fffff27224 */ /* 0x000fe400078e000b */
[----:B------:R-:W-:Y:S01]  /*e700*/  IMAD.MOV.U32 R213, RZ, RZ, R4 ;  /* 0x000000ffffd57224 */ /* 0x000fe200078e0004 */
[----:B------:R-:W1:Y:S01]  /*e710*/  LDSM.16.M88.4 R8, [R221+0x4000] ;  /* 0x00400000dd08783b */ /* 0x000e620000000200 */
[----:B------:R-:W-:-:S02]  /*e720*/  IMAD.MOV.U32 R212, RZ, RZ, R5 ;  /* 0x000000ffffd47224 */ /* 0x000fc400078e0005 */
[----:B------:R-:W-:Y:S02]  /*e730*/  IMAD.MOV.U32 R210, RZ, RZ, R6 ;  /* 0x000000ffffd27224 */ /* 0x000fe400078e0006 */
[----:B------:R-:W-:Y:S02]  /*e740*/  IMAD.MOV.U32 R209, RZ, RZ, R7 ;  /* 0x000000ffffd17224 */ /* 0x000fe400078e0007 */
[----:B------:R-:W2:Y:S01]  /*e750*/  LDSM.16.M88.4 R4, [R221+0x5000] ;  /* 0x00500000dd04783b */ /* 0x000ea20000000200 */
[----:B----4-:R-:W-:Y:S01]  /*e760*/  IMAD.SHL.U32 R0, R0, 0x2, RZ ;  /* 0x0000000200007824 */ /* 0x010fe200078e00ff */
[----:B---3--:R-:W-:Y:S04]  /*e770*/  HMMA.16816.F32.BF16 R32, R12, R24, R52 ;  /* 0x000000180c20723c */ /* 0x008fe80000041834 */
[----:B------:R-:W-:-:S05]  /*e780*/  LOP3.LUT R0, R0, 0x6, RZ, 0xc0, !PT ;  /* 0x0000000600007812 */ /* 0x000fca00078ec0ff */
[----:B------:R-:W-:Y:S01]  /*e790*/  IMAD R0, R244, 0x40, R0 ;  /* 0x00000040f4007824 */ /* 0x000fe200078e0200 */
[C---:B------:R-:W-:Y:S07]  /*e7a0*/  HMMA.16816.F32.BF16 R100, R12.reuse, R28, R100 ;  /* 0x0000001c0c64723c */ /* 0x040fee0000041864 */
[----:B------:R-:W-:Y:S01]  /*e7b0*/  IMAD.MOV.U32 R29, RZ, RZ, R2 ;  /* 0x000000ffff1d7224 */ /* 0x000fe200078e0002 */
[----:B------:R-:W-:Y:S01]  /*e7c0*/  HMMA.16816.F32.BF16 R40, R12, R20, R64 ;  /* 0x000000140c28723c */ /* 0x000fe20000041840 */
[----:B------:R-:W-:-:S07]  /*e7d0*/  IMAD.IADD R2, R226, 0x1, -R0 ;  /* 0x00000001e2027824 */ /* 0x000fce00078e0a00 */
[----:B------:R-:W-:Y:S01]  /*e7e0*/  HMMA.16816.F32.BF16 R104, R12, R22, R104 ;  /* 0x000000160c68723c */ /* 0x000fe20000041868 */
[----:B------:R-:W3:Y:S01]  /*e7f0*/  LDSM.16.M88.4 R20, [R219+0x8400] ;  /* 0x00840000db14783b */ /* 0x000ee20000000200 */
[----:B------:R-:W-:Y:S01]  /*e800*/  IABS R2, R2 ;  /* 0x0000000200027213 */ /* 0x000fe20000000000 */
[----:B------:R-:W-:-:S03]  /*e810*/  IMAD.IADD R3, R225, 0x1, -R0 ;  /* 0x00000001e1037824 */ /* 0x000fc600078e0a00 */
[----:B------:R4:W-:Y:S02]  /*e820*/  I2F R25, R2 ;  /* 0x0000000200197306 */ /* 0x0009e40000201400 */
[----:B------:R-:W-:Y:S01]  /*e830*/  IABS R3, R3 ;  /* 0x0000000300037213 */ /* 0x000fe20000000000 */
[-C--:B-1----:R-:W-:Y:S08]  /*e840*/  HMMA.16816.F32.BF16 R32, R8, R16.reuse, R32 ;  /* 0x000000100820723c */ /* 0x082ff00000041820 */
[----:B--2---:R-:W-:Y:S01]  /*e850*/  HMMA.16816.F32.BF16 R36, R4, R16, R36 ;  /* 0x000000100424723c */ /* 0x004fe20000041824 */
[----:B----4-:R-:W-:-:S06]  /*e860*/  IMAD.IADD R2, R224, 0x1, -R0 ;  /* 0x00000001e0027824 */ /* 0x010fcc00078e0a00 */
[----:B------:R-:W-:Y:S01]  /*e870*/  IMAD.IADD R16, R227, 0x1, -R0 ;  /* 0x00000001e3107824 */ /* 0x000fe200078e0a00 */
[----:B------:R-:W-:Y:S01]  /*e880*/  IABS R2, R2 ;  /* 0x0000000200027213 */ /* 0x000fe20000000000 */
[----:B------:R1:W-:Y:S01]  /*e890*/  I2F R24, R3 ;  /* 0x0000000300187306 */ /* 0x0003e20000201400 */
[----:B------:R-:W-:Y:S03]  /*e8a0*/  HMMA.16816.F32.BF16 R44, R12, R26, R48 ;  /* 0x0000001a0c2c723c */ /* 0x000fe60000041830 */
[----:B-1----:R-:W-:Y:S01]  /*e8b0*/  IMAD.MOV.U32 R3, RZ, RZ, R2 ;  /* 0x000000ffff037224 */ /* 0x002fe200078e0002 */
[----:B------:R-:W-:-:S04]  /*e8c0*/  IABS R2, R16 ;  /* 0x0000001000027213 */ /* 0x000fc80000000000 */
[----:B------:R1:W2:Y:S01]  /*e8d0*/  I2F R16, R2 ;  /* 0x0000000200107306 */ /* 0x0002a20000201400 */
[-C--:B---3--:R-:W-:Y:S07]  /*e8e0*/  HMMA.16816.F32.BF16 R40, R8, R20.reuse, R40 ;  /* 0x000000140828723c */ /* 0x088fee0000041828 */
[----:B------:R3:W4:Y:S01]  /*e8f0*/  I2F R17, R3 ;  /* 0x0000000300117306 */ /* 0x0007220000201400 */
[----:B------:R-:W-:Y:S01]  /*e900*/  HMMA.16816.F32.BF16 R180, R4, R20, R180 ;  /* 0x0000001404b4723c */ /* 0x000fe200000418b4 */
[----:B-1----:R-:W-:-:S06]  /*e910*/  IADD3 R2, R0, 0x1, RZ ;  /* 0x0000000100027810 */ /* 0x002fcc0007ffe0ff */
[----:B--2---:R-:W-:Y:S02]  /*e920*/  FFMA.FTZ R20, R16, -R222, R38 ;  /* 0x800000de10147223 */ /* 0x004fe40000010026 */
[--C-:B------:R-:W-:Y:S01]  /*e930*/  IMAD.IADD R16, R225, 0x1, -R2.reuse ;  /* 0x00000001e1107824 */ /* 0x100fe200078e0a02 */
[----:B------:R-:W-:Y:S01]  /*e940*/  HMMA.16816.F32.BF16 R48, R4, R18, R184 ;  /* 0x000000120430723c */ /* 0x000fe200000418b8 */
[----:B---3--:R-:W-:-:S03]  /*e950*/  IMAD.IADD R3, R226, 0x1, -R2 ;  /* 0x00000001e2037824 */ /* 0x008fc600078e0a02 */
[----:B------:R-:W-:-:S04]  /*e960*/  IABS R16, R16 ;  /* 0x0000001000107213 */ /* 0x000fc80000000000 */
[----:B------:R-:W-:Y:S01]  /*e970*/  HMMA.16816.F32.BF16 R44, R8, R18, R44 ;  /* 0x00000012082c723c */ /* 0x000fe2000004182c */
[----:B----4-:R-:W-:Y:S01]  /*e980*/  FFMA.FTZ R21, R17, -R222, R36 ;  /* 0x800000de11157223 */ /* 0x010fe20000010024 */
[----:B------:R-:W-:Y:S01]  /*e990*/  ISETP.GE.AND P0, PT, R0, R235, PT ;  /* 0x000000eb0000720c */ /* 0x000fe20003f06270 */
[----:B------:R-:W-:-:S04]  /*e9a0*/  IMAD.MOV.U32 R17, RZ, RZ, R16 ;  /* 0x000000ffff117224 */ /* 0x000fc800078e0010 */
[----:B------:R-:W-:Y:S01]  /*e9b0*/  IMAD.IADD R18, R224, 0x1, -R2 ;  /* 0x00000001e0127824 */ /* 0x000fe200078e0a02 */
[----:B------:R-:W-:Y:S01]  /*e9c0*/  IABS R3, R3 ;  /* 0x0000000300037213 */ /* 0x000fe20000000000 */
[----:B------:R-:W-:Y:S01]  /*e9d0*/  FFMA.FTZ R19, R25, -R222, R32 ;  /* 0x800000de19137223 */ /* 0x000fe20000010020 */
[C---:B------:R-:W-:Y:S02]  /*e9e0*/  ISETP.GE.AND P6, PT, R0.reuse, R234, PT ;  /* 0x000000ea0000720c */ /* 0x040fe40003fc6270 */
[----:B------:R-:W-:Y:S01]  /*e9f0*/  IABS R16, R18 ;  /* 0x0000001200107213 */ /* 0x000fe20000000000 */
[----:B------:R-:W-:Y:S01]  /*ea00*/  IMAD.IADD R18, R227, 0x1, -R2 ;  /* 0x00000001e3127824 */ /* 0x000fe200078e0a02 */
[C---:B------:R-:W-:Y:S02]  /*ea10*/  ISETP.GE.AND P5, PT, R0.reuse, R233, PT ;  /* 0x000000e90000720c */ /* 0x040fe40003fa6270 */
[C---:B------:R-:W-:Y:S01]  /*ea20*/  ISETP.GE.AND P1, PT, R0.reuse, R232, PT ;  /* 0x000000e80000720c */ /* 0x040fe20003f26270 */
[----:B------:R1:W-:Y:S01]  /*ea30*/  I2F R25, R17 ;  /* 0x0000001100197306 */ /* 0x0003e20000201400 */
[----:B------:R-:W-:Y:S01]  /*ea40*/  ISETP.LT.OR P0, PT, R0, R231, P0 ;  /* 0x000000e70000720c */ /* 0x000fe20000701670 */
[----:B------:R-:W-:Y:S01]  /*ea50*/  FFMA.FTZ R24, R24, -R222, R34 ;  /* 0x800000de18187223 */ /* 0x000fe20000010022 */
[----:B------:R-:W-:-:S02]  /*ea60*/  ISETP.LT.OR P6, PT, R0, R230, P6 ;  /* 0x000000e60000720c */ /* 0x000fc400037c1670 */
[C---:B------:R-:W-:Y:S02]  /*ea70*/  ISETP.LT.OR P5, PT, R0.reuse, R229, P5 ;  /* 0x000000e50000720c */ /* 0x040fe40002fa1670 */
[----:B------:R-:W-:Y:S01]  /*ea80*/  ISETP.LT.OR P1, PT, R0, R228, P1 ;  /* 0x000000e40000720c */ /* 0x000fe20000f21670 */
[----:B------:R2:W-:Y:S01]  /*ea90*/  I2F R26, R3 ;  /* 0x00000003001a7306 */ /* 0x0005e20000201400 */
[----:B------:R-:W-:Y:S02]  /*eaa0*/  FSEL R237, R19, -INF , !P0 ;  /* 0xff80000013ed7808 */ /* 0x000fe40004000000 */
[----:B------:R-:W-:Y:S01]  /*eab0*/  FSEL R240, R24, -INF , !P6 ;  /* 0xff80000018f07808 */ /* 0x000fe20007000000 */
[----:B-1----:R-:W-:Y:S01]  /*eac0*/  IMAD.MOV.U32 R17, RZ, RZ, R16 ;  /* 0x000000ffff117224 */ /* 0x002fe200078e0010 */
[----:B------:R-:W-:Y:S02]  /*ead0*/  IABS R16, R18 ;  /* 0x0000001200107213 */ /* 0x000fe40000000000 */
[----:B------:R-:W-:Y:S01]  /*eae0*/  FSEL R62, R21, -INF , !P5 ;  /* 0xff800000153e7808 */ /* 0x000fe20006800000 */
[----:B------:R1:W3:Y:S01]  /*eaf0*/  I2F R19, R17 ;  /* 0x0000001100137306 */ /* 0x0002e20000201400 */
[----:B--2---:R-:W-:-:S02]  /*eb00*/  IADD3 R3, R0, 0x8, RZ ;  /* 0x0000000800037810 */ /* 0x004fc40007ffe0ff */
[----:B------:R-:W-:-:S05]  /*eb10*/  FSEL R63, R20, -INF , !P1 ;  /* 0xff800000143f7808 */ /* 0x000fca0004800000 */
        /* <DEDUP_REMOVED lines=11> */
[----:B--2---:R-:W-:-:S04]  /*ebd0*/  IABS R16, R17 ;  /* 0x0000001100107213 */ /* 0x004fc80000000000 */
[----:B------:R1:W2:Y:S01]  /*ebe0*/  I2F R28, R16 ;  /* 0x00000010001c7306 */ /* 0x0002a20000201400 */
[----:B------:R-:W-:Y:S01]  /*ebf0*/  IABS R2, R2 ;  /* 0x0000000200027213 */ /* 0x000fe20000000000 */
[-C--:B---3--:R-:W-:Y:S02]  /*ec00*/  FFMA.FTZ R20, R19, -R222.reuse, R37 ;  /* 0x800000de13147223 */ /* 0x088fe40000010025 */
[----:B----4-:R-:W-:Y:S02]  /*ec10*/  FFMA.FTZ R19, R18, -R222, R39 ;  /* 0x800000de12137223 */ /* 0x010fe40000010027 */
[----:B------:R-:W-:Y:S02]  /*ec20*/  IMAD.MOV.U32 R17, RZ, RZ, R2 ;  /* 0x000000ffff117224 */ /* 0x000fe400078e0002 */
[--C-:B------:R-:W-:Y:S02]  /*ec30*/  IMAD.IADD R18, R227, 0x1, -R3.reuse ;  /* 0x00000001e3127824 */ /* 0x100fe400078e0a03 */
[----:B-1----:R-:W-:-:S02]  /*ec40*/  IMAD.IADD R16, R224, 0x1, -R3 ;  /* 0x00000001e0107824 */ /* 0x002fc400078e0a03 */
[----:B------:R-:W-:-:S03]  /*ec50*/  FFMA.FTZ R24, R26, -R222, R33 ;  /* 0x800000de1a187223 */ /* 0x000fc60000010021 */
[----:B------:R-:W-:Y:S01]  /*ec60*/  IABS R16, R16 ;  /* 0x0000001000107213 */ /* 0x000fe20000000000 */
[----:B------:R1:W-:Y:S01]  /*ec70*/  I2F R26, R17 ;  /* 0x00000011001a7306 */ /* 0x0003e20000201400 */
[----:B------:R-:W-:Y:S01]  /*ec80*/  IADD3 R2, R0, 0x9, RZ ;  /* 0x0000000900027810 */ /* 0x000fe20007ffe0ff */
[----:B------:R-:W-:Y:S01]  /*ec90*/  FFMA.FTZ R21, R25, -R222, R35 ;  /* 0x800000de19157223 */ /* 0x000fe20000010023 */
[----:B------:R-:W-:Y:S01]  /*eca0*/  FSEL R61, R19, -INF , !P1 ;  /* 0xff800000133d7808 */ /* 0x000fe20004800000 */
[----:B-1----:R-:W-:Y:S01]  /*ecb0*/  IMAD.MOV.U32 R17, RZ, RZ, R16 ;  /* 0x000000ffff117224 */ /* 0x002fe200078e0010 */
[----:B------:R-:W-:Y:S01]  /*ecc0*/  IABS R16, R18 ;  /* 0x0000001200107213 */ /* 0x000fe20000000000 */
[----:B------:R-:W-:Y:S02]  /*ecd0*/  IMAD.IADD R18, R226, 0x1, -R2 ;  /* 0x00000001e2127824 */ /* 0x000fe400078e0a02 */
[----:B------:R1:W3:Y:S01]  /*ece0*/  I2F R25, R17 ;  /* 0x0000001100197306 */ /* 0x0002e20000201400 */
[----:B------:R-:W-:Y:S01]  /*ecf0*/  IMAD.MOV.U32 R239, RZ, RZ, R214 ;  /* 0x000000ffffef7224 */ /* 0x000fe200078e00d6 */
[----:B------:R-:W-:-:S02]  /*ed00*/  FSEL R214, R24, -INF , !P0 ;  /* 0xff80000018d67808 */ /* 0x000fc40004000000 */
[----:B------:R-:W-:Y:S02]  /*ed10*/  FSEL R238, R21, -INF , !P6 ;  /* 0xff80000015ee7808 */ /* 0x000fe40007000000 */
[----:B------:R-:W-:Y:S01]  /*ed20*/  FSEL R60, R20, -INF , !P5 ;  /* 0xff800000143c7808 */ /* 0x000fe20006800000 */
[----:B-1----:R-:W-:Y:S01]  /*ed30*/  IMAD.MOV.U32 R17, RZ, RZ, R16 ;  /* 0x000000ffff117224 */ /* 0x002fe200078e0010 */
[----:B------:R-:W-:-:S03]  /*ed40*/  IABS R16, R18 ;  /* 0x0000001200107213 */ /* 0x000fc60000000000 */
[----:B------:R1:W4:Y:S01]  /*ed50*/  I2F R19, R17 ;  /* 0x0000001100137306 */ /* 0x0003220000201400 */
[C---:B------:R-:W-:Y:S02]  /*ed60*/  ISETP.GE.AND P0, PT, R3.reuse, R235, PT ;  /* 0x000000eb0300720c */ /* 0x040fe40003f06270 */
[C---:B------:R-:W-:Y:S02]  /*ed70*/  ISETP.GE.AND P6, PT, R3.reuse, R234, PT ;  /* 0x000000ea0300720c */ /* 0x040fe40003fc6270 */
[C---:B------:R-:W-:Y:S02]  /*ed80*/  ISETP.GE.AND P5, PT, R3.reuse, R233, PT ;  /* 0x000000e90300720c */ /* 0x040fe40003fa6270 */
[C---:B------:R-:W-:Y:S01]  /*ed90*/  ISETP.GE.AND P1, PT, R3.reuse, R232, PT ;  /* 0x000000e80300720c */ /* 0x040fe20003f26270 */
[----:B------:R2:W2:Y:S01]  /*eda0*/  I2F R27, R16 ;  /* 0x00000010001b7306 */ /* 0x0004a20000201400 */
[C---:B------:R-:W-:Y:S02]  /*edb0*/  ISETP.LT.OR P0, PT, R3.reuse, R231, P0 ;  /* 0x000000e70300720c */ /* 0x040fe40000701670 */
[----:B------:R-:W-:Y:S01]  /*edc0*/  ISETP.LT.OR P6, PT, R3, R230, P6 ;  /* 0x000000e60300720c */ /* 0x000fe200037c1670 */
[----:B-1----:R-:W-:Y:S01]  /*edd0*/  IMAD.IADD R17, R225, 0x1, -R2 ;  /* 0x00000001e1117824 */ /* 0x002fe200078e0a02 */
[----:B------:R-:W-:-:S02]  /*ede0*/  ISETP.LT.OR P5, PT, R3, R229, P5 ;  /* 0x000000e50300720c */ /* 0x000fc40002fa1670 */
[----:B------:R-:W-:Y:S01]  /*edf0*/  ISETP.LT.OR P1, PT, R3, R228, P1 ;  /* 0x000000e40300720c */ /* 0x000fe20000f21670 */
[----:B--2---:R-:W-:Y:S01]  /*ee00*/  IMAD.IADD R16, R224, 0x1, -R2 ;  /* 0x00000001e0107824 */ /* 0x004fe200078e0a02 */
[----:B------:R-:W-:Y:S01]  /*ee10*/  IABS R3, R17 ;  /* 0x0000001100037213 */ /* 0x000fe20000000000 */
[----:B------:R-:W-:-:S03]  /*ee20*/  FFMA.FTZ R24, R28, -R222, R44 ;  /* 0x800000de1c187223 */ /* 0x000fc6000001002c */
[----:B------:R-:W-:Y:S01]  /*ee30*/  IABS R16, R16 ;  /* 0x0000001000107213 */ /* 0x000fe20000000000 */
[-C--:B---3--:R-:W-:Y:S02]  /*ee40*/  FFMA.FTZ R20, R25, -R222.reuse, R48 ;  /* 0x800000de19147223 */ /* 0x088fe40000010030 */
[-C--:B------:R-:W-:Y:S01]  /*ee50*/  FFMA.FTZ R21, R26, -R222.reuse, R46 ;  /* 0x800000de1a157223 */ /* 0x080fe2000001002e */
[----:B------:R1:W2:Y:S01]  /*ee60*/  I2F R25, R3 ;  /* 0x0000000300197306 */ /* 0x0002a20000201400 */
[----:B----4-:R-:W-:Y:S02]  /*ee70*/  FFMA.FTZ R19, R19, -R222, R50 ;  /* 0x800000de13137223 */ /* 0x010fe40000010032 */
[----:B------:R-:W-:Y:S02]  /*ee80*/  IMAD.IADD R18, R227, 0x1, -R2 ;  /* 0x00000001e3127824 */ /* 0x000fe400078e0a02 */
[----:B------:R-:W-:Y:S01]  /*ee90*/  IMAD.MOV.U32 R17, RZ, RZ, R16 ;  /* 0x000000ffff117224 */ /* 0x000fe200078e0010 */
[----:B------:R-:W-:-:S02]  /*eea0*/  FSEL R206, R24, -INF , !P0 ;  /* 0xff80000018ce7808 */ /* 0x000fc40004000000 */
[----:B------:R-:W-:Y:S01]  /*eeb0*/  FSEL R207, R21, -INF , !P6 ;  /* 0xff80000015cf7808 */ /* 0x000fe20007000000 */
[----:B------:R3:W4:Y:S01]  /*eec0*/  I2F R24, R17 ;  /* 0x0000001100187306 */ /* 0x0007220000201400 */
[----:B------:R-:W-:Y:S02]  /*eed0*/  FSEL R58, R20, -INF , !P5 ;  /* 0xff800000143a7808 */ /* 0x000fe40006800000 */
[----:B------:R-:W-:Y:S02]  /*eee0*/  FSEL R59, R19, -INF , !P1 ;  /* 0xff800000133b7808 */ /* 0x000fe40004800000 */
[----:B-1----:R-:W-:Y:S02]  /*eef0*/  IADD3 R3, R0, 0x10, RZ ;  /* 0x0000001000037810 */ /* 0x002fe40007ffe0ff */
[----:B------:R-:W-:Y:S02]  /*ef00*/  ISETP.GE.AND P0, PT, R2, R235, PT ;  /* 0x000000eb0200720c */ /* 0x000fe40003f06270 */
[----:B------:R-:W-:-:S02]  /*ef10*/  IABS R16, R18 ;  /* 0x0000001200107213 */ /* 0x000fc40000000000 */
[C---:B------:R-:W-:Y:S02]  /*ef20*/  ISETP.GE.AND P6, PT, R2.reuse, R234, PT ;  /* 0x000000ea0200720c */ /* 0x040fe40003fc6270 */
[----:B------:R-:W-:Y:S01]  /*ef30*/  ISETP.GE.AND P5, PT, R2, R233, PT ;  /* 0x000000e90200720c */ /* 0x000fe20003fa6270 */
[----:B---3--:R-:W-:Y:S01]  /*ef40*/  IMAD.IADD R17, R226, 0x1, -R3 ;  /* 0x00000001e2117824 */ /* 0x008fe200078e0a03 */
[C---:B------:R-:W-:Y:S01]  /*ef50*/  ISETP.GE.AND P1, PT, R2.reuse, R232, PT ;  /* 0x000000e80200720c */ /* 0x040fe20003f26270 */
[----:B------:R1:W3:Y:S01]  /*ef60*/  I2F R20, R16 ;  /* 0x0000001000147306 */ /* 0x0002e20000201400 */
[C---:B------:R-:W-:Y:S02]  /*ef70*/  ISETP.LT.OR P0, PT, R2.reuse, R231, P0 ;  /* 0x000000e70200720c */ /* 0x040fe40000701670 */
[C---:B------:R-:W-:Y:S02]  /*ef80*/  ISETP.LT.OR P6, PT, R2.reuse, R230, P6 ;  /* 0x000000e60200720c */ /* 0x040fe400037c1670 */
[----:B------:R-:W-:-:S02]  /*ef90*/  ISETP.LT.OR P5, PT, R2, R229, P5 ;  /* 0x000000e50200720c */ /* 0x000fc40002fa1670 */
[----:B------:R-:W-:Y:S01]  /*efa0*/  ISETP.LT.OR P1, PT, R2, R228, P1 ;  /* 0x000000e40200720c */ /* 0x000fe20000f21670 */
[----:B------:R-:W-:Y:S02]  /*efb0*/  IMAD.IADD R2, R225, 0x1, -R3 ;  /* 0x00000001e1027824 */ /* 0x000fe400078e0a03 */
[----:B------:R-:W-:Y:S01]  /*efc0*/  FFMA.FTZ R18, R27, -R222, R45 ;  /* 0x800000de1b127223 */ /* 0x000fe2000001002d */
[----:B-1----:R-:W-:Y:S02]  /*efd0*/  IABS R16, R17 ;  /* 0x0000001100107213 */ /* 0x002fe40000000000 */
[----:B------:R-:W-:Y:S02]  /*efe0*/  IABS R2, R2 ;  /* 0x0000000200027213 */ /* 0x000fe40000000000 */
[----:B------:R1:W1:Y:S01]  /*eff0*/  I2F R28, R16 ;  /* 0x00000010001c7306 */ /* 0x0002620000201400 */
[----:B------:R-:W-:Y:S01]  /*f000*/  FSEL R65, R18, -INF , !P0 ;  /* 0xff80000012417808 */ /* 0x000fe20004000000 */
[----:B------:R-:W-:-:S02]  /*f010*/  IMAD.IADD R18, R227, 0x1, -R3 ;  /* 0x00000001e3127824 */ /* 0x000fc400078e0a03 */
        /* <DEDUP_REMOVED lines=28> */
[-C--:B------:R-:W-:Y:S01]  /*f1e0*/  FFMA.FTZ R24, R28, -R222.reuse, R40 ;  /* 0x800000de1c187223 */ /* 0x080fe20000010028 */
[----:B------:R-:W-:Y:S01]  /*f1f0*/  IABS R17, R17 ;  /* 0x0000001100117213 */ /* 0x000fe20000000000 */
[-C--:B------:R-:W-:Y:S01]  /*f200*/  FFMA.FTZ R21, R26, -R222.reuse, R42 ;  /* 0x800000de1a157223 */ /* 0x080fe2000001002a */
[----:B------:R1:W-:Y:S01]  /*f210*/  I2F R27, R16 ;  /* 0x00000010001b7306 */ /* 0x0003e20000201400 */
[----:B--2---:R-:W-:-:S02]  /*f220*/  FFMA.FTZ R20, R25, -R222, R180 ;  /* 0x800000de19147223 */ /* 0x004fc400000100b4 */
[----:B---3--:R-:W-:Y:S01]  /*f230*/  FFMA.FTZ R19, R19, -R222, R182 ;  /* 0x800000de13137223 */ /* 0x008fe200000100b6 */
[----:B------:R-:W-:Y:S01]  /*f240*/  FSEL R185, R24, -INF , !P0 ;  /* 0xff80000018b97808 */ /* 0x000fe20004000000 */
[----:B------:R-:W-:Y:S01]  /*f250*/  IMAD.IADD R18, R227, 0x1, -R2 ;  /* 0x00000001e3127824 */ /* 0x000fe200078e0a02 */
[----:B------:R-:W-:Y:S02]  /*f260*/  FSEL R187, R21, -INF , !P6 ;  /* 0xff80000015bb7808 */ /* 0x000fe40007000000 */
[----:B------:R2:W3:Y:S01]  /*f270*/  I2F R25, R17 ;  /* 0x0000001100197306 */ /* 0x0004e20000201400 */
[----:B------:R-:W-:Y:S02]  /*f280*/  FSEL R66, R20, -INF , !P5 ;  /* 0xff80000014427808 */ /* 0x000fe40006800000 */
[----:B------:R-:W-:Y:S02]  /*f290*/  FSEL R211, R19, -INF , !P1 ;  /* 0xff80000013d37808 */ /* 0x000fe40004800000 */
[----:B-1----:R-:W-:-:S02]  /*f2a0*/  IABS R16, R3 ;  /* 0x0000000300107213 */ /* 0x002fc40000000000 */
[----:B------:R-:W-:Y:S02]  /*f2b0*/  IADD3 R3, R0, 0x18, RZ ;  /* 0x0000001800037810 */ /* 0x000fe40007ffe0ff */
[C---:B------:R-:W-:Y:S02]  /*f2c0*/  ISETP.GE.AND P0, PT, R2.reuse, R235, PT ;  /* 0x000000eb0200720c */ /* 0x040fe40003f06270 */
[C---:B------:R-:W-:Y:S01]  /*f2d0*/  ISETP.GE.AND P6, PT, R2.reuse, R234, PT ;  /* 0x000000ea0200720c */ /* 0x040fe20003fc6270 */
[----:B--2---:R-:W-:Y:S01]  /*f2e0*/  IMAD.MOV.U32 R17, RZ, RZ, R16 ;  /* 0x000000ffff117224 */ /* 0x004fe200078e0010 */
        /* <DEDUP_REMOVED lines=9> */
[----:B------:R4:W2:Y:S01]  /*f380*/  I2F R20, R16 ;  /* 0x0000001000147306 */ /* 0x0008a20000201400 */
[----:B-1----:R-:W-:-:S03]  /*f390*/  IMAD.IADD R17, R226, 0x1, -R3 ;  /* 0x00000001e2117824 */ /* 0x002fc600078e0a03 */
[----:B------:R-:W-:Y:S01]  /*f3a0*/  IABS R2, R2 ;  /* 0x0000000200027213 */ /* 0x000fe20000000000 */
[----:B---3--:R-:W-:Y:S01]  /*f3b0*/  FFMA.FTZ R18, R25, -R222, R43 ;  /* 0x800000de19127223 */ /* 0x008fe2000001002b */
[----:B----4-:R-:W-:-:S03]  /*f3c0*/  IABS R16, R17 ;  /* 0x0000001100107213 */ /* 0x010fc60000000000 */
[----:B------:R-:W-:Y:S01]  /*f3d0*/  IMAD.MOV.U32 R17, RZ, RZ, R2 ;  /* 0x000000ffff117224 */ /* 0x000fe200078e0002 */
[----:B------:R1:W3:Y:S01]  /*f3e0*/  I2F R26, R16 ;  /* 0x00000010001a7306 */ /* 0x0002e20000201400 */
[-C--:B------:R-:W-:Y:S01]  /*f3f0*/  FFMA.FTZ R19, R27, -R222.reuse, R41 ;  /* 0x800000de1b137223 */ /* 0x080fe20000010029 */
[----:B------:R-:W-:Y:S01]  /*f400*/  HMMA.16816.F32.BF16 R44, R4, R22, R176 ;  /* 0x00000016042c723c */ /* 0x000fe200000418b0 */
[----:B--2---:R-:W-:-:S05]  /*f410*/  FFMA.FTZ R21, R24, -R222, R181 ;  /* 0x800000de18157223 */ /* 0x004fca00000100b5 */
[----:B------:R2:W4:Y:S01]  /*f420*/  I2F R25, R17 ;  /* 0x0000001100197306 */ /* 0x0005220000201400 */
[--C-:B-1----:R-:W-:Y:S01]  /*f430*/  IMAD.IADD R16, R224, 0x1, -R3.reuse ;  /* 0x00000001e0107824 */ /* 0x102fe200078e0a03 */
[----:B------:R-:W-:Y:S04]  /*f440*/  HMMA.16816.F32.BF16 R32, R8, R22, R104 ;  /* 0x000000160820723c */ /* 0x000fe80000041868 */
[----:B------:R-:W-:Y:S01]  /*f450*/  IABS R16, R16 ;  /* 0x0000001000107213 */ /* 0x000fe20000000000 */
[----:B--2---:R-:W-:Y:S01]  /*f460*/  IMAD.IADD R17, R227, 0x1, -R3 ;  /* 0x00000001e3117824 */ /* 0x004fe200078e0a03 */
[----:B------:R-:W-:Y:S01]  /*f470*/  FSEL R243, R19, -INF , !P0 ;  /* 0xff80000013f37808 */ /* 0x000fe20004000000 */
[----:B------:R-:W-:Y:S01]  /*f480*/  FFMA.FTZ R23, R20, -R222, R183 ;  /* 0x800000de14177223 */ /* 0x000fe200000100b7 */
[----:B------:R-:W-:Y:S01]  /*f490*/  FSEL R186, R18, -INF , !P6 ;  /* 0xff80000012ba7808 */ /* 0x000fe20007000000 */
[----:B------:R1:W2:Y:S01]  /*f4a0*/  I2F R24, R16 ;  /* 0x0000001000187306 */ /* 0x0002a20000201400 */
[----:B------:R-:W-:-:S02]  /*f4b0*/  IABS R20, R17 ;  /* 0x0000001100147213 */ /* 0x000fc40000000000 */
[----:B------:R-:W-:-:S03]  /*f4c0*/  FSEL R64, R21, -INF , !P5 ;  /* 0xff80000015407808 */ /* 0x000fc60006800000 */
        /* <DEDUP_REMOVED lines=12> */
[----:B--2---:R-:W-:Y:S01]  /*f590*/  IMAD.IADD R21, R225, 0x1, -R2 ;  /* 0x00000001e1157824 */ /* 0x004fe200078e0a02 */
[C---:B------:R-:W-:Y:S01]  /*f5a0*/  ISETP.LT.OR P0, PT, R3.reuse, R231, P0 ;  /* 0x000000e70300720c */ /* 0x040fe20000701670 */
[----:B---3--:R-:W-:Y:S01]  /*f5b0*/  FFMA.FTZ R26, R26, -R222, R32 ;  /* 0x800000de1a1a7223 */ /* 0x008fe20000010020 */
[----:B------:R-:W-:Y:S01]  /*f5c0*/  ISETP.LT.OR P6, PT, R3, R230, P6 ;  /* 0x000000e60300720c */ /* 0x000fe200037c1670 */
[-C--:B----4-:R-:W-:Y:S01]  /*f5d0*/  FFMA.FTZ R25, R25, -R222.reuse, R34 ;  /* 0x800000de19197223 */ /* 0x090fe20000010022 */
[C---:B------:R-:W-:Y:S01]  /*f5e0*/  ISETP.LT.OR P5, PT, R3.reuse, R229, P5 ;  /* 0x000000e50300720c */ /* 0x040fe20002fa1670 */
[----:B------:R-:W-:Y:S01]  /*f5f0*/  FFMA.FTZ R24, R24, -R222, R44 ;  /* 0x800000de18187223 */ /* 0x000fe2000001002c */
[----:B------:R-:W-:Y:S01]  /*f600*/  ISETP.LT.OR P1, PT, R3, R228, P1 ;  /* 0x000000e40300720c */ /* 0x000fe20000f21670 */
[----:B------:R-:W-:-:S02]  /*f610*/  FFMA.FTZ R23, R23, -R222, R46 ;  /* 0x800000de17177223 */ /* 0x000fc4000001002e */
[----:B------:R-:W-:Y:S01]  /*f620*/  IMAD.IADD R20, R224, 0x1, -R2 ;  /* 0x00000001e0147824 */ /* 0x000fe200078e0a02 */
[----:B------:R-:W-:Y:S01]  /*f630*/  IABS R3, R21 ;  /* 0x0000001500037213 */ /* 0x000fe20000000000 */
[----:B------:R-:W-:Y:S01]  /*f640*/  IMAD.MOV.U32 R208, RZ, RZ, R215 ;  /* 0x000000ffffd07224 */ /* 0x000fe200078e00d7 */
[----:B------:R-:W-:Y:S02]  /*f650*/  HMMA.16816.F32.BF16 R52, R12, R30, R196 ;  /* 0x0000001e0c34723c */ /* 0x000fe400000418c4 */
[----:B------:R-:W-:Y:S01]  /*f660*/  IABS R20, R20 ;  /* 0x0000001400147213 */ /* 0x000fe20000000000 */
[----:B------:R2:W3:Y:S01]  /*f670*/  I2F R27, R3 ;  /* 0x00000003001b7306 */ /* 0x0004e20000201400 */
[----:B------:R-:W-:Y:S02]  /*f680*/  FSEL R215, R26, -INF , !P0 ;  /* 0xff8000001ad77808 */ /* 0x000fe40004000000 */
[----:B------:R-:W-:Y:S02]  /*f690*/  FSEL R184, R25, -INF , !P6 ;  /* 0xff80000019b87808 */ /* 0x000fe40007000000 */
[----:B------:R-:W-:-:S02]  /*f6a0*/  FSEL R107, R24, -INF , !P5 ;  /* 0xff800000186b7808 */ /* 0x000fc40006800000 */
[----:B------:R-:W-:Y:S01]  /*f6b0*/  FSEL R198, R23, -INF , !P1 ;  /* 0xff80000017c67808 */ /* 0x000fe20004800000 */
[----:B------:R-:W-:Y:S01]  /*f6c0*/  IMAD.IADD R22, R227, 0x1, -R2 ;  /* 0x00000001e3167824 */ /* 0x000fe200078e0a02 */
[C---:B------:R-:W-:Y:S01]  /*f6d0*/  ISETP.GE.AND P0, PT, R2.reuse, R235, PT ;  /* 0x000000eb0200720c */ /* 0x040fe20003f06270 */
[----:B------:R-:W-:Y:S01]  /*f6e0*/  IMAD.MOV.U32 R21, RZ, RZ, R20 ;  /* 0x000000ffff157224 */ /* 0x000fe200078e0014 */
[C---:B------:R-:W-:Y:S02]  /*f6f0*/  ISETP.GE.AND P6, PT, R2.reuse, R234, PT ;  /* 0x000000ea0200720c */ /* 0x040fe40003fc6270 */
[C---:B------:R-:W-:Y:S02]  /*f700*/  ISETP.GE.AND P5, PT, R2.reuse, R233, PT ;  /* 0x000000e90200720c */ /* 0x040fe40003fa6270 */
[----:B------:R-:W-:Y:S02]  /*f710*/  ISETP.GE.AND P1, PT, R2, R232, PT ;  /* 0x000000e80200720c */ /* 0x000fe40003f26270 */
[----:B--2---:R-:W-:Y:S01]  /*f720*/  IADD3 R3, R0, 0x20, RZ ;  /* 0x0000002000037810 */ /* 0x004fe20007ffe0ff */
[----:B------:R2:W4:Y:S01]  /*f730*/  I2F R26, R21 ;  /* 0x00000015001a7306 */ /* 0x0005220000201400 */
[----:B------:R-:W-:-:S02]  /*f740*/  ISETP.LT.OR P0, PT, R2, R231, P0 ;  /* 0x000000e70200720c */ /* 0x000fc40000701670 */
[C---:B------:R-:W-:Y:S02]  /*f750*/  ISETP.LT.OR P6, PT, R2.reuse, R230, P6 ;  /* 0x000000e60200720c */ /* 0x040fe400037c1670 */
[C---:B------:R-:W-:Y:S02]  /*f760*/  ISETP.LT.OR P5, PT, R2.reuse, R229, P5 ;  /* 0x000000e50200720c */ /* 0x040fe40002fa1670 */
[----:B------:R-:W-:Y:S01]  /*f770*/  ISETP.LT.OR P1, PT, R2, R228, P1 ;  /* 0x000000e40200720c */ /* 0x000fe20000f21670 */
[--C-:B------:R-:W-:Y:S01]  /*f780*/  IMAD.IADD R2, R225, 0x1, -R3.reuse ;  /* 0x00000001e1027824 */ /* 0x100fe200078e0a03 */
[----:B------:R-:W-:Y:S01]  /*f790*/  IABS R20, R22 ;  /* 0x0000001600147213 */ /* 0x000fe20000000000 */
[-C--:B-1----:R-:W-:Y:S01]  /*f7a0*/  HMMA.16816.F32.BF16 R40, R8, R16.reuse, R100 ;  /* 0x000000100828723c */ /* 0x082fe20000041864 */
[----:B--2---:R-:W-:Y:S02]  /*f7b0*/  IMAD.IADD R21, R226, 0x1, -R3 ;  /* 0x00000001e2157824 */ /* 0x004fe400078e0a03 */
        /* <DEDUP_REMOVED lines=8> */
[----:B------:R1:W1:Y:S01]  /*f840*/  I2F R28, R20 ;  /* 0x00000014001c7306 */ /* 0x0002620000201400 */
        /* <DEDUP_REMOVED lines=11> */
[----:B------:R-:W-:Y:S02]  /*f900*/  FSEL R205, R22, -INF , !P0 ;  /* 0xff80000016cd7808 */ /* 0x000fe40004000000 */
        /* <DEDUP_REMOVED lines=8> */
[C---:B------:R-:W-:Y:S01]  /*f990*/  ISETP.GE.AND P1, PT, R3.reuse, R232, PT ;  /* 0x000000e80300720c */ /* 0x040fe20003f26270 */
[----:B------:R-:W-:Y:S01]  /*f9a0*/  FFMA.FTZ R23, R28, -R222, R40 ;  /* 0x800000de1c177223 */ /* 0x000fe20000010028 */
[C---:B------:R-:W-:Y:S02]  /*f9b0*/  ISETP.LT.OR P0, PT, R3.reuse, R231, P0 ;  /* 0x000000e70300720c */ /* 0x040fe40000701670 */
[----:B------:R-:W-:Y:S01]  /*f9c0*/  ISETP.LT.OR P6, PT, R3, R230, P6 ;  /* 0x000000e60300720c */ /* 0x000fe200037c1670 */
[----:B-1----:R-:W-:Y:S01]  /*f9d0*/  IMAD.IADD R17, R225, 0x1, -R2 ;  /* 0x00000001e1117824 */ /* 0x002fe200078e0a02 */
[----:B------:R-:W-:-:S02]  /*f9e0*/  ISETP.LT.OR P5, PT, R3, R229, P5 ;  /* 0x000000e50300720c */ /* 0x000fc40002fa1670 */
[----:B------:R-:W-:Y:S02]  /*f9f0*/  ISETP.LT.OR P1, PT, R3, R228, P1 ;  /* 0x000000e40300720c */ /* 0x000fe40000f21670 */
[----:B------:R-:W-:Y:S01]  /*fa00*/  IABS R3, R17 ;  /* 0x0000001100037213 */ /* 0x000fe20000000000 */
[----:B------:R-:W-:Y:S01]  /*fa10*/  IMAD.IADD R17, R224, 0x1, -R2 ;  /* 0x00000001e0117824 */ /* 0x000fe200078e0a02 */
[----:B------:R-:W-:Y:S02]  /*fa20*/  FSEL R23, R23, -INF , !P0 ;  /* 0xff80000017177808 */ /* 0x000fe40004000000 */
[----:B------:R1:W-:Y:S01]  /*fa30*/  I2F R24, R3 ;  /* 0x0000000300187306 */ /* 0x0003e20000201400 */
[-C--:B------:R-:W-:Y:S01]  /*fa40*/  FFMA.FTZ R22, R25, -R222.reuse, R42 ;  /* 0x800000de19167223 */ /* 0x080fe2000001002a */
[----:B------:R-:W-:Y:S01]  /*fa50*/  IABS R17, R17 ;  /* 0x0000001100117213 */ /* 0x000fe20000000000 */
[-C--:B---3--:R-:W-:Y:S02]  /*fa60*/  FFMA.FTZ R21, R21, -R222.reuse, R36 ;  /* 0x800000de15157223 */ /* 0x088fe40000010024 */
[----:B--2---:R-:W-:Y:S01]  /*fa70*/  FFMA.FTZ R20, R20, -R222, R38 ;  /* 0x800000de14147223 */ /* 0x004fe20000010026 */
[----:B------:R2:W-:Y:S01]  /*fa80*/  STL [R1+0x4], R23 ;  /* 0x0000041701007387 */ /* 0x0005e20000100800 */
[----:B------:R-:W-:Y:S01]  /*fa90*/  IMAD.MOV.U32 R177, RZ, RZ, R241 ;  /* 0x000000ffffb17224 */ /* 0x000fe200078e00f1 */
[----:B------:R3:W4:Y:S01]  /*faa0*/  I2F R26, R16 ;  /* 0x00000010001a7306 */ /* 0x0007220000201400 */
[----:B------:R-:W-:Y:S01]  /*fab0*/  FSEL R101, R22, -INF , !P6 ;  /* 0xff80000016657808 */ /* 0x000fe20007000000 */
[----:B-1----:R-:W-:Y:S01]  /*fac0*/  IMAD.IADD R3, R227, 0x1, -R2 ;  /* 0x00000001e3037824 */ /* 0x002fe200078e0a02 */
[----:B------:R-:W-:-:S02]  /*fad0*/  FSEL R241, R21, -INF , !P5 ;  /* 0xff80000015f17808 */ /* 0x000fc40006800000 */
[----:B------:R-:W-:Y:S02]  /*fae0*/  FSEL R102, R20, -INF , !P1 ;  /* 0xff80000014667808 */ /* 0x000fe40004800000 */
[----:B------:R-:W-:Y:S02]  /*faf0*/  IABS R3, R3 ;  /* 0x0000000300037213 */ /* 0x000fe40000000000 */
[----:B------:R-:W-:Y:S02]  /*fb00*/  ISETP.GE.AND P0, PT, R2, R235, PT ;  /* 0x000000eb0200720c */ /* 0x000fe40003f06270 */
[----:B---3--:R-:W-:Y:S02]  /*fb10*/  IADD3 R16, R0, 0x28, RZ ;  /* 0x0000002800107810 */ /* 0x008fe40007ffe0ff */
[C---:B------:R-:W-:Y:S01]  /*fb20*/  ISETP.GE.AND P6, PT, R2.reuse, R234, PT ;  /* 0x000000ea0200720c */ /* 0x040fe20003fc6270 */
[----:B--2---:R1:W2:Y:S01]  /*fb30*/  I2F R23, R17 ;  /* 0x0000001100177306 */ /* 0x0042a20000201400 */
[----:B------:R-:W-:-:S02]  /*fb40*/  ISETP.GE.AND P5, PT, R2, R233, PT ;  /* 0x000000e90200720c */ /* 0x000fc40003fa6270 */
[C---:B------:R-:W-:Y:S02]  /*fb50*/  ISETP.GE.AND P1, PT, R2.reuse, R232, PT ;  /* 0x000000e80200720c */ /* 0x040fe40003f26270 */
[----:B------:R-:W-:-:S03]  /*fb60*/  ISETP.LT.OR P0, PT, R2, R231, P0 ;  /* 0x000000e70200720c */ /* 0x000fc60000701670 */
[----:B------:R3:W3:Y:S01]  /*fb70*/  I2F R22, R3 ;  /* 0x0000000300167306 */ /* 0x0006e20000201400 */
[C---:B------:R-:W-:Y:S02]  /*fb80*/  ISETP.LT.OR P6, PT, R2.reuse, R230, P6 ;  /* 0x000000e60200720c */ /* 0x040fe400037c1670 */
[C---:B------:R-:W-:Y:S02]  /*fb90*/  ISETP.LT.OR P5, PT, R2.reuse, R229, P5 ;  /* 0x000000e50200720c */ /* 0x040fe40002fa1670 */
[----:B------:R-:W-:Y:S01]  /*fba0*/  ISETP.LT.OR P1, PT, R2, R228, P1 ;  /* 0x000000e40200720c */ /* 0x000fe20000f21670 */
[--C-:B------:R-:W-:Y:S02]  /*fbb0*/  IMAD.IADD R2, R225, 0x1, -R16.reuse ;  /* 0x00000001e1027824 */ /* 0x100fe400078e0a10 */
[----:B-1----:R-:W-:-:S03]  /*fbc0*/  IMAD.IADD R17, R226, 0x1, -R16 ;  /* 0x00000001e2117824 */ /* 0x002fc600078e0a10 */
[----:B------:R-:W-:Y:S01]  /*fbd0*/  IABS R2, R2 ;  /* 0x0000000200027213 */ /* 0x000fe20000000000 */
[-C--:B----4-:R-:W-:Y:S02]  /*fbe0*/  FFMA.FTZ R20, R26, -R222.reuse, R41 ;  /* 0x800000de1a147223 */ /* 0x090fe40000010029 */
[----:B--2---:R-:W-:Y:S01]  /*fbf0*/  FFMA.FTZ R21, R23, -R222, R37 ;  /* 0x800000de17157223 */ /* 0x004fe20000010025 */
[----:B------:R-:W-:Y:S01]  /*fc00*/  HMMA.16816.F32.BF16 R44, R4, R18, R188 ;  /* 0x00000012042c723c */ /* 0x000fe200000418bc */
[----:B---3--:R-:W-:Y:S01]  /*fc10*/  IABS R3, R17 ;  /* 0x0000001100037213 */ /* 0x008fe20000000000 */
[----:B------:R-:W-:Y:S01]  /*fc20*/  IMAD.MOV.U32 R17, RZ, RZ, R2 ;  /* 0x000000ffff117224 */ /* 0x000fe200078e0002 */
[----:B------:R-:W-:Y:S01]  /*fc30*/  FSEL R100, R20, -INF , !P0 ;  /* 0xff80000014647808 */ /* 0x000fe20004000000 */
[----:B------:R-:W-:Y:S01]  /*fc40*/  IMAD.MOV.U32 R179, RZ, RZ, R208 ;  /* 0x000000ffffb37224 */ /* 0x000fe200078e00d0 */
[----:B------:R-:W-:-:S03]  /*fc50*/  FSEL R208, R21, -INF , !P5 ;  /* 0xff80000015d07808 */ /* 0x000fc60006800000 */
[----:B------:R-:W-:Y:S01]  /*fc60*/  HMMA.16816.F32.BF16 R32, R8, R18, R52 ;  /* 0x000000120820723c */ /* 0x000fe20000041834 */
[----:B------:R1:W-:Y:S06]  /*fc70*/  I2F R26, R17 ;  /* 0x00000011001a7306 */ /* 0x0003ec0000201400 */
[----:B------:R-:W-:Y:S02]  /*fc80*/  IMAD.IADD R18, R224, 0x1, -R16 ;  /* 0x00000001e0127824 */ /* 0x000fe400078e0a10 */
[-C--:B------:R-:W-:Y:S02]  /*fc90*/  FFMA.FTZ R19, R24, -R222.reuse, R43 ;  /* 0x800000de18137223 */ /* 0x080fe4000001002b */
[----:B------:R-:W-:Y:S01]  /*fca0*/  FFMA.FTZ R24, R22, -R222, R39 ;  /* 0x800000de16187223 */ /* 0x000fe20000010027 */
[----:B------:R2:W3:Y:S01]  /*fcb0*/  I2F R28, R3 ;  /* 0x00000003001c7306 */ /* 0x0004e20000201400 */
[----:B------:R-:W4:Y:S01]  /*fcc0*/  LDSM.16.M88.4 R20, [R219+0x8c00] ;  /* 0x008c0000db14783b */ /* 0x000f220000000200 */
[----:B------:R-:W-:Y:S01]  /*fcd0*/  IABS R2, R18 ;  /* 0x0000001200027213 */ /* 0x000fe20000000000 */
[----:B------:R-:W-:-:S02]  /*fce0*/  IMAD.MOV.U32 R178, RZ, RZ, R239 ;  /* 0x000000ffffb27224 */ /* 0x000fc400078e00ef */
[----:B-1----:R-:W-:Y:S01]  /*fcf0*/  IMAD.IADD R17, R227, 0x1, -R16 ;  /* 0x00000001e3117824 */ /* 0x002fe200078e0a10 */
[----:B------:R-:W-:Y:S01]  /*fd00*/  FSEL R104, R19, -INF , !P6 ;  /* 0xff80000013687808 */ /* 0x000fe20007000000 */
[----:B------:R-:W-:Y:S01]  /*fd10*/  IMAD.MOV.U32 R176, RZ, RZ, R29 ;  /* 0x000000ffffb07224 */ /* 0x000fe200078e001d */
[----:B------:R1:W1:Y:S01]  /*fd20*/  I2F R25, R2 ;  /* 0x0000000200197306 */ /* 0x0002620000201400 */
[----:B------:R-:W-:Y:S01]  /*fd30*/  ISETP.GE.AND P0, PT, R16, R235, PT ;  /* 0x000000eb1000720c */ /* 0x000fe20003f06270 */
[----:B------:R-:W-:Y:S01]  /*fd40*/  HMMA.16816.F32.BF16 R48, R12, R200, R192 ;  /* 0x000000c80c30723c */ /* 0x000fe200000418c0 */
[----:B------:R-:W-:Y:S01]  /*fd50*/  IABS R17, R17 ;  /* 0x0000001100117213 */ /* 0x000fe20000000000 */
[----:B------:R-:W-:-:S04]  /*fd60*/  DEPBAR.LE SB0, 0x0 ;  /* 0x000080000000791a */ /* 0x000fc80000000000 */
[----:B--2---:R-:W-:Y:S01]  /*fd70*/  IADD3 R3, R0, 0x29, RZ ;  /* 0x0000002900037810 */ /* 0x004fe20007ffe0ff */
[----:B------:R2:W2:Y:S01]  /*fd80*/  I2F R19, R17 ;  /* 0x0000001100137306 */ /* 0x0004a20000201400 */
[----:B------:R-:W-:-:S03]  /*fd90*/  FSEL R239, R24, -INF , !P1 ;  /* 0xff80000018ef7808 */ /* 0x000fc60004800000 */
[--C-:B-1----:R-:W-:Y:S01]  /*fda0*/  IMAD.IADD R2, R226, 0x1, -R3.reuse ;  /* 0x00000001e2027824 */ /* 0x102fe200078e0a03 */
[C---:B------:R-:W-:Y:S02]  /*fdb0*/  ISETP.GE.AND P6, PT, R16.reuse, R234, PT ;  /* 0x000000ea1000720c */ /* 0x040fe40003fc6270 */
[C---:B------:R-:W-:Y:S02]  /*fdc0*/  ISETP.GE.AND P5, PT, R16.reuse, R233, PT ;  /* 0x000000e91000720c */ /* 0x040fe40003fa6270 */
[C---:B------:R-:W-:Y:S02]  /*fdd0*/  ISETP.GE.AND P1, PT, R16.reuse, R232, PT ;  /* 0x000000e81000720c */ /* 0x040fe40003f26270 */
[----:B------:R-:W-:Y:S01]  /*fde0*/  IABS R2, R2 ;  /* 0x0000000200027213 */ /* 0x000fe20000000000 */
[----:B--2---:R-:W-:Y:S01]  /*fdf0*/  IMAD.IADD R17, R225, 0x1, -R3 ;  /* 0x00000001e1117824 */ /* 0x004fe200078e0a03 */
[C---:B------:R-:W-:Y:S02]  /*fe00*/  ISETP.LT.OR P0, PT, R16.reuse, R231, P0 ;  /* 0x000000e71000720c */ /* 0x040fe40000701670 */
[----:B------:R1:W2:Y:S01]  /*fe10*/  I2F R27, R2 ;  /* 0x00000002001b7306 */ /* 0x0002a20000201400 */
[----:B------:R-:W-:Y:S01]  /*fe20*/  BAR.SYNC.DEFER_BLOCKING 0x0 ;  /* 0x0000000000007b1d */ /* 0x000fe20000010000 */
[----:B------:R-:W-:-:S02]  /*fe30*/  ISETP.LT.OR P6, PT, R16, R230, P6 ;  /* 0x000000e61000720c */ /* 0x000fc400037c1670 */
[C---:B------:R-:W-:Y:S02]  /*fe40*/  ISETP.LT.OR P5, PT, R16.reuse, R229, P5 ;  /* 0x000000e51000720c */ /* 0x040fe40002fa1670 */
[----:B------:R-:W-:Y:S02]  /*fe50*/  ISETP.LT.OR P1, PT, R16, R228, P1 ;  /* 0x000000e41000720c */ /* 0x000fe40000f21670 */
[----:B------:R-:W-:Y:S01]  /*fe60*/  IABS R16, R17 ;  /* 0x0000001100107213 */ /* 0x000fe20000000000 */
[----:B------:R-:W-:Y:S01]  /*fe70*/  HMMA.16816.F32.BF16 R40, R12, R202, R176 ;  /* 0x000000ca0c28723c */ /* 0x000fe200000418b0 */
[----:B-1----:R-:W-:-:S06]  /*fe80*/  IMAD.IADD R2, R224, 0x1, -R3 ;  /* 0x00000001e0027824 */ /* 0x002fcc00078e0a03 */
[----:B------:R-:W-:Y:S01]  /*fe90*/  IMAD.MOV.U32 R13, RZ, RZ, R16 ;  /* 0x000000ffff0d7224 */ /* 0x000fe200078e0010 */
[----:B------:R-:W-:Y:S01]  /*fea0*/  IABS R12, R2 ;  /* 0x00000002000c7213 */ /* 0x000fe20000000000 */
[-C--:B---3--:R-:W-:Y:S02]  /*feb0*/  FFMA.FTZ R18, R28, -R222.reuse, R32 ;  /* 0x800000de1c127223 */ /* 0x088fe40000010020 */
[----:B------:R1:W3:Y:S01]  /*fec0*/  I2F R24, R13 ;  /* 0x0000000d00187306 */ /* 0x0002e20000201400 */
[-C--:B------:R-:W-:Y:S01]  /*fed0*/  FFMA.FTZ R17, R26, -R222.reuse, R34 ;  /* 0x800000de1a117223 */ /* 0x080fe20000010022 */
[----:B------:R-:W-:Y:S01]  /*fee0*/  IADD3 R2, R0, 0x30, RZ ;  /* 0x0000003000027810 */ /* 0x000fe20007ffe0ff */
[-C--:B------:R-:W-:Y:S02]  /*fef0*/  FFMA.FTZ R16, R25, -R222.reuse, R44 ;  /* 0x800000de19107223 */ /* 0x080fe4000001002c */
[----:B------:R-:W-:Y:S02]  /*ff00*/  FFMA.FTZ R15, R19, -R222, R46 ;  /* 0x800000de130f7223 */ /* 0x000fe4000001002e */
[----:B------:R-:W-:-:S02]  /*ff10*/  IMAD.IADD R14, R227, 0x1, -R3 ;  /* 0x00000001e30e7824 */ /* 0x000fc400078e0a03 */
[----:B------:R-:W-:Y:S01]  /*ff20*/  IMAD.MOV.U32 R179, RZ, RZ, R242 ;  /* 0x000000ffffb37224 */ /* 0x000fe200078e00f2 */
[----:B------:R-:W-:Y:S02]  /*ff30*/  FSEL R242, R18, -INF , !P0 ;  /* 0xff80000012f27808 */ /* 0x000fe40004000000 */
[----:B------:R-:W-:Y:S01]  /*ff40*/  FSEL R53, R17, -INF , !P6 ;  /* 0xff80000011357808 */ /* 0x000fe20007000000 */
[----:B-1----:R-:W-:Y:S01]  /*ff50*/  IMAD.MOV.U32 R13, RZ, RZ, R12 ;  /* 0x000000ffff0d7224 */ /* 0x002fe200078e000c */
[----:B------:R-:W-:Y:S02]  /*ff60*/  FSEL R200, R16, -INF , !P5 ;  /* 0xff80000010c87808 */ /* 0x000fe40006800000 */
[----:B------:R-:W-:Y:S01]  /*ff70*/  FSEL R203, R15, -INF , !P1 ;  /* 0xff8000000fcb7808 */ /* 0x000fe20004800000 */
[----:B------:R1:W1:Y:S01]  /*ff80*/  I2F R18, R13 ;  /* 0x0000000d00127306 */ /* 0x0002620000201400 */
[C---:B------:R-:W-:Y:S01]  /*ff90*/  ISETP.GE.AND P0, PT, R3.reuse, R235, PT ;  /* 0x000000eb0300720c */ /* 0x040fe20003f06270 */
[----:B------:R-:W-:Y:S01]  /*ffa0*/  IMAD.MOV.U32 R176, RZ, RZ, R251 ;  /* 0x000000ffffb07224 */ /* 0x000fe200078e00fb */
[----:B------:R-:W-:Y:S01]  /*ffb0*/  IABS R12, R14 ;  /* 0x0000000e000c7213 */ /* 0x000fe20000000000 */
[----:B------:R-:W-:Y:S01]  /*ffc0*/  IMAD.MOV.U32 R177, RZ, RZ, R250 ;  /* 0x000000ffffb17224 */ /* 0x000fe200078e00fa */
[C---:B------:R-:W-:Y:S01]  /*ffd0*/  ISETP.GE.AND P6, PT, R3.reuse, R234, PT ;  /* 0x000000ea0300720c */ /* 0x040fe20003fc6270 */
[----:B------:R-:W-:Y:S01]  /*ffe0*/  IMAD.MOV.U32 R178, RZ, RZ, R249 ;  /* 0x000000ffffb27224 */ /* 0x000fe200078e00f9 */
[----:B------:R-:W-:-:S02]  /*fff0*/  ISETP.GE.AND P5, PT, R3, R233, PT ;  /* 0x000000e90300720c */ /* 0x000fc40003fa6270 */
[C---:B------:R-:W-:Y:S01]  /*10000*/  ISETP.GE.AND P1, PT, R3.reuse, R232, PT ;  /* 0x000000e80300720c */ /* 0x040fe20003f26270 */
[----:B------:R2:W2:Y:S01]  /*10010*/  I2F R17, R12 ;  /* 0x0000000c00117306 */ /* 0x0004a20000201400 */
[C---:B------:R-:W-:Y:S01]  /*10020*/  ISETP.LT.OR P0, PT, R3.reuse, R231, P0 ;  /* 0x000000e70300720c */ /* 0x040fe20000701670 */
[--C-:B-1----:R-:W-:Y:S01]  /*10030*/  IMAD.IADD R13, R226, 0x1, -R2.reuse ;  /* 0x00000001e20d7824 */ /* 0x102fe200078e0a02 */
[C---:B------:R-:W-:Y:S02]  /*10040*/  ISETP.LT.OR P6, PT, R3.reuse, R230, P6 ;  /* 0x000000e60300720c */ /* 0x040fe400037c1670 */
[C---:B------:R-:W-:Y:S02]  /*10050*/  ISETP.LT.OR P5, PT, R3.reuse, R229, P5 ;  /* 0x000000e50300720c */ /* 0x040fe40002fa1670 */
[----:B------:R-:W-:Y:S01]  /*10060*/  ISETP.LT.OR P1, PT, R3, R228, P1 ;  /* 0x000000e40300720c */ /* 0x000fe20000f21670 */
[----:B------:R-:W-:Y:S01]  /*10070*/  IMAD.IADD R3, R225, 0x1, -R2 ;  /* 0x00000001e1037824 */ /* 0x000fe200078e0a02 */
[----:B----4-:R-:W-:Y:S01]  /*10080*/  HMMA.16816.F32.BF16 R36, R8, R20, R48 ;  /* 0x000000140824723c */ /* 0x010fe20000041830 */
[----:B--2---:R-:W-:Y:S01]  /*10090*/  IABS R12, R13 ;  /* 0x0000000d000c7213 */ /* 0x004fe20000000000 */
[----:B------:R-:W-:-:S02]  /*100a0*/  FFMA.FTZ R14, R27, -R222, R33 ;  /* 0x800000de1b0e7223 */ /* 0x000fc40000010021 */
[----:B------:R-:W-:-:S04]  /*100b0*/  IABS R3, R3 ;  /* 0x0000000300037213 */ /* 0x000fc80000000000 */
[----:B------:R-:W-:Y:S01]  /*100c0*/  HMMA.16816.F32.BF16 R28, R4, R20, R176 ;  /* 0x00000014041c723c */ /* 0x000fe200000418b0 */
[----:B------:R1:W-:Y:S01]  /*100d0*/  I2F R20, R12 ;  /* 0x0000000c00147306 */ /* 0x0003e20000201400 */
[----:B------:R-:W-:-:S05]  /*100e0*/  IMAD.MOV.U32 R13, RZ, RZ, R3 ;  /* 0x000000ffff0d7224 */ /* 0x000fca00078e0003 */
[----:B------:R-:W-:Y:S01]  /*100f0*/  IMAD.MOV.U32 R179, RZ, RZ, R209 ;  /* 0x000000ffffb37224 */ /* 0x000fe200078e00d1 */
[----:B------:R-:W-:Y:S01]  /*10100*/  FSEL R209, R14, -INF , !P0 ;  /* 0xff8000000ed17808 */ /* 0x000fe20004000000 */
[--C-:B------:R-:W-:Y:S02]  /*10110*/  IMAD.IADD R14, R227, 0x1, -R2.reuse ;  /* 0x00000001e30e7824 */ /* 0x100fe400078e0a02 */
[----:B-1----:R-:W-:Y:S01]  /*10120*/  IMAD.IADD R12, R224, 0x1, -R2 ;  /* 0x00000001e00c7824 */ /* 0x002fe200078e0a02 */
[----:B------:R1:W-:Y:S04]  /*10130*/  I2F R19, R13 ;  /* 0x0000000d00137306 */ /* 0x0003e80000201400 */
[----:B------:R-:W-:Y:S02]  /*10140*/  IABS R12, R12 ;  /* 0x0000000c000c7213 */ /* 0x000fe40000000000 */
[----:B------:R-:W-:Y:S01]  /*10150*/  IADD3 R3, R0, 0x31, RZ ;  /* 0x0000003100037810 */ /* 0x000fe20007ffe0ff */
[----:B---3--:R-:W-:-:S02]  /*10160*/  FFMA.FTZ R15, R24, -R222, R35 ;  /* 0x800000de180f7223 */ /* 0x008fc40000010023 */
[-C--:B------:R-:W-:Y:S02]  /*10170*/  FFMA.FTZ R16, R18, -R222.reuse, R45 ;  /* 0x800000de12107223 */ /* 0x080fe4000001002d */
[----:B------:R-:W-:Y:S02]  /*10180*/  FFMA.FTZ R17, R17, -R222, R47 ;  /* 0x800000de11117223 */ /* 0x000fe4000001002f */
[----:B-1----:R-:W-:Y:S01]  /*10190*/  IMAD.MOV.U32 R13, RZ, RZ, R12 ;  /* 0x000000ffff0d7224 */ /* 0x002fe200078e000c */
[----:B------:R-:W-:Y:S01]  /*101a0*/  IABS R12, R14 ;  /* 0x0000000e000c7213 */ /* 0x000fe20000000000 */
[----:B------:R-:W-:Y:S02]  /*101b0*/  IMAD.IADD R14, R226, 0x1, -R3 ;  /* 0x00000001e20e7824 */ /* 0x000fe400078e0a03 */
[----:B------:R1:W2:Y:S01]  /*101c0*/  I2F R18, R13 ;  /* 0x0000000d00127306 */ /* 0x0002a20000201400 */
[----:B------:R-:W-:Y:S02]  /*101d0*/  FSEL R249, R15, -INF , !P6 ;  /* 0xff8000000ff97808 */ /* 0x000fe40007000000 */
        /* <DEDUP_REMOVED lines=9> */
[----:B------:R1:W3:Y:S01]  /*10270*/  I2F R15, R13 ;  /* 0x0000000d000f7306 */ /* 0x0002e20000201400 */
[----:B------:R-:W-:-:S02]  /*10280*/  IMAD.MOV.U32 R176, RZ, RZ, R213 ;  /* 0x000000ffffb07224 */ /* 0x000fc400078e00d5 */
[----:B------:R-:W-:Y:S02]  /*10290*/  IMAD.MOV.U32 R177, RZ, RZ, R212 ;  /* 0x000000ffffb17224 */ /* 0x000fe400078e00d4 */
[----:B------:R-:W-:Y:S01]  /*102a0*/  IMAD.MOV.U32 R178, RZ, RZ, R210 ;  /* 0x000000ffffb27224 */ /* 0x000fe200078e00d2 */
[C---:B------:R-:W-:Y:S02]  /*102b0*/  ISETP.LT.OR P0, PT, R2.reuse, R231, P0 ;  /* 0x000000e70200720c */ /* 0x040fe40000701670 */
[C---:B------:R-:W-:Y:S02]  /*102c0*/  ISETP.LT.OR P6, PT, R2.reuse, R230, P6 ;  /* 0x000000e60200720c */ /* 0x040fe400037c1670 */
[C---:B------:R-:W-:Y:S02]  /*102d0*/  ISETP.LT.OR P5, PT, R2.reuse, R229, P5 ;  /* 0x000000e50200720c */ /* 0x040fe40002fa1670 */
[----:B------:R-:W-:Y:S01]  /*102e0*/  ISETP.LT.OR P1, PT, R2, R228, P1 ;  /* 0x000000e40200720c */ /* 0x000fe20000f21670 */
[----:B------:R-:W-:-:S02]  /*102f0*/  IMAD.IADD R2, R224, 0x1, -R3 ;  /* 0x00000001e0027824 */ /* 0x000fc400078e0a03 */
[----:B-1----:R-:W-:Y:S01]  /*10300*/  IMAD.MOV.U32 R13, RZ, RZ, R12 ;  /* 0x000000ffff0d7224 */ /* 0x002fe200078e000c */
[----:B------:R-:W-:Y:S01]  /*10310*/  IABS R12, R14 ;  /* 0x0000000e000c7213 */ /* 0x000fe20000000000 */
[----:B------:R-:W-:Y:S01]  /*10320*/  HMMA.16816.F32.BF16 R24, R4, R22, R176 ;  /* 0x000000160418723c */ /* 0x000fe200000418b0 */
[----:B--2---:R-:W-:Y:S01]  /*10330*/  FFMA.FTZ R14, R18, -R222, R28 ;  /* 0x800000de120e7223 */ /* 0x004fe2000001001c */
[----:B------:R1:W2:Y:S05]  /*10340*/  I2F R17, R13 ;  /* 0x0000000d00117306 */ /* 0x0002aa0000201400 */
[----:B------:R-:W-:Y:S01]  /*10350*/  IMAD.MOV.U32 R5, RZ, RZ, R12 ;  /* 0x000000ffff057224 */ /* 0x000fe200078e000c */
[----:B------:R-:W-:Y:S01]  /*10360*/  IABS R4, R2 ;  /* 0x0000000200047213 */ /* 0x000fe20000000000 */
[----:B------:R-:W-:Y:S01]  /*10370*/  IMAD.IADD R6, R227, 0x1, -R3 ;  /* 0x00000001e3067824 */ /* 0x000fe200078e0a03 */
[----:B------:R-:W-:Y:S01]  /*10380*/  IADD3 R2, R0, 0x38, RZ ;  /* 0x0000003800027810 */ /* 0x000fe20007ffe0ff */
[----:B------:R4:W2:Y:S01]  /*10390*/  I2F R16, R5 ;  /* 0x0000000500107306 */ /* 0x0008a20000201400 */
[----:B------:R-:W-:-:S02]  /*103a0*/  FFMA.FTZ R7, R19, -R222, R38 ;  /* 0x800000de13077223 */ /* 0x000fc40000010026 */
[-C--:B---3--:R-:W-:Y:S02]  /*103b0*/  FFMA.FTZ R12, R15, -R222.reuse, R30 ;  /* 0x800000de0f0c7223 */ /* 0x088fe4000001001e */
[----:B-1----:R-:W-:Y:S01]  /*103c0*/  FFMA.FTZ R13, R20, -R222, R36 ;  /* 0x800000de140d7223 */ /* 0x002fe20000010024 */
[----:B------:R-:W-:Y:S01]  /*103d0*/  FSEL R33, R7, -INF , !P6 ;  /* 0xff80000007217808 */ /* 0x000fe20007000000 */
[----:B------:R-:W-:Y:S01]  /*103e0*/  IMAD.MOV.U32 R210, RZ, RZ, R252 ;  /* 0x000000ffffd27224 */ /* 0x000fe200078e00fc */
[----:B------:R-:W-:Y:S01]  /*103f0*/  FSEL R252, R14, -INF , !P5 ;  /* 0xff8000000efc7808 */ /* 0x000fe20006800000 */
[----:B----4-:R-:W-:Y:S01]  /*10400*/  IMAD.MOV.U32 R5, RZ, RZ, R4 ;  /* 0x000000ffff057224 */ /* 0x010fe200078e0004 */
[----:B------:R-:W-:Y:S01]  /*10410*/  IABS R4, R6 ;  /* 0x0000000600047213 */ /* 0x000fe20000000000 */
[----:B------:R-:W-:Y:S01]  /*10420*/  IMAD.IADD R6, R226, 0x1, -R2 ;  /* 0x00000001e2067824 */ /* 0x000fe200078e0a02 */
[----:B------:R-:W-:Y:S01]  /*10430*/  FSEL R48, R13, -INF , !P0 ;  /* 0xff8000000d307808 */ /* 0x000fe20004000000 */
[----:B------:R1:W3:Y:S01]  /*10440*/  I2F R15, R5 ;  /* 0x00000005000f7306 */ /* 0x0002e20000201400 */
[----:B------:R-:W-:-:S02]  /*10450*/  FSEL R34, R12, -INF , !P1 ;  /* 0xff8000000c227808 */ /* 0x000fc40004800000 */
[C---:B------:R-:W-:Y:S02]  /*10460*/  ISETP.GE.AND P0, PT, R3.reuse, R235, PT ;  /* 0x000000eb0300720c */ /* 0x040fe40003f06270 */
[C---:B------:R-:W-:Y:S02]  /*10470*/  ISETP.GE.AND P6, PT, R3.reuse, R234, PT ;  /* 0x000000ea0300720c */ /* 0x040fe40003fc6270 */
[C---:B------:R-:W-:Y:S02]  /*10480*/  ISETP.GE.AND P5, PT, R3.reuse, R233, PT ;  /* 0x000000e90300720c */ /* 0x040fe40003fa6270 */
[C---:B------:R-:W-:Y:S02]  /*10490*/  ISETP.GE.AND P1, PT, R3.reuse, R232, PT ;  /* 0x000000e80300720c */ /* 0x040fe40003f26270 */
[----:B------:R-:W-:Y:S01]  /*104a0*/  ISETP.LT.OR P0, PT, R3, R231, P0 ;  /* 0x000000e70300720c */ /* 0x000fe20000701670 */
[----:B-1----:R-:W-:Y:S01]  /*104b0*/  IMAD.MOV.U32 R5, RZ, RZ, R4 ;  /* 0x000000ffff057224 */ /* 0x002fe200078e0004 */
[----:B------:R-:W-:Y:S01]  /*104c0*/  IABS R4, R6 ;  /* 0x0000000600047213 */ /* 0x000fe20000000000 */
[----:B------:R-:W-:Y:S01]  /*104d0*/  IMAD.IADD R6, R225, 0x1, -R2 ;  /* 0x00000001e1067824 */ /* 0x000fe200078e0a02 */
[C---:B------:R-:W-:Y:S01]  /*104e0*/  ISETP.LT.OR P6, PT, R3.reuse, R230, P6 ;  /* 0x000000e60300720c */ /* 0x040fe200037c1670 */
[----:B------:R1:W4:Y:S01]  /*104f0*/  I2F R13, R5 ;  /* 0x00000005000d7306 */ /* 0x0003220000201400 */
[----:B------:R-:W-:-:S02]  /*10500*/  ISETP.LT.OR P5, PT, R3, R229, P5 ;  /* 0x000000e50300720c */ /* 0x000fc40002fa1670 */
[----:B------:R-:W-:Y:S01]  /*10510*/  ISETP.LT.OR P1, PT, R3, R228, P1 ;  /* 0x000000e40300720c */ /* 0x000fe20000f21670 */
[----:B------:R-:W-:Y:S01]  /*10520*/  IMAD.IADD R3, R224, 0x1, -R2 ;  /* 0x00000001e0037824 */ /* 0x000fe200078e0a02 */
[----:B------:R-:W-:-:S04]  /*10530*/  IADD3 R0, R0, 0x39, RZ ;  /* 0x0000003900007810 */ /* 0x000fc80007ffe0ff */
[----:B------:R-:W-:Y:S01]  /*10540*/  IABS R3, R3 ;  /* 0x0000000300037213 */ /* 0x000fe20000000000 */
[----:B-1----:R-:W-:Y:S01]  /*10550*/  IMAD.MOV.U32 R5, RZ, RZ, R4 ;  /* 0x000000ffff057224 */ /* 0x002fe200078e0004 */
[----:B------:R-:W-:-:S03]  /*10560*/  IABS R4, R6 ;  /* 0x0000000600047213 */ /* 0x000fc60000000000 */
[----:B------:R1:W1:Y:S01]  /*10570*/  I2F R14, R5 ;  /* 0x00000005000e7306 */ /* 0x0002620000201400 */
[----:B------:R-:W-:Y:S07]  /*10580*/  HMMA.16816.F32.BF16 R20, R8, R22, R40 ;  /* 0x000000160814723c */ /* 0x000fee0000041828 */
[----:B------:R2:W-:Y:S01]  /*10590*/  I2F R12, R4 ;  /* 0x00000004000c7306 */ /* 0x0005e20000201400 */
[----:B-1----:R-:W-:Y:S02]  /*105a0*/  IMAD.IADD R5, R227, 0x1, -R2 ;  /* 0x00000001e3057824 */ /* 0x002fe400078e0a02 */
[----:B--2---:R-:W-:-:S03]  /*105b0*/  IMAD.MOV.U32 R4, RZ, RZ, R3 ;  /* 0x000000ffff047224 */ /* 0x004fc600078e0003 */
[----:B------:R-:W-:Y:S01]  /*105c0*/  IABS R3, R5 ;  /* 0x0000000500037213 */ /* 0x000fe20000000000 */
[----:B------:R-:W-:Y:S01]  /*105d0*/  IMAD.IADD R5, R226, 0x1, -R0 ;  /* 0x00000001e2057824 */ /* 0x000fe200078e0a00 */
[----:B------:R1:W-:Y:S01]  /*105e0*/  I2F R11, R4 ;  /* 0x00000004000b7306 */ /* 0x0003e20000201400 */
[-C--:B------:R-:W-:Y:S02]  /*105f0*/  FFMA.FTZ R6, R17, -R222.reuse, R37 ;  /* 0x800000de11067223 */ /* 0x080fe40000010025 */
[-C--:B------:R-:W-:Y:S02]  /*10600*/  FFMA.FTZ R7, R16, -R222.reuse, R39 ;  /* 0x800000de10077223 */ /* 0x080fe40000010027 */
[-C--:B---3--:R-:W-:Y:S02]  /*10610*/  FFMA.FTZ R8, R15, -R222.reuse, R29 ;  /* 0x800000de0f087223 */ /* 0x088fe4000001001d */
[----:B----4-:R-:W-:Y:S02]  /*10620*/  FFMA.FTZ R9, R13, -R222, R31 ;  /* 0x800000de0d097223 */ /* 0x010fe4000001001f */
[----:B-1----:R-:W-:Y:S01]  /*10630*/  IMAD.MOV.U32 R4, RZ, RZ, R3 ;  /* 0x000000ffff047224 */ /* 0x002fe200078e0003 */
[----:B------:R-:W-:-:S03]  /*10640*/  IABS R3, R5 ;  /* 0x0000000500037213 */ /* 0x000fc60000000000 */
[----:B------:R1:W-:Y:S01]  /*10650*/  I2F R10, R4 ;  /* 0x00000004000a7306 */ /* 0x0003e20000201400 */
[----:B------:R-:W-:Y:S02]  /*10660*/  FSEL R49, R6, -INF , !P0 ;  /* 0xff80000006317808 */ /* 0x000fe40004000000 */
[----:B------:R-:W-:Y:S02]  /*10670*/  FSEL R30, R7, -INF , !P6 ;  /* 0xff800000071e7808 */ /* 0x000fe40007000000 */
[----:B------:R-:W-:Y:S02]  /*10680*/  FSEL R212, R8, -INF , !P5 ;  /* 0xff80000008d47808 */ /* 0x000fe40006800000 */
[----:B------:R-:W-:Y:S02]  /*10690*/  FSEL R250, R9, -INF , !P1 ;  /* 0xff80000009fa7808 */ /* 0x000fe40004800000 */
[C---:B------:R-:W-:Y:S02]  /*106a0*/  ISETP.GE.AND P0, PT, R2.reuse, R235, PT ;  /* 0x000000eb0200720c */ /* 0x040fe40003f06270 */
[C---:B------:R-:W-:Y:S01]  /*106b0*/  ISETP.GE.AND P6, PT, R2.reuse, R234, PT ;  /* 0x000000ea0200720c */ /* 0x040fe20003fc6270 */
[----:B-1----:R-:W-:Y:S01]  /*106c0*/  IMAD.MOV.U32 R4, RZ, RZ, R3 ;  /* 0x000000ffff047224 */ /* 0x002fe200078e0003 */
[----:B------:R-:W-:-:S02]  /*106d0*/  ISETP.GE.AND P5, PT, R2, R233, PT ;  /* 0x000000e90200720c */ /* 0x000fc40003fa6270 */
[C---:B------:R-:W-:Y:S01]  /*106e0*/  ISETP.GE.AND P1, PT, R2.reuse, R232, PT ;  /* 0x000000e80200720c */ /* 0x040fe20003f26270 */
[----:B------:R1:W2:Y:S01]  /*106f0*/  I2F R7, R4 ;  /* 0x0000000400077306 */ /* 0x0002a20000201400 */
[--C-:B------:R-:W-:Y:S01]  /*10700*/  IMAD.IADD R5, R225, 0x1, -R0.reuse ;  /* 0x00000001e1057824 */ /* 0x100fe200078e0a00 */
[C---:B------:R-:W-:Y:S02]  /*10710*/  ISETP.LT.OR P0, PT, R2.reuse, R231, P0 ;  /* 0x000000e70200720c */ /* 0x040fe40000701670 */
[C---:B------:R-:W-:Y:S02]  /*10720*/  ISETP.LT.OR P6, PT, R2.reuse, R230, P6 ;  /* 0x000000e60200720c */ /* 0x040fe400037c1670 */
[C---:B------:R-:W-:Y:S02]  /*10730*/  ISETP.LT.OR P5, PT, R2.reuse, R229, P5 ;  /* 0x000000e50200720c */ /* 0x040fe40002fa1670 */
[----:B------:R-:W-:Y:S01]  /*10740*/  ISETP.LT.OR P1, PT, R2, R228, P1 ;  /* 0x000000e40200720c */ /* 0x000fe20000f21670 */
[----:B------:R-:W-:Y:S01]  /*10750*/  IMAD.IADD R2, R227, 0x1, -R0 ;  /* 0x00000001e3027824 */ /* 0x000fe200078e0a00 */
[----:B------:R-:W-:Y:S01]  /*10760*/  IABS R3, R5 ;  /* 0x0000000500037213 */ /* 0x000fe20000000000 */
[----:B------:R-:W-:-:S02]  /*10770*/  FFMA.FTZ R8, R14, -R222, R20 ;  /* 0x800000de0e087223 */ /* 0x000fc40000010014 */
[----:B-1----:R-:W-:Y:S01]  /*10780*/  IMAD.IADD R4, R224, 0x1, -R0 ;  /* 0x00000001e0047824 */ /* 0x002fe200078e0a00 */
[----:B------:R-:W-:-:S04]  /*10790*/  IABS R2, R2 ;  /* 0x0000000200027213 */ /* 0x000fc80000000000 */
[----:B------:R-:W-:Y:S01]  /*107a0*/  IABS R4, R4 ;  /* 0x0000000400047213 */ /* 0x000fe20000000000 */
[----:B------:R1:W3:Y:S01]  /*107b0*/  I2F R9, R3 ;  /* 0x0000000300097306 */ /* 0x0002e20000201400 */
[----:B------:R-:W-:Y:S02]  /*107c0*/  FSEL R28, R8, -INF , !P0 ;  /* 0xff800000081c7808 */ /* 0x000fe40004000000 */
[----:B------:R-:W-:Y:S01]  /*107d0*/  ISETP.GE.AND P0, PT, R0, R235, PT ;  /* 0x000000eb0000720c */ /* 0x000fe20003f06270 */
[----:B--2---:R-:W-:-:S03]  /*107e0*/  FFMA.FTZ R7, R7, -R222, R21 ;  /* 0x800000de07077223 */ /* 0x004fc60000010015 */
        /* <DEDUP_REMOVED lines=15> */
[----:B---3--:R-:W-:Y:S01]  /*108e0*/  FFMA.FTZ R4, R9, -R222, R23 ;  /* 0x800000de09047223 */ /* 0x008fe20000010017 */
[C---:B------:R-:W-:Y:S01]  /*108f0*/  ISETP.LT.OR P6, PT, R0.reuse, R230, P6 ;  /* 0x000000e60000720c */ /* 0x040fe200037c1670 */
[----:B--2---:R-:W-:Y:S01]  /*10900*/  FFMA.FTZ R3, R5, -R222, R25 ;  /* 0x800000de05037223 */ /* 0x004fe20000010019 */
[C---:B------:R-:W-:Y:S02]  /*10910*/  ISETP.LT.OR P5, PT, R0.reuse, R229, P5 ;  /* 0x000000e50000720c */ /* 0x040fe40002fa1670 */
[----:B------:R-:W-:Y:S01]  /*10920*/  ISETP.LT.OR P1, PT, R0, R228, P1 ;  /* 0x000000e40000720c */ /* 0x000fe20000f21670 */
[----:B------:R-:W-:Y:S01]  /*10930*/  FFMA.FTZ R0, R2, -R222, R27 ;  /* 0x800000de02007223 */ /* 0x000fe2000001001b */
[----:B------:R-:W-:-:S02]  /*10940*/  FSEL R55, R4, -INF , !P6 ;  /* 0xff80000004377808 */ /* 0x000fc40007000000 */
[----:B------:R-:W-:Y:S02]  /*10950*/  FSEL R201, R3, -INF , !P5 ;  /* 0xff80000003c97808 */ /* 0x000fe40006800000 */
[----:B------:R-:W-:Y:S01]  /*10960*/  FSEL R210, R0, -INF , !P1 ;  /* 0xff80000000d27808 */ /* 0x000fe20004800000 */
[----:B------:R-:W-:Y:S05]  /*10970*/  @!P0 BRA `(.L_x_243) ;  /* 0x000003d000008947 */ /* 0x000fea0003800000 */
[----:B------:R-:W2:Y:S04]  /*10980*/  LDL.LU R180, [R1+0x8] ;  /* 0x0000080001b47983 */ /* 0x000ea80000300800 */
[----:B------:R-:W3:Y:S04]  /*10990*/  LDL.64 R176, [R1+0x50] ;  /* 0x0000500001b07983 */ /* 0x000ee80000100a00 */
[----:B------:R-:W4:Y:S01]  /*109a0*/  LDL.64 R178, [R1+0x48] ;  /* 0x0000480001b27983 */ /* 0x000f220000100a00 */
[----:B------:R-:W-:Y:S03]  /*109b0*/  BSSY B0, `(.L_x_244) ;  /* 0x0000038000007945 */ /* 0x000fe60003800000 */
[----:B------:R1:W-:Y:S04]  /*109c0*/  @P4 STS [R223+0x6000], RZ ;  /* 0x006000ffdf004388 */ /* 0x0003e80000000800 */
[----:B------:R1:W-:Y:S04]  /*109d0*/  @P4 STS [R223+0x6004], RZ ;  /* 0x006004ffdf004388 */ /* 0x0003e80000000800 */
[----:B------:R1:W-:Y:S01]  /*109e0*/  @P4 STS.64 [R223+0x6008], RZ ;  /* 0x006008ffdf004388 */ /* 0x0003e20000000a00 */
        /* <DEDUP_REMOVED lines=52> */
.L_x_245:
[----:B------:R-:W-:Y:S05]  /*10d30*/  BSYNC B0 ;  /* 0x0000000000007941 */ /* 0x000fea0003800000 */
.L_x_244:
[----:B------:R-:W0:Y:S02]  /*10d40*/  LDGDEPBAR ;  /* 0x00000000000079af */ /* 0x000e240000000000 */
.L_x_243:
[----:B-1----:R-:W2:Y:S01]  /*10d50*/  LDL.LU R4, [R1+0x28] ;  /* 0x0000280001047983 */ /* 0x002ea20000300800 */
[----:B------:R-:W-:Y:S01]  /*10d60*/  MOV R52, R102 ;  /* 0x0000006600347202 */ /* 0x000fe20000000f00 */
[----:B------:R-:W-:Y:S01]  /*10d70*/  IMAD.MOV.U32 R11, RZ, RZ, R34 ;  /* 0x000000ffff0b7224 */ /* 0x000fe200078e0022 */
[----:B------:R-:W-:Y:S01]  /*10d80*/  MOV R32, R185 ;  /* 0x000000b900207202 */ /* 0x000fe20000000f00 */
[----:B------:R-:W3:Y:S01]  /*10d90*/  LDL.LU R5, [R1+0x20] ;  /* 0x0000200001057983 */ /* 0x000ee20000300800 */
[----:B------:R-:W-:-:S03]  /*10da0*/  MOV R29, R184 ;  /* 0x000000b8001d7202 */ /* 0x000fc60000000f00 */
[----:B------:R-:W4:Y:S04]  /*10db0*/  LDL.LU R7, [R1+0x24] ;  /* 0x0000240001077983 */ /* 0x000f280000300800 */
[----:B------:R-:W3:Y:S04]  /*10dc0*/  LDL.LU R6, [R1+0x2c] ;  /* 0x00002c0001067983 */ /* 0x000ee80000300800 */
[----:B------:R-:W-:Y:S04]  /*10dd0*/  STL [R1+0x7c], R222 ;  /* 0x00007cde01007387 */ /* 0x000fe80000100800 */
[----:B------:R1:W-:Y:S01]  /*10de0*/  STL [R1+0x78], R221 ;  /* 0x000078dd01007387 */ /* 0x0003e20000100800 */
[----:B------:R-:W-:-:S02]  /*10df0*/  FMNMX.FTZ R0, R245, R62, !PT ;  /* 0x0000003ef5007209 */ /* 0x000fc40007810000 */
[----:B------:R-:W-:Y:S01]  /*10e00*/  MOV R42, R186 ;  /* 0x000000ba002a7202 */ /* 0x000fe20000000f00 */
[----:B------:R-:W-:Y:S04]  /*10e10*/  LDSM.16.MT88.4 R20, [R216+0x9000] ;  /* 0x00900000d814783b */ /* 0x000fe80000004200 */
[----:B------:R-:W-:Y:S04]  /*10e20*/  LDSM.16.MT88.4 R16, [R218+0x9000] ;  /* 0x00900000da10783b */ /* 0x000fe80000004200 */
[----:B------:R-:W-:Y:S04]  /*10e30*/  LDSM.16.MT88.4 R24, [R216+0xa000] ;  /* 0x00a00000d818783b */ /* 0x000fe80000004200 */
[----:B------:R-:W-:Y:S04]  /*10e40*/  LDSM.16.MT88.4 R12, [R218+0xa000] ;  /* 0x00a00000da0c783b */ /* 0x000fe80000004200 */
[----:B------:R-:W-:Y:S04]  /*10e50*/  LDSM.16.MT88.4 R44, [R216+0xb000] ;  /* 0x00b00000d82c783b */ /* 0x000fe80000004200 */
[----:B------:R-:W-:Y:S04]  /*10e60*/  LDSM.16.MT88.4 R36, [R218+0xb000] ;  /* 0x00b00000da24783b */ /* 0x000fe80000004200 */
[----:B-1----:R-:W3:Y:S01]  /*10e70*/  LDL.LU R221, [R1+0x4] ;  /* 0x0000040001dd7983 */ /* 0x002ee20000300800 */
        /* <DEDUP_REMOVED lines=26> */
[----:B------:R-:W-:-:S04]  /*11020*/  FMNMX.FTZ R0, R199, R0, !PT ;  /* 0x00000000c7007209 */ /* 0x000fc80007810000 */
[----:B------:R-:W-:Y:S01]  /*11030*/  FMNMX.FTZ R0, R11, R0, !PT ;  /* 0x000000000b007209 */ /* 0x000fe20007810000 */
[----:B------:R-:W1:Y:S03]  /*11040*/  SHFL.BFLY PT, R3, R103, 0x2, 0x1f ;  /* 0x0c401f0067037f89 */ /* 0x000e6600000e0000 */
        /* <DEDUP_REMOVED lines=11> */
[----:B------:R-:W-:Y:S02]  /*11100*/  FSEL R8, R8, RZ, P1 ;  /* 0x000000ff08087208 */ /* 0x000fe40000800000 */
[----:B------:R-:W-:-:S03]  /*11110*/  FMNMX.FTZ R102, R0, R102, !PT ;  /* 0x0000006600667209 */ /* 0x000fc60007810000 */
[----:B------:R-:W-:-:S04]  /*11120*/  FFMA.FTZ R0, R60, c[0x0][0x23c], -R8 ;  /* 0x00008f003c007a23 */ /* 0x000fc80000010808 */
[----:B------:R1:W-:Y:S01]  /*11130*/  MUFU.EX2 R31, R0 ;  /* 0x00000000001f7308 */ /* 0x0003e20000000800 */
[C---:B------:R-:W-:Y:S01]  /*11140*/  FMUL.FTZ R3, R102.reuse, c[0x0][0x23c] ;  /* 0x00008f0066037a20 */ /* 0x040fe20000410000 */
[----:B------:R-:W-:Y:S01]  /*11150*/  FSETP.NEU.FTZ.AND P0, PT, R102, -INF , PT ;  /* 0xff8000006600780b */ /* 0x000fe20003f1d000 */
[----:B------:R-:W-:-:S03]  /*11160*/  FFMA.FTZ R2, R62, c[0x0][0x23c], -R8 ;  /* 0x00008f003e027a23 */ /* 0x000fc60000010808 */
[----:B------:R-:W-:Y:S01]  /*11170*/  FSEL R3, R3, RZ, P0 ;  /* 0x000000ff03037208 */ /* 0x000fe20000000000 */
[----:B-1----:R-:W-:-:S04]  /*11180*/  FFMA.FTZ R0, R58, c[0x0][0x23c], -R8 ;  /* 0x00008f003a007a23 */ /* 0x002fc80000010808 */
[----:B------:R1:W-:Y:S01]  /*11190*/  MUFU.EX2 R40, R0 ;  /* 0x0000000000287308 */ /* 0x0003e20000000800 */
[----:B------:R-:W-:Y:S01]  /*111a0*/  MOV R58, R53 ;  /* 0x00000035003a7202 */ /* 0x000fe20000000f00 */
[----:B------:R-:W-:Y:S06]  /*111b0*/  STL [R1+0x74], R220 ;  /* 0x000074dc01007387 */ /* 0x000fec0000100800 */
[----:B------:R1:W-:Y:S02]  /*111c0*/  MUFU.EX2 R54, R2 ;  /* 0x0000000200367308 */ /* 0x0003e40000000800 */
[----:B-1----:R-:W-:-:S06]  /*111d0*/  FFMA.FTZ R0, R56, c[0x0][0x23c], -R8 ;  /* 0x00008f0038007a23 */ /* 0x002fcc0000010808 */
[----:B------:R1:W-:Y:S01]  /*111e0*/  MUFU.EX2 R60, R0 ;  /* 0x00000000003c7308 */ /* 0x0003e20000000800 */
[----:B------:R-:W-:Y:S01]  /*111f0*/  FMNMX.FTZ R2, R248, R237, !PT ;  /* 0x000000edf8027209 */ /* 0x000fe20007810000 */
[----:B------:R-:W-:Y:S03]  /*11200*/  STL [R1+0x70], R219 ;  /* 0x000070db01007387 */ /* 0x000fe60000100800 */
[----:B------:R-:W-:Y:S01]  /*11210*/  FMNMX.FTZ R2, R214, R2, !PT ;  /* 0x00000002d6027209 */ /* 0x000fe20007810000 */
[----:B-1----:R-:W-:-:S04]  /*11220*/  FFMA.FTZ R0, R63, c[0x0][0x23c], -R3 ;  /* 0x00008f003f007a23 */ /* 0x002fc80000010803 */
[----:B------:R1:W-:Y:S01]  /*11230*/  MUFU.EX2 R53, R0 ;  /* 0x0000000000357308 */ /* 0x0003e20000000800 */
[----:B------:R1:W-:Y:S02]  /*11240*/  STL [R1+0x6c], R217 ;  /* 0x00006cd901007387 */ /* 0x0003e40000100800 */
[----:B-1----:R-:W-:-:S05]  /*11250*/  FFMA.FTZ R0, R61, c[0x0][0x23c], -R3 ;  /* 0x00008f003d007a23 */ /* 0x002fca0000010803 */
[----:B------:R1:W-:Y:S02]  /*11260*/  MUFU.EX2 R217, R0 ;  /* 0x0000000000d97308 */ /* 0x0003e40000000800 */
[----:B-1----:R-:W-:-:S04]  /*11270*/  FMNMX.FTZ R0, R247, R240, !PT ;  /* 0x000000f0f7007209 */ /* 0x002fc80007810000 */
[----:B------:R-:W-:Y:S02]  /*11280*/  FMNMX.FTZ R0, R238, R0, !PT ;  /* 0x00000000ee007209 */ /* 0x000fe40007810000 */
[----:B----4-:R-:W-:Y:S01]  /*11290*/  MOV R10, R7 ;  /* 0x00000007000a7202 */ /* 0x010fe20000000f00 */
[----:B--2---:R-:W-:Y:S01]  /*112a0*/  IMAD.MOV.U32 R7, RZ, RZ, R4 ;  /* 0x000000ffff077224 */ /* 0x004fe200078e0004 */
[----:B------:R-:W-:Y:S01]  /*112b0*/  FMNMX.FTZ R4, R206, R2, !PT ;  /* 0x00000002ce047209 */ /* 0x000fe20007810000 */
[----:B------:R-:W-:Y:S01]  /*112c0*/  FFMA.FTZ R2, R59, c[0x0][0x23c], -R3 ;  /* 0x00008f003b027a23 */ /* 0x000fe20000010803 */
[----:B---3--:R-:W-:Y:S02]  /*112d0*/  MOV R9, R5 ;  /* 0x0000000500097202 */ /* 0x008fe40000000f00 */
[----:B------:R-:W-:Y:S01]  /*112e0*/  FMNMX.FTZ R4, R65, R4, !PT ;  /* 0x0000000441047209 */ /* 0x000fe20007810000 */
[----:B------:R1:W-:Y:S01]  /*112f0*/  MUFU.EX2 R41, R2 ;  /* 0x0000000200297308 */ /* 0x0003e20000000800 */
[----:B------:R-:W-:-:S02]  /*11300*/  FSEL R5, R103, RZ, P1 ;  /* 0x000000ff67057208 */ /* 0x000fc40000800000 */
[----:B------:R-:W-:-:S03]  /*11310*/  FMNMX.FTZ R4, R32, R4, !PT ;  /* 0x0000000420047209 */ /* 0x000fc60007810000 */
[----:B------:R-:W-:Y:S01]  /*11320*/  FADD.FTZ R5, R245, -R5 ;  /* 0x80000005f5057221 */ /* 0x000fe20000010000 */
[----:B------:R-:W-:Y:S02]  /*11330*/  MOV R245, R187 ;  /* 0x000000bb00f57202 */ /* 0x000fe40000000f00 */
[----:B------:R-:W-:Y:S02]  /*11340*/  FMNMX.FTZ R4, R243, R4, !PT ;  /* 0x00000004f3047209 */ /* 0x000fe40007810000 */
[----:B-1----:R-:W-:Y:S01]  /*11350*/  FMNMX.FTZ R2, R207, R0, !PT ;  /* 0x00000000cf027209 */ /* 0x002fe20007810000 */
[----:B------:R-:W-:-:S03]  /*11360*/  FFMA.FTZ R0, R57, c[0x0][0x23c], -R3 ;  /* 0x00008f0039007a23 */ /* 0x000fc60000010803 */
[----:B------:R-:W-:Y:S01]  /*11370*/  FMNMX.FTZ R2, R67, R2, !PT ;  /* 0x0000000243027209 */ /* 0x000fe20007810000 */
[----:B------:R1:W-:Y:S01]  /*11380*/  MUFU.EX2 R62, R0 ;  /* 0x00000000003e7308 */ /* 0x0003e20000000800 */
[----:B------:R-:W-:Y:S02]  /*11390*/  MOV R61, R101 ;  /* 0x00000065003d7202 */ /* 0x000fe40000000f00 */
[----:B------:R-:W-:Y:S01]  /*113a0*/  FMNMX.FTZ R2, R245, R2, !PT ;  /* 0x00000002f5027209 */ /* 0x000fe20007810000 */
[----:B------:R-:W-:Y:S01]  /*113b0*/  FMUL.FTZ R101, R5, c[0x0][0x23c] ;  /* 0x00008f0005657a20 */ /* 0x000fe20000410000 */
[----:B------:R-:W-:Y:S02]  /*113c0*/  FMNMX.FTZ R4, R215, R4, !PT ;  /* 0x00000004d7047209 */ /* 0x000fe40007810000 */
[----:B-1----:R-:W-:-:S05]  /*113d0*/  FSEL R0, R102, RZ, P0 ;  /* 0x000000ff66007208 */ /* 0x002fca0000000000 */
[----:B------:R-:W-:Y:S01]  /*113e0*/  FADD.FTZ R5, R246, -R0 ;  /* 0x80000000f6057221 */ /* 0x000fe20000010000 */
[----:B------:R-:W-:Y:S02]  /*113f0*/  FMNMX.FTZ R0, R42, R2, !PT ;  /* 0x000000022a007209 */ /* 0x000fe40007810000 */
[----:B------:R-:W-:Y:S02]  /*11400*/  FMNMX.FTZ R2, R205, R4, !PT ;  /* 0x00000004cd027209 */ /* 0x000fe40007810000 */
[----:B------:R-:W-:Y:S02]  /*11410*/  FMNMX.FTZ R0, R29, R0, !PT ;  /* 0x000000001d007209 */ /* 0x000fe40007810000 */
[----:B------:R-:W-:Y:S02]  /*11420*/  MOV R57, R100 ;  /* 0x0000006400397202 */ /* 0x000fe40000000f00 */
[----:B------:R-:W-:Y:S02]  /*11430*/  FMNMX.FTZ R2, R221, R2, !PT ;  /* 0x00000002dd027209 */ /* 0x000fe40007810000 */
[----:B------:R-:W-:-:S02]  /*11440*/  FMNMX.FTZ R0, R236, R0, !PT ;  /* 0x00000000ec007209 */ /* 0x000fc40007810000 */
[----:B------:R-:W-:Y:S02]  /*11450*/  FMNMX.FTZ R2, R57, R2, !PT ;  /* 0x0000000239027209 */ /* 0x000fe40007810000 */
[----:B------:R-:W-:Y:S02]  /*11460*/  MOV R56, R104 ;  /* 0x0000006800387202 */ /* 0x000fe40000000f00 */
[----:B------:R-:W-:Y:S02]  /*11470*/  FMNMX.FTZ R0, R61, R0, !PT ;  /* 0x000000003d007209 */ /* 0x000fe40007810000 */
[----:B------:R-:W-:Y:S02]  /*11480*/  FMNMX.FTZ R2, R242, R2, !PT ;  /* 0x00000002f2027209 */ /* 0x000fe40007810000 */
[----:B------:R-:W-:Y:S02]  /*11490*/  FMNMX.FTZ R0, R56, R0, !PT ;  /* 0x0000000038007209 */ /* 0x000fe40007810000 */
[----:B------:R-:W-:-:S02]  /*114a0*/  FMNMX.FTZ R2, R209, R2, !PT ;  /* 0x00000002d1027209 */ /* 0x000fc40007810000 */
[----:B------:R-:W-:Y:S02]  /*114b0*/  FMNMX.FTZ R0, R58, R0, !PT ;  /* 0x000000003a007209 */ /* 0x000fe40007810000 */
[----:B------:R-:W-:Y:S01]  /*114c0*/  FMNMX.FTZ R2, R48, R2, !PT ;  /* 0x0000000230027209 */ /* 0x000fe20007810000 */
[----:B------:R-:W-:Y:S01]  /*114d0*/  IMAD.MOV.U32 R59, RZ, RZ, R33 ;  /* 0x000000ffff3b7224 */ /* 0x000fe200078e0021 */
[----:B------:R-:W-:Y:S02]  /*114e0*/  FMNMX.FTZ R0, R249, R0, !PT ;  /* 0x00000000f9007209 */ /* 0x000fe40007810000 */
[----:B------:R-:W-:Y:S02]  /*114f0*/  FMNMX.FTZ R2, R49, R2, !PT ;  /* 0x0000000231027209 */ /* 0x000fe40007810000 */
[----:B------:R-:W-:Y:S02]  /*11500*/  FMNMX.FTZ R0, R59, R0, !PT ;  /* 0x000000003b007209 */ /* 0x000fe40007810000 */
[----:B------:R-:W-:Y:S01]  /*11510*/  FMNMX.FTZ R2, R28, R2, !PT ;  /* 0x000000021c027209 */ /* 0x000fe20007810000 */
[----:B------:R-:W-:Y:S01]  /*11520*/  IMAD.MOV.U32 R33, RZ, RZ, R9 ;  /* 0x000000ffff217224 */ /* 0x000fe200078e0009 */
[----:B------:R-:W-:-:S02]  /*11530*/  FMNMX.FTZ R9, R30, R0, !PT ;  /* 0x000000001e097209 */ /* 0x000fc40007810000 */
[----:B------:R-:W-:-:S05]  /*11540*/  FMNMX.FTZ R0, R251, R2, !PT ;  /* 0x00000002fb007209 */ /* 0x000fca0007810000 */
[----:B------:R-:W1:Y:S01]  /*11550*/  SHFL.BFLY PT, R2, R0, 0x2, 0x1f ;  /* 0x0c401f0000027f89 */ /* 0x000e6200000e0000 */
[----:B------:R-:W-:Y:S01]  /*11560*/  MOV R43, R10 ;  /* 0x0000000a002b7202 */ /* 0x000fe20000000f00 */
[----:B------:R-:W-:Y:S01]  /*11570*/  FMUL.FTZ R5, R5, c[0x0][0x23c] ;  /* 0x00008f0005057a20 */ /* 0x000fe20000410000 */
[----:B------:R-:W2:Y:S08]  /*11580*/  MUFU.EX2 R101, R101 ;  /* 0x0000006500657308 */ /* 0x000eb00000000800 */
[----:B------:R3:W4:Y:S01]  /*11590*/  MUFU.EX2 R100, R5 ;  /* 0x0000000500647308 */ /* 0x0007220000000800 */
[----:B-1----:R-:W-:-:S02]  /*115a0*/  FMNMX.FTZ R0, R0, R2, !PT ;  /* 0x0000000200007209 */ /* 0x002fc40007810000 */
[----:B------:R-:W-:-:S04]  /*115b0*/  FMNMX.FTZ R2, R51, R9, !PT ;  /* 0x0000000933027209 */ /* 0x000fc80007810000 */
[----:B------:R-:W-:-:S05]  /*115c0*/  FMNMX.FTZ R2, R55, R2, !PT ;  /* 0x0000000237027209 */ /* 0x000fca0007810000 */
[----:B------:R-:W1:Y:S01]  /*115d0*/  SHFL.BFLY PT, R10, R2, 0x2, 0x1f ;  /* 0x0c401f00020a7f89 */ /* 0x000e6200000e0000 */
[----:B------:R-:W-:-:S03]  /*115e0*/  MOV R34, R7 ;  /* 0x0000000700227202 */ /* 0x000fc60000000f00 */
[----:B------:R-:W1:Y:S01]  /*115f0*/  SHFL.BFLY PT, R9, R0, 0x1, 0x1f ;  /* 0x0c201f0000097f89 */ /* 0x000e6200000e0000 */
[----:B------:R-:W-:Y:S01]  /*11600*/  MOV R35, R6 ;  /* 0x0000000600237202 */ /* 0x000fe20000000f00 */
[-C--:B--2---:R-:W-:Y:S01]  /*11610*/  FMUL.FTZ R120, R120, R101.reuse ;  /* 0x0000006578787220 */ /* 0x084fe20000410000 */
[----:B------:R-:W-:Y:S01]  /*11620*/  F2FP.BF16.PACK_AB R4, R31, R54 ;  /* 0x000000361f04723e */ /* 0x000fe200000010ff */
[----:B------:R-:W-:Y:S01]  /*11630*/  FMUL.FTZ R121, R121, R101 ;  /* 0x0000006579797220 */ /* 0x000fe20000410000 */
[----:B---3--:R-:W-:Y:S01]  /*11640*/  F2FP.BF16.PACK_AB R5, R217, R53 ;  /* 0x00000035d905723e */ /* 0x008fe200000010ff */
[----:B----4-:R-:W-:Y:S01]  /*11650*/  FMUL.FTZ R122, R122, R100 ;  /* 0x000000647a7a7220 */ /* 0x010fe20000410000 */
[----:B------:R-:W-:Y:S01]  /*11660*/  F2FP.BF16.PACK_AB R6, R60, R40 ;  /* 0x000000283c06723e */ /* 0x000fe200000010ff */
[----:B------:R-:W-:Y:S01]  /*11670*/  FMUL.FTZ R123, R123, R100 ;  /* 0x000000647b7b7220 */ /* 0x000fe20000410000 */
[----:B------:R-:W-:Y:S01]  /*11680*/  F2FP.BF16.PACK_AB R7, R62, R41 ;  /* 0x000000293e07723e */ /* 0x000fe200000010ff */
[----:B------:R-:W-:-:S02]  /*11690*/  FMUL.FTZ R132, R132, R101 ;  /* 0x0000006584847220 */ /* 0x000fc40000410000 */
[-C--:B------:R-:W-:Y:S02]  /*116a0*/  FMUL.FTZ R133, R133, R101.reuse ;  /* 0x0000006585857220 */ /* 0x080fe40000410000 */
[-C--:B------:R-:W-:Y:S02]  /*116b0*/  FMUL.FTZ R134, R134, R100.reuse ;  /* 0x0000006486867220 */ /* 0x080fe40000410000 */
[----:B------:R-:W-:Y:S02]  /*116c0*/  FMUL.FTZ R135, R135, R100 ;  /* 0x0000006487877220 */ /* 0x000fe40000410000 */
[-C--:B------:R-:W-:Y:S02]  /*116d0*/  FMUL.FTZ R152, R152, R101.reuse ;  /* 0x0000006598987220 */ /* 0x080fe40000410000 */
[-C--:B------:R-:W-:Y:S02]  /*116e0*/  FMUL.FTZ R153, R153, R101.reuse ;  /* 0x0000006599997220 */ /* 0x080fe40000410000 */
        /* <DEDUP_REMOVED lines=38> */
[----:B-1----:R-:W-:Y:S01]  /*11950*/  FMNMX.FTZ R2, R2, R10, !PT ;  /* 0x0000000a02027209 */ /* 0x002fe20007810000 */
        /* <DEDUP_REMOVED lines=15> */
[----:B------:R-:W-:-:S05]  /*11a50*/  FMUL.FTZ R0, R105, c[0x0][0x23c] ;  /* 0x00008f0069007a20 */ /* 0x000fca0000410000 */
        /* <DEDUP_REMOVED lines=9> */
[----:B--2---:R-:W-:Y:S01]  /*11af0*/  FMUL.FTZ R2, R104, c[0x0][0x23c] ;  /* 0x00008f0068027a20 */ /* 0x004fe20000410000 */
[----:B------:R-:W-:-:S04]  /*11b00*/  MOV R206, R42 ;  /* 0x0000002a00ce7202 */ /* 0x000fc80000000f00 */
[----:B------:R-:W-:Y:S01]  /*11b10*/  FSEL R2, R2, RZ, P0 ;  /* 0x000000ff02027208 */ /* 0x000fe20000000000 */
[----:B-1----:R-:W-:-:S04]  /*11b20*/  FFMA.FTZ R4, R65, c[0x0][0x23c], -R0 ;  /* 0x00008f0041047a23 */ /* 0x002fc80000010800 */
[----:B------:R1:W-:Y:S01]  /*11b30*/  MUFU.EX2 R42, R4 ;  /* 0x00000004002a7308 */ /* 0x0003e20000000800 */
[----:B------:R-:W-:-:S05]  /*11b40*/  FSEL R5, R105, RZ, P1 ;  /* 0x000000ff69057208 */ /* 0x000fca0000800000 */
[----:B------:R-:W-:Y:S02]  /*11b50*/  FADD.FTZ R6, R248, -R5 ;  /* 0x80000005f8067221 */ /* 0x000fe40000010000 */
[----:B-1----:R-:W-:-:S04]  /*11b60*/  FFMA.FTZ R4, R240, c[0x0][0x23c], -R2 ;  /* 0x00008f00f0047a23 */ /* 0x002fc80000010802 */
[----:B------:R1:W2:Y:S01]  /*11b70*/  MUFU.EX2 R7, R4 ;  /* 0x0000000400077308 */ /* 0x0002a20000000800 */
[----:B------:R-:W-:Y:S01]  /*11b80*/  FSEL R5, R104, RZ, P0 ;  /* 0x000000ff68057208 */ /* 0x000fe20000000000 */
[----:B-1----:R-:W-:-:S06]  /*11b90*/  FFMA.FTZ R4, R238, c[0x0][0x23c], -R2 ;  /* 0x00008f00ee047a23 */ /* 0x002fcc0000010802 */
[----:B------:R1:W-:Y:S01]  /*11ba0*/  MUFU.EX2 R222, R4 ;  /* 0x0000000400de7308 */ /* 0x0003e20000000800 */
[----:B------:R-:W-:Y:S02]  /*11bb0*/  FMUL.FTZ R6, R6, c[0x0][0x23c] ;  /* 0x00008f0006067a20 */ /* 0x000fe40000410000 */
[----:B-1----:R-:W-:-:S05]  /*11bc0*/  FFMA.FTZ R4, R207, c[0x0][0x23c], -R2 ;  /* 0x00008f00cf047a23 */ /* 0x002fca0000010802 */
[----:B------:R1:W-:Y:S01]  /*11bd0*/  MUFU.EX2 R9, R4 ;  /* 0x0000000400097308 */ /* 0x0003e20000000800 */
[----:B------:R-:W-:Y:S02]  /*11be0*/  MOV R50, R43 ;  /* 0x0000002b00327202 */ /* 0x000fe40000000f00 */
[----:B------:R-:W-:Y:S01]  /*11bf0*/  MOV R63, R11 ;  /* 0x0000000b003f7202 */ /* 0x000fe20000000f00 */
[----:B-1----:R-:W-:-:S04]  /*11c00*/  FADD.FTZ R4, R247, -R5 ;  /* 0x80000005f7047221 */ /* 0x002fc80000010000 */
[----:B------:R-:W-:-:S04]  /*11c10*/  FMUL.FTZ R4, R4, c[0x0][0x23c] ;  /* 0x00008f0004047a20 */ /* 0x000fc80000410000 */
[----:B------:R1:W3:Y:S08]  /*11c20*/  MUFU.EX2 R10, R4 ;  /* 0x00000004000a7308 */ /* 0x0002f00000000800 */
[----:B------:R4:W4:Y:S01]  /*11c30*/  MUFU.EX2 R11, R6 ;  /* 0x00000006000b7308 */ /* 0x0009220000000800 */
[----:B-1----:R-:W-:-:S07]  /*11c40*/  FFMA.FTZ R4, R67, c[0x0][0x23c], -R2 ;  /* 0x00008f0043047a23 */ /* 0x002fce0000010802 */
[----:B------:R1:W1:Y:S01]  /*11c50*/  MUFU.EX2 R43, R4 ;  /* 0x00000004002b7308 */ /* 0x0002620000000800 */
[----:B--2---:R-:W-:Y:S02]  /*11c60*/  IMAD.MOV.U32 R207, RZ, RZ, R7 ;  /* 0x000000ffffcf7224 */ /* 0x004fe400078e0007 */
[----:B---3--:R-:W-:Y:S01]  /*11c70*/  FMUL.FTZ R130, R130, R10 ;  /* 0x0000000a82827220 */ /* 0x008fe20000410000 */
[----:B----4-:R-:W-:Y:S01]  /*11c80*/  F2FP.BF16.PACK_AB R6, R42, R220 ;  /* 0x000000dc2a06723e */ /* 0x010fe200000010ff */
[----:B------:R-:W-:Y:S01]  /*11c90*/  FMUL.FTZ R128, R128, R11 ;  /* 0x0000000b80807220 */ /* 0x000fe20000410000 */
[----:B------:R-:W-:Y:S01]  /*11ca0*/  F2FP.BF16.PACK_AB R5, R222, R207 ;  /* 0x000000cfde05723e */ /* 0x000fe200000010ff */
[----:B------:R-:W-:Y:S02]  /*11cb0*/  FMUL.FTZ R129, R129, R11 ;  /* 0x0000000b81817220 */ /* 0x000fe40000410000 */
[----:B------:R-:W-:Y:S01]  /*11cc0*/  FMUL.FTZ R131, R131, R10 ;  /* 0x0000000a83837220 */ /* 0x000fe20000410000 */
[----:B-1----:R-:W-:-:S02]  /*11cd0*/  F2FP.BF16.PACK_AB R4, R219, R139 ;  /* 0x0000008bdb04723e */ /* 0x002fc400000010ff */
[----:B------:R-:W-:-:S07]  /*11ce0*/  F2FP.BF16.PACK_AB R7, R43, R9 ;  /* 0x000000092b07723e */ /* 0x000fce00000010ff */
[----:B------:R-:W-:Y:S07]  /*11cf0*/  HMMA.16816.F32.BF16 R76, R4, R16, R128 ;  /* 0x00000010044c723c */ /* 0x000fee0000041880 */
[----:B------:R-:W-:Y:S02]  /*11d00*/  IMAD.MOV.U32 R16, RZ, RZ, R9 ;  /* 0x000000ffff107224 */ /* 0x000fe400078e0009 */
[----:B------:R-:W-:-:S04]  /*11d10*/  FFMA.FTZ R9, R66, c[0x0][0x23c], -R8 ;  /* 0x00008f0042097a23 */ /* 0x000fc80000010808 */
[----:B------:R1:W-:Y:S01]  /*11d20*/  MUFU.EX2 R248, R9 ;  /* 0x0000000900f87308 */ /* 0x0003e20000000800 */
[-C--:B------:R-:W-:Y:S02]  /*11d30*/  FMUL.FTZ R112, R112, R11.reuse ;  /* 0x0000000b70707220 */ /* 0x080fe40000410000 */
[----:B------:R-:W-:Y:S02]  /*11d40*/  FMUL.FTZ R113, R113, R11 ;  /* 0x0000000b71717220 */ /* 0x000fe40000410000 */
[-C--:B------:R-:W-:Y:S02]  /*11d50*/  FMUL.FTZ R114, R114, R10.reuse ;  /* 0x0000000a72727220 */ /* 0x080fe40000410000 */
[----:B------:R-:W-:Y:S02]  /*11d60*/  FMUL.FTZ R115, R115, R10 ;  /* 0x0000000a73737220 */ /* 0x000fe40000410000 */
[----:B-1----:R-:W-:-:S04]  /*11d70*/  FFMA.FTZ R9, R64, c[0x0][0x23c], -R8 ;  /* 0x00008f0040097a23 */ /* 0x002fc80000010808 */
[----:B------:R1:W2:Y:S01]  /*11d80*/  MUFU.EX2 R247, R9 ;  /* 0x0000000900f77308 */ /* 0x0002a20000000800 */
[----:B------:R-:W-:Y:S01]  /*11d90*/  HMMA.16816.F32.BF16 R88, R4, R20, R112 ;  /* 0x000000140458723c */ /* 0x000fe20000041870 */
[-C--:B------:R-:W-:Y:S02]  /*11da0*/  FMUL.FTZ R124, R124, R11.reuse ;  /* 0x0000000b7c7c7220 */ /* 0x080fe40000410000 */
[----:B------:R-:W-:-:S04]  /*11db0*/  FMUL.FTZ R125, R125, R11 ;  /* 0x0000000b7d7d7220 */ /* 0x000fc80000410000 */
[----:B------:R-:W-:Y:S02]  /*11dc0*/  IMAD.MOV.U32 R20, RZ, RZ, R245 ;  /* 0x000000ffff147224 */ /* 0x000fe400078e00f5 */
[----:B-1----:R-:W-:-:S04]  /*11dd0*/  FFMA.FTZ R9, R107, c[0x0][0x23c], -R8 ;  /* 0x00008f006b097a23 */ /* 0x002fc80000010808 */
[----:B------:R1:W-:Y:S01]  /*11de0*/  MUFU.EX2 R246, R9 ;  /* 0x0000000900f67308 */ /* 0x0003e20000000800 */
[-C--:B------:R-:W-:Y:S02]  /*11df0*/  FMUL.FTZ R126, R126, R10.reuse ;  /* 0x0000000a7e7e7220 */ /* 0x080fe40000410000 */
[----:B------:R-:W-:Y:S02]  /*11e00*/  FMUL.FTZ R127, R127, R10 ;  /* 0x0000000a7f7f7220 */ /* 0x000fe40000410000 */
[-C--:B------:R-:W-:Y:S02]  /*11e10*/  FMUL.FTZ R144, R144, R11.reuse ;  /* 0x0000000b90907220 */ /* 0x080fe40000410000 */
[----:B------:R-:W-:Y:S02]  /*11e20*/  FMUL.FTZ R145, R145, R11 ;  /* 0x0000000b91917220 */ /* 0x000fe40000410000 */
[----:B-1----:R-:W-:-:S04]  /*11e30*/  FFMA.FTZ R9, R106, c[0x0][0x23c], -R8 ;  /* 0x00008f006a097a23 */ /* 0x002fc80000010808 */
[----:B------:R1:W-:Y:S01]  /*11e40*/  MUFU.EX2 R245, R9 ;  /* 0x0000000900f57308 */ /* 0x0003e20000000800 */
[-C--:B------:R-:W-:Y:S02]  /*11e50*/  FMUL.FTZ R146, R146, R10.reuse ;  /* 0x0000000a92927220 */ /* 0x080fe40000410000 */
[-C--:B------:R-:W-:Y:S02]  /*11e60*/  FMUL.FTZ R147, R147, R10.reuse ;  /* 0x0000000a93937220 */ /* 0x080fe40000410000 */
[-C--:B------:R-:W-:Y:S02]  /*11e70*/  FMUL.FTZ R156, R156, R11.reuse ;  /* 0x0000000b9c9c7220 */ /* 0x080fe40000410000 */
[----:B------:R-:W-:Y:S02]  /*11e80*/  FMUL.FTZ R157, R157, R11 ;  /* 0x0000000b9d9d7220 */ /* 0x000fe40000410000 */
[-C--:B------:R-:W-:Y:S02]  /*11e90*/  FMUL.FTZ R158, R158, R10.reuse ;  /* 0x0000000a9e9e7220 */ /* 0x080fe40000410000 */
[----:B------:R-:W-:-:S02]  /*11ea0*/  FMUL.FTZ R159, R159, R10 ;  /* 0x0000000a9f9f7220 */ /* 0x000fc40000410000 */
[----:B-1----:R-:W-:Y:S01]  /*11eb0*/  FFMA.FTZ R9, R211, c[0x0][0x23c], -R3 ;  /* 0x00008f00d3097a23 */ /* 0x002fe20000010803 */
[----:B------:R-:W-:Y:S01]  /*11ec0*/  MOV R131, R43 ;  /* 0x0000002b00837202 */ /* 0x000fe20000000f00 */
[----:B------:R-:W-:Y:S02]  /*11ed0*/  IMAD.MOV.U32 R130, RZ, RZ, R48 ;  /* 0x000000ffff827224 */ /* 0x000fe400078e0030 */
[----:B------:R1:W-:Y:S01]  /*11ee0*/  MUFU.EX2 R240, R9 ;  /* 0x0000000900f07308 */ /* 0x0003e20000000800 */
[-C--:B------:R-:W-:Y:S01]  /*11ef0*/  FMUL.FTZ R140, R140, R11.reuse ;  /* 0x0000000b8c8c7220 */ /* 0x080fe20000410000 */
[----:B------:R-:W-:Y:S01]  /*11f00*/  HMMA.16816.F32.BF16 R148, R4, R22, R124 ;  /* 0x000000160494723c */ /* 0x000fe2000004187c */
[----:B------:R-:W-:Y:S02]  /*11f10*/  FMUL.FTZ R141, R141, R11 ;  /* 0x0000000b8d8d7220 */ /* 0x000fe40000410000 */
[-C--:B------:R-:W-:Y:S02]  /*11f20*/  FMUL.FTZ R142, R142, R10.reuse ;  /* 0x0000000a8e8e7220 */ /* 0x080fe40000410000 */
[----:B------:R-:W-:Y:S01]  /*11f30*/  FMUL.FTZ R143, R143, R10 ;  /* 0x0000000a8f8f7220 */ /* 0x000fe20000410000 */
[----:B------:R-:W-:-:S02]  /*11f40*/  MOV R113, R60 ;  /* 0x0000003c00717202 */ /* 0x000fc40000000f00 */
[----:B------:R-:W-:Y:S01]  /*11f50*/  MOV R125, R61 ;  /* 0x0000003d007d7202 */ /* 0x000fe20000000f00 */
[C---:B------:R-:W-:Y:S01]  /*11f60*/  HMMA.16816.F32.BF16 R64, R4.reuse, R24, R144 ;  /* 0x000000180440723c */ /* 0x040fe20000041890 */
[--C-:B-1----:R-:W-:Y:S01]  /*11f70*/  FFMA.FTZ R9, R204, c[0x0][0x23c], -R3.reuse ;  /* 0x00008f00cc097a23 */ /* 0x102fe20000010803 */
[----:B------:R-:W-:Y:S02]  /*11f80*/  MOV R126, R63 ;  /* 0x0000003f007e7202 */ /* 0x000fe40000000f00 */
[----:B------:R-:W-:Y:S01]  /*11f90*/  MOV R114, R62 ;  /* 0x0000003e00727202 */ /* 0x000fe20000000f00 */
[----:B------:R1:W3:Y:S03]  /*11fa0*/  MUFU.EX2 R238, R9 ;  /* 0x0000000900ee7308 */ /* 0x0002e60000000800 */
[C---:B------:R-:W-:Y:S01]  /*11fb0*/  HMMA.16816.F32.BF16 R60, R4.reuse, R26, R156 ;  /* 0x0000001a043c723c */ /* 0x040fe2000004189c */
[----:B------:R-:W-:Y:S01]  /*11fc0*/  MOV R147, R130 ;  /* 0x0000008200937202 */ /* 0x000fe20000000f00 */
[----:B------:R-:W-:Y:S01]  /*11fd0*/  IMAD.MOV.U32 R107, RZ, RZ, R28 ;  /* 0x000000ffff6b7224 */ /* 0x000fe200078e001c */
[----:B------:R-:W-:Y:S01]  /*11fe0*/  MOV R146, R131 ;  /* 0x0000008300927202 */ /* 0x000fe20000000f00 */
[----:B------:R-:W-:Y:S01]  /*11ff0*/  FMUL.FTZ R160, R160, R11 ;  /* 0x0000000ba0a07220 */ /* 0x000fe20000410000 */
[----:B------:R-:W-:Y:S01]  /*12000*/  MOV R131, R31 ;  /* 0x0000001f00837202 */ /* 0x000fe20000000f00 */
[----:B------:R-:W-:Y:S01]  /*12010*/  FMUL.FTZ R161, R161, R11 ;  /* 0x0000000ba1a17220 */ /* 0x000fe20000410000 */
[----:B------:R-:W-:Y:S01]  /*12020*/  MOV R130, R30 ;  /* 0x0000001e00827202 */ /* 0x000fe20000000f00 */
[----:B------:R-:W-:Y:S01]  /*12030*/  HMMA.16816.F32.BF16 R72, R4, R18, R140 ;  /* 0x000000120448723c */ /* 0x000fe2000004188c */
[----:B------:R-:W-:Y:S01]  /*12040*/  MOV R159, R29 ;  /* 0x0000001d009f7202 */ /* 0x000fe20000000f00 */
[----:B------:R-:W-:Y:S01]  /*12050*/  FMUL.FTZ R162, R162, R10 ;  /* 0x0000000aa2a27220 */ /* 0x000fe20000410000 */
[----:B------:R-:W4:Y:S01]  /*12060*/  LDSM.16.MT88.4 R28, [R218+0x9400] ;  /* 0x00940000da1c783b */ /* 0x000f220000004200 */
[----:B-1----:R-:W-:Y:S01]  /*12070*/  FFMA.FTZ R9, R198, c[0x0][0x23c], -R3 ;  /* 0x00008f00c6097a23 */ /* 0x002fe20000010803 */
[----:B------:R-:W-:-:S02]  /*12080*/  MOV R128, R41 ;  /* 0x0000002900807202 */ /* 0x000fc40000000f00 */
[----:B------:R-:W-:Y:S01]  /*12090*/  IMAD.MOV.U32 R143, RZ, RZ, R32 ;  /* 0x000000ffff8f7224 */ /* 0x000fe200078e0020 */
[----:B------:R-:W-:Y:S01]  /*120a0*/  MOV R136, R35 ;  /* 0x0000002300887202 */ /* 0x000fe20000000f00 */
[----:B------:R1:W-:Y:S01]  /*120b0*/  MUFU.EX2 R214, R9 ;  /* 0x0000000900d67308 */ /* 0x0003e20000000800 */
[----:B------:R-:W-:Y:S01]  /*120c0*/  IMAD.MOV.U32 R158, RZ, RZ, R206 ;  /* 0x000000ffff9e7224 */ /* 0x000fe200078e00ce */
[----:B------:R-:W-:Y:S01]  /*120d0*/  MOV R137, R34 ;  /* 0x0000002200897202 */ /* 0x000fe20000000f00 */
[----:B------:R-:W-:Y:S01]  /*120e0*/  FMUL.FTZ R163, R163, R10 ;  /* 0x0000000aa3a37220 */ /* 0x000fe20000410000 */
[----:B------:R-:W-:Y:S01]  /*120f0*/  MOV R138, R33 ;  /* 0x00000021008a7202 */ /* 0x000fe20000000f00 */
[----:B------:R-:W-:Y:S01]  /*12100*/  LDSM.16.MT88.4 R24, [R216+0xa400] ;  /* 0x00a40000d818783b */ /* 0x000fe20000004200 */
[----:B------:R-:W-:Y:S01]  /*12110*/  MOV R141, R128 ;  /* 0x00000080008d7202 */ /* 0x000fe20000000f00 */
[----:B-1----:R-:W-:Y:S02]  /*12120*/  FFMA.FTZ R9, R196, c[0x0][0x23c], -R3 ;  /* 0x00008f00c4097a23 */ /* 0x002fe40000010803 */
[----:B------:R-:W1:Y:S02]  /*12130*/  LDSM.16.MT88.4 R32, [R216+0x9400] ;  /* 0x00940000d820783b */ /* 0x000e640000004200 */
[----:B------:R2:W1:Y:S01]  /*12140*/  MUFU.EX2 R237, R9 ;  /* 0x0000000900ed7308 */ /* 0x0004620000000800 */
[----:B------:R-:W-:Y:S01]  /*12150*/  MOV R128, R207 ;  /* 0x000000cf00807202 */ /* 0x000fe20000000f00 */
[----:B--2---:R-:W-:-:S06]  /*12160*/  FFMA.FTZ R9, R143, c[0x0][0x23c], -R0 ;  /* 0x00008f008f097a23 */ /* 0x004fcc0000010800 */
[----:B------:R2:W-:Y:S01]  /*12170*/  MUFU.EX2 R211, R9 ;  /* 0x0000000900d37308 */ /* 0x0005e20000000800 */
[----:B------:R-:W-:Y:S01]  /*12180*/  MOV R157, R20 ;  /* 0x00000014009d7202 */ /* 0x000fe20000000f00 */
[----:B------:R-:W-:Y:S01]  /*12190*/  FMUL.FTZ R68, R68, R11 ;  /* 0x0000000b44447220 */ /* 0x000fe20000410000 */
[----:B------:R-:W-:Y:S01]  /*121a0*/  MOV R21, R57 ;  /* 0x0000003900157202 */ /* 0x000fe20000000f00 */
[----:B------:R-:W-:Y:S02]  /*121b0*/  FMUL.FTZ R69, R69, R11 ;  /* 0x0000000b45457220 */ /* 0x000fe40000410000 */
[----:B--2---:R-:W-:-:S04]  /*121c0*/  FFMA.FTZ R9, R243, c[0x0][0x23c], -R0 ;  /* 0x00008f00f3097a23 */ /* 0x004fc80000010800 */
[----:B------:R2:W1:Y:S01]  /*121d0*/  MUFU.EX2 R206, R9 ;  /* 0x0000000900ce7308 */ /* 0x0004620000000800 */
[-C--:B------:R-:W-:Y:S01]  /*121e0*/  FMUL.FTZ R70, R70, R10.reuse ;  /* 0x0000000a46467220 */ /* 0x080fe20000410000 */
[----:B------:R-:W-:Y:S01]  /*121f0*/  MOV R124, R59 ;  /* 0x0000003b007c7202 */ /* 0x000fe20000000f00 */
[----:B------:R-:W-:Y:S01]  /*12200*/  FMUL.FTZ R71, R71, R10 ;  /* 0x0000000a47477220 */ /* 0x000fe20000410000 */
[----:B------:R-:W-:Y:S01]  /*12210*/  MOV R112, R58 ;  /* 0x0000003a00707202 */ /* 0x000fe20000000f00 */
[-C--:B------:R-:W-:Y:S02]  /*12220*/  FMUL.FTZ R84, R84, R11.reuse ;  /* 0x0000000b54547220 */ /* 0x080fe40000410000 */
[----:B------:R-:W-:Y:S02]  /*12230*/  FMUL.FTZ R85, R85, R11 ;  /* 0x0000000b55557220 */ /* 0x000fe40000410000 */
[----:B------:R-:W-:Y:S02]  /*12240*/  FMUL.FTZ R86, R86, R10 ;  /* 0x0000000a56567220 */ /* 0x000fe40000410000 */
[----:B--2---:R-:W-:-:S04]  /*12250*/  FFMA.FTZ R9, R215, c[0x0][0x23c], -R0 ;  /* 0x00008f00d7097a23 */ /* 0x004fc80000010800 */
[----:B------:R2:W-:Y:S01]  /*12260*/  MUFU.EX2 R207, R9 ;  /* 0x0000000900cf7308 */ /* 0x0005e20000000800 */
[----:B------:R-:W-:Y:S01]  /*12270*/  FMUL.FTZ R87, R87, R10 ;  /* 0x0000000a57577220 */ /* 0x000fe20000410000 */
[----:B------:R-:W-:Y:S01]  /*12280*/  MOV R129, R42 ;  /* 0x0000002a00817202 */ /* 0x000fe20000000f00 */
[----:B------:R-:W-:Y:S02]  /*12290*/  IMAD.MOV.U32 R127, RZ, RZ, R56 ;  /* 0x000000ffff7f7224 */ /* 0x000fe400078e0038 */
[-C--:B------:R-:W-:Y:S01]  /*122a0*/  FMUL.FTZ R172, R172, R11.reuse ;  /* 0x0000000bacac7220 */ /* 0x080fe20000410000 */
[----:B------:R-:W-:Y:S01]  /*122b0*/  HMMA.16816.F32.BF16 R56, R4, R12, R160 ;  /* 0x0000000c0438723c */ /* 0x000fe200000418a0 */
[----:B------:R-:W-:Y:S02]  /*122c0*/  FMUL.FTZ R173, R173, R11 ;  /* 0x0000000badad7220 */ /* 0x000fe40000410000 */
[-C--:B------:R-:W-:Y:S02]  /*122d0*/  FMUL.FTZ R174, R174, R10.reuse ;  /* 0x0000000aaeae7220 */ /* 0x080fe40000410000 */
[----:B------:R-:W-:-:S02]  /*122e0*/  FMUL.FTZ R175, R175, R10 ;  /* 0x0000000aafaf7220 */ /* 0x000fc40000410000 */
[-C--:B------:R-:W-:Y:S02]  /*122f0*/  FMUL.FTZ R80, R80, R11.reuse ;  /* 0x0000000b50507220 */ /* 0x080fe40000410000 */
[----:B--2---:R-:W-:Y:S02]  /*12300*/  FFMA.FTZ R9, R205, c[0x0][0x23c], -R0 ;  /* 0x00008f00cd097a23 */ /* 0x004fe40000010800 */
[-C--:B------:R-:W-:Y:S02]  /*12310*/  FMUL.FTZ R81, R81, R11.reuse ;  /* 0x0000000b51517220 */ /* 0x080fe40000410000 */
[-C--:B------:R-:W-:Y:S01]  /*12320*/  FMUL.FTZ R82, R82, R10.reuse ;  /* 0x0000000a52527220 */ /* 0x080fe20000410000 */
[----:B------:R2:W-:Y:S01]  /*12330*/  MUFU.EX2 R204, R9 ;  /* 0x0000000900cc7308 */ /* 0x0005e20000000800 */
[----:B------:R-:W-:Y:S02]  /*12340*/  FMUL.FTZ R83, R83, R10 ;  /* 0x0000000a53537220 */ /* 0x000fe40000410000 */
[----:B------:R-:W-:-:S02]  /*12350*/  FMUL.FTZ R96, R96, R11 ;  /* 0x0000000b60607220 */ /* 0x000fc40000410000 */
[----:B------:R-:W-:Y:S02]  /*12360*/  FMUL.FTZ R97, R97, R11 ;  /* 0x0000000b61617220 */ /* 0x000fe40000410000 */
[-C--:B------:R-:W-:Y:S02]  /*12370*/  FMUL.FTZ R98, R98, R10.reuse ;  /* 0x0000000a62627220 */ /* 0x080fe40000410000 */
[----:B------:R-:W-:Y:S01]  /*12380*/  FMUL.FTZ R99, R99, R10 ;  /* 0x0000000a63637220 */ /* 0x000fe20000410000 */
[----:B------:R-:W-:Y:S02]  /*12390*/  MOV R23, R50 ;  /* 0x0000003200177202 */ /* 0x000fe40000000f00 */
[----:B------:R-:W-:Y:S02]  /*123a0*/  MOV R22, R49 ;  /* 0x0000003100167202 */ /* 0x000fe40000000f00 */
[----:B------:R-:W-:Y:S01]  /*123b0*/  MOV R17, R40 ;  /* 0x0000002800117202 */ /* 0x000fe20000000f00 */
[----:B--2---:R-:W-:Y:S01]  /*123c0*/  FFMA.FTZ R9, R157, c[0x0][0x23c], -R2 ;  /* 0x00008f009d097a23 */ /* 0x004fe20000010802 */
[----:B------:R-:W-:-:S02]  /*123d0*/  MOV R163, R158 ;  /* 0x0000009e00a37202 */ /* 0x000fc40000000f00 */
[----:B------:R-:W-:Y:S01]  /*123e0*/  MOV R106, R159 ;  /* 0x0000009f006a7202 */ /* 0x000fe20000000f00 */
[----:B------:R-:W-:Y:S01]  /*123f0*/  IMAD.MOV.U32 R115, RZ, RZ, R55 ;  /* 0x000000ffff737224 */ /* 0x000fe200078e0037 */
[----:B------:R-:W-:Y:S01]  /*12400*/  MOV R92, R54 ;  /* 0x00000036005c7202 */ /* 0x000fe20000000f00 */
[----:B------:R-:W-:Y:S01]  /*12410*/  IMAD.MOV.U32 R95, RZ, RZ, R51 ;  /* 0x000000ffff5f7224 */ /* 0x000fe200078e0033 */
[----:B------:R-:W-:Y:S01]  /*12420*/  MOV R93, R53 ;  /* 0x00000035005d7202 */ /* 0x000fe20000000f00 */
[----:B------:R-:W-:Y:S01]  /*12430*/  HMMA.16816.F32.BF16 R40, R4, R36, R84 ;  /* 0x000000240428723c */ /* 0x000fe20000041854 */
[----:B------:R-:W-:Y:S01]  /*12440*/  MOV R94, R52 ;  /* 0x00000034005e7202 */ /* 0x000fe20000000f00 */
[----:B------:R-:W-:Y:S01]  /*12450*/  IMAD.MOV.U32 R140, RZ, RZ, R129 ;  /* 0x000000ffff8c7224 */ /* 0x000fe200078e0081 */
[----:B------:R2:W-:Y:S01]  /*12460*/  MUFU.EX2 R198, R9 ;  /* 0x0000000900c67308 */ /* 0x0005e20000000800 */
[----:B------:R-:W-:Y:S01]  /*12470*/  MOV R143, R16 ;  /* 0x00000010008f7202 */ /* 0x000fe20000000f00 */
[----:B------:R-:W-:Y:S01]  /*12480*/  IMAD.MOV.U32 R144, RZ, RZ, R23 ;  /* 0x000000ffff907224 */ /* 0x000fe200078e0017 */
[----:B------:R-:W-:-:S02]  /*12490*/  MOV R142, R17 ;  /* 0x00000011008e7202 */ /* 0x000fc40000000f00 */
[----:B------:R-:W-:Y:S01]  /*124a0*/  HMMA.16816.F32.BF16 R52, R4, R44, R68 ;  /* 0x0000002c0434723c */ /* 0x000fe20000041844 */
[----:B------:R-:W-:Y:S01]  /*124b0*/  MOV R145, R22 ;  /* 0x0000001600917202 */ /* 0x000fe20000000f00 */
[----:B------:R-:W-:Y:S01]  /*124c0*/  LDSM.16.MT88.4 R16, [R216+0xb400] ;  /* 0x00b40000d810783b */ /* 0x000fe20000004200 */
[----:B------:R-:W-:-:S03]  /*124d0*/  MOV R129, R21 ;  /* 0x0000001500817202 */ /* 0x000fc60000000f00 */
[----:B------:R-:W4:Y:S02]  /*124e0*/  LDSM.16.MT88.4 R20, [R218+0xa400] ;  /* 0x00a40000da14783b */ /* 0x000f240000004200 */
[----:B------:R-:W-:Y:S02]  /*124f0*/  HMMA.16816.F32.BF16 R48, R4, R14, R172 ;  /* 0x0000000e0430723c */ /* 0x000fe400000418ac */
[----:B------:R-:W4:Y:S01]  /*12500*/  LDSM.16.MT88.4 R12, [R218+0xb400] ;  /* 0x00b40000da0c783b */ /* 0x000f220000004200 */
[----:B--2---:R-:W-:Y:S02]  /*12510*/  FFMA.FTZ R9, R163, c[0x0][0x23c], -R2 ;  /* 0x00008f00a3097a23 */ /* 0x004fe40000010802 */
[----:B------:R-:W-:-:S03]  /*12520*/  IMAD.MOV.U32 R163, RZ, RZ, R106 ;  /* 0x000000ffffa37224 */ /* 0x000fc600078e006a */
[----:B------:R-:W-:Y:S01]  /*12530*/  HMMA.16816.F32.BF16 R44, R4, R46, R80 ;  /* 0x0000002e042c723c */ /* 0x000fe20000041850 */
[----:B------:R-:W-:Y:S01]  /*12540*/  MOV R156, R107 ;  /* 0x0000006b009c7202 */ /* 0x000fe20000000f00 */
[----:B------:R2:W1:Y:S01]  /*12550*/  MUFU.EX2 R196, R9 ;  /* 0x0000000900c47308 */ /* 0x0004620000000800 */
[----:B------:R-:W-:-:S05]  /*12560*/  IMAD.MOV.U32 R157, RZ, RZ, R144 ;  /* 0x000000ffff9d7224 */ /* 0x000fca00078e0090 */
[----:B------:R-:W-:Y:S01]  /*12570*/  HMMA.16816.F32.BF16 R36, R4, R38, R96 ;  /* 0x000000260424723c */ /* 0x000fe20000041860 */
[----:B------:R-:W-:Y:S01]  /*12580*/  MOV R158, R145 ;  /* 0x00000091009e7202 */ /* 0x000fe20000000f00 */
[----:B------:R-:W-:Y:S01]  /*12590*/  IMAD.MOV.U32 R144, RZ, RZ, R140 ;  /* 0x000000ffff907224 */ /* 0x000fe200078e008c */
[----:B------:R-:W-:-:S04]  /*125a0*/  MOV R159, R146 ;  /* 0x00000092009f7202 */ /* 0x000fc80000000f00 */
[----:B------:R-:W-:Y:S02]  /*125b0*/  F2FP.BF16.PACK_AB R4, R247, R248 ;  /* 0x000000f8f704723e */ /* 0x000fe400000010ff */
[----:B---3--:R-:W-:Y:S02]  /*125c0*/  F2FP.BF16.PACK_AB R5, R238, R240 ;  /* 0x000000f0ee05723e */ /* 0x008fe400000010ff */
[----:B------:R-:W-:Y:S02]  /*125d0*/  F2FP.BF16.PACK_AB R6, R245, R246 ;  /* 0x000000f6f506723e */ /* 0x000fe400000010ff */
[----:B-1----:R-:W-:Y:S01]  /*125e0*/  F2FP.BF16.PACK_AB R7, R237, R214 ;  /* 0x000000d6ed07723e */ /* 0x002fe200000010ff */
[----:B--2---:R-:W-:Y:S01]  /*125f0*/  FFMA.FTZ R9, R163, c[0x0][0x23c], -R2 ;  /* 0x00008f00a3097a23 */ /* 0x004fe20000010802 */
[----:B------:R-:W-:Y:S01]  /*12600*/  MOV R107, R147 ;  /* 0x00000093006b7202 */ /* 0x000fe20000000f00 */
[----:B------:R-:W-:Y:S01]  /*12610*/  IMAD.MOV.U32 R140, RZ, RZ, R136 ;  /* 0x000000ffff8c7224 */ /* 0x000fe200078e0088 */
[----:B------:R-:W-:-:S02]  /*12620*/  MOV R145, R141 ;  /* 0x0000008d00917202 */ /* 0x000fc40000000f00 */
[----:B------:R-:W-:Y:S02]  /*12630*/  MOV R146, R142 ;  /* 0x0000008e00927202 */ /* 0x000fe40000000f00 */
[----:B------:R-:W-:Y:S02]  /*12640*/  MOV R147, R143 ;  /* 0x0000008f00937202 */ /* 0x000fe40000000f00 */
[----:B------:R-:W-:Y:S02]  /*12650*/  MOV R141, R137 ;  /* 0x00000089008d7202 */ /* 0x000fe40000000f00 */
[----:B------:R-:W-:Y:S02]  /*12660*/  MOV R142, R138 ;  /* 0x0000008a008e7202 */ /* 0x000fe40000000f00 */
[----:B------:R-:W-:Y:S02]  /*12670*/  MOV R143, R139 ;  /* 0x0000008b008f7202 */ /* 0x000fe40000000f00 */
[----:B----4-:R-:W-:Y:S01]  /*12680*/  HMMA.16816.F32.BF16 R136, R4, R28, R192 ;  /* 0x0000001c0488723c */ /* 0x010fe200000418c0 */
[----:B------:R-:W-:Y:S01]  /*12690*/  MOV R106, R156 ;  /* 0x0000009c006a7202 */ /* 0x000fe20000000f00 */
[----:B------:R1:W-:Y:S01]  /*126a0*/  MUFU.EX2 R195, R9 ;  /* 0x0000000900c37308 */ /* 0x0003e20000000800 */
[----:B------:R-:W-:-:S02]  /*126b0*/  MOV R156, R157 ;  /* 0x0000009d009c7202 */ /* 0x000fc40000000f00 */
[----:B------:R-:W-:Y:S01]  /*126c0*/  MOV R157, R158 ;  /* 0x0000009e009d7202 */ /* 0x000fe20000000f00 */
[----:B------:R-:W-:Y:S01]  /*126d0*/  IMAD.MOV.U32 R158, RZ, RZ, R159 ;  /* 0x000000ffff9e7224 */ /* 0x000fe200078e009f */
[----:B------:R-:W-:Y:S02]  /*126e0*/  MOV R159, R107 ;  /* 0x0000006b009f7202 */ /* 0x000fe40000000f00 */
[----:B------:R-:W-:Y:S02]  /*126f0*/  MOV R107, R144 ;  /* 0x00000090006b7202 */ /* 0x000fe40000000f00 */
[----:B------:R-:W-:Y:S01]  /*12700*/  MOV R144, R145 ;  /* 0x0000009100907202 */ /* 0x000fe20000000f00 */
[----:B------:R-:W-:Y:S02]  /*12710*/  IMAD.MOV.U32 R145, RZ, RZ, R146 ;  /* 0x000000ffff917224 */ /* 0x000fe400078e0092 */
[----:B-1----:R-:W-:Y:S01]  /*12720*/  FFMA.FTZ R9, R236, c[0x0][0x23c], -R2 ;  /* 0x00008f00ec097a23 */ /* 0x002fe20000010802 */
[----:B------:R-:W-:-:S03]  /*12730*/  MOV R146, R147 ;  /* 0x0000009300927202 */ /* 0x000fc60000000f00 */
[----:B------:R1:W2:Y:S01]  /*12740*/  MUFU.EX2 R194, R9 ;  /* 0x0000000900c27308 */ /* 0x0002a20000000800 */
[----:B------:R-:W-:Y:S02]  /*12750*/  MOV R147, R140 ;  /* 0x0000008c00937202 */ /* 0x000fe40000000f00 */
[----:B------:R-:W-:Y:S01]  /*12760*/  MOV R140, R141 ;  /* 0x0000008d008c7202 */ /* 0x000fe20000000f00 */
[----:B------:R-:W-:Y:S01]  /*12770*/  IMAD.MOV.U32 R141, RZ, RZ, R142 ;  /* 0x000000ffff8d7224 */ /* 0x000fe200078e008e */
[----:B------:R-:W-:Y:S02]  /*12780*/  MOV R142, R143 ;  /* 0x0000008f008e7202 */ /* 0x000fe40000000f00 */
[----:B------:R-:W-:Y:S01]  /*12790*/  MOV R143, R128 ;  /* 0x00000080008f7202 */ /* 0x000fe20000000f00 */
[----:B-1----:R-:W-:-:S04]  /*127a0*/  FFMA.FTZ R9, R241, c[0x0][0x23c], -R8 ;  /* 0x00008f00f1097a23 */ /* 0x002fc80000010808 */
[----:B------:R1:W-:Y:S01]  /*127b0*/  MUFU.EX2 R192, R9 ;  /* 0x0000000900c07308 */ /* 0x0003e20000000800 */
[----:B------:R-:W-:Y:S01]  /*127c0*/  MOV R128, R129 ;  /* 0x0000008100807202 */ /* 0x000fe20000000f00 */
[----:B------:R-:W-:Y:S01]  /*127d0*/  IMAD.MOV.U32 R129, RZ, RZ, R222 ;  /* 0x000000ffff817224 */ /* 0x000fe200078e00de */
[----:B------:R-:W-:Y:S01]  /*127e0*/  MOV R205, R106 ;  /* 0x0000006a00cd7202 */ /* 0x000fe20000000f00 */
[----:B------:R-:W-:Y:S01]  /*127f0*/  HMMA.16816.F32.BF16 R68, R4, R34, R188 ;  /* 0x000000220444723c */ /* 0x000fe200000418bc */
[----:B------:R-:W-:Y:S01]  /*12800*/  IMAD.MOV.U32 R162, RZ, RZ, R145 ;  /* 0x000000ffffa27224 */ /* 0x000fe200078e0091 */
[----:B------:R-:W-:Y:S01]  /*12810*/  MOV R163, R146 ;  /* 0x0000009200a37202 */ /* 0x000fe20000000f00 */
[----:B------:R-:W-:Y:S01]  /*12820*/  IMAD.MOV.U32 R145, RZ, RZ, R129 ;  /* 0x000000ffff917224 */ /* 0x000fe200078e0081 */
[----:B------:R-:W-:Y:S02]  /*12830*/  MOV R106, R147 ;  /* 0x00000093006a7202 */ /* 0x000fe40000000f00 */
[----:B------:R-:W-:Y:S01]  /*12840*/  MOV R160, R107 ;  /* 0x0000006b00a07202 */ /* 0x000fe20000000f00 */
[----:B------:R-:W-:-:S02]  /*12850*/  IMAD.MOV.U32 R173, RZ, RZ, R158 ;  /* 0x000000ffffad7224 */ /* 0x000fc400078e009e */
[----:B-1----:R-:W-:Y:S01]  /*12860*/  FFMA.FTZ R9, R208, c[0x0][0x23c], -R8 ;  /* 0x00008f00d0097a23 */ /* 0x002fe20000010808 */
[----:B------:R-:W-:Y:S02]  /*12870*/  MOV R175, R156 ;  /* 0x0000009c00af7202 */ /* 0x000fe40000000f00 */
[----:B------:R-:W-:Y:S01]  /*12880*/  MOV R172, R157 ;  /* 0x0000009d00ac7202 */ /* 0x000fe20000000f00 */
[----:B------:R1:W3:Y:S01]  /*12890*/  MUFU.EX2 R193, R9 ;  /* 0x0000000900c17308 */ /* 0x0002e20000000800 */
[----:B------:R-:W-:Y:S02]  /*128a0*/  MOV R189, R128 ;  /* 0x0000008000bd7202 */ /* 0x000fe40000000f00 */
[----:B------:R-:W-:Y:S01]  /*128b0*/  MOV R174, R159 ;  /* 0x0000009f00ae7202 */ /* 0x000fe20000000f00 */
[----:B------:R-:W-:Y:S01]  /*128c0*/  IMAD.MOV.U32 R215, RZ, RZ, R112 ;  /* 0x000000ffffd77224 */ /* 0x000fe200078e0070 */
[----:B------:R-:W-:Y:S02]  /*128d0*/  MOV R146, R130 ;  /* 0x0000008200927202 */ /* 0x000fe40000000f00 */
[----:B------:R-:W-:Y:S01]  /*128e0*/  MOV R161, R144 ;  /* 0x0000009000a17202 */ /* 0x000fe20000000f00 */
[----:B------:R-:W-:Y:S01]  /*128f0*/  HMMA.16816.F32.BF16 R116, R4, R32, R116 ;  /* 0x000000200474723c */ /* 0x000fe20000041874 */
[----:B------:R-:W-:-:S02]  /*12900*/  MOV R147, R131 ;  /* 0x0000008300937202 */ /* 0x000fc40000000f00 */
[----:B------:R-:W-:-:S05]  /*12910*/  MOV R243, R93 ;  /* 0x0000005d00f37202 */ /* 0x000fca0000000f00 */
[C---:B------:R-:W-:Y:S01]  /*12920*/  HMMA.16816.F32.BF16 R132, R4.reuse, R30, R132 ;  /* 0x0000001e0484723c */ /* 0x040fe20000041884 */
[----:B-1----:R-:W-:Y:S01]  /*12930*/  FFMA.FTZ R9, R200, c[0x0][0x23c], -R8 ;  /* 0x00008f00c8097a23 */ /* 0x002fe20000010808 */
[----:B------:R1:W5:Y:S03]  /*12940*/  LDL.LU R222, [R1+0x7c] ;  /* 0x00007c0001de7983 */ /* 0x0003660000300800 */
[----:B------:R4:W-:Y:S03]  /*12950*/  MUFU.EX2 R191, R9 ;  /* 0x0000000900bf7308 */ /* 0x0009e60000000800 */
[----:B------:R-:W-:Y:S01]  /*12960*/  HMMA.16816.F32.BF16 R128, R4, R24, R184 ;  /* 0x000000180480723c */ /* 0x000fe200000418b8 */
[----:B------:R-:W-:-:S06]  /*12970*/  MOV R107, R126 ;  /* 0x0000007e006b7202 */ /* 0x000fcc0000000f00 */
[----:B------:R-:W-:Y:S01]  /*12980*/  MOV R184, R94 ;  /* 0x0000005e00b87202 */ /* 0x000fe20000000f00 */
[----:B----4-:R-:W-:Y:S01]  /*12990*/  FFMA.FTZ R9, R197, c[0x0][0x23c], -R8 ;  /* 0x00008f00c5097a23 */ /* 0x010fe20000010808 */
[----:B------:R-:W-:Y:S01]  /*129a0*/  MOV R186, R125 ;  /* 0x0000007d00ba7202 */ /* 0x000fe20000000f00 */
[----:B------:R-:W-:Y:S02]  /*129b0*/  IMAD.MOV.U32 R187, RZ, RZ, R124 ;  /* 0x000000ffffbb7224 */ /* 0x000fe400078e007c */
[----:B------:R4:W-:Y:S01]  /*129c0*/  MUFU.EX2 R190, R9 ;  /* 0x0000000900be7308 */ /* 0x0009e20000000800 */
[----:B------:R-:W-:Y:S02]  /*129d0*/  MOV R185, R127 ;  /* 0x0000007f00b97202 */ /* 0x000fe40000000f00 */
[----:B------:R-:W-:Y:S01]  /*129e0*/  HMMA.16816.F32.BF16 R124, R4, R26, R180 ;  /* 0x0000001a047c723c */ /* 0x000fe200000418b4 */
[----:B------:R-:W-:Y:S01]  /*129f0*/  MOV R188, R221 ;  /* 0x000000dd00bc7202 */ /* 0x000fe20000000f00 */
[----:B------:R-:W-:Y:S01]  /*12a00*/  IMAD.MOV.U32 R157, RZ, RZ, R141 ;  /* 0x000000ffff9d7224 */ /* 0x000fe200078e008d */
[----:B------:R-:W-:Y:S01]  /*12a10*/  MOV R156, R140 ;  /* 0x0000008c009c7202 */ /* 0x000fe20000000f00 */
[----:B------:R-:W-:Y:S01]  /*12a20*/  IMAD.MOV.U32 R140, RZ, RZ, R92 ;  /* 0x000000ffff8c7224 */ /* 0x000fe200078e005c */
[----:B------:R-:W-:-:S03]  /*12a30*/  MOV R158, R142 ;  /* 0x0000008e009e7202 */ /* 0x000fc60000000f00 */
[----:B------:R-:W-:Y:S01]  /*12a40*/  HMMA.16816.F32.BF16 R120, R4, R20, R120 ;  /* 0x000000140478723c */ /* 0x000fe20000041878 */
[----:B------:R-:W-:-:S07]  /*12a50*/  MOV R182, R189 ;  /* 0x000000bd00b67202 */ /* 0x000fce0000000f00 */
[----:B------:R-:W-:Y:S01]  /*12a60*/  HMMA.16816.F32.BF16 R108, R4, R16, R108 ;  /* 0x00000010046c723c */ /* 0x000fe2000004186c */
[----:B----4-:R-:W-:Y:S01]  /*12a70*/  FFMA.FTZ R9, R184, c[0x0][0x23c], -R3 ;  /* 0x00008f00b8097a23 */ /* 0x010fe20000010803 */
[----:B------:R-:W-:-:S06]  /*12a80*/  MOV R159, R143 ;  /* 0x0000008f009f7202 */ /* 0x000fcc0000000f00 */
[----:B------:R-:W-:Y:S01]  /*12a90*/  HMMA.16816.F32.BF16 R96, R4, R18, R168 ;  /* 0x000000120460723c */ /* 0x000fe200000418a8 */
[----:B------:R4:W-:Y:S01]  /*12aa0*/  MUFU.EX2 R189, R9 ;  /* 0x0000000900bd7308 */ /* 0x0009e20000000800 */
[----:B------:R-:W-:-:S06]  /*12ab0*/  MOV R143, R113 ;  /* 0x00000071008f7202 */ /* 0x000fcc0000000f00 */
[----:B------:R-:W-:Y:S01]  /*12ac0*/  HMMA.16816.F32.BF16 R80, R4, R14, R152 ;  /* 0x0000000e0450723c */ /* 0x000fe20000041898 */
[----:B------:R-:W-:Y:S01]  /*12ad0*/  MOV R142, R114 ;  /* 0x00000072008e7202 */ /* 0x000fe20000000f00 */
[----:B------:R-:W-:Y:S01]  /*12ae0*/  IMAD.MOV.U32 R236, RZ, RZ, R220 ;  /* 0x000000ffffec7224 */ /* 0x000fe200078e00dc */
[----:B------:R-:W-:Y:S01]  /*12af0*/  MOV R141, R115 ;  /* 0x00000073008d7202 */ /* 0x000fe20000000f00 */
[----:B------:R1:W5:Y:S01]  /*12b00*/  LDL.LU R221, [R1+0x78] ;  /* 0x0000780001dd7983 */ /* 0x0003620000300800 */
[----:B------:R-:W-:-:S03]  /*12b10*/  MOV R144, R95 ;  /* 0x0000005f00907202 */ /* 0x000fc60000000f00 */
[C---:B------:R-:W-:Y:S01]  /*12b20*/  HMMA.16816.F32.BF16 R112, R4.reuse, R22, R176 ;  /* 0x000000160470723c */ /* 0x040fe200000418b0 */
[----:B----4-:R-:W-:Y:S01]  /*12b30*/  FFMA.FTZ R9, R239, c[0x0][0x23c], -R3 ;  /* 0x00008f00ef097a23 */ /* 0x010fe20000010803 */
[----:B------:R-:W-:Y:S02]  /*12b40*/  MOV R181, R188 ;  /* 0x000000bc00b57202 */ /* 0x000fe40000000f00 */
[----:B------:R-:W-:Y:S01]  /*12b50*/  MOV R183, R187 ;  /* 0x000000bb00b77202 */ /* 0x000fe20000000f00 */
[----:B------:R4:W1:Y:S01]  /*12b60*/  MUFU.EX2 R188, R9 ;  /* 0x0000000900bc7308 */ /* 0x0008620000000800 */
[----:B------:R-:W-:Y:S01]  /*12b70*/  IMAD.MOV.U32 R184, RZ, RZ, R186 ;  /* 0x000000ffffb87224 */ /* 0x000fe200078e00ba */
[----:B------:R-:W-:Y:S01]  /*12b80*/  MOV R180, R182 ;  /* 0x000000b600b47202 */ /* 0x000fe20000000f00 */
[----:B------:R-:W-:Y:S01]  /*12b90*/  HMMA.16816.F32.BF16 R92, R4, R12, R164 ;  /* 0x0000000c045c723c */ /* 0x000fe200000418a4 */
[----:B------:R-:W-:Y:S01]  /*12ba0*/  MOV R197, R236 ;  /* 0x000000ec00c57202 */ /* 0x000fe20000000f00 */
[----:B------:R1:W5:Y:S05]  /*12bb0*/  LDL.LU R220, [R1+0x74] ;  /* 0x0000740001dc7983 */ /* 0x00036a0000300800 */
[----:B------:R-:W-:-:S02]  /*12bc0*/  F2FP.BF16.PACK_AB R4, R206, R211 ;  /* 0x000000d3ce04723e */ /* 0x000fc400000010ff */
[----:B------:R-:W-:Y:S02]  /*12bd0*/  F2FP.BF16.PACK_AB R5, R196, R198 ;  /* 0x000000c6c405723e */ /* 0x000fe400000010ff */
[----:B------:R-:W-:Y:S02]  /*12be0*/  F2FP.BF16.PACK_AB R6, R204, R207 ;  /* 0x000000cfcc06723e */ /* 0x000fe400000010ff */
[----:B--2---:R-:W-:Y:S01]  /*12bf0*/  F2FP.BF16.PACK_AB R7, R194, R195 ;  /* 0x000000c3c207723e */ /* 0x004fe200000010ff */
[----:B----4-:R-:W-:-:S04]  /*12c00*/  FFMA.FTZ R9, R203, c[0x0][0x23c], -R3 ;  /* 0x00008f00cb097a23 */ /* 0x010fc80000010803 */
[----:B------:R2:W-:Y:S02]  /*12c10*/  MUFU.EX2 R187, R9 ;  /* 0x0000000900bb7308 */ /* 0x0005e40000000800 */
[C---:B------:R-:W-:Y:S08]  /*12c20*/  HMMA.16816.F32.BF16 R76, R4.reuse, R28, R76 ;  /* 0x0000001c044c723c */ /* 0x040ff0000004184c */
[----:B------:R-:W-:Y:S01]  /*12c30*/  HMMA.16816.F32.BF16 R72, R4, R30, R72 ;  /* 0x0000001e0448723c */ /* 0x000fe20000041848 */
[----:B------:R-:W4:Y:S01]  /*12c40*/  LDSM.16.MT88.4 R28, [R218+0x9800] ;  /* 0x00980000da1c783b */ /* 0x000f220000004200 */
[----:B--2---:R-:W-:-:S04]  /*12c50*/  FFMA.FTZ R9, R199, c[0x0][0x23c], -R3 ;  /* 0x00008f00c7097a23 */ /* 0x004fc80000010803 */
[----:B------:R2:W1:Y:S01]  /*12c60*/  MUFU.EX2 R186, R9 ;  /* 0x0000000900ba7308 */ /* 0x0004620000000800 */
[----:B------:R-:W-:Y:S01]  /*12c70*/  MOV R182, R184 ;  /* 0x000000b800b67202 */ /* 0x000fe20000000f00 */
[----:B------:R-:W-:Y:S01]  /*12c80*/  IMAD.MOV.U32 R184, RZ, RZ, R215 ;  /* 0x000000ffffb87224 */ /* 0x000fe200078e00d7 */
[----:B------:R-:W-:Y:S01]  /*12c90*/  MOV R215, R144 ;  /* 0x0000009000d77202 */ /* 0x000fe20000000f00 */
[----:B--2---:R-:W-:Y:S01]  /*12ca0*/  FFMA.FTZ R9, R181, c[0x0][0x23c], -R0 ;  /* 0x00008f00b5097a23 */ /* 0x004fe20000010800 */
[----:B------:R-:W-:Y:S02]  /*12cb0*/  MOV R181, R183 ;  /* 0x000000b700b57202 */ /* 0x000fe40000000f00 */
[----:B------:R-:W-:Y:S02]  /*12cc0*/  MOV R183, R185 ;  /* 0x000000b900b77202 */ /* 0x000fe40000000f00 */
[----:B------:R2:W-:Y:S02]  /*12cd0*/  MUFU.EX2 R185, R9 ;  /* 0x0000000900b97308 */ /* 0x0005e40000000800 */
[----:B------:R-:W-:Y:S01]  /*12ce0*/  MOV R170, R183 ;  /* 0x000000b700aa7202 */ /* 0x000fe20000000f00 */
[----:B------:R-:W-:Y:S01]  /*12cf0*/  IMAD.MOV.U32 R171, RZ, RZ, R184 ;  /* 0x000000ffffab7224 */ /* 0x000fe200078e00b8 */
[----:B------:R-:W-:Y:S01]  /*12d00*/  MOV R144, R219 ;  /* 0x000000db00907202 */ /* 0x000fe20000000f00 */
[----:B------:R-:W-:Y:S01]  /*12d10*/  HMMA.16816.F32.BF16 R40, R4, R12, R40 ;  /* 0x0000000c0428723c */ /* 0x000fe20000041828 */
[----:B------:R-:W-:Y:S01]  /*12d20*/  MOV R169, R182 ;  /* 0x000000b600a97202 */ /* 0x000fe20000000f00 */
[----:B------:R1:W5:Y:S01]  /*12d30*/  LDL.LU R219, [R1+0x70] ;  /* 0x0000700001db7983 */ /* 0x0003620000300800 */
[----:B--2---:R-:W-:-:S04]  /*12d40*/  FFMA.FTZ R9, R180, c[0x0][0x23c], -R0 ;  /* 0x00008f00b4097a23 */ /* 0x004fc80000010800 */
[----:B------:R2:W1:Y:S01]  /*12d50*/  MUFU.EX2 R183, R9 ;  /* 0x0000000900b77308 */ /* 0x0004620000000800 */
[C---:B------:R-:W-:Y:S01]  /*12d60*/  HMMA.16816.F32.BF16 R36, R4.reuse, R14, R36 ;  /* 0x0000000e0424723c */ /* 0x040fe20000041824 */
[----:B------:R-:W-:Y:S01]  /*12d70*/  LDSM.16.MT88.4 R12, [R216+0xb800] ;  /* 0x00b80000d80c783b */ /* 0x000fe20000004200 */
[----:B------:R-:W-:Y:S01]  /*12d80*/  IMAD.MOV.U32 R180, RZ, RZ, R217 ;  /* 0x000000ffffb47224 */ /* 0x000fe200078e00d9 */
[----:B------:R-:W-:Y:S02]  /*12d90*/  MOV R176, R144 ;  /* 0x0000009000b07202 */ /* 0x000fe40000000f00 */
[----:B------:R-:W-:Y:S01]  /*12da0*/  MOV R178, R146 ;  /* 0x0000009200b27202 */ /* 0x000fe20000000f00 */
[----:B------:R1:W5:Y:S02]  /*12db0*/  LDL.LU R217, [R1+0x6c] ;  /* 0x00006c0001d97983 */ /* 0x0003640000300800 */
[----:B------:R-:W-:Y:S01]  /*12dc0*/  HMMA.16816.F32.BF16 R88, R4, R32, R88 ;  /* 0x000000200458723c */ /* 0x000fe20000041858 */
[----:B--2---:R-:W-:-:S07]  /*12dd0*/  FFMA.FTZ R9, R242, c[0x0][0x23c], -R0 ;  /* 0x00008f00f2097a23 */ /* 0x004fce0000010800 */
[----:B------:R-:W-:Y:S01]  /*12de0*/  HMMA.16816.F32.BF16 R84, R4, R34, R148 ;  /* 0x000000220454723c */ /* 0x000fe20000041894 */
[----:B------:R-:W2:Y:S01]  /*12df0*/  LDSM.16.MT88.4 R32, [R216+0x9800] ;  /* 0x00980000d820783b */ /* 0x000ea20000004200 */
[----:B------:R1:W-:Y:S01]  /*12e00*/  MUFU.EX2 R184, R9 ;  /* 0x0000000900b87308 */ /* 0x0003e20000000800 */
[----:B------:R-:W-:-:S05]  /*12e10*/  MOV R177, R145 ;  /* 0x0000009100b17202 */ /* 0x000fca0000000f00 */
[----:B------:R-:W-:Y:S01]  /*12e20*/  HMMA.16816.F32.BF16 R64, R4, R24, R64 ;  /* 0x000000180440723c */ /* 0x000fe20000041840 */
[----:B------:R-:W-:Y:S02]  /*12e30*/  MOV R165, R170 ;  /* 0x000000aa00a57202 */ /* 0x000fe40000000f00 */
[----:B------:R-:W-:-:S05]  /*12e40*/  MOV R166, R171 ;  /* 0x000000ab00a67202 */ /* 0x000fca0000000f00 */
[----:B------:R-:W-:Y:S01]  /*12e50*/  HMMA.16816.F32.BF16 R60, R4, R26, R60 ;  /* 0x0000001a043c723c */ /* 0x000fe2000004183c */
[----:B------:R-:W-:Y:S01]  /*12e60*/  LDSM.16.MT88.4 R24, [R218+0xb800] ;  /* 0x00b80000da18783b */ /* 0x000fe20000004200 */
[----:B-1----:R-:W-:-:S06]  /*12e70*/  FFMA.FTZ R9, R209, c[0x0][0x23c], -R0 ;  /* 0x00008f00d1097a23 */ /* 0x002fcc0000010800 */
[----:B------:R-:W-:Y:S01]  /*12e80*/  HMMA.16816.F32.BF16 R56, R4, R20, R56 ;  /* 0x000000140438723c */ /* 0x000fe20000041838 */
[----:B------:R1:W-:Y:S01]  /*12e90*/  MUFU.EX2 R182, R9 ;  /* 0x0000000900b67308 */ /* 0x0003e20000000800 */
[----:B------:R-:W-:-:S06]  /*12ea0*/  MOV R179, R147 ;  /* 0x0000009300b37202 */ /* 0x000fcc0000000f00 */
[----:B------:R-:W-:Y:S01]  /*12eb0*/  HMMA.16816.F32.BF16 R48, R4, R22, R48 ;  /* 0x000000160430723c */ /* 0x000fe20000041830 */
[----:B------:R-:W2:Y:S01]  /*12ec0*/  LDSM.16.MT88.4 R20, [R216+0xa800] ;  /* 0x00a80000d814783b */ /* 0x000ea20000004200 */
[----:B------:R-:W-:-:S06]  /*12ed0*/  MOV R167, R176 ;  /* 0x000000b000a77202 */ /* 0x000fcc0000000f00 */
[----:B------:R-:W-:Y:S01]  /*12ee0*/  HMMA.16816.F32.BF16 R52, R4, R16, R52 ;  /* 0x000000100434723c */ /* 0x000fe20000041834 */
[----:B-1----:R-:W-:Y:S01]  /*12ef0*/  FFMA.FTZ R9, R169, c[0x0][0x23c], -R2 ;  /* 0x00008f00a9097a23 */ /* 0x002fe20000010802 */
[----:B------:R-:W-:-:S06]  /*12f00*/  MOV R171, R180 ;  /* 0x000000b400ab7202 */ /* 0x000fcc0000000f00 */
[----:B------:R-:W-:Y:S01]  /*12f10*/  HMMA.16816.F32.BF16 R44, R4, R18, R44 ;  /* 0x00000012042c723c */ /* 0x000fe2000004182c */
[----:B------:R-:W1:Y:S01]  /*12f20*/  LDSM.16.MT88.4 R16, [R218+0xa800] ;  /* 0x00a80000da10783b */ /* 0x000e620000004200 */
[----:B------:R-:W-:Y:S01]  /*12f30*/  MOV R180, R181 ;  /* 0x000000b500b47202 */ /* 0x000fe20000000f00 */
[----:B------:R-:W-:Y:S01]  /*12f40*/  IMAD.MOV.U32 R169, RZ, RZ, R178 ;  /* 0x000000ffffa97224 */ /* 0x000fe200078e00b2 */
[----:B------:R-:W-:Y:S01]  /*12f50*/  MOV R168, R177 ;  /* 0x000000b100a87202 */ /* 0x000fe20000000f00 */
[----:B------:R4:W-:Y:S01]  /*12f60*/  MUFU.EX2 R181, R9 ;  /* 0x0000000900b57308 */ /* 0x0009e20000000800 */
[----:B------:R-:W-:Y:S02]  /*12f70*/  MOV R170, R179 ;  /* 0x000000b300aa7202 */ /* 0x000fe40000000f00 */
[----:B---3--:R-:W-:Y:S02]  /*12f80*/  F2FP.BF16.PACK_AB R4, R193, R192 ;  /* 0x000000c0c104723e */ /* 0x008fe400000010ff */
[----:B------:R-:W-:-:S02]  /*12f90*/  F2FP.BF16.PACK_AB R5, R188, R189 ;  /* 0x000000bdbc05723e */ /* 0x000fc400000010ff */
[----:B------:R-:W-:Y:S02]  /*12fa0*/  F2FP.BF16.PACK_AB R6, R190, R191 ;  /* 0x000000bfbe06723e */ /* 0x000fe400000010ff */
[----:B------:R-:W-:Y:S01]  /*12fb0*/  F2FP.BF16.PACK_AB R7, R186, R187 ;  /* 0x000000bbba07723e */ /* 0x000fe200000010ff */
[----:B----4-:R-:W-:Y:S01]  /*12fc0*/  FFMA.FTZ R9, R165, c[0x0][0x23c], -R2 ;  /* 0x00008f00a5097a23 */ /* 0x010fe20000010802 */
[----:B------:R-:W-:Y:S01]  /*12fd0*/  MOV R165, R166 ;  /* 0x000000a600a57202 */ /* 0x000fe20000000f00 */
[----:B------:R-:W-:Y:S01]  /*12fe0*/  IMAD.MOV.U32 R166, RZ, RZ, R167 ;  /* 0x000000ffffa67224 */ /* 0x000fe200078e00a7 */
[----:B------:R-:W-:Y:S02]  /*12ff0*/  MOV R167, R168 ;  /* 0x000000a800a77202 */ /* 0x000fe40000000f00 */
[----:B------:R-:W-:Y:S02]  /*13000*/  MOV R168, R169 ;  /* 0x000000a900a87202 */ /* 0x000fe40000000f00 */
[----:B------:R-:W-:-:S02]  /*13010*/  MOV R169, R170 ;  /* 0x000000aa00a97202 */ /* 0x000fc40000000f00 */
[----:B------:R-:W-:Y:S01]  /*13020*/  MOV R170, R171 ;  /* 0x000000ab00aa7202 */ /* 0x000fe20000000f00 */
[----:B------:R-:W-:Y:S02]  /*13030*/  IMAD.MOV.U32 R171, RZ, RZ, R180 ;  /* 0x000000ffffab7224 */ /* 0x000fe400078e00b4 */
[----:B------:R3:W4:Y:S01]  /*13040*/  MUFU.EX2 R180, R9 ;  /* 0x0000000900b47308 */ /* 0x0007220000000800 */
[C---:B------:R-:W-:Y:S08]  /*13050*/  HMMA.16816.F32.BF16 R176, R4.reuse, R28, R136 ;  /* 0x0000001c04b0723c */ /* 0x040ff00000041888 */
[----:B------:R-:W-:Y:S01]  /*13060*/  HMMA.16816.F32.BF16 R136, R4, R30, R132 ;  /* 0x0000001e0488723c */ /* 0x000fe20000041884 */
[----:B---3--:R-:W-:-:S06]  /*13070*/  FFMA.FTZ R9, R165, c[0x0][0x23c], -R2 ;  /* 0x00008f00a5097a23 */ /* 0x008fcc0000010802 */
[----:B------:R-:W-:Y:S02]  /*13080*/  MOV R133, R107 ;  /* 0x0000006b00857202 */ /* 0x000fe40000000f00 */
[----:B------:R3:W-:Y:S01]  /*13090*/  MUFU.EX2 R107, R9 ;  /* 0x00000009006b7308 */ /* 0x0007e20000000800 */
[----:B------:R-:W-:Y:S02]  /*130a0*/  MOV R134, R174 ;  /* 0x000000ae00867202 */ /* 0x000fe40000000f00 */
[----:B------:R-:W-:Y:S01]  /*130b0*/  MOV R174, R106 ;  /* 0x0000006a00ae7202 */ /* 0x000fe20000000f00 */
[----:B---3--:R-:W-:-:S04]  /*130c0*/  FFMA.FTZ R9, R249, c[0x0][0x23c], -R2 ;  /* 0x00008f00f9097a23 */ /* 0x008fc80000010802 */
[----:B------:R3:W1:Y:S01]  /*130d0*/  MUFU.EX2 R106, R9 ;  /* 0x00000009006a7308 */ /* 0x0006620000000800 */
[----:B------:R-:W-:Y:S01]  /*130e0*/  MOV R209, R205 ;  /* 0x000000cd00d17202 */ /* 0x000fe20000000f00 */
[----:B------:R-:W-:Y:S01]  /*130f0*/  IMAD.MOV.U32 R205, RZ, RZ, R173 ;  /* 0x000000ffffcd7224 */ /* 0x000fe200078e00ad */
[----:B------:R-:W-:Y:S01]  /*13100*/  MOV R135, R172 ;  /* 0x000000ac00877202 */ /* 0x000fe20000000f00 */
[----:B------:R-:W-:Y:S01]  /*13110*/  IMAD.MOV.U32 R173, RZ, RZ, R163 ;  /* 0x000000ffffad7224 */ /* 0x000fe200078e00a3 */
[----:B------:R-:W-:Y:S02]  /*13120*/  MOV R236, R160 ;  /* 0x000000a000ec7202 */ /* 0x000fe40000000f00 */
[----:B------:R-:W-:Y:S02]  /*13130*/  MOV R241, R161 ;  /* 0x000000a100f17202 */ /* 0x000fe40000000f00 */
[----:B------:R-:W-:Y:S01]  /*13140*/  MOV R172, R162 ;  /* 0x000000a200ac7202 */ /* 0x000fe20000000f00 */
[----:B--2---:R-:W-:Y:S01]  /*13150*/  HMMA.16816.F32.BF16 R144, R4, R34, R68 ;  /* 0x000000220490723c */ /* 0x004fe20000041844 */
[----:B------:R-:W-:Y:S01]  /*13160*/  MOV R208, R166 ;  /* 0x000000a600d07202 */ /* 0x000fe20000000f00 */
[----:B------:R-:W-:Y:S01]  /*13170*/  IMAD.MOV.U32 R239, RZ, RZ, R170 ;  /* 0x000000ffffef7224 */ /* 0x000fe200078e00aa */
[----:B------:R-:W-:-:S02]  /*13180*/  MOV R200, R167 ;  /* 0x000000a700c87202 */ /* 0x000fc40000000f00 */
[----:B------:R-:W-:Y:S02]  /*13190*/  MOV R199, R168 ;  /* 0x000000a800c77202 */ /* 0x000fe40000000f00 */
[----:B------:R-:W-:Y:S01]  /*131a0*/  MOV R203, R169 ;  /* 0x000000a900cb7202 */ /* 0x000fe20000000f00 */
[----:B------:R-:W-:Y:S01]  /*131b0*/  HMMA.16816.F32.BF16 R160, R4, R12, R108 ;  /* 0x0000000c04a0723c */ /* 0x000fe2000004186c */
[----:B------:R-:W-:Y:S01]  /*131c0*/  MOV R242, R171 ;  /* 0x000000ab00f27202 */ /* 0x000fe20000000f00 */
[----:B---3--:R-:W-:-:S06]  /*131d0*/  FFMA.FTZ R9, R252, c[0x0][0x23c], -R8 ;  /* 0x00008f00fc097a23 */ /* 0x008fcc0000010808 */
[C---:B------:R-:W-:Y:S08]  /*131e0*/  HMMA.16816.F32.BF16 R108, R4.reuse, R14, R96 ;  /* 0x0000000e046c723c */ /* 0x040ff00000041860 */
[C---:B------:R-:W-:Y:S08]  /*131f0*/  HMMA.16816.F32.BF16 R116, R4.reuse, R32, R116 ;  /* 0x000000200474723c */ /* 0x040ff00000041874 */
[C---:B------:R-:W-:Y:S08]  /*13200*/  HMMA.16816.F32.BF16 R148, R4.reuse, R20, R128 ;  /* 0x000000140494723c */ /* 0x040ff00000041880 */
[----:B------:R-:W-:Y:S01]  /*13210*/  HMMA.16816.F32.BF16 R152, R4, R22, R124 ;  /* 0x000000160498723c */ /* 0x000fe2000004187c */
[----:B------:R-:W-:Y:S01]  /*13220*/  MOV R249, R135 ;  /* 0x0000008700f97202 */ /* 0x000fe20000000f00 */
[----:B------:R-:W-:-:S06]  /*13230*/  IMAD.MOV.U32 R132, RZ, RZ, R209 ;  /* 0x000000ffff847224 */ /* 0x000fcc00078e00d1 */
[C---:B-1----:R-:W-:Y:S01]  /*13240*/  HMMA.16816.F32.BF16 R164, R4.reuse, R16, R120 ;  /* 0x0000001004a4723c */ /* 0x042fe20000041878 */
[----:B------:R-:W1:Y:S07]  /*13250*/  LDSM.16.MT88.4 R124, [R216+0x9c00] ;  /* 0x009c0000d87c783b */ /* 0x000e6e0000004200 */
[C---:B------:R-:W-:Y:S08]  /*13260*/  HMMA.16816.F32.BF16 R168, R4.reuse, R18, R112 ;  /* 0x0000001204a8723c */ /* 0x040ff00000041870 */
[C---:B------:R-:W-:Y:S08]  /*13270*/  HMMA.16816.F32.BF16 R96, R4.reuse, R24, R92 ;  /* 0x000000180460723c */ /* 0x040ff0000004185c */
[----:B------:R-:W-:Y:S01]  /*13280*/  HMMA.16816.F32.BF16 R68, R4, R26, R80 ;  /* 0x0000001a0444723c */ /* 0x000fe20000041850 */
[----:B------:R-:W-:-:S06]  /*13290*/  MOV R123, R134 ;  /* 0x00000086007b7202 */ /* 0x000fcc0000000f00 */
[----:B------:R-:W-:Y:S02]  /*132a0*/  F2FP.BF16.PACK_AB R4, R183, R185 ;  /* 0x000000b9b704723e */ /* 0x000fe400000010ff */
[----:B----4-:R-:W-:Y:S02]  /*132b0*/  F2FP.BF16.PACK_AB R5, R180, R181 ;  /* 0x000000b5b405723e */ /* 0x010fe400000010ff */
[----:B------:R-:W-:Y:S02]  /*132c0*/  F2FP.BF16.PACK_AB R6, R182, R184 ;  /* 0x000000b8b606723e */ /* 0x000fe400000010ff */
[----:B------:R-:W-:Y:S01]  /*132d0*/  F2FP.BF16.PACK_AB R7, R106, R107 ;  /* 0x0000006b6a07723e */ /* 0x000fe200000010ff */
[----:B------:R-:W-:Y:S06]  /*132e0*/  LDSM.16.MT88.4 R80, [R216+0xbc00] ;  /* 0x00bc0000d850783b */ /* 0x000fec0000004200 */
        /* <DEDUP_REMOVED lines=12> */
[----:B------:R-:W-:Y:S01]  /*133b0*/  HMMA.16816.F32.BF16 R48, R4, R18, R48 ;  /* 0x000000120430723c */ /* 0x000fe20000041830 */
[----:B--2---:R-:W-:-:S06]  /*133c0*/  FFMA.FTZ R8, R250, c[0x0][0x23c], -R3 ;  /* 0x00008f00fa087a23 */ /* 0x004fcc0000010803 */
[----:B------:R2:W4:Y:S01]  /*133d0*/  MUFU.EX2 R22, R8 ;  /* 0x0000000800167308 */ /* 0x0005220000000800 */
[----:B------:R-:W-:Y:S01]  /*133e0*/  HMMA.16816.F32.BF16 R128, R4, R28, R76 ;  /* 0x0000001c0480723c */ /* 0x000fe2000004184c */
[----:B------:R-:W-:Y:S01]  /*133f0*/  MOV R121, R132 ;  /* 0x0000008400797202 */ /* 0x000fe20000000f00 */
[--C-:B--2---:R-:W-:Y:S02]  /*13400*/  FFMA.FTZ R8, R213, c[0x0][0x23c], -R3.reuse ;  /* 0x00008f00d5087a23 */ /* 0x104fe40000010803 */
[----:B------:R-:W-:-:S04]  /*13410*/  FFMA.FTZ R3, R210, c[0x0][0x23c], -R3 ;  /* 0x00008f00d2037a23 */ /* 0x000fc80000010803 */
[----:B------:R2:W-:Y:S01]  /*13420*/  MUFU.EX2 R20, R3 ;  /* 0x0000000300147308 */ /* 0x0005e20000000800 */
[----:B------:R-:W-:Y:S01]  /*13430*/  HMMA.16816.F32.BF16 R28, R4, R30, R72 ;  /* 0x0000001e041c723c */ /* 0x000fe20000041848 */
[----:B------:R-:W-:-:S07]  /*13440*/  MOV R133, R199 ;  /* 0x000000c700857202 */ /* 0x000fce0000000f00 */
[----:B------:R-:W-:Y:S01]  /*13450*/  HMMA.16816.F32.BF16 R56, R4, R16, R56 ;  /* 0x000000100438723c */ /* 0x000fe20000041838 */
[----:B--2---:R-:W-:-:S07]  /*13460*/  FFMA.FTZ R3, R123, c[0x0][0x23c], -R0 ;  /* 0x00008f007b037a23 */ /* 0x004fce0000010800 */
[C---:B------:R-:W-:Y:S01]  /*13470*/  HMMA.16816.F32.BF16 R52, R4.reuse, R12, R52 ;  /* 0x0000000c0434723c */ /* 0x040fe20000041834 */
[----:B------:R2:W-:Y:S07]  /*13480*/  MUFU.EX2 R19, R3 ;  /* 0x0000000300137308 */ /* 0x0005ee0000000800 */
[----:B------:R-:W-:Y:S01]  /*13490*/  HMMA.16816.F32.BF16 R44, R4, R14, R44 ;  /* 0x0000000e042c723c */ /* 0x000fe2000004182c */
[----:B------:R-:W-:-:S07]  /*134a0*/  MOV R135, R242 ;  /* 0x000000f200877202 */ /* 0x000fce0000000f00 */
[----:B------:R-:W-:Y:S01]  /*134b0*/  HMMA.16816.F32.BF16 R40, R4, R24, R40 ;  /* 0x000000180428723c */ /* 0x000fe20000041828 */
[----:B--2---:R-:W-:-:S07]  /*134c0*/  FFMA.FTZ R3, R249, c[0x0][0x23c], -R0 ;  /* 0x00008f00f9037a23 */ /* 0x004fce0000010800 */
[----:B------:R-:W-:Y:S01]  /*134d0*/  HMMA.16816.F32.BF16 R36, R4, R26, R36 ;  /* 0x0000001a0424723c */ /* 0x000fe20000041824 */
[----:B------:R-:W2:Y:S01]  /*134e0*/  LDSM.16.MT88.4 R4, [R218+0xbc00] ;  /* 0x00bc0000da04783b */ /* 0x000ea20000004200 */
[----:B------:R1:W-:Y:S01]  /*134f0*/  MUFU.EX2 R16, R3 ;  /* 0x0000000300107308 */ /* 0x0003e20000000800 */
[----:B------:R-:W-:Y:S01]  /*13500*/  IMAD.MOV.U32 R134, RZ, RZ, R215 ;  /* 0x000000ffff867224 */ /* 0x000fe200078e00d7 */
[----:B------:R-:W-:Y:S02]  /*13510*/  MOV R122, R133 ;  /* 0x00000085007a7202 */ /* 0x000fe40000000f00 */
[----:B------:R-:W-:Y:S02]  /*13520*/  MOV R242, R208 ;  /* 0x000000d000f27202 */ /* 0x000fe40000000f00 */
[----:B------:R-:W-:Y:S02]  /*13530*/  MOV R208, R141 ;  /* 0x0000008d00d07202 */ /* 0x000fe40000000f00 */
[----:B------:R-:W-:Y:S01]  /*13540*/  MOV R252, R122 ;  /* 0x0000007a00fc7202 */ /* 0x000fe20000000f00 */
[----:B-1----:R-:W-:-:S02]  /*13550*/  FFMA.FTZ R3, R121, c[0x0][0x23c], -R0 ;  /* 0x00008f0079037a23 */ /* 0x002fc40000010800 */
[----:B------:R-:W-:Y:S01]  /*13560*/  FFMA.FTZ R0, R251, c[0x0][0x23c], -R0 ;  /* 0x00008f00fb007a23 */ /* 0x000fe20000010800 */
[----:B------:R-:W-:-:S03]  /*13570*/  MOV R123, R134 ;  /* 0x00000086007b7202 */ /* 0x000fc60000000f00 */
[----:B------:R1:W-:Y:S01]  /*13580*/  MUFU.EX2 R17, R0 ;  /* 0x0000000000117308 */ /* 0x0003e20000000800 */
[----:B------:R-:W-:Y:S01]  /*13590*/  MOV R133, R208 ;  /* 0x000000d000857202 */ /* 0x000fe20000000f00 */
[----:B------:R-:W-:-:S03]  /*135a0*/  IMAD.MOV.U32 R76, RZ, RZ, R123 ;  /* 0x000000ffff4c7224 */ /* 0x000fc600078e007b */
[----:B------:R-:W-:-:S03]  /*135b0*/  MOV R77, R133 ;  /* 0x00000085004d7202 */ /* 0x000fc60000000f00 */
[----:B------:R-:W2:Y:S01]  /*135c0*/  MUFU.EX2 R33, R9 ;  /* 0x0000000900217308 */ /* 0x000ea20000000800 */
[----:B-1----:R-:W-:-:S07]  /*135d0*/  FFMA.FTZ R0, R135, c[0x0][0x23c], -R2 ;  /* 0x00008f0087007a23 */ /* 0x002fce0000010802 */
[----:B------:R-:W1:Y:S01]  /*135e0*/  MUFU.EX2 R21, R8 ;  /* 0x0000000800157308 */ /* 0x000e620000000800 */
[----:B------:R-:W-:-:S07]  /*135f0*/  MOV R199, R200 ;  /* 0x000000c800c77202 */ /* 0x000fce0000000f00 */
[----:B------:R1:W-:Y:S01]  /*13600*/  MUFU.EX2 R15, R0 ;  /* 0x00000000000f7308 */ /* 0x0003e20000000800 */
[----:B------:R-:W-:Y:S02]  /*13610*/  MOV R200, R140 ;  /* 0x0000008c00c87202 */ /* 0x000fe40000000f00 */
[----:B------:R-:W-:Y:S01]  /*13620*/  MOV R209, R243 ;  /* 0x000000f300d17202 */ /* 0x000fe20000000f00 */
[----:B------:R-:W-:Y:S01]  /*13630*/  IMAD.MOV.U32 R134, RZ, RZ, R156 ;  /* 0x000000ffff867224 */ /* 0x000fe200078e009c */
[----:B------:R-:W-:Y:S01]  /*13640*/  MOV R208, R172 ;  /* 0x000000ac00d07202 */ /* 0x000fe20000000f00 */
[----:B------:R-:W-:Y:S02]  /*13650*/  IMAD.MOV.U32 R132, RZ, RZ, R200 ;  /* 0x000000ffff847224 */ /* 0x000fe400078e00c8 */
[----:B-1----:R-:W-:-:S04]  /*13660*/  FFMA.FTZ R0, R252, c[0x0][0x23c], -R2 ;  /* 0x00008f00fc007a23 */ /* 0x002fc80000010802 */
[----:B------:R1:W1:Y:S01]  /*13670*/  MUFU.EX2 R14, R0 ;  /* 0x00000000000e7308 */ /* 0x0002620000000800 */
[----:B------:R-:W-:Y:S02]  /*13680*/  MOV R249, R209 ;  /* 0x000000d100f97202 */ /* 0x000fe40000000f00 */
[----:B------:R-:W-:Y:S02]  /*13690*/  MOV R200, R173 ;  /* 0x000000ad00c87202 */ /* 0x000fe40000000f00 */
[----:B------:R-:W-:-:S03]  /*136a0*/  MOV R209, R174 ;  /* 0x000000ae00d17202 */ /* 0x000fc60000000f00 */
[----:B------:R-:W2:Y:S01]  /*136b0*/  MUFU.EX2 R18, R3 ;  /* 0x0000000300127308 */ /* 0x000ea20000000800 */
[----:B------:R-:W-:Y:S01]  /*136c0*/  MOV R172, R157 ;  /* 0x0000009d00ac7202 */ /* 0x000fe20000000f00 */
[--C-:B-1----:R-:W-:Y:S02]  /*136d0*/  FFMA.FTZ R0, R76, c[0x0][0x23c], -R2.reuse ;  /* 0x00008f004c007a23 */ /* 0x102fe40000010802 */
[----:B------:R-:W-:-:S04]  /*136e0*/  FFMA.FTZ R2, R77, c[0x0][0x23c], -R2 ;  /* 0x00008f004d027a23 */ /* 0x000fc80000010802 */
[----:B------:R1:W-:Y:S01]  /*136f0*/  MUFU.EX2 R13, R0 ;  /* 0x00000000000d7308 */ /* 0x0003e20000000800 */
[----:B------:R-:W-:Y:S02]  /*13700*/  MOV R173, R158 ;  /* 0x0000009e00ad7202 */ /* 0x000fe40000000f00 */
[----:B------:R-:W-:Y:S02]  /*13710*/  MOV R174, R159 ;  /* 0x0000009f00ae7202 */ /* 0x000fe40000000f00 */
[----:B------:R-:W-:-:S03]  /*13720*/  MOV R79, R172 ;  /* 0x000000ac004f7202 */ /* 0x000fc60000000f00 */
[----:B------:R1:W1:Y:S01]  /*13730*/  MUFU.EX2 R12, R2 ;  /* 0x00000002000c7308 */ /* 0x0002620000000800 */
[----:B------:R-:W-:Y:S01]  /*13740*/  MOV R78, R134 ;  /* 0x00000086004e7202 */ /* 0x000fe20000000f00 */
[----:B------:R-:W-:Y:S01]  /*13750*/  IMAD.MOV.U32 R88, RZ, RZ, R173 ;  /* 0x000000ffff587224 */ /* 0x000fe200078e00ad */
[----:B------:R-:W-:Y:S02]  /*13760*/  MOV R89, R174 ;  /* 0x000000ae00597202 */ /* 0x000fe40000000f00 */
[----:B---3--:R-:W-:Y:S02]  /*13770*/  F2FP.BF16.PACK_AB R92, R35, R34 ;  /* 0x00000022235c723e */ /* 0x008fe400000010ff */
[----:B----4-:R-:W-:Y:S02]  /*13780*/  F2FP.BF16.PACK_AB R93, R22, R23 ;  /* 0x00000017165d723e */ /* 0x010fe400000010ff */
[----:B--2---:R-:W-:Y:S02]  /*13790*/  F2FP.BF16.PACK_AB R94, R32, R33 ;  /* 0x00000021205e723e */ /* 0x004fe400000010ff */
[----:B------:R-:W-:-:S02]  /*137a0*/  F2FP.BF16.PACK_AB R95, R20, R21 ;  /* 0x00000015145f723e */ /* 0x000fc400000010ff */
[----:B------:R-:W-:Y:S02]  /*137b0*/  MOV R91, R132 ;  /* 0x00000084005b7202 */ /* 0x000fe40000000f00 */
[----:B------:R-:W-:Y:S01]  /*137c0*/  MOV R90, R175 ;  /* 0x000000af005a7202 */ /* 0x000fe20000000f00 */
[----:B------:R-:W-:Y:S01]  /*137d0*/  IMAD.MOV.U32 R250, RZ, RZ, R88 ;  /* 0x000000fffffa7224 */ /* 0x000fe200078e0058 */
[----:B------:R-:W-:Y:S01]  /*137e0*/  MOV R201, R79 ;  /* 0x0000004f00c97202 */ /* 0x000fe20000000f00 */
[----:B-1----:R-:W-:Y:S01]  /*137f0*/  FFMA.FTZ R0, R209, R100, R249 ;  /* 0x00000064d1007223 */ /* 0x002fe200000100f9 */
[----:B------:R-:W-:Y:S01]  /*13800*/  MOV R202, R78 ;  /* 0x0000004e00ca7202 */ /* 0x000fe20000000f00 */
[----:B------:R-:W-:Y:S01]  /*13810*/  IMAD.MOV.U32 R215, RZ, RZ, R143 ;  /* 0x000000ffffd77224 */ /* 0x000fe200078e008f */
[----:B------:R-:W-:Y:S01]  /*13820*/  MOV R9, R89 ;  /* 0x0000005900097202 */ /* 0x000fe20000000f00 */
[----:B------:R-:W-:Y:S01]  /*13830*/  HMMA.16816.F32.BF16 R116, R92, R124, R116 ;  /* 0x0000007c5c74723c */ /* 0x000fe20000041874 */
[----:B------:R-:W-:Y:S01]  /*13840*/  MOV R252, R90 ;  /* 0x0000005a00fc7202 */ /* 0x000fe20000000f00 */
[----:B------:R-:W-:Y:S01]  /*13850*/  LDSM.16.MT88.4 R156, [R216+0xac00] ;  /* 0x00ac0000d89c783b */ /* 0x000fe20000004200 */
[----:B------:R-:W-:Y:S01]  /*13860*/  MOV R212, R91 ;  /* 0x0000005b00d47202 */ /* 0x000fe20000000f00 */
[----:B------:R-:W-:-:S02]  /*13870*/  FFMA.FTZ R11, R201, R11, R250 ;  /* 0x0000000bc90b7223 */ /* 0x000fc400000100fa */
[----:B------:R-:W-:Y:S01]  /*13880*/  FFMA.FTZ R3, R202, R10, R9 ;  /* 0x0000000aca037223 */ /* 0x000fe20000010009 */
[----:B------:R-:W-:Y:S01]  /*13890*/  MOV R243, R142 ;  /* 0x0000008e00f37202 */ /* 0x000fe20000000f00 */
[----:B------:R-:W-:Y:S01]  /*138a0*/  HMMA.16816.F32.BF16 R88, R92, R4, R96 ;  /* 0x000000045c58723c */ /* 0x000fe20000041860 */
[----:B------:R-:W-:Y:S01]  /*138b0*/  FFMA.FTZ R2, R252, R101, R212 ;  /* 0x00000065fc027223 */ /* 0x000fe200000100d4 */
[----:B------:R-:W1:Y:S01]  /*138c0*/  LDSM.16.MT88.4 R140, [R218+0x9c00] ;  /* 0x009c0000da8c783b */ /* 0x000e620000004200 */
[----:B------:R-:W-:-:S03]  /*138d0*/  FADD.FTZ R11, R242, R11 ;  /* 0x0000000bf20b7221 */ /* 0x000fc60000010000 */
[----:B------:R-:W2:Y:S01]  /*138e0*/  LDSM.16.MT88.4 R172, [R218+0xac00] ;  /* 0x00ac0000daac783b */ /* 0x000ea20000004200 */
[----:B------:R-:W-:Y:S02]  /*138f0*/  F2FP.BF16.PACK_AB R96, R16, R19 ;  /* 0x000000131060723e */ /* 0x000fe400000010ff */
[----:B------:R-:W-:Y:S02]  /*13900*/  F2FP.BF16.PACK_AB R97, R14, R15 ;  /* 0x0000000f0e61723e */ /* 0x000fe400000010ff */
[----:B------:R-:W-:Y:S02]  /*13910*/  F2FP.BF16.PACK_AB R98, R17, R18 ;  /* 0x000000121162723e */ /* 0x000fe400000010ff */
[----:B------:R-:W-:Y:S01]  /*13920*/  F2FP.BF16.PACK_AB R99, R12, R13 ;  /* 0x0000000d0c63723e */ /* 0x000fe200000010ff */
[----:B------:R-:W-:Y:S02]  /*13930*/  FADD.FTZ R10, R199, R3 ;  /* 0x00000003c70a7221 */ /* 0x000fe40000010000 */
[----:B------:R-:W-:Y:S01]  /*13940*/  FADD.FTZ R9, R203, R2 ;  /* 0x00000002cb097221 */ /* 0x000fe20000010000 */
[----:B------:R-:W-:Y:S01]  /*13950*/  HMMA.16816.F32.BF16 R120, R92, R126, R144 ;  /* 0x0000007e5c78723c */ /* 0x000fe20000041890 */
[----:B------:R-:W-:-:S02]  /*13960*/  FADD.FTZ R8, R239, R0 ;  /* 0x00000000ef087221 */ /* 0x000fc40000010000 */
[----:B------:R-:W-:Y:S02]  /*13970*/  FADD.FTZ R3, R197, R11 ;  /* 0x0000000bc5037221 */ /* 0x000fe40000010000 */
[----:B------:R-:W-:-:S03]  /*13980*/  FADD.FTZ R2, R200, R10 ;  /* 0x0000000ac8027221 */ /* 0x000fc60000010000 */
[----:B------:R-:W-:Y:S01]  /*13990*/  HMMA.16816.F32.BF16 R112, R96, R124, R112 ;  /* 0x0000007c6070723c */ /* 0x000fe20000041870 */
[----:B------:R-:W-:Y:S02]  /*139a0*/  FADD.FTZ R0, R208, R9 ;  /* 0x00000009d0007221 */ /* 0x000fe40000010000 */
[----:B------:R-:W-:-:S05]  /*139b0*/  FADD.FTZ R3, R236, R3 ;  /* 0x00000003ec037221 */ /* 0x000fca0000010000 */
[----:B------:R-:W-:Y:S01]  /*139c0*/  HMMA.16816.F32.BF16 R124, R96, R126, R84 ;  /* 0x0000007e607c723c */ /* 0x000fe20000041854 */
[----:B------:R-:W-:Y:S02]  /*139d0*/  FADD.FTZ R2, R205, R2 ;  /* 0x00000002cd027221 */ /* 0x000fe40000010000 */
[----:B------:R-:W-:-:S05]  /*139e0*/  FADD.FTZ R0, R215, R0 ;  /* 0x00000000d7007221 */ /* 0x000fca0000010000 */
        /* <DEDUP_REMOVED lines=51> */
[----:B------:R3:W-:Y:S01]  /*13d20*/  STL [R1+0x20], R4 ;  /* 0x0000200401007387 */ /* 0x0007e20000100800 */
[C---:B-1----:R-:W-:Y:S03]  /*13d30*/  HMMA.16816.F32.BF16 R132, R92.reuse, R140, R176 ;  /* 0x0000008c5c84723c */ /* 0x042fe600000418b0 */
[----:B------:R3:W-:Y:S04]  /*13d40*/  STL [R1+0x28], R3 ;  /* 0x0000280301007387 */ /* 0x0007e80000100800 */
[----:B------:R3:W-:Y:S01]  /*13d50*/  STL [R1+0x24], R2 ;  /* 0x0000240201007387 */ /* 0x0007e20000100800 */
[C---:B------:R-:W-:Y:S03]  /*13d60*/  HMMA.16816.F32.BF16 R136, R92.reuse, R142, R136 ;  /* 0x0000008e5c88723c */ /* 0x040fe60000041888 */
[----:B------:R3:W-:Y:S05]  /*13d70*/  STL [R1+0x2c], R0 ;  /* 0x00002c0001007387 */ /* 0x0007ea0000100800 */
[C---:B------:R-:W-:Y:S08]  /*13d80*/  HMMA.16816.F32.BF16 R148, R92.reuse, R156, R148 ;  /* 0x0000009c5c94723c */ /* 0x040ff00000041894 */
[C---:B------:R-:W-:Y:S08]  /*13d90*/  HMMA.16816.F32.BF16 R152, R92.reuse, R158, R152 ;  /* 0x0000009e5c98723c */ /* 0x040ff00000041898 */
[C---:B--2---:R-:W-:Y:S08]  /*13da0*/  HMMA.16816.F32.BF16 R164, R92.reuse, R172, R164 ;  /* 0x000000ac5ca4723c */ /* 0x044ff000000418a4 */
        /* <DEDUP_REMOVED lines=13> */
[----:B------:R-:W-:-:S07]  /*13e80*/  MOV R101, R244 ;  /* 0x000000f400657202 */ /* 0x000fce0000000f00 */
.L_x_239:
[----:B-1-3--:R-:W2:Y:S02]  /*13e90*/  LDL R0, [R1+0x30] ;  /* 0x0000300001007983 */ /* 0x00aea40000100800 */
[----:B--2---:R-:W-:-:S13]  /*13ea0*/  ISETP.GT.AND P0, PT, R101, R0, PT ;  /* 0x000000006500720c */ /* 0x004fda0003f04270 */
[----:B------:R-:W-:Y:S05]  /*13eb0*/  @!P0 BRA `(.L_x_246) ;  /* 0x00005af000008947 */ /* 0x000fea0003800000 */
[----:B------:R-:W2:Y:S01]  /*13ec0*/  LDL R0, [R1+0x5c] ;  /* 0x00005c0001007983 */ /* 0x000ea20000100800 */
[----:B------:R-:W-:Y:S01]  /*13ed0*/  IMAD.MOV.U32 R100, RZ, RZ, R104 ;  /* 0x000000ffff647224 */ /* 0x000fe200078e0068 */
[----:B------:R-:W-:Y:S01]  /*13ee0*/  MOV R107, R102 ;  /* 0x00000066006b7202 */ /* 0x000fe20000000f00 */
[----:B------:R-:W-:Y:S01]  /*13ef0*/  IMAD.MOV.U32 R3, RZ, RZ, R105 ;  /* 0x000000ffff037224 */ /* 0x000fe200078e0069 */
[----:B------:R-:W3:Y:S01]  /*13f00*/  LDL.LU.64 R6, [R1+0x10] ;  /* 0x0000100001067983 */ /* 0x000ee20000300a00 */
[----:B------:R-:W-:-:S03]  /*13f10*/  IMAD.MOV.U32 R106, RZ, RZ, R103 ;  /* 0x000000ffff6a7224 */ /* 0x000fc600078e0067 */
[----:B------:R-:W3:Y:S04]  /*13f20*/  LDL.LU.64 R4, [R1+0x18] ;  /* 0x0000180001047983 */ /* 0x000ee80000300a00 */
[----:B------:R-:W4:Y:S01]  /*13f30*/  LDL.64 R8, [R1+0x40] ;  /* 0x0000400001087983 */ /* 0x000f220000100a00 */
[----:B--2---:R-:W-:-:S03]  /*13f40*/  MOV R2, R0 ;  /* 0x0000000000027202 */ /* 0x004fc60000000f00 */
[----:B------:R-:W2:Y:S01]  /*13f50*/  LDL R0, [R1+0x60] ;  /* 0x0000600001007983 */ /* 0x000ea20000100800 */
[----:B---3--:R-:W-:-:S05]  /*13f60*/  IMAD.MOV.U32 R5, RZ, RZ, R7 ;  /* 0x000000ffff057224 */ /* 0x008fca00078e0007 */
[----:B------:R1:W-:Y:S01]  /*13f70*/  STL.64 [R1+0x38], R4 ;  /* 0x0000380401007387 */ /* 0x0003e20000100a00 */
[----:B----4-:R-:W-:Y:S02]  /*13f80*/  ISETP.GE.AND P6, PT, R8, c[0x0][0x220], PT ;  /* 0x0000880008007a0c */ /* 0x010fe40003fc6270 */
[----:B------:R-:W-:Y:S02]  /*13f90*/  ISETP.GE.AND P5, PT, R2, c[0x0][0x220], PT ;  /* 0x0000880002007a0c */ /* 0x000fe40003fa6270 */
[----:B--2---:R-:W-:Y:S01]  /*13fa0*/  ISETP.GE.AND P4, PT, R0, c[0x0][0x220], PT ;  /* 0x0000880000007a0c */ /* 0x004fe20003f86270 */
[----:B-1----:R-:W-:Y:S05]  /*13fb0*/  BRA `(.L_x_247) ;  /* 0x000003a000007947 */ /* 0x002fea0003800000 */
.L_x_249:
        /* <DEDUP_REMOVED lines=58> */
.L_x_247:
[----:B------:R-:W2:Y:S01]  /*14360*/  LDL.64 R4, [R1+0x38] ;  /* 0x0000380001047983 */ /* 0x000ea20000100a00 */
[----:B------:R-:W-:Y:S04]  /*14370*/  DEPBAR.LE SB0, 0x0 ;  /* 0x000080000000791a */ /* 0x000fe80000000000 */
[----:B------:R-:W-:Y:S01]  /*14380*/  IADD3 R236, R101, -0x1, RZ ;  /* 0xffffffff65ec7810 */ /* 0x000fe20007ffe0ff */
[----:B------:R-:W-:Y:S03]  /*14390*/  BAR.SYNC.DEFER_BLOCKING 0x0 ;  /* 0x0000000000007b1d */ /* 0x000fe60000010000 */
[----:B------:R-:W-:Y:S01]  /*143a0*/  SHF.R.S32.HI R2, RZ, 0x1f, R236 ;  /* 0x0000001fff027819 */ /* 0x000fe200000114ec */
[----:B------:R-:W-:Y:S04]  /*143b0*/  IMAD R0, R236, UR6, RZ ;  /* 0x00000006ec007c24 */ /* 0x000fe8000f8e02ff */
        /* <DEDUP_REMOVED lines=51> */
[----:B-----5:R-:W-:Y:S06]  /*146f0*/  LDSM.16.M88.4 R64, [R220] ;  /* 0x00000000dc40783b */ /* 0x020fec0000000200 */
[----:B-1----:R-:W3:Y:S06]  /*14700*/  LDSM.16.M88.4 R16, [R217+0x6000] ;  /* 0x00600000d910783b */ /* 0x002eec0000000200 */
        /* <DEDUP_REMOVED lines=134> */
.L_x_248:
[----:B------:R-:W2:Y:S08]  /*14f70*/  S2R R0, SR_TID.X ;  /* 0x0000000000007919 */ /* 0x000eb00000002100 */
[----:B------:R-:W-:Y:S04]  /*14f80*/  STL [R1+0x7c], R223 ;  /* 0x00007cdf01007387 */ /* 0x000fe80000100800 */
[----:B------:R-:W-:Y:S04]  /*14f90*/  STL [R1+0x78], R221 ;  /* 0x000078dd01007387 */ /* 0x000fe80000100800 */
[----:B------:R-:W-:Y:S04]  /*14fa0*/  STL [R1+0x74], R220 ;  /* 0x000074dc01007387 */ /* 0x000fe80000100800 */
[----:B------:R-:W-:Y:S01]  /*14fb0*/  STL [R1+0x70], R219 ;  /* 0x000070db01007387 */ /* 0x000fe20000100800 */
[----:B--2---:R-:W-:Y:S03]  /*14fc0*/  IMAD.SHL.U32 R0, R0, 0x2, RZ ;  /* 0x0000000200007824 */ /* 0x004fe600078e00ff */
[----:B------:R2:W-:Y:S02]  /*14fd0*/  STL [R1+0x6c], R217 ;  /* 0x00006cd901007387 */ /* 0x0005e40000100800 */
[----:B------:R-:W-:Y:S02]  /*14fe0*/  LOP3.LUT R0, R0, 0x6, RZ, 0xc0, !PT ;  /* 0x0000000600007812 */ /* 0x000fe400078ec0ff */
[----:B------:R-:W-:Y:S03]  /*14ff0*/  STL [R1+0x80], R236 ;  /* 0x000080ec01007387 */ /* 0x000fe60000100800 */
[----:B------:R-:W-:Y:S01]  /*15000*/  IMAD R0, R236, 0x40, R0 ;  /* 0x00000040ec007824 */ /* 0x000fe200078e0200 */
[----:B------:R-:W-:Y:S03]  /*15010*/  STL [R1+0x84], R226 ;  /* 0x000084e201007387 */ /* 0x000fe60000100800 */
[----:B------:R-:W-:Y:S01]  /*15020*/  IMAD.IADD R2, R226, 0x1, -R0 ;  /* 0x00000001e2027824 */ /* 0x000fe200078e0a00 */
[----:B------:R-:W-:Y:S01]  /*15030*/  IADD3 R101, R225, -R0, RZ ;  /* 0x80000000e1657210 */ /* 0x000fe20007ffe0ff */
[----:B------:R-:W-:Y:S01]  /*15040*/  STL [R1+0x88], R225 ;  /* 0x000088e101007387 */ /* 0x000fe20000100800 */
[C---:B-1----:R-:W-:Y:S02]  /*15050*/  IADD3 R179, R0.reuse, 0x1, RZ ;  /* 0x0000000100b37810 */ /* 0x042fe40007ffe0ff */
[----:B------:R-:W-:Y:S02]  /*15060*/  IABS R2, R2 ;  /* 0x0000000200027213 */ /* 0x000fe40000000000 */
[C---:B------:R-:W-:Y:S02]  /*15070*/  IADD3 R178, R0.reuse, 0x8, RZ ;  /* 0x0000000800b27810 */ /* 0x040fe40007ffe0ff */
[----:B------:R-:W1:Y:S01]  /*15080*/  I2F R182, R2 ;  /* 0x0000000200b67306 */ /* 0x000e620000201400 */
[C---:B------:R-:W-:Y:S02]  /*15090*/  IADD3 R177, R0.reuse, 0x9, RZ ;  /* 0x0000000900b17810 */ /* 0x040fe40007ffe0ff */
        /* <DEDUP_REMOVED lines=9> */
[C---:B------:R-:W-:Y:S02]  /*15130*/  ISETP.GE.AND P1, PT, R0.reuse, R231, PT ;  /* 0x000000e70000720c */ /* 0x040fe40003f26270 */
[----:B------:R-:W-:Y:S01]  /*15140*/  ISETP.GE.AND P0, PT, R0, R230, PT ;  /* 0x000000e60000720c */ /* 0x000fe20003f06270 */
[----:B-1----:R-:W-:Y:S01]  /*15150*/  FFMA.FTZ R4, R182, -R222, R4 ;  /* 0x800000deb6047223 */ /* 0x002fe20000010004 */
[----:B------:R-:W-:Y:S01]  /*15160*/  IABS R2, R101 ;  /* 0x0000006500027213 */ /* 0x000fe20000000000 */
[--C-:B------:R-:W-:Y:S01]  /*15170*/  IMAD.IADD R101, R224, 0x1, -R0.reuse ;  /* 0x00000001e0657824 */ /* 0x100fe200078e0a00 */
[C---:B------:R-:W-:Y:S02]  /*15180*/  ISETP.GE.OR P1, PT, R0.reuse, R235, !P1 ;  /* 0x000000eb0000720c */ /* 0x040fe40004f26670 */
[----:B------:R1:W3:Y:S01]  /*15190*/  I2F R211, R2 ;  /* 0x0000000200d37306 */ /* 0x0002e20000201400 */
[C---:B------:R-:W-:Y:S02]  /*151a0*/  ISETP.GE.AND P3, PT, R0.reuse, R229, PT ;  /* 0x000000e50000720c */ /* 0x040fe40003f66270 */
[C---:B------:R-:W-:Y:S02]  /*151b0*/  ISETP.GE.AND P2, PT, R0.reuse, R228, PT ;  /* 0x000000e40000720c */ /* 0x040fe40003f46270 */
[C---:B------:R-:W-:Y:S02]  /*151c0*/  ISETP.GE.OR P0, PT, R0.reuse, R234, !P0 ;  /* 0x000000ea0000720c */ /* 0x040fe40004706670 */
[C---:B------:R-:W-:Y:S02]  /*151d0*/  ISETP.GE.OR P3, PT, R0.reuse, R233, !P3 ;  /* 0x000000e90000720c */ /* 0x040fe40005f66670 */
[----:B------:R-:W-:Y:S02]  /*151e0*/  ISETP.GE.OR P2, PT, R0, R232, !P2 ;  /* 0x000000e80000720c */ /* 0x000fe40005746670 */
[----:B-1----:R-:W-:Y:S01]  /*151f0*/  IABS R2, R101 ;  /* 0x0000006500027213 */ /* 0x002fe20000000000 */
[----:B------:R-:W-:Y:S02]  /*15200*/  IMAD.IADD R101, R227, 0x1, -R0 ;  /* 0x00000001e3657824 */ /* 0x000fe400078e0a00 */
[-C--:B---3--:R-:W-:Y:S01]  /*15210*/  FFMA.FTZ R6, R211, -R222.reuse, R6 ;  /* 0x800000ded3067223 */ /* 0x088fe20000010006 */
[----:B------:R1:W3:Y:S02]  /*15220*/  I2F R210, R2 ;  /* 0x0000000200d27306 */ /* 0x0002e40000201400 */
[----:B-1----:R-:W-:Y:S01]  /*15230*/  IABS R2, R101 ;  /* 0x0000006500027213 */ /* 0x002fe20000000000 */
[--C-:B------:R-:W-:Y:S02]  /*15240*/  IMAD.IADD R101, R226, 0x1, -R179.reuse ;  /* 0x00000001e2657824 */ /* 0x100fe400078e0ab3 */
[-C--:B---3--:R-:W-:Y:S05]  /*15250*/  FFMA.FTZ R8, R210, -R222.reuse, R8 ;  /* 0x800000ded2087223 */ /* 0x088fea0000010008 */
[----:B------:R1:W3:Y:S02]  /*15260*/  I2F R209, R2 ;  /* 0x0000000200d17306 */ /* 0x0002e40000201400 */
[----:B-1----:R-:W-:Y:S01]  /*15270*/  IABS R2, R101 ;  /* 0x0000006500027213 */ /* 0x002fe20000000000 */
[----:B---3--:R-:W-:Y:S01]  /*15280*/  FFMA.FTZ R10, R209, -R222, R10 ;  /* 0x800000ded10a7223 */ /* 0x008fe2000001000a */
[----:B------:R-:W-:Y:S06]  /*15290*/  IADD3 R101, R226, -R178, RZ ;  /* 0x800000b2e2657210 */ /* 0x000fec0007ffe0ff */
[----:B------:R1:W3:Y:S02]  /*152a0*/  I2F R208, R2 ;  /* 0x0000000200d07306 */ /* 0x0002e40000201400 */
[----:B-1----:R-:W-:Y:S01]  /*152b0*/  IABS R2, R101 ;  /* 0x0000006500027213 */ /* 0x002fe20000000000 */
[----:B------:R-:W-:Y:S02]  /*152c0*/  IMAD.IADD R101, R225, 0x1, -R179 ;  /* 0x00000001e1657824 */ /* 0x000fe400078e0ab3 */
[-C--:B---3--:R-:W-:Y:S05]  /*152d0*/  FFMA.FTZ R5, R208, -R222.reuse, R5 ;  /* 0x800000ded0057223 */ /* 0x088fea0000010005 */
        /* <DEDUP_REMOVED lines=62> */
[-C--:B---3--:R-:W-:Y:S02]  /*156c0*/  FFMA.FTZ R38, R192, -R222.reuse, R38 ;  /* 0x800000dec0267223 */ /* 0x088fe40000010026 */
[----:B------:R-:W-:Y:S05]  /*156d0*/  IMAD.IADD R101, R225, 0x1, -R105 ;  /* 0x00000001e1657824 */ /* 0x000fea00078e0a69 */
[----:B------:R1:W3:Y:S02]  /*156e0*/  I2F R191, R2 ;  /* 0x0000000200bf7306 */ /* 0x0002e40000201400 */
[----:B-1----:R-:W-:Y:S01]  /*156f0*/  IABS R2, R101 ;  /* 0x0000006500027213 */ /* 0x002fe20000000000 */
[----:B------:R-:W-:Y:S02]  /*15700*/  IMAD.IADD R101, R226, 0x1, -R103 ;  /* 0x00000001e2657824 */ /* 0x000fe400078e0a67 */
[-C--:B---3--:R-:W-:Y:S05]  /*15710*/  FFMA.FTZ R48, R191, -R222.reuse, R48 ;  /* 0x800000debf307223 */ /* 0x088fea0000010030 */
[----:B------:R1:W3:Y:S02]  /*15720*/  I2F R190, R2 ;  /* 0x0000000200be7306 */ /* 0x0002e40000201400 */
[----:B-1----:R-:W-:Y:S01]  /*15730*/  IABS R2, R101 ;  /* 0x0000006500027213 */ /* 0x002fe20000000000 */
[-C--:B---3--:R-:W-:Y:S01]  /*15740*/  FFMA.FTZ R39, R190, -R222.reuse, R39 ;  /* 0x800000debe277223 */ /* 0x088fe20000010027 */
[----:B------:R-:W-:Y:S01]  /*15750*/  FSEL R190, R10, -INF , !P2 ;  /* 0xff8000000abe7808 */ /* 0x000fe20005000000 */
[----:B------:R-:W-:Y:S05]  /*15760*/  IMAD.IADD R101, R225, 0x1, -R104 ;  /* 0x00000001e1657824 */ /* 0x000fea00078e0a68 */
[----:B------:R1:W3:Y:S01]  /*15770*/  I2F R189, R2 ;  /* 0x0000000200bd7306 */ /* 0x0002e20000201400 */
[C---:B------:R-:W-:Y:S04]  /*15780*/  ISETP.GE.AND P2, PT, R177.reuse, R231, PT ;  /* 0x000000e7b100720c */ /* 0x040fe80003f46270 */
[----:B------:R-:W-:Y:S02]  /*15790*/  ISETP.GE.OR P2, PT, R177, R235, !P2 ;  /* 0x000000ebb100720c */ /* 0x000fe40005746670 */
[----:B-1----:R-:W-:Y:S01]  /*157a0*/  IABS R2, R101 ;  /* 0x0000006500027213 */ /* 0x002fe20000000000 */
[----:B---3--:R-:W-:Y:S01]  /*157b0*/  FFMA.FTZ R49, R189, -R222, R49 ;  /* 0x800000debd317223 */ /* 0x008fe20000010031 */
[----:B------:R-:W-:Y:S02]  /*157c0*/  IADD3 R101, R226, -R102, RZ ;  /* 0x80000066e2657210 */ /* 0x000fe40007ffe0ff */
[----:B------:R1:W3:Y:S01]  /*157d0*/  I2F R188, R2 ;  /* 0x0000000200bc7306 */ /* 0x0002e20000201400 */
[----:B------:R-:W-:Y:S02]  /*157e0*/  FSEL R189, R8, -INF , !P3 ;  /* 0xff80000008bd7808 */ /* 0x000fe40005800000 */
[C---:B------:R-:W-:Y:S04]  /*157f0*/  ISETP.GE.AND P3, PT, R179.reuse, R230, PT ;  /* 0x000000e6b300720c */ /* 0x040fe80003f66270 */
[----:B------:R-:W-:Y:S02]  /*15800*/  ISETP.GE.OR P3, PT, R179, R234, !P3 ;  /* 0x000000eab300720c */ /* 0x000fe40005f66670 */
[----:B-1----:R-:W-:Y:S01]  /*15810*/  IABS R2, R101 ;  /* 0x0000006500027213 */ /* 0x002fe20000000000 */
[----:B------:R-:W-:Y:S02]  /*15820*/  IMAD.IADD R101, R225, 0x1, -R103 ;  /* 0x00000001e1657824 */ /* 0x000fe400078e0a67 */
[-C--:B---3--:R-:W-:Y:S01]  /*15830*/  FFMA.FTZ R50, R188, -R222.reuse, R50 ;  /* 0x800000debc327223 */ /* 0x088fe20000010032 */
[----:B------:R1:W3:Y:S02]  /*15840*/  I2F R187, R2 ;  /* 0x0000000200bb7306 */ /* 0x0002e40000201400 */
[----:B-1----:R-:W-:Y:S01]  /*15850*/  IABS R2, R101 ;  /* 0x0000006500027213 */ /* 0x002fe20000000000 */
[----:B---3--:R-:W-:Y:S01]  /*15860*/  FFMA.FTZ R52, R187, -R222, R52 ;  /* 0x800000debb347223 */ /* 0x008fe20000010034 */
[----:B------:R-:W-:Y:S06]  /*15870*/  IADD3 R101, R0, 0x31, RZ ;  /* 0x0000003100657810 */ /* 0x000fec0007ffe0ff */
[----:B------:R1:W3:Y:S01]  /*15880*/  I2F R186, R2 ;  /* 0x0000000200ba7306 */ /* 0x0002e20000201400 */
[----:B------:R-:W-:Y:S01]  /*15890*/  FSEL R187, R6, -INF , !P0 ;  /* 0xff80000006bb7808 */ /* 0x000fe20004000000 */
[----:B------:R-:W-:Y:S01]  /*158a0*/  IMAD.IADD R180, R226, 0x1, -R101 ;  /* 0x00000001e2b47824 */ /* 0x000fe200078e0a65 */
[C---:B------:R-:W-:Y:S04]  /*158b0*/  ISETP.GE.AND P0, PT, R178.reuse, R231, PT ;  /* 0x000000e7b200720c */ /* 0x040fe80003f06270 */
[----:B------:R-:W-:Y:S04]  /*158c0*/  ISETP.GE.OR P0, PT, R178, R235, !P0 ;  /* 0x000000ebb200720c */ /* 0x000fe80004706670 */
[----:B------:R-:W-:Y:S02]  /*158d0*/  FSEL R188, R16, -INF , !P0 ;  /* 0xff80000010bc7808 */ /* 0x000fe40004000000 */
[C---:B------:R-:W-:Y:S04]  /*158e0*/  ISETP.GE.AND P0, PT, R176.reuse, R231, PT ;  /* 0x000000e7b000720c */ /* 0x040fe80003f06270 */
[----:B------:R-:W-:Y:S04]  /*158f0*/  ISETP.GE.OR P0, PT, R176, R235, !P0 ;  /* 0x000000ebb000720c */ /* 0x000fe80004706670 */
[----:B------:R-:W-:Y:S02]  /*15900*/  FSEL R200, R20, -INF , !P0 ;  /* 0xff80000014c87808 */ /* 0x000fe40004000000 */
[----:B-1----:R-:W-:Y:S01]  /*15910*/  IABS R2, R180 ;  /* 0x000000b400027213 */ /* 0x002fe20000000000 */
[----:B------:R-:W-:Y:S01]  /*15920*/  IMAD.IADD R180, R225, 0x1, -R102 ;  /* 0x00000001e1b47824 */ /* 0x000fe200078e0a66 */
[----:B------:R-:W-:Y:S01]  /*15930*/  ISETP.GE.AND P0, PT, R110, R231, PT ;  /* 0x000000e76e00720c */ /* 0x000fe20003f06270 */
[----:B---3--:R-:W-:Y:S01]  /*15940*/  FFMA.FTZ R51, R186, -R222, R51 ;  /* 0x800000deba337223 */ /* 0x008fe20000010033 */
[----:B------:R-:W1:Y:S01]  /*15950*/  I2F R185, R2 ;  /* 0x0000000200b97306 */ /* 0x000e620000201400 */
[----:B------:R-:W-:Y:S02]  /*15960*/  FSEL R186, R17, -INF , !P2 ;  /* 0xff80000011ba7808 */ /* 0x000fe40005000000 */
[----:B------:R-:W-:Y:S02]  /*15970*/  IABS R180, R180 ;  /* 0x000000b400b47213 */ /* 0x000fe40000000000 */
[----:B------:R-:W-:Y:S02]  /*15980*/  ISETP.GE.OR P0, PT, R110, R235, !P0 ;  /* 0x000000eb6e00720c */ /* 0x000fe40004706670 */
[CC--:B------:R-:W-:Y:S02]  /*15990*/  ISETP.GE.AND P2, PT, R111.reuse, R231.reuse, PT ;  /* 0x000000e76f00720c */ /* 0x0c0fe40003f46270 */
[----:B------:R-:W-:Y:S01]  /*159a0*/  FSEL R204, R32, -INF , !P0 ;  /* 0xff80000020cc7808 */ /* 0x000fe20004000000 */
[----:B------:R-:W3:Y:S01]  /*159b0*/  I2F R184, R180 ;  /* 0x000000b400b87306 */ /* 0x000ee20000201400 */
[C---:B------:R-:W-:Y:S02]  /*159c0*/  ISETP.GE.AND P0, PT, R108.reuse, R231, PT ;  /* 0x000000e76c00720c */ /* 0x040fe40003f06270 */
[-C--:B------:R-:W-:Y:S02]  /*159d0*/  ISETP.GE.OR P2, PT, R111, R235.reuse, !P2 ;  /* 0x000000eb6f00720c */ /* 0x080fe40005746670 */
[----:B------:R-:W-:Y:S02]  /*159e0*/  ISETP.GE.OR P0, PT, R108, R235, !P0 ;  /* 0x000000eb6c00720c */ /* 0x000fe40004706670 */
[----:B------:R-:W-:Y:S02]  /*159f0*/  FSEL R199, R21, -INF , !P2 ;  /* 0xff80000015c77808 */ /* 0x000fe40005000000 */
[----:B------:R-:W-:Y:S02]  /*15a00*/  FSEL R207, R36, -INF , !P0 ;  /* 0xff80000024cf7808 */ /* 0x000fe40004000000 */
[----:B------:R-:W-:Y:S02]  /*15a10*/  ISETP.GE.AND P0, PT, R179, R228, PT ;  /* 0x000000e4b300720c */ /* 0x000fe40003f06270 */
[----:B------:R-:W-:Y:S01]  /*15a20*/  ISETP.GE.AND P2, PT, R109, R231, PT ;  /* 0x000000e76d00720c */ /* 0x000fe20003f46270 */
[----:B-1----:R-:W-:Y:S01]  /*15a30*/  FFMA.FTZ R53, R185, -R222, R53 ;  /* 0x800000deb9357223 */ /* 0x002fe20000010035 */
[C---:B------:R-:W-:Y:S02]  /*15a40*/  IADD3 R2, R0.reuse, 0x38, RZ ;  /* 0x0000003800027810 */ /* 0x040fe40007ffe0ff */
[----:B------:R-:W-:Y:S02]  /*15a50*/  IADD3 R0, R0, 0x39, RZ ;  /* 0x0000003900007810 */ /* 0x000fe40007ffe0ff */
[----:B------:R-:W-:Y:S02]  /*15a60*/  IADD3 R181, R226, -R2, RZ ;  /* 0x80000002e2b57210 */ /* 0x000fe40007ffe0ff */
[----:B------:R-:W-:Y:S02]  /*15a70*/  FSEL R185, R7, -INF , !P3 ;  /* 0xff80000007b97808 */ /* 0x000fe40005800000 */
[----:B------:R-:W-:Y:S01]  /*15a80*/  ISETP.GE.AND P3, PT, R177, R230, PT ;  /* 0x000000e6b100720c */ /* 0x000fe20003f66270 */
[----:B---3--:R-:W-:Y:S01]  /*15a90*/  FFMA.FTZ R54, R184, -R222, R54 ;  /* 0x800000deb8367223 */ /* 0x008fe20000010036 */
[----:B------:R-:W-:Y:S01]  /*15aa0*/  IABS R180, R181 ;  /* 0x000000b500b47213 */ /* 0x000fe20000000000 */
[----:B------:R-:W-:Y:S01]  /*15ab0*/  IMAD.IADD R181, R225, 0x1, -R101 ;  /* 0x00000001e1b57824 */ /* 0x000fe200078e0a65 */
[----:B------:R-:W-:Y:S02]  /*15ac0*/  ISETP.GE.OR P3, PT, R177, R234, !P3 ;  /* 0x000000eab100720c */ /* 0x000fe40005f66670 */
[----:B------:R-:W1:Y:S01]  /*15ad0*/  I2F R183, R180 ;  /* 0x000000b400b77306 */ /* 0x000e620000201400 */
[----:B------:R-:W-:Y:S02]  /*15ae0*/  ISETP.GE.OR P0, PT, R179, R232, !P0 ;  /* 0x000000e8b300720c */ /* 0x000fe40004706670 */
[----:B------:R-:W-:Y:S04]  /*15af0*/  ISETP.GE.OR P2, PT, R109, R235, !P2 ;  /* 0x000000eb6d00720c */ /* 0x000fe80005746670 */
[----:B------:R-:W-:Y:S02]  /*15b00*/  FSEL R203, R33, -INF , !P2 ;  /* 0xff80000021cb7808 */ /* 0x000fe40005000000 */
[C---:B------:R-:W-:Y:S04]  /*15b10*/  ISETP.GE.AND P2, PT, R105.reuse, R231, PT ;  /* 0x000000e76900720c */ /* 0x040fe80003f46270 */
[----:B------:R-:W-:Y:S04]  /*15b20*/  ISETP.GE.OR P2, PT, R105, R235, !P2 ;  /* 0x000000eb6900720c */ /* 0x000fe80005746670 */
[----:B------:R-:W-:Y:S02]  /*15b30*/  FSEL R208, R37, -INF , !P2 ;  /* 0xff80000025d07808 */ /* 0x000fe40005000000 */
[C---:B------:R-:W-:Y:S04]  /*15b40*/  ISETP.GE.AND P2, PT, R104.reuse, R231, PT ;  /* 0x000000e76800720c */ /* 0x040fe80003f46270 */
[----:B------:R-:W-:Y:S01]  /*15b50*/  ISETP.GE.OR P2, PT, R104, R235, !P2 ;  /* 0x000000eb6800720c */ /* 0x000fe20005746670 */
[----:B-1----:R-:W-:Y:S01]  /*15b60*/  FFMA.FTZ R64, R183, -R222, R64 ;  /* 0x800000deb7407223 */ /* 0x002fe20000010040 */
[----:B------:R-:W-:Y:S01]  /*15b70*/  IABS R180, R181 ;  /* 0x000000b500b47213 */ /* 0x000fe20000000000 */
[----:B------:R-:W-:Y:S01]  /*15b80*/  IMAD.IADD R181, R226, 0x1, -R0 ;  /* 0x00000001e2b57824 */ /* 0x000fe200078e0a00 */
[----:B------:R-:W-:Y:S02]  /*15b90*/  FSEL R183, R19, -INF , !P3 ;  /* 0xff80000013b77808 */ /* 0x000fe40005800000 */
[----:B------:R-:W1:Y:S01]  /*15ba0*/  I2F R182, R180 ;  /* 0x000000b400b67306 */ /* 0x000e620000201400 */
[C---:B------:R-:W-:Y:S02]  /*15bb0*/  ISETP.GE.AND P3, PT, R111.reuse, R230, PT ;  /* 0x000000e66f00720c */ /* 0x040fe40003f66270 */
[----:B------:R-:W-:Y:S02]  /*15bc0*/  FSEL R212, R48, -INF , !P2 ;  /* 0xff80000030d47808 */ /* 0x000fe40005000000 */
[----:B------:R-:W-:Y:S02]  /*15bd0*/  ISETP.GE.OR P3, PT, R111, R234, !P3 ;  /* 0x000000ea6f00720c */ /* 0x000fe40005f66670 */
[----:B------:R-:W-:Y:S02]  /*15be0*/  ISETP.GE.AND P2, PT, R103, R231, PT ;  /* 0x000000e76700720c */ /* 0x000fe40003f46270 */
[----:B------:R-:W-:Y:S02]  /*15bf0*/  FSEL R201, R23, -INF , !P3 ;  /* 0xff80000017c97808 */ /* 0x000fe40005800000 */
[----:B------:R-:W-:Y:S02]  /*15c00*/  ISETP.GE.AND P3, PT, R109, R230, PT ;  /* 0x000000e66d00720c */ /* 0x000fe40003f66270 */
[----:B------:R-:W-:Y:S02]  /*15c10*/  ISETP.GE.OR P2, PT, R103, R235, !P2 ;  /* 0x000000eb6700720c */ /* 0x000fe40005746670 */
[----:B------:R-:W-:Y:S02]  /*15c20*/  ISETP.GE.OR P3, PT, R109, R234, !P3 ;  /* 0x000000ea6d00720c */ /* 0x000fe40005f66670 */
[----:B------:R-:W-:Y:S02]  /*15c30*/  FSEL R237, R49, -INF , !P2 ;  /* 0xff80000031ed7808 */ /* 0x000fe40005000000 */
[----:B------:R-:W-:Y:S02]  /*15c40*/  FSEL R206, R35, -INF , !P3 ;  /* 0xff80000023ce7808 */ /* 0x000fe40005800000 */
[----:B------:R-:W-:Y:S02]  /*15c50*/  ISETP.GE.AND P3, PT, R108, R230, PT ;  /* 0x000000e66c00720c */ /* 0x000fe40003f66270 */
[----:B------:R-:W-:Y:S01]  /*15c60*/  ISETP.GE.AND P2, PT, R102, R231, PT ;  /* 0x000000e76600720c */ /* 0x000fe20003f46270 */
[----:B-1----:R-:W-:Y:S01]  /*15c70*/  FFMA.FTZ R55, R182, -R222, R55 ;  /* 0x800000deb6377223 */ /* 0x002fe20000010037 */
[----:B------:R-:W-:Y:S02]  /*15c80*/  IABS R180, R181 ;  /* 0x000000b500b47213 */ /* 0x000fe40000000000 */
[----:B------:R-:W-:Y:S02]  /*15c90*/  ISETP.GE.OR P3, PT, R108, R234, !P3 ;  /* 0x000000ea6c00720c */ /* 0x000fe40005f66670 */
[----:B------:R-:W-:Y:S01]  /*15ca0*/  ISETP.GE.OR P2, PT, R102, R235, !P2 ;  /* 0x000000eb6600720c */ /* 0x000fe20005746670 */
[----:B------:R-:W-:Y:S01]  /*15cb0*/  IMAD.MOV.U32 R181, RZ, RZ, R180 ;  /* 0x000000ffffb57224 */ /* 0x000fe200078e00b4 */
[----:B------:R-:W-:Y:S02]  /*15cc0*/  FSEL R209, R38, -INF , !P3 ;  /* 0xff80000026d17808 */ /* 0x000fe40005800000 */
[----:B--2---:R-:W-:Y:S02]  /*15cd0*/  FSEL R217, R52, -INF , !P2 ;  /* 0xff80000034d97808 */ /* 0x004fe40005000000 */
[----:B------:R-:W-:Y:S01]  /*15ce0*/  IADD3 R180, R225, -R2, RZ ;  /* 0x80000002e1b47210 */ /* 0x000fe20007ffe0ff */
[----:B------:R-:W1:Y:S01]  /*15cf0*/  I2F R181, R181 ;  /* 0x000000b500b57306 */ /* 0x000e620000201400 */
[C---:B------:R-:W-:Y:S02]  /*15d00*/  ISETP.GE.AND P3, PT, R105.reuse, R230, PT ;  /* 0x000000e66900720c */ /* 0x040fe40003f66270 */
[----:B------:R-:W-:Y:S02]  /*15d10*/  IABS R180, R180 ;  /* 0x000000b400b47213 */ /* 0x000fe40000000000 */
[----:B------:R-:W-:Y:S02]  /*15d20*/  ISETP.GE.OR P3, PT, R105, R234, !P3 ;  /* 0x000000ea6900720c */ /* 0x000fe40005f66670 */
[----:B------:R-:W-:Y:S02]  /*15d30*/  ISETP.GE.AND P2, PT, R101, R231, PT ;  /* 0x000000e76500720c */ /* 0x000fe40003f46270 */
[----:B------:R-:W-:Y:S01]  /*15d40*/  FSEL R210, R39, -INF , !P3 ;  /* 0xff80000027d27808 */ /* 0x000fe20005800000 */
[----:B------:R-:W2:Y:S01]  /*15d50*/  I2F R180, R180 ;  /* 0x000000b400b47306 */ /* 0x000ea20000201400 */
[C---:B------:R-:W-:Y:S02]  /*15d60*/  ISETP.GE.AND P3, PT, R104.reuse, R230, PT ;  /* 0x000000e66800720c */ /* 0x040fe40003f66270 */
[----:B------:R-:W-:Y:S02]  /*15d70*/  ISETP.GE.OR P2, PT, R101, R235, !P2 ;  /* 0x000000eb6500720c */ /* 0x000fe40005746670 */
[----:B------:R-:W-:Y:S02]  /*15d80*/  ISETP.GE.OR P3, PT, R104, R234, !P3 ;  /* 0x000000ea6800720c */ /* 0x000fe40005f66670 */
[----:B------:R-:W-:Y:S02]  /*15d90*/  FSEL R215, R53, -INF , !P2 ;  /* 0xff80000035d77808 */ /* 0x000fe40005000000 */
[----:B------:R-:W-:Y:S02]  /*15da0*/  FSEL R241, R50, -INF , !P3 ;  /* 0xff80000032f17808 */ /* 0x000fe40005800000 */
[----:B------:R-:W-:Y:S02]  /*15db0*/  ISETP.GE.AND P3, PT, R103, R230, PT ;  /* 0x000000e66700720c */ /* 0x000fe40003f66270 */
[-C--:B------:R-:W-:Y:S01]  /*15dc0*/  ISETP.GE.AND P2, PT, R2, R231.reuse, PT ;  /* 0x000000e70200720c */ /* 0x080fe20003f46270 */
[----:B-1----:R-:W-:Y:S01]  /*15dd0*/  FFMA.FTZ R65, R181, -R222, R65 ;  /* 0x800000deb5417223 */ /* 0x002fe20000010041 */
[----:B------:R-:W-:Y:S01]  /*15de0*/  FSEL R181, R4, -INF , !P1 ;  /* 0xff80000004b57808 */ /* 0x000fe20004800000 */
[----:B------:R-:W-:Y:S01]  /*15df0*/  IMAD.IADD R4, R225, 0x1, -R0 ;  /* 0x00000001e1047824 */ /* 0x000fe200078e0a00 */
[----:B------:R-:W-:Y:S02]  /*15e00*/  ISETP.GE.AND P1, PT, R179, R231, PT ;  /* 0x000000e7b300720c */ /* 0x000fe40003f26270 */
[----:B------:R-:W-:Y:S02]  /*15e10*/  ISETP.GE.OR P3, PT, R103, R234, !P3 ;  /* 0x000000ea6700720c */ /* 0x000fe40005f66670 */
[----:B------:R-:W-:Y:S02]  /*15e20*/  IABS R4, R4 ;  /* 0x0000000400047213 */ /* 0x000fe40000000000 */
[-C--:B------:R-:W-:Y:S01]  /*15e30*/  ISETP.GE.OR P2, PT, R2, R235.reuse, !P2 ;  /* 0x000000eb0200720c */ /* 0x080fe20005746670 */
[----:B--2---:R-:W-:Y:S01]  /*15e40*/  FFMA.FTZ R66, R180, -R222, R66 ;  /* 0x800000deb4427223 */ /* 0x004fe20000010042 */
[----:B------:R-:W1:Y:S01]  /*15e50*/  I2F R16, R4 ;  /* 0x0000000400107306 */ /* 0x000e620000201400 */
[----:B------:R-:W-:Y:S02]  /*15e60*/  ISETP.GE.OR P1, PT, R179, R235, !P1 ;  /* 0x000000ebb300720c */ /* 0x000fe40004f26670 */
[----:B------:R-:W-:Y:S02]  /*15e70*/  FSEL R246, R51, -INF , !P3 ;  /* 0xff80000033f67808 */ /* 0x000fe40005800000 */
[----:B------:R-:W-:Y:S01]  /*15e80*/  FSEL R182, R5, -INF , !P1 ;  /* 0xff80000005b67808 */ /* 0x000fe20004800000 */
[----:B------:R-:W-:Y:S01]  /*15e90*/  IMAD.IADD R5, R224, 0x1, -R179 ;  /* 0x00000001e0057824 */ /* 0x000fe200078e0ab3 */
[-C--:B------:R-:W-:Y:S02]  /*15ea0*/  ISETP.GE.AND P1, PT, R178, R230.reuse, PT ;  /* 0x000000e6b200720c */ /* 0x080fe40003f26270 */
[----:B------:R-:W-:Y:S02]  /*15eb0*/  ISETP.GE.AND P3, PT, R102, R230, PT ;  /* 0x000000e66600720c */ /* 0x000fe40003f66270 */
[-C--:B------:R-:W-:Y:S02]  /*15ec0*/  ISETP.GE.OR P1, PT, R178, R234.reuse, !P1 ;  /* 0x000000eab200720c */ /* 0x080fe40004f26670 */
[----:B------:R-:W-:Y:S02]  /*15ed0*/  ISETP.GE.OR P3, PT, R102, R234, !P3 ;  /* 0x000000ea6600720c */ /* 0x000fe40005f66670 */
[----:B------:R-:W-:Y:S02]  /*15ee0*/  FSEL R184, R18, -INF , !P1 ;  /* 0xff80000012b87808 */ /* 0x000fe40004800000 */
[----:B------:R-:W-:Y:S02]  /*15ef0*/  ISETP.GE.AND P1, PT, R176, R230, PT ;  /* 0x000000e6b000720c */ /* 0x000fe40003f26270 */
[----:B------:R-:W-:Y:S02]  /*15f00*/  FSEL R50, R54, -INF , !P3 ;  /* 0xff80000036327808 */ /* 0x000fe40005800000 */
[----:B------:R-:W-:Y:S02]  /*15f10*/  ISETP.GE.OR P1, PT, R176, R234, !P1 ;  /* 0x000000eab000720c */ /* 0x000fe40004f26670 */
[C---:B------:R-:W-:Y:S01]  /*15f20*/  ISETP.GE.AND P3, PT, R101.reuse, R230, PT ;  /* 0x000000e66500720c */ /* 0x040fe20003f66270 */
[----:B-1----:R-:W-:Y:S01]  /*15f30*/  FFMA.FTZ R67, R16, -R222, R67 ;  /* 0x800000de10437223 */ /* 0x002fe20000010043 */
[----:B------:R-:W-:Y:S01]  /*15f40*/  IABS R4, R5 ;  /* 0x0000000500047213 */ /* 0x000fe20000000000 */
[----:B------:R-:W-:Y:S01]  /*15f50*/  IMAD.IADD R5, R224, 0x1, -R178 ;  /* 0x00000001e0057824 */ /* 0x000fe200078e0ab2 */
[----:B------:R-:W-:Y:S02]  /*15f60*/  FSEL R220, R64, -INF , !P2 ;  /* 0xff80000040dc7808 */ /* 0x000fe40005000000 */
[----:B------:R-:W1:Y:S01]  /*15f70*/  I2F R180, R4 ;  /* 0x0000000400b47306 */ /* 0x000e620000201400 */
[----:B------:R-:W-:Y:S02]  /*15f80*/  FSEL R202, R22, -INF , !P1 ;  /* 0xff80000016ca7808 */ /* 0x000fe40004800000 */
[C---:B------:R-:W-:Y:S02]  /*15f90*/  ISETP.GE.AND P1, PT, R110.reuse, R230, PT ;  /* 0x000000e66e00720c */ /* 0x040fe40003f26270 */
[-C--:B------:R-:W-:Y:S02]  /*15fa0*/  ISETP.GE.OR P3, PT, R101, R234.reuse, !P3 ;  /* 0x000000ea6500720c */ /* 0x080fe40005f66670 */
[----:B------:R-:W-:Y:S02]  /*15fb0*/  ISETP.GE.OR P1, PT, R110, R234, !P1 ;  /* 0x000000ea6e00720c */ /* 0x000fe40004f26670 */
[----:B------:R-:W-:Y:S02]  /*15fc0*/  FSEL R213, R55, -INF , !P3 ;  /* 0xff80000037d57808 */ /* 0x000fe40005800000 */
[----:B------:R-:W-:Y:S01]  /*15fd0*/  FSEL R205, R34, -INF , !P1 ;  /* 0xff80000022cd7808 */ /* 0x000fe20004800000 */
[----:B------:R-:W-:Y:S01]  /*15fe0*/  LDSM.16.MT88.4 R52, [R216+0xa000] ;  /* 0x00a00000d834783b */ /* 0x000fe20000004200 */
[C---:B------:R-:W-:Y:S02]  /*15ff0*/  ISETP.GE.AND P1, PT, R179.reuse, R229, PT ;  /* 0x000000e5b300720c */ /* 0x040fe40003f26270 */
[C---:B------:R-:W-:Y:S02]  /*16000*/  ISETP.GE.AND P3, PT, R2.reuse, R230, PT ;  /* 0x000000e60200720c */ /* 0x040fe40003f66270 */
[----:B------:R-:W-:Y:S02]  /*16010*/  ISETP.GE.OR P1, PT, R179, R233, !P1 ;  /* 0x000000e9b300720c */ /* 0x000fe40004f26670 */
[----:B------:R-:W-:Y:S02]  /*16020*/  IADD3 R179, R227, -R179, RZ ;  /* 0x800000b3e3b37210 */ /* 0x000fe40007ffe0ff */
[----:B------:R-:W-:Y:S02]  /*16030*/  ISETP.GE.OR P3, PT, R2, R234, !P3 ;  /* 0x000000ea0200720c */ /* 0x000fe40005f66670 */
[----:B------:R-:W-:Y:S01]  /*16040*/  ISETP.GE.AND P2, PT, R0, R231, PT ;  /* 0x000000e70000720c */ /* 0x000fe20003f46270 */
[----:B-1----:R-:W-:Y:S01]  /*16050*/  FFMA.FTZ R9, R180, -R222, R9 ;  /* 0x800000deb4097223 */ /* 0x002fe20000010009 */
[----:B------:R-:W-:Y:S02]  /*16060*/  IABS R4, R5 ;  /* 0x0000000500047213 */ /* 0x000fe40000000000 */
[----:B------:R-:W-:Y:S02]  /*16070*/  IADD3 R5, R224, -R177, RZ ;  /* 0x800000b1e0057210 */ /* 0x000fe40007ffe0ff */
[----:B------:R1:W2:Y:S01]  /*16080*/  I2F R10, R4 ;  /* 0x00000004000a7306 */ /* 0x0002a20000201400 */
[----:B------:R-:W-:Y:S02]  /*16090*/  FSEL R34, R9, -INF , !P1 ;  /* 0xff80000009227808 */ /* 0x000fe40004800000 */
[C---:B------:R-:W-:Y:S02]  /*160a0*/  ISETP.GE.AND P1, PT, R177.reuse, R229, PT ;  /* 0x000000e5b100720c */ /* 0x040fe40003f26270 */
[----:B------:R-:W-:Y:S01]  /*160b0*/  FSEL R211, R66, -INF , !P3 ;  /* 0xff80000042d37808 */ /* 0x000fe20005800000 */
[----:B------:R-:W-:Y:S01]  /*160c0*/  IMAD.MOV.U32 R66, RZ, RZ, R215 ;  /* 0x000000ffff427224 */ /* 0x000fe200078e00d7 */
[----:B------:R-:W-:Y:S02]  /*160d0*/  ISETP.GE.OR P1, PT, R177, R233, !P1 ;  /* 0x000000e9b100720c */ /* 0x000fe40004f26670 */
[----:B------:R-:W-:Y:S02]  /*160e0*/  ISETP.GE.AND P3, PT, R178, R229, PT ;  /* 0x000000e5b200720c */ /* 0x000fe40003f66270 */
[----:B------:R-:W-:Y:S02]  /*160f0*/  ISETP.GE.OR P2, PT, R0, R235, !P2 ;  /* 0x000000eb0000720c */ /* 0x000fe40005746670 */
[----:B------:R-:W-:Y:S02]  /*16100*/  ISETP.GE.OR P3, PT, R178, R233, !P3 ;  /* 0x000000e9b200720c */ /* 0x000fe40005f66670 */
[----:B------:R-:W-:Y:S02]  /*16110*/  FSEL R214, R65, -INF , !P2 ;  /* 0xff80000041d67808 */ /* 0x000fe40005000000 */
[C---:B------:R-:W-:Y:S04]  /*16120*/  ISETP.GE.AND P2, PT, R0.reuse, R230, PT ;  /* 0x000000e60000720c */ /* 0x040fe80003f46270 */
[----:B------:R-:W-:Y:S02]  /*16130*/  ISETP.GE.OR P2, PT, R0, R234, !P2 ;  /* 0x000000ea0000720c */ /* 0x000fe40005746670 */
[----:B-1----:R-:W-:Y:S01]  /*16140*/  IABS R4, R5 ;  /* 0x0000000500047213 */ /* 0x002fe20000000000 */
[----:B------:R-:W-:Y:S01]  /*16150*/  IMAD.IADD R5, R224, 0x1, -R176 ;  /* 0x00000001e0057824 */ /* 0x000fe200078e0ab0 */
[----:B------:R-:W-:Y:S01]  /*16160*/  FSEL R36, R67, -INF , !P2 ;  /* 0xff80000043247808 */ /* 0x000fe20005000000 */
[----:B--2---:R-:W-:Y:S01]  /*16170*/  FFMA.FTZ R12, R10, -R222, R12 ;  /* 0x800000de0a0c7223 */ /* 0x004fe2000001000c */
[----:B------:R1:W2:Y:S01]  /*16180*/  I2F R8, R4 ;  /* 0x0000000400087306 */ /* 0x0002a20000201400 */
[----:B------:R-:W-:Y:S03]  /*16190*/  ISETP.GE.AND P2, PT, R178, R228, PT ;  /* 0x000000e4b200720c */ /* 0x000fe60003f46270 */
[----:B------:R-:W-:Y:S02]  /*161a0*/  FSEL R33, R12, -INF , !P3 ;  /* 0xff8000000c217808 */ /* 0x000fe40005800000 */
[----:B------:R-:W-:Y:S02]  /*161b0*/  ISETP.GE.AND P3, PT, R176, R229, PT ;  /* 0x000000e5b000720c */ /* 0x000fe40003f66270 */
[----:B------:R-:W-:Y:S02]  /*161c0*/  ISETP.GE.OR P2, PT, R178, R232, !P2 ;  /* 0x000000e8b200720c */ /* 0x000fe40005746670 */
[----:B------:R-:W-:Y:S02]  /*161d0*/  ISETP.GE.OR P3, PT, R176, R233, !P3 ;  /* 0x000000e9b000720c */ /* 0x000fe40005f66670 */
[----:B-1----:R-:W-:Y:S01]  /*161e0*/  IABS R4, R5 ;  /* 0x0000000500047213 */ /* 0x002fe20000000000 */
[-C--:B--2---:R-:W-:Y:S02]  /*161f0*/  FFMA.FTZ R13, R8, -R222.reuse, R13 ;  /* 0x800000de080d7223 */ /* 0x084fe4000001000d */
[C---:B------:R-:W-:Y:S01]  /*16200*/  IMAD.IADD R5, R224.reuse, 0x1, -R111 ;  /* 0x00000001e0057824 */ /* 0x040fe200078e0a6f */
[----:B------:R1:W2:Y:S02]  /*16210*/  I2F R7, R4 ;  /* 0x0000000400077306 */ /* 0x0002a40000201400 */
[----:B------:R-:W-:Y:S02]  /*16220*/  FSEL R32, R13, -INF , !P1 ;  /* 0xff8000000d207808 */ /* 0x000fe40004800000 */
[C---:B------:R-:W-:Y:S04]  /*16230*/  ISETP.GE.AND P1, PT, R111.reuse, R229, PT ;  /* 0x000000e56f00720c */ /* 0x040fe80003f26270 */
[----:B------:R-:W-:Y:S02]  /*16240*/  ISETP.GE.OR P1, PT, R111, R233, !P1 ;  /* 0x000000e96f00720c */ /* 0x000fe40004f26670 */
[----:B-1----:R-:W-:Y:S01]  /*16250*/  IABS R4, R5 ;  /* 0x0000000500047213 */ /* 0x002fe20000000000 */
[----:B--2---:R-:W-:Y:S02]  /*16260*/  FFMA.FTZ R24, R7, -R222, R24 ;  /* 0x800000de07187223 */ /* 0x004fe40000010018 */
[----:B------:R-:W-:Y:S01]  /*16270*/  IMAD.IADD R5, R224, 0x1, -R110 ;  /* 0x00000001e0057824 */ /* 0x000fe200078e0a6e */
[----:B------:R1:W2:Y:S02]  /*16280*/  I2F R6, R4 ;  /* 0x0000000400067306 */ /* 0x0002a40000201400 */
[----:B------:R-:W-:Y:S02]  /*16290*/  FSEL R196, R24, -INF , !P3 ;  /* 0xff80000018c47808 */ /* 0x000fe40005800000 */
[C---:B------:R-:W-:Y:S04]  /*162a0*/  ISETP.GE.AND P3, PT, R177.reuse, R228, PT ;  /* 0x000000e4b100720c */ /* 0x040fe80003f66270 */
[----:B------:R-:W-:Y:S02]  /*162b0*/  ISETP.GE.OR P3, PT, R177, R232, !P3 ;  /* 0x000000e8b100720c */ /* 0x000fe40005f66670 */
[----:B-1----:R-:W-:Y:S01]  /*162c0*/  IABS R4, R5 ;  /* 0x0000000500047213 */ /* 0x002fe20000000000 */
[-C--:B--2---:R-:W-:Y:S01]  /*162d0*/  FFMA.FTZ R25, R6, -R222.reuse, R25 ;  /* 0x800000de06197223 */ /* 0x084fe20000010019 */
[----:B------:R-:W-:Y:S02]  /*162e0*/  IABS R5, R179 ;  /* 0x000000b300057213 */ /* 0x000fe40000000000 */
[----:B------:R1:W2:Y:S02]  /*162f0*/  I2F R19, R4 ;  /* 0x0000000400137306 */ /* 0x0002a40000201400 */
[----:B------:R-:W-:Y:S02]  /*16300*/  FSEL R195, R25, -INF , !P1 ;  /* 0xff80000019c37808 */ /* 0x000fe40004800000 */
[C---:B------:R-:W-:Y:S04]  /*16310*/  ISETP.GE.AND P1, PT, R110.reuse, R229, PT ;  /* 0x000000e56e00720c */ /* 0x040fe80003f26270 */
[----:B------:R-:W-:Y:S02]  /*16320*/  ISETP.GE.OR P1, PT, R110, R233, !P1 ;  /* 0x000000e96e00720c */ /* 0x000fe40004f26670 */
[----:B------:R3:W4:Y:S01]  /*16330*/  I2F R35, R5 ;  /* 0x0000000500237306 */ /* 0x0007220000201400 */
[----:B-1----:R-:W-:Y:S02]  /*16340*/  IMAD.IADD R4, R224, 0x1, -R109 ;  /* 0x00000001e0047824 */ /* 0x002fe400078e0a6d */
[----:B--2---:R-:W-:Y:S03]  /*16350*/  FFMA.FTZ R28, R19, -R222, R28 ;  /* 0x800000de131c7223 */ /* 0x004fe6000001001c */
[----:B------:R-:W-:Y:S02]  /*16360*/  IABS R4, R4 ;  /* 0x0000000400047213 */ /* 0x000fe40000000000 */
[----:B------:R-:W-:Y:S02]  /*16370*/  FSEL R198, R28, -INF , !P1 ;  /* 0xff8000001cc67808 */ /* 0x000fe40004800000 */
[----:B------:R1:W2:Y:S01]  /*16380*/  I2F R20, R4 ;  /* 0x0000000400147306 */ /* 0x0002a20000201400 */
[----:B---3--:R-:W-:Y:S01]  /*16390*/  IMAD.IADD R5, R227, 0x1, -R178 ;  /* 0x00000001e3057824 */ /* 0x008fe200078e0ab2 */
[----:B------:R-:W-:Y:S01]  /*163a0*/  ISETP.GE.AND P1, PT, R109, R229, PT ;  /* 0x000000e56d00720c */ /* 0x000fe20003f26270 */
[-C--:B----4-:R-:W-:Y:S03]  /*163b0*/  FFMA.FTZ R11, R35, -R222.reuse, R11 ;  /* 0x800000de230b7223 */ /* 0x090fe6000001000b */
        /* <DEDUP_REMOVED lines=9> */
[----:B--2---:R-:W-:Y:S01]  /*16450*/  FFMA.FTZ R14, R17, -R222, R14 ;  /* 0x800000de110e7223 */ /* 0x004fe2000001000e */
[----:B------:R-:W-:Y:S02]  /*16460*/  FSEL R17, R11, -INF , !P0 ;  /* 0xff8000000b117808 */ /* 0x000fe40004000000 */
[----:B------:R1:W2:Y:S01]  /*16470*/  I2F R18, R4 ;  /* 0x0000000400127306 */ /* 0x0002a20000201400 */
[----:B------:R-:W-:Y:S02]  /*16480*/  IADD3 R5, R227, -R177, RZ ;  /* 0x800000b1e3057210 */ /* 0x000fe40007ffe0ff */
[----:B------:R-:W-:Y:S02]  /*16490*/  ISETP.GE.AND P0, PT, R108, R229, PT ;  /* 0x000000e56c00720c */ /* 0x000fe40003f06270 */
[----:B------:R-:W-:Y:S02]  /*164a0*/  FSEL R14, R14, -INF , !P2 ;  /* 0xff8000000e0e7808 */ /* 0x000fe40005000000 */
[----:B------:R-:W-:Y:S02]  /*164b0*/  ISETP.GE.OR P0, PT, R108, R233, !P0 ;  /* 0x000000e96c00720c */ /* 0x000fe40004706670 */
        /* <DEDUP_REMOVED lines=10> */
[-C--:B--2---:R-:W-:Y:S02]  /*16560*/  FFMA.FTZ R15, R22, -R222.reuse, R15 ;  /* 0x800000de160f7223 */ /* 0x084fe4000001000f */
[----:B------:R-:W-:Y:S01]  /*16570*/  IMAD.IADD R5, R227, 0x1, -R176 ;  /* 0x00000001e3057824 */ /* 0x000fe200078e0ab0 */
[----:B------:R1:W2:Y:S02]  /*16580*/  I2F R23, R4 ;  /* 0x0000000400177306 */ /* 0x0002a40000201400 */
[----:B------:R-:W-:Y:S02]  /*16590*/  FSEL R15, R15, -INF , !P3 ;  /* 0xff8000000f0f7808 */ /* 0x000fe40005800000 */
[C---:B------:R-:W-:Y:S04]  /*165a0*/  ISETP.GE.AND P3, PT, R105.reuse, R229, PT ;  /* 0x000000e56900720c */ /* 0x040fe80003f66270 */
[----:B------:R-:W-:Y:S02]  /*165b0*/  ISETP.GE.OR P3, PT, R105, R233, !P3 ;  /* 0x000000e96900720c */ /* 0x000fe40005f66670 */
[----:B-1----:R-:W-:Y:S01]  /*165c0*/  IABS R4, R5 ;  /* 0x0000000500047213 */ /* 0x002fe20000000000 */
[----:B--2---:R-:W-:Y:S01]  /*165d0*/  FFMA.FTZ R41, R23, -R222, R41 ;  /* 0x800000de17297223 */ /* 0x004fe20000010029 */
[----:B------:R-:W-:Y:S02]  /*165e0*/  IADD3 R5, R224, -R104, RZ ;  /* 0x80000068e0057210 */ /* 0x000fe40007ffe0ff */
[----:B------:R1:W2:Y:S02]  /*165f0*/  I2F R21, R4 ;  /* 0x0000000400157306 */ /* 0x0002a40000201400 */
[----:B------:R-:W-:Y:S02]  /*16600*/  IABS R5, R5 ;  /* 0x0000000500057213 */ /* 0x000fe40000000000 */
[----:B------:R-:W-:Y:S02]  /*16610*/  FSEL R49, R41, -INF , !P3 ;  /* 0xff80000029317808 */ /* 0x000fe40005800000 */
[C---:B------:R-:W-:Y:S04]  /*16620*/  ISETP.GE.AND P3, PT, R104.reuse, R229, PT ;  /* 0x000000e56800720c */ /* 0x040fe80003f66270 */
[----:B------:R3:W4:Y:S01]  /*16630*/  I2F R7, R5 ;  /* 0x0000000500077306 */ /* 0x0007220000201400 */
[----:B------:R-:W-:Y:S01]  /*16640*/  ISETP.GE.OR P3, PT, R104, R233, !P3 ;  /* 0x000000e96800720c */ /* 0x000fe20005f66670 */
[----:B-1----:R-:W-:Y:S02]  /*16650*/  IMAD.IADD R4, R227, 0x1, -R111 ;  /* 0x00000001e3047824 */ /* 0x002fe400078e0a6f */
[----:B--2---:R-:W-:Y:S02]  /*16660*/  FFMA.FTZ R26, R21, -R222, R26 ;  /* 0x800000de151a7223 */ /* 0x004fe4000001001a */
[----:B------:R-:W-:Y:S01]  /*16670*/  LDSM.16.MT88.4 R20, [R216+0x9000] ;  /* 0x00900000d814783b */ /* 0x000fe20000004200 */
[----:B------:R-:W-:Y:S02]  /*16680*/  IABS R4, R4 ;  /* 0x0000000400047213 */ /* 0x000fe40000000000 */
[----:B------:R-:W-:Y:S02]  /*16690*/  FSEL R194, R26, -INF , !P1 ;  /* 0xff8000001ac27808 */ /* 0x000fe40004800000 */
[----:B------:R1:W2:Y:S01]  /*166a0*/  I2F R16, R4 ;  /* 0x0000000400107306 */ /* 0x0002a20000201400 */
[----:B---3--:R-:W-:Y:S01]  /*166b0*/  IMAD.IADD R5, R224, 0x1, -R103 ;  /* 0x00000001e0057824 */ /* 0x008fe200078e0a67 */
[----:B------:R-:W-:Y:S01]  /*166c0*/  ISETP.GE.AND P1, PT, R109, R228, PT ;  /* 0x000000e46d00720c */ /* 0x000fe20003f26270 */
[----:B----4-:R-:W-:Y:S03]  /*166d0*/  FFMA.FTZ R44, R7, -R222, R44 ;  /* 0x800000de072c7223 */ /* 0x010fe6000001002c */
[----:B------:R-:W-:Y:S02]  /*166e0*/  ISETP.GE.OR P1, PT, R109, R232, !P1 ;  /* 0x000000e86d00720c */ /* 0x000fe40004f26670 */
        /* <DEDUP_REMOVED lines=11> */
[----:B--2---:R-:W-:Y:S03]  /*167a0*/  FFMA.FTZ R45, R6, -R222, R45 ;  /* 0x800000de062d7223 */ /* 0x004fe6000001002d */
[----:B------:R-:W-:Y:S01]  /*167b0*/  MOV R5, R4 ;  /* 0x0000000400057202 */ /* 0x000fe20000000f00 */
[----:B------:R-:W-:Y:S01]  /*167c0*/  IMAD.IADD R4, R224, 0x1, -R102 ;  /* 0x00000001e0047824 */ /* 0x000fe200078e0a66 */
[----:B------:R-:W-:Y:S02]  /*167d0*/  FSEL R67, R45, -INF , !P3 ;  /* 0xff8000002d437808 */ /* 0x000fe40005800000 */
[----:B------:R1:W2:Y:S01]  /*167e0*/  I2F R13, R5 ;  /* 0x00000005000d7306 */ /* 0x0002a20000201400 */
[C---:B------:R-:W-:Y:S02]  /*167f0*/  ISETP.GE.AND P3, PT, R105.reuse, R228, PT ;  /* 0x000000e46900720c */ /* 0x040fe40003f66270 */
[----:B------:R-:W-:Y:S02]  /*16800*/  IABS R4, R4 ;  /* 0x0000000400047213 */ /* 0x000fe40000000000 */
[----:B------:R-:W-:Y:S05]  /*16810*/  ISETP.GE.OR P3, PT, R105, R232, !P3 ;  /* 0x000000e86900720c */ /* 0x000fea0005f66670 */
[----:B------:R-:W3:Y:S01]  /*16820*/  I2F R12, R4 ;  /* 0x00000004000c7306 */ /* 0x000ee20000201400 */
[----:B-1----:R-:W-:Y:S02]  /*16830*/  IMAD.IADD R5, R227, 0x1, -R109 ;  /* 0x00000001e3057824 */ /* 0x002fe400078e0a6d */
[-C--:B--2---:R-:W-:Y:S05]  /*16840*/  FFMA.FTZ R30, R13, -R222.reuse, R30 ;  /* 0x800000de0d1e7223 */ /* 0x084fea000001001e */
[----:B------:R-:W-:Y:S02]  /*16850*/  FSEL R192, R30, -INF , !P0 ;  /* 0xff8000001ec07808 */ /* 0x000fe40004000000 */
[----:B------:R-:W-:Y:S01]  /*16860*/  ISETP.GE.AND P0, PT, R102, R229, PT ;  /* 0x000000e56600720c */ /* 0x000fe20003f06270 */
[-C--:B---3--:R-:W-:Y:S01]  /*16870*/  FFMA.FTZ R56, R12, -R222.reuse, R56 ;  /* 0x800000de0c387223 */ /* 0x088fe20000010038 */
[----:B------:R-:W-:Y:S01]  /*16880*/  IABS R4, R5 ;  /* 0x0000000500047213 */ /* 0x000fe20000000000 */
[----:B------:R-:W-:Y:S01]  /*16890*/  IMAD.IADD R5, R224, 0x1, -R101 ;  /* 0x00000001e0057824 */ /* 0x000fe200078e0a65 */
[----:B------:R-:W-:Y:S02]  /*168a0*/  ISETP.GE.OR P0, PT, R102, R233, !P0 ;  /* 0x000000e96600720c */ /* 0x000fe40004706670 */
[----:B------:R1:W2:Y:S02]  /*168b0*/  I2F R10, R4 ;  /* 0x00000004000a7306 */ /* 0x0002a40000201400 */
[----:B------:R-:W-:Y:S01]  /*168c0*/  FSEL R219, R56, -INF , !P0 ;  /* 0xff80000038db7808 */ /* 0x000fe20004000000 */
[----:B------:R-:W-:Y:S01]  /*168d0*/  IMAD.MOV.U32 R56, RZ, RZ, R36 ;  /* 0x000000ffff387224 */ /* 0x000fe200078e0024 */
[C---:B------:R-:W-:Y:S01]  /*168e0*/  ISETP.GE.AND P0, PT, R101.reuse, R229, PT ;  /* 0x000000e56500720c */ /* 0x040fe20003f06270 */
[----:B------:R-:W-:Y:S03]  /*168f0*/  LDSM.16.MT88.4 R36, [R218+0x9000] ;  /* 0x00900000da24783b */ /* 0x000fe60000004200 */
[----:B------:R-:W-:Y:S02]  /*16900*/  ISETP.GE.OR P0, PT, R101, R233, !P0 ;  /* 0x000000e96500720c */ /* 0x000fe40004706670 */
[----:B-1----:R-:W-:Y:S01]  /*16910*/  IABS R4, R5 ;  /* 0x0000000500047213 */ /* 0x002fe20000000000 */
[----:B--2---:R-:W-:Y:S01]  /*16920*/  FFMA.FTZ R31, R10, -R222, R31 ;  /* 0x800000de0a1f7223 */ /* 0x004fe2000001001f */
[----:B------:R-:W-:Y:S02]  /*16930*/  IADD3 R5, R227, -R108, RZ ;  /* 0x8000006ce3057210 */ /* 0x000fe40007ffe0ff */
[----:B------:R1:W2:Y:S02]  /*16940*/  I2F R9, R4 ;  /* 0x0000000400097306 */ /* 0x0002a40000201400 */
[----:B------:R-:W-:Y:S02]  /*16950*/  FSEL R191, R31, -INF , !P1 ;  /* 0xff8000001fbf7808 */ /* 0x000fe40004800000 */
[C---:B------:R-:W-:Y:S04]  /*16960*/  ISETP.GE.AND P1, PT, R104.reuse, R228, PT ;  /* 0x000000e46800720c */ /* 0x040fe80003f26270 */
[----:B------:R-:W-:Y:S01]  /*16970*/  ISETP.GE.OR P1, PT, R104, R232, !P1 ;  /* 0x000000e86800720c */ /* 0x000fe20004f26670 */
[----:B------:R-:W-:Y:S01]  /*16980*/  IMAD.IADD R104, R227, 0x1, -R104 ;  /* 0x00000001e3687824 */ /* 0x000fe200078e0a68 */
[----:B-1----:R-:W-:Y:S01]  /*16990*/  IABS R4, R5 ;  /* 0x0000000500047213 */ /* 0x002fe20000000000 */
[----:B------:R-:W-:Y:S02]  /*169a0*/  IMAD.IADD R5, R224, 0x1, -R2 ;  /* 0x00000001e0057824 */ /* 0x000fe400078e0a02 */
[----:B--2---:R-:W-:Y:S01]  /*169b0*/  FFMA.FTZ R57, R9, -R222, R57 ;  /* 0x800000de09397223 */ /* 0x004fe20000010039 */
[----:B------:R1:W2:Y:S04]  /*169c0*/  I2F R8, R4 ;  /* 0x0000000400087306 */ /* 0x0002a80000201400 */
[----:B------:R-:W-:Y:S01]  /*169d0*/  FSEL R48, R57, -INF , !P0 ;  /* 0xff80000039307808 */ /* 0x000fe20004000000 */
[----:B------:R-:W-:Y:S01]  /*169e0*/  IMAD.MOV.U32 R57, RZ, RZ, R214 ;  /* 0x000000ffff397224 */ /* 0x000fe200078e00d6 */
[C---:B------:R-:W-:Y:S04]  /*169f0*/  ISETP.GE.AND P0, PT, R103.reuse, R228, PT ;  /* 0x000000e46700720c */ /* 0x040fe80003f06270 */
[----:B------:R-:W-:Y:S02]  /*16a00*/  ISETP.GE.OR P0, PT, R103, R232, !P0 ;  /* 0x000000e86700720c */ /* 0x000fe40004706670 */
[C---:B------:R-:W-:Y:S02]  /*16a10*/  IADD3 R103, R227.reuse, -R103, RZ ;  /* 0x80000067e3677210 */ /* 0x040fe40007ffe0ff */
[----:B-1----:R-:W-:Y:S01]  /*16a20*/  IABS R4, R5 ;  /* 0x0000000500047213 */ /* 0x002fe20000000000 */
[----:B------:R-:W-:Y:S02]  /*16a30*/  IMAD.IADD R5, R227, 0x1, -R105 ;  /* 0x00000001e3057824 */ /* 0x000fe400078e0a69 */
[-C--:B--2---:R-:W-:Y:S01]  /*16a40*/  FFMA.FTZ R42, R8, -R222.reuse, R42 ;  /* 0x800000de082a7223 */ /* 0x084fe2000001002a */
[----:B------:R1:W2:Y:S04]  /*16a50*/  I2F R7, R4 ;  /* 0x0000000400077306 */ /* 0x0002a80000201400 */
[----:B------:R-:W-:Y:S02]  /*16a60*/  FSEL R244, R42, -INF , !P2 ;  /* 0xff8000002af47808 */ /* 0x000fe40005000000 */
[C---:B------:R-:W-:Y:S04]  /*16a70*/  ISETP.GE.AND P2, PT, R2.reuse, R229, PT ;  /* 0x000000e50200720c */ /* 0x040fe80003f46270 */
[----:B------:R-:W-:Y:S02]  /*16a80*/  ISETP.GE.OR P2, PT, R2, R233, !P2 ;  /* 0x000000e90200720c */ /* 0x000fe40005746670 */
[----:B-1----:R-:W-:Y:S01]  /*16a90*/  IABS R4, R5 ;  /* 0x0000000500047213 */ /* 0x002fe20000000000 */
[----:B------:R-:W-:Y:S02]  /*16aa0*/  IMAD.IADD R5, R224, 0x1, -R0 ;  /* 0x00000001e0057824 */ /* 0x000fe400078e0a00 */
[-C--:B--2---:R-:W-:Y:S01]  /*16ab0*/  FFMA.FTZ R60, R7, -R222.reuse, R60 ;  /* 0x800000de073c7223 */ /* 0x084fe2000001003c */
[----:B------:R1:W2:Y:S04]  /*16ac0*/  I2F R6, R4 ;  /* 0x0000000400067306 */ /* 0x0002a80000201400 */
[----:B------:R-:W-:Y:S01]  /*16ad0*/  FSEL R248, R60, -INF , !P2 ;  /* 0xff8000003cf87808 */ /* 0x000fe20005000000 */
[----:B------:R-:W-:Y:S01]  /*16ae0*/  IMAD.MOV.U32 R60, RZ, RZ, R213 ;  /* 0x000000ffff3c7224 */ /* 0x000fe200078e00d5 */
[C---:B------:R-:W-:Y:S04]  /*16af0*/  ISETP.GE.AND P2, PT, R0.reuse, R229, PT ;  /* 0x000000e50000720c */ /* 0x040fe80003f46270 */
[----:B------:R-:W-:Y:S02]  /*16b00*/  ISETP.GE.OR P2, PT, R0, R233, !P2 ;  /* 0x000000e90000720c */ /* 0x000fe40005746670 */
[----:B-1----:R-:W-:Y:S01]  /*16b10*/  IABS R4, R5 ;  /* 0x0000000500047213 */ /* 0x002fe20000000000 */
[----:B--2---:R-:W-:Y:S01]  /*16b20*/  FFMA.FTZ R43, R6, -R222, R43 ;  /* 0x800000de062b7223 */ /* 0x004fe2000001002b */
[----:B------:R-:W-:Y:S02]  /*16b30*/  IABS R6, R103 ;  /* 0x0000006700067213 */ /* 0x000fe40000000000 */
[----:B------:R-:W-:Y:S02]  /*16b40*/  MOV R5, R4 ;  /* 0x0000000400057202 */ /* 0x000fe40000000f00 */
[----:B------:R-:W-:Y:S01]  /*16b50*/  FMNMX.FTZ R4, R181, R3, !PT ;  /* 0x00000003b5047209 */ /* 0x000fe20007810000 */
[----:B------:R1:W2:Y:S01]  /*16b60*/  I2F R12, R6 ;  /* 0x00000006000c7306 */ /* 0x0002a20000201400 */
[----:B------:R-:W-:Y:S02]  /*16b70*/  FSEL R240, R43, -INF , !P3 ;  /* 0xff8000002bf07808 */ /* 0x000fe40005800000 */
[----:B------:R-:W-:Y:S02]  /*16b80*/  FMNMX.FTZ R105, R182, R4, !PT ;  /* 0x00000004b6697209 */ /* 0x000fe40007810000 */
[----:B------:R-:W-:Y:S02]  /*16b90*/  FMNMX.FTZ R4, R187, R100, !PT ;  /* 0x00000064bb047209 */ /* 0x000fe40007810000 */
[----:B------:R-:W-:Y:S02]  /*16ba0*/  FMNMX.FTZ R105, R188, R105, !PT ;  /* 0x00000069bc697209 */ /* 0x000fe40007810000 */
[----:B------:R-:W-:Y:S01]  /*16bb0*/  FMNMX.FTZ R4, R185, R4, !PT ;  /* 0x00000004b9047209 */ /* 0x000fe20007810000 */
[----:B------:R-:W3:Y:S01]  /*16bc0*/  I2F R5, R5 ;  /* 0x0000000500057306 */ /* 0x000ee20000201400 */
[----:B------:R-:W-:Y:S02]  /*16bd0*/  FMNMX.FTZ R105, R186, R105, !PT ;  /* 0x00000069ba697209 */ /* 0x000fe40007810000 */
[----:B------:R-:W-:Y:S02]  /*16be0*/  FMNMX.FTZ R4, R184, R4, !PT ;  /* 0x00000004b8047209 */ /* 0x000fe40007810000 */
[----:B------:R-:W-:Y:S02]  /*16bf0*/  FMNMX.FTZ R105, R200, R105, !PT ;  /* 0x00000069c8697209 */ /* 0x000fe40007810000 */
[----:B------:R-:W-:Y:S02]  /*16c00*/  FMNMX.FTZ R4, R183, R4, !PT ;  /* 0x00000004b7047209 */ /* 0x000fe40007810000 */
[----:B------:R-:W-:Y:S02]  /*16c10*/  FMNMX.FTZ R105, R199, R105, !PT ;  /* 0x00000069c7697209 */ /* 0x000fe40007810000 */
[----:B------:R-:W-:Y:S02]  /*16c20*/  FMNMX.FTZ R4, R202, R4, !PT ;  /* 0x00000004ca047209 */ /* 0x000fe40007810000 */
[----:B------:R-:W-:Y:S01]  /*16c30*/  FMNMX.FTZ R105, R204, R105, !PT ;  /* 0x00000069cc697209 */ /* 0x000fe20007810000 */
[----:B-1----:R-:W-:Y:S01]  /*16c40*/  IMAD.IADD R6, R227, 0x1, -R101 ;  /* 0x00000001e3067824 */ /* 0x002fe200078e0a65 */
[----:B------:R-:W-:Y:S01]  /*16c50*/  FMNMX.FTZ R4, R201, R4, !PT ;  /* 0x00000004c9047209 */ /* 0x000fe20007810000 */
[----:B--2---:R-:W-:Y:S01]  /*16c60*/  FFMA.FTZ R47, R12, -R222, R47 ;  /* 0x800000de0c2f7223 */ /* 0x004fe2000001002f */
[----:B------:R-:W-:Y:S02]  /*16c70*/  FMNMX.FTZ R105, R203, R105, !PT ;  /* 0x00000069cb697209 */ /* 0x000fe40007810000 */
[----:B------:R-:W-:Y:S02]  /*16c80*/  FMNMX.FTZ R4, R205, R4, !PT ;  /* 0x00000004cd047209 */ /* 0x000fe40007810000 */
[----:B------:R-:W-:Y:S02]  /*16c90*/  FMNMX.FTZ R105, R207, R105, !PT ;  /* 0x00000069cf697209 */ /* 0x000fe40007810000 */
[----:B------:R-:W-:Y:S01]  /*16ca0*/  FMNMX.FTZ R4, R206, R4, !PT ;  /* 0x00000004ce047209 */ /* 0x000fe20007810000 */
[----:B---3--:R-:W-:Y:S01]  /*16cb0*/  FFMA.FTZ R61, R5, -R222, R61 ;  /* 0x800000de053d7223 */ /* 0x008fe2000001003d */
[----:B------:R-:W-:Y:S02]  /*16cc0*/  IABS R5, R104 ;  /* 0x0000006800057213 */ /* 0x000fe40000000000 */
[----:B------:R-:W-:Y:S02]  /*16cd0*/  FMNMX.FTZ R4, R209, R4, !PT ;  /* 0x00000004d1047209 */ /* 0x000fe40007810000 */
[----:B------:R-:W-:Y:S01]  /*16ce0*/  FMNMX.FTZ R105, R208, R105, !PT ;  /* 0x00000069d0697209 */ /* 0x000fe20007810000 */
[----:B------:R-:W1:Y:S01]  /*16cf0*/  I2F R9, R5 ;  /* 0x0000000500097306 */ /* 0x000e620000201400 */
        /* <DEDUP_REMOVED lines=11> */
[----:B------:R-:W-:Y:S01]  /*16db0*/  IMAD.IADD R4, R227, 0x1, -R102 ;  /* 0x00000001e3047824 */ /* 0x000fe200078e0a66 */
[----:B------:R-:W-:Y:S01]  /*16dc0*/  FMNMX.FTZ R105, R57, R105, !PT ;  /* 0x0000006939697209 */ /* 0x000fe20007810000 */
[----:B-1----:R-:W-:Y:S01]  /*16dd0*/  FFMA.FTZ R46, R9, -R222, R46 ;  /* 0x800000de092e7223 */ /* 0x002fe2000001002e */
[----:B------:R-:W-:Y:S02]  /*16de0*/  FMNMX.FTZ R104, R56, R104, !PT ;  /* 0x0000006838687209 */ /* 0x000fe40007810000 */
[----:B------:R-:W-:Y:S01]  /*16df0*/  IABS R4, R4 ;  /* 0x0000000400047213 */ /* 0x000fe20000000000 */
[----:B------:R-:W1:Y:S01]  /*16e00*/  SHFL.BFLY PT, R7, R105, 0x2, 0x1f ;  /* 0x0c401f0069077f89 */ /* 0x000e6200000e0000 */
[----:B------:R-:W-:Y:S02]  /*16e10*/  FMNMX.FTZ R5, R189, R106, !PT ;  /* 0x0000006abd057209 */ /* 0x000fe40007810000 */
[----:B------:R2:W3:Y:S01]  /*16e20*/  I2F R10, R4 ;  /* 0x00000004000a7306 */ /* 0x0004e20000201400 */
[----:B------:R-:W-:Y:S02]  /*16e30*/  FSEL R249, R46, -INF , !P1 ;  /* 0xff8000002ef97808 */ /* 0x000fe40004800000 */
[----:B------:R-:W-:Y:S02]  /*16e40*/  FMNMX.FTZ R5, R34, R5, !PT ;  /* 0x0000000522057209 */ /* 0x000fe40007810000 */
[----:B------:R-:W4:Y:S01]  /*16e50*/  SHFL.BFLY PT, R8, R104, 0x2, 0x1f ;  /* 0x0c401f0068087f89 */ /* 0x000f2200000e0000 */
[-C--:B------:R-:W-:Y:S02]  /*16e60*/  ISETP.GE.AND P1, PT, R2, R228.reuse, PT ;  /* 0x000000e40200720c */ /* 0x080fe40003f26270 */
[----:B------:R-:W-:Y:S02]  /*16e70*/  FMNMX.FTZ R5, R33, R5, !PT ;  /* 0x0000000521057209 */ /* 0x000fe40007810000 */
[----:B------:R-:W-:Y:S02]  /*16e80*/  ISETP.GE.AND P3, PT, R102, R228, PT ;  /* 0x000000e46600720c */ /* 0x000fe40003f66270 */
[----:B------:R-:W-:Y:S02]  /*16e90*/  FMNMX.FTZ R5, R32, R5, !PT ;  /* 0x0000000520057209 */ /* 0x000fe40007810000 */
[-C--:B------:R-:W-:Y:S02]  /*16ea0*/  ISETP.GE.OR P1, PT, R2, R232.reuse, !P1 ;  /* 0x000000e80200720c */ /* 0x080fe40004f26670 */
[----:B------:R-:W-:Y:S02]  /*16eb0*/  FMNMX.FTZ R5, R196, R5, !PT ;  /* 0x00000005c4057209 */ /* 0x000fe40007810000 */
[----:B------:R-:W-:Y:S02]  /*16ec0*/  ISETP.GE.OR P3, PT, R102, R232, !P3 ;  /* 0x000000e86600720c */ /* 0x000fe40005f66670 */
[----:B------:R-:W-:Y:S02]  /*16ed0*/  FSEL R65, R61, -INF , !P2 ;  /* 0xff8000003d417808 */ /* 0x000fe40005000000 */
[----:B-1----:R-:W-:Y:S02]  /*16ee0*/  FMNMX.FTZ R105, R105, R7, !PT ;  /* 0x0000000769697209 */ /* 0x002fe40007810000 */
[----:B--2---:R-:W-:Y:S01]  /*16ef0*/  IABS R4, R6 ;  /* 0x0000000600047213 */ /* 0x004fe20000000000 */
[----:B---3--:R-:W-:Y:S01]  /*16f00*/  FFMA.FTZ R58, R10, -R222, R58 ;  /* 0x800000de0a3a7223 */ /* 0x008fe2000001003a */
[----:B------:R-:W-:Y:S02]  /*16f10*/  FSEL R245, R47, -INF , !P0 ;  /* 0xff8000002ff57808 */ /* 0x000fe40004000000 */
[----:B------:R-:W-:Y:S02]  /*16f20*/  MOV R6, R4 ;  /* 0x0000000400067202 */ /* 0x000fe40000000f00 */
[----:B----4-:R-:W-:Y:S02]  /*16f30*/  FMNMX.FTZ R104, R104, R8, !PT ;  /* 0x0000000868687209 */ /* 0x010fe40007810000 */
[----:B------:R1:W2:Y:S01]  /*16f40*/  I2F R11, R6 ;  /* 0x00000006000b7306 */ /* 0x0002a20000201400 */
[----:B------:R-:W-:Y:S01]  /*16f50*/  FMNMX.FTZ R4, R195, R5, !PT ;  /* 0x00000005c3047209 */ /* 0x000fe20007810000 */
[----:B------:R-:W-:Y:S01]  /*16f60*/  IMAD.IADD R5, R227, 0x1, -R2 ;  /* 0x00000001e3057824 */ /* 0x000fe200078e0a02 */
[----:B------:R-:W3:Y:S01]  /*16f70*/  SHFL.BFLY PT, R8, R105, 0x1, 0x1f ;  /* 0x0c201f0069087f89 */ /* 0x000ee200000e0000 */
[----:B------:R-:W-:Y:S02]  /*16f80*/  FSEL R61, R58, -INF , !P3 ;  /* 0xff8000003a3d7808 */ /* 0x000fe40005800000 */
[----:B------:R-:W-:Y:S02]  /*16f90*/  FMNMX.FTZ R7, R198, R4, !PT ;  /* 0x00000004c6077209 */ /* 0x000fe40007810000 */
[----:B------:R-:W-:Y:S02]  /*16fa0*/  IABS R4, R5 ;  /* 0x0000000500047213 */ /* 0x000fe40000000000 */
[CC--:B------:R-:W-:Y:S02]  /*16fb0*/  ISETP.GE.AND P0, PT, R0.reuse, R228.reuse, PT ;  /* 0x000000e40000720c */ /* 0x0c0fe40003f06270 */
[----:B------:R-:W4:Y:S01]  /*16fc0*/  I2F R9, R4 ;  /* 0x0000000400097306 */ /* 0x000f220000201400 */
[C---:B------:R-:W-:Y:S02]  /*16fd0*/  ISETP.GE.AND P2, PT, R101.reuse, R228, PT ;  /* 0x000000e46500720c */ /* 0x040fe40003f46270 */
[-C--:B------:R-:W-:Y:S02]  /*16fe0*/  ISETP.GE.OR P0, PT, R0, R232.reuse, !P0 ;  /* 0x000000e80000720c */ /* 0x080fe40004706670 */
[----:B------:R-:W-:Y:S02]  /*16ff0*/  ISETP.GE.OR P2, PT, R101, R232, !P2 ;  /* 0x000000e86500720c */ /* 0x000fe40005746670 */
[----:B-1----:R-:W-:Y:S01]  /*17000*/  FMNMX.FTZ R6, R190, R107, !PT ;  /* 0x0000006bbe067209 */ /* 0x002fe20007810000 */
[----:B--2---:R-:W-:Y:S01]  /*17010*/  FFMA.FTZ R59, R11, -R222, R59 ;  /* 0x800000de0b3b7223 */ /* 0x004fe2000001003b */
[----:B---3--:R-:W-:Y:S02]  /*17020*/  FMNMX.FTZ R105, R105, R8, !PT ;  /* 0x0000000869697209 */ /* 0x008fe40007810000 */
[----:B------:R-:W-:Y:S02]  /*17030*/  FMNMX.FTZ R5, R17, R6, !PT ;  /* 0x0000000611057209 */ /* 0x000fe40007810000 */
[C---:B------:R-:W-:Y:S01]  /*17040*/  FSETP.NEU.FTZ.AND P3, PT, R105.reuse, -INF , PT ;  /* 0xff8000006900780b */ /* 0x040fe20003f7d000 */
[----:B------:R-:W-:Y:S01]  /*17050*/  FMUL.FTZ R109, R105, c[0x0][0x23c] ;  /* 0x00008f00696d7a20 */ /* 0x000fe20000410000 */
[----:B------:R-:W-:Y:S02]  /*17060*/  FMNMX.FTZ R5, R14, R5, !PT ;  /* 0x000000050e057209 */ /* 0x000fe40007810000 */
[----:B------:R-:W-:Y:S01]  /*17070*/  FMNMX.FTZ R6, R197, R7, !PT ;  /* 0x00000007c5067209 */ /* 0x000fe20007810000 */
[----:B------:R-:W-:Y:S01]  /*17080*/  IMAD.IADD R7, R227, 0x1, -R0 ;  /* 0x00000001e3077824 */ /* 0x000fe200078e0a00 */
[----:B------:R-:W-:Y:S01]  /*17090*/  FMNMX.FTZ R5, R15, R5, !PT ;  /* 0x000000050f057209 */ /* 0x000fe20007810000 */
[----:B----4-:R-:W-:Y:S01]  /*170a0*/  FFMA.FTZ R62, R9, -R222, R62 ;  /* 0x800000de093e7223 */ /* 0x010fe2000001003e */
[----:B------:R-:W-:Y:S02]  /*170b0*/  FSEL R109, R109, RZ, P3 ;  /* 0x000000ff6d6d7208 */ /* 0x000fe40001800000 */
        /* <DEDUP_REMOVED lines=8> */
[----:B------:R-:W-:Y:S02]  /*17140*/  IABS R4, R7 ;  /* 0x0000000700047213 */ /* 0x000fe40000000000 */
[----:B------:R-:W-:Y:S02]  /*17150*/  FMNMX.FTZ R2, R244, R2, !PT ;  /* 0x00000002f4027209 */ /* 0x000fe40007810000 */
[----:B------:R-:W-:Y:S02]  /*17160*/  FMNMX.FTZ R103, R67, R6, !PT ;  /* 0x0000000643677209 */ /* 0x000fe40007810000 */
[----:B------:R-:W-:Y:S01]  /*17170*/  FMNMX.FTZ R2, R240, R2, !PT ;  /* 0x00000002f0027209 */ /* 0x000fe20007810000 */
[----:B------:R-:W2:Y:S01]  /*17180*/  I2F R6, R4 ;  /* 0x0000000400067306 */ /* 0x000ea20000201400 */
[----:B------:R-:W-:Y:S02]  /*17190*/  FSEL R46, R59, -INF , !P2 ;  /* 0xff8000003b2e7808 */ /* 0x000fe40005000000 */
[----:B------:R-:W-:Y:S01]  /*171a0*/  FMNMX.FTZ R0, R249, R2, !PT ;  /* 0x00000002f9007209 */ /* 0x000fe20007810000 */
[----:B------:R-:W-:Y:S01]  /*171b0*/  FFMA.FTZ R2, R181, c[0x0][0x23c], -R109 ;  /* 0x00008f00b5027a23 */ /* 0x000fe2000001086d */
[----:B------:R-:W-:Y:S02]  /*171c0*/  FSEL R223, R62, -INF , !P1 ;  /* 0xff8000003edf7808 */ /* 0x000fe40004800000 */
[----:B------:R-:W-:Y:S02]  /*171d0*/  FMNMX.FTZ R0, R245, R0, !PT ;  /* 0x00000000f5007209 */ /* 0x000fe40007810000 */
[----:B------:R-:W-:Y:S01]  /*171e0*/  FMNMX.FTZ R103, R219, R103, !PT ;  /* 0x00000067db677209 */ /* 0x000fe20007810000 */
[----:B------:R3:W-:Y:S01]  /*171f0*/  MUFU.EX2 R239, R2 ;  /* 0x0000000200ef7308 */ /* 0x0007e20000000800 */
[----:B------:R-:W-:Y:S02]  /*17200*/  FMNMX.FTZ R0, R61, R0, !PT ;  /* 0x000000003d007209 */ /* 0x000fe40007810000 */
[----:B------:R-:W-:Y:S02]  /*17210*/  FMNMX.FTZ R103, R48, R103, !PT ;  /* 0x0000006730677209 */ /* 0x000fe40007810000 */
[----:B------:R-:W-:Y:S02]  /*17220*/  FMNMX.FTZ R0, R46, R0, !PT ;  /* 0x000000002e007209 */ /* 0x000fe40007810000 */
[----:B------:R-:W-:Y:S02]  /*17230*/  FMNMX.FTZ R103, R248, R103, !PT ;  /* 0x00000067f8677209 */ /* 0x000fe40007810000 */
[----:B------:R-:W-:Y:S02]  /*17240*/  FMNMX.FTZ R0, R223, R0, !PT ;  /* 0x00000000df007209 */ /* 0x000fe40007810000 */
[----:B------:R-:W-:Y:S02]  /*17250*/  FMNMX.FTZ R103, R65, R103, !PT ;  /* 0x0000006741677209 */ /* 0x000fe40007810000 */
[----:B-1----:R-:W-:Y:S01]  /*17260*/  FMNMX.FTZ R104, R104, R5, !PT ;  /* 0x0000000568687209 */ /* 0x002fe20007810000 */
[----:B--2---:R-:W-:Y:S02]  /*17270*/  FFMA.FTZ R63, R6, -R222, R63 ;  /* 0x800000de063f7223 */ /* 0x004fe4000001003f */
[----:B------:R-:W1:Y:S01]  /*17280*/  SHFL.BFLY PT, R4, R103, 0x2, 0x1f ;  /* 0x0c401f0067047f89 */ /* 0x000e6200000e0000 */
[C---:B------:R-:W-:Y:S01]  /*17290*/  FSETP.NEU.FTZ.AND P2, PT, R104.reuse, -INF , PT ;  /* 0xff8000006800780b */ /* 0x040fe20003f5d000 */
[----:B------:R-:W-:Y:S01]  /*172a0*/  FMUL.FTZ R110, R104, c[0x0][0x23c] ;  /* 0x00008f00686e7a20 */ /* 0x000fe20000410000 */
[----:B------:R-:W-:Y:S04]  /*172b0*/  FSEL R108, R63, -INF , !P0 ;  /* 0xff8000003f6c7808 */ /* 0x000fe80004000000 */
[----:B------:R-:W-:Y:S01]  /*172c0*/  FMNMX.FTZ R0, R108, R0, !PT ;  /* 0x000000006c007209 */ /* 0x000fe20007810000 */
[--C-:B---3--:R-:W-:Y:S01]  /*172d0*/  FFMA.FTZ R2, R182, c[0x0][0x23c], -R109.reuse ;  /* 0x00008f00b6027a23 */ /* 0x108fe2000001086d */
[----:B------:R-:W-:Y:S03]  /*172e0*/  FSEL R110, R110, RZ, P2 ;  /* 0x000000ff6e6e7208 */ /* 0x000fe60001000000 */
[----:B------:R-:W2:Y:S01]  /*172f0*/  MUFU.EX2 R225, R2 ;  /* 0x0000000200e17308 */ /* 0x000ea20000000800 */
[----:B-1----:R-:W-:Y:S01]  /*17300*/  FMNMX.FTZ R103, R103, R4, !PT ;  /* 0x0000000467677209 */ /* 0x002fe20007810000 */
[--C-:B------:R-:W-:Y:S04]  /*17310*/  FFMA.FTZ R4, R187, c[0x0][0x23c], -R110.reuse ;  /* 0x00008f00bb047a23 */ /* 0x100fe8000001086e */
[----:B------:R-:W1:Y:S04]  /*17320*/  SHFL.BFLY PT, R5, R103, 0x1, 0x1f ;  /* 0x0c201f0067057f89 */ /* 0x000e6800000e0000 */
[----:B------:R3:W-:Y:S01]  /*17330*/  MUFU.EX2 R214, R4 ;  /* 0x0000000400d67308 */ /* 0x0007e20000000800 */
[----:B--2---:R-:W-:Y:S03]  /*17340*/  F2FP.BF16.PACK_AB R176, R225, R239 ;  /* 0x000000efe1b0723e */ /* 0x004fe600000010ff */
[----:B------:R-:W2:Y:S01]  /*17350*/  SHFL.BFLY PT, R2, R0, 0x2, 0x1f ;  /* 0x0c401f0000027f89 */ /* 0x000ea200000e0000 */
[----:B-1----:R-:W-:Y:S01]  /*17360*/  FMNMX.FTZ R103, R103, R5, !PT ;  /* 0x0000000567677209 */ /* 0x002fe20007810000 */
[--C-:B---3--:R-:W-:Y:S01]  /*17370*/  FFMA.FTZ R4, R185, c[0x0][0x23c], -R110.reuse ;  /* 0x00008f00b9047a23 */ /* 0x108fe2000001086e */
[----:B------:R-:W-:Y:S02]  /*17380*/  MOV R185, R61 ;  /* 0x0000003d00b97202 */ /* 0x000fe40000000f00 */
[C---:B------:R-:W-:Y:S01]  /*17390*/  FSETP.NEU.FTZ.AND P1, PT, R103.reuse, -INF , PT ;  /* 0xff8000006700780b */ /* 0x040fe20003f3d000 */
[----:B------:R-:W-:Y:S01]  /*173a0*/  FMUL.FTZ R111, R103, c[0x0][0x23c] ;  /* 0x00008f00676f7a20 */ /* 0x000fe20000410000 */
[----:B------:R1:W3:Y:S01]  /*173b0*/  MUFU.EX2 R243, R4 ;  /* 0x0000000400f37308 */ /* 0x0002e20000000800 */
[----:B--2---:R-:W-:Y:S01]  /*173c0*/  FMNMX.FTZ R0, R0, R2, !PT ;  /* 0x0000000200007209 */ /* 0x004fe20007810000 */
[----:B------:R-:W-:Y:S02]  /*173d0*/  FFMA.FTZ R2, R184, c[0x0][0x23c], -R110 ;  /* 0x00008f00b8027a23 */ /* 0x000fe4000001086e */
[----:B------:R-:W-:Y:S06]  /*173e0*/  FSEL R111, R111, RZ, P1 ;  /* 0x000000ff6f6f7208 */ /* 0x000fec0000800000 */
[----:B------:R2:W-:Y:S01]  /*173f0*/  MUFU.EX2 R58, R2 ;  /* 0x00000002003a7308 */ /* 0x0005e20000000800 */
[--C-:B-1----:R-:W-:Y:S01]  /*17400*/  FFMA.FTZ R4, R188, c[0x0][0x23c], -R109.reuse ;  /* 0x00008f00bc047a23 */ /* 0x102fe2000001086d */
[----:B---3--:R-:W-:Y:S01]  /*17410*/  F2FP.BF16.PACK_AB R177, R243, R214 ;  /* 0x000000d6f3b1723e */ /* 0x008fe200000010ff */
[----:B------:R-:W-:Y:S07]  /*17420*/  IMAD.MOV.U32 R188, RZ, RZ, R46 ;  /* 0x000000ffffbc7224 */ /* 0x000fee00078e002e */
[----:B------:R1:W-:Y:S01]  /*17430*/  MUFU.EX2 R247, R4 ;  /* 0x0000000400f77308 */ /* 0x0003e20000000800 */
[----:B--2---:R-:W2:Y:S01]  /*17440*/  SHFL.BFLY PT, R2, R0, 0x1, 0x1f ;  /* 0x0c201f0000027f89 */ /* 0x004ea200000e0000 */
[----:B-1----:R-:W-:Y:S02]  /*17450*/  FFMA.FTZ R4, R186, c[0x0][0x23c], -R109 ;  /* 0x00008f00ba047a23 */ /* 0x002fe4000001086d */
[----:B------:R-:W-:Y:S06]  /*17460*/  IMAD.MOV.U32 R186, RZ, RZ, R65 ;  /* 0x000000ffffba7224 */ /* 0x000fec00078e0041 */
[----:B------:R1:W3:Y:S01]  /*17470*/  MUFU.EX2 R221, R4 ;  /* 0x0000000400dd7308 */ /* 0x0002e20000000800 */
[----:B--2---:R-:W-:Y:S01]  /*17480*/  FMNMX.FTZ R102, R0, R2, !PT ;  /* 0x0000000200667209 */ /* 0x004fe20007810000 */
[--C-:B------:R-:W-:Y:S03]  /*17490*/  FFMA.FTZ R0, R33, c[0x0][0x23c], -R111.reuse ;  /* 0x00008f0021007a23 */ /* 0x100fe6000001086f */
[C---:B------:R-:W-:Y:S01]  /*174a0*/  FSETP.NEU.FTZ.AND P0, PT, R102.reuse, -INF , PT ;  /* 0xff8000006600780b */ /* 0x040fe20003f1d000 */
[----:B------:R-:W-:Y:S04]  /*174b0*/  FMUL.FTZ R184, R102, c[0x0][0x23c] ;  /* 0x00008f0066b87a20 */ /* 0x000fe80000410000 */
[----:B------:R2:W-:Y:S01]  /*174c0*/  MUFU.EX2 R47, R0 ;  /* 0x00000000002f7308 */ /* 0x0005e20000000800 */
[----:B------:R-:W-:Y:S05]  /*174d0*/  FSEL R184, R184, RZ, P0 ;  /* 0x000000ffb8b87208 */ /* 0x000fea0000000000 */
[----:B------:R-:W-:Y:S04]  /*174e0*/  FFMA.FTZ R2, R15, c[0x0][0x23c], -R184 ;  /* 0x00008f000f027a23 */ /* 0x000fe800000108b8 */
[----:B------:R4:W-:Y:S01]  /*174f0*/  MUFU.EX2 R238, R2 ;  /* 0x0000000200ee7308 */ /* 0x0009e20000000800 */
[----:B-1----:R-:W-:Y:S01]  /*17500*/  FFMA.FTZ R4, R183, c[0x0][0x23c], -R110 ;  /* 0x00008f00b7047a23 */ /* 0x002fe2000001086e */
[----:B---3--:R-:W-:Y:S08]  /*17510*/  F2FP.BF16.PACK_AB R178, R221, R247 ;  /* 0x000000f7ddb2723e */ /* 0x008ff000000010ff */
[----:B------:R1:W3:Y:S01]  /*17520*/  MUFU.EX2 R187, R4 ;  /* 0x0000000400bb7308 */ /* 0x0002e20000000800 */
[--C-:B--2---:R-:W-:Y:S09]  /*17530*/  FFMA.FTZ R0, R32, c[0x0][0x23c], -R111.reuse ;  /* 0x00008f0020007a23 */ /* 0x104ff2000001086f */
[----:B------:R2:W2:Y:S01]  /*17540*/  MUFU.EX2 R236, R0 ;  /* 0x0000000000ec7308 */ /* 0x0004a20000000800 */
[----:B----4-:R-:W-:Y:S01]  /*17550*/  FSEL R2, R104, RZ, P2 ;  /* 0x000000ff68027208 */ /* 0x010fe20001000000 */
[--C-:B-1----:R-:W-:Y:S01]  /*17560*/  FFMA.FTZ R4, R189, c[0x0][0x23c], -R111.reuse ;  /* 0x00008f00bd047a23 */ /* 0x102fe2000001086f */
[----:B---3--:R-:W-:Y:S01]  /*17570*/  F2FP.BF16.PACK_AB R179, R187, R58 ;  /* 0x0000003abbb3723e */ /* 0x008fe200000010ff */
[----:B------:R-:W-:Y:S06]  /*17580*/  IMAD.MOV.U32 R189, RZ, RZ, R48 ;  /* 0x000000ffffbd7224 */ /* 0x000fec00078e0030 */
[----:B------:R1:W-:Y:S01]  /*17590*/  MUFU.EX2 R213, R4 ;  /* 0x0000000400d57308 */ /* 0x0003e20000000800 */
[----:B--2---:R-:W-:Y:S01]  /*175a0*/  FFMA.FTZ R0, R190, c[0x0][0x23c], -R184 ;  /* 0x00008f00be007a23 */ /* 0x004fe200000108b8 */
[----:B------:R-:W-:Y:S01]  /*175b0*/  F2FP.BF16.PACK_AB R182, R236, R47 ;  /* 0x0000002fecb6723e */ /* 0x000fe200000010ff */
[----:B------:R-:W-:Y:S07]  /*175c0*/  IMAD.MOV.U32 R190, RZ, RZ, R56 ;  /* 0x000000ffffbe7224 */ /* 0x000fee00078e0038 */
[----:B------:R2:W-:Y:S01]  /*175d0*/  MUFU.EX2 R226, R0 ;  /* 0x0000000000e27308 */ /* 0x0005e20000000800 */
[----:B-1----:R-:W-:Y:S09]  /*175e0*/  FFMA.FTZ R4, R34, c[0x0][0x23c], -R111 ;  /* 0x00008f0022047a23 */ /* 0x002ff2000001086f */
[----:B------:R-:W1:Y:S01]  /*175f0*/  MUFU.EX2 R251, R4 ;  /* 0x0000000400fb7308 */ /* 0x000e620000000800 */
[--C-:B--2---:R-:W-:Y:S09]  /*17600*/  FFMA.FTZ R0, R17, c[0x0][0x23c], -R184.reuse ;  /* 0x00008f0011007a23 */ /* 0x104ff200000108b8 */
[----:B------:R2:W3:Y:S01]  /*17610*/  MUFU.EX2 R215, R0 ;  /* 0x0000000000d77308 */ /* 0x0004e20000000800 */
[----:B-1----:R-:W-:Y:S01]  /*17620*/  F2FP.BF16.PACK_AB R180, R251, R213 ;  /* 0x000000d5fbb4723e */ /* 0x002fe200000010ff */
[----:B--2---:R-:W-:Y:S01]  /*17630*/  FFMA.FTZ R0, R14, c[0x0][0x23c], -R184 ;  /* 0x00008f000e007a23 */ /* 0x004fe200000108b8 */
[----:B---3--:R-:W-:Y:S07]  /*17640*/  F2FP.BF16.PACK_AB R181, R215, R226 ;  /* 0x000000e2d7b5723e */ /* 0x008fee00000010ff */
[----:B------:R1:W2:Y:S02]  /*17650*/  MUFU.EX2 R51, R0 ;  /* 0x0000000000337308 */ /* 0x0002a40000000800 */
[----:B-1----:R-:W-:Y:S02]  /*17660*/  FSEL R0, R105, RZ, P3 ;  /* 0x000000ff69007208 */ /* 0x002fe40001800000 */
[----:B--2---:R-:W-:Y:S03]  /*17670*/  F2FP.BF16.PACK_AB R183, R238, R51 ;  /* 0x00000033eeb7723e */ /* 0x004fe600000010ff */
[----:B------:R-:W-:Y:S04]  /*17680*/  FADD.FTZ R0, -R0, R3 ;  /* 0x0000000300007221 */ /* 0x000fe80000010100 */
[----:B------:R-:W-:Y:S04]  /*17690*/  FMUL.FTZ R0, R0, c[0x0][0x23c] ;  /* 0x00008f0000007a20 */ /* 0x000fe80000410000 */
[----:B------:R1:W2:Y:S02]  /*176a0*/  MUFU.EX2 R101, R0 ;  /* 0x0000000000657308 */ /* 0x0002a40000000800 */
[----:B-1----:R-:W-:Y:S01]  /*176b0*/  FADD.FTZ R0, -R2, R100 ;  /* 0x0000006402007221 */ /* 0x002fe20000010100 */
[----:B------:R-:W-:Y:S01]  /*176c0*/  FSEL R2, R103, RZ, P1 ;  /* 0x000000ff67027208 */ /* 0x000fe20000800000 */
[C---:B--2---:R-:W-:Y:S02]  /*176d0*/  FMUL.FTZ R4, R101.reuse, R112 ;  /* 0x0000007065047220 */ /* 0x044fe40000410000 */
[----:B------:R-:W-:Y:S02]  /*176e0*/  FMUL.FTZ R0, R0, c[0x0][0x23c] ;  /* 0x00008f0000007a20 */ /* 0x000fe40000410000 */
[C---:B------:R-:W-:Y:S02]  /*176f0*/  FMUL.FTZ R5, R101.reuse, R113 ;  /* 0x0000007165057220 */ /* 0x040fe40000410000 */
[----:B------:R1:W2:Y:S01]  /*17700*/  MUFU.EX2 R100, R0 ;  /* 0x0000000000647308 */ /* 0x0002a20000000800 */
[C---:B------:R-:W-:Y:S02]  /*17710*/  FMUL.FTZ R16, R101.reuse, R124 ;  /* 0x0000007c65107220 */ /* 0x040fe40000410000 */
[C---:B------:R-:W-:Y:S02]  /*17720*/  FMUL.FTZ R17, R101.reuse, R125 ;  /* 0x0000007d65117220 */ /* 0x040fe40000410000 */
[C---:B------:R-:W-:Y:S01]  /*17730*/  FMUL.FTZ R32, R101.reuse, R140 ;  /* 0x0000008c65207220 */ /* 0x040fe20000410000 */
[----:B------:R-:W-:Y:S01]  /*17740*/  MOV R140, R243 ;  /* 0x000000f3008c7202 */ /* 0x000fe20000000f00 */
        /* <DEDUP_REMOVED lines=11> */
[----:B--2---:R-:W-:Y:S02]  /*17800*/  FMUL.FTZ R6, R100, R114 ;  /* 0x0000007264067220 */ /* 0x004fe40000410000 */
[----:B------:R-:W-:Y:S02]  /*17810*/  FMUL.FTZ R0, R0, c[0x0][0x23c] ;  /* 0x00008f0000007a20 */ /* 0x000fe40000410000 */
[C---:B------:R-:W-:Y:S02]  /*17820*/  FMUL.FTZ R7, R100.reuse, R115 ;  /* 0x0000007364077220 */ /* 0x040fe40000410000 */
[----:B------:R1:W2:Y:S01]  /*17830*/  MUFU.EX2 R3, R0 ;  /* 0x0000000000037308 */ /* 0x0002a20000000800 */
[----:B------:R-:W3:Y:S01]  /*17840*/  LDSM.16.MT88.4 R112, [R218+0xa000] ;  /* 0x00a00000da70783b */ /* 0x000ee20000004200 */
[C---:B------:R-:W-:Y:S02]  /*17850*/  FMUL.FTZ R18, R100.reuse, R126 ;  /* 0x0000007e64127220 */ /* 0x040fe40000410000 */
[C---:B------:R-:W-:Y:S01]  /*17860*/  FMUL.FTZ R19, R100.reuse, R127 ;  /* 0x0000007f64137220 */ /* 0x040fe20000410000 */
[-C--:B------:R-:W-:Y:S01]  /*17870*/  HMMA.16816.F32.BF16 R4, R176, R20.reuse, R4 ;  /* 0x00000014b004723c */ /* 0x080fe20000041804 */
[C---:B------:R-:W-:Y:S02]  /*17880*/  FMUL.FTZ R34, R100.reuse, R142 ;  /* 0x0000008e64227220 */ /* 0x040fe40000410000 */
[----:B------:R-:W-:Y:S01]  /*17890*/  FMUL.FTZ R35, R100, R143 ;  /* 0x0000008f64237220 */ /* 0x000fe20000410000 */
[----:B------:R-:W-:Y:S01]  /*178a0*/  LDSM.16.MT88.4 R124, [R218+0x9400] ;  /* 0x00940000da7c783b */ /* 0x000fe20000004200 */
[----:B------:R-:W-:Y:S02]  /*178b0*/  IMAD.MOV.U32 R106, RZ, RZ, R237 ;  /* 0x000000ffff6a7224 */ /* 0x000fe400078e00ed */
[----:B------:R-:W-:Y:S02]  /*178c0*/  IMAD.MOV.U32 R142, RZ, RZ, R47 ;  /* 0x000000ffff8e7224 */ /* 0x000fe400078e002f */
[----:B------:R-:W-:Y:S03]  /*178d0*/  FFMA.FTZ R106, R106, c[0x0][0x23c], -R109 ;  /* 0x00008f006a6a7a23 */ /* 0x000fe6000001086d */
[----:B------:R-:W-:Y:S02]  /*178e0*/  IMAD.MOV.U32 R143, RZ, RZ, R58 ;  /* 0x000000ffff8f7224 */ /* 0x000fe400078e003a */
[C---:B------:R-:W-:Y:S02]  /*178f0*/  FMUL.FTZ R70, R100.reuse, R70 ;  /* 0x0000004664467220 */ /* 0x040fe40000410000 */
[C---:B------:R-:W-:Y:S02]  /*17900*/  FMUL.FTZ R71, R100.reuse, R71 ;  /* 0x0000004764477220 */ /* 0x040fe40000410000 */
[----:B------:R-:W-:Y:S02]  /*17910*/  FMUL.FTZ R82, R100, R82 ;  /* 0x0000005264527220 */ /* 0x000fe40000410000 */
[----:B-1----:R-:W-:Y:S02]  /*17920*/  FADD.FTZ R0, -R2, R107 ;  /* 0x0000006b02007221 */ /* 0x002fe40000010100 */
[----:B------:R-:W-:Y:S02]  /*17930*/  FFMA.FTZ R2, R200, c[0x0][0x23c], -R109 ;  /* 0x00008f00c8027a23 */ /* 0x000fe4000001086d */
[----:B------:R-:W-:Y:S02]  /*17940*/  FMUL.FTZ R0, R0, c[0x0][0x23c] ;  /* 0x00008f0000007a20 */ /* 0x000fe40000410000 */
[----:B------:R1:W-:Y:S01]  /*17950*/  MUFU.EX2 R45, R2 ;  /* 0x00000002002d7308 */ /* 0x0003e20000000800 */
[C---:B--2---:R-:W-:Y:S01]  /*17960*/  FMUL.FTZ R25, R3.reuse, R133 ;  /* 0x0000008503197220 */ /* 0x044fe20000410000 */
[----:B------:R-:W-:Y:S01]  /*17970*/  MOV R133, R248 ;  /* 0x000000f800857202 */ /* 0x000fe20000000f00 */
[C---:B------:R-:W-:Y:S02]  /*17980*/  FMUL.FTZ R24, R3.reuse, R132 ;  /* 0x0000008403187220 */ /* 0x040fe40000410000 */
[----:B------:R-:W-:Y:S02]  /*17990*/  IMAD.MOV.U32 R132, RZ, RZ, R247 ;  /* 0x000000ffff847224 */ /* 0x000fe400078e00f7 */
[C---:B------:R-:W-:Y:S02]  /*179a0*/  FMUL.FTZ R8, R3.reuse, R116 ;  /* 0x0000007403087220 */ /* 0x040fe40000410000 */
[C---:B------:R-:W-:Y:S01]  /*179b0*/  FMUL.FTZ R9, R3.reuse, R117 ;  /* 0x0000007503097220 */ /* 0x040fe20000410000 */
[----:B------:R-:W2:Y:S01]  /*179c0*/  MUFU.EX2 R0, R0 ;  /* 0x0000000000007308 */ /* 0x000ea20000000800 */
[C---:B------:R-:W-:Y:S02]  /*179d0*/  FMUL.FTZ R12, R3.reuse, R120 ;  /* 0x00000078030c7220 */ /* 0x040fe40000410000 */
[C---:B------:R-:W-:Y:S02]  /*179e0*/  FMUL.FTZ R13, R3.reuse, R121 ;  /* 0x00000079030d7220 */ /* 0x040fe40000410000 */
[C---:B------:R-:W-:Y:S01]  /*179f0*/  FMUL.FTZ R28, R3.reuse, R136 ;  /* 0x00000088031c7220 */ /* 0x040fe20000410000 */
[----:B------:R-:W-:Y:S01]  /*17a00*/  MOV R136, R239 ;  /* 0x000000ef00887202 */ /* 0x000fe20000000f00 */
[C---:B------:R-:W-:Y:S02]  /*17a10*/  FMUL.FTZ R29, R3.reuse, R137 ;  /* 0x00000089031d7220 */ /* 0x040fe40000410000 */
[----:B------:R-:W-:Y:S02]  /*17a20*/  IMAD.MOV.U32 R137, RZ, RZ, R213 ;  /* 0x000000ffff897224 */ /* 0x000fe400078e00d5 */
[----:B------:R-:W-:Y:S02]  /*17a30*/  FMUL.FTZ R41, R3, R149 ;  /* 0x0000009503297220 */ /* 0x000fe40000410000 */
[----:B------:R-:W-:Y:S02]  /*17a40*/  IMAD.MOV.U32 R149, RZ, RZ, R49 ;  /* 0x000000ffff957224 */ /* 0x000fe400078e0031 */
[----:B-1----:R-:W-:Y:S01]  /*17a50*/  FFMA.FTZ R2, R199, c[0x0][0x23c], -R109 ;  /* 0x00008f00c7027a23 */ /* 0x002fe2000001086d */
[----:B------:R-:W-:Y:S01]  /*17a60*/  MOV R199, R211 ;  /* 0x000000d300c77202 */ /* 0x000fe20000000f00 */
[C---:B------:R-:W-:Y:S02]  /*17a70*/  FMUL.FTZ R40, R3.reuse, R148 ;  /* 0x0000009403287220 */ /* 0x040fe40000410000 */
[----:B------:R1:W4:Y:S01]  /*17a80*/  MUFU.EX2 R59, R2 ;  /* 0x00000002003b7308 */ /* 0x0003220000000800 */
[----:B------:R-:W-:Y:S02]  /*17a90*/  IMAD.MOV.U32 R148, RZ, RZ, R64 ;  /* 0x000000ffff947224 */ /* 0x000fe400078e0040 */
[----:B------:R-:W-:Y:S02]  /*17aa0*/  FMUL.FTZ R44, R3, R152 ;  /* 0x00000098032c7220 */ /* 0x000fe40000410000 */
[C---:B--2---:R-:W-:Y:S02]  /*17ab0*/  FMUL.FTZ R26, R0.reuse, R134 ;  /* 0x00000086001a7220 */ /* 0x044fe40000410000 */
[----:B------:R-:W-:Y:S02]  /*17ac0*/  IMAD.MOV.U32 R134, RZ, RZ, R251 ;  /* 0x000000ffff867224 */ /* 0x000fe400078e00fb */
[C---:B------:R-:W-:Y:S02]  /*17ad0*/  FMUL.FTZ R42, R0.reuse, R150 ;  /* 0x00000096002a7220 */ /* 0x040fe40000410000 */
[----:B------:R-:W-:Y:S02]  /*17ae0*/  IMAD.MOV.U32 R150, RZ, RZ, R250 ;  /* 0x000000ffff967224 */ /* 0x000fe400078e00fa */
[C---:B------:R-:W-:Y:S02]  /*17af0*/  FMUL.FTZ R10, R0.reuse, R118 ;  /* 0x00000076000a7220 */ /* 0x040fe40000410000 */
[C---:B------:R-:W-:Y:S02]  /*17b00*/  FMUL.FTZ R11, R0.reuse, R119 ;  /* 0x00000077000b7220 */ /* 0x040fe40000410000 */
[----:B------:R-:W2:Y:S01]  /*17b10*/  LDSM.16.MT88.4 R116, [R216+0xb000] ;  /* 0x00b00000d874783b */ /* 0x000ea20000004200 */
[C---:B------:R-:W-:Y:S02]  /*17b20*/  FMUL.FTZ R64, R101.reuse, R172 ;  /* 0x000000ac65407220 */ /* 0x040fe40000410000 */
[C---:B------:R-:W-:Y:S02]  /*17b30*/  FMUL.FTZ R14, R0.reuse, R122 ;  /* 0x0000007a000e7220 */ /* 0x040fe40000410000 */
[C---:B------:R-:W-:Y:S01]  /*17b40*/  HMMA.16816.F32.BF16 R8, R180.reuse, R20, R8 ;  /* 0x00000014b408723c */ /* 0x040fe20000041808 */
[----:B------:R-:W-:Y:S02]  /*17b50*/  FMUL.FTZ R15, R0, R123 ;  /* 0x0000007b000f7220 */ /* 0x000fe40000410000 */
[----:B-1----:R-:W-:Y:S02]  /*17b60*/  FFMA.FTZ R2, R202, c[0x0][0x23c], -R110 ;  /* 0x00008f00ca027a23 */ /* 0x002fe4000001086e */
[C---:B------:R-:W-:Y:S02]  /*17b70*/  FMUL.FTZ R43, R0.reuse, R151 ;  /* 0x00000097002b7220 */ /* 0x040fe40000410000 */
[----:B------:R1:W-:Y:S01]  /*17b80*/  MUFU.EX2 R252, R2 ;  /* 0x0000000200fc7308 */ /* 0x0003e20000000800 */
[-C--:B------:R-:W-:Y:S01]  /*17b90*/  HMMA.16816.F32.BF16 R12, R180, R22.reuse, R12 ;  /* 0x00000016b40c723c */ /* 0x080fe2000004180c */
[----:B------:R-:W-:Y:S03]  /*17ba0*/  IMAD.MOV.U32 R151, RZ, RZ, R246 ;  /* 0x000000ffff977224 */ /* 0x000fe600078e00f6 */
[C---:B------:R-:W-:Y:S02]  /*17bb0*/  FMUL.FTZ R20, R101.reuse, R128 ;  /* 0x0000008065147220 */ /* 0x040fe40000410000 */
[----:B------:R-:W-:Y:S02]  /*17bc0*/  FMUL.FTZ R21, R101, R129 ;  /* 0x0000008165157220 */ /* 0x000fe40000410000 */
[C---:B------:R-:W-:Y:S01]  /*17bd0*/  HMMA.16816.F32.BF16 R16, R176.reuse, R22, R16 ;  /* 0x00000016b010723c */ /* 0x040fe20000041810 */
[C---:B------:R-:W-:Y:S03]  /*17be0*/  FMUL.FTZ R27, R0.reuse, R135 ;  /* 0x00000087001b7220 */ /* 0x040fe60000410000 */
[C---:B------:R-:W-:Y:S01]  /*17bf0*/  FMUL.FTZ R30, R0.reuse, R138 ;  /* 0x0000008a001e7220 */ /* 0x040fe20000410000 */
[----:B------:R-:W-:Y:S01]  /*17c00*/  MOV R135, R51 ;  /* 0x0000003300877202 */ /* 0x000fe20000000f00 */
[----:B------:R-:W-:Y:S01]  /*17c10*/  FMUL.FTZ R31, R0, R139 ;  /* 0x0000008b001f7220 */ /* 0x000fe20000410000 */
[----:B------:R-:W-:Y:S01]  /*17c20*/  MOV R139, R215 ;  /* 0x000000d7008b7202 */ /* 0x000fe20000000f00 */
[C---:B------:R-:W-:Y:S04]  /*17c30*/  FMUL.FTZ R22, R100.reuse, R130 ;  /* 0x0000008264167220 */ /* 0x040fe80000410000 */
[C---:B------:R-:W-:Y:S02]  /*17c40*/  FMUL.FTZ R23, R100.reuse, R131 ;  /* 0x0000008364177220 */ /* 0x040fe40000410000 */
[----:B------:R-:W-:Y:S01]  /*17c50*/  LDSM.16.MT88.4 R128, [R216+0xa400] ;  /* 0x00a40000d880783b */ /* 0x000fe20000004200 */
[----:B-1----:R-:W-:Y:S01]  /*17c60*/  FFMA.FTZ R2, R201, c[0x0][0x23c], -R110 ;  /* 0x00008f00c9027a23 */ /* 0x002fe2000001086e */
[----:B------:R-:W-:Y:S01]  /*17c70*/  MOV R201, R212 ;  /* 0x000000d400c97202 */ /* 0x000fe20000000f00 */
[----:B------:R-:W-:Y:S02]  /*17c80*/  FMUL.FTZ R51, R100, R159 ;  /* 0x0000009f64337220 */ /* 0x000fe40000410000 */
[-C--:B------:R-:W-:Y:S01]  /*17c90*/  HMMA.16816.F32.BF16 R20, R176, R36.reuse, R20 ;  /* 0x00000024b014723c */ /* 0x080fe20000041814 */
[----:B------:R1:W1:Y:S01]  /*17ca0*/  MUFU.EX2 R251, R2 ;  /* 0x0000000200fb7308 */ /* 0x0002620000000800 */
[C---:B------:R-:W-:Y:S02]  /*17cb0*/  FMUL.FTZ R46, R0.reuse, R154 ;  /* 0x0000009a002e7220 */ /* 0x040fe40000410000 */
[----:B------:R-:W-:Y:S02]  /*17cc0*/  FMUL.FTZ R47, R0, R155 ;  /* 0x0000009b002f7220 */ /* 0x000fe40000410000 */
[----:B------:R-:W-:Y:S02]  /*17cd0*/  IMAD.MOV.U32 R107, RZ, RZ, R50 ;  /* 0x000000ffff6b7224 */ /* 0x000fe400078e0032 */
[C---:B------:R-:W-:Y:S01]  /*17ce0*/  HMMA.16816.F32.BF16 R24, R180.reuse, R36, R24 ;  /* 0x00000024b418723c */ /* 0x040fe20000041818 */
[----:B------:R-:W-:Y:S03]  /*17cf0*/  FMUL.FTZ R49, R101, R157 ;  /* 0x0000009d65317220 */ /* 0x000fe60000410000 */
[----:B------:R-:W-:Y:S02]  /*17d00*/  FMUL.FTZ R50, R100, R158 ;  /* 0x0000009e64327220 */ /* 0x000fe40000410000 */
[----:B------:R-:W-:Y:S02]  /*17d10*/  IMAD.MOV.U32 R158, RZ, RZ, R217 ;  /* 0x000000ffff9e7224 */ /* 0x000fe400078e00d9 */
[-C--:B------:R-:W-:Y:S01]  /*17d20*/  HMMA.16816.F32.BF16 R28, R180, R38.reuse, R28 ;  /* 0x00000026b41c723c */ /* 0x080fe2000004181c */
[C---:B------:R-:W-:Y:S03]  /*17d30*/  FMUL.FTZ R56, R3.reuse, R164 ;  /* 0x000000a403387220 */ /* 0x040fe60000410000 */
[----:B------:R-:W-:Y:S02]  /*17d40*/  FMUL.FTZ R58, R0, R166 ;  /* 0x000000a6003a7220 */ /* 0x000fe40000410000 */
[----:B------:R-:W-:Y:S02]  /*17d50*/  FMUL.FTZ R61, R3, R169 ;  /* 0x000000a9033d7220 */ /* 0x000fe40000410000 */
[C---:B------:R-:W-:Y:S01]  /*17d60*/  HMMA.16816.F32.BF16 R32, R176.reuse, R38, R32 ;  /* 0x00000026b020723c */ /* 0x040fe20000041820 */
[----:B-1----:R-:W-:Y:S03]  /*17d70*/  FFMA.FTZ R2, R204, c[0x0][0x23c], -R109 ;  /* 0x00008f00cc027a23 */ /* 0x002fe6000001086d */
[----:B------:R-:W-:Y:S01]  /*17d80*/  IMAD.MOV.U32 R202, RZ, RZ, R241 ;  /* 0x000000ffffca7224 */ /* 0x000fe200078e00f1 */
[----:B------:R1:W-:Y:S01]  /*17d90*/  MUFU.EX2 R250, R2 ;  /* 0x0000000200fa7308 */ /* 0x0003e20000000800 */
[----:B------:R-:W-:Y:S02]  /*17da0*/  IMAD.MOV.U32 R138, RZ, RZ, R214 ;  /* 0x000000ffff8a7224 */ /* 0x000fe400078e00d6 */
[C---:B------:R-:W-:Y:S04]  /*17db0*/  FMUL.FTZ R39, R100.reuse, R147 ;  /* 0x0000009364277220 */ /* 0x040fe80000410000 */
[----:B------:R-:W-:Y:S02]  /*17dc0*/  IMAD.MOV.U32 R147, RZ, RZ, R242 ;  /* 0x000000ffff937224 */ /* 0x000fe400078e00f2 */
[C---:B------:R-:W-:Y:S02]  /*17dd0*/  FMUL.FTZ R36, R101.reuse, R144 ;  /* 0x0000009065247220 */ /* 0x040fe40000410000 */
[----:B------:R-:W-:Y:S02]  /*17de0*/  FMUL.FTZ R37, R101, R145 ;  /* 0x0000009165257220 */ /* 0x000fe40000410000 */
[C---:B------:R-:W-:Y:S01]  /*17df0*/  FMUL.FTZ R38, R100.reuse, R146 ;  /* 0x0000009264267220 */ /* 0x040fe20000410000 */
[----:B------:R-:W-:Y:S01]  /*17e00*/  MOV R146, R67 ;  /* 0x0000004300927202 */ /* 0x000fe20000000f00 */
[----:B------:R-:W-:Y:S02]  /*17e10*/  FMUL.FTZ R67, R100, R175 ;  /* 0x000000af64437220 */ /* 0x000fe40000410000 */
[----:B------:R-:W-:Y:S02]  /*17e20*/  IMAD.MOV.U32 R144, RZ, RZ, R60 ;  /* 0x000000ffff907224 */ /* 0x000fe400078e003c */
[----:B------:R-:W-:Y:S01]  /*17e30*/  FMUL.FTZ R60, R3, R168 ;  /* 0x000000a8033c7220 */ /* 0x000fe20000410000 */
[-C--:B------:R-:W-:Y:S01]  /*17e40*/  HMMA.16816.F32.BF16 R36, R176, R52.reuse, R36 ;  /* 0x00000034b024723c */ /* 0x080fe20000041824 */
[C---:B------:R-:W-:Y:S02]  /*17e50*/  FMUL.FTZ R62, R0.reuse, R170 ;  /* 0x000000aa003e7220 */ /* 0x040fe40000410000 */
[----:B------:R-:W-:Y:S02]  /*17e60*/  FMUL.FTZ R63, R0, R171 ;  /* 0x000000ab003f7220 */ /* 0x000fe40000410000 */
[----:B-1----:R-:W-:Y:S02]  /*17e70*/  FFMA.FTZ R2, R203, c[0x0][0x23c], -R109 ;  /* 0x00008f00cb027a23 */ /* 0x002fe4000001086d */
[----:B------:R-:W-:Y:S01]  /*17e80*/  IMAD.MOV.U32 R200, RZ, RZ, R66 ;  /* 0x000000ffffc87224 */ /* 0x000fe200078e0042 */
[C---:B------:R-:W-:Y:S01]  /*17e90*/  HMMA.16816.F32.BF16 R40, R180.reuse, R52, R40 ;  /* 0x00000034b428723c */ /* 0x040fe20000041828 */
[----:B------:R1:W1:Y:S03]  /*17ea0*/  MUFU.EX2 R248, R2 ;  /* 0x0000000200f87308 */ /* 0x0002660000000800 */
[----:B------:R-:W-:Y:S01]  /*17eb0*/  IMAD.MOV.U32 R152, RZ, RZ, R45 ;  /* 0x000000ffff987224 */ /* 0x000fe200078e002d */
[----:B------:R-:W-:Y:S01]  /*17ec0*/  MOV R157, R200 ;  /* 0x000000c8009d7202 */ /* 0x000fe20000000f00 */
[----:B------:R-:W-:Y:S01]  /*17ed0*/  FMUL.FTZ R45, R3, R153 ;  /* 0x00000099032d7220 */ /* 0x000fe20000410000 */
[----:B----4-:R-:W-:Y:S01]  /*17ee0*/  MOV R153, R59 ;  /* 0x0000003b00997202 */ /* 0x010fe20000000f00 */
[----:B------:R-:W-:Y:S02]  /*17ef0*/  FMUL.FTZ R66, R100, R174 ;  /* 0x000000ae64427220 */ /* 0x000fe40000410000 */
[----:B------:R-:W-:Y:S02]  /*17f00*/  LDSM.16.MT88.4 R172, [R218+0xac00] ;  /* 0x00ac0000daac783b */ /* 0x000fe40000004200 */
[C---:B------:R-:W-:Y:S01]  /*17f10*/  FMUL.FTZ R52, R101.reuse, R160 ;  /* 0x000000a065347220 */ /* 0x040fe20000410000 */
[-C--:B------:R-:W-:Y:S01]  /*17f20*/  HMMA.16816.F32.BF16 R44, R180, R54.reuse, R44 ;  /* 0x00000036b42c723c */ /* 0x080fe2000004182c */
[----:B------:R-:W-:Y:S02]  /*17f30*/  IMAD.MOV.U32 R145, RZ, RZ, R57 ;  /* 0x000000ffff917224 */ /* 0x000fe400078e0039 */
[----:B------:R-:W-:Y:S02]  /*17f40*/  FMUL.FTZ R53, R101, R161 ;  /* 0x000000a165357220 */ /* 0x000fe40000410000 */
[C---:B------:R-:W-:Y:S02]  /*17f50*/  FMUL.FTZ R57, R3.reuse, R165 ;  /* 0x000000a503397220 */ /* 0x040fe40000410000 */
[----:B------:R-:W-:Y:S01]  /*17f60*/  FMUL.FTZ R59, R0, R167 ;  /* 0x000000a7003b7220 */ /* 0x000fe20000410000 */
[C---:B------:R-:W-:Y:S01]  /*17f70*/  HMMA.16816.F32.BF16 R48, R176.reuse, R54, R48 ;  /* 0x00000036b030723c */ /* 0x040fe20000041830 */
[----:B------:R-:W-:Y:S03]  /*17f80*/  FMUL.FTZ R72, R3, R72 ;  /* 0x0000004803487220 */ /* 0x000fe60000410000 */
[--C-:B-1----:R-:W-:Y:S02]  /*17f90*/  FFMA.FTZ R2, R205, c[0x0][0x23c], -R110.reuse ;  /* 0x00008f00cd027a23 */ /* 0x102fe4000001086e */
[C---:B------:R-:W-:Y:S02]  /*17fa0*/  FMUL.FTZ R73, R3.reuse, R73 ;  /* 0x0000004903497220 */ /* 0x040fe40000410000 */
[----:B------:R1:W-:Y:S01]  /*17fb0*/  MUFU.EX2 R247, R2 ;  /* 0x0000000200f77308 */ /* 0x0003e20000000800 */
[C---:B------:R-:W-:Y:S03]  /*17fc0*/  FMUL.FTZ R54, R100.reuse, R162 ;  /* 0x000000a264367220 */ /* 0x040fe60000410000 */
[----:B------:R-:W-:Y:S02]  /*17fd0*/  FMUL.FTZ R55, R100, R163 ;  /* 0x000000a364377220 */ /* 0x000fe40000410000 */
[C---:B------:R-:W-:Y:S02]  /*17fe0*/  FMUL.FTZ R74, R0.reuse, R74 ;  /* 0x0000004a004a7220 */ /* 0x040fe40000410000 */
[C---:B------:R-:W-:Y:S02]  /*17ff0*/  FMUL.FTZ R75, R0.reuse, R75 ;  /* 0x0000004b004b7220 */ /* 0x040fe40000410000 */
[C---:B------:R-:W-:Y:S01]  /*18000*/  FMUL.FTZ R76, R3.reuse, R76 ;  /* 0x0000004c034c7220 */ /* 0x040fe20000410000 */
[-C--:B---3--:R-:W-:Y:S01]  /*18010*/  HMMA.16816.F32.BF16 R52, R176, R112.reuse, R52 ;  /* 0x00000070b034723c */ /* 0x088fe20000041834 */
[C---:B------:R-:W-:Y:S02]  /*18020*/  FMUL.FTZ R77, R3.reuse, R77 ;  /* 0x0000004d034d7220 */ /* 0x040fe40000410000 */
[C---:B------:R-:W-:Y:S02]  /*18030*/  FMUL.FTZ R78, R0.reuse, R78 ;  /* 0x0000004e004e7220 */ /* 0x040fe40000410000 */
[----:B------:R-:W-:Y:S02]  /*18040*/  FMUL.FTZ R79, R0, R79 ;  /* 0x0000004f004f7220 */ /* 0x000fe40000410000 */
[----:B------:R-:W-:Y:S01]  /*18050*/  FMUL.FTZ R83, R100, R83 ;  /* 0x0000005364537220 */ /* 0x000fe20000410000 */
[C---:B------:R-:W-:Y:S01]  /*18060*/  HMMA.16816.F32.BF16 R56, R180.reuse, R112, R56 ;  /* 0x00000070b438723c */ /* 0x040fe20000041838 */
[C---:B------:R-:W-:Y:S03]  /*18070*/  FMUL.FTZ R88, R3.reuse, R88 ;  /* 0x0000005803587220 */ /* 0x040fe60000410000 */
[C---:B------:R-:W-:Y:S02]  /*18080*/  FMUL.FTZ R89, R3.reuse, R89 ;  /* 0x0000005903597220 */ /* 0x040fe40000410000 */
[----:B-1----:R-:W-:Y:S02]  /*18090*/  FFMA.FTZ R2, R206, c[0x0][0x23c], -R110 ;  /* 0x00008f00ce027a23 */ /* 0x002fe4000001086e */
[-C--:B------:R-:W-:Y:S01]  /*180a0*/  HMMA.16816.F32.BF16 R60, R180, R114.reuse, R60 ;  /* 0x00000072b43c723c */ /* 0x080fe2000004183c */
[C---:B------:R-:W-:Y:S01]  /*180b0*/  FMUL.FTZ R90, R0.reuse, R90 ;  /* 0x0000005a005a7220 */ /* 0x040fe20000410000 */
[----:B------:R1:W3:Y:S02]  /*180c0*/  MUFU.EX2 R246, R2 ;  /* 0x0000000200f67308 */ /* 0x0002e40000000800 */
[C---:B------:R-:W-:Y:S02]  /*180d0*/  FMUL.FTZ R91, R0.reuse, R91 ;  /* 0x0000005b005b7220 */ /* 0x040fe40000410000 */
[C---:B------:R-:W-:Y:S02]  /*180e0*/  FMUL.FTZ R92, R3.reuse, R92 ;  /* 0x0000005c035c7220 */ /* 0x040fe40000410000 */
[C---:B------:R-:W-:Y:S01]  /*180f0*/  HMMA.16816.F32.BF16 R64, R176.reuse, R114, R64 ;  /* 0x00000072b040723c */ /* 0x040fe20000041840 */
[----:B------:R-:W4:Y:S03]  /*18100*/  LDSM.16.MT88.4 R112, [R218+0xb000] ;  /* 0x00b00000da70783b */ /* 0x000f260000004200 */
[----:B------:R-:W-:Y:S02]  /*18110*/  FMUL.FTZ R93, R3, R93 ;  /* 0x0000005d035d7220 */ /* 0x000fe40000410000 */
[C---:B------:R-:W-:Y:S02]  /*18120*/  FMUL.FTZ R94, R0.reuse, R94 ;  /* 0x0000005e005e7220 */ /* 0x040fe40000410000 */
[-C--:B--2---:R-:W-:Y:S01]  /*18130*/  HMMA.16816.F32.BF16 R68, R176, R116.reuse, R68 ;  /* 0x00000074b044723c */ /* 0x084fe20000041844 */
[----:B------:R-:W-:Y:S03]  /*18140*/  FMUL.FTZ R95, R0, R95 ;  /* 0x0000005f005f7220 */ /* 0x000fe60000410000 */
[C---:B------:R-:W-:Y:S02]  /*18150*/  FMUL.FTZ R85, R101.reuse, R85 ;  /* 0x0000005565557220 */ /* 0x040fe40000410000 */
[C---:B------:R-:W-:Y:S02]  /*18160*/  FMUL.FTZ R86, R100.reuse, R86 ;  /* 0x0000005664567220 */ /* 0x040fe40000410000 */
[C---:B------:R-:W-:Y:S01]  /*18170*/  HMMA.16816.F32.BF16 R72, R180.reuse, R116, R72 ;  /* 0x00000074b448723c */ /* 0x040fe20000041848 */
[----:B------:R-:W-:Y:S03]  /*18180*/  FMUL.FTZ R87, R100, R87 ;  /* 0x0000005764577220 */ /* 0x000fe60000410000 */
[--C-:B-1----:R-:W-:Y:S02]  /*18190*/  FFMA.FTZ R2, R196, c[0x0][0x23c], -R111.reuse ;  /* 0x00008f00c4027a23 */ /* 0x102fe4000001086f */
[C---:B------:R-:W-:Y:S02]  /*181a0*/  FMUL.FTZ R96, R101.reuse, R96 ;  /* 0x0000006065607220 */ /* 0x040fe40000410000 */
[-C--:B------:R-:W-:Y:S01]  /*181b0*/  HMMA.16816.F32.BF16 R76, R180, R118.reuse, R76 ;  /* 0x00000076b44c723c */ /* 0x080fe2000004184c */
[----:B------:R1:W-:Y:S03]  /*181c0*/  MUFU.EX2 R243, R2 ;  /* 0x0000000200f37308 */ /* 0x0003e60000000800 */
[----:B------:R-:W-:Y:S02]  /*181d0*/  FMUL.FTZ R97, R101, R97 ;  /* 0x0000006165617220 */ /* 0x000fe40000410000 */
[C---:B------:R-:W-:Y:S02]  /*181e0*/  FMUL.FTZ R98, R100.reuse, R98 ;  /* 0x0000006264627220 */ /* 0x040fe40000410000 */
[C---:B------:R-:W-:Y:S01]  /*181f0*/  HMMA.16816.F32.BF16 R80, R176.reuse, R118, R80 ;  /* 0x00000076b050723c */ /* 0x040fe20000041850 */
[----:B------:R-:W2:Y:S03]  /*18200*/  LDSM.16.MT88.4 R116, [R216+0x9400] ;  /* 0x00940000d874783b */ /* 0x000ea60000004200 */
[----:B------:R-:W-:Y:S04]  /*18210*/  FMUL.FTZ R99, R100, R99 ;  /* 0x0000006364637220 */ /* 0x000fe80000410000 */
[-C--:B----4-:R-:W-:Y:S08]  /*18220*/  HMMA.16816.F32.BF16 R84, R176, R112.reuse, R84 ;  /* 0x00000070b054723c */ /* 0x090ff00000041854 */
[C---:B------:R-:W-:Y:S01]  /*18230*/  HMMA.16816.F32.BF16 R88, R180.reuse, R112, R88 ;  /* 0x00000070b458723c */ /* 0x040fe20000041858 */
[--C-:B-1----:R-:W-:Y:S04]  /*18240*/  FFMA.FTZ R2, R195, c[0x0][0x23c], -R111.reuse ;  /* 0x00008f00c3027a23 */ /* 0x102fe8000001086f */
[----:B------:R1:W4:Y:S02]  /*18250*/  MUFU.EX2 R242, R2 ;  /* 0x0000000200f27308 */ /* 0x0003240000000800 */
[----:B------:R-:W-:Y:S01]  /*18260*/  F2FP.BF16.PACK_AB R112, R153, R152 ;  /* 0x000000989970723e */ /* 0x000fe200000010ff */
[-C--:B------:R-:W-:Y:S01]  /*18270*/  HMMA.16816.F32.BF16 R92, R180, R114.reuse, R92 ;  /* 0x00000072b45c723c */ /* 0x080fe2000004185c */
[----:B------:R-:W-:Y:S03]  /*18280*/  LDSM.16.MT88.4 R180, [R216+0xbc00] ;  /* 0x00bc0000d8b4783b */ /* 0x000fe60000004200 */
[----:B------:R-:W-:Y:S04]  /*18290*/  F2FP.BF16.PACK_AB R113, R251, R252 ;  /* 0x000000fcfb71723e */ /* 0x000fe800000010ff */
[----:B------:R-:W-:Y:S07]  /*182a0*/  HMMA.16816.F32.BF16 R96, R176, R114, R96 ;  /* 0x00000072b060723c */ /* 0x000fee0000041860 */
[----:B------:R-:W-:Y:S02]  /*182b0*/  F2FP.BF16.PACK_AB R114, R248, R250 ;  /* 0x000000faf872723e */ /* 0x000fe400000010ff */
[----:B---3--:R-:W-:Y:S03]  /*182c0*/  F2FP.BF16.PACK_AB R115, R246, R247 ;  /* 0x000000f7f673723e */ /* 0x008fe600000010ff */
[--C-:B-1----:R-:W-:Y:S01]  /*182d0*/  FFMA.FTZ R2, R198, c[0x0][0x23c], -R111.reuse ;  /* 0x00008f00c6027a23 */ /* 0x102fe2000001086f */
[----:B----4-:R-:W-:Y:S03]  /*182e0*/  F2FP.BF16.PACK_AB R120, R242, R243 ;  /* 0x000000f3f278723e */ /* 0x010fe600000010ff */
[-C--:B--2---:R-:W-:Y:S01]  /*182f0*/  HMMA.16816.F32.BF16 R4, R112, R116.reuse, R4 ;  /* 0x000000747004723c */ /* 0x084fe20000041804 */
        /* <DEDUP_REMOVED lines=20> */
[--C-:B-1----:R-:W-:Y:S02]  /*18440*/  FFMA.FTZ R2, R208, c[0x0][0x23c], -R109.reuse ;  /* 0x00008f00d0027a23 */ /* 0x102fe4000001086d */
[----:B------:R-:W-:Y:S02]  /*18450*/  MUFU.EX2 R208, R106 ;  /* 0x0000006a00d07308 */ /* 0x000fe40000000800 */
[-C--:B------:R-:W-:Y:S08]  /*18460*/  HMMA.16816.F32.BF16 R20, R112, R124.reuse, R20 ;  /* 0x0000007c7014723c */ /* 0x080ff00000041814 */
[C---:B------:R-:W-:Y:S01]  /*18470*/  HMMA.16816.F32.BF16 R24, R120.reuse, R124, R24 ;  /* 0x0000007c7818723c */ /* 0x040fe20000041818 */
[----:B------:R1:W3:Y:S07]  /*18480*/  MUFU.EX2 R213, R2 ;  /* 0x0000000200d57308 */ /* 0x0002ee0000000800 */
[-C--:B------:R-:W-:Y:S08]  /*18490*/  HMMA.16816.F32.BF16 R28, R120, R126.reuse, R28 ;  /* 0x0000007e781c723c */ /* 0x080ff0000004181c */
[C---:B------:R-:W-:Y:S01]  /*184a0*/  HMMA.16816.F32.BF16 R32, R112.reuse, R126, R32 ;  /* 0x0000007e7020723c */ /* 0x040fe20000041820 */
[----:B------:R-:W4:Y:S07]  /*184b0*/  LDSM.16.MT88.4 R124, [R216+0xb400] ;  /* 0x00b40000d87c783b */ /* 0x000f2e0000004200 */
[-C--:B------:R-:W-:Y:S01]  /*184c0*/  HMMA.16816.F32.BF16 R36, R112, R128.reuse, R36 ;  /* 0x000000807024723c */ /* 0x080fe20000041824 */
[--C-:B-1----:R-:W-:Y:S04]  /*184d0*/  FFMA.FTZ R2, R209, c[0x0][0x23c], -R110.reuse ;  /* 0x00008f00d1027a23 */ /* 0x102fe8000001086e */
[----:B------:R1:W-:Y:S03]  /*184e0*/  MUFU.EX2 R211, R2 ;  /* 0x0000000200d37308 */ /* 0x0003e60000000800 */
[C---:B------:R-:W-:Y:S08]  /*184f0*/  HMMA.16816.F32.BF16 R40, R120.reuse, R128, R40 ;  /* 0x000000807828723c */ /* 0x040ff00000041828 */
[-C--:B------:R-:W-:Y:S08]  /*18500*/  HMMA.16816.F32.BF16 R44, R120, R130.reuse, R44 ;  /* 0x00000082782c723c */ /* 0x080ff0000004182c */
[C---:B------:R-:W-:Y:S01]  /*18510*/  HMMA.16816.F32.BF16 R48, R112.reuse, R130, R48 ;  /* 0x000000827030723c */ /* 0x040fe20000041830 */
[----:B------:R-:W3:Y:S03]  /*18520*/  LDSM.16.MT88.4 R128, [R218+0xb400] ;  /* 0x00b40000da80783b */ /* 0x000ee60000004200 */
[----:B-1----:R-:W-:Y:S04]  /*18530*/  FFMA.FTZ R2, R210, c[0x0][0x23c], -R110 ;  /* 0x00008f00d2027a23 */ /* 0x002fe8000001086e */
[-C--:B--2---:R-:W-:Y:S01]  /*18540*/  HMMA.16816.F32.BF16 R52, R112, R116.reuse, R52 ;  /* 0x000000747034723c */ /* 0x084fe20000041834 */
[----:B------:R1:W2:Y:S07]  /*18550*/  MUFU.EX2 R209, R2 ;  /* 0x0000000200d17308 */ /* 0x0002ae0000000800 */
[C---:B------:R-:W-:Y:S08]  /*18560*/  HMMA.16816.F32.BF16 R56, R120.reuse, R116, R56 ;  /* 0x000000747838723c */ /* 0x040ff00000041838 */
[-C--:B------:R-:W-:Y:S08]  /*18570*/  HMMA.16816.F32.BF16 R60, R120, R118.reuse, R60 ;  /* 0x00000076783c723c */ /* 0x080ff0000004183c */
[C---:B------:R-:W-:Y:S01]  /*18580*/  HMMA.16816.F32.BF16 R64, R112.reuse, R118, R64 ;  /* 0x000000767040723c */ /* 0x040fe20000041840 */
[----:B-1----:R-:W-:Y:S01]  /*18590*/  FFMA.FTZ R2, R201, c[0x0][0x23c], -R109 ;  /* 0x00008f00c9027a23 */ /* 0x002fe2000001086d */
[----:B------:R-:W1:Y:S02]  /*185a0*/  LDSM.16.MT88.4 R116, [R216+0x9800] ;  /* 0x00980000d874783b */ /* 0x000e640000004200 */
[----:B------:R-:W-:Y:S01]  /*185b0*/  IMAD.MOV.U32 R201, RZ, RZ, R202 ;  /* 0x000000ffffc97224 */ /* 0x000fe200078e00ca */
[----:B------:R2:W1:Y:S01]  /*185c0*/  MUFU.EX2 R210, R2 ;  /* 0x0000000200d27308 */ /* 0x0004620000000800 */
[----:B------:R-:W-:Y:S01]  /*185d0*/  IMAD.MOV.U32 R202, RZ, RZ, R151 ;  /* 0x000000ffffca7224 */ /* 0x000fe200078e0097 */
[----:B------:R-:W-:Y:S01]  /*185e0*/  MOV R151, R150 ;  /* 0x0000009600977202 */ /* 0x000fe20000000f00 */
[-C--:B----4-:R-:W-:Y:S01]  /*185f0*/  HMMA.16816.F32.BF16 R68, R112, R124.reuse, R68 ;  /* 0x0000007c7044723c */ /* 0x090fe20000041844 */
[----:B------:R-:W-:Y:S03]  /*18600*/  IMAD.MOV.U32 R154, RZ, RZ, R201 ;  /* 0x000000ffff9a7224 */ /* 0x000fe600078e00c9 */
[----:B------:R-:W-:Y:S01]  /*18610*/  IMAD.MOV.U32 R201, RZ, RZ, R202 ;  /* 0x000000ffffc97224 */ /* 0x000fe200078e00ca */
[----:B------:R-:W-:Y:S01]  /*18620*/  MOV R202, R151 ;  /* 0x0000009700ca7202 */ /* 0x000fe20000000f00 */
[----:B------:R-:W-:Y:S02]  /*18630*/  IMAD.MOV.U32 R150, RZ, RZ, R149 ;  /* 0x000000ffff967224 */ /* 0x000fe400078e0095 */
[C---:B------:R-:W-:Y:S01]  /*18640*/  HMMA.16816.F32.BF16 R72, R120.reuse, R124, R72 ;  /* 0x0000007c7848723c */ /* 0x040fe20000041848 */
[----:B------:R-:W-:Y:S03]  /*18650*/  IMAD.MOV.U32 R149, RZ, RZ, R148 ;  /* 0x000000ffff957224 */ /* 0x000fe600078e0094 */
[----:B------:R-:W-:Y:S01]  /*18660*/  IMAD.MOV.U32 R151, RZ, RZ, R150 ;  /* 0x000000ffff977224 */ /* 0x000fe200078e0096 */
[----:B------:R-:W-:Y:S01]  /*18670*/  MOV R148, R146 ;  /* 0x0000009200947202 */ /* 0x000fe20000000f00 */
[----:B------:R-:W-:Y:S02]  /*18680*/  IMAD.MOV.U32 R150, RZ, RZ, R149 ;  /* 0x000000ffff967224 */ /* 0x000fe400078e0095 */
[-C--:B------:R-:W-:Y:S01]  /*18690*/  HMMA.16816.F32.BF16 R76, R120, R126.reuse, R76 ;  /* 0x0000007e784c723c */ /* 0x080fe2000004184c */
[----:B------:R-:W-:Y:S03]  /*186a0*/  IMAD.MOV.U32 R146, RZ, RZ, R145 ;  /* 0x000000ffff927224 */ /* 0x000fe600078e0091 */
[----:B------:R-:W-:Y:S01]  /*186b0*/  IMAD.MOV.U32 R145, RZ, RZ, R144 ;  /* 0x000000ffff917224 */ /* 0x000fe200078e0090 */
[----:B------:R-:W-:Y:S01]  /*186c0*/  MOV R149, R148 ;  /* 0x0000009400957202 */ /* 0x000fe20000000f00 */
[----:B--2---:R-:W-:Y:S01]  /*186d0*/  FFMA.FTZ R2, R154, c[0x0][0x23c], -R110 ;  /* 0x00008f009a027a23 */ /* 0x004fe2000001086e */
[----:B------:R-:W-:Y:S01]  /*186e0*/  MOV R144, R225 ;  /* 0x000000e100907202 */ /* 0x000fe20000000f00 */
[C---:B------:R-:W-:Y:S01]  /*186f0*/  HMMA.16816.F32.BF16 R80, R112.reuse, R126, R80 ;  /* 0x0000007e7050723c */ /* 0x040fe20000041850 */
[----:B------:R-:W-:Y:S01]  /*18700*/  IMAD.MOV.U32 R154, RZ, RZ, R201 ;  /* 0x000000ffff9a7224 */ /* 0x000fe200078e00c9 */
[----:B------:R2:W-:Y:S01]  /*18710*/  MUFU.EX2 R207, R2 ;  /* 0x0000000200cf7308 */ /* 0x0005e20000000800 */
[----:B------:R-:W4:Y:S01]  /*18720*/  LDSM.16.MT88.4 R124, [R218+0x9800] ;  /* 0x00980000da7c783b */ /* 0x000f220000004200 */
[----:B------:R-:W-:Y:S01]  /*18730*/  MOV R201, R202 ;  /* 0x000000ca00c97202 */ /* 0x000fe20000000f00 */
[----:B------:R-:W-:Y:S02]  /*18740*/  IMAD.MOV.U32 R202, RZ, RZ, R151 ;  /* 0x000000ffffca7224 */ /* 0x000fe400078e0097 */
[----:B------:R-:W-:Y:S01]  /*18750*/  IMAD.MOV.U32 R151, RZ, RZ, R150 ;  /* 0x000000ffff977224 */ /* 0x000fe200078e0096 */
[-C--:B---3--:R-:W-:Y:S01]  /*18760*/  HMMA.16816.F32.BF16 R84, R112, R128.reuse, R84 ;  /* 0x000000807054723c */ /* 0x088fe20000041854 */
[----:B------:R-:W-:Y:S02]  /*18770*/  IMAD.MOV.U32 R148, RZ, RZ, R146 ;  /* 0x000000ffff947224 */ /* 0x000fe400078e0092 */
[----:B------:R3:W5:Y:S01]  /*18780*/  LDL.LU R225, [R1+0x88] ;  /* 0x0000880001e17983 */ /* 0x0007620000300800 */
[----:B------:R-:W-:Y:S01]  /*18790*/  IMAD.MOV.U32 R146, RZ, RZ, R145 ;  /* 0x000000ffff927224 */ /* 0x000fe200078e0091 */
[----:B------:R-:W-:Y:S01]  /*187a0*/  MOV R150, R149 ;  /* 0x0000009500967202 */ /* 0x000fe20000000f00 */
[----:B------:R-:W-:Y:S01]  /*187b0*/  IMAD.MOV.U32 R149, RZ, RZ, R148 ;  /* 0x000000ffff957224 */ /* 0x000fe200078e0094 */
[----:B------:R-:W-:Y:S01]  /*187c0*/  MOV R145, R144 ;  /* 0x0000009000917202 */ /* 0x000fe20000000f00 */
[C---:B------:R-:W-:Y:S01]  /*187d0*/  HMMA.16816.F32.BF16 R88, R120.reuse, R128, R88 ;  /* 0x000000807858723c */ /* 0x040fe20000041858 */
[----:B------:R-:W-:Y:S03]  /*187e0*/  IMAD.MOV.U32 R148, RZ, RZ, R146 ;  /* 0x000000ffff947224 */ /* 0x000fe600078e0092 */
[----:B------:R-:W-:Y:S01]  /*187f0*/  MOV R146, R141 ;  /* 0x0000008d00927202 */ /* 0x000fe20000000f00 */
[----:B------:R-:W-:Y:S02]  /*18800*/  IMAD.MOV.U32 R141, RZ, RZ, R236 ;  /* 0x000000ffff8d7224 */ /* 0x000fe400078e00ec */
[----:B------:R-:W-:Y:S01]  /*18810*/  IMAD.MOV.U32 R144, RZ, RZ, R139 ;  /* 0x000000ffff907224 */ /* 0x000fe200078e008b */
[-C--:B------:R-:W-:Y:S01]  /*18820*/  HMMA.16816.F32.BF16 R92, R120, R130.reuse, R92 ;  /* 0x00000082785c723c */ /* 0x080fe2000004185c */
[----:B------:R-:W-:Y:S03]  /*18830*/  IMAD.MOV.U32 R139, RZ, RZ, R138 ;  /* 0x000000ffff8b7224 */ /* 0x000fe600078e008a */
[----:B--2---:R-:W-:Y:S01]  /*18840*/  FFMA.FTZ R2, R154, c[0x0][0x23c], -R110 ;  /* 0x00008f009a027a23 */ /* 0x004fe2000001086e */
[----:B------:R-:W-:Y:S01]  /*18850*/  MOV R138, R137 ;  /* 0x00000089008a7202 */ /* 0x000fe20000000f00 */
[----:B------:R-:W-:Y:S01]  /*18860*/  IMAD.MOV.U32 R154, RZ, RZ, R201 ;  /* 0x000000ffff9a7224 */ /* 0x000fe200078e00c9 */
[----:B------:R-:W-:Y:S01]  /*18870*/  MOV R201, R202 ;  /* 0x000000ca00c97202 */ /* 0x000fe20000000f00 */
[----:B------:R-:W-:Y:S01]  /*18880*/  HMMA.16816.F32.BF16 R96, R112, R130, R96 ;  /* 0x000000827060723c */ /* 0x000fe20000041860 */
[----:B------:R2:W2:Y:S01]  /*18890*/  MUFU.EX2 R206, R2 ;  /* 0x0000000200ce7308 */ /* 0x0004a20000000800 */
[----:B------:R-:W3:Y:S02]  /*188a0*/  LDSM.16.MT88.4 R128, [R216+0xa800] ;  /* 0x00a80000d880783b */ /* 0x000ee40000004200 */
[----:B------:R-:W-:Y:S02]  /*188b0*/  IMAD.MOV.U32 R202, RZ, RZ, R151 ;  /* 0x000000ffffca7224 */ /* 0x000fe400078e0097 */
[----:B------:R-:W-:Y:S01]  /*188c0*/  IMAD.MOV.U32 R151, RZ, RZ, R150 ;  /* 0x000000ffff977224 */ /* 0x000fe200078e0096 */
[----:B------:R-:W-:Y:S01]  /*188d0*/  MOV R150, R149 ;  /* 0x0000009500967202 */ /* 0x000fe20000000f00 */
[----:B------:R-:W-:Y:S01]  /*188e0*/  IMAD.MOV.U32 R149, RZ, RZ, R148 ;  /* 0x000000ffff957224 */ /* 0x000fe200078e0094 */
[----:B------:R-:W-:Y:S03]  /*188f0*/  F2FP.BF16.PACK_AB R112, R213, R212 ;  /* 0x000000d4d570723e */ /* 0x000fe600000010ff */
[----:B------:R-:W-:Y:S01]  /*18900*/  F2FP.BF16.PACK_AB R113, R209, R211 ;  /* 0x000000d3d171723e */ /* 0x000fe200000010ff */
[----:B------:R-:W-:Y:S01]  /*18910*/  IMAD.MOV.U32 R148, RZ, RZ, R223 ;  /* 0x000000ffff947224 */ /* 0x000fe200078e00df */
[----:B-1----:R-:W-:Y:S01]  /*18920*/  F2FP.BF16.PACK_AB R114, R208, R210 ;  /* 0x000000d2d072723e */ /* 0x002fe200000010ff */
[----:B------:R-:W-:Y:S02]  /*18930*/  IMAD.MOV.U32 R137, RZ, RZ, R226 ;  /* 0x000000ffff897224 */ /* 0x000fe400078e00e2 */
[----:B------:R1:W5:Y:S04]  /*18940*/  LDL.LU R226, [R1+0x84] ;  /* 0x0000840001e27983 */ /* 0x0003680000300800 */
[----:B------:R-:W3:Y:S01]  /*18950*/  LDL.LU R236, [R1+0x80] ;  /* 0x0000800001ec7983 */ /* 0x000ee20000300800 */
[----:B--2---:R-:W-:Y:S01]  /*18960*/  FFMA.FTZ R2, R154, c[0x0][0x23c], -R111 ;  /* 0x00008f009a027a23 */ /* 0x004fe2000001086f */
[----:B------:R-:W-:Y:S01]  /*18970*/  MOV R154, R201 ;  /* 0x000000c9009a7202 */ /* 0x000fe20000000f00 */
[----:B------:R-:W-:Y:S01]  /*18980*/  IMAD.MOV.U32 R201, RZ, RZ, R202 ;  /* 0x000000ffffc97224 */ /* 0x000fe200078e00ca */
[----:B------:R-:W-:Y:S01]  /*18990*/  F2FP.BF16.PACK_AB R115, R206, R207 ;  /* 0x000000cfce73723e */ /* 0x000fe200000010ff */
[----:B------:R2:W-:Y:S01]  /*189a0*/  MUFU.EX2 R205, R2 ;  /* 0x0000000200cd7308 */ /* 0x0005e20000000800 */
[----:B------:R-:W-:Y:S01]  /*189b0*/  IMAD.MOV.U32 R202, RZ, RZ, R151 ;  /* 0x000000ffffca7224 */ /* 0x000fe200078e0097 */
[----:B------:R-:W-:Y:S01]  /*189c0*/  MOV R151, R150 ;  /* 0x0000009600977202 */ /* 0x000fe20000000f00 */
[----:B------:R-:W-:Y:S01]  /*189d0*/  FFMA.FTZ R106, R154, c[0x0][0x23c], -R111 ;  /* 0x00008f009a6a7a23 */ /* 0x000fe2000001086f */
[----:B------:R1:W5:Y:S01]  /*189e0*/  LDL.LU R223, [R1+0x7c] ;  /* 0x00007c0001df7983 */ /* 0x0003620000300800 */
[----:B------:R-:W-:Y:S01]  /*189f0*/  IMAD.MOV.U32 R154, RZ, RZ, R201 ;  /* 0x000000ffff9a7224 */ /* 0x000fe200078e00c9 */
[-C--:B------:R-:W-:Y:S01]  /*18a00*/  HMMA.16816.F32.BF16 R4, R112, R116.reuse, R4 ;  /* 0x000000747004723c */ /* 0x080fe20000041804 */
[----:B------:R-:W-:Y:S01]  /*18a10*/  IMAD.MOV.U32 R150, RZ, RZ, R149 ;  /* 0x000000ffff967224 */ /* 0x000fe200078e0095 */
[----:B------:R-:W-:Y:S01]  /*18a20*/  MOV R201, R202 ;  /* 0x000000ca00c97202 */ /* 0x000fe20000000f00 */
[----:B------:R-:W-:Y:S01]  /*18a30*/  IMAD.MOV.U32 R149, RZ, RZ, R133 ;  /* 0x000000ffff957224 */ /* 0x000fe200078e0085 */
[----:B------:R-:W1:Y:S01]  /*18a40*/  MUFU.EX2 R203, R106 ;  /* 0x0000006a00cb7308 */ /* 0x000e620000000800 */
[----:B------:R-:W-:Y:S01]  /*18a50*/  IMAD.MOV.U32 R202, RZ, RZ, R150 ;  /* 0x000000ffffca7224 */ /* 0x000fe200078e0096 */
[----:B------:R-:W-:Y:S01]  /*18a60*/  MOV R133, R132 ;  /* 0x0000008400857202 */ /* 0x000fe20000000f00 */
[----:B------:R-:W-:Y:S01]  /*18a70*/  IMAD.MOV.U32 R150, RZ, RZ, R199 ;  /* 0x000000ffff967224 */ /* 0x000fe200078e00c7 */
[----:B------:R-:W-:Y:S01]  /*18a80*/  MOV R199, R220 ;  /* 0x000000dc00c77202 */ /* 0x000fe20000000f00 */
[----:B------:R-:W-:Y:S02]  /*18a90*/  IMAD.MOV.U32 R132, RZ, RZ, R221 ;  /* 0x000000ffff847224 */ /* 0x000fe400078e00dd */
[----:B------:R3:W5:Y:S04]  /*18aa0*/  LDL.LU R221, [R1+0x78] ;  /* 0x0000780001dd7983 */ /* 0x0007680000300800 */
[----:B------:R3:W5:Y:S01]  /*18ab0*/  LDL.LU R220, [R1+0x74] ;  /* 0x0000740001dc7983 */ /* 0x0007620000300800 */
[----:B--2---:R-:W-:Y:S02]  /*18ac0*/  FFMA.FTZ R2, R154, c[0x0][0x23c], -R111 ;  /* 0x00008f009a027a23 */ /* 0x004fe4000001086f */
[----:B------:R-:W-:Y:S02]  /*18ad0*/  IMAD.MOV.U32 R154, RZ, RZ, R201 ;  /* 0x000000ffff9a7224 */ /* 0x000fe400078e00c9 */
[----:B------:R2:W-:Y:S01]  /*18ae0*/  MUFU.EX2 R204, R2 ;  /* 0x0000000200cc7308 */ /* 0x0005e20000000800 */
[----:B------:R-:W-:Y:S01]  /*18af0*/  IMAD.MOV.U32 R201, RZ, RZ, R202 ;  /* 0x000000ffffc97224 */ /* 0x000fe200078e00ca */
[----:B------:R-:W-:Y:S01]  /*18b00*/  MOV R202, R199 ;  /* 0x000000c700ca7202 */ /* 0x000fe20000000f00 */
[----:B------:R-:W-:Y:S02]  /*18b10*/  IMAD.MOV.U32 R199, RZ, RZ, R107 ;  /* 0x000000ffffc77224 */ /* 0x000fe400078e006b */
[----:B------:R-:W-:Y:S01]  /*18b20*/  IMAD.MOV.U32 R107, RZ, RZ, R219 ;  /* 0x000000ffff6b7224 */ /* 0x000fe200078e00db */
[----:B------:R-:W-:Y:S01]  /*18b30*/  MOV R155, R201 ;  /* 0x000000c9009b7202 */ /* 0x000fe20000000f00 */
[----:B------:R-:W-:Y:S01]  /*18b40*/  IMAD.MOV.U32 R156, RZ, RZ, R199 ;  /* 0x000000ffff9c7224 */ /* 0x000fe200078e00c7 */
[----:B-1----:R-:W-:Y:S01]  /*18b50*/  F2FP.BF16.PACK_AB R120, R203, R205 ;  /* 0x000000cdcb78723e */ /* 0x002fe200000010ff */
[----:B------:R1:W5:Y:S04]  /*18b60*/  LDL.LU R219, [R1+0x70] ;  /* 0x0000700001db7983 */ /* 0x0003680000300800 */
[----:B------:R1:W5:Y:S01]  /*18b70*/  LDL.LU R217, [R1+0x6c] ;  /* 0x00006c0001d97983 */ /* 0x0003620000300800 */
[----:B--2---:R-:W-:Y:S02]  /*18b80*/  FFMA.FTZ R2, R154, c[0x0][0x23c], -R111 ;  /* 0x00008f009a027a23 */ /* 0x004fe4000001086f */
[----:B------:R-:W-:Y:S02]  /*18b90*/  IMAD.MOV.U32 R154, RZ, RZ, R202 ;  /* 0x000000ffff9a7224 */ /* 0x000fe400078e00ca */
[----:B------:R2:W1:Y:S02]  /*18ba0*/  MUFU.EX2 R202, R2 ;  /* 0x0000000200ca7308 */ /* 0x0004640000000800 */
[--C-:B--2---:R-:W-:Y:S01]  /*18bb0*/  FFMA.FTZ R2, R244, c[0x0][0x23c], -R184.reuse ;  /* 0x00008f00f4027a23 */ /* 0x104fe200000108b8 */
[----:B-1----:R-:W-:Y:S07]  /*18bc0*/  F2FP.BF16.PACK_AB R122, R202, R204 ;  /* 0x000000ccca7a723e */ /* 0x002fee00000010ff */
[----:B------:R1:W-:Y:S02]  /*18bd0*/  MUFU.EX2 R201, R2 ;  /* 0x0000000200c97308 */ /* 0x0003e40000000800 */
[--C-:B-1----:R-:W-:Y:S01]  /*18be0*/  FFMA.FTZ R2, R240, c[0x0][0x23c], -R184.reuse ;  /* 0x00008f00f0027a23 */ /* 0x102fe200000108b8 */
[----:B------:R-:W-:Y:S07]  /*18bf0*/  MOV R240, R153 ;  /* 0x0000009900f07202 */ /* 0x000fee0000000f00 */
[----:B------:R1:W2:Y:S02]  /*18c00*/  MUFU.EX2 R199, R2 ;  /* 0x0000000200c77308 */ /* 0x0002a40000000800 */
[----:B-1----:R-:W-:Y:S01]  /*18c10*/  FFMA.FTZ R2, R249, c[0x0][0x23c], -R184 ;  /* 0x00008f00f9027a23 */ /* 0x002fe200000108b8 */
[----:B--2---:R-:W-:Y:S01]  /*18c20*/  F2FP.BF16.PACK_AB R121, R199, R201 ;  /* 0x000000c9c779723e */ /* 0x004fe200000010ff */
[----:B------:R-:W-:Y:S06]  /*18c30*/  IMAD.MOV.U32 R249, RZ, RZ, R152 ;  /* 0x000000fffff97224 */ /* 0x000fec00078e0098 */
        /* <DEDUP_REMOVED lines=11> */
[-C--:B----4-:R-:W-:Y:S01]  /*18cf0*/  HMMA.16816.F32.BF16 R20, R112, R124.reuse, R20 ;  /* 0x0000007c7014723c */ /* 0x090fe20000041814 */
[----:B------:R1:W-:Y:S07]  /*18d00*/  MUFU.EX2 R196, R2 ;  /* 0x0000000200c47308 */ /* 0x0003ee0000000800 */
[C---:B------:R-:W-:Y:S08]  /*18d10*/  HMMA.16816.F32.BF16 R24, R120.reuse, R124, R24 ;  /* 0x0000007c7818723c */ /* 0x040ff00000041818 */
[-C--:B------:R-:W-:Y:S08]  /*18d20*/  HMMA.16816.F32.BF16 R28, R120, R126.reuse, R28 ;  /* 0x0000007e781c723c */ /* 0x080ff0000004181c */
[C---:B------:R-:W-:Y:S01]  /*18d30*/  HMMA.16816.F32.BF16 R32, R112.reuse, R126, R32 ;  /* 0x0000007e7020723c */ /* 0x040fe20000041820 */
[--C-:B-1----:R-:W-:Y:S01]  /*18d40*/  FFMA.FTZ R2, R156, c[0x0][0x23c], -R110.reuse ;  /* 0x00008f009c027a23 */ /* 0x102fe2000001086e */
[----:B------:R-:W1:Y:S03]  /*18d50*/  LDSM.16.MT88.4 R124, [R216+0xb800] ;  /* 0x00b80000d87c783b */ /* 0x000e660000004200 */
[----:B------:R4:W-:Y:S03]  /*18d60*/  MUFU.EX2 R195, R2 ;  /* 0x0000000200c37308 */ /* 0x0009e60000000800 */
[-C--:B---3--:R-:W-:Y:S02]  /*18d70*/  HMMA.16816.F32.BF16 R36, R112, R128.reuse, R36 ;  /* 0x000000807024723c */ /* 0x088fe40000041824 */
[----:B------:R-:W-:Y:S06]  /*18d80*/  LDSM.16.MT88.4 R156, [R216+0xac00] ;  /* 0x00ac0000d89c783b */ /* 0x000fec0000004200 */
[C---:B------:R-:W-:Y:S08]  /*18d90*/  HMMA.16816.F32.BF16 R40, R120.reuse, R128, R40 ;  /* 0x000000807828723c */ /* 0x040ff00000041828 */
[-C--:B------:R-:W-:Y:S01]  /*18da0*/  HMMA.16816.F32.BF16 R44, R120, R130.reuse, R44 ;  /* 0x00000082782c723c */ /* 0x080fe2000004182c */
[----:B----4-:R-:W-:Y:S03]  /*18db0*/  FFMA.FTZ R2, R155, c[0x0][0x23c], -R110 ;  /* 0x00008f009b027a23 */ /* 0x010fe6000001086e */
[----:B------:R-:W-:Y:S01]  /*18dc0*/  MOV R155, R148 ;  /* 0x00000094009b7202 */ /* 0x000fe20000000f00 */
[----:B------:R-:W-:Y:S03]  /*18dd0*/  IMAD.MOV.U32 R148, RZ, RZ, R142 ;  /* 0x000000ffff947224 */ /* 0x000fe600078e008e */
[C---:B------:R-:W-:Y:S01]  /*18de0*/  HMMA.16816.F32.BF16 R48, R112.reuse, R130, R48 ;  /* 0x000000827030723c */ /* 0x040fe20000041830 */
[----:B------:R3:W4:Y:S01]  /*18df0*/  MUFU.EX2 R193, R2 ;  /* 0x0000000200c17308 */ /* 0x0007220000000800 */
[----:B------:R-:W4:Y:S02]  /*18e00*/  LDSM.16.MT88.4 R128, [R218+0xb800] ;  /* 0x00b80000da80783b */ /* 0x000f240000004200 */
[----:B------:R-:W-:Y:S02]  /*18e10*/  IMAD.MOV.U32 R142, RZ, RZ, R187 ;  /* 0x000000ffff8e7224 */ /* 0x000fe400078e00bb */
[----:B------:R-:W-:Y:S02]  /*18e20*/  IMAD.MOV.U32 R152, RZ, RZ, R148 ;  /* 0x000000ffff987224 */ /* 0x000fe400078e0094 */
[-C--:B--2---:R-:W-:Y:S01]  /*18e30*/  HMMA.16816.F32.BF16 R52, R112, R116.reuse, R52 ;  /* 0x000000747034723c */ /* 0x084fe20000041834 */
[----:B------:R-:W-:Y:S07]  /*18e40*/  MOV R148, R142 ;  /* 0x0000008e00947202 */ /* 0x000fee0000000f00 */
[C---:B------:R-:W-:Y:S08]  /*18e50*/  HMMA.16816.F32.BF16 R56, R120.reuse, R116, R56 ;  /* 0x000000747838723c */ /* 0x040ff00000041838 */
[-C--:B------:R-:W-:Y:S01]  /*18e60*/  HMMA.16816.F32.BF16 R60, R120, R118.reuse, R60 ;  /* 0x00000076783c723c */ /* 0x080fe2000004183c */
[----:B---3--:R-:W-:Y:S03]  /*18e70*/  FFMA.FTZ R2, R154, c[0x0][0x23c], -R109 ;  /* 0x00008f009a027a23 */ /* 0x008fe6000001086d */
[----:B------:R-:W-:Y:S01]  /*18e80*/  IMAD.MOV.U32 R154, RZ, RZ, R147 ;  /* 0x000000ffff9a7224 */ /* 0x000fe200078e0093 */
[----:B------:R2:W-:Y:S01]  /*18e90*/  MUFU.EX2 R194, R2 ;  /* 0x0000000200c27308 */ /* 0x0005e20000000800 */
[----:B------:R-:W-:Y:S01]  /*18ea0*/  MOV R147, R135 ;  /* 0x0000008700937202 */ /* 0x000fe20000000f00 */
[----:B------:R-:W-:Y:S01]  /*18eb0*/  FFMA.FTZ R109, R151, c[0x0][0x23c], -R109 ;  /* 0x00008f00976d7a23 */ /* 0x000fe2000001086d */
[C---:B------:R-:W-:Y:S01]  /*18ec0*/  HMMA.16816.F32.BF16 R64, R112.reuse, R118, R64 ;  /* 0x000000767040723c */ /* 0x040fe20000041840 */
[----:B------:R-:W-:Y:S03]  /*18ed0*/  IMAD.MOV.U32 R151, RZ, RZ, R146 ;  /* 0x000000ffff977224 */ /* 0x000fe600078e0092 */
[----:B------:R-:W-:Y:S02]  /*18ee0*/  IMAD.MOV.U32 R146, RZ, RZ, R133 ;  /* 0x000000ffff927224 */ /* 0x000fe400078e0085 */
[----:B------:R-:W-:Y:S01]  /*18ef0*/  IMAD.MOV.U32 R245, RZ, RZ, R151 ;  /* 0x000000fffff57224 */ /* 0x000fe200078e0097 */
[----:B------:R4:W3:Y:S01]  /*18f00*/  MUFU.EX2 R192, R109 ;  /* 0x0000006d00c07308 */ /* 0x0008e20000000800 */
[-C--:B-1----:R-:W-:Y:S01]  /*18f10*/  HMMA.16816.F32.BF16 R68, R112, R124.reuse, R68 ;  /* 0x0000007c7044723c */ /* 0x082fe20000041844 */
[----:B------:R-:W-:Y:S03]  /*18f20*/  MOV R151, R147 ;  /* 0x0000009300977202 */ /* 0x000fe60000000f00 */
[----:B------:R-:W-:Y:S02]  /*18f30*/  IMAD.MOV.U32 R147, RZ, RZ, R141 ;  /* 0x000000ffff937224 */ /* 0x000fe400078e008d */
[----:B------:R-:W-:Y:S02]  /*18f40*/  IMAD.MOV.U32 R244, RZ, RZ, R154 ;  /* 0x000000fffff47224 */ /* 0x000fe400078e009a */
[C---:B------:R-:W-:Y:S03]  /*18f50*/  HMMA.16816.F32.BF16 R72, R120.reuse, R124, R72 ;  /* 0x0000007c7848723c */ /* 0x040fe60000041848 */
[----:B------:R-:W-:Y:S01]  /*18f60*/  ISETP.GT.AND P0, PT, R236, R244, PT ;  /* 0x000000f4ec00720c */ /* 0x000fe20003f04270 */
[----:B--2---:R-:W-:Y:S01]  /*18f70*/  FFMA.FTZ R2, R150, c[0x0][0x23c], -R110 ;  /* 0x00008f0096027a23 */ /* 0x004fe2000001086e */
[----:B------:R-:W-:Y:S01]  /*18f80*/  MOV R150, R145 ;  /* 0x0000009100967202 */ /* 0x000fe20000000f00 */
[----:B------:R-:W-:Y:S02]  /*18f90*/  IMAD.MOV.U32 R145, RZ, RZ, R134 ;  /* 0x000000ffff917224 */ /* 0x000fe400078e0086 */
[-C--:B------:R-:W-:Y:S01]  /*18fa0*/  HMMA.16816.F32.BF16 R76, R120, R126.reuse, R76 ;  /* 0x0000007e784c723c */ /* 0x080fe2000004184c */
[----:B------:R1:W-:Y:S03]  /*18fb0*/  MUFU.EX2 R191, R2 ;  /* 0x0000000200bf7308 */ /* 0x0003e60000000800 */
[----:B------:R-:W-:Y:S01]  /*18fc0*/  FFMA.FTZ R110, R190, c[0x0][0x23c], -R110 ;  /* 0x00008f00be6e7a23 */ /* 0x000fe2000001086e */
[----:B------:R-:W-:Y:S01]  /*18fd0*/  MOV R154, R150 ;  /* 0x00000096009a7202 */ /* 0x000fe20000000f00 */
[----:B------:R-:W-:Y:S01]  /*18fe0*/  IMAD.MOV.U32 R150, RZ, RZ, R146 ;  /* 0x000000ffff967224 */ /* 0x000fe200078e0092 */
[----:B----4-:R-:W-:Y:S01]  /*18ff0*/  F2FP.BF16.PACK_AB R109, R193, R195 ;  /* 0x000000c3c16d723e */ /* 0x010fe200000010ff */
[C---:B------:R-:W-:Y:S01]  /*19000*/  HMMA.16816.F32.BF16 R80, R112.reuse, R126, R80 ;  /* 0x0000007e7050723c */ /* 0x040fe20000041850 */
[----:B------:R-:W-:Y:S02]  /*19010*/  IMAD.MOV.U32 R146, RZ, RZ, R140 ;  /* 0x000000ffff927224 */ /* 0x000fe400078e008c */
[----:B------:R3:W-:Y:S05]  /*19020*/  MUFU.EX2 R190, R110 ;  /* 0x0000006e00be7308 */ /* 0x0007ea0000000800 */
[-C--:B------:R-:W-:Y:S08]  /*19030*/  HMMA.16816.F32.BF16 R84, R112, R128.reuse, R84 ;  /* 0x000000807054723c */ /* 0x080ff00000041854 */
[C---:B------:R-:W-:Y:S01]  /*19040*/  HMMA.16816.F32.BF16 R88, R120.reuse, R128, R88 ;  /* 0x000000807858723c */ /* 0x040fe20000041858 */
[--C-:B-1----:R-:W-:Y:S03]  /*19050*/  FFMA.FTZ R2, R107, c[0x0][0x23c], -R111.reuse ;  /* 0x00008f006b027a23 */ /* 0x102fe6000001086f */
[----:B------:R-:W-:Y:S02]  /*19060*/  IMAD.MOV.U32 R107, RZ, RZ, R188 ;  /* 0x000000ffff6b7224 */ /* 0x000fe400078e00bc */
[----:B------:R1:W-:Y:S02]  /*19070*/  MUFU.EX2 R188, R2 ;  /* 0x0000000200bc7308 */ /* 0x0003e40000000800 */
[-C--:B------:R-:W-:Y:S01]  /*19080*/  HMMA.16816.F32.BF16 R92, R120, R130.reuse, R92 ;  /* 0x00000082785c723c */ /* 0x080fe2000004185c */
[----:B---3--:R-:W-:Y:S07]  /*19090*/  F2FP.BF16.PACK_AB R110, R192, R194 ;  /* 0x000000c2c06e723e */ /* 0x008fee00000010ff */
[----:B------:R-:W-:Y:S01]  /*190a0*/  HMMA.16816.F32.BF16 R96, R112, R130, R96 ;  /* 0x000000827060723c */ /* 0x000fe20000041860 */
[--C-:B-1----:R-:W-:Y:S04]  /*190b0*/  FFMA.FTZ R2, R189, c[0x0][0x23c], -R111.reuse ;  /* 0x00008f00bd027a23 */ /* 0x102fe8000001086f */
[----:B------:R1:W2:Y:S02]  /*190c0*/  MUFU.EX2 R189, R2 ;  /* 0x0000000200bd7308 */ /* 0x0002a40000000800 */
[----:B-1----:R-:W-:Y:S01]  /*190d0*/  FFMA.FTZ R2, R149, c[0x0][0x23c], -R111 ;  /* 0x00008f0095027a23 */ /* 0x002fe2000001086f */
[----:B--2---:R-:W-:Y:S01]  /*190e0*/  F2FP.BF16.PACK_AB R176, R189, R188 ;  /* 0x000000bcbdb0723e */ /* 0x004fe200000010ff */
[----:B------:R-:W-:Y:S03]  /*190f0*/  IMAD.MOV.U32 R149, RZ, RZ, R143 ;  /* 0x000000ffff957224 */ /* 0x000fe600078e008f */
[----:B------:R-:W-:Y:S03]  /*19100*/  MOV R143, R132 ;  /* 0x00000084008f7202 */ /* 0x000fe60000000f00 */
[----:B------:R1:W-:Y:S01]  /*19110*/  MUFU.EX2 R187, R2 ;  /* 0x0000000200bb7308 */ /* 0x0003e20000000800 */
[----:B------:R-:W2:Y:S01]  /*19120*/  LDSM.16.MT88.4 R132, [R216+0x9c00] ;  /* 0x009c0000d884783b */ /* 0x000ea20000004200 */
[----:B------:R-:W-:Y:S02]  /*19130*/  FFMA.FTZ R111, R186, c[0x0][0x23c], -R111 ;  /* 0x00008f00ba6f7a23 */ /* 0x000fe4000001086f */
[----:B------:R-:W-:Y:S02]  /*19140*/  IMAD.MOV.U32 R153, RZ, RZ, R149 ;  /* 0x000000ffff997224 */ /* 0x000fe400078e0095 */
[----:B------:R-:W-:Y:S03]  /*19150*/  IMAD.MOV.U32 R149, RZ, RZ, R143 ;  /* 0x000000ffff957224 */ /* 0x000fe600078e008f */
[----:B------:R-:W3:Y:S01]  /*19160*/  LDSM.16.MT88.4 R140, [R218+0x9c00] ;  /* 0x009c0000da8c783b */ /* 0x000ee20000004200 */
[----:B------:R4:W4:Y:S01]  /*19170*/  MUFU.EX2 R186, R111 ;  /* 0x0000006f00ba7308 */ /* 0x0009220000000800 */
[--C-:B-1----:R-:W-:Y:S09]  /*19180*/  FFMA.FTZ R2, R185, c[0x0][0x23c], -R184.reuse ;  /* 0x00008f00b9027a23 */ /* 0x102ff200000108b8 */
[----:B------:R1:W-:Y:S01]  /*19190*/  MUFU.EX2 R185, R2 ;  /* 0x0000000200b97308 */ /* 0x0003e20000000800 */
[----:B----4-:R-:W-:Y:S02]  /*191a0*/  F2FP.BF16.PACK_AB R111, R190, R191 ;  /* 0x000000bfbe6f723e */ /* 0x010fe400000010ff */
[----:B------:R-:W-:Y:S01]  /*191b0*/  F2FP.BF16.PACK_AB R178, R186, R187 ;  /* 0x000000bbbab2723e */ /* 0x000fe200000010ff */
[--C-:B-1----:R-:W-:Y:S06]  /*191c0*/  FFMA.FTZ R2, R107, c[0x0][0x23c], -R184.reuse ;  /* 0x00008f006b027a23 */ /* 0x102fec00000108b8 */
[----:B------:R1:W4:Y:S02]  /*191d0*/  MUFU.EX2 R107, R2 ;  /* 0x00000002006b7308 */ /* 0x0003240000000800 */
[--C-:B-1----:R-:W-:Y:S01]  /*191e0*/  FFMA.FTZ R2, R155, c[0x0][0x23c], -R184.reuse ;  /* 0x00008f009b027a23 */ /* 0x102fe200000108b8 */
[----:B----4-:R-:W-:Y:S01]  /*191f0*/  F2FP.BF16.PACK_AB R177, R107, R185 ;  /* 0x000000b96bb1723e */ /* 0x010fe200000010ff */
[----:B------:R-:W-:Y:S01]  /*19200*/  FFMA.FTZ R184, R108, c[0x0][0x23c], -R184 ;  /* 0x00008f006cb87a23 */ /* 0x000fe200000108b8 */
[----:B------:R-:W-:Y:S05]  /*19210*/  F2FP.BF16.PACK_AB R108, R196, R197 ;  /* 0x000000c5c46c723e */ /* 0x000fea00000010ff */
[----:B------:R1:W-:Y:S02]  /*19220*/  MUFU.EX2 R106, R2 ;  /* 0x00000002006a7308 */ /* 0x0003e40000000800 */
[-C--:B--2---:R-:W-:Y:S01]  /*19230*/  HMMA.16816.F32.BF16 R112, R108, R132.reuse, R4 ;  /* 0x000000846c70723c */ /* 0x084fe20000041804 */
[----:B------:R-:W3:Y:S07]  /*19240*/  LDSM.16.MT88.4 R4, [R218+0xbc00] ;  /* 0x00bc0000da04783b */ /* 0x000eee0000004200 */
[----:B------:R-:W4:Y:S01]  /*19250*/  MUFU.EX2 R184, R184 ;  /* 0x000000b800b87308 */ /* 0x000f220000000800 */
[----:B-1----:R-:W2:Y:S03]  /*19260*/  LDL.LU R2, [R1+0x24] ;  /* 0x0000240001027983 */ /* 0x002ea60000300800 */
[----:B----4-:R-:W-:Y:S07]  /*19270*/  F2FP.BF16.PACK_AB R179, R184, R106 ;  /* 0x0000006ab8b3723e */ /* 0x010fee00000010ff */
[C---:B------:R-:W-:Y:S07]  /*19280*/  HMMA.16816.F32.BF16 R116, R176.reuse, R132, R8 ;  /* 0x00000084b074723c */ /* 0x040fee0000041808 */
[----:B------:R-:W-:Y:S01]  /*19290*/  IMAD.MOV.U32 R10, RZ, RZ, R153 ;  /* 0x000000ffff0a7224 */ /* 0x000fe200078e0099 */
[-C--:B------:R-:W-:Y:S01]  /*192a0*/  HMMA.16816.F32.BF16 R120, R176, R134.reuse, R12 ;  /* 0x00000086b078723c */ /* 0x080fe2000004180c */
[----:B------:R-:W-:Y:S03]  /*192b0*/  MOV R8, R151 ;  /* 0x0000009700087202 */ /* 0x000fe60000000f00 */
[----:B------:R-:W-:Y:S01]  /*192c0*/  MOV R11, R154 ;  /* 0x0000009a000b7202 */ /* 0x000fe20000000f00 */
[----:B------:R-:W-:Y:S02]  /*192d0*/  IMAD.MOV.U32 R9, RZ, RZ, R152 ;  /* 0x000000ffff097224 */ /* 0x000fe400078e0098 */
[----:B------:R-:W-:Y:S01]  /*192e0*/  IMAD.MOV.U32 R12, RZ, RZ, R150 ;  /* 0x000000ffff0c7224 */ /* 0x000fe200078e0096 */
[C---:B------:R-:W-:Y:S01]  /*192f0*/  HMMA.16816.F32.BF16 R124, R108.reuse, R134, R16 ;  /* 0x000000866c7c723c */ /* 0x040fe20000041810 */
[----:B------:R-:W4:Y:S03]  /*19300*/  LDL.LU R16, [R1+0x2c] ;  /* 0x00002c0001107983 */ /* 0x000f260000300800 */
[----:B------:R-:W-:Y:S01]  /*19310*/  IMAD.MOV.U32 R13, RZ, RZ, R149 ;  /* 0x000000ffff0d7224 */ /* 0x000fe200078e0095 */
[----:B------:R-:W-:Y:S01]  /*19320*/  MOV R14, R148 ;  /* 0x00000094000e7202 */ /* 0x000fe20000000f00 */
[----:B------:R-:W-:Y:S01]  /*19330*/  IMAD.MOV.U32 R15, RZ, RZ, R147 ;  /* 0x000000ffff0f7224 */ /* 0x000fe200078e0093 */
[----:B------:R-:W-:Y:S01]  /*19340*/  MOV R18, R145 ;  /* 0x0000009100127202 */ /* 0x000fe20000000f00 */
[-C--:B---3--:R-:W-:Y:S01]  /*19350*/  HMMA.16816.F32.BF16 R128, R108, R140.reuse, R20 ;  /* 0x0000008c6c80723c */ /* 0x088fe20000041814 */
[----:B------:R-:W3:Y:S03]  /*19360*/  LDL.LU R21, [R1+0x28] ;  /* 0x0000280001157983 */ /* 0x000ee60000300800 */
[----:B------:R-:W-:Y:S02]  /*19370*/  IMAD.MOV.U32 R17, RZ, RZ, R146 ;  /* 0x000000ffff117224 */ /* 0x000fe400078e0092 */
[----:B------:R-:W-:Y:S01]  /*19380*/  IMAD.MOV.U32 R19, RZ, RZ, R144 ;  /* 0x000000ffff137224 */ /* 0x000fe200078e0090 */
[----:B------:R-:W-:Y:S01]  /*19390*/  MOV R22, R138 ;  /* 0x0000008a00167202 */ /* 0x000fe20000000f00 */
[C---:B------:R-:W-:Y:S01]  /*193a0*/  HMMA.16816.F32.BF16 R132, R176.reuse, R140, R24 ;  /* 0x0000008cb084723c */ /* 0x040fe20000041818 */
[----:B------:R-:W3:Y:S03]  /*193b0*/  LDL.LU R27, [R1+0x20] ;  /* 0x00002000011b7983 */ /* 0x000ee60000300800 */
[----:B------:R-:W-:Y:S02]  /*193c0*/  IMAD.MOV.U32 R20, RZ, RZ, R139 ;  /* 0x000000ffff147224 */ /* 0x000fe400078e008b */
[----:B------:R-:W-:Y:S02]  /*193d0*/  IMAD.MOV.U32 R23, RZ, RZ, R137 ;  /* 0x000000ffff177224 */ /* 0x000fe400078e0089 */
[----:B------:R-:W-:Y:S02]  /*193e0*/  IMAD.MOV.U32 R26, RZ, RZ, R136 ;  /* 0x000000ffff1a7224 */ /* 0x000fe400078e0088 */
        /* <DEDUP_REMOVED lines=17> */
[----:B------:R-:W-:Y:S01]  /*19500*/  HMMA.16816.F32.BF16 R96, R108, R6, R96 ;  /* 0x000000066c60723c */ /* 0x000fe20000041860 */
[----:B--2---:R-:W-:Y:S04]  /*19510*/  FFMA.FTZ R2, R3, R2, R22 ;  /* 0x0000000203027223 */ /* 0x004fe80000010016 */
[----:B------:R-:W-:Y:S04]  /*19520*/  FADD.FTZ R2, R18, R2 ;  /* 0x0000000212027221 */ /* 0x000fe80000010000 */
[----:B------:R-:W-:Y:S03]  /*19530*/  FADD.FTZ R9, R9, R2 ;  /* 0x0000000209097221 */ /* 0x000fe60000010000 */
[----:B----4-:R-:W-:Y:S04]  /*19540*/  FFMA.FTZ R0, R0, R16, R23 ;  /* 0x0000001000007223 */ /* 0x010fe80000010017 */
[----:B------:R-:W-:Y:S02]  /*19550*/  FADD.FTZ R0, R19, R0 ;  /* 0x0000000013007221 */ /* 0x000fe40000010000 */
[----:B---3--:R-:W-:Y:S02]  /*19560*/  FFMA.FTZ R100, R100, R21, R20 ;  /* 0x0000001564647223 */ /* 0x008fe40000010014 */
[----:B------:R-:W-:Y:S02]  /*19570*/  FADD.FTZ R8, R8, R0 ;  /* 0x0000000008087221 */ /* 0x000fe40000010000 */
[----:B------:R-:W-:Y:S02]  /*19580*/  FADD.FTZ R3, R17, R100 ;  /* 0x0000006411037221 */ /* 0x000fe40000010000 */
[----:B------:R-:W-:Y:S02]  /*19590*/  FADD.FTZ R0, R15, R9 ;  /* 0x000000090f007221 */ /* 0x000fe40000010000 */
[----:B------:R-:W-:Y:S02]  /*195a0*/  FFMA.FTZ R101, R101, R27, R26 ;  /* 0x0000001b65657223 */ /* 0x000fe4000001001a */
        /* <DEDUP_REMOVED lines=53> */
[----:B------:R-:W-:Y:S01]  /*19900*/  FADD.FTZ R0, R106, R0 ;  /* 0x000000006a007221 */ /* 0x000fe20000010000 */
[----:B------:R1:W-:Y:S01]  /*19910*/  STL [R1+0x28], R3 ;  /* 0x0000280301007387 */ /* 0x0003e20000100800 */
[----:B------:R-:W-:Y:S02]  /*19920*/  FADD.FTZ R2, R186, R2 ;  /* 0x00000002ba027221 */ /* 0x000fe40000010000 */
[----:B------:R-:W-:Y:S02]  /*19930*/  FADD.FTZ R0, R184, R0 ;  /* 0x00000000b8007221 */ /* 0x000fe40000010000 */
[----:B------:R-:W-:Y:S01]  /*19940*/  IMAD.MOV.U32 R107, RZ, RZ, R102 ;  /* 0x000000ffff6b7224 */ /* 0x000fe200078e0066 */
[----:B------:R2:W-:Y:S01]  /*19950*/  STL [R1+0x24], R2 ;  /* 0x0000240201007387 */ /* 0x0005e20000100800 */
[----:B------:R-:W-:Y:S02]  /*19960*/  IMAD.MOV.U32 R100, RZ, RZ, R104 ;  /* 0x000000ffff647224 */ /* 0x000fe400078e0068 */
[----:B------:R-:W-:Y:S01]  /*19970*/  IMAD.MOV.U32 R106, RZ, RZ, R103 ;  /* 0x000000ffff6a7224 */ /* 0x000fe200078e0067 */
[----:B------:R2:W-:Y:S01]  /*19980*/  STL [R1+0x2c], R0 ;  /* 0x00002c0001007387 */ /* 0x0005e20000100800 */
[----:B-1----:R-:W-:Y:S01]  /*19990*/  MOV R3, R105 ;  /* 0x0000006900037202 */ /* 0x002fe20000000f00 */
[----:B--2--5:R-:W-:-:S05]  /*199a0*/  @P0 BRA `(.L_x_247) ;  /* 0xffffa9b000000947 */ /* 0x024fca000383ffff */
.L_x_246:
[----:B------:R-:W2:Y:S04]  /*199b0*/  LDL.LU R2, [R1+0x20] ;  /* 0x0000200001027983 */ /* 0x000ea80000300800 */
[----:B------:R-:W3:Y:S04]  /*199c0*/  LDL.LU R9, [R1+0x28] ;  /* 0x0000280001097983 */ /* 0x000ee80000300800 */
[----:B------:R-:W4:Y:S04]  /*199d0*/  LDL.LU R8, [R1+0x24] ;  /* 0x0000240001087983 */ /* 0x000f280000300800 */
[----:B------:R-:W4:Y:S04]  /*199e0*/  LDL.LU R7, [R1+0x2c] ;  /* 0x00002c0001077983 */ /* 0x000f280000300800 */
[----:B------:R-:W4:Y:S04]  /*199f0*/  LDL.LU R111, [R1+0x58] ;  /* 0x00005800016f7983 */ /* 0x000f280000300800 */
[----:B------:R-:W1:Y:S04]  /*19a00*/  S2R R109, SR_TID.X ;  /* 0x00000000006d7919 */ /* 0x000e680000002100 */
[----:B------:R-:W2:Y:S01]  /*19a10*/  S2R R110, SR_CTAID.Y ;  /* 0x00000000006e7919 */ /* 0x000ea20000002600 */
[----:B-1----:R-:W-:-:S04]  /*19a20*/  SHF.R.S32.HI R51, RZ, 0x1f, R109 ;  /* 0x0000001fff337819 */ /* 0x002fc8000001146d */
[CC--:B------:R-:W-:Y:S02]  /*19a30*/  LEA.HI R108, R51.reuse, R109.reuse, RZ, 0x2 ;  /* 0x0000006d336c7211 */ /* 0x0c0fe400078f10ff */
[----:B------:R-:W-:Y:S02]  /*19a40*/  LEA.HI R51, R51, R109, RZ, 0x5 ;  /* 0x0000006d33337211 */ /* 0x000fe400078f28ff */
[----:B------:R-:W-:Y:S01]  /*19a50*/  SHF.R.S32.HI R47, RZ, 0x2, R108 ;  /* 0x00000002ff2f7819 */ /* 0x000fe2000001146c */
[----:B--2---:R-:W1:Y:S04]  /*19a60*/  SHFL.BFLY PT, R0, R2, 0x2, 0x1f ;  /* 0x0c401f0002007f89 */ /* 0x004e6800000e0000 */
[----:B---3--:R-:W2:Y:S04]  /*19a70*/  SHFL.BFLY PT, R4, R9, 0x2, 0x1f ;  /* 0x0c401f0009047f89 */ /* 0x008ea800000e0000 */
[----:B----4-:R-:W3:Y:S04]  /*19a80*/  SHFL.BFLY PT, R6, R8, 0x2, 0x1f ;  /* 0x0c401f0008067f89 */ /* 0x010ee800000e0000 */
[----:B------:R-:W4:Y:S01]  /*19a90*/  SHFL.BFLY PT, R5, R7, 0x2, 0x1f ;  /* 0x0c401f0007057f89 */ /* 0x000f2200000e0000 */
[----:B------:R-:W-:Y:S01]  /*19aa0*/  ISETP.NE.AND P0, PT, R111, -0x1, PT ;  /* 0xffffffff6f00780c */ /* 0x000fe20003f05270 */
[----:B-1----:R-:W-:-:S02]  /*19ab0*/  FADD.FTZ R0, R0, R2 ;  /* 0x0000000200007221 */ /* 0x002fc40000010000 */
[----:B--2---:R-:W-:-:S03]  /*19ac0*/  FADD.FTZ R4, R4, R9 ;  /* 0x0000000904047221 */ /* 0x004fc60000010000 */
[----:B------:R-:W1:Y:S01]  /*19ad0*/  SHFL.BFLY PT, R2, R0, 0x1, 0x1f ;  /* 0x0c201f0000027f89 */ /* 0x000e6200000e0000 */
[----:B---3--:R-:W-:-:S03]  /*19ae0*/  FADD.FTZ R6, R6, R8 ;  /* 0x0000000806067221 */ /* 0x008fc60000010000 */
[----:B------:R-:W2:Y:S01]  /*19af0*/  SHFL.BFLY PT, R48, R4, 0x1, 0x1f ;  /* 0x0c201f0004307f89 */ /* 0x000ea200000e0000 */
[----:B----4-:R-:W-:-:S03]  /*19b00*/  FADD.FTZ R5, R5, R7 ;  /* 0x0000000705057221 */ /* 0x010fc60000010000 */
[----:B------:R-:W3:Y:S04]  /*19b10*/  SHFL.BFLY PT, R8, R6, 0x1, 0x1f ;  /* 0x0c201f0006087f89 */ /* 0x000ee800000e0000 */
[----:B------:R-:W4:Y:S01]  /*19b20*/  SHFL.BFLY PT, R7, R5, 0x1, 0x1f ;  /* 0x0c201f0005077f89 */ /* 0x000f2200000e0000 */
[----:B-1----:R-:W-:Y:S01]  /*19b30*/  FADD.FTZ R49, R0, R2 ;  /* 0x0000000200317221 */ /* 0x002fe20000010000 */
[----:B------:R-:W-:Y:S01]  /*19b40*/  MOV R0, 0x3f800000 ;  /* 0x3f80000000007802 */ /* 0x000fe20000000f00 */
[----:B------:R-:W-:-:S03]  /*19b50*/  @P0 IMAD.WIDE.U32 R2, R111, c[0x0][0x1e8], RZ ;  /* 0x00007a006f020a25 */ /* 0x000fc600078e00ff */
[----:B------:R-:W-:Y:S01]  /*19b60*/  FSETP.NE.FTZ.AND P6, PT, R49, RZ, PT ;  /* 0x000000ff3100720b */ /* 0x000fe20003fd5000 */
[----:B--2---:R-:W-:Y:S01]  /*19b70*/  FADD.FTZ R48, R4, R48 ;  /* 0x0000003004307221 */ /* 0x004fe20000010000 */
[----:B------:R-:W-:Y:S01]  /*19b80*/  @P0 MOV R106, R2 ;  /* 0x00000002006a0202 */ /* 0x000fe20000000f00 */
[----:B---3--:R-:W-:Y:S01]  /*19b90*/  FADD.FTZ R100, R6, R8 ;  /* 0x0000000806647221 */ /* 0x008fe20000010000 */
[----:B------:R-:W-:Y:S01]  /*19ba0*/  LOP3.LUT R2, R108, 0xfffffffc, RZ, 0xc0, !PT ;  /* 0xfffffffc6c027812 */ /* 0x000fe200078ec0ff */
[----:B------:R-:W-:Y:S01]  /*19bb0*/  @P0 IMAD R107, R111, c[0x0][0x1ec], R3 ;  /* 0x00007b006f6b0a24 */ /* 0x000fe200078e0203 */
[----:B------:R-:W-:Y:S01]  /*19bc0*/  @!P0 SHF.R.S32.HI R4, RZ, 0x1f, R110 ;  /* 0x0000001fff048819 */ /* 0x000fe2000001146e */
[----:B----4-:R-:W-:Y:S01]  /*19bd0*/  FADD.FTZ R101, R5, R7 ;  /* 0x0000000705657221 */ /* 0x010fe20000010000 */
[----:B------:R-:W-:Y:S01]  /*19be0*/  FSETP.NE.FTZ.AND P4, PT, R100, RZ, PT ;  /* 0x000000ff6400720b */ /* 0x000fe20003f95000 */
[----:B------:R-:W-:Y:S01]  /*19bf0*/  @!P0 IMAD.WIDE.U32 R6, R110, c[0x0][0x1e0], RZ ;  /* 0x000078006e068a25 */ /* 0x000fe200078e00ff */
[----:B------:R-:W-:-:S02]  /*19c00*/  SHF.R.S32.HI R5, RZ, 0x5, R51 ;  /* 0x00000005ff057819 */ /* 0x000fc40000011433 */
[----:B------:R-:W-:Y:S01]  /*19c10*/  IADD3 R2, -R2, R109, RZ ;  /* 0x0000006d02027210 */ /* 0x000fe20007ffe1ff */
[----:B------:R-:W1:Y:S01]  /*19c20*/  @P6 MUFU.RCP R0, R49 ;  /* 0x0000003100006308 */ /* 0x000e620000001000 */
[----:B------:R-:W-:Y:S01]  /*19c30*/  @!P0 IMAD R4, R4, c[0x0][0x1e0], RZ ;  /* 0x0000780004048a24 */ /* 0x000fe200078e02ff */
[----:B------:R-:W-:Y:S02]  /*19c40*/  FSETP.NE.FTZ.AND P3, PT, R101, RZ, PT ;  /* 0x000000ff6500720b */ /* 0x000fe40003f75000 */
[----:B------:R-:W-:Y:S01]  /*19c50*/  LEA R50, R5, R2, 0x8 ;  /* 0x0000000205327211 */ /* 0x000fe200078e40ff */
[----:B------:R-:W-:Y:S01]  /*19c60*/  @!P0 IMAD R4, R110, c[0x0][0x1e4], R4 ;  /* 0x000079006e048a24 */ /* 0x000fe200078e0204 */
[----:B------:R-:W-:Y:S02]  /*19c70*/  MOV R2, 0x3f800000 ;  /* 0x3f80000000027802 */ /* 0x000fe40000000f00 */
[----:B------:R-:W-:Y:S02]  /*19c80*/  FSETP.NE.FTZ.AND P5, PT, R48, RZ, PT ;  /* 0x000000ff3000720b */ /* 0x000fe40003fb5000 */
[----:B------:R-:W-:-:S02]  /*19c90*/  @!P0 IADD3 R107, R7, R4, RZ ;  /* 0x00000004076b8210 */ /* 0x000fc40007ffe0ff */
[----:B------:R-:W2:Y:S01]  /*19ca0*/  @P4 MUFU.RCP R2, R100 ;  /* 0x0000006400024308 */ /* 0x000ea20000001000 */
[----:B------:R-:W-:Y:S02]  /*19cb0*/  MOV R3, 0x3f800000 ;  /* 0x3f80000000037802 */ /* 0x000fe40000000f00 */
[----:B------:R-:W-:Y:S01]  /*19cc0*/  @!P0 MOV R106, R6 ;  /* 0x00000006006a8202 */ /* 0x000fe20000000f00 */
[C---:B-1----:R-:W-:Y:S02]  /*19cd0*/  FMUL.FTZ R112, R0.reuse, R112 ;  /* 0x0000007000707220 */ /* 0x042fe40000410000 */
[C---:B------:R-:W-:Y:S02]  /*19ce0*/  FMUL.FTZ R45, R0.reuse, R113 ;  /* 0x00000071002d7220 */ /* 0x040fe40000410000 */
[C---:B------:R-:W-:Y:S01]  /*19cf0*/  FMUL.FTZ R124, R0.reuse, R124 ;  /* 0x0000007c007c7220 */ /* 0x040fe20000410000 */
[----:B------:R-:W-:Y:S01]  /*19d00*/  @P5 MUFU.RCP R3, R48 ;  /* 0x0000003000035308 */ /* 0x000fe20000001000 */
[C---:B------:R-:W-:Y:S01]  /*19d10*/  FMUL.FTZ R42, R0.reuse, R125 ;  /* 0x0000007d002a7220 */ /* 0x040fe20000410000 */
        /* <DEDUP_REMOVED lines=30> */
[----:B------:R-:W-:Y:S01]  /*19f00*/  MOV R0, 0x3f800000 ;  /* 0x3f80000000007802 */ /* 0x000fe20000000f00 */
[----:B--2---:R-:W-:Y:S01]  /*19f10*/  FMUL.FTZ R116, R2, R116 ;  /* 0x0000007402747220 */ /* 0x004fe20000410000 */
        /* <DEDUP_REMOVED lines=36> */
[----:B------:R-:W-:Y:S01]  /*1a160*/  SHF.R.S32.HI R2, RZ, 0x1f, R47 ;  /* 0x0000001fff027819 */ /* 0x000fe2000001142f */
[----:B-1----:R-:W-:Y:S01]  /*1a170*/  FMUL.FTZ R119, R0, R119 ;  /* 0x0000007700777220 */ /* 0x002fe20000410000 */
        /* <DEDUP_REMOVED lines=9> */
[C---:B------:R-:W-:Y:S01]  /*1a210*/  FMUL.FTZ R134, R0.reuse, R134 ;  /* 0x0000008600867220 */ /* 0x040fe20000410000 */
        /* <DEDUP_REMOVED lines=35> */
[C---:B------:R-:W-:Y:S01]  /*1a450*/  FMUL.FTZ R41, R3.reuse, R127 ;  /* 0x0000007f03297220 */ /* 0x040fe20000410000 */
[----:B------:R-:W-:Y:S01]  /*1a460*/  LOP3.LUT P0, RZ, R4, 0x2, RZ, 0xc0, !PT ;  /* 0x0000000204ff7812 */ /* 0x000fe2000780c0ff */
[C---:B------:R-:W-:Y:S01]  /*1a470*/  FMUL.FTZ R130, R3.reuse, R130 ;  /* 0x0000008203827220 */ /* 0x040fe20000410000 */
[----:B------:R-:W-:Y:S01]  /*1a480*/  IADD3 R0, R2, -R0, RZ ;  /* 0x8000000002007210 */ /* 0x000fe20007ffe0ff */
[C---:B------:R-:W-:Y:S01]  /*1a490*/  FMUL.FTZ R39, R3.reuse, R131 ;  /* 0x0000008303277220 */ /* 0x040fe20000410000 */
[----:B------:R-:W-:Y:S01]  /*1a4a0*/  F2FP.BF16.PACK_AB R44, R44, R114 ;  /* 0x000000722c2c723e */ /* 0x000fe200000010ff */
[C---:B------:R-:W-:Y:S01]  /*1a4b0*/  FMUL.FTZ R142, R3.reuse, R142 ;  /* 0x0000008e038e7220 */ /* 0x040fe20000410000 */
[----:B------:R-:W-:Y:S01]  /*1a4c0*/  LEA R0, R0, R50, 0x4 ;  /* 0x0000003200007211 */ /* 0x000fe200078e20ff */
[----:B------:R-:W-:Y:S01]  /*1a4d0*/  FMUL.FTZ R36, R3, R143 ;  /* 0x0000008f03247220 */ /* 0x000fe20000410000 */
[----:B------:R-:W-:Y:S01]  /*1a4e0*/  F2FP.BF16.PACK_AB R41, R41, R126 ;  /* 0x0000007e2929723e */ /* 0x000fe200000010ff */
[----:B------:R-:W-:Y:S01]  /*1a4f0*/  FMUL.FTZ R146, R3, R146 ;  /* 0x0000009203927220 */ /* 0x000fe20000410000 */
[----:B------:R-:W-:Y:S01]  /*1a500*/  F2FP.BF16.PACK_AB R39, R39, R130 ;  /* 0x000000822727723e */ /* 0x000fe200000010ff */
[C---:B------:R-:W-:Y:S01]  /*1a510*/  FMUL.FTZ R33, R3.reuse, R147 ;  /* 0x0000009303217220 */ /* 0x040fe20000410000 */
[----:B------:R-:W-:Y:S01]  /*1a520*/  F2FP.BF16.PACK_AB R36, R36, R142 ;  /* 0x0000008e2424723e */ /* 0x000fe200000010ff */
[----:B------:R-:W-:Y:S01]  /*1a530*/  FMUL.FTZ R158, R3, R158 ;  /* 0x0000009e039e7220 */ /* 0x000fe20000410000 */
[----:B------:R-:W-:Y:S01]  /*1a540*/  F2FP.BF16.PACK_AB R9, R95, R9 ;  /* 0x000000095f09723e */ /* 0x000fe200000010ff */
        /* <DEDUP_REMOVED lines=28> */
[----:B------:R-:W-:Y:S02]  /*1a710*/  SEL R3, R3, 0xffffffe0, !P0 ;  /* 0xffffffe003037807 */ /* 0x000fe40004000000 */
[C---:B------:R-:W-:Y:S01]  /*1a720*/  IADD3 R2, R0.reuse, -0x10, RZ ;  /* 0xfffffff000027810 */ /* 0x040fe20007ffe0ff */
[----:B------:R-:W-:Y:S01]  /*1a730*/  STS [R0], R45 ;  /* 0x0000002d00007388 */ /* 0x000fe20000000800 */
[C---:B------:R-:W-:Y:S02]  /*1a740*/  IADD3 R4, R0.reuse, R3, RZ ;  /* 0x0000000300047210 */ /* 0x040fe40007ffe0ff */
[----:B------:R-:W-:Y:S01]  /*1a750*/  @P1 IADD3 R2, R0, 0x10, RZ ;  /* 0x0000001000021810 */ /* 0x000fe20007ffe0ff */
[----:B------:R-:W-:Y:S01]  /*1a760*/  STS [R0+0x200], R44 ;  /* 0x0002002c00007388 */ /* 0x000fe20000000800 */
[----:B------:R-:W-:-:S02]  /*1a770*/  F2FP.BF16.PACK_AB R6, R6, R98 ;  /* 0x000000620606723e */ /* 0x000fc400000010ff */
[----:B------:R-:W-:Y:S01]  /*1a780*/  IADD3 R3, R3, R2, RZ ;  /* 0x0000000203037210 */ /* 0x000fe20007ffe0ff */
[----:B------:R-:W-:Y:S04]  /*1a790*/  STS [R2], R42 ;  /* 0x0000002a02007388 */ /* 0x000fe80000000800 */
        /* <DEDUP_REMOVED lines=53> */
[----:B---3--:R-:W-:Y:S03]  /*1aaf0*/  @P5 MUFU.LG2 R11, R48 ;  /* 0x00000030000b5308 */ /* 0x008fe60000000c00 */
[----:B------:R-:W-:Y:S01]  /*1ab00*/  BAR.SYNC.DEFER_BLOCKING 0x0 ;  /* 0x0000000000007b1d */ /* 0x000fe20000010000 */
[----:B----4-:R-:W-:Y:S02]  /*1ab10*/  @P1 MOV R7, c[0x0][0x210] ;  /* 0x0000840000071a02 */ /* 0x010fe40000000f00 */
[----:B------:R-:W-:-:S02]  /*1ab20*/  @!P1 MOV R7, 0x1 ;  /* 0x0000000100079802 */ /* 0x000fc40000000f00 */
[----:B------:R-:W-:Y:S01]  /*1ab30*/  IADD3 R6, R109, -R2, RZ ;  /* 0x800000026d067210 */ /* 0x000fe20007ffe0ff */
[----:B------:R-:W3:Y:S01]  /*1ab40*/  S2R R19, SR_CTAID.X ;  /* 0x0000000000137919 */ /* 0x000ee20000002500 */
        /* <DEDUP_REMOVED lines=13> */
[----:B------:R4:W1:Y:S04]  /*1ac20*/  LDS.128 R40, [R223+0x800] ;  /* 0x00080000df287984 */ /* 0x0008680000000c00 */
        /* <DEDUP_REMOVED lines=16> */
[----:B---3--:R-:W-:Y:S01]  /*1ad30*/  IMAD R0, R19, R7, RZ ;  /* 0x0000000713007224 */ /* 0x008fe200078e02ff */
        /* <DEDUP_REMOVED lines=20> */
[----:B------:R-:W1:Y:S02]  /*1ae80*/  S2R R4, SR_TID.X ;  /* 0x0000000000047919 */ /* 0x000e640000002100 */
[----:B-1----:R-:W-:-:S04]  /*1ae90*/  SHF.R.S32.HI R2, RZ, 0x1f, R4 ;  /* 0x0000001fff027819 */ /* 0x002fc80000011404 */
[----:B------:R-:W-:-:S04]  /*1aea0*/  LEA.HI R2, R2, R4, RZ, 0x5 ;  /* 0x0000000402027211 */ /* 0x000fc800078f28ff */
[----:B------:R-:W-:Y:S02]  /*1aeb0*/  SHF.R.S32.HI R0, RZ, 0x5, R2 ;  /* 0x00000005ff007819 */ /* 0x000fe40000011402 */
[----:B------:R-:W-:Y:S02]  /*1aec0*/  LOP3.LUT R2, R2, 0xffffffe0, RZ, 0xc0, !PT ;  /* 0xffffffe002027812 */ /* 0x000fe400078ec0ff */
[----:B------:R-:W-:-:S03]  /*1aed0*/  SHF.R.S32.HI R3, RZ, 0x1f, R0 ;  /* 0x0000001fff037819 */ /* 0x000fc60000011400 */
[----:B------:R-:W-:Y:S01]  /*1aee0*/  IMAD.IADD R2, R4, 0x1, -R2 ;  /* 0x0000000104027824 */ /* 0x000fe200078e0a02 */
[----:B------:R-:W-:-:S04]  /*1aef0*/  LEA.HI R3, R3, R0, RZ, 0x2 ;  /* 0x0000000003037211 */ /* 0x000fc800078f10ff */
[----:B------:R-:W-:Y:S02]  /*1af00*/  SHF.R.S32.HI R4, RZ, 0x1f, R2 ;  /* 0x0000001fff047819 */ /* 0x000fe40000011402 */
[----:B------:R-:W-:Y:S02]  /*1af10*/  LOP3.LUT R3, R3, 0xfffffffc, RZ, 0xc0, !PT ;  /* 0xfffffffc03037812 */ /* 0x000fe400078ec0ff */
[----:B------:R-:W-:-:S03]  /*1af20*/  LEA.HI R2, R4, R2, RZ, 0x2 ;  /* 0x0000000204027211 */ /* 0x000fc600078f10ff */
[----:B------:R-:W-:Y:S01]  /*1af30*/  IMAD.IADD R3, R0, 0x1, -R3 ;  /* 0x0000000100037824 */ /* 0x000fe200078e0a03 */
        /* <DEDUP_REMOVED lines=33> */
.L_x_251:
[----:B------:R-:W-:Y:S05]  /*1b150*/  BSYNC B0 ;  /* 0x0000000000007941 */ /* 0x000fea0003800000 */
.L_x_250:
[----:B-1----:R-:W3:Y:S04]  /*1b160*/  LDL.LU R7, [R1+0x68] ;  /* 0x0000680001077983 */ /* 0x002ee80000300800 */
[----:B----4-:R-:W4:Y:S04]  /*1b170*/  LDL.64 R44, [R1+0x40] ;  /* 0x00004000012c7983 */ /* 0x010f280000100a00 */
[----:B------:R1:W5:Y:S04]  /*1b180*/  LDL R16, [R1+0x5c] ;  /* 0x00005c0001107983 */ /* 0x0003680000100800 */
[----:B------:R1:W5:Y:S01]  /*1b190*/  LDL R15, [R1+0x60] ;  /* 0x00006000010f7983 */ /* 0x0003620000100800 */
[----:B------:R-:W-:Y:S01]  /*1b1a0*/  SHF.R.S32.HI R6, RZ, 0x1f, R18 ;  /* 0x0000001fff067819 */ /* 0x000fe20000011412 */
[----:B------:R-:W-:Y:S02]  /*1b1b0*/  BSSY B0, `(.L_x_252) ;  /* 0x000001f000007945 */ /* 0x000fe40003800000 */
[----:B------:R-:W2:Y:S02]  /*1b1c0*/  S2R R5, SR_TID.X ;  /* 0x0000000000057919 */ /* 0x000ea40000002100 */
[----:B--2---:R-:W-:Y:S01]  /*1b1d0*/  SHF.R.S32.HI R4, RZ, 0x1f, R5 ;  /* 0x0000001fff047819 */ /* 0x004fe20000011405 */
[----:B---3--:R-:W-:-:S02]  /*1b1e0*/  IMAD R14, R19, -0x80, R7 ;  /* 0xffffff80130e7824 */ /* 0x008fc400078e0207 */
[----:B------:R-:W2:Y:S01]  /*1b1f0*/  S2R R7, SR_CTAID.X ;  /* 0x0000000000077919 */ /* 0x000ea20000002500 */
[----:B----4-:R-:W-:Y:S02]  /*1b200*/  IADD3 R2, P0, R44, R106, RZ ;  /* 0x0000006a2c027210 */ /* 0x010fe40007f1e0ff */
        /* <DEDUP_REMOVED lines=25> */
.L_x_253:
[----:B-1----:R-:W-:Y:S05]  /*1b3a0*/  BSYNC B0 ;  /* 0x0000000000007941 */ /* 0x002fea0003800000 */
.L_x_252:
        /* <DEDUP_REMOVED lines=20> */
.L_x_255:
[----:B------:R-:W-:Y:S05]  /*1b4f0*/  BSYNC B0 ;  /* 0x0000000000007941 */ /* 0x000fea0003800000 */
.L_x_254:
        /* <DEDUP_REMOVED lines=20> */
.L_x_257:
[----:B------:R-:W-:Y:S05]  /*1b640*/  BSYNC B0 ;  /* 0x0000000000007941 */ /* 0x000fea0003800000 */
.L_x_256:
        /* <DEDUP_REMOVED lines=21> */
.L_x_258:
        /* <DEDUP_REMOVED lines=14> */
.L_x_1031:


//--------------------- .text._ZN5flash16flash_fwd_kernelI23Flash_fwd_kernel_traitsILi96ELi128ELi64ELi4ELb0ELb0EN7cutlass10bfloat16_tE19Flash_kernel_traitsILi96ELi128ELi64ELi4ES3_EELb1ELb0ELb0ELb0ELb0ELb1ELb0ELb0EEEvNS_16Flash_fwd_paramsE --------------------------
	.section	.text._ZN5flash16flash_fwd_kernelI23Flash_fwd_kernel_traitsILi96ELi128ELi64ELi4ELb0ELb0EN7cutlass10bfloat16_tE19Flash_kernel_traitsILi96ELi128ELi64ELi4ES3_EELb1ELb0ELb0ELb0ELb0ELb1ELb0ELb0EEEvNS_16Flash_fwd_paramsE,"ax",@progbits
	.sectioninfo	@"SHI_REGISTERS=255"
	.align	128
        .global         _ZN5flash16flash_fwd_kernelI23Flash_fwd_kernel_traitsILi96ELi128ELi64ELi4ELb0ELb0EN7cutlass10bfloat16_tE19Flash_kernel_traitsILi96ELi128ELi64ELi4ES3_EELb1ELb0ELb0ELb0ELb0ELb1ELb0ELb0EEEvNS_16Flash_fwd_paramsE
        .type           _ZN5flash16flash_fwd_kernelI23Flash_fwd_kernel_traitsILi96ELi128ELi64ELi4ELb0ELb0EN7cutlass10bfloat16_tE19Flash_kernel_traitsILi96ELi128ELi64ELi4ES3_EELb1ELb0ELb0ELb0ELb0ELb1ELb0ELb0EEEvNS_16Flash_fwd_paramsE,@function
        .size           _ZN5flash16flash_fwd_kernelI23Flash_fwd_kernel_traitsILi96ELi128ELi64ELi4ELb0ELb0EN7cutlass10bfloat16_tE19Flash_kernel_traitsILi96ELi128ELi64ELi4ES3_EELb1ELb0ELb0ELb0ELb0ELb1ELb0ELb0EEEvNS_16Flash_fwd_paramsE,(.L_x_1032 - _ZN5flash16flash_fwd_kernelI23Flash_fwd_kernel_traitsILi96ELi128ELi64ELi4ELb0ELb0EN7cutlass10bfloat16_tE19Flash_kernel_traitsILi96ELi128ELi64ELi4ES3_EELb1ELb0ELb0ELb0ELb0ELb1ELb0ELb0EEEvNS_16Flash_fwd_paramsE)
        .other          _ZN5flash16flash_fwd_kernelI23Flash_fwd_kernel_traitsILi96ELi128ELi64ELi4ELb0ELb0EN7cutlass10bfloat16_tE19Flash_kernel_traitsILi96ELi128ELi64ELi4ES3_EELb1ELb0ELb0ELb0ELb0ELb1ELb0ELb0EEEvNS_16Flash_fwd_paramsE,@"STO_CUDA_ENTRY STV_DEFAULT"
_ZN5flash16flash_fwd_kernelI23Flash_fwd_kernel_traitsILi96ELi128ELi64ELi4ELb0ELb0EN7cutlass10bfloat16_tE19Flash_kernel_traitsILi96ELi128ELi64ELi4ES3_EELb1ELb0ELb0ELb0ELb0ELb1ELb0ELb0EEEvNS_16Flash_fwd_paramsE:
.text._ZN5flash16flash_fwd_kernelI23Flash_fwd_kernel_traitsILi96ELi128ELi64ELi4ELb0ELb0EN7cutlass10bfloat16_tE19Flash_kernel_traitsILi96ELi128ELi64ELi4ES3_EELb1ELb0ELb0ELb0ELb0ELb1ELb0ELb0EEEvNS_16Flash_fwd_paramsE:
[----:B------:R-:W-:-:S03]  /*0000*/  MOV R1, c[0x0][0x28] ;  /* 0x00000a0000017a02 */ /* 0x000fc60000000f00 */
[----:B------:R-:W-:Y:S01]  /*0010*/  ULDC.U8 UR4, c[0x0][0x304] ;  /* 0x0000c10000047ab9 */ /* 0x000fe20000000000 */
[----:B------:R-:W-:Y:S01]  /*0020*/  IADD3 R1, R1, -0x48, RZ ;  /* 0xffffffb801017810 */ /* 0x000fe20007ffe0ff */
[----:B------:R-:W-:Y:S01]  /*0030*/  ULDC.64 UR22, c[0x0][0x2f0] ;  /* 0x0000bc0000167ab9 */ /* 0x000fe20000000a00 */
[----:B------:R-:W-:Y:S01]  /*0040*/  ISETP.NE.AND P1, PT, RZ, UR4, PT ;  /* 0x00000004ff007c0c */ /* 0x000fe2000bf25270 */
[----:B------:R-:W-:Y:S01]  /*0050*/  IMAD.U32 R2, RZ, RZ, UR22 ;  /* 0x00000016ff027e24 */ /* 0x000fe2000f8e00ff */
[----:B------:R-:W-:Y:S01]  /*0060*/  ULDC.64 UR20, c[0x0][0x118] ;  /* 0x0000460000147ab9 */ /* 0x000fe20000000a00 */
[----:B------:R-:W-:Y:S02]  /*0070*/  IMAD.U32 R3, RZ, RZ, UR23 ;  /* 0x00000017ff037e24 */ /* 0x000fe4000f8e00ff */
[----:B------:R-:W-:-:S08]  /*0080*/  IMAD.MOV.U32 R6, RZ, RZ, c[0x0][0x2f8] ;  /* 0x0000be00ff067624 */ /* 0x000fd000078e00ff */
[----:B------:R1:W2:Y:S01]  /*0090*/  @P1 LDG.E.64 R4, [R2.64] ;  /* 0x0000001402041981 */ /* 0x0002a2000c1e1b00 */
[----:B------:R-:W-:Y:S02]  /*00a0*/  IMAD.MOV.U32 R8, RZ, RZ, c[0x0][0x2fc] ;  /* 0x0000bf00ff087624 */ /* 0x000fe400078e00ff */
[----:B-1----:R-:W-:Y:S02]  /*00b0*/  @P1 IMAD.MOV.U32 R2, RZ, RZ, R6 ;  /* 0x000000ffff021224 */ /* 0x002fe400078e0006 */
[----:B------:R-:W-:-:S06]  /*00c0*/  @P1 IMAD.MOV.U32 R3, RZ, RZ, R8 ;  /* 0x000000ffff031224 */ /* 0x000fcc00078e0008 */
[----:B------:R-:W3:Y:S01]  /*00d0*/  @P1 LDG.E.64 R2, [R2.64] ;  /* 0x0000001402021981 */ /* 0x000ee2000c1e1b00 */
[----:B------:R-:W-:Y:S01]  /*00e0*/  ISETP.NE.U32.AND P3, PT, RZ, c[0x0][0x240], PT ;  /* 0x00009000ff007a0c */ /* 0x000fe20003f65070 */
[----:B------:R-:W1:Y:S01]  /*00f0*/  LDC.U8 R7, c[0x0][0x312] ;  /* 0x0000c480ff077b82 */ /* 0x000e620000000000 */
[----:B------:R-:W-:Y:S01]  /*0100*/  MOV R12, 0x4 ;  /* 0x00000004000c7802 */ /* 0x000fe20000000f00 */
[----:B------:R-:W4:Y:S01]  /*0110*/  S2R R247, SR_CTAID.X ;  /* 0x0000000000f77919 */ /* 0x000f220000002500 */
[----:B------:R-:W-:Y:S02]  /*0120*/  ISETP.NE.AND.EX P3, PT, RZ, c[0x0][0x244], PT, P3 ;  /* 0x00009100ff007a0c */ /* 0x000fe40003f65330 */
[----:B------:R-:W-:Y:S01]  /*0130*/  MOV R14, 0xffffffff ;  /* 0xffffffff000e7802 */ /* 0x000fe20000000f00 */
[----:B------:R-:W4:Y:S04]  /*0140*/  S2R R18, SR_CTAID.Y ;  /* 0x0000000000127919 */ /* 0x000f280000002600 */
[----:B------:R-:W4:Y:S04]  /*0150*/  S2R R22, SR_CTAID.Z ;  /* 0x0000000000167919 */ /* 0x000f280000002700 */
[----:B------:R-:W4:Y:S01]  /*0160*/  S2R R33, SR_TID.X ;  /* 0x0000000000217919 */ /* 0x000f220000002100 */
[----:B-1----:R-:W-:-:S02]  /*0170*/  ISETP.NE.AND P4, PT, R7, RZ, PT ;  /* 0x000000ff0700720c */ /* 0x002fc40003f85270 */
[----:B----4-:R-:W-:-:S04]  /*0180*/  LOP3.LUT R0, R22, R247, R18, 0xfe, !PT ;  /* 0x000000f716007212 */ /* 0x010fc800078efe12 */
[----:B------:R-:W-:-:S13]  /*0190*/  LOP3.LUT P2, RZ, R0, R33, RZ, 0xfc, !PT ;  /* 0x0000002100ff7212 */ /* 0x000fda000784fcff */
[----:B------:R-:W-:Y:S02]  /*01a0*/  @!P2 IMAD.MOV.U32 R10, RZ, RZ, c[0x0][0x308] ;  /* 0x0000c200ff0aa624 */ /* 0x000fe400078e00ff */
[----:B------:R-:W-:Y:S01]  /*01b0*/  @!P2 IMAD.MOV.U32 R11, RZ, RZ, c[0x0][0x30c] ;  /* 0x0000c300ff0ba624 */ /* 0x000fe200078e00ff */
[----:B--2---:R1:W2:Y:S08]  /*01c0*/  @P1 R2UR UR22, R4 ;  /* 0x00000000041613c2 */ /* 0x0042b000000e0000 */
[----:B------:R1:W4:Y:S02]  /*01d0*/  @P1 R2UR UR23, R5 ;  /* 0x00000000051713c2 */ /* 0x00032400000e0000 */
[----:B-1----:R-:W-:Y:S01]  /*01e0*/  IMAD.WIDE R4, R18, R12, c[0x0][0x240] ;  /* 0x0000900012047625 */ /* 0x002fe200078e020c */
[----:B---3--:R-:W-:-:S03]  /*01f0*/  @P1 IADD3 R6, P0, R2, c[0x0][0x300], RZ ;  /* 0x0000c00002061a10 */ /* 0x008fc60007f1e0ff */
[----:B--2---:R-:W-:Y:S02]  /*0200*/  IMAD.U32 R2, RZ, RZ, UR22 ;  /* 0x00000016ff027e24 */ /* 0x004fe4000f8e00ff */
[----:B------:R-:W-:Y:S01]  /*0210*/  @P1 IMAD.X R8, RZ, RZ, R3, P0 ;  /* 0x000000ffff081224 */ /* 0x000fe200000e0603 */
[----:B------:R-:W-:Y:S01]  /*0220*/  ISETP.NE.U32.AND P0, PT, RZ, c[0x0][0x250], PT ;  /* 0x00009400ff007a0c */ /* 0x000fe20003f05070 */
[----:B----4-:R-:W-:Y:S01]  /*0230*/  IMAD.U32 R3, RZ, RZ, UR23 ;  /* 0x00000017ff037e24 */ /* 0x010fe2000f8e00ff */
[----:B------:R-:W-:Y:S02]  /*0240*/  ISETP.EQ.U32.AND P1, PT, RZ, c[0x0][0x248], PT ;  /* 0x00009200ff007a0c */ /* 0x000fe40003f22070 */
[----:B------:R-:W-:Y:S02]  /*0250*/  ISETP.NE.AND.EX P0, PT, RZ, c[0x0][0x254], PT, P0 ;  /* 0x00009500ff007a0c */ /* 0x000fe40003f05300 */
[----:B------:R1:W-:Y:S01]  /*0260*/  @!P2 STG.E.64 [R10.64], R2 ;  /* 0x000000020a00a986 */ /* 0x0003e2000c101b14 */
[----:B------:R-:W-:Y:S01]  /*0270*/  SHF.R.S32.HI R21, RZ, 0x1f, R33 ;  /* 0x0000001fff157819 */ /* 0x000fe20000011421 */
[----:B------:R-:W-:Y:S01]  /*0280*/  IMAD.MOV.U32 R7, RZ, RZ, RZ ;  /* 0x000000ffff077224 */ /* 0x000fe200078e00ff */
[----:B------:R-:W-:Y:S01]  /*0290*/  ISETP.EQ.OR.EX P1, PT, RZ, c[0x0][0x24c], !P4, P1 ;  /* 0x00009300ff007a0c */ /* 0x000fe20006722710 */
[----:B-1----:R-:W-:-:S02]  /*02a0*/  @!P2 IMAD.MOV.U32 R2, RZ, RZ, R6 ;  /* 0x000000ffff02a224 */ /* 0x002fc400078e0006 */
[----:B------:R-:W-:-:S05]  /*02b0*/  @!P2 IMAD.MOV.U32 R3, RZ, RZ, R8 ;  /* 0x000000ffff03a224 */ /* 0x000fca00078e0008 */
[----:B------:R1:W-:Y:S04]  /*02c0*/  @!P2 STG.E.64 [R10.64+0x8], R2 ;  /* 0x000008020a00a986 */ /* 0x0003e8000c101b14 */
[----:B------:R2:W3:Y:S04]  /*02d0*/  @P3 LDG.E R14, [R4.64] ;  /* 0x00000014040e3981 */ /* 0x0004e8000c1e1900 */
[----:B--2---:R-:W2:Y:S01]  /*02e0*/  @P3 LDG.E R4, [R4.64+0x4] ;  /* 0x0000041404043981 */ /* 0x004ea2000c1e1900 */
[----:B-1----:R-:W-:Y:S01]  /*02f0*/  @P0 IMAD.WIDE R2, R18, R12, c[0x0][0x250] ;  /* 0x0000940012020625 */ /* 0x002fe200078e020c */
[----:B------:R-:W-:-:S03]  /*0300*/  LEA.HI R13, R21, R33, RZ, 0x5 ;  /* 0x00000021150d7211 */ /* 0x000fc600078f28ff */
[C---:B------:R-:W-:Y:S01]  /*0310*/  IMAD R0, R18.reuse, c[0x0][0x1c0], R22 ;  /* 0x0000700012007a24 */ /* 0x040fe200078e0216 */
[----:B------:R1:W5:Y:S01]  /*0320*/  @P0 LDG.E R7, [R2.64] ;  /* 0x0000001402070981 */ /* 0x000362000c1e1900 */
[----:B------:R-:W-:Y:S02]  /*0330*/  IMAD.MOV.U32 R9, RZ, RZ, -0x1 ;  /* 0xffffffffff097424 */ /* 0x000fe400078e00ff */
[----:B------:R-:W-:Y:S01]  /*0340*/  IMAD.WIDE R10, R18, R12, c[0x0][0x248] ;  /* 0x00009200120a7625 */ /* 0x000fe200078e020c */
[----:B------:R-:W-:-:S04]  /*0350*/  SHF.L.U32 R0, R0, 0x5, RZ ;  /* 0x0000000500007819 */ /* 0x000fc800000006ff */
[----:B------:R4:W5:Y:S01]  /*0360*/  @!P1 LDG.E R9, [R10.64] ;  /* 0x000000140a099981 */ /* 0x000962000c1e1900 */
[----:B------:R-:W-:Y:S02]  /*0370*/  ISETP.NE.U32.AND P2, PT, RZ, c[0x0][0x248], PT ;  /* 0x00009200ff007a0c */ /* 0x000fe40003f45070 */
[----:B-1----:R-:W-:-:S05]  /*0380*/  LOP3.LUT R2, R13, 0xffffffe0, RZ, 0xc0, !PT ;  /* 0xffffffe00d027812 */ /* 0x002fca00078ec0ff */
[----:B------:R-:W-:-:S05]  /*0390*/  IMAD.IADD R2, R33, 0x1, -R2 ;  /* 0x0000000121027824 */ /* 0x000fca00078e0a02 */
[----:B------:R-:W-:Y:S02]  /*03a0*/  IADD3 R153, P1, P0, R0, R6, R2 ;  /* 0x0000000600997210 */ /* 0x000fe4000783e002 */
[----:B------:R-:W-:Y:S02]  /*03b0*/  ISETP.NE.AND.EX P2, PT, RZ, c[0x0][0x24c], PT, P2 ;  /* 0x00009300ff007a0c */ /* 0x000fe40003f45320 */
[----:B------:R-:W-:Y:S02]  /*03c0*/  SHF.R.S32.HI R3, RZ, 0x1f, R0 ;  /* 0x0000001fff037819 */ /* 0x000fe40000011400 */
[----:B------:R-:W-:-:S04]  /*03d0*/  SHF.R.S32.HI R0, RZ, 0x1f, R2 ;  /* 0x0000001fff007819 */ /* 0x000fc80000011402 */
[----:B------:R-:W-:Y:S01]  /*03e0*/  IADD3.X R184, R3, R8, R0, P1, P0 ;  /* 0x0000000803b87210 */ /* 0x000fe20000fe0400 */
[----:B---3--:R4:W-:Y:S04]  /*03f0*/  STL [R1+0x28], R14 ;  /* 0x0000280e01007387 */ /* 0x0089e80000100800 */
[----:B------:R4:W-:Y:S01]  /*0400*/  STL [R1+0x38], R153 ;  /* 0x0000389901007387 */ /* 0x0009e20000100800 */
[----:B--2---:R-:W-:Y:S02]  /*0410*/  @P3 IMAD.IADD R15, R4, 0x1, -R14 ;  /* 0x00000001040f3824 */ /* 0x004fe400078e0a0e */
[----:B------:R-:W-:Y:S01]  /*0420*/  @!P3 IMAD.MOV.U32 R15, RZ, RZ, c[0x0][0x214] ;  /* 0x00008500ff0fb624 */ /* 0x000fe200078e00ff */
[----:B------:R-:W-:Y:S05]  /*0430*/  @!P2 BRA `(.L_x_259) ;  /* 0x000000400000a947 */ /* 0x000fea0003800000 */
[----:B------:R-:W2:Y:S02]  /*0440*/  @P4 LDG.E R0, [R10.64+0x4] ;  /* 0x000004140a004981 */ /* 0x000ea4000c1e1900 */
[----:B--2--5:R-:W-:-:S06]  /*0450*/  @P4 IADD3 R0, R0, -R9, RZ ;  /* 0x8000000900004210 */ /* 0x024fcc0007ffe0ff */
[----:B------:R1:W5:Y:S01]  /*0460*/  @!P4 LDG.E R0, [R10.64] ;  /* 0x000000140a00c981 */ /* 0x000362000c1e1900 */
[----:B------:R-:W-:Y:S05]  /*0470*/  BRA `(.L_x_260) ;  /* 0x0000001000007947 */ /* 0x000fea0003800000 */
.L_x_259:
[----:B------:R-:W-:Y:S02]  /*0480*/  MOV R0, c[0x0][0x218] ;  /* 0x0000860000007a02 */ /* 0x000fe40000000f00 */
.L_x_260:
[----:B------:R-:W-:-:S04]  /*0490*/  ISETP.NE.U32.AND P2, PT, RZ, c[0x0][0x258], PT ;  /* 0x00009600ff007a0c */ /* 0x000fc80003f45070 */
[----:B------:R-:W-:-:S13]  /*04a0*/  ISETP.NE.AND.EX P2, PT, RZ, c[0x0][0x25c], PT, P2 ;  /* 0x00009700ff007a0c */ /* 0x000fda0003f45320 */
[----:B------:R-:W-:-:S06]  /*04b0*/  @P2 IMAD.WIDE R2, R18, R12, c[0x0][0x258] ;  /* 0x0000960012022625 */ /* 0x000fcc00078e020c */
[----:B------:R-:W2:Y:S01]  /*04c0*/  @P2 LDG.E R3, [R2.64] ;  /* 0x0000001402032981 */ /* 0x000ea2000c1e1900 */
[----:B-1--4-:R-:W-:Y:S01]  /*04d0*/  IMAD.SHL.U32 R11, R247, 0x80, RZ ;  /* 0x00000080f70b7824 */ /* 0x012fe200078e00ff */
        /* <DEDUP_REMOVED lines=12> */
[----:B------:R-:W-:Y:S01]  /*05a0*/  ISETP.NE.AND P1, PT, R14, -0x1, PT ;  /* 0xffffffff0e00780c */ /* 0x000fe20003f25270 */
[----:B------:R-:W1:Y:S01]  /*05b0*/  LDC.U8 R238, c[0x0][0x2d8] ;  /* 0x0000b600ffee7b82 */ /* 0x000e620000000000 */
        /* <DEDUP_REMOVED lines=15> */
[----:B-1----:R-:W-:Y:S01]  /*06b0*/  SHF.R.S32.HI R0, RZ, 0x1f, R7 ;  /* 0x0000001fff007819 */ /* 0x002fe20000011407 */
        /* <DEDUP_REMOVED lines=10> */
.L_x_262:
[----:B-1----:R-:W-:Y:S02]  /*0760*/  IABS R4, c[0x0][0x1c8] ;  /* 0x0000720000047a13 */ /* 0x002fe40000000000 */
        /* <DEDUP_REMOVED lines=41> */
.L_x_263:
[-C--:B------:R-:W-:Y:S01]  /*0a00*/  LEA.HI R4, R21, R33.reuse, RZ, 0x2 ;  /* 0x0000002115047211 */ /* 0x080fe200078f10ff */
[----:B------:R-:W-:Y:S01]  /*0a10*/  IMAD.IADD R23, R15, 0x1, -R11 ;  /* 0x000000010f177824 */ /* 0x000fe200078e0a0b */
[----:B------:R-:W-:Y:S01]  /*0a20*/  LEA.HI R25, R21, R33, RZ, 0x3 ;  /* 0x0000002115197211 */ /* 0x000fe200078f18ff */
[----:B------:R-:W-:Y:S01]  /*0a30*/  IMAD R7, R5, c[0x0][0x1a8], RZ ;  /* 0x00006a0005077a24 */ /* 0x000fe200078e02ff */
[----:B------:R-:W-:Y:S01]  /*0a40*/  LOP3.LUT R0, R4, 0xfffffffc, RZ, 0xc0, !PT ;  /* 0xfffffffc04007812 */ /* 0x000fe200078ec0ff */
[----:B------:R-:W-:Y:S01]  /*0a50*/  UMOV UR18, 0x6 ;  /* 0x0000000600127882 */ /* 0x000fe20000000000 */
[----:B------:R-:W-:Y:S01]  /*0a60*/  SHF.R.S32.HI R24, RZ, 0x3, R25 ;  /* 0x00000003ff187819 */ /* 0x000fe20000011419 */
[----:B------:R-:W-:Y:S01]  /*0a70*/  STL [R1+0x2c], R23 ;  /* 0x00002c1701007387 */ /* 0x000fe20000100800 */
[----:B------:R-:W-:Y:S01]  /*0a80*/  SHF.R.S32.HI R2, RZ, 0x2, R4 ;  /* 0x00000002ff027819 */ /* 0x000fe20000011404 */
[----:B------:R-:W-:Y:S01]  /*0a90*/  IMAD.IADD R0, R33, 0x1, -R0 ;  /* 0x0000000121007824 */ /* 0x000fe200078e0a00 */
[----:B------:R-:W-:Y:S01]  /*0aa0*/  SHF.R.S32.HI R152, RZ, 0x5, R13 ;  /* 0x00000005ff987819 */ /* 0x000fe2000001140d */
[----:B------:R-:W-:Y:S01]  /*0ab0*/  IMAD.SHL.U32 R3, R24, 0x40, RZ ;  /* 0x0000004018037824 */ /* 0x000fe200078e00ff */
[----:B------:R-:W-:Y:S01]  /*0ac0*/  IADD3 R19, R2, 0x20, RZ ;  /* 0x0000002002137810 */ /* 0x000fe20007ffe0ff */
[----:B------:R-:W-:Y:S01]  /*0ad0*/  IMAD.SHL.U32 R28, R0, 0x8, RZ ;  /* 0x00000008001c7824 */ /* 0x000fe200078e00ff */
[----:B------:R-:W-:Y:S01]  /*0ae0*/  ISETP.GE.AND P3, PT, R2, R23, PT ;  /* 0x000000170200720c */ /* 0x000fe20003f66270 */
[----:B------:R-:W-:Y:S01]  /*0af0*/  ULDC.64 UR4, c[0x0][0x198] ;  /* 0x0000660000047ab9 */ /* 0x000fe20000000a00 */
[----:B------:R-:W-:Y:S01]  /*0b00*/  LOP3.LUT R0, R3, 0xc0, RZ, 0xc0, !PT ;  /* 0x000000c003007812 */ /* 0x000fe200078ec0ff */
[----:B------:R-:W-:Y:S01]  /*0b10*/  USHF.L.U64.HI UR18, UR4, UR18, UR5 ;  /* 0x0000001204127299 */ /* 0x000fe20008010205 */
[----:B------:R-:W-:Y:S01]  /*0b20*/  LEA.HI R3, R4, R2, RZ, 0x1 ;  /* 0x0000000204037211 */ /* 0x000fe200078f08ff */
[----:B------:R-:W-:Y:S01]  /*0b30*/  USHF.L.U32 UR19, UR4, 0x6, URZ ;  /* 0x0000000604137899 */ /* 0x000fe2000800063f */
[----:B------:R-:W-:Y:S01]  /*0b40*/  LOP3.LUT R4, R0, 0x18, R28, 0xf8, !PT ;  /* 0x0000001800047812 */ /* 0x000fe200078ef81c */
[----:B------:R-:W-:Y:S01]  /*0b50*/  USHF.L.U32 UR7, UR4, 0x5, URZ ;  /* 0x0000000504077899 */ /* 0x000fe2000800063f */
[----:B------:R-:W-:Y:S01]  /*0b60*/  SHF.R.U32.HI R0, RZ, 0x3, R0 ;  /* 0x00000003ff007819 */ /* 0x000fe20000011600 */
[----:B------:R-:W-:Y:S01]  /*0b70*/  UMOV UR6, 0x5 ;  /* 0x0000000500067882 */ /* 0x000fe20000000000 */
[----:B------:R-:W-:Y:S01]  /*0b80*/  LOP3.LUT R3, R3, 0x7fffffe, RZ, 0xc0, !PT ;  /* 0x07fffffe03037812 */ /* 0x000fe200078ec0ff */
[----:B------:R-:W-:Y:S01]  /*0b90*/  USHF.L.U64.HI UR6, UR4, UR6, UR5 ;  /* 0x0000000604067299 */ /* 0x000fe20008010205 */
[----:B------:R-:W-:-:S02]  /*0ba0*/  LOP3.LUT R6, R4, R0, RZ, 0x3c, !PT ;  /* 0x0000000004067212 */ /* 0x000fc400078e3cff */
[----:B------:R-:W-:Y:S01]  /*0bb0*/  ISETP.GE.AND P2, PT, R19, R23, PT ;  /* 0x000000171300720c */ /* 0x000fe20003f46270 */
[----:B------:R-:W-:Y:S01]  /*0bc0*/  IMAD.IADD R0, R2, 0x1, -R3 ;  /* 0x0000000102007824 */ /* 0x000fe200078e0a03 */
[----:B------:R-:W-:Y:S02]  /*0bd0*/  SHF.R.S32.HI R3, RZ, 0x1f, R2 ;  /* 0x0000001fff037819 */ /* 0x000fe40000011402 */
[----:B------:R-:W-:Y:S01]  /*0be0*/  IADD3 R4, P0, R28, R8, RZ ;  /* 0x000000081c047210 */ /* 0x000fe20007f1e0ff */
[----:B------:R-:W-:Y:S01]  /*0bf0*/  IMAD R0, R152, 0x8, R0 ;  /* 0x0000000898007824 */ /* 0x000fe200078e0200 */
[----:B------:R-:W-:Y:S01]  /*0c00*/  SHF.R.S32.HI R29, RZ, 0x1f, R28 ;  /* 0x0000001fff1d7819 */ /* 0x000fe2000001141c */
[----:B------:R-:W-:Y:S01]  /*0c10*/  IMAD.WIDE R26, R247, 0x80, R2 ;  /* 0x00000080f71a7825 */ /* 0x000fe200078e0202 */
[----:B------:R-:W-:-:S03]  /*0c20*/  LEA.HI.SX32 R35, R249, 0xffffffff, 0x1a ;  /* 0xfffffffff9237811 */ /* 0x000fc600078fd2ff */
[----:B------:R-:W-:Y:S01]  /*0c30*/  IMAD.U32 R222, R0, 0x20, R6 ;  /* 0x0000002000de7824 */ /* 0x000fe200078e0006 */
[----:B------:R-:W-:Y:S01]  /*0c40*/  STL.64 [R1+0x30], R28 ;  /* 0x0000301c01007387 */ /* 0x000fe20000100a00 */
[----:B------:R-:W-:Y:S02]  /*0c50*/  IMAD R0, R3, c[0x0][0x1a0], RZ ;  /* 0x0000680003007a24 */ /* 0x000fe400078e02ff */
[----:B------:R-:W-:Y:S01]  /*0c60*/  IMAD.X R5, R29, 0x1, R10, P0 ;  /* 0x000000011d057824 */ /* 0x000fe200000e060a */
[----:B------:R-:W-:Y:S01]  /*0c70*/  STL.64 [R1+0x20], R26 ;  /* 0x0000201a01007387 */ /* 0x000fe20000100a00 */
[----:B------:R-:W-:Y:S01]  /*0c80*/  IMAD R6, R3, c[0x0][0x198], RZ ;  /* 0x0000660003067a24 */ /* 0x000fe200078e02ff */
[----:B------:R-:W-:Y:S01]  /*0c90*/  @!P2 IADD3 R3, P0, R26, 0x20, RZ ;  /* 0x000000201a03a810 */ /* 0x000fe20007f1e0ff */
[C---:B------:R-:W-:Y:S02]  /*0ca0*/  IMAD R13, R2.reuse, c[0x0][0x1a4], R0 ;  /* 0x00006900020d7a24 */ /* 0x040fe400078e0200 */
[----:B------:R-:W-:-:S04]  /*0cb0*/  IMAD.WIDE.U32 R8, R2, c[0x0][0x198], R28 ;  /* 0x0000660002087a25 */ /* 0x000fc800078e001c */
[----:B------:R-:W-:Y:S01]  /*0cc0*/  IMAD R10, R22, c[0x0][0x1ac], R7 ;  /* 0x00006b00160a7a24 */ /* 0x000fe200078e0207 */
[----:B------:R-:W-:Y:S01]  /*0cd0*/  IADD3 R14, P1, R14, R8, RZ ;  /* 0x000000080e0e7210 */ /* 0x000fe20007f3e0ff */
[----:B------:R-:W-:Y:S01]  /*0ce0*/  IMAD.WIDE.U32 R4, R22, c[0x0][0x1a8], R4 ;  /* 0x00006a0016047a25 */ /* 0x000fe200078e0004 */
[----:B------:R-:W-:-:S03]  /*0cf0*/  IADD3 R22, R2, 0x40, RZ ;  /* 0x0000004002167810 */ /* 0x000fc60007ffe0ff */
[----:B------:R-:W-:Y:S02]  /*0d00*/  @!P3 IMAD R0, R27, c[0x0][0x190], RZ ;  /* 0x000064001b00ba24 */ /* 0x000fe400078e02ff */
[C---:B------:R-:W-:Y:S01]  /*0d10*/  IMAD R15, R2.reuse, c[0x0][0x19c], R6 ;  /* 0x00006700020f7a24 */ /* 0x040fe200078e0206 */
[----:B------:R1:W-:Y:S01]  /*0d20*/  STL [R1+0x3c], R22 ;  /* 0x00003c1601007387 */ /* 0x0003e20000100800 */
[----:B------:R-:W-:-:S03]  /*0d30*/  IMAD.WIDE.U32 R6, R2, c[0x0][0x1a0], R28 ;  /* 0x0000680002067a25 */ /* 0x000fc600078e001c */
[----:B------:R-:W-:Y:S01]  /*0d40*/  IADD3.X R15, R20, R9, R15, P1, !PT ;  /* 0x00000009140f7210 */ /* 0x000fe20000ffe40f */
[----:B------:R-:W-:Y:S01]  /*0d50*/  IMAD.IADD R5, R5, 0x1, R10 ;  /* 0x0000000105057824 */ /* 0x000fe200078e020a */
[----:B------:R-:W-:Y:S01]  /*0d60*/  ISETP.GE.AND P1, PT, R22, R23, PT ;  /* 0x000000171600720c */ /* 0x000fe20003f26270 */
[----:B------:R-:W-:Y:S02]  /*0d70*/  @!P3 IMAD R18, R26, c[0x0][0x194], R0 ;  /* 0x000065001a12ba24 */ /* 0x000fe400078e0200 */
[----:B------:R-:W-:Y:S01]  /*0d80*/  @!P2 IMAD.X R0, RZ, RZ, R27, P0 ;  /* 0x000000ffff00a224 */ /* 0x000fe200000e061b */
[----:B------:R-:W-:Y:S01]  /*0d90*/  IADD3 R12, P0, R12, R6, RZ ;  /* 0x000000060c0c7210 */ /* 0x000fe20007f1e0ff */
[----:B------:R-:W-:-:S03]  /*0da0*/  @!P3 IMAD.WIDE.U32 R10, R26, c[0x0][0x190], R4 ;  /* 0x000064001a0aba25 */ /* 0x000fc600078e0004 */
[----:B------:R-:W-:Y:S01]  /*0db0*/  IADD3.X R13, R16, R7, R13, P0, !PT ;  /* 0x00000007100d7210 */ /* 0x000fe200007fe40d */
[----:B------:R-:W-:Y:S01]  /*0dc0*/  @!P2 IMAD R0, R0, c[0x0][0x190], RZ ;  /* 0x000064000000aa24 */ /* 0x000fe200078e02ff */
[C---:B------:R-:W-:Y:S01]  /*0dd0*/  @!P3 LEA R6, P0, R10.reuse, c[0x0][0x160], 0x1 ;  /* 0x000058000a06ba11 */ /* 0x040fe200078008ff */
[----:B------:R-:W-:Y:S02]  /*0de0*/  @!P2 IMAD.MOV.U32 R8, RZ, RZ, R4 ;  /* 0x000000ffff08a224 */ /* 0x000fe400078e0004 */
[----:B------:R-:W-:Y:S02]  /*0df0*/  @!P2 IMAD.MOV.U32 R9, RZ, RZ, R5 ;  /* 0x000000ffff09a224 */ /* 0x000fe400078e0005 */
[----:B------:R-:W-:Y:S02]  /*0e00*/  @!P3 IMAD.IADD R18, R11, 0x1, R18 ;  /* 0x000000010b12b824 */ /* 0x000fe400078e0212 */
[C---:B------:R-:W-:Y:S02]  /*0e10*/  @!P2 IMAD R0, R3.reuse, c[0x0][0x194], R0 ;  /* 0x000065000300aa24 */ /* 0x040fe400078e0200 */
[----:B------:R-:W-:Y:S01]  /*0e20*/  @!P2 IMAD.WIDE.U32 R8, R3, c[0x0][0x190], R8 ;  /* 0x000064000308aa25 */ /* 0x000fe200078e0008 */
[----:B------:R-:W-:-:S02]  /*0e30*/  @!P3 LEA.HI.X R7, R10, c[0x0][0x164], R18, 0x1, P0 ;  /* 0x000059000a07ba11 */ /* 0x000fc400000f0c12 */
[----:B------:R-:W-:Y:S01]  /*0e40*/  LEA.HI R18, R21, R33, RZ, 0x4 ;  /* 0x0000002115127211 */ /* 0x000fe200078f20ff */
[----:B------:R-:W-:Y:S01]  /*0e50*/  IMAD R16, R35, -0x40, R32 ;  /* 0xffffffc023107824 */ /* 0x000fe200078e0220 */
[----:B------:R-:W-:Y:S01]  /*0e60*/  @!P2 LEA R10, P0, R8, c[0x0][0x160], 0x1 ;  /* 0x00005800080aaa11 */ /* 0x000fe200078008ff */
[----:B------:R-:W-:Y:S01]  /*0e70*/  @!P2 IMAD.IADD R0, R9, 0x1, R0 ;  /* 0x000000010900a824 */ /* 0x000fe200078e0200 */
[----:B------:R-:W-:Y:S01]  /*0e80*/  SHF.R.S32.HI R3, RZ, 0x4, R18 ;  /* 0x00000004ff037819 */ /* 0x000fe20000011412 */
[----:B------:R-:W-:Y:S01]  /*0e90*/  IMAD.SHL.U32 R222, R222, 0x2, RZ ;  /* 0x00000002dede7824 */ /* 0x000fe200078e00ff */
[CC--:B------:R-:W-:Y:S01]  /*0ea0*/  ISETP.GE.AND P6, PT, R2.reuse, R16.reuse, PT ;  /* 0x000000100200720c */ /* 0x0c0fe20003fc6270 */
[----:B------:R-:W-:Y:S01]  /*0eb0*/  IMAD.WIDE.U32 R14, R17, c[0x0][0x1b0], R14 ;  /* 0x00006c00110e7a25 */ /* 0x000fe200078e000e */
[----:B------:R-:W-:Y:S02]  /*0ec0*/  ISETP.GE.AND P4, PT, R2, R16, PT ;  /* 0x000000100200720c */ /* 0x000fe40003f86270 */
[----:B------:R-:W-:Y:S01]  /*0ed0*/  @!P2 LEA.HI.X R11, R8, c[0x0][0x164], R0, 0x1, P0 ;  /* 0x00005900080baa11 */ /* 0x000fe200000f0c00 */
[----:B------:R-:W-:Y:S01]  /*0ee0*/  @!PT LDS RZ, [RZ] ;  /* 0x00000000fffff984 */ /* 0x000fe20000000800 */
[----:B------:R-:W-:Y:S01]  /*0ef0*/  @!PT LDS RZ, [RZ] ;  /* 0x00000000fffff984 */ /* 0x000fe20000000800 */
[----:B------:R-:W-:Y:S01]  /*0f00*/  @!PT LDS RZ, [RZ] ;  /* 0x00000000fffff984 */ /* 0x000fe20000000800 */
[----:B------:R2:W-:Y:S01]  /*0f10*/  @!P3 LDGSTS.E.BYPASS.LTC128B.128 [R222], [R6.64] ;  /* 0x0000000006debfae */ /* 0x0005e2000b901d54 */
[----:B------:R-:W-:Y:S01]  /*0f20*/  IADD3 R2, R2, 0x60, RZ ;  /* 0x0000006002027810 */ /* 0x000fe20007ffe0ff */
[----:B------:R-:W-:Y:S01]  /*0f30*/  IMAD.MOV.U32 R154, RZ, RZ, R14 ;  /* 0x000000ffff9a7224 */ /* 0x000fe200078e000e */
[----:B------:R-:W-:Y:S01]  /*0f40*/  LOP3.LUT R0, R18, 0xfffffff0, RZ, 0xc0, !PT ;  /* 0xfffffff012007812 */ /* 0x000fe200078ec0ff */
[----:B------:R2:W-:Y:S01]  /*0f50*/  @!P3 LDGSTS.E.BYPASS.LTC128B.128 [R222+0x2000], [R6.64+0x40] ;  /* 0x0200004006debfae */ /* 0x0005e2000b901d54 */
[----:B------:R-:W-:-:S02]  /*0f60*/  ISETP.GE.AND P0, PT, R2, R23, PT ;  /* 0x000000170200720c */ /* 0x000fc40003f06270 */
[----:B------:R-:W-:Y:S01]  /*0f70*/  LEA.HI R8, R18, R3, RZ, 0x1 ;  /* 0x0000000312087211 */ /* 0x000fe200078f08ff */
[----:B------:R-:W-:Y:S01]  /*0f80*/  IMAD.IADD R0, R33, 0x1, -R0 ;  /* 0x0000000121007824 */ /* 0x000fe200078e0a00 */
[----:B------:R2:W-:Y:S01]  /*0f90*/  @!P3 LDGSTS.E.BYPASS.LTC128B.128 [R222+0x4000], [R6.64+0x80] ;  /* 0x0400008006debfae */ /* 0x0005e2000b901d54 */
[----:B------:R-:W-:Y:S02]  /*0fa0*/  ISETP.GE.AND P5, PT, R19, R16, PT ;  /* 0x000000101300720c */ /* 0x000fe40003fa6270 */
[----:B------:R-:W-:Y:S01]  /*0fb0*/  LOP3.LUT R9, R8, 0xfffffffe, RZ, 0xc0, !PT ;  /* 0xfffffffe08097812 */ /* 0x000fe200078ec0ff */
[----:B------:R3:W-:Y:S01]  /*0fc0*/  STL [R1+0x40], R2 ;  /* 0x0000400201007387 */ /* 0x0007e20000100800 */
[----:B------:R-:W-:Y:S02]  /*0fd0*/  LEA.HI R21, R0, R0, RZ, 0x1 ;  /* 0x0000000000157211 */ /* 0x000fe400078f08ff */
[----:B-1----:R-:W-:Y:S01]  /*0fe0*/  SHF.R.S32.HI R22, RZ, 0x1f, R0 ;  /* 0x0000001fff167819 */ /* 0x002fe20000011400 */
[----:B------:R1:W-:Y:S01]  /*0ff0*/  @!P2 LDGSTS.E.BYPASS.LTC128B.128 [R222+0x800], [R10.64] ;  /* 0x008000000adeafae */ /* 0x0003e2000b901d54 */
[----:B------:R-:W-:-:S02]  /*1000*/  LOP3.LUT R8, R21, 0x7fffffe, RZ, 0xc0, !PT ;  /* 0x07fffffe15087812 */ /* 0x000fc400078ec0ff */
[----:B------:R-:W-:Y:S01]  /*1010*/  LEA.HI R23, R22, R0, RZ, 0x3 ;  /* 0x0000000016177211 */ /* 0x000fe200078f18ff */
[----:B------:R1:W-:Y:S02]  /*1020*/  @!P2 LDGSTS.E.BYPASS.LTC128B.128 [R222+0x2800], [R10.64+0x40] ;  /* 0x028000400adeafae */ /* 0x0003e4000b901d54 */
[----:B------:R-:W-:Y:S02]  /*1030*/  IMAD.IADD R145, R0, 0x1, -R8 ;  /* 0x0000000100917824 */ /* 0x000fe400078e0a08 */
[----:B------:R1:W-:Y:S04]  /*1040*/  @!P2 LDGSTS.E.BYPASS.LTC128B.128 [R222+0x4800], [R10.64+0x80] ;  /* 0x048000800adeafae */ /* 0x0003e8000b901d54 */
[----:B------:R4:W-:Y:S01]  /*1050*/  STL.64 [R1+0x18], R14 ;  /* 0x0000180e01007387 */ /* 0x0009e20000100a00 */
[----:B--2---:R-:W-:-:S02]  /*1060*/  @!P1 IADD3 R6, P3, R26, 0x40, RZ ;  /* 0x000000401a069810 */ /* 0x004fc40007f7e0ff */
[----:B---3--:R-:W-:-:S03]  /*1070*/  SHF.R.S32.HI R2, RZ, 0x1f, R17 ;  /* 0x0000001fff027819 */ /* 0x008fc60000011411 */
[--C-:B------:R-:W-:Y:S01]  /*1080*/  @!P1 IMAD.X R18, RZ, RZ, R27.reuse, P3 ;  /* 0x000000ffff129224 */ /* 0x100fe200018e061b */
[----:B------:R-:W-:Y:S01]  /*1090*/  @!P0 IADD3 R7, P3, R26, 0x60, RZ ;  /* 0x000000601a078810 */ /* 0x000fe20007f7e0ff */
[C---:B------:R-:W-:Y:S02]  /*10a0*/  IMAD R0, R2.reuse, c[0x0][0x1b8], RZ ;  /* 0x00006e0002007a24 */ /* 0x040fe400078e02ff */
[----:B------:R-:W-:Y:S02]  /*10b0*/  IMAD R8, R2, c[0x0][0x1b0], RZ ;  /* 0x00006c0002087a24 */ /* 0x000fe400078e02ff */
[----:B------:R-:W-:Y:S01]  /*10c0*/  @!P0 IMAD.X R20, RZ, RZ, R27, P3 ;  /* 0x000000ffff148224 */ /* 0x000fe200018e061b */
[----:B------:R-:W-:Y:S01]  /*10d0*/  ISETP.GE.AND P3, PT, R19, R16, PT ;  /* 0x000000101300720c */ /* 0x000fe20003f66270 */
[----:B------:R-:W-:Y:S02]  /*10e0*/  IMAD.IADD R19, R3, 0x1, -R9 ;  /* 0x0000000103137824 */ /* 0x000fe400078e0a09 */
[----:B------:R-:W-:Y:S01]  /*10f0*/  IMAD R22, R17, c[0x0][0x1bc], R0 ;  /* 0x00006f0011167a24 */ /* 0x000fe200078e0200 */
[----:B-1----:R-:W-:Y:S01]  /*1100*/  SHF.R.S32.HI R10, RZ, 0x1f, R35 ;  /* 0x0000001fff0a7819 */ /* 0x002fe20000011423 */
[----:B------:R-:W-:Y:S01]  /*1110*/  @!P1 IMAD.MOV.U32 R2, RZ, RZ, R4 ;  /* 0x000000ffff029224 */ /* 0x000fe200078e0004 */
[----:B------:R-:W-:Y:S01]  /*1120*/  LOP3.LUT R11, R25, 0xfffffff8, RZ, 0xc0, !PT ;  /* 0xfffffff8190b7812 */ /* 0x000fe200078ec0ff */
[----:B------:R-:W-:-:S02]  /*1130*/  @!P1 IMAD.MOV.U32 R3, RZ, RZ, R5 ;  /* 0x000000ffff039224 */ /* 0x000fc400078e0005 */
[----:B------:R-:W-:Y:S02]  /*1140*/  @!P1 IMAD R0, R18, c[0x0][0x190], RZ ;  /* 0x0000640012009a24 */ /* 0x000fe400078e02ff */
[----:B------:R-:W-:Y:S02]  /*1150*/  IMAD R16, R17, c[0x0][0x1b4], R8 ;  /* 0x00006d0011107a24 */ /* 0x000fe400078e0208 */
[----:B------:R-:W-:Y:S02]  /*1160*/  @!P0 IMAD R8, R20, c[0x0][0x190], RZ ;  /* 0x0000640014088a24 */ /* 0x000fe400078e02ff */
[C---:B------:R-:W-:Y:S02]  /*1170*/  @!P1 IMAD R0, R6.reuse, c[0x0][0x194], R0 ;  /* 0x0000650006009a24 */ /* 0x040fe400078e0200 */
[----:B------:R-:W-:-:S04]  /*1180*/  @!P1 IMAD.WIDE.U32 R2, R6, c[0x0][0x190], R2 ;  /* 0x0000640006029a25 */ /* 0x000fc800078e0002 */
[----:B------:R-:W-:Y:S01]  /*1190*/  @!P0 IMAD R6, R7, c[0x0][0x194], R8 ;  /* 0x0000650007068a24 */ /* 0x000fe200078e0208 */
[----:B------:R-:W-:Y:S01]  /*11a0*/  @!P1 LEA R8, P2, R2, c[0x0][0x160], 0x1 ;  /* 0x0000580002089a11 */ /* 0x000fe200078408ff */
[----:B------:R-:W-:Y:S02]  /*11b0*/  @!P1 IMAD.IADD R3, R3, 0x1, R0 ;  /* 0x0000000103039824 */ /* 0x000fe400078e0200 */
[----:B------:R-:W-:-:S03]  /*11c0*/  @!P0 IMAD.WIDE.U32 R4, R7, c[0x0][0x190], R4 ;  /* 0x0000640007048a25 */ /* 0x000fc600078e0004 */
[----:B------:R-:W-:Y:S01]  /*11d0*/  @!P1 LEA.HI.X R9, R2, c[0x0][0x164], R3, 0x1, P2 ;  /* 0x0000590002099a11 */ /* 0x000fe200010f0c03 */
[----:B------:R-:W-:Y:S02]  /*11e0*/  IMAD R0, R35, UR18, RZ ;  /* 0x0000001223007c24 */ /* 0x000fe4000f8e02ff */
[----:B------:R-:W-:Y:S01]  /*11f0*/  IMAD.IADD R155, R15, 0x1, R16 ;  /* 0x000000010f9b7824 */ /* 0x000fe200078e0210 */
[----:B----4-:R-:W-:Y:S01]  /*1200*/  SHF.R.S32.HI R15, RZ, 0x1f, R21 ;  /* 0x0000001fff0f7819 */ /* 0x010fe20000011415 */
[----:B------:R-:W-:Y:S01]  /*1210*/  @!P0 IMAD.IADD R5, R5, 0x1, R6 ;  /* 0x0000000105058824 */ /* 0x000fe200078e0206 */
[----:B------:R-:W-:Y:S01]  /*1220*/  @!P0 LEA R6, P2, R4, c[0x0][0x160], 0x1 ;  /* 0x0000580004068a11 */ /* 0x000fe200078408ff */
[----:B------:R-:W-:Y:S01]  /*1230*/  IMAD R0, R10, UR19, R0 ;  /* 0x000000130a007c24 */ /* 0x000fe2000f8e0200 */
[----:B------:R1:W-:Y:S01]  /*1240*/  @!P1 LDGSTS.E.BYPASS.LTC128B.128 [R222+0x1000], [R8.64] ;  /* 0x0100000008de9fae */ /* 0x0003e2000b901d54 */
[----:B------:R-:W-:Y:S01]  /*1250*/  IMAD.WIDE.U32 R2, R35, UR19, R154 ;  /* 0x0000001323027c25 */ /* 0x000fe2000f8e009a */
[----:B------:R-:W-:-:S02]  /*1260*/  @!P0 LEA.HI.X R7, R4, c[0x0][0x164], R5, 0x1, P2 ;  /* 0x0000590004078a11 */ /* 0x000fc400010f0c05 */
[----:B------:R1:W-:Y:S01]  /*1270*/  @!P1 LDGSTS.E.BYPASS.LTC128B.128 [R222+0x3000], [R8.64+0x40] ;  /* 0x0300004008de9fae */ /* 0x0003e2000b901d54 */
[----:B------:R-:W-:Y:S01]  /*1280*/  IMAD.IADD R0, R3, 0x1, R0 ;  /* 0x0000000103007824 */ /* 0x000fe200078e0200 */
[C---:B------:R-:W-:Y:S01]  /*1290*/  @!P6 LEA R4, P2, R2.reuse, c[0x0][0x168], 0x1 ;  /* 0x00005a000204ea11 */ /* 0x040fe200078408ff */
[----:B------:R-:W-:Y:S01]  /*12a0*/  IMAD.WIDE.U32 R26, R17, c[0x0][0x1b8], R12 ;  /* 0x00006e00111a7a25 */ /* 0x000fe200078e000c */
[----:B------:R1:W-:Y:S02]  /*12b0*/  @!P1 LDGSTS.E.BYPASS.LTC128B.128 [R222+0x5000], [R8.64+0x80] ;  /* 0x0500008008de9fae */ /* 0x0003e4000b901d54 */
[C---:B------:R-:W-:Y:S01]  /*12c0*/  @!P6 LEA.HI.X R5, R2.reuse, c[0x0][0x16c], R0, 0x1, P2 ;  /* 0x00005b000205ea11 */ /* 0x040fe200010f0c00 */
[----:B------:R-:W-:Y:S01]  /*12d0*/  IMAD.IADD R17, R33, 0x1, -R11 ;  /* 0x0000000121117824 */ /* 0x000fe200078e0a0b */
[----:B------:R-:W-:Y:S01]  /*12e0*/  @!P5 IADD3 R3, P2, R2, UR7, RZ ;  /* 0x000000070203dc10 */ /* 0x000fe2000ff5e0ff */
[----:B------:R2:W-:Y:S01]  /*12f0*/  @!P0 LDGSTS.E.BYPASS.LTC128B.128 [R222+0x1800], [R6.64] ;  /* 0x0180000006de8fae */ /* 0x0005e2000b901d54 */
[----:B------:R-:W-:-:S02]  /*1300*/  IMAD R12, R10, c[0x0][0x1a0], RZ ;  /* 0x000068000a0c7a24 */ /* 0x000fc400078e02ff */
[----:B------:R-:W-:Y:S01]  /*1310*/  @!P5 IADD3.X R0, R0, UR6, RZ, P2, !PT ;  /* 0x000000060000dc10 */ /* 0x000fe200097fe4ff */
[----:B------:R2:W-:Y:S01]  /*1320*/  @!P0 LDGSTS.E.BYPASS.LTC128B.128 [R222+0x3800], [R6.64+0x40] ;  /* 0x0380004006de8fae */ /* 0x0005e2000b901d54 */
[----:B------:R-:W-:Y:S01]  /*1330*/  @!P5 LEA R2, P2, R3, c[0x0][0x168], 0x1 ;  /* 0x00005a000302da11 */ /* 0x000fe200078408ff */
[----:B------:R-:W-:Y:S01]  /*1340*/  IMAD R18, R35, c[0x0][0x1a4], R12 ;  /* 0x0000690023127a24 */ /* 0x000fe200078e020c */
[----:B------:R-:W-:Y:S01]  /*1350*/  LEA.HI R13, R17, R17, RZ, 0x1 ;  /* 0x00000011110d7211 */ /* 0x000fe200078f08ff */
[----:B------:R2:W-:Y:S01]  /*1360*/  @!P0 LDGSTS.E.BYPASS.LTC128B.128 [R222+0x5800], [R6.64+0x80] ;  /* 0x0580008006de8fae */ /* 0x0005e2000b901d54 */
[----:B------:R-:W-:Y:S01]  /*1370*/  @!P5 LEA.HI.X R3, R3, c[0x0][0x16c], R0, 0x1, P2 ;  /* 0x00005b000303da11 */ /* 0x000fe200010f0c00 */
[----:B------:R-:W-:Y:S01]  /*1380*/  IMAD.SHL.U32 R14, R24, 0x8, RZ ;  /* 0x00000008180e7824 */ /* 0x000fe200078e00ff */
[----:B------:R-:W-:Y:S01]  /*1390*/  SHF.R.S32.HI R28, RZ, 0x1, R13 ;  /* 0x00000001ff1c7819 */ /* 0x000fe2000001140d */
[----:B------:R3:W-:Y:S01]  /*13a0*/  @!P6 LDGSTS.E.BYPASS.LTC128B.128 [R222+0x6000], [R4.64] ;  /* 0x0600000004deefae */ /* 0x0007e2000b901d54 */
[----:B------:R-:W-:Y:S01]  /*13b0*/  SHF.R.S32.HI R12, RZ, 0x1, R21 ;  /* 0x00000001ff0c7819 */ /* 0x000fe20000011415 */
[----:B------:R-:W-:Y:S01]  /*13c0*/  IMAD.WIDE.U32 R10, R35, c[0x0][0x1a0], RZ ;  /* 0x00006800230a7a25 */ /* 0x000fe200078e00ff */
[----:B------:R-:W-:Y:S01]  /*13d0*/  LOP3.LUT R13, R13, 0x3fffffe, RZ, 0xc0, !PT ;  /* 0x03fffffe0d0d7812 */ /* 0x000fe200078ec0ff */
[----:B------:R3:W-:Y:S01]  /*13e0*/  @!P6 LDGSTS.E.BYPASS.LTC128B.128 [R222+0x7000], [R4.64+0x40] ;  /* 0x0700004004deefae */ /* 0x0007e2000b901d54 */
[----:B------:R-:W-:Y:S01]  /*13f0*/  LEA.HI R15, R15, R12, RZ, 0x2 ;  /* 0x0000000c0f0f7211 */ /* 0x000fe200078f10ff */
[----:B------:R-:W-:-:S02]  /*1400*/  IMAD.SHL.U32 R16, R28, 0x40, RZ ;  /* 0x000000401c107824 */ /* 0x000fc400078e00ff */
[----:B------:R3:W-:Y:S01]  /*1410*/  @!P6 LDGSTS.E.BYPASS.LTC128B.128 [R222+0x8000], [R4.64+0x80] ;  /* 0x0800008004deefae */ /* 0x0007e2000b901d54 */
[----:B------:R-:W-:Y:S01]  /*1420*/  LOP3.LUT R15, R15, 0xfffffffc, RZ, 0xc0, !PT ;  /* 0xfffffffc0f0f7812 */ /* 0x000fe200078ec0ff */
[----:B------:R-:W-:Y:S01]  /*1430*/  IMAD.IADD R18, R11, 0x1, R18 ;  /* 0x000000010b127824 */ /* 0x000fe200078e0212 */
[----:B------:R-:W-:Y:S01]  /*1440*/  LOP3.LUT R0, R16, 0xc0, RZ, 0xc0, !PT ;  /* 0x000000c010007812 */ /* 0x000fe200078ec0ff */
[----:B------:R4:W-:Y:S01]  /*1450*/  @!P5 LDGSTS.E.BYPASS.LTC128B.128 [R222+0x6800], [R2.64] ;  /* 0x0680000002dedfae */ /* 0x0009e2000b901d54 */
[----:B------:R-:W-:Y:S01]  /*1460*/  IMAD.IADD R20, R27, 0x1, R22 ;  /* 0x000000011b147824 */ /* 0x000fe200078e0216 */
[----:B------:R-:W-:Y:S01]  /*1470*/  LEA R11, P2, R10, R26, 0x6 ;  /* 0x0000001a0a0b7211 */ /* 0x000fe200078430ff */
[----:B------:R-:W-:Y:S01]  /*1480*/  IMAD.IADD R15, R12, 0x1, -R15 ;  /* 0x000000010c0f7824 */ /* 0x000fe200078e0a0f */
[----:B------:R4:W-:Y:S01]  /*1490*/  @!P5 LDGSTS.E.BYPASS.LTC128B.128 [R222+0x7800], [R2.64+0x40] ;  /* 0x0780004002dedfae */ /* 0x0009e2000b901d54 */
[----:B------:R-:W-:Y:S01]  /*14a0*/  LOP3.LUT R14, R0, 0x8, R14, 0xf8, !PT ;  /* 0x00000008000e7812 */ /* 0x000fe200078ef80e */
[----:B------:R-:W-:Y:S01]  /*14b0*/  IMAD.IADD R13, R17, 0x1, -R13 ;  /* 0x00000001110d7824 */ /* 0x000fe200078e0a0d */
[----:B------:R-:W-:Y:S01]  /*14c0*/  SHF.R.U32.HI R0, RZ, 0x3, R0 ;  /* 0x00000003ff007819 */ /* 0x000fe20000011600 */
[----:B------:R4:W-:Y:S01]  /*14d0*/  @!P5 LDGSTS.E.BYPASS.LTC128B.128 [R222+0x8800], [R2.64+0x80] ;  /* 0x0880008002dedfae */ /* 0x0009e2000b901d54 */
[----:B------:R-:W-:Y:S01]  /*14e0*/  LEA.HI.X R10, R10, R20, R18, 0x6, P2 ;  /* 0x000000140a0a7211 */ /* 0x000fe200010f3412 */
[----:B------:R-:W-:Y:S01]  /*14f0*/  IMAD R13, R19, 0x8, R13 ;  /* 0x00000008130d7824 */ /* 0x000fe200078e020d */
[----:B------:R-:W-:Y:S01]  /*1500*/  LOP3.LUT R14, R14, R0, RZ, 0x3c, !PT ;  /* 0x000000000e0e7212 */ /* 0x000fe200078e3cff */
[----:B------:R-:W0:Y:S01]  /*1510*/  LDGDEPBAR ;  /* 0x00000000000079af */ /* 0x000e220000000000 */
[----:B------:R-:W-:-:S02]  /*1520*/  IMAD.SHL.U32 R0, R15, 0x40, RZ ;  /* 0x000000400f007824 */ /* 0x000fc400078e00ff */
[----:B--2---:R-:W-:Y:S01]  /*1530*/  @!P3 IMAD.MOV.U32 R7, RZ, RZ, c[0x0][0x1a4] ;  /* 0x00006900ff07b624 */ /* 0x004fe200078e00ff */
[----:B------:R-:W-:Y:S02]  /*1540*/  STL.64 [R1+0x10], R26 ;  /* 0x0000101a01007387 */ /* 0x000fe40000100a00 */
[----:B------:R-:W-:Y:S02]  /*1550*/  LOP3.LUT R0, R0, 0xc0, RZ, 0xc0, !PT ;  /* 0x000000c000007812 */ /* 0x000fe400078ec0ff */
[----:B------:R-:W-:Y:S01]  /*1560*/  STL.64 [R1+0x8], R154 ;  /* 0x0000089a01007387 */ /* 0x000fe20000100a00 */
[----:B---3--:R-:W-:-:S03]  /*1570*/  IMAD.SHL.U32 R4, R19, 0x8, RZ ;  /* 0x0000000813047824 */ /* 0x008fc600078e00ff */
[----:B------:R-:W-:Y:S02]  /*1580*/  STL [R1], R20 ;  /* 0x0000001401007387 */ /* 0x000fe40000100800 */
[----:B------:R-:W-:Y:S02]  /*1590*/  LOP3.LUT R5, R0, 0x8, R4, 0xf8, !PT ;  /* 0x0000000800057812 */ /* 0x000fe400078ef804 */
[----:B------:R-:W-:Y:S02]  /*15a0*/  SHF.R.U32.HI R0, RZ, 0x3, R0 ;  /* 0x00000003ff007819 */ /* 0x000fe40000011600 */
[----:B------:R-:W-:Y:S02]  /*15b0*/  @!P4 LEA R4, P1, R11, c[0x0][0x170], 0x1 ;  /* 0x00005c000b04ca11 */ /* 0x000fe400078208ff */
[----:B------:R-:W-:Y:S01]  /*15c0*/  LOP3.LUT R144, R5, R0, RZ, 0x3c, !PT ;  /* 0x0000000005907212 */ /* 0x000fe200078e3cff */
[----:B----4-:R-:W-:Y:S01]  /*15d0*/  IMAD.SHL.U32 R2, R23, 0x20, RZ ;  /* 0x0000002017027824 */ /* 0x010fe200078e00ff */
[----:B------:R-:W-:-:S04]  /*15e0*/  DEPBAR.LE SB0, 0x0 ;  /* 0x000080000000791a */ /* 0x000fc80000000000 */
[----:B------:R-:W-:Y:S01]  /*15f0*/  BAR.SYNC.DEFER_BLOCKING 0x0 ;  /* 0x0000000000007b1d */ /* 0x000fe20000010000 */
[----:B------:R-:W-:Y:S01]  /*1600*/  @!P3 IMAD.MOV.U32 R3, RZ, RZ, c[0x0][0x1a0] ;  /* 0x00006800ff03b624 */ /* 0x000fe200078e00ff */
[----:B------:R-:W-:Y:S02]  /*1610*/  LOP3.LUT R143, R2, 0xffffff00, RZ, 0xc0, !PT ;  /* 0xffffff00028f7812 */ /* 0x000fe400078ec0ff */
[----:B------:R-:W-:Y:S02]  /*1620*/  @!P4 LEA.HI.X R5, R11, c[0x0][0x174], R10, 0x1, P1 ;  /* 0x00005d000b05ca11 */ /* 0x000fe400008f0c0a */
[----:B------:R-:W-:Y:S01]  /*1630*/  @!P3 LEA R2, P0, R3, R11, 0x5 ;  /* 0x0000000b0302b211 */ /* 0x000fe200078028ff */
[----:B------:R-:W-:Y:S01]  /*1640*/  IMAD R0, R152, 0x200, R143 ;  /* 0x0000020098007824 */ /* 0x000fe200078e028f */
[----:B------:R-:W-:Y:S02]  /*1650*/  LOP3.LUT P1, RZ, R15, 0x2, RZ, 0xc0, !PT ;  /* 0x000000020fff7812 */ /* 0x000fe4000782c0ff */
[----:B------:R-:W-:Y:S01]  /*1660*/  @!P3 LEA.HI.X R7, R3, R10, R7, 0x5, P0 ;  /* 0x0000000a0307b211 */ /* 0x000fe200000f2c07 */
[----:B------:R-:W-:Y:S01]  /*1670*/  IMAD R3, R145, 0x20, R0 ;  /* 0x0000002091037824 */ /* 0x000fe200078e0200 */
[----:B------:R-:W-:Y:S01]  /*1680*/  @!P3 LEA R6, P0, R2, c[0x0][0x170], 0x1 ;  /* 0x00005c000206ba11 */ /* 0x000fe200078008ff */
[----:B------:R-:W-:-:S03]  /*1690*/  IMAD.U32 R0, R13, 0x20, R14 ;  /* 0x000000200d007824 */ /* 0x000fc600078e000e */
[----:B------:R-:W-:Y:S01]  /*16a0*/  @!P3 LEA.HI.X R7, R2, c[0x0][0x174], R7, 0x1, P0 ;  /* 0x00005d000207ba11 */ /* 0x000fe200000f0c07 */
[----:B------:R-:W-:Y:S01]  /*16b0*/  IMAD.IADD R2, R144, 0x1, R3 ;  /* 0x0000000190027824 */ /* 0x000fe200078e0203 */
[----:B------:R-:W-:Y:S01]  /*16c0*/  LOP3.LUT P0, RZ, R28, 0x2, RZ, 0xc0, !PT ;  /* 0x000000021cff7812 */ /* 0x000fe2000780c0ff */
[----:B------:R-:W-:Y:S02]  /*16d0*/  IMAD.SHL.U32 R217, R0, 0x2, RZ ;  /* 0x0000000200d97824 */ /* 0x000fe400078e00ff */
[----:B------:R-:W-:Y:S02]  /*16e0*/  IMAD.SHL.U32 R220, R2, 0x2, RZ ;  /* 0x0000000202dc7824 */ /* 0x000fe400078e00ff */
[----:B------:R-:W-:Y:S01]  /*16f0*/  IMAD.MOV.U32 R0, RZ, RZ, 0x20 ;  /* 0x00000020ff007424 */ /* 0x000fe200078e00ff */
[----:B------:R-:W-:Y:S01]  /*1700*/  @P4 STS [R222+0x9000], RZ ;  /* 0x009000ffde004388 */ /* 0x000fe20000000800 */
[----:B------:R-:W-:-:S03]  /*1710*/  IMAD.MOV.U32 R3, RZ, RZ, 0x10 ;  /* 0x00000010ff037424 */ /* 0x000fc600078e00ff */
[----:B------:R-:W-:Y:S01]  /*1720*/  @P4 STS [R222+0x9004], RZ ;  /* 0x009004ffde004388 */ /* 0x000fe20000000800 */
[----:B------:R-:W-:Y:S02]  /*1730*/  SEL R0, R0, 0xffffffe0, !P0 ;  /* 0xffffffe000007807 */ /* 0x000fe40004000000 */
[----:B------:R-:W-:Y:S01]  /*1740*/  SEL R3, R3, 0xfffffff0, !P1 ;  /* 0xfffffff003037807 */ /* 0x000fe20004800000 */
[----:B------:R-:W-:Y:S02]  /*1750*/  @P4 STS.64 [R222+0x9008], RZ ;  /* 0x009008ffde004388 */ /* 0x000fe40000000a00 */
[----:B------:R-:W-:Y:S02]  /*1760*/  IMAD.IADD R219, R217, 0x1, R0 ;  /* 0x00000001d9db7824 */ /* 0x000fe400078e0200 */
[----:B------:R-:W-:Y:S01]  /*1770*/  @P4 STS.128 [R222+0xa000], RZ ;  /* 0x00a000ffde004388 */ /* 0x000fe20000000c00 */
[----:B------:R-:W-:Y:S02]  /*1780*/  IMAD R221, R3, 0x2, R220 ;  /* 0x0000000203dd7824 */ /* 0x000fe400078e02dc */
[----:B------:R-:W-:Y:S01]  /*1790*/  IMAD.SHL.U32 R0, R33, 0x2, RZ ;  /* 0x0000000221007824 */ /* 0x000fe200078e00ff */
[----:B------:R-:W-:Y:S04]  /*17a0*/  @P4 STS.128 [R222+0xb000], RZ ;  /* 0x00b000ffde004388 */ /* 0x000fe80000000c00 */
[----:B------:R-:W-:Y:S01]  /*17b0*/  @!PT LDS RZ, [RZ] ;  /* 0x00000000fffff984 */ /* 0x000fe20000000800 */
[----:B------:R-:W-:Y:S01]  /*17c0*/  @!PT LDS RZ, [RZ] ;  /* 0x00000000fffff984 */ /* 0x000fe20000000800 */
[----:B------:R-:W-:Y:S01]  /*17d0*/  @!PT LDS RZ, [RZ] ;  /* 0x00000000fffff984 */ /* 0x000fe20000000800 */
[----:B------:R2:W-:Y:S01]  /*17e0*/  @!P4 LDGSTS.E.BYPASS.LTC128B.128 [R222+0x9000], [R4.64] ;  /* 0x0900000004decfae */ /* 0x0005e2000b901d54 */
[----:B------:R-:W-:-:S03]  /*17f0*/  LOP3.LUT R0, R0, 0x6, RZ, 0xc0, !PT ;  /* 0x0000000600007812 */ /* 0x000fc600078ec0ff */
[----:B------:R2:W-:Y:S02]  /*1800*/  @!P4 LDGSTS.E.BYPASS.LTC128B.128 [R222+0xa000], [R4.64+0x40] ;  /* 0x0a00004004decfae */ /* 0x0005e4000b901d54 */
[----:B------:R-:W-:Y:S02]  /*1810*/  IMAD R0, R35, 0x40, R0 ;  /* 0x0000004023007824 */ /* 0x000fe400078e0200 */
[----:B------:R2:W-:Y:S03]  /*1820*/  @!P4 LDGSTS.E.BYPASS.LTC128B.128 [R222+0xb000], [R4.64+0x80] ;  /* 0x0b00008004decfae */ /* 0x0005e6000b901d54 */
[C---:B------:R-:W-:Y:S01]  /*1830*/  IADD3 R2, R0.reuse, 0x1, RZ ;  /* 0x0000000100027810 */ /* 0x040fe20007ffe0ff */
[----:B------:R-:W-:Y:S01]  /*1840*/  @P3 STS.128 [R222+0x9800], RZ ;  /* 0x009800ffde003388 */ /* 0x000fe20000000c00 */
[-C--:B------:R-:W-:Y:S02]  /*1850*/  ISETP.GE.AND P2, PT, R0, R32.reuse, PT ;  /* 0x000000200000720c */ /* 0x080fe40003f46270 */
[----:B------:R-:W-:Y:S01]  /*1860*/  ISETP.GE.AND P1, PT, R2, R32, PT ;  /* 0x000000200200720c */ /* 0x000fe20003f26270 */
[----:B------:R-:W-:Y:S01]  /*1870*/  @P3 STS.128 [R222+0xa800], RZ ;  /* 0x00a800ffde003388 */ /* 0x000fe20000000c00 */
[----:B------:R-:W-:-:S03]  /*1880*/  IADD3 R2, R0, 0x10, RZ ;  /* 0x0000001000027810 */ /* 0x000fc60007ffe0ff */
[----:B------:R-:W-:Y:S01]  /*1890*/  @P3 STS.128 [R222+0xb800], RZ ;  /* 0x00b800ffde003388 */ /* 0x000fe20000000c00 */
[-C--:B------:R-:W-:Y:S02]  /*18a0*/  ISETP.GE.AND P5, PT, R2, R32.reuse, PT ;  /* 0x000000200200720c */ /* 0x080fe40003fa6270 */
[----:B------:R-:W-:Y:S01]  /*18b0*/  IADD3 R2, R0, 0x18, RZ ;  /* 0x0000001800027810 */ /* 0x000fe20007ffe0ff */
[----:B------:R-:W-:Y:S01]  /*18c0*/  @!PT LDS RZ, [RZ] ;  /* 0x00000000fffff984 */ /* 0x000fe20000000800 */
[----:B------:R-:W-:Y:S01]  /*18d0*/  @!PT LDS RZ, [RZ] ;  /* 0x00000000fffff984 */ /* 0x000fe20000000800 */
[----:B------:R-:W-:Y:S01]  /*18e0*/  @!PT LDS RZ, [RZ] ;  /* 0x00000000fffff984 */ /* 0x000fe20000000800 */
[----:B------:R2:W-:Y:S04]  /*18f0*/  @!P3 LDGSTS.E.BYPASS.LTC128B.128 [R222+0x9800], [R6.64] ;  /* 0x0980000006debfae */ /* 0x0005e8000b901d54 */
[----:B------:R2:W-:Y:S04]  /*1900*/  @!P3 LDGSTS.E.BYPASS.LTC128B.128 [R222+0xa800], [R6.64+0x40] ;  /* 0x0a80004006debfae */ /* 0x0005e8000b901d54 */
[----:B------:R2:W-:Y:S01]  /*1910*/  @!P3 LDGSTS.E.BYPASS.LTC128B.128 [R222+0xb800], [R6.64+0x80] ;  /* 0x0b80008006debfae */ /* 0x0005e2000b901d54 */
[----:B------:R-:W-:-:S02]  /*1920*/  ISETP.GE.AND P3, PT, R2, R32, PT ;  /* 0x000000200200720c */ /* 0x000fc40003f66270 */
[----:B------:R-:W-:Y:S01]  /*1930*/  IADD3 R2, R0, 0x19, RZ ;  /* 0x0000001900027810 */ /* 0x000fe20007ffe0ff */
[----:B------:R-:W-:Y:S04]  /*1940*/  LDSM.16.M88.4 R16, [R220] ;  /* 0x00000000dc10783b */ /* 0x000fe80000000200 */
[----:B-1----:R-:W1:Y:S04]  /*1950*/  LDSM.16.M88.4 R8, [R217+0x6000] ;  /* 0x00600000d908783b */ /* 0x002e680000000200 */
[----:B------:R-:W3:Y:S04]  /*1960*/  LDSM.16.M88.4 R20, [R217+0x6400] ;  /* 0x00640000d914783b */ /* 0x000ee80000000200 */
[----:B------:R-:W-:Y:S04]  /*1970*/  LDSM.16.M88.4 R24, [R217+0x6800] ;  /* 0x00680000d918783b */ /* 0x000fe80000000200 */
[----:B------:R-:W-:Y:S04]  /*1980*/  LDSM.16.M88.4 R40, [R217+0x6c00] ;  /* 0x006c0000d928783b */ /* 0x000fe80000000200 */
[----:B------:R-:W-:Y:S04]  /*1990*/  LDSM.16.M88.4 R44, [R219+0x6000] ;  /* 0x00600000db2c783b */ /* 0x000fe80000000200 */
[----:B--2---:R-:W2:Y:S04]  /*19a0*/  LDSM.16.M88.4 R4, [R220+0x1000] ;  /* 0x00100000dc04783b */ /* 0x004ea80000000200 */
[----:B------:R-:W4:Y:S04]  /*19b0*/  LDSM.16.M88.4 R12, [R221+0x1000] ;  /* 0x00100000dd0c783b */ /* 0x000f280000000200 */
[----:B------:R-:W5:Y:S04]  /*19c0*/  LDSM.16.M88.4 R36, [R219+0x6400] ;  /* 0x00640000db24783b */ /* 0x000f680000000200 */
[----:B------:R-:W4:Y:S04]  /*19d0*/  LDSM.16.M88.4 R28, [R219+0x6800] ;  /* 0x00680000db1c783b */ /* 0x000f280000000200 */
[----:B------:R-:W-:Y:S01]  /*19e0*/  LDSM.16.M88.4 R56, [R217+0x7800] ;  /* 0x00780000d938783b */ /* 0x000fe20000000200 */
[C---:B-1----:R-:W-:Y:S03]  /*19f0*/  HMMA.16816.F32.BF16 R104, R16.reuse, R8, RZ ;  /* 0x000000081068723c */ /* 0x042fe600000418ff */
[----:B------:R-:W0:Y:S05]  /*1a00*/  LDGDEPBAR ;  /* 0x00000000000079af */ /* 0x000e2a0000000000 */
[C---:B---3--:R-:W-:Y:S08]  /*1a10*/  HMMA.16816.F32.BF16 R84, R16.reuse, R20, RZ ;  /* 0x000000141054723c */ /* 0x048ff000000418ff */
[----:B------:R-:W-:Y:S08]  /*1a20*/  HMMA.16816.F32.BF16 R88, R16, R22, RZ ;  /* 0x000000161058723c */ /* 0x000ff000000418ff */
[C---:B--2---:R-:W-:Y:S08]  /*1a30*/  HMMA.16816.F32.BF16 R48, R4.reuse, R10, RZ ;  /* 0x0000000a0430723c */ /* 0x044ff000000418ff */
[C---:B------:R-:W-:Y:S08]  /*1a40*/  HMMA.16816.F32.BF16 R64, R4.reuse, R20, RZ ;  /* 0x000000140440723c */ /* 0x040ff000000418ff */
[C---:B------:R-:W-:Y:S01]  /*1a50*/  HMMA.16816.F32.BF16 R60, R4.reuse, R22, RZ ;  /* 0x00000016043c723c */ /* 0x040fe200000418ff */
[----:B------:R-:W1:Y:S07]  /*1a60*/  LDSM.16.M88.4 R20, [R219+0x6c00] ;  /* 0x006c0000db14783b */ /* 0x000e6e0000000200 */
[C---:B------:R-:W-:Y:S08]  /*1a70*/  HMMA.16816.F32.BF16 R52, R4.reuse, R8, RZ ;  /* 0x000000080434723c */ /* 0x040ff000000418ff */
[C---:B------:R-:W-:Y:S08]  /*1a80*/  HMMA.16816.F32.BF16 R68, R4.reuse, R24, RZ ;  /* 0x000000180444723c */ /* 0x040ff000000418ff */
[C---:B------:R-:W-:Y:S08]  /*1a90*/  HMMA.16816.F32.BF16 R72, R4.reuse, R40, RZ ;  /* 0x000000280448723c */ /* 0x040ff000000418ff */
[C---:B------:R-:W-:Y:S08]  /*1aa0*/  HMMA.16816.F32.BF16 R80, R4.reuse, R26, RZ ;  /* 0x0000001a0450723c */ /* 0x040ff000000418ff */
[----:B------:R-:W-:Y:S01]  /*1ab0*/  HMMA.16816.F32.BF16 R76, R4, R42, RZ ;  /* 0x0000002a044c723c */ /* 0x000fe200000418ff */
[----:B------:R-:W2:Y:S07]  /*1ac0*/  LDSM.16.M88.4 R4, [R221] ;  /* 0x00000000dd04783b */ /* 0x000eae0000000200 */
[C---:B------:R-:W-:Y:S01]  /*1ad0*/  HMMA.16816.F32.BF16 R100, R16.reuse, R10, RZ ;  /* 0x0000000a1064723c */ /* 0x040fe200000418ff */
[----:B------:R-:W-:Y:S07]  /*1ae0*/  LDSM.16.M88.4 R8, [R220+0x3000] ;  /* 0x00300000dc08783b */ /* 0x000fee0000000200 */
[C---:B------:R-:W-:Y:S08]  /*1af0*/  HMMA.16816.F32.BF16 R92, R16.reuse, R24, RZ ;  /* 0x00000018105c723c */ /* 0x040ff000000418ff */
[C---:B------:R-:W-:Y:S01]  /*1b00*/  HMMA.16816.F32.BF16 R128, R16.reuse, R26, RZ ;  /* 0x0000001a1080723c */ /* 0x040fe200000418ff */
[----:B------:R-:W3:Y:S07]  /*1b10*/  LDSM.16.M88.4 R24, [R217+0x7000] ;  /* 0x00700000d918783b */ /* 0x000eee0000000200 */
[C---:B------:R-:W-:Y:S08]  /*1b20*/  HMMA.16816.F32.BF16 R96, R16.reuse, R40, RZ ;  /* 0x000000281060723c */ /* 0x040ff000000418ff */
[----:B------:R-:W-:Y:S01]  /*1b30*/  HMMA.16816.F32.BF16 R124, R16, R42, RZ ;  /* 0x0000002a107c723c */ /* 0x000fe200000418ff */
[----:B------:R-:W1:Y:S04]  /*1b40*/  LDSM.16.M88.4 R40, [R217+0x7400] ;  /* 0x00740000d928783b */ /* 0x000e680000000200 */
[----:B------:R-:W-:Y:S03]  /*1b50*/  LDSM.16.M88.4 R16, [R220+0x2000] ;  /* 0x00200000dc10783b */ /* 0x000fe60000000200 */
[C---:B----4-:R-:W-:Y:S01]  /*1b60*/  HMMA.16816.F32.BF16 R120, R12.reuse, R46, R48 ;  /* 0x0000002e0c78723c */ /* 0x050fe20000041830 */
[----:B------:R-:W4:Y:S07]  /*1b70*/  LDSM.16.M88.4 R48, [R217+0x7c00] ;  /* 0x007c0000d930783b */ /* 0x000f2e0000000200 */
[C---:B------:R-:W-:Y:S08]  /*1b80*/  HMMA.16816.F32.BF16 R108, R12.reuse, R44, R52 ;  /* 0x0000002c0c6c723c */ /* 0x040ff00000041834 */
[C---:B-----5:R-:W-:Y:S08]  /*1b90*/  HMMA.16816.F32.BF16 R116, R12.reuse, R36, R64 ;  /* 0x000000240c74723c */ /* 0x060ff00000041840 */
[C---:B------:R-:W-:Y:S08]  /*1ba0*/  HMMA.16816.F32.BF16 R112, R12.reuse, R38, R60 ;  /* 0x000000260c70723c */ /* 0x040ff0000004183c */
[C---:B------:R-:W-:Y:S08]  /*1bb0*/  HMMA.16816.F32.BF16 R68, R12.reuse, R28, R68 ;  /* 0x0000001c0c44723c */ /* 0x040ff00000041844 */
[C---:B-1----:R-:W-:Y:S08]  /*1bc0*/  HMMA.16816.F32.BF16 R60, R12.reuse, R20, R72 ;  /* 0x000000140c3c723c */ /* 0x042ff00000041848 */
[C---:B------:R-:W-:Y:S08]  /*1bd0*/  HMMA.16816.F32.BF16 R64, R12.reuse, R30, R80 ;  /* 0x0000001e0c40723c */ /* 0x040ff00000041850 */
[----:B------:R-:W-:Y:S08]  /*1be0*/  HMMA.16816.F32.BF16 R52, R12, R22, R76 ;  /* 0x000000160c34723c */ /* 0x000ff0000004184c */
[C---:B--2---:R-:W-:Y:S08]  /*1bf0*/  HMMA.16816.F32.BF16 R12, R4.reuse, R44, R104 ;  /* 0x0000002c040c723c */ /* 0x044ff00000041868 */
[C---:B------:R-:W-:Y:S08]  /*1c00*/  HMMA.16816.F32.BF16 R44, R4.reuse, R46, R100 ;  /* 0x0000002e042c723c */ /* 0x040ff00000041864 */
[C---:B------:R-:W-:Y:S08]  /*1c10*/  HMMA.16816.F32.BF16 R76, R4.reuse, R38, R88 ;  /* 0x00000026044c723c */ /* 0x040ff00000041858 */
[C---:B------:R-:W-:Y:S08]  /*1c20*/  HMMA.16816.F32.BF16 R88, R4.reuse, R28, R92 ;  /* 0x0000001c0458723c */ /* 0x040ff0000004185c */
[C---:B------:R-:W-:Y:S01]  /*1c30*/  HMMA.16816.F32.BF16 R72, R4.reuse, R36, R84 ;  /* 0x000000240448723c */ /* 0x040fe20000041854 */
[----:B------:R-:W-:Y:S07]  /*1c40*/  LDSM.16.M88.4 R36, [R219+0x7000] ;  /* 0x00700000db24783b */ /* 0x000fee0000000200 */
[C---:B------:R-:W-:Y:S08]  /*1c50*/  HMMA.16816.F32.BF16 R92, R4.reuse, R22, R124 ;  /* 0x00000016045c723c */ /* 0x040ff0000004187c */
[----:B------:R-:W-:Y:S01]  /*1c60*/  HMMA.16816.F32.BF16 R104, R4, R30, R128 ;  /* 0x0000001e0468723c */ /* 0x000fe20000041880 */
[----:B------:R-:W-:Y:S07]  /*1c70*/  LDSM.16.M88.4 R28, [R219+0x7400] ;  /* 0x00740000db1c783b */ /* 0x000fee0000000200 */
[C---:B---3--:R-:W-:Y:S08]  /*1c80*/  HMMA.16816.F32.BF16 R124, R8.reuse, R26, R120 ;  /* 0x0000001a087c723c */ /* 0x048ff00000041878 */
[C---:B------:R-:W-:Y:S08]  /*1c90*/  HMMA.16816.F32.BF16 R136, R8.reuse, R40, R116 ;  /* 0x000000280888723c */ /* 0x040ff00000041874 */
[----:B------:R-:W-:Y:S08]  /*1ca0*/  HMMA.16816.F32.BF16 R132, R8, R42, R112 ;  /* 0x0000002a0884723c */ /* 0x000ff00000041870 */
[----:B------:R-:W-:Y:S01]  /*1cb0*/  HMMA.16816.F32.BF16 R96, R4, R20, R96 ;  /* 0x000000140460723c */ /* 0x000fe20000041860 */
[----:B------:R-:W1:Y:S04]  /*1cc0*/  LDSM.16.M88.4 R4, [R221+0x3000] ;  /* 0x00300000dd04783b */ /* 0x000e680000000200 */
[----:B------:R-:W-:Y:S03]  /*1cd0*/  LDSM.16.M88.4 R20, [R219+0x7c00] ;  /* 0x007c0000db14783b */ /* 0x000fe60000000200 */
[C---:B------:R-:W-:Y:S08]  /*1ce0*/  HMMA.16816.F32.BF16 R108, R8.reuse, R24, R108 ;  /* 0x00000018086c723c */ /* 0x040ff0000004186c */
[C---:B------:R-:W-:Y:S08]  /*1cf0*/  HMMA.16816.F32.BF16 R128, R8.reuse, R56, R68 ;  /* 0x000000380880723c */ /* 0x040ff00000041844 */
[C---:B----4-:R-:W-:Y:S08]  /*1d00*/  HMMA.16816.F32.BF16 R120, R8.reuse, R48, R60 ;  /* 0x000000300878723c */ /* 0x050ff0000004183c */
[C---:B------:R-:W-:Y:S08]  /*1d10*/  HMMA.16816.F32.BF16 R116, R8.reuse, R58, R64 ;  /* 0x0000003a0874723c */ /* 0x040ff00000041840 */
[----:B------:R-:W-:Y:S01]  /*1d20*/  HMMA.16816.F32.BF16 R112, R8, R50, R52 ;  /* 0x000000320870723c */ /* 0x000fe20000041834 */
[----:B------:R-:W2:Y:S04]  /*1d30*/  LDSM.16.M88.4 R8, [R221+0x2000] ;  /* 0x00200000dd08783b */ /* 0x000ea80000000200 */
[----:B------:R-:W-:Y:S03]  /*1d40*/  LDSM.16.M88.4 R52, [R217+0x8000] ;  /* 0x00800000d934783b */ /* 0x000fe60000000200 */
[C---:B------:R-:W-:Y:S01]  /*1d50*/  HMMA.16816.F32.BF16 R100, R16.reuse, R24, R12 ;  /* 0x000000181064723c */ /* 0x040fe2000004180c */
[----:B------:R-:W-:Y:S07]  /*1d60*/  LDSM.16.M88.4 R12, [R220+0x5000] ;  /* 0x00500000dc0c783b */ /* 0x000fee0000000200 */
[C---:B------:R-:W-:Y:S01]  /*1d70*/  HMMA.16816.F32.BF16 R84, R16.reuse, R26, R44 ;  /* 0x0000001a1054723c */ /* 0x040fe2000004182c */
[----:B------:R-:W3:Y:S04]  /*1d80*/  LDSM.16.M88.4 R24, [R219+0x7800] ;  /* 0x00780000db18783b */ /* 0x000ee80000000200 */
[----:B------:R-:W-:Y:S03]  /*1d90*/  LDSM.16.M88.4 R44, [R217+0x8800] ;  /* 0x00880000d92c783b */ /* 0x000fe60000000200 */
[C---:B------:R-:W-:Y:S08]  /*1da0*/  HMMA.16816.F32.BF16 R80, R16.reuse, R40, R72 ;  /* 0x000000281050723c */ /* 0x040ff00000041848 */
[C---:B------:R-:W-:Y:S08]  /*1db0*/  HMMA.16816.F32.BF16 R72, R16.reuse, R56, R88 ;  /* 0x000000381048723c */ /* 0x040ff00000041858 */
[C---:B------:R-:W-:Y:S01]  /*1dc0*/  HMMA.16816.F32.BF16 R76, R16.reuse, R42, R76 ;  /* 0x0000002a104c723c */ /* 0x040fe2000004184c */
[----:B------:R-:W-:Y:S07]  /*1dd0*/  LDSM.16.M88.4 R40, [R217+0x8c00] ;  /* 0x008c0000d928783b */ /* 0x000fee0000000200 */
[C---:B------:R-:W-:Y:S08]  /*1de0*/  HMMA.16816.F32.BF16 R68, R16.reuse, R48, R96 ;  /* 0x000000301044723c */ /* 0x040ff00000041860 */
[C---:B------:R-:W-:Y:S08]  /*1df0*/  HMMA.16816.F32.BF16 R64, R16.reuse, R58, R104 ;  /* 0x0000003a1040723c */ /* 0x040ff00000041868 */
[----:B------:R-:W-:Y:S01]  /*1e00*/  HMMA.16816.F32.BF16 R60, R16, R50, R92 ;  /* 0x00000032103c723c */ /* 0x000fe2000004185c */
[----:B------:R-:W4:Y:S04]  /*1e10*/  LDSM.16.M88.4 R16, [R220+0x4000] ;  /* 0x00400000dc10783b */ /* 0x000f280000000200 */
[----:B------:R-:W5:Y:S03]  /*1e20*/  LDSM.16.M88.4 R48, [R217+0x8400] ;  /* 0x00840000d930783b */ /* 0x000f660000000200 */
[-C--:B-1----:R-:W-:Y:S08]  /*1e30*/  HMMA.16816.F32.BF16 R56, R4, R36.reuse, R108 ;  /* 0x000000240438723c */ /* 0x082ff0000004186c */
[----:B--2---:R-:W-:Y:S08]  /*1e40*/  HMMA.16816.F32.BF16 R100, R8, R36, R100 ;  /* 0x000000240864723c */ /* 0x004ff00000041864 */
[-C--:B------:R-:W-:Y:S08]  /*1e50*/  HMMA.16816.F32.BF16 R88, R4, R38.reuse, R124 ;  /* 0x000000260458723c */ /* 0x080ff0000004187c */
[C---:B------:R-:W-:Y:S08]  /*1e60*/  HMMA.16816.F32.BF16 R92, R8.reuse, R38, R84 ;  /* 0x00000026085c723c */ /* 0x040ff00000041854 */
[C---:B------:R-:W-:Y:S08]  /*1e70*/  HMMA.16816.F32.BF16 R36, R8.reuse, R28, R80 ;  /* 0x0000001c0824723c */ /* 0x040ff00000041850 */
[----:B---3--:R-:W-:Y:S08]  /*1e80*/  HMMA.16816.F32.BF16 R80, R8, R24, R72 ;  /* 0x000000180850723c */ /* 0x008ff00000041848 */
        /* <DEDUP_REMOVED lines=12> */
[----:B------:R-:W1:Y:S04]  /*1f50*/  LDSM.16.M88.4 R20, [R219+0x8000] ;  /* 0x00800000db14783b */ /* 0x000e680000000200 */
[----:B------:R-:W2:Y:S03]  /*1f60*/  LDSM.16.M88.4 R8, [R221+0x4000] ;  /* 0x00400000dd08783b */ /* 0x000ea60000000200 */
[-C--:B------:R-:W-:Y:S08]  /*1f70*/  HMMA.16816.F32.BF16 R56, R12, R52.reuse, R56 ;  /* 0x000000340c38723c */ /* 0x080ff00000041838 */
[----:B----4-:R-:W-:Y:S08]  /*1f80*/  HMMA.16816.F32.BF16 R28, R16, R52, R100 ;  /* 0x00000034101c723c */ /* 0x010ff00000041864 */
[C---:B------:R-:W-:Y:S08]  /*1f90*/  HMMA.16816.F32.BF16 R64, R12.reuse, R54, R88 ;  /* 0x000000360c40723c */ /* 0x040ff00000041858 */
[C---:B-----5:R-:W-:Y:S08]  /*1fa0*/  HMMA.16816.F32.BF16 R76, R12.reuse, R48, R96 ;  /* 0x000000300c4c723c */ /* 0x060ff00000041860 */
[C---:B------:R-:W-:Y:S08]  /*1fb0*/  HMMA.16816.F32.BF16 R88, R12.reuse, R50, R104 ;  /* 0x000000320c58723c */ /* 0x040ff00000041868 */
[C---:B------:R-:W-:Y:S08]  /*1fc0*/  HMMA.16816.F32.BF16 R108, R12.reuse, R44, R108 ;  /* 0x0000002c0c6c723c */ /* 0x040ff0000004186c */
[C---:B------:R-:W-:Y:S08]  /*1fd0*/  HMMA.16816.F32.BF16 R116, R12.reuse, R46, R116 ;  /* 0x0000002e0c74723c */ /* 0x040ff00000041874 */
[C---:B------:R-:W-:Y:S08]  /*1fe0*/  HMMA.16816.F32.BF16 R120, R12.reuse, R40, R120 ;  /* 0x000000280c78723c */ /* 0x040ff00000041878 */
[----:B------:R-:W-:Y:S01]  /*1ff0*/  HMMA.16816.F32.BF16 R112, R12, R42, R112 ;  /* 0x0000002a0c70723c */ /* 0x000fe20000041870 */
[----:B------:R-:W3:Y:S07]  /*2000*/  LDSM.16.M88.4 R12, [R219+0x8800] ;  /* 0x00880000db0c783b */ /* 0x000eee0000000200 */
        /* <DEDUP_REMOVED lines=9> */
[-C--:B-1----:R-:W-:Y:S08]  /*20a0*/  HMMA.16816.F32.BF16 R60, R4, R20.reuse, R56 ;  /* 0x00000014043c723c */ /* 0x082ff00000041838 */
[----:B--2---:R-:W-:Y:S08]  /*20b0*/  HMMA.16816.F32.BF16 R28, R8, R20, R28 ;  /* 0x00000014081c723c */ /* 0x004ff0000004181c */
[-C--:B------:R-:W-:Y:S08]  /*20c0*/  HMMA.16816.F32.BF16 R56, R4, R22.reuse, R64 ;  /* 0x000000160438723c */ /* 0x080ff00000041840 */
        /* <DEDUP_REMOVED lines=14> */
[C---:B------:R-:W-:Y:S01]  /*21b0*/  IADD3 R25, R0.reuse, 0x8, RZ ;  /* 0x0000000800197810 */ /* 0x040fe20007ffe0ff */
[----:B---3--:R-:W-:Y:S01]  /*21c0*/  HMMA.16816.F32.BF16 R64, R8, R12, R80 ;  /* 0x0000000c0840723c */ /* 0x008fe20000041850 */
[----:B------:R-:W-:-:S02]  /*21d0*/  IADD3 R24, R0, 0x9, RZ ;  /* 0x0000000900187810 */ /* 0x000fc40007ffe0ff */
[-C--:B------:R-:W-:Y:S02]  /*21e0*/  ISETP.GE.AND P0, PT, R25, R32.reuse, PT ;  /* 0x000000201900720c */ /* 0x080fe40003f06270 */
[C---:B------:R-:W-:Y:S02]  /*21f0*/  IADD3 R2, R0.reuse, 0x21, RZ ;  /* 0x0000002100027810 */ /* 0x040fe40007ffe0ff */
[----:B------:R-:W-:Y:S01]  /*2200*/  IADD3 R25, R0, 0x11, RZ ;  /* 0x0000001100197810 */ /* 0x000fe20007ffe0ff */
[----:B------:R-:W-:Y:S01]  /*2210*/  HMMA.16816.F32.BF16 R40, R4, R12, R108 ;  /* 0x0000000c0428723c */ /* 0x000fe2000004186c */
[----:B------:R-:W-:Y:S02]  /*2220*/  ISETP.GE.AND P6, PT, R24, R32, PT ;  /* 0x000000201800720c */ /* 0x000fe40003fc6270 */
[----:B------:R-:W-:Y:S02]  /*2230*/  FSEL R58, R58, -INF , !P0 ;  /* 0xff8000003a3a7808 */ /* 0x000fe40004000000 */
[----:B------:R-:W-:-:S02]  /*2240*/  FSEL R56, R56, -INF , !P0 ;  /* 0xff80000038387808 */ /* 0x000fc40004000000 */
[----:B------:R-:W-:Y:S01]  /*2250*/  FSEL R140, R22, -INF , !P0 ;  /* 0xff800000168c7808 */ /* 0x000fe20004000000 */
[-C--:B------:R-:W-:Y:S01]  /*2260*/  HMMA.16816.F32.BF16 R52, R4, R26.reuse, R88 ;  /* 0x0000001a0434723c */ /* 0x080fe20000041858 */
[----:B------:R-:W-:Y:S02]  /*2270*/  FSEL R137, R20, -INF , !P0 ;  /* 0xff80000014897808 */ /* 0x000fe40004000000 */
[-C--:B------:R-:W-:Y:S02]  /*2280*/  ISETP.GE.AND P0, PT, R2, R32.reuse, PT ;  /* 0x000000200200720c */ /* 0x080fe40003f06270 */
[----:B------:R-:W-:Y:S02]  /*2290*/  IADD3 R2, R0, 0x28, RZ ;  /* 0x0000002800027810 */ /* 0x000fe40007ffe0ff */
[----:B------:R-:W-:Y:S01]  /*22a0*/  ISETP.GE.AND P4, PT, R25, R32, PT ;  /* 0x000000201900720c */ /* 0x000fe20003f86270 */
[----:B------:R-:W-:Y:S01]  /*22b0*/  HMMA.16816.F32.BF16 R48, R8, R26, R48 ;  /* 0x0000001a0830723c */ /* 0x000fe20000041830 */
        /* <DEDUP_REMOVED lines=9> */
[C---:B----4-:R-:W-:Y:S01]  /*2350*/  HMMA.16816.F32.BF16 R24, R4.reuse, R16, R120 ;  /* 0x000000100418723c */ /* 0x050fe20000041878 */
        /* <DEDUP_REMOVED lines=14> */
[C---:B------:R-:W-:Y:S01]  /*2440*/  HMMA.16816.F32.BF16 R4, R8.reuse, R16, R72 ;  /* 0x000000100804723c */ /* 0x040fe20000041848 */
[----:B------:R-:W-:Y:S02]  /*2450*/  ISETP.GE.AND P4, PT, R2, R32, PT ;  /* 0x000000200200720c */ /* 0x000fe40003f86270 */
[----:B------:R-:W-:Y:S02]  /*2460*/  ISETP.GE.AND P0, PT, R32, 0x41, PT ;  /* 0x000000412000780c */ /* 0x000fe40003f06270 */
[----:B------:R-:W-:Y:S02]  /*2470*/  IADD3 R2, R0, 0x31, RZ ;  /* 0x0000003100027810 */ /* 0x000fe40007ffe0ff */
[----:B------:R-:W-:Y:S01]  /*2480*/  FSEL R45, R54, -INF , !P3 ;  /* 0xff800000362d7808 */ /* 0x000fe20005800000 */
[----:B------:R-:W-:Y:S01]  /*2490*/  HMMA.16816.F32.BF16 R8, R8, R18, R68 ;  /* 0x000000120808723c */ /* 0x000fe20000041844 */
[----:B------:R-:W-:-:S02]  /*24a0*/  FSEL R52, R52, -INF , !P3 ;  /* 0xff80000034347808 */ /* 0x000fc40005800000 */
[----:B------:R-:W-:Y:S02]  /*24b0*/  FSEL R150, R50, -INF , !P3 ;  /* 0xff80000032967808 */ /* 0x000fe40005800000 */
[----:B------:R-:W-:Y:S02]  /*24c0*/  FSEL R147, R48, -INF , !P3 ;  /* 0xff80000030937808 */ /* 0x000fe40005800000 */
[----:B------:R-:W-:Y:S02]  /*24d0*/  ISETP.GE.AND P3, PT, R2, R32, PT ;  /* 0x000000200200720c */ /* 0x000fe40003f66270 */
[C---:B------:R-:W-:Y:S02]  /*24e0*/  IADD3 R2, R0.reuse, 0x38, RZ ;  /* 0x0000003800027810 */ /* 0x040fe40007ffe0ff */
[----:B------:R-:W-:Y:S02]  /*24f0*/  IADD3 R0, R0, 0x39, RZ ;  /* 0x0000003900007810 */ /* 0x000fe40007ffe0ff */
[----:B------:R-:W-:-:S02]  /*2500*/  FSEL R60, R55, -INF , !P2 ;  /* 0xff800000373c7808 */ /* 0x000fc40005000000 */
[----:B------:R-:W-:Y:S02]  /*2510*/  FSEL R53, R53, -INF , !P2 ;  /* 0xff80000035357808 */ /* 0x000fe40005000000 */
[----:B------:R-:W-:Y:S02]  /*2520*/  FSEL R148, R51, -INF , !P2 ;  /* 0xff80000033947808 */ /* 0x000fe40005000000 */
[----:B------:R-:W-:Y:S02]  /*2530*/  FSEL R146, R49, -INF , !P2 ;  /* 0xff80000031927808 */ /* 0x000fe40005000000 */
[----:B------:R-:W-:Y:S01]  /*2540*/  ISETP.GE.AND P2, PT, R2, R32, PT ;  /* 0x000000200200720c */ /* 0x000fe20003f46270 */
[----:B------:R-:W-:Y:S01]  /*2550*/  IMAD R2, R145, 0x20, R143 ;  /* 0x0000002091027824 */ /* 0x000fe200078e028f */
[----:B------:R-:W-:Y:S02]  /*2560*/  FSEL R231, R66, -INF , !P1 ;  /* 0xff80000042e77808 */ /* 0x000fe40004800000 */
[----:B------:R-:W-:-:S02]  /*2570*/  FSEL R162, R42, -INF , !P1 ;  /* 0xff8000002aa27808 */ /* 0x000fc40004800000 */
[----:B------:R-:W-:Y:S02]  /*2580*/  FSEL R159, R40, -INF , !P1 ;  /* 0xff800000289f7808 */ /* 0x000fe40004800000 */
[----:B------:R-:W-:Y:S02]  /*2590*/  FSEL R227, R64, -INF , !P1 ;  /* 0xff80000040e37808 */ /* 0x000fe40004800000 */
        /* <DEDUP_REMOVED lines=50> */
.L_x_264:
[----:B------:R-:W-:Y:S01]  /*28c0*/  FMNMX.FTZ R2, R34, R33, !PT ;  /* 0x0000002122027209 */ /* 0x000fe20007810000 */
[----:B------:R-:W-:Y:S01]  /*28d0*/  IMAD R247, R247, 0x8, R152 ;  /* 0x00000008f7f77824 */ /* 0x000fe200078e0298 */
[----:B------:R-:W-:Y:S01]  /*28e0*/  LOP3.LUT R184, R184, UR22, RZ, 0x3c, !PT ;  /* 0x00000016b8b87c12 */ /* 0x000fe2000f8e3cff */
[----:B------:R-:W-:Y:S01]  /*28f0*/  UIADD3 UR14, UR23, -0x4498517b, URZ ;  /* 0xbb67ae85170e7890 */ /* 0x000fe2000fffe03f */
[----:B------:R-:W-:Y:S01]  /*2900*/  FMNMX.FTZ R2, R56, R2, !PT ;  /* 0x0000000238027209 */ /* 0x000fe20007810000 */
[----:B------:R-:W-:Y:S01]  /*2910*/  IMAD.SHL.U32 R21, R35, 0x2, RZ ;  /* 0x0000000223157824 */ /* 0x000fe200078e00ff */
[----:B-1----:R-:W-:Y:S01]  /*2920*/  IADD3 R5, R247, 0x4, RZ ;  /* 0x00000004f7057810 */ /* 0x002fe20007ffe0ff */
[----:B------:R-:W-:Y:S01]  /*2930*/  IMAD.WIDE.U32 R144, R153, -0x2daee0ad, RZ ;  /* 0xd2511f5399907825 */ /* 0x000fe200078e00ff */
[----:B------:R-:W-:Y:S01]  /*2940*/  FMNMX.FTZ R2, R57, R2, !PT ;  /* 0x0000000239027209 */ /* 0x000fe20007810000 */
[----:B------:R-:W-:-:S02]  /*2950*/  UIADD3 UR15, UR22, -0x61c88647, URZ ;  /* 0x9e3779b9160f7890 */ /* 0x000fc4000fffe03f */
[----:B------:R-:W-:Y:S01]  /*2960*/  IMAD.WIDE.U32 R82, R5, -0x326172a9, RZ ;  /* 0xcd9e8d5705527825 */ /* 0x000fe200078e00ff */
[----:B------:R-:W-:Y:S01]  /*2970*/  FMNMX.FTZ R2, R36, R2, !PT ;  /* 0x0000000224027209 */ /* 0x000fe20007810000 */
[----:B------:R-:W-:Y:S02]  /*2980*/  UIADD3 UR13, UR22, 0x3c6ef372, URZ ;  /* 0x3c6ef372160d7890 */ /* 0x000fe4000fffe03f */
[----:B------:R-:W-:Y:S01]  /*2990*/  UIADD3 UR12, UR23, 0x76cf5d0a, URZ ;  /* 0x76cf5d0a170c7890 */ /* 0x000fe2000fffe03f */
[----:B------:R-:W-:Y:S01]  /*29a0*/  FMNMX.FTZ R2, R44, R2, !PT ;  /* 0x000000022c027209 */ /* 0x000fe20007810000 */
[----:B------:R-:W-:Y:S01]  /*29b0*/  UIADD3 UR10, UR23, 0x32370b8f, URZ ;  /* 0x32370b8f170a7890 */ /* 0x000fe2000fffe03f */
[----:B------:R-:W-:Y:S01]  /*29c0*/  LOP3.LUT R5, R83, R184, RZ, 0x3c, !PT ;  /* 0x000000b853057212 */ /* 0x000fe200078e3cff */
[----:B------:R-:W-:Y:S01]  /*29d0*/  UIADD3 UR11, UR22, -0x255992d5, URZ ;  /* 0xdaa66d2b160b7890 */ /* 0x000fe2000fffe03f */
[----:B------:R-:W-:Y:S01]  /*29e0*/  FMNMX.FTZ R2, R52, R2, !PT ;  /* 0x0000000234027209 */ /* 0x000fe20007810000 */
[----:B------:R-:W-:Y:S01]  /*29f0*/  UIADD3 UR9, UR22, 0x78dde6e4, URZ ;  /* 0x78dde6e416097890 */ /* 0x000fe2000fffe03f */
[----:B------:R-:W-:Y:S01]  /*2a00*/  IMAD.SHL.U32 R216, R0, 0x2, RZ ;  /* 0x0000000200d87824 */ /* 0x000fe200078e00ff */
[----:B------:R-:W-:Y:S01]  /*2a10*/  UIADD3 UR8, UR23, -0x126145ec, URZ ;  /* 0xed9eba1417087890 */ /* 0x000fe2000fffe03f */
[----:B------:R-:W-:Y:S01]  /*2a20*/  FMNMX.FTZ R4, R53, R2, !PT ;  /* 0x0000000235047209 */ /* 0x000fe20007810000 */
[----:B------:R-:W-:Y:S01]  /*2a30*/  IMAD.WIDE.U32 R128, R5, -0x2daee0ad, RZ ;  /* 0xd2511f5305807825 */ /* 0x000fe200078e00ff */
[----:B------:R-:W-:Y:S01]  /*2a40*/  FMNMX.FTZ R2, R62, R63, !PT ;  /* 0x0000003f3e027209 */ /* 0x000fe20007810000 */
[----:B------:R-:W-:Y:S01]  /*2a50*/  UIADD3 UR6, UR23, -0x56f99767, URZ ;  /* 0xa906689917067890 */ /* 0x000fe2000fffe03f */
[----:B------:R-:W-:Y:S01]  /*2a60*/  FMNMX.FTZ R4, R159, R4, !PT ;  /* 0x000000049f047209 */ /* 0x000fe20007810000 */
[----:B------:R-:W-:Y:S01]  /*2a70*/  UIADD3 UR17, UR22, -0x4ab325aa, URZ ;  /* 0xb54cda5616117890 */ /* 0x000fe2000fffe03f */
[----:B------:R-:W-:Y:S01]  /*2a80*/  FMNMX.FTZ R2, R58, R2, !PT ;  /* 0x000000023a027209 */ /* 0x000fe20007810000 */
[----:B------:R-:W-:Y:S01]  /*2a90*/  IMAD R248, R238, 0x10000, R238 ;  /* 0x00010000eef87824 */ /* 0x000fe200078e02ee */
[----:B------:R-:W-:Y:S01]  /*2aa0*/  FMNMX.FTZ R4, R160, R4, !PT ;  /* 0x00000004a0047209 */ /* 0x000fe20007810000 */
[----:B------:R-:W-:Y:S01]  /*2ab0*/  IMAD R218, R3, 0x2, R216 ;  /* 0x0000000203da7824 */ /* 0x000fe200078e02d8 */
[----:B------:R-:W-:Y:S01]  /*2ac0*/  FMNMX.FTZ R2, R59, R2, !PT ;  /* 0x000000023b027209 */ /* 0x000fe20007810000 */
[----:B------:R-:W-:Y:S01]  /*2ad0*/  UIADD3 UR7, UR22, 0x1715609d, URZ ;  /* 0x1715609d16077890 */ /* 0x000fe2000fffe03f */
[----:B------:R-:W-:Y:S01]  /*2ae0*/  FMNMX.FTZ R4, R158, R4, !PT ;  /* 0x000000049e047209 */ /* 0x000fe20007810000 */
[----:B------:R-:W-:Y:S01]  /*2af0*/  LDSM.16.MT88.4 R76, [R216+0x9000] ;  /* 0x00900000d84c783b */ /* 0x000fe20000004200 */
[----:B------:R-:W-:Y:S01]  /*2b00*/  FMNMX.FTZ R2, R61, R2, !PT ;  /* 0x000000023d027209 */ /* 0x000fe20007810000 */
[----:B------:R-:W-:Y:S01]  /*2b10*/  UIADD3 UR16, UR23, 0x646e171e, URZ ;  /* 0x646e171e17107890 */ /* 0x000fe2000fffe03f */
[----:B------:R-:W-:Y:S01]  /*2b20*/  FMNMX.FTZ R4, R161, R4, !PT ;  /* 0x00000004a1047209 */ /* 0x000fe20007810000 */
[----:B------:R-:W-:Y:S01]  /*2b30*/  LDSM.16.MT88.4 R84, [R218+0x9000] ;  /* 0x00900000da54783b */ /* 0x000fe20000004200 */
[----:B------:R-:W-:Y:S01]  /*2b40*/  FMNMX.FTZ R2, R104, R2, !PT ;  /* 0x0000000268027209 */ /* 0x000fe20007810000 */
[----:B------:R-:W-:Y:S01]  /*2b50*/  IMAD.WIDE.U32 R80, R247, -0x326172a9, RZ ;  /* 0xcd9e8d57f7507825 */ /* 0x000fe200078e00ff */
[----:B------:R-:W-:Y:S01]  /*2b60*/  FMNMX.FTZ R4, R228, R4, !PT ;  /* 0x00000004e4047209 */ /* 0x000fe20007810000 */
[----:B------:R-:W-:Y:S01]  /*2b70*/  LDSM.16.MT88.4 R88, [R216+0xa000] ;  /* 0x00a00000d858783b */ /* 0x000fe20000004200 */
[----:B------:R-:W-:-:S02]  /*2b80*/  FMNMX.FTZ R2, R45, R2, !PT ;  /* 0x000000022d027209 */ /* 0x000fc40007810000 */
        /* <DEDUP_REMOVED lines=10> */
[----:B------:R-:W1:Y:S01]  /*2c30*/  SHFL.BFLY PT, R134, R4, 0x2, 0x1f ;  /* 0x0c401f0004867f89 */ /* 0x000e6200000e0000 */
[----:B------:R-:W-:-:S03]  /*2c40*/  FMNMX.FTZ R2, R185, R2, !PT ;  /* 0x00000002b9027209 */ /* 0x000fc60007810000 */
[----:B------:R-:W-:Y:S01]  /*2c50*/  LDSM.16.MT88.4 R112, [R216+0x9400] ;  /* 0x00940000d870783b */ /* 0x000fe20000004200 */
        /* <DEDUP_REMOVED lines=8> */
[----:B------:R-:W-:Y:S02]  /*2ce0*/  FMNMX.FTZ R8, R237, R2, !PT ;  /* 0x00000002ed087209 */ /* 0x000fe40007810000 */
[----:B------:R-:W-:Y:S02]  /*2cf0*/  LOP3.LUT R2, R129, UR14, R144, 0x96, !PT ;  /* 0x0000000e81027c12 */ /* 0x000fe4000f8e9690 */
[----:B-1----:R-:W-:Y:S01]  /*2d00*/  FMNMX.FTZ R134, R4, R134, !PT ;  /* 0x0000008604867209 */ /* 0x002fe20007810000 */
[----:B------:R-:W1:Y:S01]  /*2d10*/  SHFL.BFLY PT, R9, R8, 0x2, 0x1f ;  /* 0x0c401f0008097f89 */ /* 0x000e6200000e0000 */
[----:B------:R-:W-:Y:S01]  /*2d20*/  LOP3.LUT R4, R145, UR23, R21, 0x96, !PT ;  /* 0x0000001791047c12 */ /* 0x000fe2000f8e9615 */
[----:B------:R-:W-:Y:S02]  /*2d30*/  IMAD.WIDE.U32 R46, R2, -0x326172a9, RZ ;  /* 0xcd9e8d57022e7825 */ /* 0x000fe400078e00ff */
[----:B------:R-:W2:Y:S02]  /*2d40*/  SHFL.BFLY PT, R10, R134, 0x1, 0x1f ;  /* 0x0c201f00860a7f89 */ /* 0x000ea400000e0000 */
[----:B------:R-:W-:-:S05]  /*2d50*/  IMAD.WIDE.U32 R22, R4, -0x326172a9, RZ ;  /* 0xcd9e8d5704167825 */ /* 0x000fca00078e00ff */
[----:B------:R-:W-:Y:S02]  /*2d60*/  LOP3.LUT R4, R23, UR15, R82, 0x96, !PT ;  /* 0x0000000f17047c12 */ /* 0x000fe4000f8e9652 */
[----:B------:R-:W-:-:S03]  /*2d70*/  LOP3.LUT R6, R47, UR13, R22, 0x96, !PT ;  /* 0x0000000d2f067c12 */ /* 0x000fc6000f8e9616 */
[----:B------:R-:W-:-:S04]  /*2d80*/  IMAD.WIDE.U32 R4, R4, -0x2daee0ad, RZ ;  /* 0xd2511f5304047825 */ /* 0x000fc800078e00ff */
[----:B------:R-:W-:Y:S01]  /*2d90*/  IMAD.WIDE.U32 R6, R6, -0x2daee0ad, RZ ;  /* 0xd2511f5306067825 */ /* 0x000fe200078e00ff */
[----:B------:R-:W-:Y:S02]  /*2da0*/  LOP3.LUT R5, R5, UR12, R128, 0x96, !PT ;  /* 0x0000000c05057c12 */ /* 0x000fe4000f8e9680 */
[----:B-1----:R-:W-:Y:S02]  /*2db0*/  FMNMX.FTZ R8, R8, R9, !PT ;  /* 0x0000000908087209 */ /* 0x002fe40007810000 */
[----:B------:R-:W-:Y:S01]  /*2dc0*/  LOP3.LUT R2, R7, UR10, R4, 0x96, !PT ;  /* 0x0000000a07027c12 */ /* 0x000fe2000f8e9604 */
[----:B------:R-:W-:Y:S01]  /*2dd0*/  IMAD.WIDE.U32 R4, R5, -0x326172a9, RZ ;  /* 0xcd9e8d5705047825 */ /* 0x000fe200078e00ff */
[----:B--2---:R-:W-:Y:S01]  /*2de0*/  FMNMX.FTZ R134, R134, R10, !PT ;  /* 0x0000000a86867209 */ /* 0x004fe20007810000 */
[----:B------:R-:W1:Y:S02]  /*2df0*/  SHFL.BFLY PT, R9, R8, 0x1, 0x1f ;  /* 0x0c201f0008097f89 */ /* 0x000e6400000e0000 */
[----:B------:R-:W-:Y:S01]  /*2e00*/  IMAD.WIDE.U32 R16, R2, -0x326172a9, RZ ;  /* 0xcd9e8d5702107825 */ /* 0x000fe200078e00ff */
[----:B------:R-:W-:-:S02]  /*2e10*/  FSETP.NEU.FTZ.AND P1, PT, R134, -INF , PT ;  /* 0xff8000008600780b */ /* 0x000fc40003f3d000 */
[----:B------:R-:W-:Y:S01]  /*2e20*/  LOP3.LUT R5, R5, UR11, R46, 0x96, !PT ;  /* 0x0000000b05057c12 */ /* 0x000fe2000f8e962e */
[----:B------:R-:W-:Y:S01]  /*2e30*/  FMUL.FTZ R7, R134, c[0x0][0x23c] ;  /* 0x00008f0086077a20 */ /* 0x000fe20000410000 */
[----:B------:R-:W-:-:S03]  /*2e40*/  LOP3.LUT R2, R17, UR9, R4, 0x96, !PT ;  /* 0x0000000911027c12 */ /* 0x000fc6000f8e9604 */
[----:B------:R-:W-:Y:S01]  /*2e50*/  IMAD.WIDE.U32 R4, R5, -0x2daee0ad, RZ ;  /* 0xd2511f5305047825 */ /* 0x000fe200078e00ff */
[----:B------:R-:W-:-:S03]  /*2e60*/  FSEL R20, R7, RZ, P1 ;  /* 0x000000ff07147208 */ /* 0x000fc60000800000 */
[----:B------:R-:W-:Y:S01]  /*2e70*/  IMAD.WIDE.U32 R18, R2, -0x2daee0ad, RZ ;  /* 0xd2511f5302127825 */ /* 0x000fe200078e00ff */
[----:B------:R-:W-:-:S03]  /*2e80*/  LOP3.LUT R6, R5, UR8, R6, 0x96, !PT ;  /* 0x0000000805067c12 */ /* 0x000fc6000f8e9606 */
[----:B------:R-:W-:Y:S01]  /*2e90*/  FFMA.FTZ R2, R34, c[0x0][0x23c], -R20 ;  /* 0x00008f0022027a23 */ /* 0x000fe20000010814 */
[----:B------:R-:W-:Y:S01]  /*2ea0*/  LOP3.LUT R4, R19, UR6, R4, 0x96, !PT ;  /* 0x0000000613047c12 */ /* 0x000fe2000f8e9604 */
[----:B------:R-:W-:Y:S02]  /*2eb0*/  IMAD.WIDE.U32 R14, R6, -0x326172a9, RZ ;  /* 0xcd9e8d57060e7825 */ /* 0x000fe400078e00ff */
[----:B------:R2:W-:Y:S02]  /*2ec0*/  MUFU.EX2 R174, R2 ;  /* 0x0000000200ae7308 */ /* 0x0005e40000000800 */
[----:B------:R-:W-:-:S04]  /*2ed0*/  IMAD.WIDE.U32 R4, R4, -0x326172a9, RZ ;  /* 0xcd9e8d5704047825 */ /* 0x000fc800078e00ff */
[----:B------:R-:W-:Y:S01]  /*2ee0*/  FFMA.FTZ R7, R56, c[0x0][0x23c], -R20 ;  /* 0x00008f0038077a23 */ /* 0x000fe20000010814 */
[----:B------:R-:W-:Y:S02]  /*2ef0*/  LOP3.LUT R6, R5, UR17, R14, 0x96, !PT ;  /* 0x0000001105067c12 */ /* 0x000fe4000f8e960e */
[C---:B------:R-:W-:Y:S01]  /*2f00*/  LOP3.LUT R5, R4.reuse, 0xffff, RZ, 0xc0, !PT ;  /* 0x0000ffff04057812 */ /* 0x040fe200078ec0ff */
[----:B------:R-:W-:Y:S01]  /*2f10*/  MUFU.EX2 R250, R7 ;  /* 0x0000000700fa7308 */ /* 0x000fe20000000800 */
[----:B------:R-:W-:Y:S02]  /*2f20*/  LOP3.LUT R13, R4, 0xff, RZ, 0xc0, !PT ;  /* 0x000000ff040d7812 */ /* 0x000fe400078ec0ff */
[----:B------:R-:W-:Y:S02]  /*2f30*/  SHF.R.U32.HI R12, RZ, 0x18, R4 ;  /* 0x00000018ff0c7819 */ /* 0x000fe40000011604 */
[----:B------:R-:W-:Y:S01]  /*2f40*/  SHF.R.U32.HI R11, RZ, 0x8, R5 ;  /* 0x00000008ff0b7819 */ /* 0x000fe20000011605 */
[----:B--2---:R-:W-:-:S02]  /*2f50*/  FFMA.FTZ R2, R33, c[0x0][0x23c], -R20 ;  /* 0x00008f0021027a23 */ /* 0x004fc40000010814 */
[----:B------:R-:W-:Y:S01]  /*2f60*/  FFMA.FTZ R5, R57, c[0x0][0x23c], -R20 ;  /* 0x00008f0039057a23 */ /* 0x000fe20000010814 */
[----:B------:R-:W-:Y:S01]  /*2f70*/  PRMT R11, R13, 0x5410, R11 ;  /* 0x000054100d0b7816 */ /* 0x000fe2000000000b */
[----:B------:R1:W-:Y:S08]  /*2f80*/  MUFU.EX2 R143, R2 ;  /* 0x00000002008f7308 */ /* 0x0003f00000000800 */
[----:B------:R2:W3:Y:S01]  /*2f90*/  MUFU.EX2 R152, R5 ;  /* 0x0000000500987308 */ /* 0x0004e20000000800 */
[----:B-1----:R-:W-:-:S02]  /*2fa0*/  FMNMX.FTZ R2, R8, R9, !PT ;  /* 0x0000000908027209 */ /* 0x002fc40007810000 */
[----:B------:R-:W-:Y:S02]  /*2fb0*/  SHF.R.U32.HI R8, RZ, 0x10, R4 ;  /* 0x00000010ff087819 */ /* 0x000fe40000011604 */
[C---:B------:R-:W-:Y:S01]  /*2fc0*/  FSETP.NEU.FTZ.AND P1, PT, R2.reuse, -INF , PT ;  /* 0xff8000000200780b */ /* 0x040fe20003f3d000 */
[----:B------:R-:W-:Y:S01]  /*2fd0*/  FMUL.FTZ R4, R2, c[0x0][0x23c] ;  /* 0x00008f0002047a20 */ /* 0x000fe20000410000 */
[----:B------:R-:W-:Y:S02]  /*2fe0*/  LOP3.LUT R10, R8, 0xff, RZ, 0xc0, !PT ;  /* 0x000000ff080a7812 */ /* 0x000fe400078ec0ff */
[----:B------:R-:W-:Y:S02]  /*2ff0*/  LOP3.LUT R8, R6, 0xffff, RZ, 0xc0, !PT ;  /* 0x0000ffff06087812 */ /* 0x000fe400078ec0ff */
[----:B------:R-:W-:Y:S02]  /*3000*/  FSEL R19, R4, RZ, P1 ;  /* 0x000000ff04137208 */ /* 0x000fe40000800000 */
[----:B------:R-:W-:-:S02]  /*3010*/  SHF.R.U32.HI R4, RZ, 0x10, R6 ;  /* 0x00000010ff047819 */ /* 0x000fc40000011606 */
[----:B------:R-:W-:Y:S01]  /*3020*/  LOP3.LUT R9, R6, 0xff, RZ, 0xc0, !PT ;  /* 0x000000ff06097812 */ /* 0x000fe200078ec0ff */
[----:B------:R-:W-:Y:S01]  /*3030*/  FFMA.FTZ R7, R58, c[0x0][0x23c], -R19 ;  /* 0x00008f003a077a23 */ /* 0x000fe20000010813 */
[----:B--2---:R-:W-:Y:S02]  /*3040*/  SHF.R.U32.HI R5, RZ, 0x8, R8 ;  /* 0x00000008ff057819 */ /* 0x004fe40000011608 */
[----:B------:R-:W-:Y:S01]  /*3050*/  SHF.R.U32.HI R6, RZ, 0x18, R6 ;  /* 0x00000018ff067819 */ /* 0x000fe20000011606 */
[----:B------:R-:W-:Y:S01]  /*3060*/  MUFU.EX2 R251, R7 ;  /* 0x0000000700fb7308 */ /* 0x000fe20000000800 */
[----:B------:R-:W-:Y:S02]  /*3070*/  LOP3.LUT R4, R4, 0xff, RZ, 0xc0, !PT ;  /* 0x000000ff04047812 */ /* 0x000fe400078ec0ff */
[----:B------:R-:W-:Y:S01]  /*3080*/  PRMT R9, R9, 0x5410, R5 ;  /* 0x0000541009097816 */ /* 0x000fe20000000005 */
[----:B------:R-:W-:Y:S01]  /*3090*/  FFMA.FTZ R5, R59, c[0x0][0x23c], -R19 ;  /* 0x00008f003b057a23 */ /* 0x000fe20000010813 */
[----:B------:R-:W-:-:S02]  /*30a0*/  PRMT R8, R4, 0x5410, R6 ;  /* 0x0000541004087816 */ /* 0x000fc40000000006 */
[----:B------:R-:W-:Y:S01]  /*30b0*/  FMNMX.FTZ R4, R133, R132, !PT ;  /* 0x0000008485047209 */ /* 0x000fe20007810000 */
[----:B------:R1:W2:Y:S01]  /*30c0*/  MUFU.EX2 R155, R5 ;  /* 0x00000005009b7308 */ /* 0x0002a20000000800 */
[----:B------:R-:W-:Y:S01]  /*30d0*/  PRMT R10, R10, 0x5410, R12 ;  /* 0x000054100a0a7816 */ /* 0x000fe2000000000c */
[----:B------:R-:W-:Y:S01]  /*30e0*/  FFMA.FTZ R12, R53, c[0x0][0x23c], -R20 ;  /* 0x00008f00350c7a23 */ /* 0x000fe20000010814 */
[----:B---3--:R-:W-:-:S05]  /*30f0*/  F2FP.BF16.PACK_AB R3, R152, R250 ;  /* 0x000000fa9803723e */ /* 0x008fca00000010ff */
[----:B------:R-:W-:Y:S01]  /*3100*/  MUFU.EX2 R154, R12 ;  /* 0x0000000c009a7308 */ /* 0x000fe20000000800 */
[----:B-1----:R-:W-:Y:S02]  /*3110*/  FMNMX.FTZ R5, R137, R4, !PT ;  /* 0x0000000489057209 */ /* 0x002fe40007810000 */
[----:B------:R-:W-:Y:S01]  /*3120*/  FMNMX.FTZ R4, R140, R0, !PT ;  /* 0x000000008c047209 */ /* 0x000fe20007810000 */
[--C-:B------:R-:W-:Y:S01]  /*3130*/  FFMA.FTZ R0, R62, c[0x0][0x23c], -R19.reuse ;  /* 0x00008f003e007a23 */ /* 0x100fe20000010813 */
[----:B------:R-:W-:Y:S02]  /*3140*/  FMNMX.FTZ R7, R138, R5, !PT ;  /* 0x000000058a077209 */ /* 0x000fe40007810000 */
[----:B------:R-:W-:Y:S01]  /*3150*/  FMNMX.FTZ R5, R139, R4, !PT ;  /* 0x000000048b057209 */ /* 0x000fe20007810000 */
[----:B------:R-:W-:Y:S01]  /*3160*/  FFMA.FTZ R4, R63, c[0x0][0x23c], -R19 ;  /* 0x00008f003f047a23 */ /* 0x000fe20000010813 */
[----:B------:R1:W-:Y:S01]  /*3170*/  MUFU.EX2 R167, R0 ;  /* 0x0000000000a77308 */ /* 0x0003e20000000800 */
[----:B------:R-:W-:-:S07]  /*3180*/  FMNMX.FTZ R7, R151, R7, !PT ;  /* 0x0000000797077209 */ /* 0x000fce0007810000 */
[----:B------:R3:W4:Y:S01]  /*3190*/  MUFU.EX2 R164, R4 ;  /* 0x0000000400a47308 */ /* 0x0007220000000800 */
[----:B-1----:R-:W-:Y:S01]  /*31a0*/  HSET2.LE.AND R0, R11, R248, PT ;  /* 0x000000f80b007233 */ /* 0x002fe20003803000 */
[----:B------:R-:W-:-:S04]  /*31b0*/  FFMA.FTZ R11, R52, c[0x0][0x23c], -R20 ;  /* 0x00008f00340b7a23 */ /* 0x000fc80000010814 */
[----:B------:R-:W-:Y:S01]  /*31c0*/  LOP3.LUT R6, R0, R3, RZ, 0xc0, !PT ;  /* 0x0000000300067212 */ /* 0x000fe200078ec0ff */
[----:B------:R-:W-:Y:S01]  /*31d0*/  HSET2.LE.AND R0, R10, R248, PT ;  /* 0x000000f80a007233 */ /* 0x000fe20003803000 */
[----:B--2---:R-:W-:Y:S01]  /*31e0*/  F2FP.BF16.PACK_AB R3, R155, R251 ;  /* 0x000000fb9b03723e */ /* 0x004fe200000010ff */
[----:B------:R-:W1:Y:S01]  /*31f0*/  MUFU.EX2 R169, R11 ;  /* 0x0000000b00a97308 */ /* 0x000e620000000800 */
[----:B---3--:R-:W-:Y:S02]  /*3200*/  FMNMX.FTZ R4, R157, R5, !PT ;  /* 0x000000059d047209 */ /* 0x008fe40007810000 */
[----:B------:R-:W-:Y:S02]  /*3210*/  FMNMX.FTZ R5, R149, R7, !PT ;  /* 0x0000000795057209 */ /* 0x000fe40007810000 */
[----:B------:R-:W-:Y:S02]  /*3220*/  FMNMX.FTZ R4, R156, R4, !PT ;  /* 0x000000049c047209 */ /* 0x000fe40007810000 */
[----:B------:R-:W-:-:S02]  /*3230*/  FMNMX.FTZ R5, R147, R5, !PT ;  /* 0x0000000593057209 */ /* 0x000fc40007810000 */
[----:B------:R-:W-:Y:S01]  /*3240*/  LOP3.LUT R7, R0, R3, RZ, 0xc0, !PT ;  /* 0x0000000300077212 */ /* 0x000fe200078ec0ff */
[--C-:B------:R-:W-:Y:S01]  /*3250*/  HSET2.LE.AND R0, R9, R248.reuse, PT ;  /* 0x000000f809007233 */ /* 0x100fe20003803000 */
[----:B------:R-:W-:Y:S02]  /*3260*/  FMNMX.FTZ R4, R150, R4, !PT ;  /* 0x0000000496047209 */ /* 0x000fe40007810000 */
[----:B------:R-:W-:Y:S02]  /*3270*/  F2FP.BF16.PACK_AB R3, R143, R174 ;  /* 0x000000ae8f03723e */ /* 0x000fe400000010ff */
[----:B------:R-:W-:Y:S01]  /*3280*/  FMNMX.FTZ R10, R146, R5, !PT ;  /* 0x00000005920a7209 */ /* 0x000fe20007810000 */
[----:B------:R-:W-:Y:S01]  /*3290*/  HSET2.LE.AND R5, R8, R248, PT ;  /* 0x000000f808057233 */ /* 0x000fe20003803000 */
[----:B------:R-:W-:Y:S02]  /*32a0*/  FMNMX.FTZ R9, R148, R4, !PT ;  /* 0x0000000494097209 */ /* 0x000fe40007810000 */
[----:B------:R-:W-:-:S02]  /*32b0*/  LOP3.LUT R4, R0, R3, RZ, 0xc0, !PT ;  /* 0x0000000300047212 */ /* 0x000fc400078ec0ff */
        /* <DEDUP_REMOVED lines=8> */
[----:B----4-:R-:W-:Y:S02]  /*3340*/  F2FP.BF16.PACK_AB R8, R164, R167 ;  /* 0x000000a7a408723e */ /* 0x010fe400000010ff */
[----:B------:R-:W-:Y:S02]  /*3350*/  FMNMX.FTZ R3, R239, R3, !PT ;  /* 0x00000003ef037209 */ /* 0x000fe40007810000 */
[----:B------:R-:W-:Y:S02]  /*3360*/  FMNMX.FTZ R0, R244, R0, !PT ;  /* 0x00000000f4007209 */ /* 0x000fe40007810000 */
[----:B------:R-:W-:Y:S01]  /*3370*/  LOP3.LUT R5, R5, R8, RZ, 0xc0, !PT ;  /* 0x0000000805057212 */ /* 0x000fe200078ec0ff */
[----:B------:R-:W-:Y:S01]  /*3380*/  FFMA.FTZ R8, R36, c[0x0][0x23c], -R20 ;  /* 0x00008f0024087a23 */ /* 0x000fe20000010814 */
[----:B------:R-:W-:-:S02]  /*3390*/  FMNMX.FTZ R3, R241, R3, !PT ;  /* 0x00000003f1037209 */ /* 0x000fc40007810000 */
[----:B------:R-:W-:Y:S01]  /*33a0*/  FMNMX.FTZ R0, R246, R0, !PT ;  /* 0x00000000f6007209 */ /* 0x000fe20007810000 */
[----:B------:R2:W-:Y:S01]  /*33b0*/  MUFU.EX2 R165, R8 ;  /* 0x0000000800a57308 */ /* 0x0005e20000000800 */
[----:B------:R-:W-:Y:S01]  /*33c0*/  FMNMX.FTZ R3, R240, R3, !PT ;  /* 0x00000003f0037209 */ /* 0x000fe20007810000 */
[----:B------:R-:W-:Y:S03]  /*33d0*/  HMMA.16816.F32.BF16 R24, R4, R76, RZ ;  /* 0x0000004c0418723c */ /* 0x000fe600000418ff */
[----:B------:R-:W-:-:S05]  /*33e0*/  FMNMX.FTZ R10, R242, R3, !PT ;  /* 0x00000003f20a7209 */ /* 0x000fca0007810000 */
[----:B------:R-:W-:Y:S01]  /*33f0*/  HMMA.16816.F32.BF16 R36, R4, R84, RZ ;  /* 0x000000540424723c */ /* 0x000fe200000418ff */
[----:B--2---:R-:W-:Y:S01]  /*3400*/  FMNMX.FTZ R8, R243, R0, !PT ;  /* 0x00000000f3087209 */ /* 0x004fe20007810000 */
[----:B------:R-:W-:-:S06]  /*3410*/  FFMA.FTZ R0, R44, c[0x0][0x23c], -R20 ;  /* 0x00008f002c007a23 */ /* 0x000fcc0000010814 */
[C---:B------:R-:W-:Y:S01]  /*3420*/  HMMA.16816.F32.BF16 R32, R4.reuse, R88, RZ ;  /* 0x000000580420723c */ /* 0x040fe200000418ff */
[----:B------:R-:W-:Y:S01]  /*3430*/  FMNMX.FTZ R3, R245, R8, !PT ;  /* 0x00000008f5037209 */ /* 0x000fe20007810000 */
[----:B------:R2:W-:Y:S06]  /*3440*/  MUFU.EX2 R173, R0 ;  /* 0x0000000000ad7308 */ /* 0x0005ec0000000800 */
[C---:B------:R-:W-:Y:S08]  /*3450*/  HMMA.16816.F32.BF16 R28, R4.reuse, R96, RZ ;  /* 0x00000060041c723c */ /* 0x040ff000000418ff */
[----:B------:R-:W-:Y:S01]  /*3460*/  HMMA.16816.F32.BF16 R52, R4, R92, RZ ;  /* 0x0000005c0434723c */ /* 0x000fe200000418ff */
[----:B--2---:R-:W-:-:S02]  /*3470*/  LOP3.LUT R0, R15, UR7, R16, 0x96, !PT ;  /* 0x000000070f007c12 */ /* 0x004fc4000f8e9610 */
[----:B------:R-:W2:Y:S03]  /*3480*/  SHFL.BFLY PT, R15, R10, 0x2, 0x1f ;  /* 0x0c401f000a0f7f89 */ /* 0x000ea600000e0000 */
[----:B------:R-:W-:Y:S01]  /*3490*/  IMAD.WIDE.U32 R8, R0, -0x2daee0ad, RZ ;  /* 0xd2511f5300087825 */ /* 0x000fe200078e00ff */
[----:B------:R-:W3:Y:S01]  /*34a0*/  SHFL.BFLY PT, R16, R3, 0x2, 0x1f ;  /* 0x0c401f0003107f89 */ /* 0x000ee200000e0000 */
[----:B------:R-:W-:Y:S03]  /*34b0*/  HMMA.16816.F32.BF16 R68, R4, R100, RZ ;  /* 0x000000640444723c */ /* 0x000fe600000418ff */
[----:B------:R-:W-:Y:S02]  /*34c0*/  LOP3.LUT R0, R8, 0xffff, RZ, 0xc0, !PT ;  /* 0x0000ffff08007812 */ /* 0x000fe400078ec0ff */
[----:B------:R-:W-:-:S02]  /*34d0*/  SHF.R.U32.HI R11, RZ, 0x10, R8 ;  /* 0x00000010ff0b7819 */ /* 0x000fc40000011608 */
[----:B------:R-:W-:Y:S01]  /*34e0*/  LOP3.LUT R14, R8, 0xff, RZ, 0xc0, !PT ;  /* 0x000000ff080e7812 */ /* 0x000fe200078ec0ff */
[C---:B------:R-:W-:Y:S01]  /*34f0*/  HMMA.16816.F32.BF16 R48, R4.reuse, R78, RZ ;  /* 0x0000004e0430723c */ /* 0x040fe200000418ff */
[----:B------:R-:W-:Y:S02]  /*3500*/  SHF.R.U32.HI R13, RZ, 0x18, R8 ;  /* 0x00000018ff0d7819 */ /* 0x000fe40000011608 */
[----:B------:R-:W-:Y:S02]  /*3510*/  SHF.R.U32.HI R12, RZ, 0x8, R0 ;  /* 0x00000008ff0c7819 */ /* 0x000fe40000011600 */
[----:B------:R-:W-:Y:S01]  /*3520*/  LOP3.LUT R8, R11, 0xff, RZ, 0xc0, !PT ;  /* 0x000000ff0b087812 */ /* 0x000fe200078ec0ff */
[----:B------:R-:W-:Y:S01]  /*3530*/  FFMA.FTZ R11, R61, c[0x0][0x23c], -R19 ;  /* 0x00008f003d0b7a23 */ /* 0x000fe20000010813 */
[----:B------:R-:W-:Y:S01]  /*3540*/  LOP3.LUT R0, R9, UR16, R18, 0x96, !PT ;  /* 0x0000001009007c12 */ /* 0x000fe2000f8e9612 */
[----:B------:R-:W-:Y:S01]  /*3550*/  HMMA.16816.F32.BF16 R40, R4, R86, RZ ;  /* 0x000000560428723c */ /* 0x000fe200000418ff */
[----:B------:R-:W-:Y:S01]  /*3560*/  PRMT R12, R14, 0x5410, R12 ;  /* 0x000054100e0c7816 */ /* 0x000fe2000000000c */
[----:B------:R4:W-:Y:S01]  /*3570*/  MUFU.EX2 R166, R11 ;  /* 0x0000000b00a67308 */ /* 0x0009e20000000800 */
[----:B------:R-:W-:-:S02]  /*3580*/  PRMT R17, R8, 0x5410, R13 ;  /* 0x0000541008117816 */ /* 0x000fc4000000000d */
[----:B------:R-:W-:Y:S02]  /*3590*/  LOP3.LUT R8, R0, 0xffff, RZ, 0xc0, !PT ;  /* 0x0000ffff00087812 */ /* 0x000fe400078ec0ff */
[----:B--2---:R-:W-:Y:S01]  /*35a0*/  FMNMX.FTZ R14, R10, R15, !PT ;  /* 0x0000000f0a0e7209 */ /* 0x004fe20007810000 */
[C---:B------:R-:W-:Y:S01]  /*35b0*/  HMMA.16816.F32.BF16 R56, R4.reuse, R90, RZ ;  /* 0x0000005a0438723c */ /* 0x040fe200000418ff */
[----:B---3--:R-:W-:Y:S01]  /*35c0*/  FMNMX.FTZ R16, R3, R16, !PT ;  /* 0x0000001003107209 */ /* 0x008fe20007810000 */
[--C-:B------:R-:W-:Y:S01]  /*35d0*/  FFMA.FTZ R3, R60, c[0x0][0x23c], -R19.reuse ;  /* 0x00008f003c037a23 */ /* 0x100fe20000010813 */
[----:B------:R-:W-:Y:S01]  /*35e0*/  LOP3.LUT R9, R0, 0xff, RZ, 0xc0, !PT ;  /* 0x000000ff00097812 */ /* 0x000fe200078ec0ff */
[----:B------:R-:W2:Y:S01]  /*35f0*/  SHFL.BFLY PT, R15, R14, 0x1, 0x1f ;  /* 0x0c201f000e0f7f89 */ /* 0x000ea200000e0000 */
[----:B------:R-:W-:Y:S01]  /*3600*/  SHF.R.U32.HI R8, RZ, 0x8, R8 ;  /* 0x00000008ff087819 */ /* 0x000fe20000011608 */
[----:B------:R3:W-:Y:S01]  /*3610*/  MUFU.EX2 R153, R3 ;  /* 0x0000000300997308 */ /* 0x0007e20000000800 */
[----:B------:R-:W-:Y:S01]  /*3620*/  SHF.R.U32.HI R10, RZ, 0x18, R0 ;  /* 0x00000018ff0a7819 */ /* 0x000fe20000011600 */
[----:B------:R-:W-:Y:S01]  /*3630*/  HMMA.16816.F32.BF16 R64, R4, R98, RZ ;  /* 0x000000620440723c */ /* 0x000fe200000418ff */
[----:B------:R-:W-:Y:S01]  /*3640*/  LOP3.LUT R13, R81, R184, RZ, 0x3c, !PT ;  /* 0x000000b8510d7212 */ /* 0x000fe200078e3cff */
[----:B----4-:R-:W-:-:S04]  /*3650*/  FFMA.FTZ R11, R45, c[0x0][0x23c], -R19 ;  /* 0x00008f002d0b7a23 */ /* 0x010fc80000010813 */
[----:B------:R4:W5:Y:S01]  /*3660*/  MUFU.EX2 R168, R11 ;  /* 0x0000000b00a87308 */ /* 0x0009620000000800 */
[----:B------:R-:W-:Y:S01]  /*3670*/  IMAD.WIDE.U32 R130, R13, -0x2daee0ad, RZ ;  /* 0xd2511f530d827825 */ /* 0x000fe200078e00ff */
[----:B------:R-:W-:Y:S01]  /*3680*/  HMMA.16816.F32.BF16 R72, R4, R94, RZ ;  /* 0x0000005e0448723c */ /* 0x000fe200000418ff */
[----:B---3--:R-:W-:Y:S01]  /*3690*/  SHF.R.U32.HI R3, RZ, 0x10, R0 ;  /* 0x00000010ff037819 */ /* 0x008fe20000011600 */
[----:B------:R-:W-:-:S06]  /*36a0*/  HSET2.LE.AND R0, R12, R248, PT ;  /* 0x000000f80c007233 */ /* 0x000fcc0003803000 */
[----:B------:R-:W-:Y:S01]  /*36b0*/  HMMA.16816.F32.BF16 R60, R4, R102, RZ ;  /* 0x00000066043c723c */ /* 0x000fe200000418ff */
[----:B--2---:R-:W-:Y:S02]  /*36c0*/  FMNMX.FTZ R136, R14, R15, !PT ;  /* 0x0000000f0e887209 */ /* 0x004fe40007810000 */
[----:B----4-:R-:W-:Y:S01]  /*36d0*/  PRMT R11, R9, 0x5410, R8 ;  /* 0x00005410090b7816 */ /* 0x010fe20000000008 */
[----:B------:R-:W-:Y:S01]  /*36e0*/  FFMA.FTZ R9, R104, c[0x0][0x23c], -R19 ;  /* 0x00008f0068097a23 */ /* 0x000fe20000010813 */
[----:B------:R-:W-:Y:S01]  /*36f0*/  LOP3.LUT R8, R3, 0xff, RZ, 0xc0, !PT ;  /* 0x000000ff03087812 */ /* 0x000fe200078ec0ff */
[----:B------:R-:W-:Y:S01]  /*3700*/  LDSM.16.MT88.4 R104, [R216+0xa400] ;  /* 0x00a40000d868783b */ /* 0x000fe20000004200 */
[----:B-1----:R-:W-:Y:S01]  /*3710*/  F2FP.BF16.PACK_AB R3, R154, R169 ;  /* 0x000000a99a03723e */ /* 0x002fe200000010ff */
[----:B------:R1:W2:Y:S01]  /*3720*/  MUFU.EX2 R175, R9 ;  /* 0x0000000900af7308 */ /* 0x0002a20000000800 */
[----:B------:R-:W-:Y:S01]  /*3730*/  PRMT R12, R8, 0x5410, R10 ;  /* 0x00005410080c7816 */ /* 0x000fe2000000000a */
[--C-:B------:R-:W-:Y:S01]  /*3740*/  HSET2.LE.AND R8, R11, R248.reuse, PT ;  /* 0x000000f80b087233 */ /* 0x100fe20003803000 */
[----:B------:R-:W-:Y:S01]  /*3750*/  LOP3.LUT R10, R0, R3, RZ, 0xc0, !PT ;  /* 0x00000003000a7212 */ /* 0x000fe200078ec0ff */
[----:B------:R-:W-:Y:S01]  /*3760*/  HSET2.LE.AND R0, R17, R248, PT ;  /* 0x000000f811007233 */ /* 0x000fe20003803000 */
[----:B-----5:R-:W-:-:S02]  /*3770*/  F2FP.BF16.PACK_AB R3, R153, R168 ;  /* 0x000000a89903723e */ /* 0x020fc400000010ff */
[----:B------:R-:W-:Y:S02]  /*3780*/  FSETP.NEU.FTZ.AND P1, PT, R136, -INF , PT ;  /* 0xff8000008800780b */ /* 0x000fe40003f3d000 */
[----:B------:R-:W-:Y:S01]  /*3790*/  LOP3.LUT R11, R0, R3, RZ, 0xc0, !PT ;  /* 0x00000003000b7212 */ /* 0x000fe200078ec0ff */
[----:B------:R-:W-:Y:S01]  /*37a0*/  HSET2.LE.AND R0, R12, R248, PT ;  /* 0x000000f80c007233 */ /* 0x000fe20003803000 */
[----:B------:R-:W-:Y:S02]  /*37b0*/  LOP3.LUT R12, R131, UR14, R144, 0x96, !PT ;  /* 0x0000000e830c7c12 */ /* 0x000fe4000f8e9690 */
[----:B-1----:R-:W-:-:S03]  /*37c0*/  F2FP.BF16.PACK_AB R9, R173, R165 ;  /* 0x000000a5ad09723e */ /* 0x002fc600000010ff */
[----:B------:R-:W-:Y:S01]  /*37d0*/  IMAD.WIDE.U32 R44, R12, -0x326172a9, RZ ;  /* 0xcd9e8d570c2c7825 */ /* 0x000fe200078e00ff */
[----:B--2---:R-:W-:Y:S01]  /*37e0*/  F2FP.BF16.PACK_AB R3, R175, R166 ;  /* 0x000000a6af03723e */ /* 0x004fe200000010ff */
[----:B------:R-:W1:Y:S01]  /*37f0*/  SHFL.BFLY PT, R12, R16, 0x1, 0x1f ;  /* 0x0c201f00100c7f89 */ /* 0x000e6200000e0000 */
[----:B------:R-:W-:Y:S02]  /*3800*/  LOP3.LUT R8, R8, R9, RZ, 0xc0, !PT ;  /* 0x0000000908087212 */ /* 0x000fe400078ec0ff */
[----:B------:R-:W-:Y:S01]  /*3810*/  LOP3.LUT R9, R0, R3, RZ, 0xc0, !PT ;  /* 0x0000000300097212 */ /* 0x000fe200078ec0ff */
[----:B------:R-:W-:Y:S01]  /*3820*/  FMUL.FTZ R3, R136, c[0x0][0x23c] ;  /* 0x00008f0088037a20 */ /* 0x000fe20000410000 */
[----:B------:R-:W-:Y:S02]  /*3830*/  LOP3.LUT R0, R23, UR15, R80, 0x96, !PT ;  /* 0x0000000f17007c12 */ /* 0x000fe4000f8e9650 */
[----:B------:R-:W-:Y:S02]  /*3840*/  LOP3.LUT R6, R45, UR13, R22, 0x96, !PT ;  /* 0x0000000d2d067c12 */ /* 0x000fe4000f8e9616 */
[----:B------:R-:W-:Y:S01]  /*3850*/  FSEL R18, R3, RZ, P1 ;  /* 0x000000ff03127208 */ /* 0x000fe20000800000 */
[----:B------:R-:W-:Y:S01]  /*3860*/  IMAD.WIDE.U32 R4, R0, -0x2daee0ad, RZ ;  /* 0xd2511f5300047825 */ /* 0x000fe200078e00ff */
[----:B------:R-:W-:Y:S03]  /*3870*/  HMMA.16816.F32.BF16 R212, R8, R112, R24 ;  /* 0x0000007008d4723c */ /* 0x000fe60000041818 */
[----:B------:R-:W-:Y:S01]  /*3880*/  IMAD.WIDE.U32 R6, R6, -0x2daee0ad, RZ ;  /* 0xd2511f5306067825 */ /* 0x000fe200078e00ff */
[----:B------:R-:W-:-:S03]  /*3890*/  LOP3.LUT R3, R5, UR12, R130, 0x96, !PT ;  /* 0x0000000c05037c12 */ /* 0x000fc6000f8e9682 */
[----:B------:R-:W-:Y:S01]  /*38a0*/  FFMA.FTZ R0, R133, c[0x0][0x23c], -R18 ;  /* 0x00008f0085007a23 */ /* 0x000fe20000010812 */
[----:B------:R-:W-:Y:S01]  /*38b0*/  HMMA.16816.F32.BF16 R192, R8, R114, R48 ;  /* 0x0000007208c0723c */ /* 0x000fe20000041830 */
[----:B------:R-:W-:Y:S02]  /*38c0*/  IMAD.MOV.U32 R27, RZ, RZ, R169 ;  /* 0x000000ffff1b7224 */ /* 0x000fe400078e00a9 */
[----:B------:R2:W-:Y:S01]  /*38d0*/  MUFU.EX2 R133, R0 ;  /* 0x0000000000857308 */ /* 0x0005e20000000800 */
[----:B------:R-:W-:Y:S01]  /*38e0*/  IMAD.MOV.U32 R26, RZ, RZ, R168 ;  /* 0x000000ffff1a7224 */ /* 0x000fe200078e00a8 */
[----:B-1----:R-:W-:-:S03]  /*38f0*/  FMNMX.FTZ R135, R16, R12, !PT ;  /* 0x0000000c10877209 */ /* 0x002fc60007810000 */
[----:B------:R-:W-:Y:S01]  /*3900*/  HMMA.16816.F32.BF16 R200, R8, R116, R28 ;  /* 0x0000007408c8723c */ /* 0x000fe2000004181c */
[----:B------:R-:W-:-:S07]  /*3910*/  FSETP.NEU.FTZ.AND P1, PT, R135, -INF , PT ;  /* 0xff8000008700780b */ /* 0x000fce0003f3d000 */
[----:B------:R-:W-:Y:S01]  /*3920*/  HMMA.16816.F32.BF16 R204, R8, R104, R32 ;  /* 0x0000006808cc723c */ /* 0x000fe20000041820 */
[----:B--2---:R-:W-:Y:S01]  /*3930*/  LOP3.LUT R0, R7, UR10, R4, 0x96, !PT ;  /* 0x0000000a07007c12 */ /* 0x004fe2000f8e9604 */
[----:B------:R-:W-:-:S04]  /*3940*/  IMAD.WIDE.U32 R4, R3, -0x326172a9, RZ ;  /* 0xcd9e8d5703047825 */ /* 0x000fc800078e00ff */
[--C-:B------:R-:W-:Y:S02]  /*3950*/  FFMA.FTZ R3, R132, c[0x0][0x23c], -R18.reuse ;  /* 0x00008f0084037a23 */ /* 0x100fe40000010812 */
[C---:B------:R-:W-:Y:S01]  /*3960*/  HMMA.16816.F32.BF16 R208, R8.reuse, R120, R36 ;  /* 0x0000007808d0723c */ /* 0x040fe20000041824 */
[----:B------:R-:W-:Y:S01]  /*3970*/  IMAD.WIDE.U32 R24, R0, -0x326172a9, RZ ;  /* 0xcd9e8d5700187825 */ /* 0x000fe200078e00ff */
[----:B------:R1:W-:Y:S03]  /*3980*/  MUFU.EX2 R172, R3 ;  /* 0x0000000300ac7308 */ /* 0x0003e60000000800 */
[----:B------:R-:W-:Y:S01]  /*3990*/  FFMA.FTZ R7, R137, c[0x0][0x23c], -R18 ;  /* 0x00008f0089077a23 */ /* 0x000fe20000010812 */
[----:B------:R-:W-:Y:S01]  /*39a0*/  LOP3.LUT R0, R25, UR9, R4, 0x96, !PT ;  /* 0x0000000919007c12 */ /* 0x000fe2000f8e9604 */
[----:B------:R-:W-:Y:S01]  /*39b0*/  IMAD.MOV.U32 R39, RZ, RZ, R155 ;  /* 0x000000ffff277224 */ /* 0x000fe200078e009b */
[----:B------:R-:W-:Y:S01]  /*39c0*/  HMMA.16816.F32.BF16 R196, R8, R108, R52 ;  /* 0x0000006c08c4723c */ /* 0x000fe20000041834 */
[----:B------:R-:W-:-:S02]  /*39d0*/  IMAD.MOV.U32 R38, RZ, RZ, R154 ;  /* 0x000000ffff267224 */ /* 0x000fc400078e009a */
[----:B------:R-:W-:Y:S01]  /*39e0*/  IMAD.WIDE.U32 R22, R0, -0x2daee0ad, RZ ;  /* 0xd2511f5300167825 */ /* 0x000fe200078e00ff */
[----:B------:R-:W2:Y:S03]  /*39f0*/  MUFU.EX2 R170, R7 ;  /* 0x0000000700aa7308 */ /* 0x000ea60000000800 */
[----:B------:R-:W-:Y:S01]  /*3a00*/  FFMA.FTZ R0, R138, c[0x0][0x23c], -R18 ;  /* 0x00008f008a007a23 */ /* 0x000fe20000010812 */
[----:B------:R-:W-:Y:S01]  /*3a10*/  HMMA.16816.F32.BF16 R180, R8, R124, R68 ;  /* 0x0000007c08b4723c */ /* 0x000fe20000041844 */
[----:B------:R-:W-:Y:S01]  /*3a20*/  IMAD.MOV.U32 R37, RZ, RZ, R153 ;  /* 0x000000ffff257224 */ /* 0x000fe200078e0099 */
[----:B-1----:R-:W-:Y:S02]  /*3a30*/  LOP3.LUT R3, R5, UR11, R44, 0x96, !PT ;  /* 0x0000000b05037c12 */ /* 0x002fe4000f8e962c */
[----:B------:R1:W3:Y:S01]  /*3a40*/  MUFU.EX2 R252, R0 ;  /* 0x0000000000fc7308 */ /* 0x0002e20000000800 */
[----:B------:R-:W-:-:S02]  /*3a50*/  IMAD.MOV.U32 R36, RZ, RZ, R152 ;  /* 0x000000ffff247224 */ /* 0x000fc400078e0098 */
[----:B------:R-:W-:Y:S01]  /*3a60*/  IMAD.MOV.U32 R137, RZ, RZ, R143 ;  /* 0x000000ffff897224 */ /* 0x000fe200078e008f */
[----:B------:R-:W-:Y:S01]  /*3a70*/  HMMA.16816.F32.BF16 R188, R8, R122, R40 ;  /* 0x0000007a08bc723c */ /* 0x000fe20000041828 */
[----:B------:R-:W-:-:S04]  /*3a80*/  IMAD.WIDE.U32 R4, R3, -0x2daee0ad, RZ ;  /* 0xd2511f5303047825 */ /* 0x000fc800078e00ff */
[----:B------:R-:W-:Y:S02]  /*3a90*/  FMUL.FTZ R3, R135, c[0x0][0x23c] ;  /* 0x00008f0087037a20 */ /* 0x000fe40000410000 */
[----:B--2---:R-:W-:Y:S01]  /*3aa0*/  IMAD.MOV.U32 R50, RZ, RZ, R170 ;  /* 0x000000ffff327224 */ /* 0x004fe200078e00aa */
[C---:B------:R-:W-:Y:S01]  /*3ab0*/  HMMA.16816.F32.BF16 R176, R8.reuse, R106, R56 ;  /* 0x0000006a08b0723c */ /* 0x040fe20000041838 */
[----:B------:R-:W-:Y:S01]  /*3ac0*/  IMAD.MOV.U32 R51, RZ, RZ, R36 ;  /* 0x000000ffff337224 */ /* 0x000fe200078e0024 */
[----:B------:R-:W-:Y:S01]  /*3ad0*/  FSEL R17, R3, RZ, P1 ;  /* 0x000000ff03117208 */ /* 0x000fe20000800000 */
[----:B------:R-:W-:Y:S01]  /*3ae0*/  IMAD.MOV.U32 R49, RZ, RZ, R39 ;  /* 0x000000ffff317224 */ /* 0x000fe200078e0027 */
[----:B------:R-:W-:Y:S02]  /*3af0*/  LOP3.LUT R3, R23, UR6, R4, 0x96, !PT ;  /* 0x0000000617037c12 */ /* 0x000fe4000f8e9604 */
[----:B-1----:R-:W-:Y:S01]  /*3b00*/  LOP3.LUT R0, R5, UR8, R6, 0x96, !PT ;  /* 0x0000000805007c12 */ /* 0x002fe2000f8e9606 */
[--C-:B------:R-:W-:Y:S01]  /*3b10*/  FFMA.FTZ R4, R141, c[0x0][0x23c], -R17.reuse ;  /* 0x00008f008d047a23 */ /* 0x100fe20000010811 */
[----:B------:R-:W-:Y:S01]  /*3b20*/  HMMA.16816.F32.BF16 R168, R8, R118, R64 ;  /* 0x0000007608a8723c */ /* 0x000fe20000041840 */
[----:B------:R-:W-:-:S02]  /*3b30*/  FFMA.FTZ R6, R140, c[0x0][0x23c], -R17 ;  /* 0x00008f008c067a23 */ /* 0x000fc40000010811 */
[----:B------:R1:W-:Y:S01]  /*3b40*/  MUFU.EX2 R138, R4 ;  /* 0x00000004008a7308 */ /* 0x0003e20000000800 */
[----:B------:R-:W-:-:S04]  /*3b50*/  IMAD.WIDE.U32 R14, R0, -0x326172a9, RZ ;  /* 0xcd9e8d57000e7825 */ /* 0x000fc800078e00ff */
[----:B------:R-:W-:Y:S03]  /*3b60*/  HMMA.16816.F32.BF16 R152, R8, R110, R72 ;  /* 0x0000006e0898723c */ /* 0x000fe60000041848 */
[----:B------:R2:W-:Y:S01]  /*3b70*/  MUFU.EX2 R48, R6 ;  /* 0x0000000600307308 */ /* 0x0005e20000000800 */
[----:B-1----:R-:W-:-:S05]  /*3b80*/  IMAD.WIDE.U32 R4, R3, -0x326172a9, RZ ;  /* 0xcd9e8d5703047825 */ /* 0x002fca00078e00ff */
[C---:B------:R-:W-:Y:S02]  /*3b90*/  LOP3.LUT R3, R4.reuse, 0xffff, RZ, 0xc0, !PT ;  /* 0x0000ffff04037812 */ /* 0x040fe400078ec0ff */
[----:B------:R-:W-:Y:S01]  /*3ba0*/  LOP3.LUT R0, R5, UR17, R14, 0x96, !PT ;  /* 0x0000001105007c12 */ /* 0x000fe2000f8e960e */
[----:B--2---:R-:W-:Y:S01]  /*3bb0*/  FFMA.FTZ R6, R139, c[0x0][0x23c], -R17 ;  /* 0x00008f008b067a23 */ /* 0x004fe20000010811 */
[----:B------:R-:W-:Y:S02]  /*3bc0*/  LOP3.LUT R7, R4, 0xff, RZ, 0xc0, !PT ;  /* 0x000000ff04077812 */ /* 0x000fe400078ec0ff */
[----:B------:R-:W-:Y:S01]  /*3bd0*/  SHF.R.U32.HI R5, RZ, 0x8, R3 ;  /* 0x00000008ff057819 */ /* 0x000fe20000011603 */
[----:B------:R1:W2:Y:S01]  /*3be0*/  MUFU.EX2 R28, R6 ;  /* 0x00000006001c7308 */ /* 0x0002a20000000800 */
[--C-:B------:R-:W-:Y:S02]  /*3bf0*/  SHF.R.U32.HI R3, RZ, 0x10, R4.reuse ;  /* 0x00000010ff037819 */ /* 0x100fe40000011604 */
[----:B------:R-:W-:Y:S01]  /*3c00*/  PRMT R7, R7, 0x5410, R5 ;  /* 0x0000541007077816 */ /* 0x000fe20000000005 */
[----:B------:R-:W-:Y:S01]  /*3c10*/  FFMA.FTZ R5, R142, c[0x0][0x23c], -R17 ;  /* 0x00008f008e057a23 */ /* 0x000fe20000010811 */
[----:B------:R-:W-:Y:S01]  /*3c20*/  LOP3.LUT R12, R3, 0xff, RZ, 0xc0, !PT ;  /* 0x000000ff030c7812 */ /* 0x000fe200078ec0ff */
[----:B------:R-:W-:Y:S01]  /*3c30*/  HMMA.16816.F32.BF16 R140, R8, R126, R60 ;  /* 0x0000007e088c723c */ /* 0x000fe2000004183c */
[----:B------:R-:W-:Y:S01]  /*3c40*/  SHF.R.U32.HI R16, RZ, 0x18, R4 ;  /* 0x00000018ff107819 */ /* 0x000fe20000011604 */
[----:B------:R4:W5:Y:S01]  /*3c50*/  MUFU.EX2 R132, R5 ;  /* 0x0000000500847308 */ /* 0x0009620000000800 */
[----:B------:R-:W-:-:S02]  /*3c60*/  LOP3.LUT R3, R0, 0xffff, RZ, 0xc0, !PT ;  /* 0x0000ffff00037812 */ /* 0x000fc400078ec0ff */
[--C-:B------:R-:W-:Y:S02]  /*3c70*/  SHF.R.U32.HI R4, RZ, 0x10, R0.reuse ;  /* 0x00000010ff047819 */ /* 0x100fe40000011600 */
[----:B------:R-:W-:Y:S02]  /*3c80*/  LOP3.LUT R14, R0, 0xff, RZ, 0xc0, !PT ;  /* 0x000000ff000e7812 */ /* 0x000fe400078ec0ff */
[----:B------:R-:W-:Y:S01]  /*3c90*/  SHF.R.U32.HI R13, RZ, 0x18, R0 ;  /* 0x00000018ff0d7819 */ /* 0x000fe20000011600 */
[----:B------:R-:W-:Y:S01]  /*3ca0*/  HSET2.LE.AND R0, R7, R248, PT ;  /* 0x000000f807007233 */ /* 0x000fe20003803000 */
[----:B-1----:R-:W-:Y:S02]  /*3cb0*/  SHF.R.U32.HI R6, RZ, 0x8, R3 ;  /* 0x00000008ff067819 */ /* 0x002fe40000011603 */
[----:B------:R-:W-:Y:S02]  /*3cc0*/  LOP3.LUT R4, R4, 0xff, RZ, 0xc0, !PT ;  /* 0x000000ff04047812 */ /* 0x000fe400078ec0ff */
[----:B---3--:R-:W-:-:S02]  /*3cd0*/  F2FP.BF16.PACK_AB R3, R252, R50 ;  /* 0x00000032fc03723e */ /* 0x008fc400000010ff */
[----:B------:R-:W-:Y:S02]  /*3ce0*/  PRMT R7, R14, 0x5410, R6 ;  /* 0x000054100e077816 */ /* 0x000fe40000000006 */
[----:B----4-:R-:W-:Y:S01]  /*3cf0*/  PRMT R5, R12, 0x5410, R16 ;  /* 0x000054100c057816 */ /* 0x010fe20000000010 */
[----:B--2---:R-:W-:Y:S01]  /*3d00*/  IMAD.MOV.U32 R16, RZ, RZ, R28 ;  /* 0x000000ffff107224 */ /* 0x004fe200078e001c */
[----:B------:R-:W-:Y:S01]  /*3d10*/  PRMT R12, R4, 0x5410, R13 ;  /* 0x00005410040c7816 */ /* 0x000fe2000000000d */
[--C-:B------:R-:W-:Y:S01]  /*3d20*/  HSET2.LE.AND R4, R7, R248.reuse, PT ;  /* 0x000000f807047233 */ /* 0x100fe20003803000 */
[----:B------:R-:W-:Y:S01]  /*3d30*/  LOP3.LUT R6, R0, R3, RZ, 0xc0, !PT ;  /* 0x0000000300067212 */ /* 0x000fe200078ec0ff */
[--C-:B------:R-:W-:Y:S01]  /*3d40*/  HSET2.LE.AND R0, R5, R248.reuse, PT ;  /* 0x000000f805007233 */ /* 0x100fe20003803000 */
[----:B------:R-:W-:Y:S01]  /*3d50*/  F2FP.BF16.PACK_AB R5, R172, R133 ;  /* 0x00000085ac05723e */ /* 0x000fe200000010ff */
[----:B------:R-:W-:Y:S01]  /*3d60*/  HSET2.LE.AND R12, R12, R248, PT ;  /* 0x000000f80c0c7233 */ /* 0x000fe20003803000 */
[----:B------:R-:W-:Y:S01]  /*3d70*/  F2FP.BF16.PACK_AB R3, R16, R48 ;  /* 0x000000301003723e */ /* 0x000fe200000010ff */
[----:B------:R-:W-:Y:S01]  /*3d80*/  IMAD.MOV.U32 R83, RZ, RZ, R16 ;  /* 0x000000ffff537224 */ /* 0x000fe200078e0010 */
[----:B-----5:R-:W-:-:S02]  /*3d90*/  F2FP.BF16.PACK_AB R13, R132, R138 ;  /* 0x0000008a840d723e */ /* 0x020fc400000010ff */
[----:B------:R-:W-:Y:S02]  /*3da0*/  LOP3.LUT R4, R4, R5, RZ, 0xc0, !PT ;  /* 0x0000000504047212 */ /* 0x000fe400078ec0ff */
[----:B------:R-:W-:Y:S01]  /*3db0*/  LOP3.LUT R7, R0, R3, RZ, 0xc0, !PT ;  /* 0x0000000300077212 */ /* 0x000fe200078ec0ff */
[----:B------:R-:W-:Y:S01]  /*3dc0*/  FFMA.FTZ R0, R151, c[0x0][0x23c], -R18 ;  /* 0x00008f0097007a23 */ /* 0x000fe20000010812 */
[----:B------:R-:W-:Y:S02]  /*3dd0*/  LOP3.LUT R5, R12, R13, RZ, 0xc0, !PT ;  /* 0x0000000d0c057212 */ /* 0x000fe400078ec0ff */
[----:B------:R-:W-:-:S05]  /*3de0*/  LOP3.LUT R3, R15, UR7, R24, 0x96, !PT ;  /* 0x000000070f037c12 */ /* 0x000fca000f8e9618 */
[C---:B------:R-:W-:Y:S07]  /*3df0*/  HMMA.16816.F32.BF16 R32, R4.reuse, R76, RZ ;  /* 0x0000004c0420723c */ /* 0x040fee00000418ff */
[----:B------:R-:W-:Y:S01]  /*3e00*/  IMAD.MOV.U32 R77, RZ, RZ, R172 ;  /* 0x000000ffff4d7224 */ /* 0x000fe200078e00ac */
[----:B------:R-:W-:Y:S01]  /*3e10*/  HMMA.16816.F32.BF16 R52, R4, R78, RZ ;  /* 0x0000004e0434723c */ /* 0x000fe200000418ff */
[----:B------:R1:W-:Y:S01]  /*3e20*/  MUFU.EX2 R172, R0 ;  /* 0x0000000000ac7308 */ /* 0x0003e20000000800 */
[----:B------:R-:W-:-:S05]  /*3e30*/  IMAD.MOV.U32 R76, RZ, RZ, R27 ;  /* 0x000000ffff4c7224 */ /* 0x000fca00078e001b */
[----:B------:R-:W-:Y:S01]  /*3e40*/  IMAD.MOV.U32 R78, RZ, RZ, R38 ;  /* 0x000000ffff4e7224 */ /* 0x000fe200078e0026 */
[----:B------:R-:W-:Y:S01]  /*3e50*/  HMMA.16816.F32.BF16 R28, R4, R84, RZ ;  /* 0x00000054041c723c */ /* 0x000fe200000418ff */
[----:B------:R-:W-:-:S06]  /*3e60*/  IMAD.MOV.U32 R79, RZ, RZ, R26 ;  /* 0x000000ffff4f7224 */ /* 0x000fcc00078e001a */
[----:B------:R-:W-:Y:S01]  /*3e70*/  IMAD.MOV.U32 R84, RZ, RZ, R37 ;  /* 0x000000ffff547224 */ /* 0x000fe200078e0025 */
[C---:B------:R-:W-:Y:S01]  /*3e80*/  HMMA.16816.F32.BF16 R56, R4.reuse, R86, RZ ;  /* 0x000000560438723c */ /* 0x040fe200000418ff */
[----:B-1----:R-:W-:Y:S02]  /*3e90*/  FFMA.FTZ R0, R149, c[0x0][0x23c], -R18 ;  /* 0x00008f0095007a23 */ /* 0x002fe40000010812 */
[----:B------:R-:W-:Y:S02]  /*3ea0*/  IMAD.MOV.U32 R85, RZ, RZ, R133 ;  /* 0x000000ffff557224 */ /* 0x000fe400078e0085 */
[----:B------:R1:W-:Y:S01]  /*3eb0*/  MUFU.EX2 R139, R0 ;  /* 0x00000000008b7308 */ /* 0x0003e20000000800 */
[----:B------:R-:W-:Y:S02]  /*3ec0*/  IMAD.MOV.U32 R151, RZ, RZ, R84 ;  /* 0x000000ffff977224 */ /* 0x000fe400078e0054 */
[----:B------:R-:W-:Y:S01]  /*3ed0*/  HMMA.16816.F32.BF16 R36, R4, R88, RZ ;  /* 0x000000580424723c */ /* 0x000fe200000418ff */
[----:B------:R-:W-:-:S06]  /*3ee0*/  IMAD.MOV.U32 R149, RZ, RZ, R85 ;  /* 0x000000ffff957224 */ /* 0x000fcc00078e0055 */
[----:B------:R-:W-:Y:S01]  /*3ef0*/  IMAD.MOV.U32 R89, RZ, RZ, R166 ;  /* 0x000000ffff597224 */ /* 0x000fe200078e00a6 */
[----:B------:R-:W-:Y:S01]  /*3f00*/  HMMA.16816.F32.BF16 R60, R4, R90, RZ ;  /* 0x0000005a043c723c */ /* 0x000fe200000418ff */
[----:B-1----:R-:W-:Y:S02]  /*3f10*/  FFMA.FTZ R0, R147, c[0x0][0x23c], -R18 ;  /* 0x00008f0093007a23 */ /* 0x002fe40000010812 */
[----:B------:R-:W-:-:S05]  /*3f20*/  IMAD.MOV.U32 R147, RZ, RZ, R167 ;  /* 0x000000ffff937224 */ /* 0x000fca00078e00a7 */
[----:B------:R-:W-:Y:S01]  /*3f30*/  HMMA.16816.F32.BF16 R40, R4, R96, RZ ;  /* 0x000000600428723c */ /* 0x000fe200000418ff */
[----:B------:R1:W-:Y:S01]  /*3f40*/  MUFU.EX2 R133, R0 ;  /* 0x0000000000857308 */ /* 0x0003e20000000800 */
[----:B------:R-:W-:Y:S02]  /*3f50*/  IMAD.MOV.U32 R91, RZ, RZ, R165 ;  /* 0x000000ffff5b7224 */ /* 0x000fe400078e00a5 */
[----:B------:R-:W-:-:S04]  /*3f60*/  IMAD.MOV.U32 R90, RZ, RZ, R164 ;  /* 0x000000ffff5a7224 */ /* 0x000fc800078e00a4 */
[C---:B------:R-:W-:Y:S08]  /*3f70*/  HMMA.16816.F32.BF16 R64, R4.reuse, R98, RZ ;  /* 0x000000620440723c */ /* 0x040ff000000418ff */
[C---:B------:R-:W-:Y:S08]  /*3f80*/  HMMA.16816.F32.BF16 R12, R4.reuse, R92, RZ ;  /* 0x0000005c040c723c */ /* 0x040ff000000418ff */
[C---:B------:R-:W-:Y:S08]  /*3f90*/  HMMA.16816.F32.BF16 R68, R4.reuse, R94, RZ ;  /* 0x0000005e0444723c */ /* 0x040ff000000418ff */
[C---:B------:R-:W-:Y:S08]  /*3fa0*/  HMMA.16816.F32.BF16 R24, R4.reuse, R100, RZ ;  /* 0x000000640418723c */ /* 0x040ff000000418ff */
[----:B------:R-:W-:Y:S07]  /*3fb0*/  HMMA.16816.F32.BF16 R72, R4, R102, RZ ;  /* 0x000000660448723c */ /* 0x000fee00000418ff */
[----:B------:R-:W-:-:S04]  /*3fc0*/  IMAD.WIDE.U32 R4, R3, -0x2daee0ad, RZ ;  /* 0xd2511f5303047825 */ /* 0x000fc800078e00ff */
[----:B------:R-:W-:Y:S01]  /*3fd0*/  FFMA.FTZ R6, R146, c[0x0][0x23c], -R18 ;  /* 0x00008f0092067a23 */ /* 0x000fe20000010812 */
[----:B-1----:R-:W-:Y:S01]  /*3fe0*/  LOP3.LUT R0, R5, UR16, R22, 0x96, !PT ;  /* 0x0000001005007c12 */ /* 0x002fe2000f8e9616 */
[----:B------:R-:W-:Y:S01]  /*3ff0*/  IMAD.MOV.U32 R146, RZ, RZ, R51 ;  /* 0x000000ffff927224 */ /* 0x000fe200078e0033 */
[C---:B------:R-:W-:Y:S01]  /*4000*/  LOP3.LUT R3, R4.reuse, 0xffff, RZ, 0xc0, !PT ;  /* 0x0000ffff04037812 */ /* 0x040fe200078ec0ff */
[----:B------:R1:W2:Y:S01]  /*4010*/  MUFU.EX2 R9, R6 ;  /* 0x0000000600097308 */ /* 0x0002a20000000800 */
[----:B------:R-:W-:Y:S02]  /*4020*/  LOP3.LUT R8, R4, 0xff, RZ, 0xc0, !PT ;  /* 0x000000ff04087812 */ /* 0x000fe400078ec0ff */
[--C-:B------:R-:W-:Y:S02]  /*4030*/  SHF.R.U32.HI R7, RZ, 0x10, R4.reuse ;  /* 0x00000010ff077819 */ /* 0x100fe40000011604 */
[----:B------:R-:W-:Y:S01]  /*4040*/  SHF.R.U32.HI R5, RZ, 0x18, R4 ;  /* 0x00000018ff057819 */ /* 0x000fe20000011604 */
[----:B------:R-:W-:Y:S01]  /*4050*/  FFMA.FTZ R4, R150, c[0x0][0x23c], -R17 ;  /* 0x00008f0096047a23 */ /* 0x000fe20000010811 */
[----:B------:R-:W-:Y:S01]  /*4060*/  SHF.R.U32.HI R3, RZ, 0x8, R3 ;  /* 0x00000008ff037819 */ /* 0x000fe20000011603 */
[----:B------:R-:W-:-:S02]  /*4070*/  IMAD.MOV.U32 R150, RZ, RZ, R137 ;  /* 0x000000ffff967224 */ /* 0x000fc400078e0089 */
[----:B------:R3:W-:Y:S01]  /*4080*/  MUFU.EX2 R11, R4 ;  /* 0x00000004000b7308 */ /* 0x0007e20000000800 */
[----:B------:R-:W-:Y:S02]  /*4090*/  PRMT R10, R8, 0x5410, R3 ;  /* 0x00005410080a7816 */ /* 0x000fe40000000003 */
[----:B------:R-:W-:Y:S02]  /*40a0*/  LOP3.LUT R3, R7, 0xff, RZ, 0xc0, !PT ;  /* 0x000000ff07037812 */ /* 0x000fe400078ec0ff */
[----:B------:R-:W-:Y:S02]  /*40b0*/  LOP3.LUT R7, R0, 0xff, RZ, 0xc0, !PT ;  /* 0x000000ff00077812 */ /* 0x000fe400078ec0ff */
[----:B-1----:R-:W-:Y:S01]  /*40c0*/  SHF.R.U32.HI R6, RZ, 0x18, R0 ;  /* 0x00000018ff067819 */ /* 0x002fe20000011600 */
[----:B---3--:R-:W-:Y:S02]  /*40d0*/  FFMA.FTZ R4, R148, c[0x0][0x23c], -R17 ;  /* 0x00008f0094047a23 */ /* 0x008fe40000010811 */
[----:B--2---:R-:W-:Y:S01]  /*40e0*/  IMAD.MOV.U32 R148, RZ, RZ, R9 ;  /* 0x000000ffff947224 */ /* 0x004fe200078e0009 */
[----:B------:R-:W-:Y:S01]  /*40f0*/  PRMT R9, R3, 0x5410, R5 ;  /* 0x0000541003097816 */ /* 0x000fe20000000005 */
[----:B------:R1:W2:Y:S01]  /*4100*/  MUFU.EX2 R8, R4 ;  /* 0x0000000400087308 */ /* 0x0002a20000000800 */
[----:B------:R-:W-:-:S04]  /*4110*/  LOP3.LUT R3, R0, 0xffff, RZ, 0xc0, !PT ;  /* 0x0000ffff00037812 */ /* 0x000fc800078ec0ff */
[----:B------:R-:W-:Y:S01]  /*4120*/  SHF.R.U32.HI R5, RZ, 0x8, R3 ;  /* 0x00000008ff057819 */ /* 0x000fe20000011603 */
[----:B------:R-:W-:-:S04]  /*4130*/  FFMA.FTZ R3, R157, c[0x0][0x23c], -R17 ;  /* 0x00008f009d037a23 */ /* 0x000fc80000010811 */
[----:B------:R3:W-:Y:S01]  /*4140*/  MUFU.EX2 R137, R3 ;  /* 0x0000000300897308 */ /* 0x0007e20000000800 */
[----:B-1----:R-:W-:Y:S01]  /*4150*/  SHF.R.U32.HI R4, RZ, 0x10, R0 ;  /* 0x00000010ff047819 */ /* 0x002fe20000011600 */
[----:B--2---:R-:W-:Y:S01]  /*4160*/  IMAD.MOV.U32 R157, RZ, RZ, R8 ;  /* 0x000000ffff9d7224 */ /* 0x004fe200078e0008 */
[----:B------:R-:W-:Y:S02]  /*4170*/  PRMT R8, R7, 0x5410, R5 ;  /* 0x0000541007087816 */ /* 0x000fe40000000005 */
[----:B------:R-:W-:Y:S01]  /*4180*/  LOP3.LUT R0, R4, 0xff, RZ, 0xc0, !PT ;  /* 0x000000ff04007812 */ /* 0x000fe200078ec0ff */
[----:B------:R-:W-:Y:S02]  /*4190*/  FFMA.FTZ R4, R156, c[0x0][0x23c], -R17 ;  /* 0x00008f009c047a23 */ /* 0x000fe40000010811 */
[----:B------:R-:W-:Y:S01]  /*41a0*/  IMAD.MOV.U32 R156, RZ, RZ, R11 ;  /* 0x000000ffff9c7224 */ /* 0x000fe200078e000b */
[----:B------:R-:W-:Y:S01]  /*41b0*/  PRMT R5, R0, 0x5410, R6 ;  /* 0x0000541000057816 */ /* 0x000fe20000000006 */
[--C-:B------:R-:W-:Y:S01]  /*41c0*/  HSET2.LE.AND R0, R10, R248.reuse, PT ;  /* 0x000000f80a007233 */ /* 0x100fe20003803000 */
[----:B---3--:R-:W-:Y:S01]  /*41d0*/  F2FP.BF16.PACK_AB R3, R148, R133 ;  /* 0x000000859403723e */ /* 0x008fe200000010ff */
[----:B------:R1:W2:Y:S03]  /*41e0*/  MUFU.EX2 R88, R4 ;  /* 0x0000000400587308 */ /* 0x0002a60000000800 */
[----:B------:R-:W-:Y:S01]  /*41f0*/  LOP3.LUT R6, R0, R3, RZ, 0xc0, !PT ;  /* 0x0000000300067212 */ /* 0x000fe200078ec0ff */
[----:B------:R-:W-:Y:S01]  /*4200*/  HSET2.LE.AND R0, R9, R248, PT ;  /* 0x000000f809007233 */ /* 0x000fe20003803000 */
[----:B------:R-:W-:-:S04]  /*4210*/  F2FP.BF16.PACK_AB R3, R157, R156 ;  /* 0x0000009c9d03723e */ /* 0x000fc800000010ff */
[----:B------:R-:W-:Y:S01]  /*4220*/  LOP3.LUT R7, R0, R3, RZ, 0xc0, !PT ;  /* 0x0000000300077212 */ /* 0x000fe200078ec0ff */
[----:B------:R-:W-:Y:S01]  /*4230*/  HSET2.LE.AND R0, R8, R248, PT ;  /* 0x000000f808007233 */ /* 0x000fe20003803000 */
[----:B------:R-:W-:-:S04]  /*4240*/  F2FP.BF16.PACK_AB R3, R139, R172 ;  /* 0x000000ac8b03723e */ /* 0x000fc800000010ff */
[----:B-1----:R-:W-:Y:S01]  /*4250*/  LOP3.LUT R4, R0, R3, RZ, 0xc0, !PT ;  /* 0x0000000300047212 */ /* 0x002fe200078ec0ff */
[----:B------:R-:W-:Y:S01]  /*4260*/  HSET2.LE.AND R0, R5, R248, PT ;  /* 0x000000f805007233 */ /* 0x000fe20003803000 */
[----:B--2---:R-:W-:Y:S01]  /*4270*/  F2FP.BF16.PACK_AB R3, R88, R137 ;  /* 0x000000895803723e */ /* 0x004fe200000010ff */
[----:B------:R-:W-:-:S03]  /*4280*/  IMAD.MOV.U32 R129, RZ, RZ, R88 ;  /* 0x000000ffff817224 */ /* 0x000fc600078e0058 */
[----:B------:R-:W-:Y:S02]  /*4290*/  LOP3.LUT R5, R0, R3, RZ, 0xc0, !PT ;  /* 0x0000000300057212 */ /* 0x000fe400078ec0ff */
[----:B------:R-:W-:Y:S01]  /*42a0*/  IADD3 R0, R21, 0x1, RZ ;  /* 0x0000000115007810 */ /* 0x000fe20007ffe0ff */
[----:B------:R-:W-:Y:S02]  /*42b0*/  IMAD.MOV.U32 R21, RZ, RZ, R151 ;  /* 0x000000ffff157224 */ /* 0x000fe400078e0097 */
[----:B------:R-:W-:Y:S01]  /*42c0*/  IMAD.MOV.U32 R151, RZ, RZ, R77 ;  /* 0x000000ffff977224 */ /* 0x000fe200078e004d */
[----:B------:R-:W-:Y:S01]  /*42d0*/  LOP3.LUT R0, R145, UR23, R0, 0x96, !PT ;  /* 0x0000001791007c12 */ /* 0x000fe2000f8e9600 */
[----:B------:R-:W-:Y:S01]  /*42e0*/  HMMA.16816.F32.BF16 R84, R4, R112, R32 ;  /* 0x000000700454723c */ /* 0x000fe20000041820 */
[----:B------:R-:W-:-:S03]  /*42f0*/  IMAD.MOV.U32 R77, RZ, RZ, R250 ;  /* 0x000000ffff4d7224 */ /* 0x000fc600078e00fa */
[----:B------:R-:W-:-:S04]  /*4300*/  IMAD.WIDE.U32 R22, R0, -0x326172a9, RZ ;  /* 0xcd9e8d5700167825 */ /* 0x000fc800078e00ff */
[----:B------:R-:W-:Y:S01]  /*4310*/  IMAD.MOV.U32 R35, RZ, RZ, R132 ;  /* 0x000000ffff237224 */ /* 0x000fe200078e0084 */
[----:B------:R-:W-:Y:S01]  /*4320*/  LOP3.LUT R0, R23, UR15, R82, 0x96, !PT ;  /* 0x0000000f17007c12 */ /* 0x000fe2000f8e9652 */
[----:B------:R-:W-:Y:S01]  /*4330*/  IMAD.MOV.U32 R34, RZ, RZ, R175 ;  /* 0x000000ffff227224 */ /* 0x000fe200078e00af */
[----:B------:R-:W-:Y:S01]  /*4340*/  LOP3.LUT R3, R47, UR13, R22, 0x96, !PT ;  /* 0x0000000d2f037c12 */ /* 0x000fe2000f8e9616 */
[----:B------:R-:W-:Y:S01]  /*4350*/  IMAD.MOV.U32 R132, RZ, RZ, R174 ;  /* 0x000000ffff847224 */ /* 0x000fe200078e00ae */
[----:B------:R-:W-:Y:S01]  /*4360*/  HMMA.16816.F32.BF16 R92, R4, R104, R36 ;  /* 0x00000068045c723c */ /* 0x000fe20000041824 */
[----:B------:R-:W-:Y:S01]  /*4370*/  IMAD.WIDE.U32 R10, R0, -0x2daee0ad, RZ ;  /* 0xd2511f53000a7825 */ /* 0x000fe200078e00ff */
[----:B------:R-:W-:Y:S03]  /*4380*/  LDSM.16.MT88.4 R36, [R218+0xa800] ;  /* 0x00a80000da24783b */ /* 0x000fe60000004200 */
[----:B------:R-:W-:Y:S01]  /*4390*/  IMAD.WIDE.U32 R8, R3, -0x2daee0ad, RZ ;  /* 0xd2511f5303087825 */ /* 0x000fe200078e00ff */
[----:B------:R-:W-:-:S02]  /*43a0*/  LOP3.LUT R3, R11, UR12, R128, 0x96, !PT ;  /* 0x0000000c0b037c12 */ /* 0x000fc4000f8e9680 */
[----:B------:R-:W-:Y:S01]  /*43b0*/  HMMA.16816.F32.BF16 R96, R4, R108, R12 ;  /* 0x0000006c0460723c */ /* 0x000fe2000004180c */
[----:B------:R-:W-:Y:S01]  /*43c0*/  IMAD.MOV.U32 R33, RZ, RZ, R173 ;  /* 0x000000ffff217224 */ /* 0x000fe200078e00ad */
[----:B------:R-:W-:Y:S01]  /*43d0*/  LOP3.LUT R0, R9, UR10, R10, 0x96, !PT ;  /* 0x0000000a09007c12 */ /* 0x000fe2000f8e960a */
[----:B------:R-:W-:Y:S02]  /*43e0*/  IMAD.MOV.U32 R32, RZ, RZ, R172 ;  /* 0x000000ffff207224 */ /* 0x000fe400078e00ac */
[----:B------:R-:W-:-:S03]  /*43f0*/  IMAD.WIDE.U32 R10, R3, -0x326172a9, RZ ;  /* 0xcd9e8d57030a7825 */ /* 0x000fc600078e00ff */
[C---:B------:R-:W-:Y:S01]  /*4400*/  HMMA.16816.F32.BF16 R172, R4.reuse, R120, R28 ;  /* 0x0000007804ac723c */ /* 0x040fe2000004181c */
[----:B------:R-:W-:Y:S02]  /*4410*/  IMAD.MOV.U32 R105, RZ, RZ, R149 ;  /* 0x000000ffff697224 */ /* 0x000fe400078e0095 */
[----:B------:R-:W-:Y:S02]  /*4420*/  IMAD.MOV.U32 R149, RZ, RZ, R76 ;  /* 0x000000ffff957224 */ /* 0x000fe400078e004c */
[----:B------:R-:W-:Y:S02]  /*4430*/  IMAD.MOV.U32 R104, RZ, RZ, R150 ;  /* 0x000000ffff687224 */ /* 0x000fe400078e0096 */
[----:B------:R-:W-:Y:S01]  /*4440*/  IMAD.MOV.U32 R29, RZ, RZ, R50 ;  /* 0x000000ffff1d7224 */ /* 0x000fe200078e0032 */
[----:B------:R-:W-:Y:S01]  /*4450*/  HMMA.16816.F32.BF16 R100, R4, R116, R40 ;  /* 0x000000740464723c */ /* 0x000fe20000041828 */
[----:B------:R-:W-:Y:S01]  /*4460*/  IMAD.WIDE.U32 R50, R0, -0x326172a9, RZ ;  /* 0xcd9e8d5700327825 */ /* 0x000fe200078e00ff */
[----:B------:R-:W-:-:S03]  /*4470*/  LOP3.LUT R0, R11, UR11, R46, 0x96, !PT ;  /* 0x0000000b0b007c12 */ /* 0x000fc6000f8e962e */
[----:B------:R-:W-:Y:S01]  /*4480*/  IMAD.MOV.U32 R31, RZ, RZ, R49 ;  /* 0x000000ffff1f7224 */ /* 0x000fe200078e0031 */
[----:B------:R-:W-:Y:S01]  /*4490*/  LOP3.LUT R3, R51, UR9, R10, 0x96, !PT ;  /* 0x0000000933037c12 */ /* 0x000fe2000f8e960a */
[----:B------:R-:W-:Y:S01]  /*44a0*/  IMAD.MOV.U32 R30, RZ, RZ, R48 ;  /* 0x000000ffff1e7224 */ /* 0x000fe200078e0030 */
[----:B------:R-:W-:Y:S01]  /*44b0*/  HMMA.16816.F32.BF16 R60, R4, R106, R60 ;  /* 0x0000006a043c723c */ /* 0x000fe2000004183c */
[----:B------:R-:W-:-:S04]  /*44c0*/  IMAD.WIDE.U32 R10, R0, -0x2daee0ad, RZ ;  /* 0xd2511f53000a7825 */ /* 0x000fc800078e00ff */
[----:B------:R-:W-:Y:S02]  /*44d0*/  FFMA.FTZ R0, R159, c[0x0][0x23c], -R20 ;  /* 0x00008f009f007a23 */ /* 0x000fe40000010814 */
[----:B------:R-:W-:Y:S01]  /*44e0*/  IMAD.WIDE.U32 R48, R3, -0x2daee0ad, RZ ;  /* 0xd2511f5303307825 */ /* 0x000fe200078e00ff */
[----:B------:R-:W-:Y:S01]  /*44f0*/  LOP3.LUT R3, R11, UR8, R8, 0x96, !PT ;  /* 0x000000080b037c12 */ /* 0x000fe2000f8e9608 */
[----:B------:R1:W2:Y:S01]  /*4500*/  MUFU.EX2 R28, R0 ;  /* 0x00000000001c7308 */ /* 0x0002a20000000800 */
[----:B------:R-:W-:Y:S01]  /*4510*/  HMMA.16816.F32.BF16 R164, R4, R124, R24 ;  /* 0x0000007c04a4723c */ /* 0x000fe20000041818 */
[----:B------:R-:W-:Y:S01]  /*4520*/  FFMA.FTZ R8, R160, c[0x0][0x23c], -R20 ;  /* 0x00008f00a0087a23 */ /* 0x000fe20000010814 */
[----:B------:R-:W-:Y:S01]  /*4530*/  LDSM.16.MT88.4 R24, [R218+0x9800] ;  /* 0x00980000da18783b */ /* 0x000fe20000004200 */
[----:B------:R-:W-:-:S04]  /*4540*/  IMAD.WIDE.U32 R46, R3, -0x326172a9, RZ ;  /* 0xcd9e8d57032e7825 */ /* 0x000fc800078e00ff */
[----:B------:R3:W-:Y:S01]  /*4550*/  MUFU.EX2 R76, R8 ;  /* 0x00000008004c7308 */ /* 0x0007e20000000800 */
[----:B------:R-:W-:Y:S01]  /*4560*/  FFMA.FTZ R3, R158, c[0x0][0x23c], -R20 ;  /* 0x00008f009e037a23 */ /* 0x000fe20000010814 */
[C---:B------:R-:W-:Y:S01]  /*4570*/  HMMA.16816.F32.BF16 R112, R4.reuse, R114, R52 ;  /* 0x000000720470723c */ /* 0x040fe20000041834 */
[----:B------:R-:W-:Y:S01]  /*4580*/  IMAD.MOV.U32 R43, RZ, RZ, R31 ;  /* 0x000000ffff2b7224 */ /* 0x000fe200078e001f */
[----:B------:R-:W-:Y:S01]  /*4590*/  LDSM.16.MT88.4 R52, [R218+0xb800] ;  /* 0x00b80000da34783b */ /* 0x000fe20000004200 */
[----:B------:R-:W-:Y:S02]  /*45a0*/  IMAD.MOV.U32 R42, RZ, RZ, R32 ;  /* 0x000000ffff2a7224 */ /* 0x000fe400078e0020 */
[----:B------:R-:W-:Y:S01]  /*45b0*/  IMAD.MOV.U32 R41, RZ, RZ, R33 ;  /* 0x000000ffff297224 */ /* 0x000fe200078e0021 */
[----:B-1----:R-:W-:Y:S01]  /*45c0*/  LOP3.LUT R0, R49, UR6, R10, 0x96, !PT ;  /* 0x0000000631007c12 */ /* 0x002fe2000f8e960a */
[----:B------:R-:W-:Y:S01]  /*45d0*/  IMAD.MOV.U32 R40, RZ, RZ, R34 ;  /* 0x000000ffff287224 */ /* 0x000fe200078e0022 */
[----:B------:R1:W4:Y:S01]  /*45e0*/  MUFU.EX2 R49, R3 ;  /* 0x0000000300317308 */ /* 0x0003220000000800 */
[----:B------:R-:W-:Y:S01]  /*45f0*/  IMAD.MOV.U32 R116, RZ, RZ, R156 ;  /* 0x000000ffff747224 */ /* 0x000fe200078e009c */
[----:B------:R-:W-:Y:S01]  /*4600*/  HMMA.16816.F32.BF16 R120, R4, R122, R56 ;  /* 0x0000007a0478723c */ /* 0x000fe20000041838 */
[----:B------:R-:W-:-:S02]  /*4610*/  IMAD.MOV.U32 R156, RZ, RZ, R78 ;  /* 0x000000ffff9c7224 */ /* 0x000fc400078e004e */
[----:B------:R-:W-:Y:S02]  /*4620*/  IMAD.MOV.U32 R150, RZ, RZ, R79 ;  /* 0x000000ffff967224 */ /* 0x000fe400078e004f */
[----:B---3--:R-:W-:-:S03]  /*4630*/  IMAD.WIDE.U32 R8, R0, -0x326172a9, RZ ;  /* 0xcd9e8d5700087825 */ /* 0x008fc600078e00ff */
[C---:B------:R-:W-:Y:S01]  /*4640*/  HMMA.16816.F32.BF16 R64, R4.reuse, R118, R64 ;  /* 0x000000760440723c */ /* 0x040fe20000041840 */
[----:B------:R-:W-:Y:S01]  /*4650*/  IMAD.MOV.U32 R78, RZ, RZ, R252 ;  /* 0x000000ffff4e7224 */ /* 0x000fe200078e00fc */
[----:B------:R-:W-:Y:S01]  /*4660*/  LOP3.LUT R0, R9, UR17, R46, 0x96, !PT ;  /* 0x0000001109007c12 */ /* 0x000fe2000f8e962e */
[----:B------:R-:W-:Y:S01]  /*4670*/  IMAD.MOV.U32 R51, RZ, RZ, R40 ;  /* 0x000000ffff337224 */ /* 0x000fe200078e0028 */
[----:B------:R-:W-:Y:S01]  /*4680*/  SHF.R.U32.HI R12, RZ, 0x10, R8 ;  /* 0x00000010ff0c7819 */ /* 0x000fe20000011608 */
[----:B------:R-:W-:Y:S01]  /*4690*/  IMAD.MOV.U32 R128, RZ, RZ, R41 ;  /* 0x000000ffff807224 */ /* 0x000fe200078e0029 */
[C---:B------:R-:W-:Y:S01]  /*46a0*/  LOP3.LUT R10, R0.reuse, 0xffff, RZ, 0xc0, !PT ;  /* 0x0000ffff000a7812 */ /* 0x040fe200078ec0ff */
[----:B-1----:R-:W-:Y:S01]  /*46b0*/  FFMA.FTZ R3, R161, c[0x0][0x23c], -R20 ;  /* 0x00008f00a1037a23 */ /* 0x002fe20000010814 */
[----:B------:R-:W-:Y:S01]  /*46c0*/  LOP3.LUT R15, R0, 0xff, RZ, 0xc0, !PT ;  /* 0x000000ff000f7812 */ /* 0x000fe200078ec0ff */
[----:B------:R-:W-:Y:S01]  /*46d0*/  IMAD.MOV.U32 R158, RZ, RZ, R42 ;  /* 0x000000ffff9e7224 */ /* 0x000fe200078e002a */
[--C-:B------:R-:W-:Y:S01]  /*46e0*/  SHF.R.U32.HI R11, RZ, 0x10, R0.reuse ;  /* 0x00000010ff0b7819 */ /* 0x100fe20000011600 */
[----:B------:R-:W-:Y:S01]  /*46f0*/  IMAD.MOV.U32 R107, RZ, RZ, R43 ;  /* 0x000000ffff6b7224 */ /* 0x000fe200078e002b */
[----:B------:R-:W-:Y:S01]  /*4700*/  SHF.R.U32.HI R14, RZ, 0x18, R0 ;  /* 0x00000018ff0e7819 */ /* 0x000fe20000011600 */
[----:B------:R-:W-:Y:S01]  /*4710*/  IMAD.MOV.U32 R79, RZ, RZ, R251 ;  /* 0x000000ffff4f7224 */ /* 0x000fe200078e00fb */
[----:B------:R-:W-:Y:S01]  /*4720*/  SHF.R.U32.HI R13, RZ, 0x18, R8 ;  /* 0x00000018ff0d7819 */ /* 0x000fe20000011608 */
[----:B------:R1:W-:Y:S01]  /*4730*/  MUFU.EX2 R252, R3 ;  /* 0x0000000300fc7308 */ /* 0x0003e20000000800 */
[----:B------:R-:W-:Y:S01]  /*4740*/  LOP3.LUT R0, R12, 0xff, RZ, 0xc0, !PT ;  /* 0x000000ff0c007812 */ /* 0x000fe200078ec0ff */
[----:B------:R-:W3:Y:S01]  /*4750*/  LDSM.16.MT88.4 R40, [R216+0xb800] ;  /* 0x00b80000d828783b */ /* 0x000ee20000004200 */
[C---:B------:R-:W-:Y:S01]  /*4760*/  LOP3.LUT R9, R8.reuse, 0xffff, RZ, 0xc0, !PT ;  /* 0x0000ffff08097812 */ /* 0x040fe200078ec0ff */
[----:B--2---:R-:W-:Y:S01]  /*4770*/  IMAD.MOV.U32 R106, RZ, RZ, R28 ;  /* 0x000000ffff6a7224 */ /* 0x004fe200078e001c */
[----:B------:R-:W-:Y:S01]  /*4780*/  LOP3.LUT R16, R8, 0xff, RZ, 0xc0, !PT ;  /* 0x000000ff08107812 */ /* 0x000fe200078ec0ff */
[----:B------:R-:W-:Y:S01]  /*4790*/  FFMA.FTZ R8, R162, c[0x0][0x23c], -R19 ;  /* 0x00008f00a2087a23 */ /* 0x000fe20000010813 */
[----:B------:R-:W-:Y:S01]  /*47a0*/  PRMT R13, R0, 0x5410, R13 ;  /* 0x00005410000d7816 */ /* 0x000fe2000000000d */
[----:B------:R-:W-:Y:S01]  /*47b0*/  FFMA.FTZ R0, R163, c[0x0][0x23c], -R19 ;  /* 0x00008f00a3007a23 */ /* 0x000fe20000010813 */
[----:B------:R-:W-:Y:S01]  /*47c0*/  SHF.R.U32.HI R10, RZ, 0x8, R10 ;  /* 0x00000008ff0a7819 */ /* 0x000fe2000001160a */
[----:B------:R2:W-:Y:S01]  /*47d0*/  MUFU.EX2 R251, R8 ;  /* 0x0000000800fb7308 */ /* 0x0005e20000000800 */
[----:B------:R-:W-:Y:S01]  /*47e0*/  IMAD.MOV.U32 R145, RZ, RZ, R29 ;  /* 0x000000ffff917224 */ /* 0x000fe200078e001d */
[----:B------:R-:W-:Y:S01]  /*47f0*/  HMMA.16816.F32.BF16 R68, R4, R110, R68 ;  /* 0x0000006e0444723c */ /* 0x000fe20000041844 */
[----:B------:R-:W-:-:S02]  /*4800*/  IMAD.MOV.U32 R144, RZ, RZ, R30 ;  /* 0x000000ffff907224 */ /* 0x000fc400078e001e */
[----:B------:R-:W5:Y:S01]  /*4810*/  LDSM.16.MT88.4 R28, [R216+0x9800] ;  /* 0x00980000d81c783b */ /* 0x000f620000004200 */
[----:B-1----:R-:W-:Y:S01]  /*4820*/  SHF.R.U32.HI R3, RZ, 0x8, R9 ;  /* 0x00000008ff037819 */ /* 0x002fe20000011609 */
[----:B------:R-:W-:Y:S01]  /*4830*/  IMAD.MOV.U32 R108, RZ, RZ, R139 ;  /* 0x000000ffff6c7224 */ /* 0x000fe200078e008b */
[----:B------:R1:W1:Y:S01]  /*4840*/  MUFU.EX2 R250, R0 ;  /* 0x0000000000fa7308 */ /* 0x0002620000000800 */
[----:B------:R-:W-:Y:S01]  /*4850*/  LOP3.LUT R9, R11, 0xff, RZ, 0xc0, !PT ;  /* 0x000000ff0b097812 */ /* 0x000fe200078ec0ff */
[----:B------:R-:W-:Y:S01]  /*4860*/  HMMA.16816.F32.BF16 R124, R4, R126, R72 ;  /* 0x0000007e047c723c */ /* 0x000fe20000041848 */
[----:B------:R-:W-:Y:S01]  /*4870*/  PRMT R11, R16, 0x5410, R3 ;  /* 0x00005410100b7816 */ /* 0x000fe20000000003 */
[----:B------:R-:W-:Y:S01]  /*4880*/  FFMA.FTZ R3, R185, c[0x0][0x23c], -R19 ;  /* 0x00008f00b9037a23 */ /* 0x000fe20000010813 */
[----:B------:R-:W-:Y:S01]  /*4890*/  PRMT R9, R9, 0x5410, R14 ;  /* 0x0000541009097816 */ /* 0x000fe2000000000e */
[----:B------:R-:W-:Y:S01]  /*48a0*/  IMAD.MOV.U32 R117, RZ, RZ, R35 ;  /* 0x000000ffff757224 */ /* 0x000fe200078e0023 */
[----:B--2---:R-:W-:-:S02]  /*48b0*/  PRMT R8, R15, 0x5410, R10 ;  /* 0x000054100f087816 */ /* 0x004fc4000000000a */
[----:B------:R-:W-:Y:S01]  /*48c0*/  FFMA.FTZ R4, R186, c[0x0][0x23c], -R19 ;  /* 0x00008f00ba047a23 */ /* 0x000fe20000010813 */
[----:B------:R2:W-:Y:S01]  /*48d0*/  MUFU.EX2 R139, R3 ;  /* 0x00000003008b7308 */ /* 0x0005e20000000800 */
[----:B------:R-:W3:Y:S01]  /*48e0*/  LDSM.16.MT88.4 R32, [R216+0xa800] ;  /* 0x00a80000d820783b */ /* 0x000ee20000004200 */
[----:B----4-:R-:W-:Y:S02]  /*48f0*/  IMAD.MOV.U32 R186, RZ, RZ, R49 ;  /* 0x000000ffffba7224 */ /* 0x010fe400078e0031 */
[----:B------:R-:W-:Y:S01]  /*4900*/  IMAD.MOV.U32 R49, RZ, RZ, R144 ;  /* 0x000000ffff317224 */ /* 0x000fe200078e0090 */
[----:B-1----:R-:W-:Y:S01]  /*4910*/  HSET2.LE.AND R0, R8, R248, PT ;  /* 0x000000f808007233 */ /* 0x002fe20003803000 */
[----:B------:R-:W-:Y:S02]  /*4920*/  IMAD.MOV.U32 R111, RZ, RZ, R83 ;  /* 0x000000ffff6f7224 */ /* 0x000fe400078e0053 */
[----:B------:R1:W4:Y:S01]  /*4930*/  MUFU.EX2 R185, R4 ;  /* 0x0000000400b97308 */ /* 0x0003220000000800 */
[----:B------:R-:W-:-:S02]  /*4940*/  IMAD.MOV.U32 R56, RZ, RZ, R145 ;  /* 0x000000ffff387224 */ /* 0x000fc400078e0091 */
[----:B------:R-:W-:Y:S02]  /*4950*/  IMAD.MOV.U32 R58, RZ, RZ, R147 ;  /* 0x000000ffff3a7224 */ /* 0x000fe400078e0093 */
[----:B------:R-:W-:Y:S02]  /*4960*/  IMAD.MOV.U32 R59, RZ, RZ, R90 ;  /* 0x000000ffff3b7224 */ /* 0x000fe400078e005a */
[----:B------:R-:W-:Y:S01]  /*4970*/  IMAD.MOV.U32 R83, RZ, RZ, R116 ;  /* 0x000000ffff537224 */ /* 0x000fe200078e0074 */
[----:B--2---:R-:W-:Y:S01]  /*4980*/  F2FP.BF16.PACK_AB R3, R76, R106 ;  /* 0x0000006a4c03723e */ /* 0x004fe200000010ff */
[----:B------:R-:W-:Y:S02]  /*4990*/  IMAD.MOV.U32 R159, RZ, RZ, R117 ;  /* 0x000000ffff9f7224 */ /* 0x000fe400078e0075 */
[----:B------:R-:W-:Y:S02]  /*49a0*/  IMAD.MOV.U32 R57, RZ, RZ, R146 ;  /* 0x000000ffff397224 */ /* 0x000fe400078e0092 */
[----:B------:R-:W-:-:S02]  /*49b0*/  IMAD.MOV.U32 R46, RZ, RZ, R49 ;  /* 0x000000ffff2e7224 */ /* 0x000fc400078e0031 */
[----:B------:R-:W-:Y:S01]  /*49c0*/  IMAD.MOV.U32 R49, RZ, RZ, R59 ;  /* 0x000000ffff317224 */ /* 0x000fe200078e003b */
[----:B-1----:R-:W-:Y:S01]  /*49d0*/  LOP3.LUT R4, R0, R3, RZ, 0xc0, !PT ;  /* 0x0000000300047212 */ /* 0x002fe200078ec0ff */
[--C-:B------:R-:W-:Y:S01]  /*49e0*/  HSET2.LE.AND R0, R9, R248.reuse, PT ;  /* 0x000000f809007233 */ /* 0x100fe20003803000 */
[----:B------:R-:W-:Y:S01]  /*49f0*/  F2FP.BF16.PACK_AB R3, R250, R251 ;  /* 0x000000fbfa03723e */ /* 0x000fe200000010ff */
[----:B------:R-:W-:Y:S02]  /*4a00*/  IMAD.MOV.U32 R59, RZ, RZ, R159 ;  /* 0x000000ffff3b7224 */ /* 0x000fe400078e009f */
[----:B------:R-:W-:Y:S01]  /*4a10*/  IMAD.MOV.U32 R159, RZ, RZ, R156 ;  /* 0x000000ffff9f7224 */ /* 0x000fe200078e009c */
[----:B------:R-:W-:Y:S01]  /*4a20*/  LOP3.LUT R5, R0, R3, RZ, 0xc0, !PT ;  /* 0x0000000300057212 */ /* 0x000fe200078ec0ff */
[----:B------:R-:W-:Y:S01]  /*4a30*/  HSET2.LE.AND R0, R11, R248, PT ;  /* 0x000000f80b007233 */ /* 0x000fe20003803000 */
[----:B------:R-:W-:Y:S01]  /*4a40*/  F2FP.BF16.PACK_AB R3, R252, R186 ;  /* 0x000000bafc03723e */ /* 0x000fe200000010ff */
[----:B------:R-:W-:-:S02]  /*4a50*/  IMAD.MOV.U32 R156, RZ, RZ, R149 ;  /* 0x000000ffff9c7224 */ /* 0x000fc400078e0095 */
[----:B------:R-:W-:Y:S01]  /*4a60*/  IMAD.MOV.U32 R12, RZ, RZ, R159 ;  /* 0x000000ffff0c7224 */ /* 0x000fe200078e009f */
[----:B------:R-:W-:Y:S01]  /*4a70*/  LOP3.LUT R6, R0, R3, RZ, 0xc0, !PT ;  /* 0x0000000300067212 */ /* 0x000fe200078ec0ff */
[----:B------:R-:W-:Y:S01]  /*4a80*/  HSET2.LE.AND R0, R13, R248, PT ;  /* 0x000000f80d007233 */ /* 0x000fe20003803000 */
[----:B----4-:R-:W-:Y:S01]  /*4a90*/  F2FP.BF16.PACK_AB R3, R185, R139 ;  /* 0x0000008bb903723e */ /* 0x010fe200000010ff */
[----:B------:R-:W-:Y:S02]  /*4aa0*/  IMAD.MOV.U32 R82, RZ, RZ, R91 ;  /* 0x000000ffff527224 */ /* 0x000fe400078e005b */
[----:B------:R-:W-:Y:S01]  /*4ab0*/  IMAD.MOV.U32 R109, RZ, RZ, R89 ;  /* 0x000000ffff6d7224 */ /* 0x000fe200078e0059 */
[----:B------:R-:W-:Y:S02]  /*4ac0*/  LOP3.LUT R7, R0, R3, RZ, 0xc0, !PT ;  /* 0x0000000300077212 */ /* 0x000fe400078ec0ff */
[----:B------:R-:W-:Y:S02]  /*4ad0*/  LOP3.LUT R0, R23, UR15, R80, 0x96, !PT ;  /* 0x0000000f17007c12 */ /* 0x000fe4000f8e9650 */
[----:B------:R-:W-:-:S03]  /*4ae0*/  LOP3.LUT R3, R45, UR13, R22, 0x96, !PT ;  /* 0x0000000d2d037c12 */ /* 0x000fc6000f8e9616 */
[C---:B---3--:R-:W-:Y:S07]  /*4af0*/  HMMA.16816.F32.BF16 R160, R4.reuse, R40, R196 ;  /* 0x0000002804a0723c */ /* 0x048fee00000418c4 */
[----:B------:R-:W-:Y:S01]  /*4b00*/  IMAD.MOV.U32 R198, RZ, RZ, R158 ;  /* 0x000000ffffc67224 */ /* 0x000fe200078e009e */
[----:B-----5:R-:W-:Y:S01]  /*4b10*/  HMMA.16816.F32.BF16 R144, R4, R28, R212 ;  /* 0x0000001c0490723c */ /* 0x020fe200000418d4 */
[----:B------:R-:W-:Y:S02]  /*4b20*/  IMAD.MOV.U32 R197, RZ, RZ, R107 ;  /* 0x000000ffffc57224 */ /* 0x000fe400078e006b */
[----:B------:R-:W-:-:S02]  /*4b30*/  IMAD.MOV.U32 R158, RZ, RZ, R56 ;  /* 0x000000ffff9e7224 */ /* 0x000fc400078e0038 */
[----:B------:R-:W-:Y:S02]  /*4b40*/  IMAD.MOV.U32 R107, RZ, RZ, R58 ;  /* 0x000000ffff6b7224 */ /* 0x000fe400078e003a */
[----:B------:R-:W-:Y:S01]  /*4b50*/  IMAD.MOV.U32 R196, RZ, RZ, R57 ;  /* 0x000000ffffc47224 */ /* 0x000fe200078e0039 */
[C---:B------:R-:W-:Y:S01]  /*4b60*/  HMMA.16816.F32.BF16 R72, R4.reuse, R24, R208 ;  /* 0x000000180448723c */ /* 0x040fe200000418d0 */
        /* <DEDUP_REMOVED lines=9> */
[----:B------:R-:W-:Y:S01]  /*4c00*/  HMMA.16816.F32.BF16 R116, R4, R36, R200 ;  /* 0x000000240474723c */ /* 0x000fe200000418c8 */
[----:B------:R-:W-:Y:S02]  /*4c10*/  IMAD.MOV.U32 R215, RZ, RZ, R76 ;  /* 0x000000ffffd77224 */ /* 0x000fe400078e004c */
[----:B------:R-:W-:Y:S02]  /*4c20*/  IMAD.MOV.U32 R214, RZ, RZ, R106 ;  /* 0x000000ffffd67224 */ /* 0x000fe400078e006a */
[----:B------:R-:W-:-:S02]  /*4c30*/  IMAD.MOV.U32 R110, RZ, RZ, R104 ;  /* 0x000000ffff6e7224 */ /* 0x000fc400078e0068 */
        /* <DEDUP_REMOVED lines=15> */
[----:B------:R-:W-:Y:S02]  /*4d30*/  IMAD.MOV.U32 R191, RZ, RZ, R46 ;  /* 0x000000ffffbf7224 */ /* 0x000fe400078e002e */
[----:B------:R-:W-:Y:S02]  /*4d40*/  IMAD.MOV.U32 R188, RZ, RZ, R49 ;  /* 0x000000ffffbc7224 */ /* 0x000fe400078e0031 */
        /* <DEDUP_REMOVED lines=15> */
[----:B------:R-:W-:Y:S01]  /*4e40*/  IMAD.MOV.U32 R201, RZ, RZ, R109 ;  /* 0x000000ffffc97224 */ /* 0x000fe200078e006d */
[----:B------:R-:W-:Y:S01]  /*4e50*/  LDSM.16.MT88.4 R152, [R216+0x9c00] ;  /* 0x009c0000d898783b */ /* 0x000fe20000004200 */
[----:B------:R-:W-:Y:S02]  /*4e60*/  IMAD.MOV.U32 R213, RZ, RZ, R16 ;  /* 0x000000ffffd57224 */ /* 0x000fe400078e0010 */
[----:B------:R-:W-:Y:S01]  /*4e70*/  IMAD.MOV.U32 R200, RZ, RZ, R82 ;  /* 0x000000ffffc87224 */ /* 0x000fe200078e0052 */
[----:B------:R-:W-:Y:S02]  /*4e80*/  LDSM.16.MT88.4 R108, [R218+0xac00] ;  /* 0x00ac0000da6c783b */ /* 0x000fe40000004200 */
[----:B------:R-:W-:Y:S07]  /*4e90*/  HMMA.16816.F32.BF16 R176, R4, R54, R140 ;  /* 0x0000003604b0723c */ /* 0x000fee000004188c */
[----:B------:R-:W-:-:S04]  /*4ea0*/  IMAD.WIDE.U32 R6, R0, -0x2daee0ad, RZ ;  /* 0xd2511f5300067825 */ /* 0x000fc800078e00ff */
[----:B------:R-:W-:Y:S01]  /*4eb0*/  IMAD.WIDE.U32 R4, R3, -0x2daee0ad, RZ ;  /* 0xd2511f5303047825 */ /* 0x000fe200078e00ff */
[----:B------:R-:W-:-:S04]  /*4ec0*/  LOP3.LUT R3, R7, UR12, R130, 0x96, !PT ;  /* 0x0000000c07037c12 */ /* 0x000fc8000f8e9682 */
[----:B------:R-:W-:Y:S01]  /*4ed0*/  LOP3.LUT R0, R5, UR10, R6, 0x96, !PT ;  /* 0x0000000a05007c12 */ /* 0x000fe2000f8e9606 */
[----:B------:R-:W-:-:S04]  /*4ee0*/  IMAD.WIDE.U32 R6, R3, -0x326172a9, RZ ;  /* 0xcd9e8d5703067825 */ /* 0x000fc800078e00ff */
[----:B------:R-:W-:Y:S01]  /*4ef0*/  IMAD.WIDE.U32 R56, R0, -0x326172a9, RZ ;  /* 0xcd9e8d5700387825 */ /* 0x000fe200078e00ff */
[----:B------:R-:W-:-:S04]  /*4f00*/  LOP3.LUT R3, R7, UR11, R44, 0x96, !PT ;  /* 0x0000000b07037c12 */ /* 0x000fc8000f8e962c */
[----:B------:R-:W-:Y:S01]  /*4f10*/  LOP3.LUT R0, R57, UR9, R6, 0x96, !PT ;  /* 0x0000000939007c12 */ /* 0x000fe2000f8e9606 */
[----:B------:R-:W-:-:S04]  /*4f20*/  IMAD.WIDE.U32 R6, R3, -0x2daee0ad, RZ ;  /* 0xd2511f5303067825 */ /* 0x000fc800078e00ff */
[----:B------:R-:W-:Y:S01]  /*4f30*/  IMAD.WIDE.U32 R44, R0, -0x2daee0ad, RZ ;  /* 0xd2511f53002c7825 */ /* 0x000fe200078e00ff */
[----:B------:R-:W-:-:S03]  /*4f40*/  LOP3.LUT R7, R7, UR8, R4, 0x96, !PT ;  /* 0x0000000807077c12 */ /* 0x000fc6000f8e9604 */
[----:B------:R-:W-:Y:S01]  /*4f50*/  FFMA.FTZ R3, R227, c[0x0][0x23c], -R18 ;  /* 0x00008f00e3037a23 */ /* 0x000fe20000010812 */
[----:B------:R-:W-:Y:S01]  /*4f60*/  LOP3.LUT R0, R45, UR6, R6, 0x96, !PT ;  /* 0x000000062d007c12 */ /* 0x000fe2000f8e9606 */
[----:B------:R-:W-:Y:S02]  /*4f70*/  IMAD.MOV.U32 R227, RZ, RZ, R132 ;  /* 0x000000ffffe37224 */ /* 0x000fe400078e0084 */
[----:B------:R1:W-:Y:S01]  /*4f80*/  MUFU.EX2 R132, R3 ;  /* 0x0000000300847308 */ /* 0x0003e20000000800 */
[----:B------:R-:W-:Y:S02]  /*4f90*/  FFMA.FTZ R6, R223, c[0x0][0x23c], -R18 ;  /* 0x00008f00df067a23 */ /* 0x000fe40000010812 */
[----:B------:R-:W-:-:S04]  /*4fa0*/  IMAD.WIDE.U32 R4, R0, -0x326172a9, RZ ;  /* 0xcd9e8d5700047825 */ /* 0x000fc800078e00ff */
[----:B------:R-:W-:Y:S01]  /*4fb0*/  IMAD.WIDE.U32 R22, R7, -0x326172a9, RZ ;  /* 0xcd9e8d5707167825 */ /* 0x000fe200078e00ff */
[----:B------:R-:W-:Y:S01]  /*4fc0*/  LOP3.LUT R0, R4, 0xffff, RZ, 0xc0, !PT ;  /* 0x0000ffff04007812 */ /* 0x000fe200078ec0ff */
[----:B------:R2:W-:Y:S01]  /*4fd0*/  MUFU.EX2 R137, R6 ;  /* 0x0000000600897308 */ /* 0x0005e20000000800 */
[----:B------:R-:W-:Y:S01]  /*4fe0*/  SHF.R.U32.HI R7, RZ, 0x18, R4 ;  /* 0x00000018ff077819 */ /* 0x000fe20000011604 */
[----:B------:R-:W-:Y:S02]  /*4ff0*/  IMAD.MOV.U32 R223, RZ, RZ, R59 ;  /* 0x000000ffffdf7224 */ /* 0x000fe400078e003b */
[----:B-1----:R-:W-:Y:S02]  /*5000*/  FFMA.FTZ R3, R226, c[0x0][0x23c], -R18 ;  /* 0x00008f00e2037a23 */ /* 0x002fe40000010812 */
[----:B------:R-:W-:Y:S02]  /*5010*/  IMAD.MOV.U32 R226, RZ, RZ, R10 ;  /* 0x000000ffffe27224 */ /* 0x000fe400078e000a */
[----:B------:R1:W-:Y:S01]  /*5020*/  MUFU.EX2 R133, R3 ;  /* 0x0000000300857308 */ /* 0x0003e20000000800 */
[----:B--2---:R-:W-:-:S02]  /*5030*/  FFMA.FTZ R6, R224, c[0x0][0x23c], -R17 ;  /* 0x00008f00e0067a23 */ /* 0x004fc40000010811 */
[----:B------:R-:W-:-:S05]  /*5040*/  IMAD.MOV.U32 R224, RZ, RZ, R83 ;  /* 0x000000ffffe07224 */ /* 0x000fca00078e0053 */
[----:B------:R-:W-:Y:S01]  /*5050*/  MUFU.EX2 R59, R6 ;  /* 0x00000006003b7308 */ /* 0x000fe20000000800 */
[----:B------:R-:W-:Y:S01]  /*5060*/  LDSM.16.MT88.4 R80, [R218+0x9c00] ;  /* 0x009c0000da50783b */ /* 0x000fe20000004200 */
[----:B-1----:R-:W-:Y:S02]  /*5070*/  FFMA.FTZ R3, R187, c[0x0][0x23c], -R18 ;  /* 0x00008f00bb037a23 */ /* 0x002fe40000010812 */
[----:B------:R-:W-:-:S04]  /*5080*/  IMAD.MOV.U32 R187, RZ, RZ, R138 ;  /* 0x000000ffffbb7224 */ /* 0x000fc800078e008a */
[----:B------:R1:W2:Y:S02]  /*5090*/  MUFU.EX2 R138, R3 ;  /* 0x00000003008a7308 */ /* 0x0002a40000000800 */
[----:B-1----:R-:W-:Y:S02]  /*50a0*/  SHF.R.U32.HI R3, RZ, 0x8, R0 ;  /* 0x00000008ff037819 */ /* 0x002fe40000011600 */
[----:B------:R-:W-:-:S04]  /*50b0*/  LOP3.LUT R0, R4, 0xff, RZ, 0xc0, !PT ;  /* 0x000000ff04007812 */ /* 0x000fc800078ec0ff */
[----:B------:R-:W-:Y:S02]  /*50c0*/  PRMT R10, R0, 0x5410, R3 ;  /* 0x00005410000a7816 */ /* 0x000fe40000000003 */
[----:B------:R-:W-:Y:S01]  /*50d0*/  SHF.R.U32.HI R3, RZ, 0x10, R4 ;  /* 0x00000010ff037819 */ /* 0x000fe20000011604 */
[----:B------:R-:W-:Y:S01]  /*50e0*/  FFMA.FTZ R4, R225, c[0x0][0x23c], -R17 ;  /* 0x00008f00e1047a23 */ /* 0x000fe20000010811 */
[----:B------:R-:W-:Y:S01]  /*50f0*/  LOP3.LUT R0, R5, UR17, R22, 0x96, !PT ;  /* 0x0000001105007c12 */ /* 0x000fe2000f8e9616 */
[----:B------:R-:W-:Y:S01]  /*5100*/  IMAD.MOV.U32 R225, RZ, RZ, R21 ;  /* 0x000000ffffe17224 */ /* 0x000fe200078e0015 */
[----:B------:R-:W-:Y:S01]  /*5110*/  LOP3.LUT R3, R3, 0xff, RZ, 0xc0, !PT ;  /* 0x000000ff03037812 */ /* 0x000fe200078ec0ff */
[----:B------:R1:W3:Y:S01]  /*5120*/  MUFU.EX2 R58, R4 ;  /* 0x00000004003a7308 */ /* 0x0002e20000000800 */
[----:B------:R-:W-:Y:S02]  /*5130*/  SHF.R.U32.HI R6, RZ, 0x18, R0 ;  /* 0x00000018ff067819 */ /* 0x000fe40000011600 */
[----:B------:R-:W-:-:S02]  /*5140*/  PRMT R9, R3, 0x5410, R7 ;  /* 0x0000541003097816 */ /* 0x000fc40000000007 */
[C---:B------:R-:W-:Y:S02]  /*5150*/  LOP3.LUT R3, R0.reuse, 0xffff, RZ, 0xc0, !PT ;  /* 0x0000ffff00037812 */ /* 0x040fe400078ec0ff */
[----:B------:R-:W-:Y:S02]  /*5160*/  LOP3.LUT R7, R0, 0xff, RZ, 0xc0, !PT ;  /* 0x000000ff00077812 */ /* 0x000fe400078ec0ff */
[----:B------:R-:W-:Y:S01]  /*5170*/  SHF.R.U32.HI R5, RZ, 0x8, R3 ;  /* 0x00000008ff057819 */ /* 0x000fe20000011603 */
[----:B------:R-:W-:-:S03]  /*5180*/  FFMA.FTZ R3, R231, c[0x0][0x23c], -R17 ;  /* 0x00008f00e7037a23 */ /* 0x000fc60000010811 */
[----:B------:R-:W-:Y:S01]  /*5190*/  PRMT R8, R7, 0x5410, R5 ;  /* 0x0000541007087816 */ /* 0x000fe20000000005 */
[----:B------:R2:W-:Y:S01]  /*51a0*/  MUFU.EX2 R57, R3 ;  /* 0x0000000300397308 */ /* 0x0005e20000000800 */
[----:B-1----:R-:W-:-:S04]  /*51b0*/  SHF.R.U32.HI R4, RZ, 0x10, R0 ;  /* 0x00000010ff047819 */ /* 0x002fc80000011600 */
[----:B------:R-:W-:Y:S01]  /*51c0*/  LOP3.LUT R0, R4, 0xff, RZ, 0xc0, !PT ;  /* 0x000000ff04007812 */ /* 0x000fe200078ec0ff */
[----:B------:R-:W-:-:S03]  /*51d0*/  FFMA.FTZ R4, R230, c[0x0][0x23c], -R17 ;  /* 0x00008f00e6047a23 */ /* 0x000fc60000010811 */
[----:B------:R-:W-:Y:S01]  /*51e0*/  PRMT R5, R0, 0x5410, R6 ;  /* 0x0000541000057816 */ /* 0x000fe20000000006 */
[----:B------:R-:W-:Y:S01]  /*51f0*/  HSET2.LE.AND R0, R10, R248, PT ;  /* 0x000000f80a007233 */ /* 0x000fe20003803000 */
[----:B------:R1:W4:Y:S01]  /*5200*/  MUFU.EX2 R51, R4 ;  /* 0x0000000400337308 */ /* 0x0003220000000800 */
[----:B------:R-:W-:Y:S01]  /*5210*/  FFMA.FTZ R10, R234, c[0x0][0x23c], -R19 ;  /* 0x00008f00ea0a7a23 */ /* 0x000fe20000010813 */
[----:B--2---:R-:W-:-:S04]  /*5220*/  F2FP.BF16.PACK_AB R3, R137, R138 ;  /* 0x0000008a8903723e */ /* 0x004fc800000010ff */
[----:B------:R-:W-:Y:S01]  /*5230*/  LOP3.LUT R6, R0, R3, RZ, 0xc0, !PT ;  /* 0x0000000300067212 */ /* 0x000fe200078ec0ff */
[----:B------:R-:W-:Y:S01]  /*5240*/  HSET2.LE.AND R0, R9, R248, PT ;  /* 0x000000f809007233 */ /* 0x000fe20003803000 */
[----:B---3--:R-:W-:-:S04]  /*5250*/  F2FP.BF16.PACK_AB R3, R58, R59 ;  /* 0x0000003b3a03723e */ /* 0x008fc800000010ff */
[----:B------:R-:W-:Y:S01]  /*5260*/  LOP3.LUT R7, R0, R3, RZ, 0xc0, !PT ;  /* 0x0000000300077212 */ /* 0x000fe200078ec0ff */
[----:B------:R-:W-:Y:S01]  /*5270*/  HSET2.LE.AND R0, R8, R248, PT ;  /* 0x000000f808007233 */ /* 0x000fe20003803000 */
[----:B------:R-:W-:-:S04]  /*5280*/  F2FP.BF16.PACK_AB R3, R133, R132 ;  /* 0x000000848503723e */ /* 0x000fc800000010ff */
[----:B-1----:R-:W-:Y:S01]  /*5290*/  LOP3.LUT R4, R0, R3, RZ, 0xc0, !PT ;  /* 0x0000000300047212 */ /* 0x002fe200078ec0ff */
[----:B------:R-:W-:Y:S01]  /*52a0*/  HSET2.LE.AND R0, R5, R248, PT ;  /* 0x000000f805007233 */ /* 0x000fe20003803000 */
[----:B----4-:R-:W-:-:S04]  /*52b0*/  F2FP.BF16.PACK_AB R3, R51, R57 ;  /* 0x000000393303723e */ /* 0x010fc800000010ff */
[----:B------:R-:W-:Y:S01]  /*52c0*/  LOP3.LUT R5, R0, R3, RZ, 0xc0, !PT ;  /* 0x0000000300057212 */ /* 0x000fe200078ec0ff */
[--C-:B------:R-:W-:Y:S02]  /*52d0*/  FFMA.FTZ R0, R228, c[0x0][0x23c], -R20.reuse ;  /* 0x00008f00e4007a23 */ /* 0x100fe40000010814 */
[--C-:B------:R-:W-:Y:S02]  /*52e0*/  FFMA.FTZ R3, R233, c[0x0][0x23c], -R20.reuse ;  /* 0x00008f00e9037a23 */ /* 0x100fe40000010814 */
[----:B------:R1:W-:Y:S02]  /*52f0*/  MUFU.EX2 R49, R0 ;  /* 0x0000000000317308 */ /* 0x0003e40000000800 */
[C---:B------:R-:W-:Y:S06]  /*5300*/  HMMA.16816.F32.BF16 R100, R4.reuse, R36, R100 ;  /* 0x000000240464723c */ /* 0x040fec0000041864 */
[----:B------:R-:W-:Y:S02]  /*5310*/  MUFU.EX2 R37, R3 ;  /* 0x0000000300257308 */ /* 0x000fe40000000800 */
[----:B------:R-:W-:Y:S01]  /*5320*/  HMMA.16816.F32.BF16 R60, R4, R34, R60 ;  /* 0x00000022043c723c */ /* 0x000fe2000004183c */
[----:B-1----:R-:W-:-:S05]  /*5330*/  FFMA.FTZ R0, R229, c[0x0][0x23c], -R20 ;  /* 0x00008f00e5007a23 */ /* 0x002fca0000010814 */
[----:B------:R-:W-:Y:S02]  /*5340*/  MUFU.EX2 R35, R10 ;  /* 0x0000000a00237308 */ /* 0x000fe40000000800 */
[C---:B------:R-:W-:Y:S06]  /*5350*/  HMMA.16816.F32.BF16 R140, R4.reuse, R28, R84 ;  /* 0x0000001c048c723c */ /* 0x040fec0000041854 */
[----:B------:R1:W2:Y:S02]  /*5360*/  MUFU.EX2 R46, R0 ;  /* 0x00000000002e7308 */ /* 0x0002a40000000800 */
[C---:B------:R-:W-:Y:S08]  /*5370*/  HMMA.16816.F32.BF16 R84, R4.reuse, R32, R92 ;  /* 0x000000200454723c */ /* 0x040ff0000004185c */
[----:B------:R-:W-:Y:S01]  /*5380*/  HMMA.16816.F32.BF16 R28, R4, R30, R112 ;  /* 0x0000001e041c723c */ /* 0x000fe20000041870 */
[----:B-1----:R-:W-:-:S07]  /*5390*/  FFMA.FTZ R0, R232, c[0x0][0x23c], -R20 ;  /* 0x00008f00e8007a23 */ /* 0x002fce0000010814 */
[C---:B------:R-:W-:Y:S01]  /*53a0*/  HMMA.16816.F32.BF16 R112, R4.reuse, R40, R96 ;  /* 0x000000280470723c */ /* 0x040fe20000041860 */
[----:B------:R-:W1:Y:S01]  /*53b0*/  LDSM.16.MT88.4 R96, [R216+0xac00] ;  /* 0x00ac0000d860783b */ /* 0x000e620000004200 */
[----:B------:R3:W-:Y:S06]  /*53c0*/  MUFU.EX2 R45, R0 ;  /* 0x00000000002d7308 */ /* 0x0007ec0000000800 */
[C---:B------:R-:W-:Y:S08]  /*53d0*/  HMMA.16816.F32.BF16 R172, R4.reuse, R24, R172 ;  /* 0x0000001804ac723c */ /* 0x040ff000000418ac */
[----:B------:R-:W-:Y:S01]  /*53e0*/  HMMA.16816.F32.BF16 R24, R4, R26, R120 ;  /* 0x0000001a0418723c */ /* 0x000fe20000041878 */
[----:B------:R-:W4:Y:S01]  /*53f0*/  LDSM.16.MT88.4 R120, [R216+0xbc00] ;  /* 0x00bc0000d878783b */ /* 0x000f220000004200 */
[----:B---3--:R-:W-:-:S05]  /*5400*/  LOP3.LUT R0, R47, UR7, R50, 0x96, !PT ;  /* 0x000000072f007c12 */ /* 0x008fca000f8e9632 */
[----:B------:R-:W-:Y:S01]  /*5410*/  IMAD.WIDE.U32 R8, R0, -0x2daee0ad, RZ ;  /* 0xd2511f5300087825 */ /* 0x000fe200078e00ff */
[C---:B------:R-:W-:Y:S03]  /*5420*/  HMMA.16816.F32.BF16 R164, R4.reuse, R52, R164 ;  /* 0x0000003404a4723c */ /* 0x040fe600000418a4 */
[----:B------:R-:W-:Y:S01]  /*5430*/  FFMA.FTZ R0, R235, c[0x0][0x23c], -R19 ;  /* 0x00008f00eb007a23 */ /* 0x000fe20000010813 */
[C---:B------:R-:W-:Y:S02]  /*5440*/  LOP3.LUT R11, R8.reuse, 0xffff, RZ, 0xc0, !PT ;  /* 0x0000ffff080b7812 */ /* 0x040fe400078ec0ff */
[----:B------:R-:W-:Y:S01]  /*5450*/  LOP3.LUT R15, R8, 0xff, RZ, 0xc0, !PT ;  /* 0x000000ff080f7812 */ /* 0x000fe200078ec0ff */
[----:B------:R3:W5:Y:S01]  /*5460*/  MUFU.EX2 R36, R0 ;  /* 0x0000000000247308 */ /* 0x0007620000000800 */
[--C-:B------:R-:W-:Y:S01]  /*5470*/  SHF.R.U32.HI R12, RZ, 0x10, R8.reuse ;  /* 0x00000010ff0c7819 */ /* 0x100fe20000011608 */
[----:B------:R-:W-:Y:S01]  /*5480*/  HMMA.16816.F32.BF16 R64, R4, R38, R64 ;  /* 0x000000260440723c */ /* 0x000fe20000041840 */
[----:B------:R-:W-:-:S02]  /*5490*/  SHF.R.U32.HI R14, RZ, 0x18, R8 ;  /* 0x00000018ff0e7819 */ /* 0x000fc40000011608 */
[----:B------:R-:W-:-:S05]  /*54a0*/  SHF.R.U32.HI R11, RZ, 0x8, R11 ;  /* 0x00000008ff0b7819 */ /* 0x000fca000001160b */
[----:B------:R-:W-:Y:S01]  /*54b0*/  HMMA.16816.F32.BF16 R40, R4, R42, R68 ;  /* 0x0000002a0428723c */ /* 0x000fe20000041844 */
[----:B---3--:R-:W-:Y:S01]  /*54c0*/  LOP3.LUT R0, R9, UR16, R48, 0x96, !PT ;  /* 0x0000001009007c12 */ /* 0x008fe2000f8e9630 */
[----:B------:R-:W-:-:S06]  /*54d0*/  FFMA.FTZ R9, R236, c[0x0][0x23c], -R19 ;  /* 0x00008f00ec097a23 */ /* 0x000fcc0000010813 */
[----:B------:R-:W-:Y:S01]  /*54e0*/  HMMA.16816.F32.BF16 R52, R4, R54, R124 ;  /* 0x000000360434723c */ /* 0x000fe2000004187c */
[C---:B------:R-:W-:Y:S01]  /*54f0*/  LOP3.LUT R3, R0.reuse, 0xffff, RZ, 0xc0, !PT ;  /* 0x0000ffff00037812 */ /* 0x040fe200078ec0ff */
[----:B------:R3:W-:Y:S01]  /*5500*/  MUFU.EX2 R34, R9 ;  /* 0x0000000900227308 */ /* 0x0007e20000000800 */
[----:B------:R-:W-:Y:S02]  /*5510*/  LOP3.LUT R10, R0, 0xff, RZ, 0xc0, !PT ;  /* 0x000000ff000a7812 */ /* 0x000fe400078ec0ff */
[----:B------:R-:W-:Y:S02]  /*5520*/  SHF.R.U32.HI R3, RZ, 0x8, R3 ;  /* 0x00000008ff037819 */ /* 0x000fe40000011603 */
[----:B------:R-:W-:Y:S01]  /*5530*/  FFMA.FTZ R7, R246, c[0x0][0x23c], -R17 ;  /* 0x00008f00f6077a23 */ /* 0x000fe20000010811 */
[----:B------:R-:W-:Y:S02]  /*5540*/  SHF.R.U32.HI R8, RZ, 0x10, R0 ;  /* 0x00000010ff087819 */ /* 0x000fe40000011600 */
[----:B------:R-:W-:-:S02]  /*5550*/  PRMT R3, R10, 0x5410, R3 ;  /* 0x000054100a037816 */ /* 0x000fc40000000003 */
[----:B------:R-:W-:Y:S02]  /*5560*/  SHF.R.U32.HI R13, RZ, 0x18, R0 ;  /* 0x00000018ff0d7819 */ /* 0x000fe40000011600 */
[----:B------:R-:W-:Y:S01]  /*5570*/  LOP3.LUT R10, R12, 0xff, RZ, 0xc0, !PT ;  /* 0x000000ff0c0a7812 */ /* 0x000fe200078ec0ff */
[--C-:B------:R-:W-:Y:S01]  /*5580*/  HSET2.LE.AND R0, R3, R248.reuse, PT ;  /* 0x000000f803007233 */ /* 0x100fe20003803000 */
[----:B--2---:R-:W-:Y:S02]  /*5590*/  F2FP.BF16.PACK_AB R3, R46, R49 ;  /* 0x000000312e03723e */ /* 0x004fe400000010ff */
[----:B------:R-:W-:Y:S01]  /*55a0*/  PRMT R10, R10, 0x5410, R14 ;  /* 0x000054100a0a7816 */ /* 0x000fe2000000000e */
[----:B---3--:R-:W-:Y:S01]  /*55b0*/  FFMA.FTZ R9, R237, c[0x0][0x23c], -R19 ;  /* 0x00008f00ed097a23 */ /* 0x008fe20000010813 */
[----:B------:R-:W-:Y:S02]  /*55c0*/  LOP3.LUT R128, R0, R3, RZ, 0xc0, !PT ;  /* 0x0000000300807212 */ /* 0x000fe400078ec0ff */
[----:B-----5:R-:W-:Y:S01]  /*55d0*/  F2FP.BF16.PACK_AB R3, R35, R36 ;  /* 0x000000242303723e */ /* 0x020fe200000010ff */
[----:B------:R2:W3:Y:S01]  /*55e0*/  MUFU.EX2 R237, R9 ;  /* 0x0000000900ed7308 */ /* 0x0004e20000000800 */
[----:B------:R-:W-:Y:S01]  /*55f0*/  HSET2.LE.AND R10, R10, R248, PT ;  /* 0x000000f80a0a7233 */ /* 0x000fe20003803000 */
[----:B--2---:R-:W-:-:S02]  /*5600*/  LOP3.LUT R9, R8, 0xff, RZ, 0xc0, !PT ;  /* 0x000000ff08097812 */ /* 0x004fc400078ec0ff */
[----:B------:R-:W-:Y:S02]  /*5610*/  PRMT R8, R15, 0x5410, R11 ;  /* 0x000054100f087816 */ /* 0x000fe4000000000b */
[----:B------:R-:W-:Y:S02]  /*5620*/  PRMT R9, R9, 0x5410, R13 ;  /* 0x0000541009097816 */ /* 0x000fe4000000000d */
[----:B---3--:R-:W-:Y:S01]  /*5630*/  F2FP.BF16.PACK_AB R11, R237, R34 ;  /* 0x00000022ed0b723e */ /* 0x008fe200000010ff */
[--C-:B------:R-:W-:Y:S01]  /*5640*/  HSET2.LE.AND R8, R8, R248.reuse, PT ;  /* 0x000000f808087233 */ /* 0x100fe20003803000 */
[----:B------:R-:W-:Y:S01]  /*5650*/  MUFU.EX2 R13, R7 ;  /* 0x00000007000d7308 */ /* 0x000fe20000000800 */
[----:B------:R-:W-:Y:S01]  /*5660*/  HSET2.LE.AND R0, R9, R248, PT ;  /* 0x000000f809007233 */ /* 0x000fe20003803000 */
[----:B------:R-:W-:Y:S02]  /*5670*/  F2FP.BF16.PACK_AB R9, R37, R45 ;  /* 0x0000002d2509723e */ /* 0x000fe400000010ff */
[----:B------:R-:W-:-:S02]  /*5680*/  LOP3.LUT R131, R10, R11, RZ, 0xc0, !PT ;  /* 0x0000000b0a837212 */ /* 0x000fc400078ec0ff */
[----:B------:R-:W-:Y:S01]  /*5690*/  LOP3.LUT R129, R0, R3, RZ, 0xc0, !PT ;  /* 0x0000000300817212 */ /* 0x000fe200078ec0ff */
[--C-:B------:R-:W-:Y:S01]  /*56a0*/  FFMA.FTZ R0, R239, c[0x0][0x23c], -R18.reuse ;  /* 0x00008f00ef007a23 */ /* 0x100fe20000010812 */
[----:B------:R-:W-:Y:S01]  /*56b0*/  LOP3.LUT R130, R8, R9, RZ, 0xc0, !PT ;  /* 0x0000000908827212 */ /* 0x000fe200078ec0ff */
[----:B------:R-:W-:Y:S02]  /*56c0*/  FFMA.FTZ R3, R244, c[0x0][0x23c], -R17 ;  /* 0x00008f00f4037a23 */ /* 0x000fe40000010811 */
[----:B------:R2:W-:Y:S04]  /*56d0*/  MUFU.EX2 R33, R0 ;  /* 0x0000000000217308 */ /* 0x0005e80000000800 */
[C---:B-1----:R-:W-:Y:S04]  /*56e0*/  HMMA.16816.F32.BF16 R92, R128.reuse, R98, R104 ;  /* 0x00000062805c723c */ /* 0x042fe80000041868 */
[----:B------:R1:W-:Y:S04]  /*56f0*/  MUFU.EX2 R15, R3 ;  /* 0x00000003000f7308 */ /* 0x0003e80000000800 */
[----:B------:R-:W-:Y:S01]  /*5700*/  HMMA.16816.F32.BF16 R104, R128, R108, R116 ;  /* 0x0000006c8068723c */ /* 0x000fe20000041874 */
[----:B--2---:R-:W-:-:S04]  /*5710*/  FFMA.FTZ R0, R241, c[0x0][0x23c], -R18 ;  /* 0x00008f00f1007a23 */ /* 0x004fc80000010812 */
[----:B------:R2:W3:Y:S03]  /*5720*/  MUFU.EX2 R32, R0 ;  /* 0x0000000000207308 */ /* 0x0004e60000000800 */
[----:B----4-:R-:W-:Y:S01]  /*5730*/  HMMA.16816.F32.BF16 R116, R128, R122, R168 ;  /* 0x0000007a8074723c */ /* 0x010fe200000418a8 */
[----:B-1----:R-:W-:-:S04]  /*5740*/  FFMA.FTZ R3, R243, c[0x0][0x23c], -R17 ;  /* 0x00008f00f3037a23 */ /* 0x002fc80000010811 */
[----:B------:R-:W-:Y:S03]  /*5750*/  MUFU.EX2 R14, R3 ;  /* 0x00000003000e7308 */ /* 0x000fe60000000800 */
[----:B------:R-:W-:Y:S01]  /*5760*/  HMMA.16816.F32.BF16 R144, R128, R152, R144 ;  /* 0x000000988090723c */ /* 0x000fe20000041890 */
[----:B--2---:R-:W-:Y:S01]  /*5770*/  FFMA.FTZ R0, R240, c[0x0][0x23c], -R18 ;  /* 0x00008f00f0007a23 */ /* 0x004fe20000010812 */
[----:B---3--:R-:W-:-:S06]  /*5780*/  F2FP.BF16.PACK_AB R7, R32, R33 ;  /* 0x000000212007723e */ /* 0x008fcc00000010ff */
[C---:B------:R-:W-:Y:S01]  /*5790*/  HMMA.16816.F32.BF16 R148, R128.reuse, R154, R148 ;  /* 0x0000009a8094723c */ /* 0x040fe20000041894 */
[----:B------:R1:W-:Y:S07]  /*57a0*/  MUFU.EX2 R19, R0 ;  /* 0x0000000000137308 */ /* 0x0003ee0000000800 */
[C---:B------:R-:W-:Y:S08]  /*57b0*/  HMMA.16816.F32.BF16 R72, R128.reuse, R80, R72 ;  /* 0x000000508048723c */ /* 0x040ff00000041848 */
[----:B------:R-:W-:Y:S01]  /*57c0*/  HMMA.16816.F32.BF16 R76, R128, R82, R76 ;  /* 0x00000052804c723c */ /* 0x000fe2000004184c */
[----:B-1----:R-:W-:-:S04]  /*57d0*/  FFMA.FTZ R0, R242, c[0x0][0x23c], -R18 ;  /* 0x00008f00f2007a23 */ /* 0x002fc80000010812 */
[----:B------:R1:W2:Y:S03]  /*57e0*/  MUFU.EX2 R16, R0 ;  /* 0x0000000000107308 */ /* 0x0002a60000000800 */
[C---:B------:R-:W-:Y:S08]  /*57f0*/  HMMA.16816.F32.BF16 R88, R128.reuse, R96, R88 ;  /* 0x000000608058723c */ /* 0x040ff00000041858 */
[----:B------:R-:W-:Y:S01]  /*5800*/  HMMA.16816.F32.BF16 R156, R128, R110, R156 ;  /* 0x0000006e809c723c */ /* 0x000fe2000004189c */
[----:B-1----:R-:W-:-:S02]  /*5810*/  LOP3.LUT R0, R23, UR7, R56, 0x96, !PT ;  /* 0x0000000717007c12 */ /* 0x002fc4000f8e9638 */
[----:B------:R-:W1:Y:S05]  /*5820*/  LDSM.16.MT88.4 R20, [R218+0xbc00] ;  /* 0x00bc0000da14783b */ /* 0x000e6a0000004200 */
[----:B------:R-:W-:Y:S01]  /*5830*/  HMMA.16816.F32.BF16 R160, R128, R120, R160 ;  /* 0x0000007880a0723c */ /* 0x000fe200000418a0 */
[----:B------:R-:W-:-:S05]  /*5840*/  IMAD.WIDE.U32 R4, R0, -0x2daee0ad, RZ ;  /* 0xd2511f5300047825 */ /* 0x000fca00078e00ff */
[----:B------:R-:W-:Y:S02]  /*5850*/  SHF.R.U32.HI R3, RZ, 0x10, R4 ;  /* 0x00000010ff037819 */ /* 0x000fe40000011604 */
[----:B------:R-:W-:Y:S02]  /*5860*/  LOP3.LUT R0, R5, UR16, R44, 0x96, !PT ;  /* 0x0000001005007c12 */ /* 0x000fe4000f8e962c */
[C---:B------:R-:W-:Y:S01]  /*5870*/  LOP3.LUT R6, R4.reuse, 0xffff, RZ, 0xc0, !PT ;  /* 0x0000ffff04067812 */ /* 0x040fe200078ec0ff */
[----:B------:R-:W-:Y:S01]  /*5880*/  FFMA.FTZ R5, R245, c[0x0][0x23c], -R17 ;  /* 0x00008f00f5057a23 */ /* 0x000fe20000010811 */
[----:B------:R-:W-:Y:S02]  /*5890*/  LOP3.LUT R8, R3, 0xff, RZ, 0xc0, !PT ;  /* 0x000000ff03087812 */ /* 0x000fe400078ec0ff */
[----:B------:R-:W-:Y:S01]  /*58a0*/  LOP3.LUT R9, R4, 0xff, RZ, 0xc0, !PT ;  /* 0x000000ff04097812 */ /* 0x000fe200078ec0ff */
[----:B------:R3:W4:Y:S01]  /*58b0*/  MUFU.EX2 R235, R5 ;  /* 0x0000000500eb7308 */ /* 0x0007220000000800 */
[----:B------:R-:W-:-:S02]  /*58c0*/  SHF.R.U32.HI R12, RZ, 0x18, R4 ;  /* 0x00000018ff0c7819 */ /* 0x000fc40000011604 */
[C---:B------:R-:W-:Y:S02]  /*58d0*/  LOP3.LUT R3, R0.reuse, 0xffff, RZ, 0xc0, !PT ;  /* 0x0000ffff00037812 */ /* 0x040fe400078ec0ff */
[----:B------:R-:W-:Y:S02]  /*58e0*/  SHF.R.U32.HI R6, RZ, 0x8, R6 ;  /* 0x00000008ff067819 */ /* 0x000fe40000011606 */
[--C-:B------:R-:W-:Y:S02]  /*58f0*/  SHF.R.U32.HI R4, RZ, 0x10, R0.reuse ;  /* 0x00000010ff047819 */ /* 0x100fe40000011600 */
[----:B------:R-:W-:Y:S02]  /*5900*/  LOP3.LUT R11, R0, 0xff, RZ, 0xc0, !PT ;  /* 0x000000ff000b7812 */ /* 0x000fe400078ec0ff */
[----:B------:R-:W-:Y:S02]  /*5910*/  SHF.R.U32.HI R10, RZ, 0x18, R0 ;  /* 0x00000018ff0a7819 */ /* 0x000fe40000011600 */
[----:B------:R-:W-:-:S02]  /*5920*/  LOP3.LUT R4, R4, 0xff, RZ, 0xc0, !PT ;  /* 0x000000ff04047812 */ /* 0x000fc400078ec0ff */
[----:B------:R-:W-:Y:S02]  /*5930*/  PRMT R0, R9, 0x5410, R6 ;  /* 0x0000541009007816 */ /* 0x000fe40000000006 */
[----:B---3--:R-:W-:Y:S02]  /*5940*/  SHF.R.U32.HI R5, RZ, 0x8, R3 ;  /* 0x00000008ff057819 */ /* 0x008fe40000011603 */
[----:B------:R-:W-:Y:S01]  /*5950*/  PRMT R3, R8, 0x5410, R12 ;  /* 0x0000541008037816 */ /* 0x000fe2000000000c */
[--C-:B------:R-:W-:Y:S01]  /*5960*/  HSET2.LE.AND R0, R0, R248.reuse, PT ;  /* 0x000000f800007233 */ /* 0x100fe20003803000 */
[----:B------:R-:W-:Y:S02]  /*5970*/  PRMT R6, R11, 0x5410, R5 ;  /* 0x000054100b067816 */ /* 0x000fe40000000005 */
[----:B------:R-:W-:Y:S01]  /*5980*/  PRMT R5, R4, 0x5410, R10 ;  /* 0x0000541004057816 */ /* 0x000fe2000000000a */
[--C-:B------:R-:W-:Y:S01]  /*5990*/  HSET2.LE.AND R4, R3, R248.reuse, PT ;  /* 0x000000f803047233 */ /* 0x100fe20003803000 */
[----:B--2---:R-:W-:Y:S01]  /*59a0*/  F2FP.BF16.PACK_AB R3, R16, R19 ;  /* 0x000000131003723e */ /* 0x004fe200000010ff */
[--C-:B------:R-:W-:Y:S01]  /*59b0*/  HSET2.LE.AND R6, R6, R248.reuse, PT ;  /* 0x000000f806067233 */ /* 0x100fe20003803000 */
[----:B-1----:R-:W-:Y:S01]  /*59c0*/  HMMA.16816.F32.BF16 R124, R128, R20, R180 ;  /* 0x00000014807c723c */ /* 0x002fe200000418b4 */
[----:B------:R-:W-:Y:S01]  /*59d0*/  HSET2.LE.AND R8, R5, R248, PT ;  /* 0x000000f805087233 */ /* 0x000fe20003803000 */
[----:B------:R-:W-:Y:S01]  /*59e0*/  LOP3.LUT R170, R0, R3, RZ, 0xc0, !PT ;  /* 0x0000000300aa7212 */ /* 0x000fe200078ec0ff */
[----:B------:R-:W-:Y:S01]  /*59f0*/  FADD.FTZ R3, R187, R223 ;  /* 0x000000dfbb037221 */ /* 0x000fe20000010000 */
[----:B------:R-:W-:-:S02]  /*5a00*/  F2FP.BF16.PACK_AB R0, R13, R15 ;  /* 0x0000000f0d00723e */ /* 0x000fc400000010ff */
[----:B------:R-:W-:Y:S01]  /*5a10*/  LOP3.LUT R168, R6, R7, RZ, 0xc0, !PT ;  /* 0x0000000706a87212 */ /* 0x000fe200078ec0ff */
[----:B------:R-:W-:Y:S01]  /*5a20*/  FADD.FTZ R6, R227, R226 ;  /* 0x000000e2e3067221 */ /* 0x000fe20000010000 */
[----:B------:R-:W-:Y:S01]  /*5a30*/  LOP3.LUT R169, R8, R0, RZ, 0xc0, !PT ;  /* 0x0000000008a97212 */ /* 0x000fe200078ec0ff */
[----:B------:R-:W-:Y:S01]  /*5a40*/  FADD.FTZ R0, R224, R225 ;  /* 0x000000e1e0007221 */ /* 0x000fe20000010000 */
[----:B----4-:R-:W-:Y:S01]  /*5a50*/  F2FP.BF16.PACK_AB R5, R235, R14 ;  /* 0x0000000eeb05723e */ /* 0x010fe200000010ff */
[----:B------:R-:W-:Y:S01]  /*5a60*/  FADD.FTZ R7, R189, R188 ;  /* 0x000000bcbd077221 */ /* 0x000fe20000010000 */
[----:B------:R-:W-:Y:S01]  /*5a70*/  HMMA.16816.F32.BF16 R128, R128, R22, R176 ;  /* 0x000000168080723c */ /* 0x000fe200000418b0 */
[----:B------:R-:W-:Y:S01]  /*5a80*/  FADD.FTZ R0, R190, R0 ;  /* 0x00000000be007221 */ /* 0x000fe20000010000 */
[----:B------:R-:W-:Y:S01]  /*5a90*/  LOP3.LUT R171, R4, R5, RZ, 0xc0, !PT ;  /* 0x0000000504ab7212 */ /* 0x000fe200078ec0ff */
[----:B------:R-:W-:Y:S02]  /*5aa0*/  FADD.FTZ R3, R191, R3 ;  /* 0x00000003bf037221 */ /* 0x000fe40000010000 */
[----:B------:R-:W-:-:S02]  /*5ab0*/  FADD.FTZ R6, R192, R6 ;  /* 0x00000006c0067221 */ /* 0x000fc40000010000 */
        /* <DEDUP_REMOVED lines=61> */
[----:B------:R-:W-:Y:S02]  /*5e90*/  FADD.FTZ R232, R16, R232 ;  /* 0x000000e810e87221 */ /* 0x000fe40000010000 */
[----:B------:R-:W-:Y:S02]  /*5ea0*/  FADD.FTZ R235, R235, R4 ;  /* 0x00000004ebeb7221 */ /* 0x000fe40000010000 */
[----:B------:R-:W-:Y:S02]  /*5eb0*/  FADD.FTZ R236, R37, R3 ;  /* 0x0000000325ec7221 */ /* 0x000fe40000010000 */
[----:B------:R-:W-:Y:S01]  /*5ec0*/  FADD.FTZ R237, R237, R0 ;  /* 0x00000000eded7221 */ /* 0x000fe20000010000 */
[----:B------:R-:W-:Y:S05]  /*5ed0*/  @!P0 BRA `(.L_x_265) ;  /* 0x0000419000008947 */ /* 0x000fea0003800000 */
[----:B------:R-:W2:Y:S01]  /*5ee0*/  LDL.LU R186, [R1+0x38] ;  /* 0x0000380001ba7983 */ /* 0x000ea20000300800 */
[C---:B------:R-:W-:Y:S01]  /*5ef0*/  IADD3 R215, R247.reuse, 0x4, RZ ;  /* 0x00000004f7d77810 */ /* 0x040fe20007ffe0ff */
[----:B------:R-:W-:Y:S01]  /*5f00*/  IMAD.WIDE.U32 R242, R247, -0x326172a9, RZ ;  /* 0xcd9e8d57f7f27825 */ /* 0x000fe200078e00ff */
[----:B------:R-:W-:Y:S01]  /*5f10*/  ULDC.64 UR4, c[0x0][0x1a0] ;  /* 0x0000680000047ab9 */ /* 0x000fe20000000a00 */
[----:B------:R-:W-:Y:S01]  /*5f20*/  LEA.HI.SX32 R223, R249, 0xfffffffe, 0x1a ;  /* 0xfffffffef9df7811 */ /* 0x000fe200078fd2ff */
[----:B------:R-:W-:Y:S01]  /*5f30*/  USHF.L.U64.HI UR5, UR4, 0x6, UR5 ;  /* 0x0000000604057899 */ /* 0x000fe20008010205 */
[----:B------:R-:W-:Y:S01]  /*5f40*/  IMAD.WIDE.U32 R240, R215, -0x326172a9, RZ ;  /* 0xcd9e8d57d7f07825 */ /* 0x000fe200078e00ff */
[----:B------:R-:W-:Y:S01]  /*5f50*/  LOP3.LUT R230, R243, R184, RZ, 0x3c, !PT ;  /* 0x000000b8f3e67212 */ /* 0x000fe200078e3cff */
[----:B------:R-:W-:Y:S01]  /*5f60*/  USHF.L.U32 UR4, UR4, 0x6, URZ ;  /* 0x0000000604047899 */ /* 0x000fe2000800063f */
[----:B------:R-:W-:Y:S01]  /*5f70*/  MOV R138, R2 ;  /* 0x00000002008a7202 */ /* 0x000fe20000000f00 */
[----:B------:R-:W-:Y:S01]  /*5f80*/  IMAD.MOV.U32 R132, RZ, RZ, R135 ;  /* 0x000000ffff847224 */ /* 0x000fe200078e0087 */
[----:B------:R-:W-:Y:S01]  /*5f90*/  LOP3.LUT R228, R241, R184, RZ, 0x3c, !PT ;  /* 0x000000b8f1e47212 */ /* 0x000fe200078e3cff */
[----:B------:R-:W-:Y:S01]  /*5fa0*/  IMAD.MOV.U32 R0, RZ, RZ, R136 ;  /* 0x000000ffff007224 */ /* 0x000fe200078e0088 */
[----:B------:R-:W-:Y:S01]  /*5fb0*/  MOV R137, R134 ;  /* 0x0000008600897202 */ /* 0x000fe20000000f00 */
[----:B------:R-:W-:Y:S01]  /*5fc0*/  IMAD.WIDE.U32 R230, R230, -0x2daee0ad, RZ ;  /* 0xd2511f53e6e67825 */ /* 0x000fe200078e00ff */
[----:B------:R-:W-:-:S03]  /*5fd0*/  PRMT R226, R238, 0x7054, R238 ;  /* 0x00007054eee27816 */ /* 0x000fc600000000ee */
[----:B------:R-:W-:-:S04]  /*5fe0*/  IMAD.WIDE.U32 R228, R228, -0x2daee0ad, RZ ;  /* 0xd2511f53e4e47825 */ /* 0x000fc800078e00ff */
[----:B--2---:R-:W-:Y:S01]  /*5ff0*/  IMAD.WIDE.U32 R224, R186, -0x2daee0ad, RZ ;  /* 0xd2511f53bae07825 */ /* 0x004fe200078e00ff */
[----:B------:R-:W-:Y:S05]  /*6000*/  BRA `(.L_x_266) ;  /* 0x0000019000007947 */ /* 0x000fea0003800000 */
.L_x_268:
[----:B------:R-:W2:Y:S01]  /*6010*/  LDL.64 R244, [R1+0x18] ;  /* 0x0000180001f47983 */ /* 0x000ea20000100a00 */
[----:B------:R-:W-:Y:S03]  /*6020*/  IADD3 R2, R223, -0x1, RZ ;  /* 0xffffffffdf027810 */ /* 0x000fe60007ffe0ff */
[----:B------:R-:W3:Y:S01]  /*6030*/  LDL.64 R238, [R1+0x8] ;  /* 0x0000080001ee7983 */ /* 0x000ee20000100a00 */
[----:B------:R-:W-:Y:S01]  /*6040*/  SHF.R.S32.HI R3, RZ, 0x1f, R2 ;  /* 0x0000001fff037819 */ /* 0x000fe20000011402 */
[C---:B------:R-:W-:Y:S04]  /*6050*/  IMAD.WIDE.U32 R134, R2.reuse, c[0x0][0x198], RZ ;  /* 0x0000660002867a25 */ /* 0x040fe800078e00ff */
[----:B------:R-:W-:Y:S04]  /*6060*/  IMAD R3, R3, c[0x0][0x198], RZ ;  /* 0x0000660003037a24 */ /* 0x000fe800078e02ff */
[----:B------:R-:W-:Y:S04]  /*6070*/  IMAD R2, R2, c[0x0][0x19c], R3 ;  /* 0x0000670002027a24 */ /* 0x000fe800078e0203 */
[----:B------:R-:W-:Y:S01]  /*6080*/  IMAD.IADD R133, R135, 0x1, R2 ;  /* 0x0000000187857824 */ /* 0x000fe200078e0202 */
[C---:B--2---:R-:W-:Y:S04]  /*6090*/  LEA R3, P1, R134.reuse, R244, 0x6 ;  /* 0x000000f486037211 */ /* 0x044fe800078230ff */
[C---:B------:R-:W-:Y:S02]  /*60a0*/  LEA R2, P2, R3.reuse, c[0x0][0x168], 0x1 ;  /* 0x00005a0003027a11 */ /* 0x040fe400078408ff */
        /* <DEDUP_REMOVED lines=15> */
.L_x_266:
[----:B------:R-:W2:Y:S01]  /*61a0*/  LDL.64 R8, [R1+0x10] ;  /* 0x0000100001087983 */ /* 0x000ea20000100a00 */
[----:B------:R-:W-:Y:S01]  /*61b0*/  SHF.R.S32.HI R2, RZ, 0x1f, R223 ;  /* 0x0000001fff027819 */ /* 0x000fe200000114df */
[----:B------:R-:W-:Y:S04]  /*61c0*/  DEPBAR.LE SB0, 0x0 ;  /* 0x000080000000791a */ /* 0x000fe80000000000 */
[----:B------:R-:W3:Y:S01]  /*61d0*/  LDL R6, [R1] ;  /* 0x0000000001067983 */ /* 0x000ee20000100800 */
[----:B------:R-:W-:Y:S02]  /*61e0*/  IMAD R2, R2, c[0x0][0x1a0], RZ ;  /* 0x0000680002027a24 */ /* 0x000fe400078e02ff */
[C---:B------:R-:W-:Y:S03]  /*61f0*/  IMAD.WIDE.U32 R4, R223.reuse, c[0x0][0x1a0], RZ ;  /* 0x00006800df047a25 */ /* 0x040fe600078e00ff */
[----:B------:R-:W-:Y:S01]  /*6200*/  BAR.SYNC.DEFER_BLOCKING 0x0 ;  /* 0x0000000000007b1d */ /* 0x000fe20000010000 */
        /* <DEDUP_REMOVED lines=11> */
[----:B------:R1:W-:Y:S01]  /*62c0*/  LDGSTS.E.BYPASS.LTC128B.128 [R222+0x9000], [R2.64] ;  /* 0x0900000002de7fae */ /* 0x0003e2000b901d54 */
[----:B------:R-:W-:Y:S05]  /*62d0*/  ISETP.GT.AND P0, PT, R223, RZ, PT ;  /* 0x000000ffdf00720c */ /* 0x000fea0003f04270 */
[----:B------:R1:W-:Y:S06]  /*62e0*/  LDGSTS.E.BYPASS.LTC128B.128 [R222+0xa000], [R2.64+0x40] ;  /* 0x0a00004002de7fae */ /* 0x0003ec000b901d54 */
[----:B------:R1:W-:Y:S06]  /*62f0*/  LDGSTS.E.BYPASS.LTC128B.128 [R222+0xb000], [R2.64+0x80] ;  /* 0x0b00008002de7fae */ /* 0x0003ec000b901d54 */
[----:B------:R2:W-:Y:S06]  /*6300*/  LDGSTS.E.BYPASS.LTC128B.128 [R222+0x9800], [R4.64] ;  /* 0x0980000004de7fae */ /* 0x0005ec000b901d54 */
[----:B------:R2:W-:Y:S06]  /*6310*/  LDGSTS.E.BYPASS.LTC128B.128 [R222+0xa800], [R4.64+0x40] ;  /* 0x0a80004004de7fae */ /* 0x0005ec000b901d54 */
[----:B------:R2:W-:Y:S06]  /*6320*/  LDGSTS.E.BYPASS.LTC128B.128 [R222+0xb800], [R4.64+0x80] ;  /* 0x0b80008004de7fae */ /* 0x0005ec000b901d54 */
[----:B------:R-:W-:Y:S06]  /*6330*/  LDSM.16.M88.4 R64, [R220] ;  /* 0x00000000dc40783b */ /* 0x000fec0000000200 */
[----:B------:R-:W2:Y:S06]  /*6340*/  LDSM.16.M88.4 R16, [R217+0x6000] ;  /* 0x00600000d910783b */ /* 0x000eac0000000200 */
[----:B------:R-:W3:Y:S06]  /*6350*/  LDSM.16.M88.4 R60, [R220+0x1000] ;  /* 0x00100000dc3c783b */ /* 0x000eec0000000200 */
[----:B------:R-:W4:Y:S06]  /*6360*/  LDSM.16.M88.4 R32, [R217+0x6400] ;  /* 0x00640000d920783b */ /* 0x000f2c0000000200 */
[----:B------:R-:W0:Y:S06]  /*6370*/  LDGDEPBAR ;  /* 0x00000000000079af */ /* 0x000e2c0000000000 */
[----:B------:R-:W5:Y:S06]  /*6380*/  LDSM.16.M88.4 R48, [R217+0x6800] ;  /* 0x00680000d930783b */ /* 0x000f6c0000000200 */
[----:B------:R-:W1:Y:S06]  /*6390*/  LDSM.16.M88.4 R172, [R217+0x6c00] ;  /* 0x006c0000d9ac783b */ /* 0x000e6c0000000200 */
[----:B------:R-:W-:Y:S01]  /*63a0*/  LDSM.16.M88.4 R176, [R221] ;  /* 0x00000000ddb0783b */ /* 0x000fe20000000200 */
[-C--:B--2---:R-:W-:Y:S05]  /*63b0*/  HMMA.16816.F32.BF16 R4, R64, R16.reuse, RZ ;  /* 0x000000104004723c */ /* 0x084fea00000418ff */
[----:B------:R-:W2:Y:S03]  /*63c0*/  LDSM.16.M88.4 R180, [R219+0x6000] ;  /* 0x00600000dbb4783b */ /* 0x000ea60000000200 */
[C---:B---3--:R-:W-:Y:S03]  /*63d0*/  HMMA.16816.F32.BF16 R8, R60.reuse, R16, RZ ;  /* 0x000000103c08723c */ /* 0x048fe600000418ff */
[----:B------:R-:W3:Y:S06]  /*63e0*/  LDSM.16.M88.4 R184, [R221+0x1000] ;  /* 0x00100000ddb8783b */ /* 0x000eec0000000200 */
[----:B------:R-:W1:Y:S01]  /*63f0*/  LDSM.16.M88.4 R188, [R219+0x6400] ;  /* 0x00640000dbbc783b */ /* 0x000e620000000200 */
[-C--:B------:R-:W-:Y:S05]  /*6400*/  HMMA.16816.F32.BF16 R12, R60, R18.reuse, RZ ;  /* 0x000000123c0c723c */ /* 0x080fea00000418ff */
[----:B------:R-:W1:Y:S03]  /*6410*/  LDSM.16.M88.4 R192, [R219+0x6800] ;  /* 0x00680000dbc0783b */ /* 0x000e660000000200 */
[C---:B------:R-:W-:Y:S03]  /*6420*/  HMMA.16816.F32.BF16 R16, R64.reuse, R18, RZ ;  /* 0x000000124010723c */ /* 0x040fe600000418ff */
[----:B------:R-:W1:Y:S05]  /*6430*/  LDSM.16.M88.4 R196, [R219+0x6c00] ;  /* 0x006c0000dbc4783b */ /* 0x000e6a0000000200 */
[-C--:B----4-:R-:W-:Y:S01]  /*6440*/  HMMA.16816.F32.BF16 R20, R64, R32.reuse, RZ ;  /* 0x000000204014723c */ /* 0x090fe200000418ff */
        /* <DEDUP_REMOVED lines=118> */
.L_x_267:
[----:B-1----:R-:W-:Y:S01]  /*6bb0*/  FMNMX.FTZ R2, R4, R0, !PT ;  /* 0x0000000004027209 */ /* 0x002fe20007810000 */
[----:B------:R-:W-:Y:S01]  /*6bc0*/  IMAD.SHL.U32 R204, R223, 0x2, RZ ;  /* 0x00000002dfcc7824 */ /* 0x000fe200078e00ff */
[----:B------:R-:W-:Y:S02]  /*6bd0*/  LDSM.16.MT88.4 R176, [R216+0x9000] ;  /* 0x00900000d8b0783b */ /* 0x000fe40000004200 */
        /* <DEDUP_REMOVED lines=41> */
[----:B------:R-:W-:Y:S01]  /*6e70*/  SHFL.BFLY PT, R135, R136, 0x2, 0x1f ;  /* 0x0c401f0088877f89 */ /* 0x000fe200000e0000 */
[----:B------:R-:W-:Y:S02]  /*6e80*/  FMNMX.FTZ R2, R56, R2, !PT ;  /* 0x0000000238027209 */ /* 0x000fe40007810000 */
[----:B------:R-:W-:Y:S02]  /*6e90*/  FMNMX.FTZ R133, R66, R3, !PT ;  /* 0x0000000342857209 */ /* 0x000fe40007810000 */
[----:B------:R-:W-:Y:S02]  /*6ea0*/  FMNMX.FTZ R3, R57, R2, !PT ;  /* 0x0000000239037209 */ /* 0x000fe40007810000 */
[----:B------:R-:W-:Y:S02]  /*6eb0*/  FMNMX.FTZ R2, R67, R133, !PT ;  /* 0x0000008543027209 */ /* 0x000fe40007810000 */
[----:B------:R-:W-:Y:S03]  /*6ec0*/  FMNMX.FTZ R3, R60, R3, !PT ;  /* 0x000000033c037209 */ /* 0x000fe60007810000 */
[----:B------:R-:W-:Y:S01]  /*6ed0*/  SHFL.BFLY PT, R133, R2, 0x2, 0x1f ;  /* 0x0c401f0002857f89 */ /* 0x000fe200000e0000 */
[----:B------:R-:W-:Y:S07]  /*6ee0*/  FMNMX.FTZ R3, R61, R3, !PT ;  /* 0x000000033d037209 */ /* 0x000fee0007810000 */
[----:B------:R-:W1:Y:S02]  /*6ef0*/  SHFL.BFLY PT, R134, R3, 0x2, 0x1f ;  /* 0x0c401f0003867f89 */ /* 0x000e6400000e0000 */
[----:B-1----:R-:W-:Y:S02]  /*6f00*/  FMNMX.FTZ R134, R3, R134, !PT ;  /* 0x0000008603867209 */ /* 0x002fe40007810000 */
[----:B------:R-:W-:Y:S02]  /*6f10*/  FMNMX.FTZ R136, R136, R135, !PT ;  /* 0x0000008788887209 */ /* 0x000fe40007810000 */
[----:B------:R-:W-:Y:S02]  /*6f20*/  FMNMX.FTZ R2, R2, R133, !PT ;  /* 0x0000008502027209 */ /* 0x000fe40007810000 */
[----:B------:R-:W-:Y:S01]  /*6f30*/  FMNMX.FTZ R133, R10, R138, !PT ;  /* 0x0000008a0a857209 */ /* 0x000fe20007810000 */
[----:B------:R-:W1:Y:S03]  /*6f40*/  SHFL.BFLY PT, R135, R136, 0x1, 0x1f ;  /* 0x0c201f0088877f89 */ /* 0x000e6600000e0000 */
[----:B------:R-:W-:Y:S04]  /*6f50*/  FMNMX.FTZ R133, R11, R133, !PT ;  /* 0x000000850b857209 */ /* 0x000fe80007810000 */
[----:B------:R-:W-:Y:S01]  /*6f60*/  FMNMX.FTZ R3, R14, R133, !PT ;  /* 0x000000850e037209 */ /* 0x000fe20007810000 */
[----:B------:R-:W2:Y:S03]  /*6f70*/  SHFL.BFLY PT, R139, R2, 0x1, 0x1f ;  /* 0x0c201f00028b7f89 */ /* 0x000ea600000e0000 */
[----:B------:R-:W-:Y:S04]  /*6f80*/  FMNMX.FTZ R3, R15, R3, !PT ;  /* 0x000000030f037209 */ /* 0x000fe80007810000 */
[----:B------:R-:W-:Y:S01]  /*6f90*/  FMNMX.FTZ R3, R26, R3, !PT ;  /* 0x000000031a037209 */ /* 0x000fe20007810000 */
[----:B------:R-:W3:Y:S03]  /*6fa0*/  SHFL.BFLY PT, R133, R134, 0x1, 0x1f ;  /* 0x0c201f0086857f89 */ /* 0x000ee600000e0000 */
[----:B------:R-:W-:Y:S04]  /*6fb0*/  FMNMX.FTZ R3, R27, R3, !PT ;  /* 0x000000031b037209 */ /* 0x000fe80007810000 */
[----:B------:R-:W-:Y:S02]  /*6fc0*/  FMNMX.FTZ R3, R30, R3, !PT ;  /* 0x000000031e037209 */ /* 0x000fe40007810000 */
[----:B-1----:R-:W-:Y:S04]  /*6fd0*/  FMNMX.FTZ R136, R136, R135, !PT ;  /* 0x0000008788887209 */ /* 0x002fe80007810000 */
[C---:B------:R-:W-:Y:S01]  /*6fe0*/  FSETP.NEU.FTZ.AND P1, PT, R136.reuse, -INF , PT ;  /* 0xff8000008800780b */ /* 0x040fe20003f3d000 */
[----:B------:R-:W-:Y:S01]  /*6ff0*/  FADD.FTZ R0, -R136, R0 ;  /* 0x0000000088007221 */ /* 0x000fe20000010100 */
[----:B--2---:R-:W-:Y:S01]  /*7000*/  FMNMX.FTZ R135, R2, R139, !PT ;  /* 0x0000008b02877209 */ /* 0x004fe20007810000 */
[----:B------:R-:W-:Y:S01]  /*7010*/  FMUL.FTZ R184, R136, c[0x0][0x23c] ;  /* 0x00008f0088b87a20 */ /* 0x000fe20000410000 */
[----:B------:R-:W-:Y:S01]  /*7020*/  FMNMX.FTZ R2, R31, R3, !PT ;  /* 0x000000031f027209 */ /* 0x000fe20007810000 */
[----:B------:R-:W-:Y:S02]  /*7030*/  FMUL.FTZ R0, R0, c[0x0][0x23c] ;  /* 0x00008f0000007a20 */ /* 0x000fe40000410000 */
[----:B------:R-:W-:Y:S01]  /*7040*/  FMUL.FTZ R185, R135, c[0x0][0x23c] ;  /* 0x00008f0087b97a20 */ /* 0x000fe20000410000 */
[----:B------:R-:W-:Y:S01]  /*7050*/  FMNMX.FTZ R2, R42, R2, !PT ;  /* 0x000000022a027209 */ /* 0x000fe20007810000 */
[----:B------:R1:W2:Y:S01]  /*7060*/  MUFU.EX2 R3, R0 ;  /* 0x0000000000037308 */ /* 0x0002a20000000800 */
[----:B---3--:R-:W-:Y:S02]  /*7070*/  FMNMX.FTZ R134, R134, R133, !PT ;  /* 0x0000008586867209 */ /* 0x008fe40007810000 */
[----:B------:R-:W-:Y:S02]  /*7080*/  FMNMX.FTZ R2, R43, R2, !PT ;  /* 0x000000022b027209 */ /* 0x000fe40007810000 */
[----:B------:R-:W-:Y:S01]  /*7090*/  FSEL R184, R184, RZ, P1 ;  /* 0x000000ffb8b87208 */ /* 0x000fe20000800000 */
[----:B------:R-:W-:Y:S01]  /*70a0*/  FMUL.FTZ R186, R134, c[0x0][0x23c] ;  /* 0x00008f0086ba7a20 */ /* 0x000fe20000410000 */
[----:B------:R-:W-:Y:S02]  /*70b0*/  FMNMX.FTZ R2, R46, R2, !PT ;  /* 0x000000022e027209 */ /* 0x000fe40007810000 */
[----:B------:R-:W-:Y:S01]  /*70c0*/  FSETP.NEU.FTZ.AND P1, PT, R135, -INF , PT ;  /* 0xff8000008700780b */ /* 0x000fe20003f3d000 */
[--C-:B------:R-:W-:Y:S01]  /*70d0*/  FFMA.FTZ R17, R17, c[0x0][0x23c], -R184.reuse ;  /* 0x00008f0011117a23 */ /* 0x100fe200000108b8 */
[----:B------:R-:W-:Y:S01]  /*70e0*/  FMNMX.FTZ R2, R47, R2, !PT ;  /* 0x000000022f027209 */ /* 0x000fe20007810000 */
[--C-:B------:R-:W-:Y:S01]  /*70f0*/  FFMA.FTZ R16, R16, c[0x0][0x23c], -R184.reuse ;  /* 0x00008f0010107a23 */ /* 0x100fe200000108b8 */
[----:B------:R-:W-:Y:S01]  /*7100*/  FSEL R185, R185, RZ, P1 ;  /* 0x000000ffb9b97208 */ /* 0x000fe20000800000 */
[----:B------:R3:W-:Y:S01]  /*7110*/  MUFU.EX2 R209, R17 ;  /* 0x0000001100d17308 */ /* 0x0007e20000000800 */
[----:B------:R-:W-:Y:S01]  /*7120*/  FMNMX.FTZ R2, R58, R2, !PT ;  /* 0x000000023a027209 */ /* 0x000fe20007810000 */
[----:B------:R-:W-:Y:S01]  /*7130*/  FFMA.FTZ R4, R4, c[0x0][0x23c], -R184 ;  /* 0x00008f0004047a23 */ /* 0x000fe200000108b8 */
[----:B------:R-:W-:Y:S01]  /*7140*/  FSETP.NEU.FTZ.AND P1, PT, R134, -INF , PT ;  /* 0xff8000008600780b */ /* 0x000fe20003f3d000 */
[--C-:B------:R-:W-:Y:S02]  /*7150*/  FFMA.FTZ R18, R18, c[0x0][0x23c], -R185.reuse ;  /* 0x00008f0012127a23 */ /* 0x100fe400000108b9 */
[--C-:B------:R-:W-:Y:S01]  /*7160*/  FFMA.FTZ R19, R19, c[0x0][0x23c], -R185.reuse ;  /* 0x00008f0013137a23 */ /* 0x100fe200000108b9 */
[----:B------:R-:W-:Y:S01]  /*7170*/  FSEL R186, R186, RZ, P1 ;  /* 0x000000ffbaba7208 */ /* 0x000fe20000800000 */
[--C-:B------:R-:W-:Y:S02]  /*7180*/  FFMA.FTZ R6, R6, c[0x0][0x23c], -R185.reuse ;  /* 0x00008f0006067a23 */ /* 0x100fe400000108b9 */
[----:B-1----:R-:W-:Y:S01]  /*7190*/  FADD.FTZ R0, -R135, R132 ;  /* 0x0000008487007221 */ /* 0x002fe20000010100 */
[----:B------:R1:W-:Y:S01]  /*71a0*/  MUFU.EX2 R246, R4 ;  /* 0x0000000400f67308 */ /* 0x0003e20000000800 */
[--C-:B------:R-:W-:Y:S02]  /*71b0*/  FFMA.FTZ R13, R13, c[0x0][0x23c], -R186.reuse ;  /* 0x00008f000d0d7a23 */ /* 0x100fe400000108ba */
[----:B------:R-:W-:Y:S02]  /*71c0*/  FMUL.FTZ R0, R0, c[0x0][0x23c] ;  /* 0x00008f0000007a20 */ /* 0x000fe40000410000 */
[--C-:B------:R-:W-:Y:S02]  /*71d0*/  FFMA.FTZ R12, R12, c[0x0][0x23c], -R186.reuse ;  /* 0x00008f000c0c7a23 */ /* 0x100fe400000108ba */
[--C-:B------:R-:W-:Y:S02]  /*71e0*/  FFMA.FTZ R139, R7, c[0x0][0x23c], -R185.reuse ;  /* 0x00008f00078b7a23 */ /* 0x100fe400000108b9 */
[----:B------:R-:W-:Y:S01]  /*71f0*/  FFMA.FTZ R9, R9, c[0x0][0x23c], -R186 ;  /* 0x00008f0009097a23 */ /* 0x000fe200000108ba */
[----:B------:R4:W5:Y:S01]  /*7200*/  MUFU.EX2 R133, R0 ;  /* 0x0000000000857308 */ /* 0x0009620000000800 */
[----:B--2---:R-:W-:Y:S02]  /*7210*/  FMUL.FTZ R68, R3, R68 ;  /* 0x0000004403447220 */ /* 0x004fe40000410000 */
[--C-:B---3--:R-:W-:Y:S02]  /*7220*/  FFMA.FTZ R17, R5, c[0x0][0x23c], -R184.reuse ;  /* 0x00008f0005117a23 */ /* 0x108fe400000108b8 */
[C---:B------:R-:W-:Y:S02]  /*7230*/  FMUL.FTZ R69, R3.reuse, R69 ;  /* 0x0000004503457220 */ /* 0x040fe40000410000 */
[C---:B------:R-:W-:Y:S02]  /*7240*/  FMUL.FTZ R80, R3.reuse, R80 ;  /* 0x0000005003507220 */ /* 0x040fe40000410000 */
[----:B------:R-:W-:Y:S01]  /*7250*/  FMUL.FTZ R81, R3, R81 ;  /* 0x0000005103517220 */ /* 0x000fe20000410000 */
[----:B------:R2:W-:Y:S01]  /*7260*/  MUFU.EX2 R207, R16 ;  /* 0x0000001000cf7308 */ /* 0x0005e20000000800 */
[----:B------:R-:W-:Y:S02]  /*7270*/  FFMA.FTZ R49, R49, c[0x0][0x23c], -R184 ;  /* 0x00008f0031317a23 */ /* 0x000fe400000108b8 */
[--C-:B------:R-:W-:Y:S01]  /*7280*/  FFMA.FTZ R50, R50, c[0x0][0x23c], -R185.reuse ;  /* 0x00008f0032327a23 */ /* 0x100fe200000108b9 */
[----:B-1----:R-:W-:Y:S01]  /*7290*/  LOP3.LUT R4, R225, UR23, R204, 0x96, !PT ;  /* 0x00000017e1047c12 */ /* 0x002fe2000f8e96cc */
[----:B------:R-:W-:Y:S02]  /*72a0*/  FFMA.FTZ R51, R51, c[0x0][0x23c], -R185 ;  /* 0x00008f0033337a23 */ /* 0x000fe400000108b9 */
[C---:B------:R-:W-:Y:S02]  /*72b0*/  FMUL.FTZ R84, R3.reuse, R84 ;  /* 0x0000005403547220 */ /* 0x040fe40000410000 */
[----:B------:R-:W-:Y:S01]  /*72c0*/  IMAD.WIDE.U32 R4, R4, -0x326172a9, RZ ;  /* 0xcd9e8d5704047825 */ /* 0x000fe200078e00ff */
[----:B------:R1:W-:Y:S03]  /*72d0*/  MUFU.EX2 R208, R18 ;  /* 0x0000001200d07308 */ /* 0x0003e60000000800 */
[----:B------:R-:W-:Y:S02]  /*72e0*/  FMUL.FTZ R85, R3, R85 ;  /* 0x0000005503557220 */ /* 0x000fe40000410000 */
[----:B----4-:R-:W-:Y:S01]  /*72f0*/  FADD.FTZ R0, -R134, R137 ;  /* 0x0000008986007221 */ /* 0x010fe20000010100 */
[----:B------:R-:W-:Y:S01]  /*7300*/  LOP3.LUT R137, R5, UR15, R240, 0x96, !PT ;  /* 0x0000000f05897c12 */ /* 0x000fe2000f8e96f0 */
[C---:B-----5:R-:W-:Y:S02]  /*7310*/  FMUL.FTZ R70, R133.reuse, R70 ;  /* 0x0000004685467220 */ /* 0x060fe40000410000 */
[----:B------:R-:W-:Y:S01]  /*7320*/  FMUL.FTZ R0, R0, c[0x0][0x23c] ;  /* 0x00008f0000007a20 */ /* 0x000fe20000410000 */
[----:B------:R3:W-:Y:S01]  /*7330*/  MUFU.EX2 R206, R17 ;  /* 0x0000001100ce7308 */ /* 0x0007e20000000800 */
[C---:B------:R-:W-:Y:S02]  /*7340*/  FMUL.FTZ R71, R133.reuse, R71 ;  /* 0x0000004785477220 */ /* 0x040fe40000410000 */
[----:B------:R-:W-:Y:S01]  /*7350*/  FMUL.FTZ R82, R133, R82 ;  /* 0x0000005285527220 */ /* 0x000fe20000410000 */
[----:B--2---:R-:W-:Y:S01]  /*7360*/  LOP3.LUT R16, R229, UR14, R224, 0x96, !PT ;  /* 0x0000000ee5107c12 */ /* 0x004fe2000f8e96e0 */
[C---:B------:R-:W-:Y:S02]  /*7370*/  FMUL.FTZ R83, R133.reuse, R83 ;  /* 0x0000005385537220 */ /* 0x040fe40000410000 */
[----:B------:R-:W-:Y:S02]  /*7380*/  FMUL.FTZ R86, R133, R86 ;  /* 0x0000005685567220 */ /* 0x000fe40000410000 */
[----:B------:R-:W-:Y:S01]  /*7390*/  IMAD.WIDE.U32 R196, R16, -0x326172a9, RZ ;  /* 0xcd9e8d5710c47825 */ /* 0x000fe200078e00ff */
[----:B------:R2:W4:Y:S01]  /*73a0*/  MUFU.EX2 R132, R0 ;  /* 0x0000000000847308 */ /* 0x0005220000000800 */
[----:B------:R-:W-:Y:S02]  /*73b0*/  LOP3.LUT R16, R5, UR15, R242, 0x96, !PT ;  /* 0x0000000f05107c12 */ /* 0x000fe4000f8e96f2 */
[----:B------:R-:W-:Y:S01]  /*73c0*/  FMUL.FTZ R87, R133, R87 ;  /* 0x0000005785577220 */ /* 0x000fe20000410000 */
[----:B-1----:R-:W-:Y:S01]  /*73d0*/  LOP3.LUT R18, R231, UR14, R224, 0x96, !PT ;  /* 0x0000000ee7127c12 */ /* 0x002fe2000f8e96e0 */
[--C-:B------:R-:W-:Y:S02]  /*73e0*/  FFMA.FTZ R32, R32, c[0x0][0x23c], -R184.reuse ;  /* 0x00008f0020207a23 */ /* 0x100fe400000108b8 */
[----:B------:R-:W-:Y:S02]  /*73f0*/  FFMA.FTZ R33, R33, c[0x0][0x23c], -R184 ;  /* 0x00008f0021217a23 */ /* 0x000fe400000108b8 */
[----:B------:R-:W-:Y:S01]  /*7400*/  IMAD.WIDE.U32 R194, R18, -0x326172a9, RZ ;  /* 0xcd9e8d5712c27825 */ /* 0x000fe200078e00ff */
[----:B------:R1:W-:Y:S03]  /*7410*/  MUFU.EX2 R252, R6 ;  /* 0x0000000600fc7308 */ /* 0x0003e60000000800 */
[--C-:B------:R-:W-:Y:S01]  /*7420*/  FFMA.FTZ R34, R34, c[0x0][0x23c], -R185.reuse ;  /* 0x00008f0022227a23 */ /* 0x100fe200000108b9 */
[--C-:B------:R-:W-:Y:S01]  /*7430*/  LOP3.LUT R18, R195, UR13, R4.reuse, 0x96, !PT ;  /* 0x0000000dc3127c12 */ /* 0x100fe2000f8e9604 */
[----:B------:R-:W-:Y:S01]  /*7440*/  FFMA.FTZ R35, R35, c[0x0][0x23c], -R185 ;  /* 0x00008f0023237a23 */ /* 0x000fe200000108b9 */
[----:B---3--:R-:W-:Y:S01]  /*7450*/  LOP3.LUT R17, R197, UR13, R4, 0x96, !PT ;  /* 0x0000000dc5117c12 */ /* 0x008fe2000f8e9604 */
[----:B------:R-:W-:Y:S03]  /*7460*/  IMAD.WIDE.U32 R4, R16, -0x2daee0ad, RZ ;  /* 0xd2511f5310047825 */ /* 0x000fe600078e00ff */
[----:B------:R3:W5:Y:S01]  /*7470*/  MUFU.EX2 R205, R19 ;  /* 0x0000001300cd7308 */ /* 0x0007620000000800 */
[----:B------:R-:W-:Y:S01]  /*7480*/  IMAD.WIDE.U32 R16, R17, -0x2daee0ad, RZ ;  /* 0xd2511f5311107825 */ /* 0x000fe200078e00ff */
[----:B------:R-:W-:Y:S02]  /*7490*/  LOP3.LUT R5, R5, UR12, R230, 0x96, !PT ;  /* 0x0000000c05057c12 */ /* 0x000fe4000f8e96e6 */
[----:B--2---:R-:W-:Y:S01]  /*74a0*/  FMNMX.FTZ R0, R59, R2, !PT ;  /* 0x000000023b007209 */ /* 0x004fe20007810000 */
[C---:B----4-:R-:W-:Y:S02]  /*74b0*/  FMUL.FTZ R72, R132.reuse, R72 ;  /* 0x0000004884487220 */ /* 0x050fe40000410000 */
[----:B------:R-:W-:Y:S01]  /*74c0*/  FMUL.FTZ R73, R132, R73 ;  /* 0x0000004984497220 */ /* 0x000fe20000410000 */
[----:B------:R-:W-:Y:S01]  /*74d0*/  FMNMX.FTZ R0, R62, R0, !PT ;  /* 0x000000003e007209 */ /* 0x000fe20007810000 */
[C---:B------:R-:W-:Y:S01]  /*74e0*/  FMUL.FTZ R76, R132.reuse, R76 ;  /* 0x0000004c844c7220 */ /* 0x040fe20000410000 */
[----:B------:R2:W-:Y:S01]  /*74f0*/  MUFU.EX2 R249, R13 ;  /* 0x0000000d00f97308 */ /* 0x0005e20000000800 */
[C---:B------:R-:W-:Y:S01]  /*7500*/  FMUL.FTZ R77, R132.reuse, R77 ;  /* 0x0000004d844d7220 */ /* 0x040fe20000410000 */
[----:B------:R-:W-:Y:S01]  /*7510*/  FMNMX.FTZ R0, R63, R0, !PT ;  /* 0x000000003f007209 */ /* 0x000fe20007810000 */
[C---:B------:R-:W-:Y:S02]  /*7520*/  FMUL.FTZ R88, R132.reuse, R88 ;  /* 0x0000005884587220 */ /* 0x040fe40000410000 */
[----:B-1----:R-:W-:Y:S02]  /*7530*/  IMAD.WIDE.U32 R6, R137, -0x2daee0ad, RZ ;  /* 0xd2511f5389067825 */ /* 0x002fe400078e00ff */
[----:B------:R-:W1:Y:S02]  /*7540*/  SHFL.BFLY PT, R2, R0, 0x2, 0x1f ;  /* 0x0c401f0000027f89 */ /* 0x000e6400000e0000 */
[C---:B------:R-:W-:Y:S01]  /*7550*/  FMUL.FTZ R89, R132.reuse, R89 ;  /* 0x0000005984597220 */ /* 0x040fe20000410000 */
[----:B------:R4:W2:Y:S01]  /*7560*/  MUFU.EX2 R250, R12 ;  /* 0x0000000c00fa7308 */ /* 0x0008a20000000800 */
[----:B------:R-:W-:Y:S01]  /*7570*/  LOP3.LUT R17, R17, UR10, R6, 0x96, !PT ;  /* 0x0000000a11117c12 */ /* 0x000fe2000f8e9606 */
[----:B------:R-:W-:Y:S02]  /*7580*/  FMUL.FTZ R92, R132, R92 ;  /* 0x0000005c845c7220 */ /* 0x000fe40000410000 */
[----:B---3--:R-:W-:Y:S01]  /*7590*/  IMAD.WIDE.U32 R18, R18, -0x2daee0ad, RZ ;  /* 0xd2511f5312127825 */ /* 0x008fe200078e00ff */
[----:B-----5:R-:W-:Y:S03]  /*75a0*/  F2FP.BF16.PACK_AB R175, R205, R208 ;  /* 0x000000d0cdaf723e */ /* 0x020fe600000010ff */
[----:B------:R-:W-:Y:S01]  /*75b0*/  IMAD.WIDE.U32 R200, R17, -0x326172a9, RZ ;  /* 0xcd9e8d5711c87825 */ /* 0x000fe200078e00ff */
[----:B------:R-:W-:Y:S01]  /*75c0*/  LOP3.LUT R19, R19, UR10, R4, 0x96, !PT ;  /* 0x0000000a13137c12 */ /* 0x000fe2000f8e9604 */
[----:B------:R-:W-:Y:S01]  /*75d0*/  MUFU.EX2 R244, R9 ;  /* 0x0000000900f47308 */ /* 0x000fe20000000800 */
[----:B------:R-:W-:Y:S01]  /*75e0*/  LOP3.LUT R4, R7, UR12, R228, 0x96, !PT ;  /* 0x0000000c07047c12 */ /* 0x000fe2000f8e96e4 */
[----:B------:R-:W-:Y:S04]  /*75f0*/  IMAD.WIDE.U32 R6, R5, -0x326172a9, RZ ;  /* 0xcd9e8d5705067825 */ /* 0x000fe800078e00ff */
[----:B------:R-:W-:Y:S01]  /*7600*/  IMAD.WIDE.U32 R192, R19, -0x326172a9, RZ ;  /* 0xcd9e8d5713c07825 */ /* 0x000fe200078e00ff */
[----:B------:R-:W-:Y:S03]  /*7610*/  LOP3.LUT R7, R7, UR11, R194, 0x96, !PT ;  /* 0x0000000b07077c12 */ /* 0x000fe6000f8e96c2 */
[----:B------:R-:W-:Y:S01]  /*7620*/  IMAD.WIDE.U32 R4, R4, -0x326172a9, RZ ;  /* 0xcd9e8d5704047825 */ /* 0x000fe200078e00ff */
[----:B-1----:R-:W-:Y:S01]  /*7630*/  FMNMX.FTZ R0, R0, R2, !PT ;  /* 0x0000000200007209 */ /* 0x002fe20007810000 */
[----:B------:R-:W-:Y:S02]  /*7640*/  MUFU.EX2 R251, R139 ;  /* 0x0000008b00fb7308 */ /* 0x000fe40000000800 */
[----:B--2---:R-:W-:Y:S01]  /*7650*/  FFMA.FTZ R13, R8, c[0x0][0x23c], -R186 ;  /* 0x00008f00080d7a23 */ /* 0x004fe200000108ba */
[----:B----4-:R-:W-:Y:S01]  /*7660*/  LOP3.LUT R12, R201, UR9, R4, 0x96, !PT ;  /* 0x00000009c90c7c12 */ /* 0x010fe2000f8e9604 */
[----:B------:R-:W1:Y:S01]  /*7670*/  SHFL.BFLY PT, R2, R0, 0x1, 0x1f ;  /* 0x0c201f0000027f89 */ /* 0x000e6200000e0000 */
[----:B------:R-:W-:Y:S01]  /*7680*/  LOP3.LUT R5, R5, UR11, R196, 0x96, !PT ;  /* 0x0000000b05057c12 */ /* 0x000fe2000f8e96c4 */
[----:B------:R-:W-:Y:S01]  /*7690*/  FMUL.FTZ R19, R133, R155 ;  /* 0x0000009b85137220 */ /* 0x000fe20000410000 */
[----:B------:R-:W-:Y:S01]  /*76a0*/  F2FP.BF16.PACK_AB R182, R249, R250 ;  /* 0x000000faf9b6723e */ /* 0x000fe200000010ff */
[----:B------:R-:W-:Y:S02]  /*76b0*/  IMAD.WIDE.U32 R202, R12, -0x2daee0ad, RZ ;  /* 0xd2511f530cca7825 */ /* 0x000fe400078e00ff */
[----:B------:R2:W3:Y:S02]  /*76c0*/  MUFU.EX2 R245, R13 ;  /* 0x0000000d00f57308 */ /* 0x0004e40000000800 */
[----:B------:R-:W-:Y:S04]  /*76d0*/  IMAD.WIDE.U32 R4, R5, -0x2daee0ad, RZ ;  /* 0xd2511f5305047825 */ /* 0x000fe800078e00ff */
[----:B------:R-:W-:Y:S01]  /*76e0*/  FMUL.FTZ R93, R132, R93 ;  /* 0x0000005d845d7220 */ /* 0x000fe20000410000 */
[----:B------:R-:W-:Y:S01]  /*76f0*/  LOP3.LUT R16, R5, UR8, R16, 0x96, !PT ;  /* 0x0000000805107c12 */ /* 0x000fe2000f8e9610 */
[----:B------:R-:W-:Y:S01]  /*7700*/  FMUL.FTZ R96, R3, R96 ;  /* 0x0000006003607220 */ /* 0x000fe20000410000 */
[----:B------:R-:W-:Y:S01]  /*7710*/  LOP3.LUT R4, R203, UR6, R4, 0x96, !PT ;  /* 0x00000006cb047c12 */ /* 0x000fe2000f8e9604 */
[----:B------:R-:W-:Y:S01]  /*7720*/  MUFU.EX2 R201, R49 ;  /* 0x0000003100c97308 */ /* 0x000fe20000000800 */
[----:B------:R-:W-:Y:S02]  /*7730*/  FMUL.FTZ R97, R3, R97 ;  /* 0x0000006103617220 */ /* 0x000fe40000410000 */
[----:B------:R-:W-:Y:S04]  /*7740*/  IMAD.WIDE.U32 R190, R16, -0x326172a9, RZ ;  /* 0xcd9e8d5710be7825 */ /* 0x000fe800078e00ff */
[----:B------:R-:W-:Y:S01]  /*7750*/  IMAD.WIDE.U32 R4, R4, -0x326172a9, RZ ;  /* 0xcd9e8d5704047825 */ /* 0x000fe200078e00ff */
[----:B-1----:R-:W-:Y:S02]  /*7760*/  FMNMX.FTZ R2, R0, R2, !PT ;  /* 0x0000000200027209 */ /* 0x002fe40007810000 */
[----:B------:R-:W-:Y:S01]  /*7770*/  LOP3.LUT R0, R193, UR9, R6, 0x96, !PT ;  /* 0x00000009c1007c12 */ /* 0x000fe2000f8e9606 */
[----:B------:R-:W-:Y:S01]  /*7780*/  IMAD.WIDE.U32 R6, R7, -0x2daee0ad, RZ ;  /* 0xd2511f5307067825 */ /* 0x000fe200078e00ff */
[C---:B------:R-:W-:Y:S01]  /*7790*/  FSETP.NEU.FTZ.AND P1, PT, R2.reuse, -INF , PT ;  /* 0xff8000000200780b */ /* 0x040fe20003f3d000 */
[----:B------:R1:W-:Y:S01]  /*77a0*/  MUFU.EX2 R234, R32 ;  /* 0x0000002000ea7308 */ /* 0x0003e20000000800 */
[----:B--2---:R-:W-:Y:S01]  /*77b0*/  SHF.R.U32.HI R13, RZ, 0x18, R4 ;  /* 0x00000018ff0d7819 */ /* 0x004fe20000011604 */
[----:B------:R-:W-:Y:S01]  /*77c0*/  FMUL.FTZ R187, R2, c[0x0][0x23c] ;  /* 0x00008f0002bb7a20 */ /* 0x000fe20000410000 */
[----:B------:R-:W-:Y:S01]  /*77d0*/  LOP3.LUT R18, R7, UR8, R18, 0x96, !PT ;  /* 0x0000000807127c12 */ /* 0x000fe2000f8e9612 */
[----:B------:R-:W-:Y:S01]  /*77e0*/  IMAD.WIDE.U32 R198, R0, -0x2daee0ad, RZ ;  /* 0xd2511f5300c67825 */ /* 0x000fe200078e00ff */
[----:B------:R-:W-:Y:S02]  /*77f0*/  LOP3.LUT R0, R5, UR17, R190, 0x96, !PT ;  /* 0x0000001105007c12 */ /* 0x000fe4000f8e96be */
[----:B------:R-:W-:Y:S01]  /*7800*/  FSEL R187, R187, RZ, P1 ;  /* 0x000000ffbbbb7208 */ /* 0x000fe20000800000 */
[----:B------:R-:W-:Y:S01]  /*7810*/  IMAD.WIDE.U32 R188, R18, -0x326172a9, RZ ;  /* 0xcd9e8d5712bc7825 */ /* 0x000fe200078e00ff */
[----:B------:R-:W-:Y:S01]  /*7820*/  LOP3.LUT R6, R199, UR6, R6, 0x96, !PT ;  /* 0x00000006c7067c12 */ /* 0x000fe2000f8e9606 */
[----:B------:R2:W-:Y:S01]  /*7830*/  MUFU.EX2 R233, R33 ;  /* 0x0000002100e97308 */ /* 0x0005e20000000800 */
[----:B---3--:R-:W-:Y:S01]  /*7840*/  F2FP.BF16.PACK_AB R180, R244, R245 ;  /* 0x000000f5f4b4723e */ /* 0x008fe200000010ff */
[--C-:B------:R-:W-:Y:S01]  /*7850*/  FFMA.FTZ R14, R14, c[0x0][0x23c], -R187.reuse ;  /* 0x00008f000e0e7a23 */ /* 0x100fe200000108bb */
[----:B------:R-:W-:Y:S01]  /*7860*/  LOP3.LUT R137, R189, UR7, R192, 0x96, !PT ;  /* 0x00000007bd897c12 */ /* 0x000fe2000f8e96c0 */
[--C-:B------:R-:W-:Y:S02]  /*7870*/  FFMA.FTZ R15, R15, c[0x0][0x23c], -R187.reuse ;  /* 0x00008f000f0f7a23 */ /* 0x100fe400000108bb */
[----:B------:R-:W-:Y:S04]  /*7880*/  IMAD.WIDE.U32 R6, R6, -0x326172a9, RZ ;  /* 0xcd9e8d5706067825 */ /* 0x000fe800078e00ff */
[----:B------:R3:W-:Y:S01]  /*7890*/  MUFU.EX2 R248, R14 ;  /* 0x0000000e00f87308 */ /* 0x0007e20000000800 */
[--C-:B------:R-:W-:Y:S01]  /*78a0*/  SHF.R.U32.HI R16, RZ, 0x10, R6.reuse ;  /* 0x00000010ff107819 */ /* 0x100fe20000011606 */
[--C-:B------:R-:W-:Y:S01]  /*78b0*/  FFMA.FTZ R10, R10, c[0x0][0x23c], -R187.reuse ;  /* 0x00008f000a0a7a23 */ /* 0x100fe200000108bb */
[C---:B------:R-:W-:Y:S01]  /*78c0*/  LOP3.LUT R12, R6.reuse, 0xffff, RZ, 0xc0, !PT ;  /* 0x0000ffff060c7812 */ /* 0x040fe200078ec0ff */
[--C-:B------:R-:W-:Y:S01]  /*78d0*/  FFMA.FTZ R11, R11, c[0x0][0x23c], -R187.reuse ;  /* 0x00008f000b0b7a23 */ /* 0x100fe200000108bb */
[----:B------:R-:W-:Y:S01]  /*78e0*/  LOP3.LUT R18, R6, 0xff, RZ, 0xc0, !PT ;  /* 0x000000ff06127812 */ /* 0x000fe200078ec0ff */
[----:B-1----:R-:W-:Y:S01]  /*78f0*/  FMUL.FTZ R32, R132, R156 ;  /* 0x0000009c84207220 */ /* 0x002fe20000410000 */
[----:B------:R-:W-:Y:S01]  /*7900*/  SHF.R.U32.HI R17, RZ, 0x18, R6 ;  /* 0x00000018ff117819 */ /* 0x000fe20000011606 */
[--C-:B------:R-:W-:Y:S01]  /*7910*/  FFMA.FTZ R46, R46, c[0x0][0x23c], -R187.reuse ;  /* 0x00008f002e2e7a23 */ /* 0x100fe200000108bb */
[----:B------:R-:W-:Y:S01]  /*7920*/  LOP3.LUT R6, R7, UR17, R188, 0x96, !PT ;  /* 0x0000001107067c12 */ /* 0x000fe2000f8e96bc */
[----:B------:R1:W4:Y:S01]  /*7930*/  MUFU.EX2 R247, R15 ;  /* 0x0000000f00f77308 */ /* 0x0003220000000800 */
[----:B------:R-:W-:Y:S01]  /*7940*/  LOP3.LUT R7, R4, 0xffff, RZ, 0xc0, !PT ;  /* 0x0000ffff04077812 */ /* 0x000fe200078ec0ff */
[----:B------:R-:W-:Y:S01]  /*7950*/  FFMA.FTZ R59, R59, c[0x0][0x23c], -R187 ;  /* 0x00008f003b3b7a23 */ /* 0x000fe200000108bb */
[----:B------:R-:W-:Y:S01]  /*7960*/  LOP3.LUT R8, R16, 0xff, RZ, 0xc0, !PT ;  /* 0x000000ff10087812 */ /* 0x000fe200078ec0ff */
[----:B------:R-:W-:Y:S01]  /*7970*/  FMUL.FTZ R16, R3, R152 ;  /* 0x0000009803107220 */ /* 0x000fe20000410000 */
[----:B------:R-:W-:Y:S01]  /*7980*/  SHF.R.U32.HI R5, RZ, 0x8, R7 ;  /* 0x00000008ff057819 */ /* 0x000fe20000011607 */
[----:B--2---:R-:W-:Y:S01]  /*7990*/  FMUL.FTZ R33, R132, R157 ;  /* 0x0000009d84217220 */ /* 0x004fe20000410000 */
[----:B------:R-:W-:Y:S01]  /*79a0*/  PRMT R17, R8, 0x5410, R17 ;  /* 0x0000541008117816 */ /* 0x000fe20000000011 */
[C---:B------:R-:W-:Y:S01]  /*79b0*/  FMUL.FTZ R98, R133.reuse, R98 ;  /* 0x0000006285627220 */ /* 0x040fe20000410000 */
[----:B------:R-:W-:Y:S01]  /*79c0*/  SHF.R.U32.HI R12, RZ, 0x8, R12 ;  /* 0x00000008ff0c7819 */ /* 0x000fe2000001160c */
[----:B------:R2:W-:Y:S01]  /*79d0*/  MUFU.EX2 R239, R10 ;  /* 0x0000000a00ef7308 */ /* 0x0005e20000000800 */
[----:B------:R-:W-:Y:S01]  /*79e0*/  SHF.R.U32.HI R7, RZ, 0x10, R6 ;  /* 0x00000010ff077819 */ /* 0x000fe20000011606 */
[----:B------:R-:W-:Y:S01]  /*79f0*/  FMUL.FTZ R99, R133, R99 ;  /* 0x0000006385637220 */ /* 0x000fe20000410000 */
[----:B------:R-:W-:Y:S01]  /*7a00*/  LOP3.LUT R8, R0, 0xff, RZ, 0xc0, !PT ;  /* 0x000000ff00087812 */ /* 0x000fe200078ec0ff */
[C---:B------:R-:W-:Y:S01]  /*7a10*/  FMUL.FTZ R108, R3.reuse, R108 ;  /* 0x0000006c036c7220 */ /* 0x040fe20000410000 */
[----:B---3--:R-:W-:Y:S01]  /*7a20*/  SHF.R.U32.HI R14, RZ, 0x10, R4 ;  /* 0x00000010ff0e7819 */ /* 0x008fe20000011604 */
[----:B------:R-:W-:Y:S01]  /*7a30*/  FMUL.FTZ R109, R3, R109 ;  /* 0x0000006d036d7220 */ /* 0x000fe20000410000 */
[----:B------:R-:W-:Y:S01]  /*7a40*/  PRMT R18, R18, 0x5410, R12 ;  /* 0x0000541012127816 */ /* 0x000fe2000000000c */
[C---:B------:R-:W-:Y:S01]  /*7a50*/  FMUL.FTZ R110, R133.reuse, R110 ;  /* 0x0000006e856e7220 */ /* 0x040fe20000410000 */
[----:B------:R-:W-:Y:S01]  /*7a60*/  LOP3.LUT R12, R6, 0xff, RZ, 0xc0, !PT ;  /* 0x000000ff060c7812 */ /* 0x000fe200078ec0ff */
[----:B------:R-:W3:Y:S01]  /*7a70*/  MUFU.EX2 R238, R11 ;  /* 0x0000000b00ee7308 */ /* 0x000ee20000000800 */
[----:B------:R-:W-:Y:S01]  /*7a80*/  SHF.R.U32.HI R9, RZ, 0x18, R6 ;  /* 0x00000018ff097819 */ /* 0x000fe20000011606 */
[--C-:B------:R-:W-:Y:S01]  /*7a90*/  HSET2.LE.AND R174, R18, R226.reuse, PT ;  /* 0x000000e212ae7233 */ /* 0x100fe20003803000 */
[----:B------:R-:W-:Y:S01]  /*7aa0*/  LOP3.LUT R14, R14, 0xff, RZ, 0xc0, !PT ;  /* 0x000000ff0e0e7812 */ /* 0x000fe200078ec0ff */
[C---:B------:R-:W-:Y:S01]  /*7ab0*/  FMUL.FTZ R18, R133.reuse, R154 ;  /* 0x0000009a85127220 */ /* 0x040fe20000410000 */
[----:B-1----:R-:W-:Y:S01]  /*7ac0*/  LOP3.LUT R15, R4, 0xff, RZ, 0xc0, !PT ;  /* 0x000000ff040f7812 */ /* 0x002fe200078ec0ff */
[----:B------:R-:W-:Y:S01]  /*7ad0*/  FMUL.FTZ R111, R133, R111 ;  /* 0x0000006f856f7220 */ /* 0x000fe20000410000 */
[----:B------:R-:W-:Y:S01]  /*7ae0*/  LOP3.LUT R4, R0, 0xffff, RZ, 0xc0, !PT ;  /* 0x0000ffff00047812 */ /* 0x000fe200078ec0ff */
[----:B------:R-:W-:Y:S01]  /*7af0*/  FFMA.FTZ R44, R44, c[0x0][0x23c], -R186 ;  /* 0x00008f002c2c7a23 */ /* 0x000fe200000108ba */
[----:B------:R-:W-:Y:S01]  /*7b00*/  PRMT R15, R15, 0x5410, R5 ;  /* 0x000054100f0f7816 */ /* 0x000fe20000000005 */
[----:B------:R-:W-:Y:S01]  /*7b10*/  MUFU.EX2 R199, R51 ;  /* 0x0000003300c77308 */ /* 0x000fe20000000800 */
[----:B------:R-:W-:Y:S01]  /*7b20*/  SHF.R.U32.HI R4, RZ, 0x8, R4 ;  /* 0x00000008ff047819 */ /* 0x000fe20000011604 */
[----:B------:R-:W-:Y:S01]  /*7b30*/  FFMA.FTZ R45, R45, c[0x0][0x23c], -R186 ;  /* 0x00008f002d2d7a23 */ /* 0x000fe200000108ba */
[----:B------:R-:W-:Y:S01]  /*7b40*/  LOP3.LUT R5, R6, 0xffff, RZ, 0xc0, !PT ;  /* 0x0000ffff06057812 */ /* 0x000fe200078ec0ff */
[----:B------:R-:W-:Y:S01]  /*7b50*/  FFMA.FTZ R52, R52, c[0x0][0x23c], -R184 ;  /* 0x00008f0034347a23 */ /* 0x000fe200000108b8 */
[----:B------:R-:W-:Y:S01]  /*7b60*/  PRMT R8, R8, 0x5410, R4 ;  /* 0x0000541008087816 */ /* 0x000fe20000000004 */
[----:B------:R-:W-:Y:S01]  /*7b70*/  FFMA.FTZ R57, R57, c[0x0][0x23c], -R186 ;  /* 0x00008f0039397a23 */ /* 0x000fe200000108ba */
[----:B------:R-:W-:Y:S01]  /*7b80*/  SHF.R.U32.HI R6, RZ, 0x8, R5 ;  /* 0x00000008ff067819 */ /* 0x000fe20000011605 */
[----:B------:R-:W-:Y:S01]  /*7b90*/  FFMA.FTZ R58, R58, c[0x0][0x23c], -R187 ;  /* 0x00008f003a3a7a23 */ /* 0x000fe200000108bb */
[----:B------:R-:W-:Y:S01]  /*7ba0*/  LOP3.LUT R5, R7, 0xff, RZ, 0xc0, !PT ;  /* 0x000000ff07057812 */ /* 0x000fe200078ec0ff */
[--C-:B------:R-:W-:Y:S01]  /*7bb0*/  HSET2.LE.AND R8, R8, R226.reuse, PT ;  /* 0x000000e208087233 */ /* 0x100fe20003803000 */
[--C-:B------:R-:W-:Y:S01]  /*7bc0*/  SHF.R.U32.HI R7, RZ, 0x18, R0.reuse ;  /* 0x00000018ff077819 */ /* 0x100fe20000011600 */
[----:B------:R-:W-:Y:S01]  /*7bd0*/  MUFU.EX2 R227, R34 ;  /* 0x0000002200e37308 */ /* 0x000fe20000000800 */
[----:B------:R-:W-:Y:S01]  /*7be0*/  SHF.R.U32.HI R4, RZ, 0x10, R0 ;  /* 0x00000010ff047819 */ /* 0x000fe20000011600 */
[----:B------:R-:W-:Y:S01]  /*7bf0*/  FADD.FTZ R0, -R2, R138 ;  /* 0x0000008a02007221 */ /* 0x000fe20000010100 */
[----:B------:R-:W-:Y:S01]  /*7c00*/  PRMT R13, R14, 0x5410, R13 ;  /* 0x000054100e0d7816 */ /* 0x000fe2000000000d */
[----:B------:R-:W-:Y:S01]  /*7c10*/  FFMA.FTZ R60, R60, c[0x0][0x23c], -R186 ;  /* 0x00008f003c3c7a23 */ /* 0x000fe200000108ba */
[----:B------:R-:W-:Y:S01]  /*7c20*/  PRMT R12, R12, 0x5410, R6 ;  /* 0x000054100c0c7816 */ /* 0x000fe20000000006 */
[----:B------:R-:W-:Y:S01]  /*7c30*/  FMUL.FTZ R0, R0, c[0x0][0x23c] ;  /* 0x00008f0000007a20 */ /* 0x000fe20000410000 */
[----:B------:R-:W-:Y:S01]  /*7c40*/  PRMT R9, R5, 0x5410, R9 ;  /* 0x0000541005097816 */ /* 0x000fe20000000009 */
[--C-:B------:R-:W-:Y:S01]  /*7c50*/  HSET2.LE.AND R5, R17, R226.reuse, PT ;  /* 0x000000e211057233 */ /* 0x100fe20003803000 */
[----:B------:R-:W-:Y:S01]  /*7c60*/  LOP3.LUT R6, R4, 0xff, RZ, 0xc0, !PT ;  /* 0x000000ff04067812 */ /* 0x000fe200078ec0ff */
[--C-:B------:R-:W-:Y:S01]  /*7c70*/  HSET2.LE.AND R172, R12, R226.reuse, PT ;  /* 0x000000e20cac7233 */ /* 0x100fe20003803000 */
[----:B------:R-:W-:Y:S01]  /*7c80*/  F2FP.BF16.PACK_AB R4, R209, R207 ;  /* 0x000000cfd104723e */ /* 0x000fe200000010ff */
[----:B------:R-:W1:Y:S01]  /*7c90*/  MUFU.EX2 R0, R0 ;  /* 0x0000000000007308 */ /* 0x000e620000000800 */
[----:B--2---:R-:W-:Y:S01]  /*7ca0*/  PRMT R10, R6, 0x5410, R7 ;  /* 0x00005410060a7816 */ /* 0x004fe20000000007 */
[--C-:B------:R-:W-:Y:S01]  /*7cb0*/  HSET2.LE.AND R6, R15, R226.reuse, PT ;  /* 0x000000e20f067233 */ /* 0x100fe20003803000 */
[----:B------:R-:W-:Y:S01]  /*7cc0*/  LOP3.LUT R174, R174, R4, RZ, 0xc0, !PT ;  /* 0x00000004aeae7212 */ /* 0x000fe200078ec0ff */
[--C-:B------:R-:W-:Y:S01]  /*7cd0*/  HSET2.LE.AND R7, R13, R226.reuse, PT ;  /* 0x000000e20d077233 */ /* 0x100fe20003803000 */
[----:B------:R-:W-:Y:S01]  /*7ce0*/  LOP3.LUT R175, R5, R175, RZ, 0xc0, !PT ;  /* 0x000000af05af7212 */ /* 0x000fe200078ec0ff */
[--C-:B------:R-:W-:Y:S01]  /*7cf0*/  HSET2.LE.AND R173, R9, R226.reuse, PT ;  /* 0x000000e209ad7233 */ /* 0x100fe20003803000 */
[----:B------:R-:W-:Y:S01]  /*7d00*/  F2FP.BF16.PACK_AB R4, R206, R246 ;  /* 0x000000f6ce04723e */ /* 0x000fe200000010ff */
[--C-:B------:R-:W-:Y:S01]  /*7d10*/  HSET2.LE.AND R9, R10, R226.reuse, PT ;  /* 0x000000e20a097233 */ /* 0x100fe20003803000 */
[----:B------:R-:W-:Y:S01]  /*7d20*/  F2FP.BF16.PACK_AB R5, R251, R252 ;  /* 0x000000fcfb05723e */ /* 0x000fe200000010ff */
[C---:B------:R-:W-:Y:S01]  /*7d30*/  FMUL.FTZ R12, R132.reuse, R148 ;  /* 0x00000094840c7220 */ /* 0x040fe20000410000 */
[----:B----4-:R-:W-:Y:S01]  /*7d40*/  F2FP.BF16.PACK_AB R183, R247, R248 ;  /* 0x000000f8f7b7723e */ /* 0x010fe200000010ff */
[----:B------:R-:W-:Y:S01]  /*7d50*/  FMUL.FTZ R13, R132, R149 ;  /* 0x00000095840d7220 */ /* 0x000fe20000410000 */
[----:B------:R-:W-:Y:S01]  /*7d60*/  LOP3.LUT R172, R172, R4, RZ, 0xc0, !PT ;  /* 0x00000004acac7212 */ /* 0x000fe200078ec0ff */
[----:B------:R-:W-:Y:S01]  /*7d70*/  FMUL.FTZ R4, R3, R140 ;  /* 0x0000008c03047220 */ /* 0x000fe20000410000 */
[----:B------:R-:W-:Y:S01]  /*7d80*/  LOP3.LUT R173, R173, R5, RZ, 0xc0, !PT ;  /* 0x00000005adad7212 */ /* 0x000fe200078ec0ff */
[----:B------:R-:W-:Y:S01]  /*7d90*/  FMUL.FTZ R5, R3, R141 ;  /* 0x0000008d03057220 */ /* 0x000fe20000410000 */
[----:B------:R-:W-:Y:S01]  /*7da0*/  LOP3.LUT R182, R6, R182, RZ, 0xc0, !PT ;  /* 0x000000b606b67212 */ /* 0x000fe200078ec0ff */
[----:B------:R-:W-:Y:S01]  /*7db0*/  FMUL.FTZ R6, R133, R142 ;  /* 0x0000008e85067220 */ /* 0x000fe20000410000 */
[----:B------:R-:W-:Y:S01]  /*7dc0*/  LOP3.LUT R183, R7, R183, RZ, 0xc0, !PT ;  /* 0x000000b707b77212 */ /* 0x000fe200078ec0ff */
[----:B------:R-:W-:Y:S01]  /*7dd0*/  FMUL.FTZ R7, R133, R143 ;  /* 0x0000008f85077220 */ /* 0x000fe20000410000 */
[----:B---3--:R-:W-:Y:S01]  /*7de0*/  F2FP.BF16.PACK_AB R181, R238, R239 ;  /* 0x000000efeeb5723e */ /* 0x008fe200000010ff */
[----:B------:R-:W2:Y:S01]  /*7df0*/  LDSM.16.MT88.4 R140, [R218+0x9000] ;  /* 0x00900000da8c783b */ /* 0x000ea20000004200 */
[----:B------:R-:W-:Y:S01]  /*7e00*/  LOP3.LUT R180, R8, R180, RZ, 0xc0, !PT ;  /* 0x000000b408b47212 */ /* 0x000fe200078ec0ff */
[C---:B------:R-:W-:Y:S01]  /*7e10*/  FMUL.FTZ R8, R132.reuse, R144 ;  /* 0x0000009084087220 */ /* 0x040fe20000410000 */
[----:B------:R-:W-:Y:S01]  /*7e20*/  LOP3.LUT R181, R9, R181, RZ, 0xc0, !PT ;  /* 0x000000b509b57212 */ /* 0x000fe200078ec0ff */
[----:B------:R-:W-:Y:S01]  /*7e30*/  FMUL.FTZ R9, R132, R145 ;  /* 0x0000009184097220 */ /* 0x000fe20000410000 */
[-C--:B------:R-:W-:Y:S01]  /*7e40*/  HMMA.16816.F32.BF16 R4, R172, R176.reuse, R4 ;  /* 0x000000b0ac04723c */ /* 0x080fe20000041804 */
[C---:B-1----:R-:W-:Y:S01]  /*7e50*/  FMUL.FTZ R10, R0.reuse, R146 ;  /* 0x00000092000a7220 */ /* 0x042fe20000410000 */
[----:B------:R1:W3:Y:S01]  /*7e60*/  MUFU.EX2 R215, R35 ;  /* 0x0000002300d77308 */ /* 0x0002e20000000800 */
[C---:B------:R-:W-:Y:S01]  /*7e70*/  FMUL.FTZ R11, R0.reuse, R147 ;  /* 0x00000093000b7220 */ /* 0x040fe20000410000 */
[----:B------:R-:W-:Y:S01]  /*7e80*/  LOP3.LUT R138, R191, UR7, R200, 0x96, !PT ;  /* 0x00000007bf8a7c12 */ /* 0x000fe2000f8e96c8 */
[----:B------:R-:W4:Y:S01]  /*7e90*/  LDSM.16.MT88.4 R144, [R216+0xa000] ;  /* 0x00a00000d890783b */ /* 0x000f220000004200 */
[C---:B------:R-:W-:Y:S02]  /*7ea0*/  FMUL.FTZ R34, R0.reuse, R158 ;  /* 0x0000009e00227220 */ /* 0x040fe40000410000 */
[C---:B------:R-:W-:Y:S02]  /*7eb0*/  FMUL.FTZ R14, R0.reuse, R150 ;  /* 0x00000096000e7220 */ /* 0x040fe40000410000 */
[C---:B------:R-:W-:Y:S02]  /*7ec0*/  HMMA.16816.F32.BF16 R8, R180.reuse, R176, R8 ;  /* 0x000000b0b408723c */ /* 0x040fe40000041808 */
[C---:B------:R-:W-:Y:S01]  /*7ed0*/  FMUL.FTZ R15, R0.reuse, R151 ;  /* 0x00000097000f7220 */ /* 0x040fe20000410000 */
[----:B------:R-:W-:Y:S01]  /*7ee0*/  MUFU.EX2 R200, R50 ;  /* 0x0000003200c87308 */ /* 0x000fe20000000800 */
[C---:B------:R-:W-:Y:S02]  /*7ef0*/  FMUL.FTZ R17, R3.reuse, R153 ;  /* 0x0000009903117220 */ /* 0x040fe40000410000 */
[C---:B------:R-:W-:Y:S02]  /*7f00*/  FMUL.FTZ R74, R0.reuse, R74 ;  /* 0x0000004a004a7220 */ /* 0x040fe40000410000 */
[C---:B------:R-:W-:Y:S01]  /*7f10*/  FMUL.FTZ R75, R0.reuse, R75 ;  /* 0x0000004b004b7220 */ /* 0x040fe20000410000 */
[-C--:B------:R-:W-:Y:S03]  /*7f20*/  HMMA.16816.F32.BF16 R12, R180, R178.reuse, R12 ;  /* 0x000000b2b40c723c */ /* 0x080fe6000004180c */
[C---:B------:R-:W-:Y:S01]  /*7f30*/  FMUL.FTZ R78, R0.reuse, R78 ;  /* 0x0000004e004e7220 */ /* 0x040fe20000410000 */
[----:B------:R-:W-:Y:S01]  /*7f40*/  MUFU.EX2 R188, R44 ;  /* 0x0000002c00bc7308 */ /* 0x000fe20000000800 */
[C---:B------:R-:W-:Y:S02]  /*7f50*/  FMUL.FTZ R79, R0.reuse, R79 ;  /* 0x0000004f004f7220 */ /* 0x040fe40000410000 */
[C---:B-1----:R-:W-:Y:S01]  /*7f60*/  FMUL.FTZ R35, R0.reuse, R159 ;  /* 0x0000009f00237220 */ /* 0x042fe20000410000 */
[C---:B------:R-:W-:Y:S01]  /*7f70*/  HMMA.16816.F32.BF16 R16, R172.reuse, R178, R16 ;  /* 0x000000b2ac10723c */ /* 0x040fe20000041810 */
[----:B------:R-:W-:Y:S03]  /*7f80*/  LDSM.16.MT88.4 R156, [R216+0xa400] ;  /* 0x00a40000d89c783b */ /* 0x000fe60000004200 */
[C---:B------:R-:W-:Y:S02]  /*7f90*/  FMUL.FTZ R90, R0.reuse, R90 ;  /* 0x0000005a005a7220 */ /* 0x040fe40000410000 */
[C---:B------:R-:W-:Y:S02]  /*7fa0*/  FMUL.FTZ R91, R0.reuse, R91 ;  /* 0x0000005b005b7220 */ /* 0x040fe40000410000 */
[-C--:B--2---:R-:W-:Y:S01]  /*7fb0*/  HMMA.16816.F32.BF16 R68, R172, R140.reuse, R68 ;  /* 0x0000008cac44723c */ /* 0x084fe20000041844 */
[C---:B------:R-:W-:Y:S03]  /*7fc0*/  FMUL.FTZ R94, R0.reuse, R94 ;  /* 0x0000005e005e7220 */ /* 0x040fe60000410000 */
[----:B------:R-:W-:Y:S02]  /*7fd0*/  FMUL.FTZ R95, R0, R95 ;  /* 0x0000005f005f7220 */ /* 0x000fe40000410000 */
[----:B------:R-:W-:Y:S02]  /*7fe0*/  IMAD.WIDE.U32 R138, R138, -0x2daee0ad, RZ ;  /* 0xd2511f538a8a7825 */ /* 0x000fe400078e00ff */
[C---:B------:R-:W-:Y:S04]  /*7ff0*/  HMMA.16816.F32.BF16 R72, R180.reuse, R140, R72 ;  /* 0x0000008cb448723c */ /* 0x040fe80000041848 */
[----:B------:R-:W-:Y:S01]  /*8000*/  LOP3.LUT R151, R138, 0xff, RZ, 0xc0, !PT ;  /* 0x000000ff8a977812 */ /* 0x000fe200078ec0ff */
[C---:B------:R-:W-:Y:S02]  /*8010*/  FMUL.FTZ R100, R3.reuse, R100 ;  /* 0x0000006403647220 */ /* 0x040fe40000410000 */
[----:B------:R-:W-:Y:S01]  /*8020*/  FMUL.FTZ R101, R3, R101 ;  /* 0x0000006503657220 */ /* 0x000fe20000410000 */
[-C--:B------:R-:W-:Y:S01]  /*8030*/  HMMA.16816.F32.BF16 R76, R180, R142.reuse, R76 ;  /* 0x0000008eb44c723c */ /* 0x080fe2000004184c */
[C---:B------:R-:W-:Y:S03]  /*8040*/  FMUL.FTZ R102, R133.reuse, R102 ;  /* 0x0000006685667220 */ /* 0x040fe60000410000 */
[----:B------:R-:W-:Y:S02]  /*8050*/  FMUL.FTZ R103, R133, R103 ;  /* 0x0000006785677220 */ /* 0x000fe40000410000 */
[C---:B------:R-:W-:Y:S02]  /*8060*/  FMUL.FTZ R104, R132.reuse, R104 ;  /* 0x0000006884687220 */ /* 0x040fe40000410000 */
[C---:B------:R-:W-:Y:S01]  /*8070*/  HMMA.16816.F32.BF16 R80, R172.reuse, R142, R80 ;  /* 0x0000008eac50723c */ /* 0x040fe20000041850 */
[----:B------:R-:W1:Y:S03]  /*8080*/  LDSM.16.MT88.4 R140, [R218+0xa000] ;  /* 0x00a00000da8c783b */ /* 0x000e660000004200 */
[----:B------:R-:W-:Y:S02]  /*8090*/  FMUL.FTZ R105, R132, R105 ;  /* 0x0000006984697220 */ /* 0x000fe40000410000 */
[C---:B------:R-:W-:Y:S02]  /*80a0*/  FMUL.FTZ R106, R0.reuse, R106 ;  /* 0x0000006a006a7220 */ /* 0x040fe40000410000 */
[-C--:B----4-:R-:W-:Y:S01]  /*80b0*/  HMMA.16816.F32.BF16 R84, R172, R144.reuse, R84 ;  /* 0x00000090ac54723c */ /* 0x090fe20000041854 */
[----:B------:R-:W-:Y:S03]  /*80c0*/  FMUL.FTZ R107, R0, R107 ;  /* 0x0000006b006b7220 */ /* 0x000fe60000410000 */
[----:B------:R-:W-:Y:S02]  /*80d0*/  FFMA.FTZ R21, R21, c[0x0][0x23c], -R184 ;  /* 0x00008f0015157a23 */ /* 0x000fe400000108b8 */
[----:B------:R-:W-:Y:S02]  /*80e0*/  FFMA.FTZ R22, R22, c[0x0][0x23c], -R185 ;  /* 0x00008f0016167a23 */ /* 0x000fe400000108b9 */
[C---:B------:R-:W-:Y:S01]  /*80f0*/  HMMA.16816.F32.BF16 R88, R180.reuse, R144, R88 ;  /* 0x00000090b458723c */ /* 0x040fe20000041858 */
[----:B------:R2:W-:Y:S03]  /*8100*/  MUFU.EX2 R213, R21 ;  /* 0x0000001500d57308 */ /* 0x0005e60000000800 */
[--C-:B------:R-:W-:Y:S02]  /*8110*/  FFMA.FTZ R24, R24, c[0x0][0x23c], -R186.reuse ;  /* 0x00008f0018187a23 */ /* 0x100fe400000108ba */
[----:B------:R-:W-:Y:S02]  /*8120*/  IMAD.MOV.U32 R176, RZ, RZ, R207 ;  /* 0x000000ffffb07224 */ /* 0x000fe400078e00cf */
[-C--:B------:R-:W-:Y:S01]  /*8130*/  HMMA.16816.F32.BF16 R92, R180, R146.reuse, R92 ;  /* 0x00000092b45c723c */ /* 0x080fe2000004185c */
[----:B------:R-:W-:Y:S02]  /*8140*/  FFMA.FTZ R25, R25, c[0x0][0x23c], -R186 ;  /* 0x00008f0019197a23 */ /* 0x000fe400000108ba */
[----:B------:R4:W-:Y:S01]  /*8150*/  MUFU.EX2 R212, R22 ;  /* 0x0000001600d47308 */ /* 0x0009e20000000800 */
[C---:B------:R-:W-:Y:S02]  /*8160*/  FMUL.FTZ R116, R132.reuse, R116 ;  /* 0x0000007484747220 */ /* 0x040fe40000410000 */
[----:B------:R-:W-:Y:S02]  /*8170*/  FMUL.FTZ R117, R132, R117 ;  /* 0x0000007584757220 */ /* 0x000fe40000410000 */
[C---:B------:R-:W-:Y:S01]  /*8180*/  HMMA.16816.F32.BF16 R96, R172.reuse, R146, R96 ;  /* 0x00000092ac60723c */ /* 0x040fe20000041860 */
[----:B------:R-:W5:Y:S03]  /*8190*/  LDSM.16.MT88.4 R144, [R216+0xb000] ;  /* 0x00b00000d890783b */ /* 0x000f660000004200 */
[C---:B------:R-:W-:Y:S01]  /*81a0*/  FMUL.FTZ R118, R0.reuse, R118 ;  /* 0x0000007600767220 */ /* 0x040fe20000410000 */
[----:B------:R3:W-:Y:S01]  /*81b0*/  MUFU.EX2 R210, R24 ;  /* 0x0000001800d27308 */ /* 0x0007e20000000800 */
[----:B------:R-:W-:Y:S02]  /*81c0*/  FMUL.FTZ R119, R0, R119 ;  /* 0x0000007700777220 */ /* 0x000fe40000410000 */
[C---:B------:R-:W-:Y:S01]  /*81d0*/  FMUL.FTZ R120, R3.reuse, R120 ;  /* 0x0000007803787220 */ /* 0x040fe20000410000 */
[-C--:B-1----:R-:W-:Y:S03]  /*81e0*/  HMMA.16816.F32.BF16 R100, R172, R140.reuse, R100 ;  /* 0x0000008cac64723c */ /* 0x082fe60000041864 */
[----:B------:R-:W-:Y:S02]  /*81f0*/  FFMA.FTZ R20, R20, c[0x0][0x23c], -R184 ;  /* 0x00008f0014147a23 */ /* 0x000fe400000108b8 */
[----:B--2---:R-:W-:Y:S02]  /*8200*/  FMUL.FTZ R21, R132, R161 ;  /* 0x000000a184157220 */ /* 0x004fe40000410000 */
[----:B------:R-:W-:Y:S01]  /*8210*/  FMUL.FTZ R121, R3, R121 ;  /* 0x0000007903797220 */ /* 0x000fe20000410000 */
[C---:B------:R-:W-:Y:S01]  /*8220*/  HMMA.16816.F32.BF16 R104, R180.reuse, R140, R104 ;  /* 0x0000008cb468723c */ /* 0x040fe20000041868 */
[----:B------:R1:W-:Y:S03]  /*8230*/  MUFU.EX2 R214, R20 ;  /* 0x0000001400d67308 */ /* 0x0003e60000000800 */
[----:B----4-:R-:W-:Y:S02]  /*8240*/  FMUL.FTZ R22, R0, R162 ;  /* 0x000000a200167220 */ /* 0x010fe40000410000 */
[----:B------:R-:W-:Y:S02]  /*8250*/  FMUL.FTZ R122, R133, R122 ;  /* 0x0000007a857a7220 */ /* 0x000fe40000410000 */
[-C--:B------:R-:W-:Y:S01]  /*8260*/  HMMA.16816.F32.BF16 R32, R180, R142.reuse, R32 ;  /* 0x0000008eb420723c */ /* 0x080fe20000041820 */
[----:B------:R-:W-:Y:S03]  /*8270*/  IMAD.WIDE.U32 R140, R137, -0x2daee0ad, RZ ;  /* 0xd2511f53898c7825 */ /* 0x000fe600078e00ff */
[----:B---3--:R-:W-:Y:S01]  /*8280*/  SHF.R.U32.HI R24, RZ, 0x10, R138 ;  /* 0x00000010ff187819 */ /* 0x008fe2000001168a */
[----:B------:R-:W-:Y:S01]  /*8290*/  FMUL.FTZ R123, R133, R123 ;  /* 0x0000007b857b7220 */ /* 0x000fe20000410000 */
[----:B------:R-:W-:Y:S01]  /*82a0*/  LOP3.LUT R148, R141, UR16, R198, 0x96, !PT ;  /* 0x000000108d947c12 */ /* 0x000fe2000f8e96c6 */
[----:B------:R-:W-:Y:S01]  /*82b0*/  FFMA.FTZ R28, R28, c[0x0][0x23c], -R186 ;  /* 0x00008f001c1c7a23 */ /* 0x000fe200000108ba */
[C---:B------:R-:W-:Y:S01]  /*82c0*/  HMMA.16816.F32.BF16 R108, R172.reuse, R142, R108 ;  /* 0x0000008eac6c723c */ /* 0x040fe2000004186c */
[C---:B------:R-:W-:Y:S03]  /*82d0*/  FMUL.FTZ R112, R3.reuse, R112 ;  /* 0x0000007003707220 */ /* 0x040fe60000410000 */
[----:B------:R-:W-:Y:S01]  /*82e0*/  FMUL.FTZ R113, R3, R113 ;  /* 0x0000007103717220 */ /* 0x000fe20000410000 */
[C---:B------:R-:W-:Y:S01]  /*82f0*/  LOP3.LUT R149, R140.reuse, 0xffff, RZ, 0xc0, !PT ;  /* 0x0000ffff8c957812 */ /* 0x040fe200078ec0ff */
[C---:B------:R-:W-:Y:S01]  /*8300*/  FMUL.FTZ R114, R133.reuse, R114 ;  /* 0x0000007285727220 */ /* 0x040fe20000410000 */
[----:B------:R-:W-:Y:S01]  /*8310*/  LOP3.LUT R150, R140, 0xff, RZ, 0xc0, !PT ;  /* 0x000000ff8c967812 */ /* 0x000fe200078ec0ff */
[----:B------:R-:W-:Y:S01]  /*8320*/  FMUL.FTZ R115, R133, R115 ;  /* 0x0000007385737220 */ /* 0x000fe20000410000 */
[--C-:B------:R-:W-:Y:S03]  /*8330*/  SHF.R.U32.HI R152, RZ, 0x10, R140.reuse ;  /* 0x00000010ff987819 */ /* 0x100fe6000001168c */
[----:B------:R-:W-:Y:S01]  /*8340*/  FFMA.FTZ R137, R23, c[0x0][0x23c], -R185 ;  /* 0x00008f0017897a23 */ /* 0x000fe200000108b9 */
[----:B------:R-:W-:Y:S01]  /*8350*/  SHF.R.U32.HI R154, RZ, 0x18, R140 ;  /* 0x00000018ff9a7819 */ /* 0x000fe2000001168c */
[----:B-1----:R-:W-:Y:S01]  /*8360*/  FMUL.FTZ R20, R132, R160 ;  /* 0x000000a084147220 */ /* 0x002fe20000410000 */
[-C--:B-----5:R-:W-:Y:S01]  /*8370*/  HMMA.16816.F32.BF16 R112, R172, R144.reuse, R112 ;  /* 0x00000090ac70723c */ /* 0x0a0fe20000041870 */
[----:B------:R-:W-:Y:S01]  /*8380*/  FMUL.FTZ R23, R0, R163 ;  /* 0x000000a300177220 */ /* 0x000fe20000410000 */
[----:B------:R-:W1:Y:S01]  /*8390*/  LDSM.16.MT88.4 R140, [R218+0xb000] ;  /* 0x00b00000da8c783b */ /* 0x000e620000004200 */
[----:B------:R2:W-:Y:S01]  /*83a0*/  MUFU.EX2 R211, R137 ;  /* 0x0000008900d37308 */ /* 0x0005e20000000800 */
[--C-:B------:R-:W-:Y:S02]  /*83b0*/  FFMA.FTZ R27, R27, c[0x0][0x23c], -R187.reuse ;  /* 0x00008f001b1b7a23 */ /* 0x100fe400000108bb */
[----:B------:R-:W-:Y:S02]  /*83c0*/  FFMA.FTZ R26, R26, c[0x0][0x23c], -R187 ;  /* 0x00008f001a1a7a23 */ /* 0x000fe400000108bb */
[C---:B------:R-:W-:Y:S01]  /*83d0*/  HMMA.16816.F32.BF16 R20, R180.reuse, R144, R20 ;  /* 0x00000090b414723c */ /* 0x040fe20000041814 */
[----:B------:R-:W-:Y:S03]  /*83e0*/  IMAD.MOV.U32 R178, RZ, RZ, R209 ;  /* 0x000000ffffb27224 */ /* 0x000fe600078e00d1 */
[----:B------:R-:W-:Y:S01]  /*83f0*/  IMAD.MOV.U32 R179, RZ, RZ, R208 ;  /* 0x000000ffffb37224 */ /* 0x000fe200078e00d0 */
[----:B------:R3:W-:Y:S01]  /*8400*/  MUFU.EX2 R207, R27 ;  /* 0x0000001b00cf7308 */ /* 0x0007e20000000800 */
[----:B------:R-:W-:Y:S01]  /*8410*/  FFMA.FTZ R29, R29, c[0x0][0x23c], -R186 ;  /* 0x00008f001d1d7a23 */ /* 0x000fe200000108ba */
[----:B------:R-:W-:Y:S01]  /*8420*/  LOP3.LUT R145, R148, 0xff, RZ, 0xc0, !PT ;  /* 0x000000ff94917812 */ /* 0x000fe200078ec0ff */
[-C--:B------:R-:W-:Y:S01]  /*8430*/  HMMA.16816.F32.BF16 R116, R180, R146.reuse, R116 ;  /* 0x00000092b474723c */ /* 0x080fe20000041874 */
[----:B------:R-:W-:Y:S03]  /*8440*/  IMAD.MOV.U32 R177, RZ, RZ, R206 ;  /* 0x000000ffffb17224 */ /* 0x000fe600078e00ce */
[----:B------:R-:W-:Y:S01]  /*8450*/  LOP3.LUT R144, R138, 0xffff, RZ, 0xc0, !PT ;  /* 0x0000ffff8a907812 */ /* 0x000fe200078ec0ff */
[----:B------:R-:W-:Y:S02]  /*8460*/  FMUL.FTZ R124, R132, R124 ;  /* 0x0000007c847c7220 */ /* 0x000fe40000410000 */
[----:B------:R4:W5:Y:S01]  /*8470*/  MUFU.EX2 R209, R25 ;  /* 0x0000001900d17308 */ /* 0x0009620000000800 */
[C---:B------:R-:W-:Y:S01]  /*8480*/  HMMA.16816.F32.BF16 R120, R172.reuse, R146, R120 ;  /* 0x00000092ac78723c */ /* 0x040fe20000041878 */
[----:B------:R-:W-:Y:S03]  /*8490*/  IMAD.MOV.U32 R193, RZ, RZ, R205 ;  /* 0x000000ffffc17224 */ /* 0x000fe600078e00cd */
[----:B--2---:R-:W-:Y:S01]  /*84a0*/  LOP3.LUT R137, R139, UR16, R202, 0x96, !PT ;  /* 0x000000108b897c12 */ /* 0x004fe2000f8e96ca */
[----:B------:R-:W-:Y:S01]  /*84b0*/  FFMA.FTZ R30, R30, c[0x0][0x23c], -R187 ;  /* 0x00008f001e1e7a23 */ /* 0x000fe200000108bb */
[----:B------:R-:W-:Y:S01]  /*84c0*/  SHF.R.U32.HI R139, RZ, 0x8, R149 ;  /* 0x00000008ff8b7819 */ /* 0x000fe20000011695 */
[----:B------:R-:W-:Y:S01]  /*84d0*/  FFMA.FTZ R31, R31, c[0x0][0x23c], -R187 ;  /* 0x00008f001f1f7a23 */ /* 0x000fe200000108bb */
[----:B------:R-:W-:Y:S01]  /*84e0*/  SHF.R.U32.HI R149, RZ, 0x18, R138 ;  /* 0x00000018ff957819 */ /* 0x000fe2000001168a */
[----:B------:R2:W1:Y:S03]  /*84f0*/  MUFU.EX2 R208, R26 ;  /* 0x0000001a00d07308 */ /* 0x0004660000000800 */
[----:B------:R-:W-:Y:S01]  /*8500*/  SHF.R.U32.HI R138, RZ, 0x10, R148 ;  /* 0x00000010ff8a7819 */ /* 0x000fe20000011694 */
[----:B---3--:R-:W-:Y:S01]  /*8510*/  FMUL.FTZ R27, R133, R167 ;  /* 0x000000a7851b7220 */ /* 0x008fe20000410000 */
[----:B------:R-:W-:Y:S01]  /*8520*/  SHF.R.U32.HI R146, RZ, 0x8, R144 ;  /* 0x00000008ff927819 */ /* 0x000fe20000011690 */
[----:B------:R-:W-:Y:S01]  /*8530*/  FMUL.FTZ R125, R132, R125 ;  /* 0x0000007d847d7220 */ /* 0x000fe20000410000 */
[----:B------:R-:W-:Y:S01]  /*8540*/  LOP3.LUT R144, R24, 0xff, RZ, 0xc0, !PT ;  /* 0x000000ff18907812 */ /* 0x000fe200078ec0ff */
[----:B------:R-:W-:Y:S01]  /*8550*/  FMUL.FTZ R126, R0, R126 ;  /* 0x0000007e007e7220 */ /* 0x000fe20000410000 */
[----:B------:R-:W-:Y:S01]  /*8560*/  LOP3.LUT R24, R148, 0xffff, RZ, 0xc0, !PT ;  /* 0x0000ffff94187812 */ /* 0x000fe200078ec0ff */
[----:B------:R3:W-:Y:S01]  /*8570*/  MUFU.EX2 R206, R28 ;  /* 0x0000001c00ce7308 */ /* 0x0007e20000000800 */
[----:B------:R-:W-:Y:S01]  /*8580*/  SHF.R.U32.HI R148, RZ, 0x18, R148 ;  /* 0x00000018ff947819 */ /* 0x000fe20000011694 */
[----:B------:R-:W-:Y:S01]  /*8590*/  FMUL.FTZ R127, R0, R127 ;  /* 0x0000007f007f7220 */ /* 0x000fe20000410000 */
[----:B------:R-:W-:Y:S01]  /*85a0*/  LOP3.LUT R138, R138, 0xff, RZ, 0xc0, !PT ;  /* 0x000000ff8a8a7812 */ /* 0x000fe200078ec0ff */
[----:B----4-:R-:W-:Y:S01]  /*85b0*/  FMUL.FTZ R25, R3, R165 ;  /* 0x000000a503197220 */ /* 0x010fe20000410000 */
[----:B------:R-:W-:Y:S01]  /*85c0*/  PRMT R153, R150, 0x5410, R139 ;  /* 0x0000541096997816 */ /* 0x000fe2000000008b */
[C---:B------:R-:W-:Y:S01]  /*85d0*/  FMUL.FTZ R128, R132.reuse, R128 ;  /* 0x0000008084807220 */ /* 0x040fe20000410000 */
[----:B------:R-:W-:Y:S01]  /*85e0*/  PRMT R161, R151, 0x5410, R146 ;  /* 0x0000541097a17816 */ /* 0x000fe20000000092 */
[----:B------:R-:W-:Y:S01]  /*85f0*/  FMUL.FTZ R129, R132, R129 ;  /* 0x0000008184817220 */ /* 0x000fe20000410000 */
[----:B------:R-:W-:Y:S01]  /*8600*/  PRMT R162, R144, 0x5410, R149 ;  /* 0x0000541090a27816 */ /* 0x000fe20000000095 */
[----:B------:R4:W4:Y:S01]  /*8610*/  MUFU.EX2 R205, R29 ;  /* 0x0000001d00cd7308 */ /* 0x0009220000000800 */
[----:B------:R-:W-:Y:S01]  /*8620*/  PRMT R144, R138, 0x5410, R148 ;  /* 0x000054108a907816 */ /* 0x000fe20000000094 */
[----:B------:R-:W-:Y:S01]  /*8630*/  FMUL.FTZ R130, R0, R130 ;  /* 0x0000008200827220 */ /* 0x000fe20000410000 */
[----:B------:R-:W-:Y:S01]  /*8640*/  SHF.R.U32.HI R139, RZ, 0x8, R24 ;  /* 0x00000008ff8b7819 */ /* 0x000fe20000011618 */
[----:B------:R-:W-:Y:S01]  /*8650*/  FMUL.FTZ R24, R3, R164 ;  /* 0x000000a403187220 */ /* 0x000fe20000410000 */
[----:B------:R-:W5:Y:S01]  /*8660*/  LDSM.16.MT88.4 R148, [R216+0x9400] ;  /* 0x00940000d894783b */ /* 0x000f620000004200 */
[----:B--2---:R-:W-:Y:S01]  /*8670*/  FMUL.FTZ R26, R133, R166 ;  /* 0x000000a6851a7220 */ /* 0x004fe20000410000 */
[----:B------:R-:W-:Y:S01]  /*8680*/  LOP3.LUT R147, R152, 0xff, RZ, 0xc0, !PT ;  /* 0x000000ff98937812 */ /* 0x000fe200078ec0ff */
[----:B------:R-:W-:Y:S01]  /*8690*/  FMUL.FTZ R131, R0, R131 ;  /* 0x0000008300837220 */ /* 0x000fe20000410000 */
[----:B------:R-:W-:Y:S01]  /*86a0*/  SHF.R.U32.HI R138, RZ, 0x18, R137 ;  /* 0x00000018ff8a7819 */ /* 0x000fe20000011689 */
[----:B------:R2:W-:Y:S01]  /*86b0*/  MUFU.EX2 R203, R30 ;  /* 0x0000001e00cb7308 */ /* 0x0005e20000000800 */
[----:B------:R-:W-:Y:S01]  /*86c0*/  PRMT R147, R147, 0x5410, R154 ;  /* 0x0000541093937816 */ /* 0x000fe2000000009a */
[--C-:B------:R-:W-:Y:S01]  /*86d0*/  FFMA.FTZ R40, R40, c[0x0][0x23c], -R186.reuse ;  /* 0x00008f0028287a23 */ /* 0x100fe200000108ba */
[-C--:B-1----:R-:W-:Y:S01]  /*86e0*/  HMMA.16816.F32.BF16 R24, R172, R140.reuse, R24 ;  /* 0x0000008cac18723c */ /* 0x082fe20000041818 */
[----:B---3--:R-:W-:Y:S01]  /*86f0*/  LOP3.LUT R28, R137, 0xffff, RZ, 0xc0, !PT ;  /* 0x0000ffff891c7812 */ /* 0x008fe200078ec0ff */
[----:B------:R-:W-:Y:S01]  /*8700*/  FFMA.FTZ R39, R39, c[0x0][0x23c], -R185 ;  /* 0x00008f0027277a23 */ /* 0x000fe200000108b9 */
[----:B------:R-:W-:Y:S01]  /*8710*/  F2FP.BF16.PACK_AB R146, R233, R234 ;  /* 0x000000eae992723e */ /* 0x000fe200000010ff */
[----:B------:R-:W-:Y:S01]  /*8720*/  FFMA.FTZ R42, R42, c[0x0][0x23c], -R187 ;  /* 0x00008f002a2a7a23 */ /* 0x000fe200000108bb */
[----:B------:R-:W-:Y:S01]  /*8730*/  PRMT R145, R145, 0x5410, R139 ;  /* 0x0000541091917816 */ /* 0x000fe2000000008b */
[----:B------:R-:W-:Y:S01]  /*8740*/  FFMA.FTZ R56, R56, c[0x0][0x23c], -R186 ;  /* 0x00008f0038387a23 */ /* 0x000fe200000108ba */
[----:B------:R1:W3:Y:S01]  /*8750*/  MUFU.EX2 R167, R31 ;  /* 0x0000001f00a77308 */ /* 0x0002e20000000800 */
[C---:B------:R-:W-:Y:S01]  /*8760*/  HMMA.16816.F32.BF16 R124, R180.reuse, R140, R124 ;  /* 0x0000008cb47c723c */ /* 0x040fe2000004187c */
[----:B------:R-:W-:Y:S03]  /*8770*/  LOP3.LUT R139, R137, 0xff, RZ, 0xc0, !PT ;  /* 0x000000ff898b7812 */ /* 0x000fe600078ec0ff */
[----:B----4-:R-:W-:Y:S01]  /*8780*/  SHF.R.U32.HI R29, RZ, 0x10, R137 ;  /* 0x00000010ff1d7819 */ /* 0x010fe20000011689 */
[----:B------:R-:W-:Y:S01]  /*8790*/  FFMA.FTZ R48, R48, c[0x0][0x23c], -R184 ;  /* 0x00008f0030307a23 */ /* 0x000fe200000108b8 */
[----:B------:R-:W-:Y:S01]  /*87a0*/  SHF.R.U32.HI R137, RZ, 0x8, R28 ;  /* 0x00000008ff897819 */ /* 0x000fe2000001161c */
[--C-:B------:R-:W-:Y:S01]  /*87b0*/  HSET2.LE.AND R28, R153, R226.reuse, PT ;  /* 0x000000e2991c7233 */ /* 0x100fe20003803000 */
[-C--:B------:R-:W-:Y:S01]  /*87c0*/  HMMA.16816.F32.BF16 R128, R180, R142.reuse, R128 ;  /* 0x0000008eb480723c */ /* 0x080fe20000041880 */
[----:B------:R-:W-:Y:S01]  /*87d0*/  LOP3.LUT R29, R29, 0xff, RZ, 0xc0, !PT ;  /* 0x000000ff1d1d7812 */ /* 0x000fe200078ec0ff */
[----:B------:R-:W4:Y:S01]  /*87e0*/  LDSM.16.MT88.4 R152, [R218+0x9400] ;  /* 0x00940000da98783b */ /* 0x000f220000004200 */
[----:B------:R-:W-:Y:S01]  /*87f0*/  MUFU.EX2 R182, R46 ;  /* 0x0000002e00b67308 */ /* 0x000fe20000000800 */
[----:B------:R-:W-:Y:S01]  /*8800*/  LOP3.LUT R146, R28, R146, RZ, 0xc0, !PT ;  /* 0x000000921c927212 */ /* 0x000fe200078ec0ff */
[----:B------:R-:W-:Y:S01]  /*8810*/  FMUL.FTZ R28, R3, R168 ;  /* 0x000000a8031c7220 */ /* 0x000fe20000410000 */
[----:B------:R-:W-:Y:S01]  /*8820*/  PRMT R160, R29, 0x5410, R138 ;  /* 0x000054101da07816 */ /* 0x000fe2000000008a */
[----:B------:R-:W-:Y:S01]  /*8830*/  FMUL.FTZ R29, R3, R169 ;  /* 0x000000a9031d7220 */ /* 0x000fe20000410000 */
[----:B------:R-:W-:Y:S01]  /*8840*/  PRMT R141, R139, 0x5410, R137 ;  /* 0x000054108b8d7816 */ /* 0x000fe20000000089 */
[----:B--2---:R-:W-:Y:S03]  /*8850*/  FMUL.FTZ R30, R133, R170 ;  /* 0x000000aa851e7220 */ /* 0x004fe60000410000 */
[--C-:B------:R-:W-:Y:S01]  /*8860*/  HSET2.LE.AND R137, R147, R226.reuse, PT ;  /* 0x000000e293897233 */ /* 0x100fe20003803000 */
[----:B------:R-:W-:Y:S01]  /*8870*/  F2FP.BF16.PACK_AB R147, R215, R227 ;  /* 0x000000e3d793723e */ /* 0x000fe200000010ff */
[--C-:B------:R-:W-:Y:S01]  /*8880*/  HSET2.LE.AND R138, R145, R226.reuse, PT ;  /* 0x000000e2918a7233 */ /* 0x100fe20003803000 */
[----:B-1----:R-:W-:Y:S01]  /*8890*/  FMUL.FTZ R31, R133, R171 ;  /* 0x000000ab851f7220 */ /* 0x002fe20000410000 */
[--C-:B------:R-:W-:Y:S01]  /*88a0*/  HSET2.LE.AND R139, R144, R226.reuse, PT ;  /* 0x000000e2908b7233 */ /* 0x100fe20003803000 */
[----:B-----5:R-:W-:Y:S01]  /*88b0*/  F2FP.BF16.PACK_AB R140, R209, R210 ;  /* 0x000000d2d18c723e */ /* 0x020fe200000010ff */
[--C-:B------:R-:W-:Y:S01]  /*88c0*/  HSET2.LE.AND R141, R141, R226.reuse, PT ;  /* 0x000000e28d8d7233 */ /* 0x100fe20003803000 */
[----:B------:R-:W-:Y:S01]  /*88d0*/  LOP3.LUT R147, R137, R147, RZ, 0xc0, !PT ;  /* 0x0000009389937212 */ /* 0x000fe200078ec0ff */
[----:B------:R-:W-:Y:S01]  /*88e0*/  MUFU.EX2 R183, R45 ;  /* 0x0000002d00b77308 */ /* 0x000fe20000000800 */
[----:B------:R-:W-:Y:S01]  /*88f0*/  F2FP.BF16.PACK_AB R137, R207, R208 ;  /* 0x000000d0cf89723e */ /* 0x000fe200000010ff */
[----:B------:R-:W-:Y:S01]  /*8900*/  HMMA.16816.F32.BF16 R28, R172, R142, R28 ;  /* 0x0000008eac1c723c */ /* 0x000fe2000004181c */
[----:B------:R-:W-:Y:S01]  /*8910*/  F2FP.BF16.PACK_AB R144, R213, R214 ;  /* 0x000000d6d590723e */ /* 0x000fe200000010ff */
[----:B------:R-:W-:Y:S01]  /*8920*/  IMAD.MOV.U32 R168, RZ, RZ, R177 ;  /* 0x000000ffffa87224 */ /* 0x000fe200078e00b1 */
[----:B------:R-:W-:Y:S01]  /*8930*/  F2FP.BF16.PACK_AB R145, R211, R212 ;  /* 0x000000d4d391723e */ /* 0x000fe200000010ff */
[--C-:B------:R-:W-:Y:S01]  /*8940*/  FFMA.FTZ R36, R36, c[0x0][0x23c], -R184.reuse ;  /* 0x00008f0024247a23 */ /* 0x100fe200000108b8 */
[----:B------:R-:W-:Y:S01]  /*8950*/  LOP3.LUT R144, R138, R144, RZ, 0xc0, !PT ;  /* 0x000000908a907212 */ /* 0x000fe200078ec0ff */
[----:B------:R-:W-:Y:S01]  /*8960*/  FFMA.FTZ R38, R38, c[0x0][0x23c], -R185 ;  /* 0x00008f0026267a23 */ /* 0x000fe200000108b9 */
[----:B------:R-:W-:Y:S01]  /*8970*/  LOP3.LUT R145, R139, R145, RZ, 0xc0, !PT ;  /* 0x000000918b917212 */ /* 0x000fe200078ec0ff */
[--C-:B------:R-:W-:Y:S01]  /*8980*/  HSET2.LE.AND R142, R161, R226.reuse, PT ;  /* 0x000000e2a18e7233 */ /* 0x100fe20003803000 */
[----:B------:R-:W-:Y:S01]  /*8990*/  LOP3.LUT R140, R141, R140, RZ, 0xc0, !PT ;  /* 0x0000008c8d8c7212 */ /* 0x000fe200078ec0ff */
[----:B------:R-:W-:Y:S02]  /*89a0*/  MUFU.EX2 R173, R57 ;  /* 0x0000003900ad7308 */ /* 0x000fe40000000800 */
[--C-:B------:R-:W-:Y:S01]  /*89b0*/  HSET2.LE.AND R141, R160, R226.reuse, PT ;  /* 0x000000e2a08d7233 */ /* 0x100fe20003803000 */
[----:B------:R-:W-:Y:S01]  /*89c0*/  F2FP.BF16.PACK_AB R138, R205, R206 ;  /* 0x000000cecd8a723e */ /* 0x000fe200000010ff */
[-C--:B------:R-:W-:Y:S01]  /*89d0*/  HMMA.16816.F32.BF16 R4, R144, R148.reuse, R4 ;  /* 0x000000949004723c */ /* 0x080fe20000041804 */
[--C-:B------:R-:W-:Y:S01]  /*89e0*/  HSET2.LE.AND R143, R162, R226.reuse, PT ;  /* 0x000000e2a28f7233 */ /* 0x100fe20003803000 */
[----:B---3--:R-:W-:Y:S01]  /*89f0*/  F2FP.BF16.PACK_AB R139, R167, R203 ;  /* 0x000000cba78b723e */ /* 0x008fe200000010ff */
[----:B------:R-:W-:Y:S01]  /*8a00*/  FFMA.FTZ R43, R43, c[0x0][0x23c], -R187 ;  /* 0x00008f002b2b7a23 */ /* 0x000fe200000108bb */
[----:B------:R-:W-:Y:S01]  /*8a10*/  LOP3.LUT R141, R141, R137, RZ, 0xc0, !PT ;  /* 0x000000898d8d7212 */ /* 0x000fe200078ec0ff */
[--C-:B------:R-:W-:Y:S01]  /*8a20*/  FFMA.FTZ R54, R54, c[0x0][0x23c], -R185.reuse ;  /* 0x00008f0036367a23 */ /* 0x100fe200000108b9 */
[----:B------:R-:W-:Y:S01]  /*8a30*/  LOP3.LUT R142, R142, R138, RZ, 0xc0, !PT ;  /* 0x0000008a8e8e7212 */ /* 0x000fe200078ec0ff */
[----:B------:R1:W-:Y:S01]  /*8a40*/  MUFU.EX2 R202, R48 ;  /* 0x0000003000ca7308 */ /* 0x0003e20000000800 */
[----:B------:R-:W-:Y:S01]  /*8a50*/  LOP3.LUT R143, R143, R139, RZ, 0xc0, !PT ;  /* 0x0000008b8f8f7212 */ /* 0x000fe200078ec0ff */
[--C-:B------:R-:W-:Y:S03]  /*8a60*/  FFMA.FTZ R64, R64, c[0x0][0x23c], -R184.reuse ;  /* 0x00008f0040407a23 */ /* 0x100fe600000108b8 */
[--C-:B------:R-:W-:Y:S02]  /*8a70*/  FFMA.FTZ R66, R66, c[0x0][0x23c], -R185.reuse ;  /* 0x00008f0042427a23 */ /* 0x100fe400000108b9 */
[----:B------:R-:W-:Y:S01]  /*8a80*/  FFMA.FTZ R65, R65, c[0x0][0x23c], -R184 ;  /* 0x00008f0041417a23 */ /* 0x000fe200000108b8 */
[C---:B------:R-:W-:Y:S01]  /*8a90*/  HMMA.16816.F32.BF16 R8, R140.reuse, R148, R8 ;  /* 0x000000948c08723c */ /* 0x040fe20000041808 */
[--C-:B------:R-:W-:Y:S01]  /*8aa0*/  FFMA.FTZ R67, R67, c[0x0][0x23c], -R185.reuse ;  /* 0x00008f0043437a23 */ /* 0x100fe200000108b9 */
[----:B------:R-:W-:Y:S01]  /*8ab0*/  MUFU.EX2 R172, R58 ;  /* 0x0000003a00ac7308 */ /* 0x000fe20000000800 */
[----:B------:R-:W-:Y:S02]  /*8ac0*/  FFMA.FTZ R185, R55, c[0x0][0x23c], -R185 ;  /* 0x00008f0037b97a23 */ /* 0x000fe400000108b9 */
[----:B------:R-:W-:Y:S02]  /*8ad0*/  FFMA.FTZ R62, R62, c[0x0][0x23c], -R187 ;  /* 0x00008f003e3e7a23 */ /* 0x000fe400000108bb */
[----:B------:R-:W-:Y:S01]  /*8ae0*/  FFMA.FTZ R0, R0, R237, R239 ;  /* 0x000000ed00007223 */ /* 0x000fe200000100ef */
[-C--:B------:R-:W-:Y:S01]  /*8af0*/  HMMA.16816.F32.BF16 R12, R140, R150.reuse, R12 ;  /* 0x000000968c0c723c */ /* 0x080fe2000004180c */
[----:B------:R-:W-:Y:S03]  /*8b00*/  FFMA.FTZ R133, R133, R235, R252 ;  /* 0x000000eb85857223 */ /* 0x000fe600000100fc */
[----:B------:R2:W-:Y:S01]  /*8b10*/  MUFU.EX2 R166, R36 ;  /* 0x0000002400a67308 */ /* 0x0005e20000000800 */
[----:B------:R-:W-:Y:S02]  /*8b20*/  FADD.FTZ R0, R238, R0 ;  /* 0x00000000ee007221 */ /* 0x000fe40000010000 */
[----:B------:R-:W-:Y:S01]  /*8b30*/  FFMA.FTZ R132, R132, R236, R245 ;  /* 0x000000ec84847223 */ /* 0x000fe200000100f5 */
[C---:B------:R-:W-:Y:S01]  /*8b40*/  HMMA.16816.F32.BF16 R16, R144.reuse, R150, R16 ;  /* 0x000000969010723c */ /* 0x040fe20000041810 */
[----:B------:R-:W3:Y:S03]  /*8b50*/  LDSM.16.MT88.4 R148, [R218+0xa400] ;  /* 0x00a40000da94783b */ /* 0x000ee60000004200 */
[----:B-1----:R-:W-:Y:S01]  /*8b60*/  IADD3 R48, R204, 0x1, RZ ;  /* 0x00000001cc307810 */ /* 0x002fe20007ffe0ff */
[----:B------:R-:W-:Y:S01]  /*8b70*/  IMAD.MOV.U32 R204, RZ, RZ, R193 ;  /* 0x000000ffffcc7224 */ /* 0x000fe200078e00c1 */
[----:B------:R-:W-:Y:S01]  /*8b80*/  MUFU.EX2 R192, R40 ;  /* 0x0000002800c07308 */ /* 0x000fe20000000800 */
[----:B------:R-:W-:Y:S01]  /*8b90*/  FADD.FTZ R0, R248, R0 ;  /* 0x00000000f8007221 */ /* 0x000fe20000010000 */
[-C--:B----4-:R-:W-:Y:S01]  /*8ba0*/  HMMA.16816.F32.BF16 R68, R144, R152.reuse, R68 ;  /* 0x000000989044723c */ /* 0x090fe20000041844 */
[----:B------:R-:W-:Y:S03]  /*8bb0*/  LOP3.LUT R48, R225, UR23, R48, 0x96, !PT ;  /* 0x00000017e1307c12 */ /* 0x000fe6000f8e9630 */
[----:B------:R-:W-:Y:S02]  /*8bc0*/  FADD.FTZ R0, R247, R0 ;  /* 0x00000000f7007221 */ /* 0x000fe40000010000 */
[----:B------:R-:W-:Y:S02]  /*8bd0*/  IMAD.WIDE.U32 R138, R48, -0x326172a9, RZ ;  /* 0xcd9e8d57308a7825 */ /* 0x000fe400078e00ff */
[C---:B------:R-:W-:Y:S01]  /*8be0*/  HMMA.16816.F32.BF16 R72, R140.reuse, R152, R72 ;  /* 0x000000988c48723c */ /* 0x040fe20000041848 */
[----:B------:R-:W-:Y:S03]  /*8bf0*/  MUFU.EX2 R193, R39 ;  /* 0x0000002700c17308 */ /* 0x000fe60000000800 */
[----:B------:R-:W-:Y:S01]  /*8c00*/  FFMA.FTZ R48, R37, c[0x0][0x23c], -R184 ;  /* 0x00008f0025307a23 */ /* 0x000fe200000108b8 */
[----:B--2---:R-:W-:Y:S01]  /*8c10*/  LOP3.LUT R36, R139, UR15, R242, 0x96, !PT ;  /* 0x0000000f8b247c12 */ /* 0x004fe2000f8e96f2 */
[----:B------:R-:W-:Y:S01]  /*8c20*/  FFMA.FTZ R184, R53, c[0x0][0x23c], -R184 ;  /* 0x00008f0035b87a23 */ /* 0x000fe200000108b8 */
[----:B------:R-:W-:Y:S01]  /*8c30*/  LOP3.LUT R152, R195, UR13, R138, 0x96, !PT ;  /* 0x0000000dc3987c12 */ /* 0x000fe2000f8e968a */
[-C--:B------:R-:W-:Y:S01]  /*8c40*/  HMMA.16816.F32.BF16 R76, R140, R154.reuse, R76 ;  /* 0x0000009a8c4c723c */ /* 0x080fe2000004184c */
[----:B------:R-:W-:Y:S02]  /*8c50*/  LOP3.LUT R137, R139, UR15, R240, 0x96, !PT ;  /* 0x0000000f8b897c12 */ /* 0x000fe4000f8e96f0 */
[----:B------:R1:W-:Y:S01]  /*8c60*/  MUFU.EX2 R198, R48 ;  /* 0x0000003000c67308 */ /* 0x0003e20000000800 */
[----:B------:R-:W-:Y:S01]  /*8c70*/  IMAD.WIDE.U32 R152, R152, -0x2daee0ad, RZ ;  /* 0xd2511f5398987825 */ /* 0x000fe200078e00ff */
[----:B------:R-:W-:Y:S03]  /*8c80*/  LOP3.LUT R138, R197, UR13, R138, 0x96, !PT ;  /* 0x0000000dc58a7c12 */ /* 0x000fe6000f8e968a */
[C---:B------:R-:W-:Y:S01]  /*8c90*/  HMMA.16816.F32.BF16 R80, R144.reuse, R154, R80 ;  /* 0x0000009a9050723c */ /* 0x040fe20000041850 */
[----:B------:R-:W-:Y:S04]  /*8ca0*/  IMAD.WIDE.U32 R36, R36, -0x2daee0ad, RZ ;  /* 0xd2511f5324247825 */ /* 0x000fe800078e00ff */
[----:B------:R-:W-:Y:S01]  /*8cb0*/  IMAD.WIDE.U32 R138, R138, -0x2daee0ad, RZ ;  /* 0xd2511f538a8a7825 */ /* 0x000fe200078e00ff */
[----:B------:R-:W-:Y:S01]  /*8cc0*/  LOP3.LUT R153, R153, UR10, R36, 0x96, !PT ;  /* 0x0000000a99997c12 */ /* 0x000fe2000f8e9624 */
[----:B------:R2:W-:Y:S01]  /*8cd0*/  MUFU.EX2 R195, R38 ;  /* 0x0000002600c37308 */ /* 0x0005e20000000800 */
[-C--:B------:R-:W-:Y:S01]  /*8ce0*/  HMMA.16816.F32.BF16 R84, R144, R156.reuse, R84 ;  /* 0x0000009c9054723c */ /* 0x080fe20000041854 */
[----:B------:R-:W-:Y:S03]  /*8cf0*/  LOP3.LUT R37, R37, UR12, R230, 0x96, !PT ;  /* 0x0000000c25257c12 */ /* 0x000fe6000f8e96e6 */
[----:B------:R-:W-:Y:S04]  /*8d00*/  IMAD.WIDE.U32 R154, R137, -0x2daee0ad, RZ ;  /* 0xd2511f53899a7825 */ /* 0x000fe800078e00ff */
[C---:B------:R-:W-:Y:S01]  /*8d10*/  HMMA.16816.F32.BF16 R88, R140.reuse, R156, R88 ;  /* 0x0000009c8c58723c */ /* 0x040fe20000041858 */
[----:B------:R-:W-:Y:S01]  /*8d20*/  IMAD.WIDE.U32 R36, R37, -0x326172a9, RZ ;  /* 0xcd9e8d5725247825 */ /* 0x000fe200078e00ff */
[----:B------:R-:W4:Y:S01]  /*8d30*/  MUFU.EX2 R190, R42 ;  /* 0x0000002a00be7308 */ /* 0x000f220000000800 */
[----:B-1----:R-:W1:Y:S01]  /*8d40*/  LDSM.16.MT88.4 R48, [R216+0xb400] ;  /* 0x00b40000d830783b */ /* 0x002e620000004200 */
[----:B------:R-:W-:Y:S01]  /*8d50*/  LOP3.LUT R137, R155, UR12, R228, 0x96, !PT ;  /* 0x0000000c9b897c12 */ /* 0x000fe2000f8e96e4 */
[----:B------:R-:W-:Y:S01]  /*8d60*/  IMAD.MOV.U32 R197, RZ, RZ, R179 ;  /* 0x000000ffffc57224 */ /* 0x000fe200078e00b3 */
[----:B------:R-:W-:Y:S01]  /*8d70*/  LOP3.LUT R37, R37, UR11, R194, 0x96, !PT ;  /* 0x0000000b25257c12 */ /* 0x000fe2000f8e96c2 */
[----:B------:R-:W-:Y:S01]  /*8d80*/  IMAD.MOV.U32 R194, RZ, RZ, R178 ;  /* 0x000000ffffc27224 */ /* 0x000fe200078e00b2 */
[-C--:B------:R-:W-:Y:S01]  /*8d90*/  HMMA.16816.F32.BF16 R92, R140, R158.reuse, R92 ;  /* 0x0000009e8c5c723c */ /* 0x080fe2000004185c */
[----:B------:R-:W-:Y:S03]  /*8da0*/  FADD.FTZ R0, R208, R0 ;  /* 0x00000000d0007221 */ /* 0x000fe60000010000 */
[----:B------:R-:W-:Y:S01]  /*8db0*/  MUFU.EX2 R174, R56 ;  /* 0x0000003800ae7308 */ /* 0x000fe20000000800 */
[----:B------:R-:W-:Y:S01]  /*8dc0*/  FADD.FTZ R0, R207, R0 ;  /* 0x00000000cf007221 */ /* 0x000fe20000010000 */
[----:B--2---:R-:W-:Y:S02]  /*8dd0*/  LOP3.LUT R38, R139, UR10, R154, 0x96, !PT ;  /* 0x0000000a8b267c12 */ /* 0x004fe4000f8e969a */
[C---:B------:R-:W-:Y:S01]  /*8de0*/  HMMA.16816.F32.BF16 R96, R144.reuse, R158, R96 ;  /* 0x0000009e9060723c */ /* 0x040fe20000041860 */
[----:B------:R-:W-:Y:S04]  /*8df0*/  IMAD.WIDE.U32 R154, R137, -0x326172a9, RZ ;  /* 0xcd9e8d57899a7825 */ /* 0x000fe800078e00ff */
[----:B------:R-:W-:Y:S01]  /*8e00*/  IMAD.WIDE.U32 R162, R38, -0x326172a9, RZ ;  /* 0xcd9e8d5726a27825 */ /* 0x000fe200078e00ff */
[----:B------:R-:W-:Y:S01]  /*8e10*/  LOP3.LUT R39, R155, UR11, R196, 0x96, !PT ;  /* 0x0000000b9b277c12 */ /* 0x000fe2000f8e96c4 */
[----:B------:R-:W-:Y:S01]  /*8e20*/  MUFU.EX2 R189, R43 ;  /* 0x0000002b00bd7308 */ /* 0x000fe20000000800 */
[-C--:B---3--:R-:W-:Y:S01]  /*8e30*/  HMMA.16816.F32.BF16 R100, R144, R148.reuse, R100 ;  /* 0x000000949064723c */ /* 0x088fe20000041864 */
[----:B------:R-:W-:Y:S03]  /*8e40*/  IMAD.WIDE.U32 R158, R153, -0x326172a9, RZ ;  /* 0xcd9e8d57999e7825 */ /* 0x000fe600078e00ff */
[----:B------:R-:W-:Y:S01]  /*8e50*/  LOP3.LUT R137, R163, UR9, R154, 0x96, !PT ;  /* 0x00000009a3897c12 */ /* 0x000fe2000f8e969a */
[----:B------:R-:W-:Y:S01]  /*8e60*/  IMAD.MOV.U32 R163, RZ, RZ, R168 ;  /* 0x000000ffffa37224 */ /* 0x000fe200078e00a8 */
[----:B------:R-:W-:Y:S01]  /*8e70*/  LOP3.LUT R38, R159, UR9, R36, 0x96, !PT ;  /* 0x000000099f267c12 */ /* 0x000fe2000f8e9624 */
[----:B------:R-:W-:Y:S01]  /*8e80*/  IMAD.WIDE.U32 R36, R37, -0x2daee0ad, RZ ;  /* 0xd2511f5325247825 */ /* 0x000fe200078e00ff */
[C---:B------:R-:W-:Y:S01]  /*8e90*/  HMMA.16816.F32.BF16 R104, R140.reuse, R148, R104 ;  /* 0x000000948c68723c */ /* 0x040fe20000041868 */
[----:B------:R-:W-:Y:S03]  /*8ea0*/  MUFU.EX2 R175, R54 ;  /* 0x0000003600af7308 */ /* 0x000fe60000000800 */
[----:B------:R-:W-:Y:S01]  /*8eb0*/  IMAD.WIDE.U32 R156, R38, -0x2daee0ad, RZ ;  /* 0xd2511f53269c7825 */ /* 0x000fe200078e00ff */
[----:B------:R-:W-:Y:S03]  /*8ec0*/  LOP3.LUT R152, R37, UR8, R152, 0x96, !PT ;  /* 0x0000000825987c12 */ /* 0x000fe6000f8e9698 */
[-C--:B------:R-:W-:Y:S01]  /*8ed0*/  HMMA.16816.F32.BF16 R32, R140, R150.reuse, R32 ;  /* 0x000000968c20723c */ /* 0x080fe20000041820 */
[----:B------:R-:W-:Y:S02]  /*8ee0*/  LOP3.LUT R40, R157, UR6, R36, 0x96, !PT ;  /* 0x000000069d287c12 */ /* 0x000fe4000f8e9624 */
[----:B------:R-:W-:Y:S01]  /*8ef0*/  MUFU.EX2 R180, R64 ;  /* 0x0000004000b47308 */ /* 0x000fe20000000800 */
[----:B------:R-:W-:Y:S02]  /*8f00*/  FFMA.FTZ R36, R41, c[0x0][0x23c], -R186 ;  /* 0x00008f0029247a23 */ /* 0x000fe400000108ba */
[----:B------:R-:W-:Y:S02]  /*8f10*/  IMAD.WIDE.U32 R38, R39, -0x2daee0ad, RZ ;  /* 0xd2511f5327267825 */ /* 0x000fe400078e00ff */
[C---:B------:R-:W-:Y:S04]  /*8f20*/  HMMA.16816.F32.BF16 R108, R144.reuse, R150, R108 ;  /* 0x00000096906c723c */ /* 0x040fe8000004186c */
[----:B------:R-:W-:Y:S01]  /*8f30*/  IMAD.WIDE.U32 R160, R137, -0x2daee0ad, RZ ;  /* 0xd2511f5389a07825 */ /* 0x000fe200078e00ff */
[----:B------:R2:W3:Y:S01]  /*8f40*/  MUFU.EX2 R191, R36 ;  /* 0x0000002400bf7308 */ /* 0x0004e20000000800 */
[----:B------:R-:W-:Y:S02]  /*8f50*/  LOP3.LUT R137, R39, UR8, R138, 0x96, !PT ;  /* 0x0000000827897c12 */ /* 0x000fe4000f8e968a */
[-C--:B-1----:R-:W-:Y:S01]  /*8f60*/  HMMA.16816.F32.BF16 R112, R144, R48.reuse, R112 ;  /* 0x000000309070723c */ /* 0x082fe20000041870 */
[----:B------:R-:W-:Y:S03]  /*8f70*/  LOP3.LUT R138, R161, UR6, R38, 0x96, !PT ;  /* 0x00000006a18a7c12 */ /* 0x000fe6000f8e9626 */
[----:B------:R-:W-:Y:S03]  /*8f80*/  IMAD.WIDE.U32 R154, R152, -0x326172a9, RZ ;  /* 0xcd9e8d57989a7825 */ /* 0x000fe600078e00ff */
[----:B------:R-:W-:Y:S01]  /*8f90*/  MUFU.EX2 R178, R66 ;  /* 0x0000004200b27308 */ /* 0x000fe20000000800 */
[C---:B------:R-:W-:Y:S01]  /*8fa0*/  HMMA.16816.F32.BF16 R20, R140.reuse, R48, R20 ;  /* 0x000000308c14723c */ /* 0x040fe20000041814 */
[----:B------:R-:W-:Y:S04]  /*8fb0*/  IMAD.WIDE.U32 R40, R40, -0x326172a9, RZ ;  /* 0xcd9e8d5728287825 */ /* 0x000fe800078e00ff */
[----:B------:R-:W-:Y:S01]  /*8fc0*/  IMAD.WIDE.U32 R138, R138, -0x326172a9, RZ ;  /* 0xcd9e8d578a8a7825 */ /* 0x000fe200078e00ff */
[C---:B------:R-:W-:Y:S02]  /*8fd0*/  LOP3.LUT R150, R40.reuse, 0xffff, RZ, 0xc0, !PT ;  /* 0x0000ffff28967812 */ /* 0x040fe400078ec0ff */
[-C--:B------:R-:W-:Y:S01]  /*8fe0*/  HMMA.16816.F32.BF16 R116, R140, R50.reuse, R116 ;  /* 0x000000328c74723c */ /* 0x080fe20000041874 */
[----:B------:R-:W-:Y:S01]  /*8ff0*/  IMAD.WIDE.U32 R164, R137, -0x326172a9, RZ ;  /* 0xcd9e8d5789a47825 */ /* 0x000fe200078e00ff */
[----:B------:R-:W-:Y:S02]  /*9000*/  MUFU.EX2 R179, R65 ;  /* 0x0000004100b37308 */ /* 0x000fe40000000800 */
[----:B------:R-:W-:Y:S01]  /*9010*/  SHF.R.U32.HI R49, RZ, 0x10, R138 ;  /* 0x00000010ff317819 */ /* 0x000fe2000001168a */
[----:B--2---:R-:W1:Y:S01]  /*9020*/  LDSM.16.MT88.4 R36, [R218+0xb400] ;  /* 0x00b40000da24783b */ /* 0x004e620000004200 */
[----:B------:R-:W-:Y:S01]  /*9030*/  SHF.R.U32.HI R149, RZ, 0x10, R40 ;  /* 0x00000010ff957819 */ /* 0x000fe20000011628 */
[----:B------:R-:W-:Y:S01]  /*9040*/  FFMA.FTZ R186, R61, c[0x0][0x23c], -R186 ;  /* 0x00008f003dba7a23 */ /* 0x000fe200000108ba */
[C---:B------:R-:W-:Y:S01]  /*9050*/  HMMA.16816.F32.BF16 R120, R144.reuse, R50, R120 ;  /* 0x000000329078723c */ /* 0x040fe20000041878 */
[----:B------:R-:W-:Y:S03]  /*9060*/  LOP3.LUT R152, R40, 0xff, RZ, 0xc0, !PT ;  /* 0x000000ff28987812 */ /* 0x000fe600078ec0ff */
[----:B------:R-:W-:Y:S01]  /*9070*/  SHF.R.U32.HI R151, RZ, 0x18, R40 ;  /* 0x00000018ff977819 */ /* 0x000fe20000011628 */
[----:B------:R-:W-:Y:S01]  /*9080*/  IMAD.MOV.U32 R196, RZ, RZ, R176 ;  /* 0x000000ffffc47224 */ /* 0x000fe200078e00b0 */
[----:B------:R-:W-:Y:S01]  /*9090*/  LOP3.LUT R40, R41, UR17, R154, 0x96, !PT ;  /* 0x0000001129287c12 */ /* 0x000fe2000f8e969a */
[----:B------:R-:W-:Y:S01]  /*90a0*/  MUFU.EX2 R176, R52 ;  /* 0x0000003400b07308 */ /* 0x000fe20000000800 */
[C---:B------:R-:W-:Y:S01]  /*90b0*/  LOP3.LUT R41, R138.reuse, 0xffff, RZ, 0xc0, !PT ;  /* 0x0000ffff8a297812 */ /* 0x040fe200078ec0ff */
[----:B------:R-:W-:Y:S03]  /*90c0*/  FADD.FTZ R0, R203, R0 ;  /* 0x00000000cb007221 */ /* 0x000fe60000010000 */
[----:B------:R-:W-:Y:S01]  /*90d0*/  SHF.R.U32.HI R137, RZ, 0x18, R138 ;  /* 0x00000018ff897819 */ /* 0x000fe2000001168a */
[----:B------:R-:W-:Y:S01]  /*90e0*/  FADD.FTZ R0, R167, R0 ;  /* 0x00000000a7007221 */ /* 0x000fe20000010000 */
[----:B------:R-:W-:Y:S02]  /*90f0*/  SHF.R.U32.HI R42, RZ, 0x8, R41 ;  /* 0x00000008ff2a7819 */ /* 0x000fe40000011629 */
[----:B------:R-:W-:Y:S01]  /*9100*/  LOP3.LUT R41, R49, 0xff, RZ, 0xc0, !PT ;  /* 0x000000ff31297812 */ /* 0x000fe200078ec0ff */
[----:B------:R-:W-:Y:S01]  /*9110*/  MUFU.EX2 R177, R67 ;  /* 0x0000004300b17308 */ /* 0x000fe20000000800 */
[----:B------:R-:W-:Y:S01]  /*9120*/  LOP3.LUT R148, R138, 0xff, RZ, 0xc0, !PT ;  /* 0x000000ff8a947812 */ /* 0x000fe200078ec0ff */
[----:B----4-:R-:W-:Y:S01]  /*9130*/  FADD.FTZ R0, R190, R0 ;  /* 0x00000000be007221 */ /* 0x010fe20000010000 */
[----:B------:R-:W-:Y:S02]  /*9140*/  LOP3.LUT R138, R139, UR17, R164, 0x96, !PT ;  /* 0x000000118b8a7c12 */ /* 0x000fe4000f8e96a4 */
[----:B------:R-:W-:Y:S02]  /*9150*/  SHF.R.U32.HI R48, RZ, 0x8, R150 ;  /* 0x00000008ff307819 */ /* 0x000fe40000011696 */
[----:B------:R-:W-:Y:S02]  /*9160*/  PRMT R153, R41, 0x5410, R137 ;  /* 0x0000541029997816 */ /* 0x000fe40000000089 */
[----:B------:R-:W-:Y:S01]  /*9170*/  SHF.R.U32.HI R44, RZ, 0x10, R138 ;  /* 0x00000010ff2c7819 */ /* 0x000fe2000001168a */
[----:B------:R-:W-:Y:S01]  /*9180*/  MUFU.EX2 R184, R184 ;  /* 0x000000b800b87308 */ /* 0x000fe20000000800 */
[----:B------:R-:W-:Y:S02]  /*9190*/  SHF.R.U32.HI R137, RZ, 0x18, R40 ;  /* 0x00000018ff897819 */ /* 0x000fe40000011628 */
[----:B------:R-:W-:Y:S02]  /*91a0*/  LOP3.LUT R43, R149, 0xff, RZ, 0xc0, !PT ;  /* 0x000000ff952b7812 */ /* 0x000fe400078ec0ff */
[C---:B------:R-:W-:Y:S02]  /*91b0*/  LOP3.LUT R41, R40.reuse, 0xffff, RZ, 0xc0, !PT ;  /* 0x0000ffff28297812 */ /* 0x040fe400078ec0ff */
[----:B------:R-:W-:Y:S02]  /*91c0*/  LOP3.LUT R139, R40, 0xff, RZ, 0xc0, !PT ;  /* 0x000000ff288b7812 */ /* 0x000fe400078ec0ff */
[----:B------:R-:W-:Y:S01]  /*91d0*/  PRMT R150, R148, 0x5410, R42 ;  /* 0x0000541094967816 */ /* 0x000fe2000000002a */
[-C--:B-1----:R-:W-:Y:S01]  /*91e0*/  HMMA.16816.F32.BF16 R24, R144, R36.reuse, R24 ;  /* 0x000000249018723c */ /* 0x082fe20000041818 */
[----:B------:R-:W-:Y:S01]  /*91f0*/  SHF.R.U32.HI R42, RZ, 0x10, R40 ;  /* 0x00000010ff2a7819 */ /* 0x000fe20000011628 */
[----:B------:R-:W-:Y:S01]  /*9200*/  MUFU.EX2 R185, R185 ;  /* 0x000000b900b97308 */ /* 0x000fe20000000800 */
[C---:B------:R-:W-:Y:S02]  /*9210*/  LOP3.LUT R40, R138.reuse, 0xffff, RZ, 0xc0, !PT ;  /* 0x0000ffff8a287812 */ /* 0x040fe400078ec0ff */
[----:B------:R-:W-:Y:S02]  /*9220*/  LOP3.LUT R45, R138, 0xff, RZ, 0xc0, !PT ;  /* 0x000000ff8a2d7812 */ /* 0x000fe400078ec0ff */
[----:B------:R-:W-:Y:S01]  /*9230*/  PRMT R151, R43, 0x5410, R151 ;  /* 0x000054102b977816 */ /* 0x000fe20000000097 */
[C---:B------:R-:W-:Y:S01]  /*9240*/  HMMA.16816.F32.BF16 R124, R140.reuse, R36, R124 ;  /* 0x000000248c7c723c */ /* 0x040fe2000004187c */
[----:B------:R-:W-:Y:S03]  /*9250*/  SHF.R.U32.HI R138, RZ, 0x18, R138 ;  /* 0x00000018ff8a7819 */ /* 0x000fe6000001168a */
[----:B------:R-:W-:Y:S01]  /*9260*/  SHF.R.U32.HI R43, RZ, 0x8, R41 ;  /* 0x00000008ff2b7819 */ /* 0x000fe20000011629 */
[----:B------:R-:W-:Y:S01]  /*9270*/  MUFU.EX2 R186, R186 ;  /* 0x000000ba00ba7308 */ /* 0x000fe20000000800 */
[----:B------:R-:W-:Y:S02]  /*9280*/  SHF.R.U32.HI R41, RZ, 0x8, R40 ;  /* 0x00000008ff297819 */ /* 0x000fe40000011628 */
[-C--:B------:R-:W-:Y:S01]  /*9290*/  HMMA.16816.F32.BF16 R128, R140, R38.reuse, R128 ;  /* 0x000000268c80723c */ /* 0x080fe20000041880 */
[----:B------:R-:W-:Y:S01]  /*92a0*/  LOP3.LUT R40, R44, 0xff, RZ, 0xc0, !PT ;  /* 0x000000ff2c287812 */ /* 0x000fe200078ec0ff */
[----:B------:R-:W-:Y:S02]  /*92b0*/  LDSM.16.MT88.4 R140, [R216+0xa800] ;  /* 0x00a80000d88c783b */ /* 0x000fe40000004200 */
[----:B------:R-:W-:Y:S02]  /*92c0*/  PRMT R152, R152, 0x5410, R48 ;  /* 0x0000541098987816 */ /* 0x000fe40000000030 */
[----:B------:R-:W-:Y:S01]  /*92d0*/  PRMT R149, R40, 0x5410, R138 ;  /* 0x0000541028957816 */ /* 0x000fe2000000008a */
[----:B------:R-:W-:Y:S01]  /*92e0*/  FFMA.FTZ R40, R47, c[0x0][0x23c], -R187 ;  /* 0x00008f002f287a23 */ /* 0x000fe200000108bb */
[----:B------:R-:W-:Y:S01]  /*92f0*/  HMMA.16816.F32.BF16 R28, R144, R38, R28 ;  /* 0x00000026901c723c */ /* 0x000fe2000004181c */
[----:B------:R-:W-:Y:S01]  /*9300*/  LOP3.LUT R42, R42, 0xff, RZ, 0xc0, !PT ;  /* 0x000000ff2a2a7812 */ /* 0x000fe200078ec0ff */
[----:B------:R-:W1:Y:S01]  /*9310*/  LDSM.16.MT88.4 R48, [R216+0x9800] ;  /* 0x00980000d830783b */ /* 0x000e620000004200 */
[----:B------:R2:W4:Y:S01]  /*9320*/  MUFU.EX2 R181, R40 ;  /* 0x0000002800b57308 */ /* 0x0005220000000800 */
[----:B------:R-:W-:Y:S01]  /*9330*/  PRMT R148, R139, 0x5410, R43 ;  /* 0x000054108b947816 */ /* 0x000fe2000000002b */
[--C-:B------:R-:W-:Y:S01]  /*9340*/  HSET2.LE.AND R43, R151, R226.reuse, PT ;  /* 0x000000e2972b7233 */ /* 0x100fe20003803000 */
[----:B------:R-:W-:Y:S01]  /*9350*/  PRMT R139, R42, 0x5410, R137 ;  /* 0x000054102a8b7816 */ /* 0x000fe20000000089 */
[--C-:B------:R-:W-:Y:S01]  /*9360*/  HSET2.LE.AND R42, R152, R226.reuse, PT ;  /* 0x000000e2982a7233 */ /* 0x100fe20003803000 */
[----:B------:R-:W-:Y:S01]  /*9370*/  F2FP.BF16.PACK_AB R36, R201, R202 ;  /* 0x000000cac924723e */ /* 0x000fe200000010ff */
[--C-:B------:R-:W-:Y:S03]  /*9380*/  HSET2.LE.AND R39, R150, R226.reuse, PT ;  /* 0x000000e296277233 */ /* 0x100fe60003803000 */
[----:B------:R-:W-:Y:S01]  /*9390*/  F2FP.BF16.PACK_AB R37, R199, R200 ;  /* 0x000000c8c725723e */ /* 0x000fe200000010ff */
[----:B------:R-:W-:Y:S01]  /*93a0*/  FFMA.FTZ R187, R63, c[0x0][0x23c], -R187 ;  /* 0x00008f003fbb7a23 */ /* 0x000fe200000108bb */
[----:B------:R-:W-:Y:S01]  /*93b0*/  PRMT R137, R45, 0x5410, R41 ;  /* 0x000054102d897816 */ /* 0x000fe20000000029 */
[--C-:B------:R-:W-:Y:S01]  /*93c0*/  HSET2.LE.AND R41, R139, R226.reuse, PT ;  /* 0x000000e28b297233 */ /* 0x100fe20003803000 */
[----:B------:R-:W-:Y:S01]  /*93d0*/  LOP3.LUT R42, R42, R36, RZ, 0xc0, !PT ;  /* 0x000000242a2a7212 */ /* 0x000fe200078ec0ff */
[----:B------:R-:W5:Y:S01]  /*93e0*/  LDSM.16.MT88.4 R44, [R218+0x9800] ;  /* 0x00980000da2c783b */ /* 0x000f620000004200 */
[----:B------:R-:W-:Y:S01]  /*93f0*/  LOP3.LUT R43, R43, R37, RZ, 0xc0, !PT ;  /* 0x000000252b2b7212 */ /* 0x000fe200078ec0ff */
[--C-:B------:R-:W-:Y:S01]  /*9400*/  HSET2.LE.AND R137, R137, R226.reuse, PT ;  /* 0x000000e289897233 */ /* 0x100fe20003803000 */
[----:B------:R-:W-:Y:S01]  /*9410*/  F2FP.BF16.PACK_AB R36, R198, R166 ;  /* 0x000000a6c624723e */ /* 0x000fe200000010ff */
[----:B------:R-:W-:Y:S01]  /*9420*/  MUFU.EX2 R187, R187 ;  /* 0x000000bb00bb7308 */ /* 0x000fe20000000800 */
[----:B------:R-:W-:Y:S02]  /*9430*/  F2FP.BF16.PACK_AB R37, R193, R195 ;  /* 0x000000c3c125723e */ /* 0x000fe400000010ff */
[----:B---3--:R-:W-:Y:S02]  /*9440*/  F2FP.BF16.PACK_AB R138, R191, R192 ;  /* 0x000000c0bf8a723e */ /* 0x008fe400000010ff */
[----:B------:R-:W-:Y:S01]  /*9450*/  LOP3.LUT R41, R41, R37, RZ, 0xc0, !PT ;  /* 0x0000002529297212 */ /* 0x000fe200078ec0ff */
[--C-:B--2---:R-:W-:Y:S01]  /*9460*/  HSET2.LE.AND R40, R148, R226.reuse, PT ;  /* 0x000000e294287233 */ /* 0x104fe20003803000 */
[----:B----4-:R-:W-:Y:S01]  /*9470*/  F2FP.BF16.PACK_AB R139, R181, R182 ;  /* 0x000000b6b58b723e */ /* 0x010fe200000010ff */
[--C-:B------:R-:W-:Y:S01]  /*9480*/  HSET2.LE.AND R37, R149, R226.reuse, PT ;  /* 0x000000e295257233 */ /* 0x100fe20003803000 */
[----:B------:R-:W-:Y:S02]  /*9490*/  F2FP.BF16.PACK_AB R38, R189, R190 ;  /* 0x000000bebd26723e */ /* 0x000fe400000010ff */
[----:B------:R-:W-:Y:S02]  /*94a0*/  LOP3.LUT R40, R40, R36, RZ, 0xc0, !PT ;  /* 0x0000002428287212 */ /* 0x000fe400078ec0ff */
[----:B------:R-:W-:Y:S01]  /*94b0*/  LOP3.LUT R36, R137, R138, RZ, 0xc0, !PT ;  /* 0x0000008a89247212 */ /* 0x000fe200078ec0ff */
[--C-:B------:R-:W-:Y:S01]  /*94c0*/  HSET2.LE.AND R138, R153, R226.reuse, PT ;  /* 0x000000e2998a7233 */ /* 0x100fe20003803000 */
[----:B------:R-:W-:Y:S02]  /*94d0*/  F2FP.BF16.PACK_AB R137, R183, R188 ;  /* 0x000000bcb789723e */ /* 0x000fe400000010ff */
[----:B------:R-:W-:Y:S02]  /*94e0*/  LOP3.LUT R52, R155, UR7, R158, 0x96, !PT ;  /* 0x000000079b347c12 */ /* 0x000fe4000f8e969e */
[----:B------:R-:W-:Y:S01]  /*94f0*/  LDSM.16.MT88.4 R152, [R216+0x9c00] ;  /* 0x009c0000d898783b */ /* 0x000fe20000004200 */
[----:B------:R-:W-:Y:S01]  /*9500*/  LOP3.LUT R37, R37, R38, RZ, 0xc0, !PT ;  /* 0x0000002625257212 */ /* 0x000fe200078ec0ff */
[-C--:B-1----:R-:W-:Y:S01]  /*9510*/  HMMA.16816.F32.BF16 R4, R40, R48.reuse, R4 ;  /* 0x000000302804723c */ /* 0x082fe20000041804 */
[----:B------:R-:W-:Y:S01]  /*9520*/  LOP3.LUT R38, R39, R137, RZ, 0xc0, !PT ;  /* 0x0000008927267212 */ /* 0x000fe200078ec0ff */
[----:B------:R-:W-:Y:S01]  /*9530*/  IMAD.WIDE.U32 R52, R52, -0x2daee0ad, RZ ;  /* 0xd2511f5334347825 */ /* 0x000fe200078e00ff */
[----:B------:R-:W-:Y:S01]  /*9540*/  LOP3.LUT R39, R138, R139, RZ, 0xc0, !PT ;  /* 0x0000008b8a277212 */ /* 0x000fe200078ec0ff */
[----:B------:R1:W-:Y:S01]  /*9550*/  MUFU.EX2 R137, R62 ;  /* 0x0000003e00897308 */ /* 0x0003e20000000800 */
[----:B------:R-:W-:Y:S02]  /*9560*/  LOP3.LUT R54, R165, UR7, R162, 0x96, !PT ;  /* 0x00000007a5367c12 */ /* 0x000fe4000f8e96a2 */
[----:B------:R-:W-:Y:S02]  /*9570*/  SHF.R.U32.HI R57, RZ, 0x10, R52 ;  /* 0x00000010ff397819 */ /* 0x000fe40000011634 */
[----:B------:R-:W-:Y:S01]  /*9580*/  LOP3.LUT R56, R53, UR16, R156, 0x96, !PT ;  /* 0x0000001035387c12 */ /* 0x000fe2000f8e969c */
[C---:B------:R-:W-:Y:S02]  /*9590*/  HMMA.16816.F32.BF16 R8, R36.reuse, R48, R8 ;  /* 0x000000302408723c */ /* 0x040fe40000041808 */
[----:B------:R-:W-:Y:S01]  /*95a0*/  IMAD.WIDE.U32 R54, R54, -0x2daee0ad, RZ ;  /* 0xd2511f5336367825 */ /* 0x000fe200078e00ff */
[C---:B------:R-:W-:Y:S01]  /*95b0*/  LOP3.LUT R53, R52.reuse, 0xffff, RZ, 0xc0, !PT ;  /* 0x0000ffff34357812 */ /* 0x040fe200078ec0ff */
[----:B------:R2:W3:Y:S01]  /*95c0*/  MUFU.EX2 R139, R59 ;  /* 0x0000003b008b7308 */ /* 0x0004e20000000800 */
[----:B------:R-:W-:Y:S02]  /*95d0*/  SHF.R.U32.HI R64, RZ, 0x18, R52 ;  /* 0x00000018ff407819 */ /* 0x000fe40000011634 */
[----:B------:R-:W-:Y:S01]  /*95e0*/  SHF.R.U32.HI R58, RZ, 0x10, R54 ;  /* 0x00000010ff3a7819 */ /* 0x000fe20000011636 */
[-C--:B------:R-:W-:Y:S01]  /*95f0*/  HMMA.16816.F32.BF16 R12, R36, R50.reuse, R12 ;  /* 0x00000032240c723c */ /* 0x080fe2000004180c */
[----:B------:R-:W-:Y:S03]  /*9600*/  LOP3.LUT R66, R52, 0xff, RZ, 0xc0, !PT ;  /* 0x000000ff34427812 */ /* 0x000fe600078ec0ff */
[----:B------:R-:W-:Y:S02]  /*9610*/  LOP3.LUT R52, R55, UR16, R160, 0x96, !PT ;  /* 0x0000001037347c12 */ /* 0x000fe4000f8e96a0 */
[----:B------:R4:W2:Y:S01]  /*9620*/  MUFU.EX2 R138, R60 ;  /* 0x0000003c008a7308 */ /* 0x0008a20000000800 */
[C---:B------:R-:W-:Y:S01]  /*9630*/  LOP3.LUT R55, R54.reuse, 0xffff, RZ, 0xc0, !PT ;  /* 0x0000ffff36377812 */ /* 0x040fe200078ec0ff */
[C---:B------:R-:W-:Y:S01]  /*9640*/  HMMA.16816.F32.BF16 R16, R40.reuse, R50, R16 ;  /* 0x000000322810723c */ /* 0x040fe20000041810 */
[----:B------:R-:W2:Y:S03]  /*9650*/  LDSM.16.MT88.4 R48, [R218+0xa800] ;  /* 0x00a80000da30783b */ /* 0x000ea60000004200 */
[----:B------:R-:W-:Y:S01]  /*9660*/  LOP3.LUT R67, R54, 0xff, RZ, 0xc0, !PT ;  /* 0x000000ff36437812 */ /* 0x000fe200078ec0ff */
[----:B-1----:R-:W-:Y:S01]  /*9670*/  FFMA.FTZ R62, R3, R232, R246 ;  /* 0x000000e8033e7223 */ /* 0x002fe200000100f6 */
[----:B------:R-:W-:Y:S02]  /*9680*/  SHF.R.U32.HI R65, RZ, 0x18, R54 ;  /* 0x00000018ff417819 */ /* 0x000fe40000011636 */
[-C--:B-----5:R-:W-:Y:S01]  /*9690*/  HMMA.16816.F32.BF16 R68, R40, R44.reuse, R68 ;  /* 0x0000002c2844723c */ /* 0x0a0fe20000041844 */
[----:B------:R-:W-:Y:S03]  /*96a0*/  SHF.R.U32.HI R54, RZ, 0x8, R55 ;  /* 0x00000008ff367819 */ /* 0x000fe60000011637 */
[----:B------:R-:W-:Y:S02]  /*96b0*/  LOP3.LUT R55, R56, 0xff, RZ, 0xc0, !PT ;  /* 0x000000ff38377812 */ /* 0x000fe400078ec0ff */
[----:B------:R-:W-:Y:S02]  /*96c0*/  PRMT R67, R67, 0x5410, R54 ;  /* 0x0000541043437816 */ /* 0x000fe40000000036 */
[C---:B------:R-:W-:Y:S01]  /*96d0*/  HMMA.16816.F32.BF16 R72, R36.reuse, R44, R72 ;  /* 0x0000002c2448723c */ /* 0x040fe20000041848 */
[----:B------:R-:W-:Y:S03]  /*96e0*/  LOP3.LUT R54, R52, 0xff, RZ, 0xc0, !PT ;  /* 0x000000ff34367812 */ /* 0x000fe600078ec0ff */
[----:B------:R-:W-:Y:S04]  /*96f0*/  F2FP.BF16.PACK_AB R3, R177, R178 ;  /* 0x000000b2b103723e */ /* 0x000fe800000010ff */
[-C--:B------:R-:W-:Y:S08]  /*9700*/  HMMA.16816.F32.BF16 R76, R36, R46.reuse, R76 ;  /* 0x0000002e244c723c */ /* 0x080ff0000004184c */
[C---:B------:R-:W-:Y:S01]  /*9710*/  HMMA.16816.F32.BF16 R80, R40.reuse, R46, R80 ;  /* 0x0000002e2850723c */ /* 0x040fe20000041850 */
[----:B------:R-:W1:Y:S07]  /*9720*/  LDSM.16.MT88.4 R44, [R216+0xb800] ;  /* 0x00b80000d82c783b */ /* 0x000e6e0000004200 */
[-C--:B------:R-:W-:Y:S08]  /*9730*/  HMMA.16816.F32.BF16 R84, R40, R140.reuse, R84 ;  /* 0x0000008c2854723c */ /* 0x080ff00000041854 */
[C---:B------:R-:W-:Y:S08]  /*9740*/  HMMA.16816.F32.BF16 R88, R36.reuse, R140, R88 ;  /* 0x0000008c2458723c */ /* 0x040ff00000041858 */
[-C--:B------:R-:W-:Y:S08]  /*9750*/  HMMA.16816.F32.BF16 R92, R36, R142.reuse, R92 ;  /* 0x0000008e245c723c */ /* 0x080ff0000004185c */
[C---:B------:R-:W-:Y:S08]  /*9760*/  HMMA.16816.F32.BF16 R96, R40.reuse, R142, R96 ;  /* 0x0000008e2860723c */ /* 0x040ff00000041860 */
[-C--:B--2---:R-:W-:Y:S08]  /*9770*/  HMMA.16816.F32.BF16 R100, R40, R48.reuse, R100 ;  /* 0x000000302864723c */ /* 0x084ff00000041864 */
[C---:B------:R-:W-:Y:S08]  /*9780*/  HMMA.16816.F32.BF16 R104, R36.reuse, R48, R104 ;  /* 0x000000302468723c */ /* 0x040ff00000041868 */
[-C--:B------:R-:W-:Y:S08]  /*9790*/  HMMA.16816.F32.BF16 R32, R36, R50.reuse, R32 ;  /* 0x000000322420723c */ /* 0x080ff00000041820 */
[C---:B------:R-:W-:Y:S01]  /*97a0*/  HMMA.16816.F32.BF16 R108, R40.reuse, R50, R108 ;  /* 0x00000032286c723c */ /* 0x040fe2000004186c */
[----:B------:R-:W2:Y:S07]  /*97b0*/  LDSM.16.MT88.4 R48, [R218+0xb800] ;  /* 0x00b80000da30783b */ /* 0x000eae0000004200 */
[-C--:B-1----:R-:W-:Y:S08]  /*97c0*/  HMMA.16816.F32.BF16 R112, R40, R44.reuse, R112 ;  /* 0x0000002c2870723c */ /* 0x082ff00000041870 */
[C---:B------:R-:W-:Y:S07]  /*97d0*/  HMMA.16816.F32.BF16 R20, R36.reuse, R44, R20 ;  /* 0x0000002c2414723c */ /* 0x040fee0000041814 */
[----:B------:R-:W-:Y:S01]  /*97e0*/  LOP3.LUT R45, R57, 0xff, RZ, 0xc0, !PT ;  /* 0x000000ff392d7812 */ /* 0x000fe200078ec0ff */
[-C--:B------:R-:W-:Y:S01]  /*97f0*/  HMMA.16816.F32.BF16 R116, R36, R46.reuse, R116 ;  /* 0x0000002e2474723c */ /* 0x080fe20000041874 */
[----:B------:R-:W-:Y:S03]  /*9800*/  SHF.R.U32.HI R44, RZ, 0x8, R53 ;  /* 0x00000008ff2c7819 */ /* 0x000fe60000011635 */
[----:B------:R-:W-:Y:S02]  /*9810*/  LOP3.LUT R53, R58, 0xff, RZ, 0xc0, !PT ;  /* 0x000000ff3a357812 */ /* 0x000fe400078ec0ff */
[----:B------:R-:W-:Y:S02]  /*9820*/  PRMT R64, R45, 0x5410, R64 ;  /* 0x000054102d407816 */ /* 0x000fe40000000040 */
[C---:B------:R-:W-:Y:S01]  /*9830*/  HMMA.16816.F32.BF16 R120, R40.reuse, R46, R120 ;  /* 0x0000002e2878723c */ /* 0x040fe20000041878 */
[----:B------:R-:W-:Y:S03]  /*9840*/  LOP3.LUT R45, R56, 0xffff, RZ, 0xc0, !PT ;  /* 0x0000ffff382d7812 */ /* 0x000fe600078ec0ff */
[----:B------:R-:W-:Y:S01]  /*9850*/  PRMT R65, R53, 0x5410, R65 ;  /* 0x0000541035417816 */ /* 0x000fe20000000041 */
[--C-:B------:R-:W-:Y:S01]  /*9860*/  HSET2.LE.AND R171, R64, R226.reuse, PT ;  /* 0x000000e240ab7233 */ /* 0x100fe20003803000 */
[----:B------:R-:W-:Y:S02]  /*9870*/  SHF.R.U32.HI R53, RZ, 0x10, R52 ;  /* 0x00000010ff357819 */ /* 0x000fe40000011634 */
[----:B------:R-:W-:Y:S01]  /*9880*/  SHF.R.U32.HI R47, RZ, 0x8, R45 ;  /* 0x00000008ff2f7819 */ /* 0x000fe2000001162d */
[-C--:B--2---:R-:W-:Y:S03]  /*9890*/  HMMA.16816.F32.BF16 R24, R40, R48.reuse, R24 ;  /* 0x000000302818723c */ /* 0x084fe60000041818 */
[----:B------:R-:W-:Y:S02]  /*98a0*/  PRMT R168, R55, 0x5410, R47 ;  /* 0x0000541037a87816 */ /* 0x000fe4000000002f */
[--C-:B------:R-:W-:Y:S02]  /*98b0*/  SHF.R.U32.HI R46, RZ, 0x10, R56.reuse ;  /* 0x00000010ff2e7819 */ /* 0x100fe40000011638 */
[----:B------:R-:W-:Y:S01]  /*98c0*/  SHF.R.U32.HI R56, RZ, 0x18, R56 ;  /* 0x00000018ff387819 */ /* 0x000fe20000011638 */
[C---:B------:R-:W-:Y:S01]  /*98d0*/  HMMA.16816.F32.BF16 R124, R36.reuse, R48, R124 ;  /* 0x00000030247c723c */ /* 0x040fe2000004187c */
[----:B------:R-:W-:Y:S03]  /*98e0*/  PRMT R66, R66, 0x5410, R44 ;  /* 0x0000541042427816 */ /* 0x000fe6000000002c */
[----:B------:R-:W-:Y:S01]  /*98f0*/  LOP3.LUT R44, R52, 0xffff, RZ, 0xc0, !PT ;  /* 0x0000ffff342c7812 */ /* 0x000fe200078ec0ff */
[--C-:B------:R-:W-:Y:S01]  /*9900*/  HSET2.LE.AND R168, R168, R226.reuse, PT ;  /* 0x000000e2a8a87233 */ /* 0x100fe20003803000 */
[----:B------:R-:W-:Y:S01]  /*9910*/  LOP3.LUT R46, R46, 0xff, RZ, 0xc0, !PT ;  /* 0x000000ff2e2e7812 */ /* 0x000fe200078ec0ff */
[--C-:B------:R-:W-:Y:S01]  /*9920*/  HSET2.LE.AND R170, R66, R226.reuse, PT ;  /* 0x000000e242aa7233 */ /* 0x100fe20003803000 */
[-C--:B------:R-:W-:Y:S01]  /*9930*/  HMMA.16816.F32.BF16 R128, R36, R50.reuse, R128 ;  /* 0x000000322480723c */ /* 0x080fe20000041880 */
[----:B------:R-:W-:Y:S03]  /*9940*/  SHF.R.U32.HI R45, RZ, 0x8, R44 ;  /* 0x00000008ff2d7819 */ /* 0x000fe6000001162c */
[----:B------:R-:W-:Y:S02]  /*9950*/  PRMT R169, R46, 0x5410, R56 ;  /* 0x000054102ea97816 */ /* 0x000fe40000000038 */
[----:B------:R-:W-:Y:S01]  /*9960*/  SHF.R.U32.HI R52, RZ, 0x18, R52 ;  /* 0x00000018ff347819 */ /* 0x000fe20000011634 */
[----:B------:R-:W-:Y:S01]  /*9970*/  LDSM.16.MT88.4 R56, [R218+0xac00] ;  /* 0x00ac0000da38783b */ /* 0x000fe20000004200 */
[----:B------:R-:W-:Y:S01]  /*9980*/  HMMA.16816.F32.BF16 R28, R40, R50, R28 ;  /* 0x00000032281c723c */ /* 0x000fe2000004181c */
[----:B------:R-:W-:Y:S03]  /*9990*/  LOP3.LUT R44, R53, 0xff, RZ, 0xc0, !PT ;  /* 0x000000ff352c7812 */ /* 0x000fe600078ec0ff */
[----:B----4-:R-:W-:Y:S01]  /*99a0*/  PRMT R60, R54, 0x5410, R45 ;  /* 0x00005410363c7816 */ /* 0x010fe2000000002d */
[--C-:B------:R-:W-:Y:S01]  /*99b0*/  HSET2.LE.AND R169, R169, R226.reuse, PT ;  /* 0x000000e2a9a97233 */ /* 0x100fe20003803000 */
[----:B------:R-:W-:Y:S01]  /*99c0*/  F2FP.BF16.PACK_AB R48, R179, R180 ;  /* 0x000000b4b330723e */ /* 0x000fe200000010ff */
[----:B------:R-:W-:Y:S01]  /*99d0*/  LDSM.16.MT88.4 R40, [R216+0xbc00] ;  /* 0x00bc0000d828783b */ /* 0x000fe20000004200 */
[----:B------:R-:W-:Y:S01]  /*99e0*/  F2FP.BF16.PACK_AB R36, R184, R176 ;  /* 0x000000b0b824723e */ /* 0x000fe200000010ff */
[--C-:B------:R-:W-:Y:S03]  /*99f0*/  HSET2.LE.AND R38, R60, R226.reuse, PT ;  /* 0x000000e23c267233 */ /* 0x100fe60003803000 */
[----:B------:R-:W-:Y:S02]  /*9a00*/  F2FP.BF16.PACK_AB R37, R185, R175 ;  /* 0x000000afb925723e */ /* 0x000fe400000010ff */
[----:B------:R-:W-:Y:S02]  /*9a10*/  PRMT R61, R44, 0x5410, R52 ;  /* 0x000054102c3d7816 */ /* 0x000fe40000000034 */
[----:B------:R-:W1:Y:S01]  /*9a20*/  LDSM.16.MT88.4 R44, [R218+0x9c00] ;  /* 0x009c0000da2c783b */ /* 0x000e620000004200 */
[----:B------:R-:W-:Y:S02]  /*9a30*/  F2FP.BF16.PACK_AB R39, R173, R174 ;  /* 0x000000aead27723e */ /* 0x000fe400000010ff */
[----:B------:R-:W-:Y:S01]  /*9a40*/  LOP3.LUT R170, R170, R48, RZ, 0xc0, !PT ;  /* 0x00000030aaaa7212 */ /* 0x000fe200078ec0ff */
[--C-:B------:R-:W-:Y:S01]  /*9a50*/  HSET2.LE.AND R48, R65, R226.reuse, PT ;  /* 0x000000e241307233 */ /* 0x100fe20003803000 */
[----:B------:R-:W-:Y:S02]  /*9a60*/  LOP3.LUT R171, R171, R3, RZ, 0xc0, !PT ;  /* 0x00000003abab7212 */ /* 0x000fe400078ec0ff */
[----:B------:R-:W-:Y:S01]  /*9a70*/  LOP3.LUT R168, R168, R36, RZ, 0xc0, !PT ;  /* 0x00000024a8a87212 */ /* 0x000fe200078ec0ff */
[----:B------:R-:W2:Y:S01]  /*9a80*/  LDSM.16.MT88.4 R52, [R216+0xac00] ;  /* 0x00ac0000d834783b */ /* 0x000ea20000004200 */
[----:B------:R-:W-:Y:S01]  /*9a90*/  LOP3.LUT R169, R169, R37, RZ, 0xc0, !PT ;  /* 0x00000025a9a97212 */ /* 0x000fe200078ec0ff */
[--C-:B------:R-:W-:Y:S01]  /*9aa0*/  HSET2.LE.AND R37, R61, R226.reuse, PT ;  /* 0x000000e23d257233 */ /* 0x100fe20003803000 */
[----:B------:R-:W-:Y:S01]  /*9ab0*/  LOP3.LUT R36, R38, R39, RZ, 0xc0, !PT ;  /* 0x0000002726247212 */ /* 0x000fe200078ec0ff */
[----:B------:R-:W-:Y:S01]  /*9ac0*/  HSET2.LE.AND R38, R67, R226, PT ;  /* 0x000000e243267233 */ /* 0x000fe20003803000 */
[----:B---3--:R-:W-:Y:S02]  /*9ad0*/  F2FP.BF16.PACK_AB R3, R139, R172 ;  /* 0x000000ac8b03723e */ /* 0x008fe400000010ff */
[----:B------:R-:W-:Y:S01]  /*9ae0*/  F2FP.BF16.PACK_AB R39, R186, R138 ;  /* 0x0000008aba27723e */ /* 0x000fe200000010ff */
[-C--:B------:R-:W-:Y:S01]  /*9af0*/  HMMA.16816.F32.BF16 R140, R168, R152.reuse, R4 ;  /* 0x00000098a88c723c */ /* 0x080fe20000041804 */
[----:B------:R-:W-:Y:S01]  /*9b00*/  F2FP.BF16.PACK_AB R49, R187, R137 ;  /* 0x00000089bb31723e */ /* 0x000fe200000010ff */
[----:B------:R-:W3:Y:S01]  /*9b10*/  LDSM.16.MT88.4 R4, [R218+0xbc00] ;  /* 0x00bc0000da04783b */ /* 0x000ee20000004200 */
[----:B------:R-:W-:Y:S01]  /*9b20*/  LOP3.LUT R37, R37, R3, RZ, 0xc0, !PT ;  /* 0x0000000325257212 */ /* 0x000fe200078ec0ff */
[----:B------:R-:W-:Y:S01]  /*9b30*/  FADD.FTZ R3, R251, R133 ;  /* 0x00000085fb037221 */ /* 0x000fe20000010000 */
[----:B------:R-:W-:Y:S02]  /*9b40*/  LOP3.LUT R38, R38, R39, RZ, 0xc0, !PT ;  /* 0x0000002726267212 */ /* 0x000fe400078ec0ff */
[----:B------:R-:W-:Y:S01]  /*9b50*/  LOP3.LUT R39, R48, R49, RZ, 0xc0, !PT ;  /* 0x0000003130277212 */ /* 0x000fe200078ec0ff */
[----:B------:R-:W-:Y:S04]  /*9b60*/  FADD.FTZ R3, R197, R3 ;  /* 0x00000003c5037221 */ /* 0x000fe80000010000 */
[----:B------:R-:W-:Y:S02]  /*9b70*/  FADD.FTZ R3, R204, R3 ;  /* 0x00000003cc037221 */ /* 0x000fe40000010000 */
[C---:B------:R-:W-:Y:S02]  /*9b80*/  HMMA.16816.F32.BF16 R144, R36.reuse, R152, R8 ;  /* 0x000000982490723c */ /* 0x040fe40000041808 */
[----:B------:R-:W-:Y:S04]  /*9b90*/  FADD.FTZ R3, R212, R3 ;  /* 0x00000003d4037221 */ /* 0x000fe80000010000 */
[----:B------:R-:W-:Y:S02]  /*9ba0*/  FADD.FTZ R3, R211, R3 ;  /* 0x00000003d3037221 */ /* 0x000fe40000010000 */
[-C--:B------:R-:W-:Y:S01]  /*9bb0*/  HMMA.16816.F32.BF16 R148, R36, R154.reuse, R12 ;  /* 0x0000009a2494723c */ /* 0x080fe2000004180c */
[----:B------:R-:W-:Y:S03]  /*9bc0*/  FADD.FTZ R8, R163, R62 ;  /* 0x0000003ea3087221 */ /* 0x000fe60000010000 */
[----:B------:R-:W-:Y:S02]  /*9bd0*/  FADD.FTZ R9, R244, R132 ;  /* 0x00000084f4097221 */ /* 0x000fe40000010000 */
[----:B------:R-:W-:Y:S02]  /*9be0*/  FADD.FTZ R8, R196, R8 ;  /* 0x00000008c4087221 */ /* 0x000fe40000010000 */
[C---:B------:R-:W-:Y:S01]  /*9bf0*/  HMMA.16816.F32.BF16 R152, R168.reuse, R154, R16 ;  /* 0x0000009aa898723c */ /* 0x040fe20000041810 */
[----:B------:R-:W-:Y:S03]  /*9c00*/  FADD.FTZ R9, R250, R9 ;  /* 0x00000009fa097221 */ /* 0x000fe60000010000 */
[----:B------:R-:W-:Y:S02]  /*9c10*/  FADD.FTZ R8, R194, R8 ;  /* 0x00000008c2087221 */ /* 0x000fe40000010000 */
[----:B------:R-:W-:Y:S02]  /*9c20*/  FADD.FTZ R9, R249, R9 ;  /* 0x00000009f9097221 */ /* 0x000fe40000010000 */
[-C--:B-1----:R-:W-:Y:S01]  /*9c30*/  HMMA.16816.F32.BF16 R68, R168, R44.reuse, R68 ;  /* 0x0000002ca844723c */ /* 0x082fe20000041844 */
[----:B------:R-:W-:Y:S03]  /*9c40*/  FADD.FTZ R8, R214, R8 ;  /* 0x00000008d6087221 */ /* 0x000fe60000010000 */
[----:B------:R-:W-:Y:S02]  /*9c50*/  FADD.FTZ R9, R210, R9 ;  /* 0x00000009d2097221 */ /* 0x000fe40000010000 */
[----:B------:R-:W-:Y:S02]  /*9c60*/  FADD.FTZ R8, R213, R8 ;  /* 0x00000008d5087221 */ /* 0x000fe40000010000 */
[C---:B------:R-:W-:Y:S01]  /*9c70*/  HMMA.16816.F32.BF16 R72, R36.reuse, R44, R72 ;  /* 0x0000002c2448723c */ /* 0x040fe20000041848 */
[----:B------:R-:W-:Y:S03]  /*9c80*/  FADD.FTZ R9, R209, R9 ;  /* 0x00000009d1097221 */ /* 0x000fe60000010000 */
[----:B------:R-:W-:Y:S02]  /*9c90*/  FADD.FTZ R8, R234, R8 ;  /* 0x00000008ea087221 */ /* 0x000fe40000010000 */
        /* <DEDUP_REMOVED lines=9> */
[-C--:B--2---:R-:W-:Y:S01]  /*9d30*/  HMMA.16816.F32.BF16 R84, R168, R52.reuse, R84 ;  /* 0x00000034a854723c */ /* 0x084fe20000041854 */
        /* <DEDUP_REMOVED lines=10> */
[----:B------:R-:W-:Y:S02]  /*9de0*/  IMAD.MOV.U32 R132, RZ, RZ, R135 ;  /* 0x000000ffff847224 */ /* 0x000fe400078e0087 */
[C---:B------:R-:W-:Y:S01]  /*9df0*/  HMMA.16816.F32.BF16 R96, R168.reuse, R54, R96 ;  /* 0x00000036a860723c */ /* 0x040fe20000041860 */
[----:B------:R-:W-:Y:S07]  /*9e00*/  FADD.FTZ R3, R175, R3 ;  /* 0x00000003af037221 */ /* 0x000fee0000010000 */
        /* <DEDUP_REMOVED lines=8> */
[-C--:B---3--:R-:W-:Y:S08]  /*9e90*/  HMMA.16816.F32.BF16 R164, R168, R4.reuse, R24 ;  /* 0x00000004a8a4723c */ /* 0x088ff00000041818 */
[C---:B------:R-:W-:Y:S07]  /*9ea0*/  HMMA.16816.F32.BF16 R124, R36.reuse, R4, R124 ;  /* 0x00000004247c723c */ /* 0x040fee000004187c */
[----:B------:R-:W-:Y:S01]  /*9eb0*/  FADD.FTZ R4, R202, R11 ;  /* 0x0000000bca047221 */ /* 0x000fe20000010000 */
[-C--:B------:R-:W-:Y:S01]  /*9ec0*/  HMMA.16816.F32.BF16 R128, R36, R6.reuse, R128 ;  /* 0x000000062480723c */ /* 0x080fe20000041880 */
[----:B------:R-:W-:Y:S03]  /*9ed0*/  FADD.FTZ R5, R182, R8 ;  /* 0x00000008b6057221 */ /* 0x000fe60000010000 */
[----:B------:R-:W-:Y:S02]  /*9ee0*/  FADD.FTZ R4, R201, R4 ;  /* 0x00000004c9047221 */ /* 0x000fe40000010000 */
[----:B------:R-:W-:Y:S02]  /*9ef0*/  FADD.FTZ R8, R183, R0 ;  /* 0x00000000b7087221 */ /* 0x000fe40000010000 */
[----:B------:R-:W-:Y:S01]  /*9f00*/  FADD.FTZ R0, R181, R5 ;  /* 0x00000005b5007221 */ /* 0x000fe20000010000 */
[----:B------:R-:W-:Y:S03]  /*9f10*/  HMMA.16816.F32.BF16 R168, R168, R6, R28 ;  /* 0x00000006a8a8723c */ /* 0x000fe6000004181c */
[----:B------:R-:W-:Y:S02]  /*9f20*/  FADD.FTZ R4, R176, R4 ;  /* 0x00000004b0047221 */ /* 0x000fe40000010000 */
[----:B------:R-:W-:Y:S02]  /*9f30*/  FADD.FTZ R5, R174, R8 ;  /* 0x00000008ae057221 */ /* 0x000fe40000010000 */
[----:B------:R-:W-:Y:S02]  /*9f40*/  FADD.FTZ R0, R172, R0 ;  /* 0x00000000ac007221 */ /* 0x000fe40000010000 */
[----:B------:R-:W-:Y:S03]  /*9f50*/  FADD.FTZ R8, R184, R4 ;  /* 0x00000004b8087221 */ /* 0x000fe60000010000 */
[----:B------:R-:W-:Y:S02]  /*9f60*/  FADD.FTZ R4, R185, R3 ;  /* 0x00000003b9047221 */ /* 0x000fe40000010000 */
[----:B------:R-:W-:Y:S02]  /*9f70*/  FADD.FTZ R3, R173, R5 ;  /* 0x00000005ad037221 */ /* 0x000fe40000010000 */
[----:B------:R-:W-:Y:S02]  /*9f80*/  FADD.FTZ R0, R139, R0 ;  /* 0x000000008b007221 */ /* 0x000fe40000010000 */
[----:B------:R-:W-:Y:S02]  /*9f90*/  FADD.FTZ R6, R178, R4 ;  /* 0x00000004b2067221 */ /* 0x000fe40000010000 */
[----:B------:R-:W-:Y:S02]  /*9fa0*/  FADD.FTZ R4, R138, R3 ;  /* 0x000000038a047221 */ /* 0x000fe40000010000 */
[----:B------:R-:W-:Y:S01]  /*9fb0*/  FADD.FTZ R3, R137, R0 ;  /* 0x0000000089037221 */ /* 0x000fe20000010000 */
[----:B------:R-:W-:Y:S01]  /*9fc0*/  IADD3 R0, R223, -0x1, RZ ;  /* 0xffffffffdf007810 */ /* 0x000fe20007ffe0ff */
[----:B------:R-:W-:Y:S02]  /*9fd0*/  FADD.FTZ R5, R180, R8 ;  /* 0x00000008b4057221 */ /* 0x000fe40000010000 */
[----:B------:R-:W-:Y:S02]  /*9fe0*/  FADD.FTZ R235, R177, R6 ;  /* 0x00000006b1eb7221 */ /* 0x000fe40000010000 */
[----:B------:R-:W-:Y:S02]  /*9ff0*/  FADD.FTZ R232, R179, R5 ;  /* 0x00000005b3e87221 */ /* 0x000fe40000010000 */
[----:B------:R-:W-:Y:S02]  /*a000*/  FADD.FTZ R236, R186, R4 ;  /* 0x00000004baec7221 */ /* 0x000fe40000010000 */
[----:B------:R-:W-:Y:S02]  /*a010*/  FADD.FTZ R237, R187, R3 ;  /* 0x00000003bbed7221 */ /* 0x000fe40000010000 */
[----:B------:R-:W-:Y:S02]  /*a020*/  IMAD.MOV.U32 R223, RZ, RZ, R0 ;  /* 0x000000ffffdf7224 */ /* 0x000fe400078e0000 */
[----:B------:R-:W-:Y:S02]  /*a030*/  IMAD.MOV.U32 R138, RZ, RZ, R2 ;  /* 0x000000ffff8a7224 */ /* 0x000fe400078e0002 */
[----:B------:R-:W-:Y:S02]  /*a040*/  IMAD.MOV.U32 R0, RZ, RZ, R136 ;  /* 0x000000ffff007224 */ /* 0x000fe400078e0088 */
[----:B------:R-:W-:Y:S01]  /*a050*/  IMAD.MOV.U32 R137, RZ, RZ, R134 ;  /* 0x000000ffff897224 */ /* 0x000fe200078e0086 */
[----:B------:R-:W-:-:S05]  /*a060*/  @P0 BRA `(.L_x_266) ;  /* 0xffffc13000000947 */ /* 0x000fca000383ffff */
.L_x_265:
[----:B------:R-:W2:Y:S04]  /*a070*/  LDL.LU R139, [R1+0x28] ;  /* 0x00002800018b7983 */ /* 0x000ea80000300800 */
[----:B------:R-:W1:Y:S04]  /*a080*/  SHFL.BFLY PT, R0, R235, 0x2, 0x1f ;  /* 0x0c401f00eb007f89 */ /* 0x000e6800000e0000 */
[----:B------:R-:W3:Y:S04]  /*a090*/  SHFL.BFLY PT, R3, R232, 0x2, 0x1f ;  /* 0x0c401f00e8037f89 */ /* 0x000ee800000e0000 */
[----:B------:R-:W4:Y:S04]  /*a0a0*/  SHFL.BFLY PT, R7, R236, 0x2, 0x1f ;  /* 0x0c401f00ec077f89 */ /* 0x000f2800000e0000 */
[----:B------:R-:W4:Y:S04]  /*a0b0*/  SHFL.BFLY PT, R6, R237, 0x2, 0x1f ;  /* 0x0c401f00ed067f89 */ /* 0x000f2800000e0000 */
[----:B------:R-:W2:Y:S04]  /*a0c0*/  S2R R138, SR_CTAID.Y ;  /* 0x00000000008a7919 */ /* 0x000ea80000002600 */
[----:B------:R-:W4:Y:S01]  /*a0d0*/  S2R R54, SR_TID.X ;  /* 0x0000000000367919 */ /* 0x000f220000002100 */
[----:B-1----:R-:W-:-:S02]  /*a0e0*/  FADD.FTZ R0, R0, R235 ;  /* 0x000000eb00007221 */ /* 0x002fc40000010000 */
[----:B---3--:R-:W-:-:S03]  /*a0f0*/  FADD.FTZ R3, R3, R232 ;  /* 0x000000e803037221 */ /* 0x008fc60000010000 */
[----:B------:R-:W1:Y:S01]  /*a100*/  SHFL.BFLY PT, R5, R0, 0x1, 0x1f ;  /* 0x0c201f0000057f89 */ /* 0x000e6200000e0000 */
[----:B----4-:R-:W-:-:S03]  /*a110*/  FADD.FTZ R7, R7, R236 ;  /* 0x000000ec07077221 */ /* 0x010fc60000010000 */
[----:B------:R-:W3:Y:S01]  /*a120*/  SHFL.BFLY PT, R4, R3, 0x1, 0x1f ;  /* 0x0c201f0003047f89 */ /* 0x000ee200000e0000 */
[----:B------:R-:W-:-:S03]  /*a130*/  FADD.FTZ R6, R6, R237 ;  /* 0x000000ed06067221 */ /* 0x000fc60000010000 */
[----:B------:R-:W4:Y:S04]  /*a140*/  SHFL.BFLY PT, R9, R7, 0x1, 0x1f ;  /* 0x0c201f0007097f89 */ /* 0x000f2800000e0000 */
[----:B------:R-:W4:Y:S01]  /*a150*/  SHFL.BFLY PT, R8, R6, 0x1, 0x1f ;  /* 0x0c201f0006087f89 */ /* 0x000f2200000e0000 */
[----:B------:R-:W-:Y:S01]  /*a160*/  SHF.R.S32.HI R25, RZ, 0x1f, R54 ;  /* 0x0000001fff197819 */ /* 0x000fe20000011436 */
[----:B-1----:R-:W-:Y:S01]  /*a170*/  FADD.FTZ R52, R0, R5 ;  /* 0x0000000500347221 */ /* 0x002fe20000010000 */
[----:B------:R-:W-:Y:S01]  /*a180*/  MOV R0, 0x3f800000 ;  /* 0x3f80000000007802 */ /* 0x000fe20000000f00 */
[----:B---3--:R-:W-:-:S03]  /*a190*/  FADD.FTZ R53, R3, R4 ;  /* 0x0000000403357221 */ /* 0x008fc60000010000 */
[----:B------:R-:W-:Y:S02]  /*a1a0*/  FSETP.NE.FTZ.AND P5, PT, R52, RZ, PT ;  /* 0x000000ff3400720b */ /* 0x000fe40003fb5000 */
[----:B------:R-:W-:Y:S01]  /*a1b0*/  MOV R3, 0x3f800000 ;  /* 0x3f80000000037802 */ /* 0x000fe20000000f00 */
[----:B----4-:R-:W-:Y:S01]  /*a1c0*/  FADD.FTZ R51, R7, R9 ;  /* 0x0000000907337221 */ /* 0x010fe20000010000 */
[----:B------:R-:W-:Y:S01]  /*a1d0*/  FSETP.NE.FTZ.AND P6, PT, R53, RZ, PT ;  /* 0x000000ff3500720b */ /* 0x000fe20003fd5000 */
[----:B------:R-:W-:-:S03]  /*a1e0*/  FADD.FTZ R132, R6, R8 ;  /* 0x0000000806847221 */ /* 0x000fc60000010000 */
[----:B------:R-:W-:Y:S02]  /*a1f0*/  FSETP.NE.FTZ.AND P4, PT, R51, RZ, PT ;  /* 0x000000ff3300720b */ /* 0x000fe40003f95000 */
[----:B------:R-:W-:-:S03]  /*a200*/  FSETP.NE.FTZ.AND P3, PT, R132, RZ, PT ;  /* 0x000000ff8400720b */ /* 0x000fc60003f75000 */
[----:B------:R-:W-:Y:S08]  /*a210*/  @P5 MUFU.RCP R3, R52 ;  /* 0x0000003400035308 */ /* 0x000ff00000001000 */
[----:B------:R-:W1:Y:S02]  /*a220*/  @P6 MUFU.RCP R0, R53 ;  /* 0x0000003500006308 */ /* 0x000e640000001000 */
[----:B-1----:R-:W-:-:S04]  /*a230*/  FMUL.FTZ R0, R0, c[0x0][0x2dc] ;  /* 0x0000b70000007a20 */ /* 0x002fc80000410000 */
[C---:B------:R-:W-:Y:S02]  /*a240*/  FMUL.FTZ R140, R0.reuse, R140 ;  /* 0x0000008c008c7220 */ /* 0x040fe40000410000 */
        /* <DEDUP_REMOVED lines=33> */
[----:B------:R-:W-:Y:S02]  /*a460*/  MOV R0, 0x3f800000 ;  /* 0x3f80000000007802 */ /* 0x000fe40000000f00 */
[----:B------:R-:W-:-:S02]  /*a470*/  F2FP.BF16.PACK_AB R14, R14, R164 ;  /* 0x000000a40e0e723e */ /* 0x000fc400000010ff */
[----:B------:R-:W-:Y:S02]  /*a480*/  F2FP.BF16.PACK_AB R9, R9, R168 ;  /* 0x000000a80909723e */ /* 0x000fe400000010ff */
[----:B------:R-:W1:Y:S02]  /*a490*/  @P3 MUFU.RCP R0, R132 ;  /* 0x0000008400003308 */ /* 0x000e640000001000 */
[----:B-1----:R-:W-:-:S04]  /*a4a0*/  FMUL.FTZ R0, R0, c[0x0][0x2dc] ;  /* 0x0000b70000007a20 */ /* 0x002fc80000410000 */
[C---:B------:R-:W-:Y:S02]  /*a4b0*/  FMUL.FTZ R146, R0.reuse, R146 ;  /* 0x0000009200927220 */ /* 0x040fe40000410000 */
        /* <DEDUP_REMOVED lines=30> */
[----:B------:R-:W-:Y:S02]  /*a6a0*/  F2FP.BF16.PACK_AB R15, R15, R118 ;  /* 0x000000760f0f723e */ /* 0x000fe400000010ff */
[----:B--2---:R-:W-:-:S13]  /*a6b0*/  ISETP.NE.AND P0, PT, R139, -0x1, PT ;  /* 0xffffffff8b00780c */ /* 0x004fda0003f05270 */
[----:B------:R-:W-:Y:S01]  /*a6c0*/  @!P0 SHF.R.S32.HI R12, RZ, 0x1f, R138 ;  /* 0x0000001fff0c8819 */ /* 0x000fe2000001148a */
[----:B------:R-:W-:-:S04]  /*a6d0*/  @P0 IMAD.WIDE.U32 R4, R139, c[0x0][0x1e8], RZ ;  /* 0x00007a008b040a25 */ /* 0x000fc800078e00ff */
[----:B------:R-:W-:Y:S01]  /*a6e0*/  @!P0 IMAD R12, R12, c[0x0][0x1e0], RZ ;  /* 0x000078000c0c8a24 */ /* 0x000fe200078e02ff */
[----:B------:R-:W-:Y:S01]  /*a6f0*/  @P0 MOV R133, R4 ;  /* 0x0000000400850202 */ /* 0x000fe20000000f00 */
[----:B------:R-:W-:-:S04]  /*a700*/  @!P0 IMAD.WIDE.U32 R10, R138, c[0x0][0x1e0], RZ ;  /* 0x000078008a0a8a25 */ /* 0x000fc800078e00ff */
[----:B------:R-:W-:Y:S01]  /*a710*/  @!P0 IMAD R4, R138, c[0x0][0x1e4], R12 ;  /* 0x000079008a048a24 */ /* 0x000fe200078e020c */
[----:B------:R-:W-:Y:S01]  /*a720*/  @!P0 MOV R133, R10 ;  /* 0x0000000a00858202 */ /* 0x000fe20000000f00 */
[----:B------:R-:W-:Y:S01]  /*a730*/  @P0 IMAD R137, R139, c[0x0][0x1ec], R5 ;  /* 0x00007b008b890a24 */ /* 0x000fe200078e0205 */
[----:B------:R-:W-:Y:S02]  /*a740*/  LEA.HI R5, R25, R54, RZ, 0x2 ;  /* 0x0000003619057211 */ /* 0x000fe400078f10ff */
[----:B------:R-:W-:Y:S01]  /*a750*/  @!P0 IADD3 R137, R11, R4, RZ ;  /* 0x000000040b898210 */ /* 0x000fe20007ffe0ff */
[----:B------:R-:W-:Y:S01]  /*a760*/  FMUL.FTZ R4, R3, c[0x0][0x2dc] ;  /* 0x0000b70003047a20 */ /* 0x000fe20000410000 */
[----:B------:R-:W-:Y:S01]  /*a770*/  MOV R3, 0x3f800000 ;  /* 0x3f80000000037802 */ /* 0x000fe20000000f00 */
[----:B------:R-:W-:Y:S01]  /*a780*/  FMUL.FTZ R11, R0, R127 ;  /* 0x0000007f000b7220 */ /* 0x000fe20000410000 */
[----:B------:R-:W-:Y:S01]  /*a790*/  LOP3.LUT R6, R5, 0xfffffffc, RZ, 0xc0, !PT ;  /* 0xfffffffc05067812 */ /* 0x000fe200078ec0ff */
[C---:B------:R-:W-:Y:S01]  /*a7a0*/  FMUL.FTZ R142, R4.reuse, R142 ;  /* 0x0000008e048e7220 */ /* 0x040fe20000410000 */
[----:B------:R-:W-:Y:S01]  /*a7b0*/  LEA.HI R25, R25, R54, RZ, 0x5 ;  /* 0x0000003619197211 */ /* 0x000fe200078f28ff */
[C---:B------:R-:W-:Y:S01]  /*a7c0*/  FMUL.FTZ R47, R4.reuse, R143 ;  /* 0x0000008f042f7220 */ /* 0x040fe20000410000 */
[----:B------:R-:W1:Y:S01]  /*a7d0*/  @P4 MUFU.RCP R3, R51 ;  /* 0x0000003300034308 */ /* 0x000e620000001000 */
[----:B------:R-:W-:Y:S01]  /*a7e0*/  FMUL.FTZ R154, R4, R154 ;  /* 0x0000009a049a7220 */ /* 0x000fe20000410000 */
[----:B------:R-:W-:Y:S01]  /*a7f0*/  IADD3 R54, -R6, R54, RZ ;  /* 0x0000003606367210 */ /* 0x000fe20007ffe1ff */
[C---:B------:R-:W-:Y:S01]  /*a800*/  FMUL.FTZ R45, R4.reuse, R155 ;  /* 0x0000009b042d7220 */ /* 0x040fe20000410000 */
[----:B------:R-:W-:Y:S01]  /*a810*/  SHF.R.S32.HI R25, RZ, 0x5, R25 ;  /* 0x00000005ff197819 */ /* 0x000fe20000011419 */
[C---:B------:R-:W-:Y:S01]  /*a820*/  FMUL.FTZ R70, R4.reuse, R70 ;  /* 0x0000004604467220 */ /* 0x040fe20000410000 */
[----:B------:R-:W-:Y:S01]  /*a830*/  F2FP.BF16.PACK_AB R47, R47, R142 ;  /* 0x0000008e2f2f723e */ /* 0x000fe200000010ff */
[C---:B------:R-:W-:Y:S01]  /*a840*/  FMUL.FTZ R43, R4.reuse, R71 ;  /* 0x00000047042b7220 */ /* 0x040fe20000410000 */
[----:B------:R-:W-:Y:S01]  /*a850*/  F2FP.BF16.PACK_AB R45, R45, R154 ;  /* 0x0000009a2d2d723e */ /* 0x000fe200000010ff */
[C---:B------:R-:W-:Y:S01]  /*a860*/  FMUL.FTZ R82, R4.reuse, R82 ;  /* 0x0000005204527220 */ /* 0x040fe20000410000 */
[----:B------:R-:W-:Y:S01]  /*a870*/  F2FP.BF16.PACK_AB R11, R11, R126 ;  /* 0x0000007e0b0b723e */ /* 0x000fe200000010ff */
        /* <DEDUP_REMOVED lines=23> */
[----:B-1----:R-:W-:Y:S02]  /*a9f0*/  FMUL.FTZ R3, R3, c[0x0][0x2dc] ;  /* 0x0000b70003037a20 */ /* 0x002fe40000410000 */
[C---:B------:R-:W-:Y:S01]  /*aa00*/  FMUL.FTZ R170, R4.reuse, R170 ;  /* 0x000000aa04aa7220 */ /* 0x040fe20000410000 */
[----:B------:R-:W-:Y:S01]  /*aa10*/  F2FP.BF16.PACK_AB R13, R13, R166 ;  /* 0x000000a60d0d723e */ /* 0x000fe200000010ff */
[----:B------:R-:W-:Y:S01]  /*aa20*/  FMUL.FTZ R8, R4, R171 ;  /* 0x000000ab04087220 */ /* 0x000fe20000410000 */
[----:B------:R-:W-:Y:S01]  /*aa30*/  SHF.R.S32.HI R4, RZ, 0x2, R5 ;  /* 0x00000002ff047819 */ /* 0x000fe20000011405 */
        /* <DEDUP_REMOVED lines=35> */
[----:B------:R-:W-:Y:S01]  /*ac70*/  SHF.R.S32.HI R3, RZ, 0x1f, R4 ;  /* 0x0000001fff037819 */ /* 0x000fe20000011404 */
[----:B------:R-:W-:Y:S01]  /*ac80*/  FMUL.FTZ R6, R0, R131 ;  /* 0x0000008300067220 */ /* 0x000fe20000410000 */
[----:B------:R-:W-:Y:S02]  /*ac90*/  F2FP.BF16.PACK_AB R12, R12, R124 ;  /* 0x0000007c0c0c723e */ /* 0x000fe400000010ff */
[----:B------:R-:W-:Y:S02]  /*aca0*/  LEA.HI R3, R3, R4, RZ, 0x3 ;  /* 0x0000000403037211 */ /* 0x000fe400078f18ff */
[----:B------:R-:W-:-:S02]  /*acb0*/  F2FP.BF16.PACK_AB R7, R7, R128 ;  /* 0x000000800707723e */ /* 0x000fc400000010ff */
[----:B------:R-:W-:Y:S02]  /*acc0*/  LOP3.LUT R3, R3, 0xfffffff8, RZ, 0xc0, !PT ;  /* 0xfffffff803037812 */ /* 0x000fe400078ec0ff */
[----:B------:R-:W-:Y:S02]  /*acd0*/  F2FP.BF16.PACK_AB R6, R6, R130 ;  /* 0x000000820606723e */ /* 0x000fe400000010ff */
[----:B------:R-:W-:-:S04]  /*ace0*/  IADD3 R3, R4, -R3, RZ ;  /* 0x8000000304037210 */ /* 0x000fc80007ffe0ff */
[----:B------:R-:W-:-:S04]  /*acf0*/  LEA.HI R0, R3, R3, RZ, 0x1 ;  /* 0x0000000303007211 */ /* 0x000fc800078f08ff */
[----:B------:R-:W-:Y:S02]  /*ad00*/  SHF.R.S32.HI R10, RZ, 0x1, R0 ;  /* 0x00000001ff0a7819 */ /* 0x000fe40000011400 */
[----:B------:R-:W-:Y:S02]  /*ad10*/  LOP3.LUT R0, R0, 0x3fffffe, RZ, 0xc0, !PT ;  /* 0x03fffffe00007812 */ /* 0x000fe400078ec0ff */
[----:B------:R-:W-:Y:S02]  /*ad20*/  SHF.L.U32 R5, R10, 0x6, RZ ;  /* 0x000000060a057819 */ /* 0x000fe400000006ff */
[----:B------:R-:W-:Y:S02]  /*ad30*/  IADD3 R3, R3, -R0, RZ ;  /* 0x8000000003037210 */ /* 0x000fe40007ffe0ff */
[----:B------:R-:W-:Y:S02]  /*ad40*/  LEA R0, R25, R54, 0x8 ;  /* 0x0000003619007211 */ /* 0x000fe400078e40ff */
[----:B------:R-:W-:-:S02]  /*ad50*/  LOP3.LUT R5, R5, 0xc0, RZ, 0xc0, !PT ;  /* 0x000000c005057812 */ /* 0x000fc400078ec0ff */
[----:B------:R-:W-:Y:S02]  /*ad60*/  LOP3.LUT R4, R10, 0x1, RZ, 0xc0, !PT ;  /* 0x000000010a047812 */ /* 0x000fe400078ec0ff */
[----:B------:R-:W-:Y:S02]  /*ad70*/  LEA R0, R3, R0, 0x4 ;  /* 0x0000000003007211 */ /* 0x000fe400078e20ff */
[----:B------:R-:W-:Y:S02]  /*ad80*/  LEA.HI R3, R5, R5, RZ, 0x1d ;  /* 0x0000000505037211 */ /* 0x000fe400078fe8ff */
[----:B------:R-:W-:Y:S02]  /*ad90*/  ISETP.NE.U32.AND P2, PT, R4, 0x1, PT ;  /* 0x000000010400780c */ /* 0x000fe40003f45070 */
[----:B------:R-:W-:Y:S02]  /*ada0*/  LEA R0, R0, R3, 0x1 ;  /* 0x0000000300007211 */ /* 0x000fe400078e08ff */
[----:B------:R-:W-:-:S02]  /*adb0*/  LOP3.LUT P1, RZ, R10, 0x2, RZ, 0xc0, !PT ;  /* 0x000000020aff7812 */ /* 0x000fc4000782c0ff */
[----:B------:R-:W-:Y:S02]  /*adc0*/  SHF.L.U32 R0, R0, 0x1, RZ ;  /* 0x0000000100007819 */ /* 0x000fe400000006ff */
[----:B------:R-:W-:Y:S02]  /*add0*/  MOV R4, 0x20 ;  /* 0x0000002000047802 */ /* 0x000fe40000000f00 */
[----:B------:R-:W-:Y:S01]  /*ade0*/  IADD3 R3, R0, -0x10, RZ ;  /* 0xfffffff000037810 */ /* 0x000fe20007ffe0ff */
[----:B------:R-:W-:Y:S01]  /*adf0*/  STS [R0], R48 ;  /* 0x0000003000007388 */ /* 0x000fe20000000800 */
[----:B------:R-:W-:Y:S02]  /*ae00*/  SEL R4, R4, 0xffffffe0, !P1 ;  /* 0xffffffe004047807 */ /* 0x000fe40004800000 */
[C---:B------:R-:W-:Y:S01]  /*ae10*/  @P2 IADD3 R3, R0.reuse, 0x10, RZ ;  /* 0x0000001000032810 */ /* 0x040fe20007ffe0ff */
[----:B------:R1:W-:Y:S01]  /*ae20*/  STS [R0+0x200], R47 ;  /* 0x0002002f00007388 */ /* 0x0003e20000000800 */
[----:B------:R-:W-:-:S02]  /*ae30*/  IADD3 R5, R0, R4, RZ ;  /* 0x0000000400057210 */ /* 0x000fc40007ffe0ff */
[----:B------:R-:W-:Y:S01]  /*ae40*/  IADD3 R4, R4, R3, RZ ;  /* 0x0000000304047210 */ /* 0x000fe20007ffe0ff */
[----:B------:R-:W-:Y:S04]  /*ae50*/  STS [R3], R46 ;  /* 0x0000002e03007388 */ /* 0x000fe80000000800 */
[----:B------:R-:W-:Y:S04]  /*ae60*/  STS [R3+0x200], R45 ;  /* 0x0002002d03007388 */ /* 0x000fe80000000800 */
[----:B------:R-:W-:Y:S04]  /*ae70*/  STS [R0+0x1000], R50 ;  /* 0x0010003200007388 */ /* 0x000fe80000000800 */
[----:B------:R-:W-:Y:S04]  /*ae80*/  STS [R0+0x1200], R146 ;  /* 0x0012009200007388 */ /* 0x000fe80000000800 */
[----:B------:R-:W-:Y:S04]  /*ae90*/  STS [R3+0x1000], R49 ;  /* 0x0010003103007388 */ /* 0x000fe80000000800 */
[----:B------:R-:W-:Y:S01]  /*aea0*/  STS [R3+0x1200], R150 ;  /* 0x0012009603007388 */ /* 0x000fe20000000800 */
[----:B-1----:R-:W1:Y:S03]  /*aeb0*/  LDC.U8 R47, c[0x0][0x329] ;  /* 0x0000ca40ff2f7b82 */ /* 0x002e660000000000 */
[----:B------:R-:W-:Y:S04]  /*aec0*/  STS [R5], R44 ;  /* 0x0000002c05007388 */ /* 0x000fe80000000800 */
[----:B------:R-:W-:Y:S04]  /*aed0*/  STS [R5+0x200], R43 ;  /* 0x0002002b05007388 */ /* 0x000fe80000000800 */
[----:B------:R-:W-:Y:S04]  /*aee0*/  STS [R4], R41 ;  /* 0x0000002904007388 */ /* 0x000fe80000000800 */
[----:B------:R-:W-:Y:S04]  /*aef0*/  STS [R4+0x200], R40 ;  /* 0x0002002804007388 */ /* 0x000fe80000000800 */
[----:B------:R-:W-:Y:S04]  /*af00*/  STS [R5+0x1000], R42 ;  /* 0x0010002a05007388 */ /* 0x000fe80000000800 */
[----:B------:R-:W-:Y:S01]  /*af10*/  STS [R5+0x1200], R74 ;  /* 0x0012004a05007388 */ /* 0x000fe20000000800 */
[----:B-1----:R-:W-:-:S03]  /*af20*/  ISETP.NE.AND P2, PT, R47, RZ, PT ;  /* 0x000000ff2f00720c */ /* 0x002fc60003f45270 */
[----:B------:R1:W-:Y:S04]  /*af30*/  STS [R4+0x1000], R39 ;  /* 0x0010002704007388 */ /* 0x0003e80000000800 */
[----:B------:R-:W-:Y:S04]  /*af40*/  STS [R4+0x1200], R78 ;  /* 0x0012004e04007388 */ /* 0x000fe80000000800 */
[----:B------:R-:W-:Y:S02]  /*af50*/  STS [R0+0x2000], R38 ;  /* 0x0020002600007388 */ /* 0x000fe40000000800 */
[----:B------:R-:W-:-:S02]  /*af60*/  @P2 MOV R10, c[0x0][0x210] ;  /* 0x00008400000a2a02 */ /* 0x000fc40000000f00 */
[----:B------:R-:W-:Y:S03]  /*af70*/  STS [R0+0x2200], R37 ;  /* 0x0022002500007388 */ /* 0x000fe60000000800 */
[----:B------:R-:W-:Y:S01]  /*af80*/  @P2 IMAD R10, R10, c[0x0][0x214], RZ ;  /* 0x000085000a0a2a24 */ /* 0x000fe200078e02ff */
        /* <DEDUP_REMOVED lines=10> */
[----:B-1----:R-:W-:-:S03]  /*b030*/  @!P2 ISETP.NE.AND P1, PT, R39, RZ, PT ;  /* 0x000000ff2700a20c */ /* 0x002fc60003f25270 */
        /* <DEDUP_REMOVED lines=8> */
[----:B-1----:R1:W5:Y:S04]  /*b0c0*/  LDL R26, [R1+0x2c] ;  /* 0x00002c00011a7983 */ /* 0x0023680000100800 */
[----:B------:R2:W-:Y:S04]  /*b0d0*/  STS [R3+0x4200], R17 ;  /* 0x0042001103007388 */ /* 0x0005e80000000800 */
[----:B------:R-:W-:Y:S04]  /*b0e0*/  STS [R0+0x5000], R35 ;  /* 0x0050002300007388 */ /* 0x000fe80000000800 */
[----:B------:R3:W-:Y:S04]  /*b0f0*/  STS [R0+0x5200], R34 ;  /* 0x0052002200007388 */ /* 0x0007e80000000800 */
[----:B------:R-:W-:Y:S04]  /*b100*/  STS [R3+0x5000], R16 ;  /* 0x0050001003007388 */ /* 0x000fe80000000800 */
[----:B------:R4:W-:Y:S04]  /*b110*/  STS [R3+0x5200], R15 ;  /* 0x0052000f03007388 */ /* 0x0009e80000000800 */
[----:B------:R-:W-:Y:S04]  /*b120*/  STS [R5+0x4000], R14 ;  /* 0x0040000e05007388 */ /* 0x000fe80000000800 */
[----:B------:R1:W-:Y:S01]  /*b130*/  STS [R5+0x4200], R13 ;  /* 0x0042000d05007388 */ /* 0x0003e20000000800 */
[----:B--2---:R-:W-:-:S03]  /*b140*/  @!P2 MOV R17, c[0x0][0x214] ;  /* 0x000085000011aa02 */ /* 0x004fc60000000f00 */
[----:B------:R2:W-:Y:S01]  /*b150*/  STS [R4+0x4000], R9 ;  /* 0x0040000904007388 */ /* 0x0005e20000000800 */
[----:B------:R-:W-:Y:S02]  /*b160*/  @!P2 SEL R10, R17, c[0x0][0x234], !P1 ;  /* 0x00008d00110aaa07 */ /* 0x000fe40004800000 */
[----:B------:R-:W-:Y:S01]  /*b170*/  ISETP.NE.AND P1, PT, R39, RZ, PT ;  /* 0x000000ff2700720c */ /* 0x000fe20003f25270 */
[----:B------:R2:W-:Y:S01]  /*b180*/  STS [R4+0x4200], R8 ;  /* 0x0042000804007388 */ /* 0x0005e20000000800 */
[----:B---3--:R-:W-:Y:S01]  /*b190*/  @P2 MOV R0, 0x1 ;  /* 0x0000000100002802 */ /* 0x008fe20000000f00 */
[----:B------:R-:W-:Y:S01]  /*b1a0*/  @!P2 IMAD R0, R10, c[0x0][0x1c0], RZ ;  /* 0x000070000a00aa24 */ /* 0x000fe200078e02ff */
[----:B------:R-:W-:Y:S01]  /*b1b0*/  ISETP.EQ.AND P1, PT, R47, RZ, P1 ;  /* 0x000000ff2f00720c */ /* 0x000fe20000f22270 */
[----:B------:R-:W-:Y:S04]  /*b1c0*/  STS [R5+0x5000], R12 ;  /* 0x0050000c05007388 */ /* 0x000fe80000000800 */
[----:B------:R-:W-:Y:S01]  /*b1d0*/  STS [R5+0x5200], R11 ;  /* 0x0052000b05007388 */ /* 0x000fe20000000800 */
[----:B----4-:R-:W3:Y:S03]  /*b1e0*/  @P6 MUFU.LG2 R15, R53 ;  /* 0x00000035000f6308 */ /* 0x010ee60000000c00 */
[----:B------:R3:W-:Y:S04]  /*b1f0*/  STS [R4+0x5000], R7 ;  /* 0x0050000704007388 */ /* 0x0007e80000000800 */
[----:B------:R4:W-:Y:S01]  /*b200*/  STS [R4+0x5200], R6 ;  /* 0x0052000604007388 */ /* 0x0009e20000000800 */
[----:B-1----:R-:W-:Y:S03]  /*b210*/  @P4 MUFU.LG2 R13, R51 ;  /* 0x00000033000d4308 */ /* 0x002fe60000000c00 */
[----:B------:R-:W1:Y:S04]  /*b220*/  S2R R18, SR_TID.X ;  /* 0x0000000000127919 */ /* 0x000e680000002100 */
[----:B------:R-:W4:Y:S01]  /*b230*/  S2R R27, SR_CTAID.X ;  /* 0x00000000001b7919 */ /* 0x000f220000002500 */
[----:B--2---:R2:W1:Y:S03]  /*b240*/  @P5 MUFU.LG2 R9, R52 ;  /* 0x0000003400095308 */ /* 0x0044660000000c00 */
[----:B------:R-:W2:Y:S01]  /*b250*/  S2R R24, SR_CTAID.Z ;  /* 0x0000000000187919 */ /* 0x000ea20000002700 */
[----:B------:R-:W-:-:S02]  /*b260*/  IMAD R0, R138, R0, RZ ;  /* 0x000000008a007224 */ /* 0x000fc400078e02ff */
[----:B------:R-:W-:Y:S01]  /*b270*/  @P1 IMAD R3, R138, c[0x0][0x214], RZ ;  /* 0x000085008a031a24 */ /* 0x000fe200078e02ff */
[----:B------:R-:W-:Y:S02]  /*b280*/  BAR.SYNC.DEFER_BLOCKING 0x0 ;  /* 0x0000000000007b1d */ /* 0x000fe40000010000 */
[----:B------:R-:W-:Y:S02]  /*b290*/  SEL R8, R0, RZ, !P1 ;  /* 0x000000ff00087207 */ /* 0x000fe40004800000 */
[----:B------:R-:W-:Y:S01]  /*b2a0*/  MOV R17, 0x7f800000 ;  /* 0x7f80000000117802 */ /* 0x000fe20000000f00 */
[----:B---3--:R-:W-:Y:S01]  /*b2b0*/  @P6 FMUL.FTZ R7, R15, 0.69314718246459960938 ;  /* 0x3f3172180f076820 */ /* 0x008fe20000410000 */
[----:B------:R-:W3:Y:S01]  /*b2c0*/  @P3 MUFU.LG2 R12, R132 ;  /* 0x00000084000c3308 */ /* 0x000ee20000000c00 */
[----:B------:R-:W-:Y:S02]  /*b2d0*/  @P1 SEL R3, R3, R139, !P0 ;  /* 0x0000008b03031207 */ /* 0x000fe40004000000 */
[----:B-1----:R-:W-:Y:S01]  /*b2e0*/  SHF.R.S32.HI R19, RZ, 0x1f, R18 ;  /* 0x0000001fff137819 */ /* 0x002fe20000011412 */
[----:B------:R1:W1:Y:S04]  /*b2f0*/  LDS.128 R32, [R222] ;  /* 0x00000000de207984 */ /* 0x0002680000000c00 */
[----:B------:R1:W1:Y:S04]  /*b300*/  LDS.128 R44, [R222+0x800] ;  /* 0x00080000de2c7984 */ /* 0x0002680000000c00 */
[----:B------:R1:W1:Y:S04]  /*b310*/  LDS.128 R56, [R222+0x1000] ;  /* 0x00100000de387984 */ /* 0x0002680000000c00 */
[----:B------:R1:W1:Y:S04]  /*b320*/  LDS.128 R68, [R222+0x1800] ;  /* 0x00180000de447984 */ /* 0x0002680000000c00 */
[----:B------:R1:W1:Y:S04]  /*b330*/  LDS.128 R28, [R222+0x2000] ;  /* 0x00200000de1c7984 */ /* 0x0002680000000c00 */
[----:B------:R1:W1:Y:S04]  /*b340*/  LDS.128 R40, [R222+0x2800] ;  /* 0x00280000de287984 */ /* 0x0002680000000c00 */
[----:B--2---:R2:W1:Y:S04]  /*b350*/  LDS.128 R52, [R222+0x3000] ;  /* 0x00300000de347984 */ /* 0x0044680000000c00 */
[----:B------:R2:W1:Y:S04]  /*b360*/  LDS.128 R64, [R222+0x3800] ;  /* 0x00380000de407984 */ /* 0x0004680000000c00 */
[----:B------:R2:W1:Y:S04]  /*b370*/  LDS.128 R20, [R222+0x4000] ;  /* 0x00400000de147984 */ /* 0x0004680000000c00 */
[----:B------:R2:W1:Y:S04]  /*b380*/  LDS.128 R36, [R222+0x4800] ;  /* 0x00480000de247984 */ /* 0x0004680000000c00 */
[----:B------:R2:W1:Y:S04]  /*b390*/  LDS.128 R48, [R222+0x5000] ;  /* 0x00500000de307984 */ /* 0x0004680000000c00 */
[----:B------:R2:W1:Y:S01]  /*b3a0*/  LDS.128 R60, [R222+0x5800] ;  /* 0x00580000de3c7984 */ /* 0x0004620000000c00 */
[----:B------:R-:W-:-:S04]  /*b3b0*/  LEA.HI R11, R19, R18, RZ, 0x5 ;  /* 0x00000012130b7211 */ /* 0x000fc800078f28ff */
[----:B------:R-:W-:Y:S02]  /*b3c0*/  LOP3.LUT R0, R11, 0xffffffe0, RZ, 0xc0, !PT ;  /* 0xffffffe00b007812 */ /* 0x000fe400078ec0ff */
[----:B----4-:R-:W-:Y:S02]  /*b3d0*/  @P2 MOV R6, c[0x0][0x210] ;  /* 0x0000840000062a02 */ /* 0x010fe40000000f00 */
[----:B------:R-:W-:Y:S02]  /*b3e0*/  @!P2 MOV R6, 0x1 ;  /* 0x000000010006a802 */ /* 0x000fe40000000f00 */
[----:B------:R-:W-:Y:S01]  /*b3f0*/  IADD3 R0, -R0, R18, RZ ;  /* 0x0000001200007210 */ /* 0x000fe20007ffe1ff */
[----:B------:R-:W-:Y:S01]  /*b400*/  @P6 FFMA.FTZ R17, R136, c[0x0][0x238], R7 ;  /* 0x00008e0088116a23 */ /* 0x000fe20000010007 */
[----:B------:R-:W-:Y:S01]  /*b410*/  @!P1 CS2R R4, SRZ ;  /* 0x0000000000049805 */ /* 0x000fe2000001ff00 */
[----:B------:R-:W-:Y:S01]  /*b420*/  IMAD R7, R27, R6, RZ ;  /* 0x000000061b077224 */ /* 0x000fe200078e02ff */
[----:B------:R-:W-:-:S02]  /*b430*/  LOP3.LUT P2, RZ, R0, 0x3, RZ, 0xc0, !PT ;  /* 0x0000000300ff7812 */ /* 0x000fc4000784c0ff */
[----:B------:R-:W-:Y:S02]  /*b440*/  @P1 SHF.R.S32.HI R5, RZ, 0x1f, R3 ;  /* 0x0000001fff051819 */ /* 0x000fe40000011403 */
[----:B------:R-:W-:Y:S01]  /*b450*/  @P1 MOV R4, R3 ;  /* 0x0000000300041202 */ /* 0x000fe20000000f00 */
[----:B------:R-:W-:Y:S01]  /*b460*/  IMAD R3, R24, R10, R8 ;  /* 0x0000000a18037224 */ /* 0x000fe200078e0208 */
[----:B------:R-:W-:Y:S01]  /*b470*/  SHF.L.U32 R11, R7, 0x7, RZ ;  /* 0x00000007070b7819 */ /* 0x000fe200000006ff */
[----:B------:R-:W-:Y:S01]  /*b480*/  @P5 FMUL.FTZ R9, R9, 0.69314718246459960938 ;  /* 0x3f31721809095820 */ /* 0x000fe20000410000 */
[----:B------:R-:W-:Y:S01]  /*b490*/  BSSY B0, `(.L_x_269) ;  /* 0x0000035000007945 */ /* 0x000fe20003800000 */
[----:B------:R-:W-:Y:S01]  /*b4a0*/  @P4 FMUL.FTZ R8, R13, 0.69314718246459960938 ;  /* 0x3f3172180d084820 */ /* 0x000fe20000410000 */
[----:B------:R-:W-:Y:S01]  /*b4b0*/  IADD3 R10, P1, P0, R11, R4, R3 ;  /* 0x000000040b0a7210 */ /* 0x000fe2000783e003 */
[----:B---3--:R-:W-:Y:S01]  /*b4c0*/  @P3 FMUL.FTZ R7, R12, 0.69314718246459960938 ;  /* 0x3f3172180c073820 */ /* 0x008fe20000410000 */
[----:B------:R-:W-:-:S02]  /*b4d0*/  SHF.R.S32.HI R4, RZ, 0x1f, R11 ;  /* 0x0000001fff047819 */ /* 0x000fc4000001140b */
[----:B------:R-:W-:Y:S02]  /*b4e0*/  SHF.R.S32.HI R3, RZ, 0x1f, R3 ;  /* 0x0000001fff037819 */ /* 0x000fe40000011403 */
        /* <DEDUP_REMOVED lines=8> */
[----:B--2---:R-:W-:Y:S02]  /*b570*/  SHF.R.S32.HI R2, RZ, 0x1f, R25 ;  /* 0x0000001fff027819 */ /* 0x004fe40000011419 */
[----:B------:R-:W-:-:S02]  /*b580*/  SHF.R.S32.HI R3, RZ, 0x1f, R0 ;  /* 0x0000001fff037819 */ /* 0x000fc40000011400 */
[----:B------:R-:W-:Y:S02]  /*b590*/  LEA.HI R2, R2, R25, RZ, 0x2 ;  /* 0x0000001902027211 */ /* 0x000fe400078f10ff */
[----:B------:R-:W-:Y:S02]  /*b5a0*/  LEA.HI R0, R3, R0, RZ, 0x2 ;  /* 0x0000000003007211 */ /* 0x000fe400078f10ff */
[----:B------:R-:W-:Y:S02]  /*b5b0*/  LOP3.LUT R2, R2, 0xffffffc, RZ, 0xc0, !PT ;  /* 0x0ffffffc02027812 */ /* 0x000fe400078ec0ff */
[----:B------:R-:W-:-:S03]  /*b5c0*/  SHF.R.S32.HI R0, RZ, 0x2, R0 ;  /* 0x00000002ff007819 */ /* 0x000fc60000011400 */
[----:B------:R-:W-:-:S04]  /*b5d0*/  IMAD.IADD R2, R25, 0x1, -R2 ;  /* 0x0000000119027824 */ /* 0x000fc800078e0a02 */
        /* <DEDUP_REMOVED lines=32> */
.L_x_270:
[----:B--2---:R-:W-:Y:S05]  /*b7e0*/  BSYNC B0 ;  /* 0x0000000000007941 */ /* 0x004fea0003800000 */
.L_x_269:
[----:B------:R-:W2:Y:S04]  /*b7f0*/  LDL.LU.64 R8, [R1+0x30] ;  /* 0x0000300001087983 */ /* 0x000ea80000300a00 */
[----:B------:R3:W5:Y:S01]  /*b800*/  LDL.64 R12, [R1+0x20] ;  /* 0x00002000010c7983 */ /* 0x0007620000100a00 */
[----:B------:R-:W-:Y:S01]  /*b810*/  LEA.HI R0, R19, R18, RZ, 0x2 ;  /* 0x0000001213007211 */ /* 0x000fe200078f10ff */
[----:B------:R-:W-:Y:S01]  /*b820*/  BSSY B0, `(.L_x_271) ;  /* 0x0000015000007945 */ /* 0x000fe20003800000 */
[----:B------:R-:W-:-:S02]  /*b830*/  SHF.R.S32.HI R4, RZ, 0x1f, R24 ;  /* 0x0000001fff047819 */ /* 0x000fc40000011418 */
[----:B------:R-:W-:-:S03]  /*b840*/  SHF.R.S32.HI R10, RZ, 0x2, R0 ;  /* 0x00000002ff0a7819 */ /* 0x000fc60000011400 */
[----:B------:R-:W-:-:S04]  /*b850*/  IMAD R0, R4, c[0x0][0x1f0], RZ ;  /* 0x00007c0004007a24 */ /* 0x000fc800078e02ff */
[----:B------:R-:W-:Y:S01]  /*b860*/  IMAD R0, R24, c[0x0][0x1f4], R0 ;  /* 0x00007d0018007a24 */ /* 0x000fe200078e0200 */
[----:B--2---:R-:W-:-:S05]  /*b870*/  IADD3 R2, P0, R8, R133, RZ ;  /* 0x0000008508027210 */ /* 0x004fca0007f1e0ff */
[----:B------:R-:W-:Y:S01]  /*b880*/  IMAD.X R3, R9, 0x1, R137, P0 ;  /* 0x0000000109037824 */ /* 0x000fe200000e0689 */
[----:B-----5:R-:W-:-:S03]  /*b890*/  ISETP.GE.AND P0, PT, R10, R26, PT ;  /* 0x0000001a0a00720c */ /* 0x020fc60003f06270 */
[----:B------:R-:W-:-:S04]  /*b8a0*/  IMAD.WIDE.U32 R8, R24, c[0x0][0x1f0], R2 ;  /* 0x00007c0018087a25 */ /* 0x000fc800078e0002 */
[----:B------:R-:W-:-:S06]  /*b8b0*/  IMAD.IADD R7, R9, 0x1, R0 ;  /* 0x0000000109077824 */ /* 0x000fcc00078e0200 */
[----:B------:R-:W-:Y:S05]  /*b8c0*/  @P0 BRA `(.L_x_272) ;  /* 0x000000a000000947 */ /* 0x000fea0003800000 */
[----:B---3--:R-:W-:Y:S01]  /*b8d0*/  MOV R6, R8 ;  /* 0x0000000800067202 */ /* 0x008fe20000000f00 */
[----:B------:R-:W-:-:S04]  /*b8e0*/  IMAD R0, R13, c[0x0][0x1e8], RZ ;  /* 0x00007a000d007a24 */ /* 0x000fc800078e02ff */
[----:B------:R-:W-:-:S04]  /*b8f0*/  IMAD.WIDE.U32 R4, R12, c[0x0][0x1e8], R6 ;  /* 0x00007a000c047a25 */ /* 0x000fc800078e0006 */
[----:B------:R-:W-:Y:S01]  /*b900*/  IMAD R0, R12, c[0x0][0x1ec], R0 ;  /* 0x00007b000c007a24 */ /* 0x000fe200078e0200 */
[----:B------:R-:W-:-:S04]  /*b910*/  LEA R2, P0, R4, c[0x0][0x1d0], 0x1 ;  /* 0x0000740004027a11 */ /* 0x000fc800078008ff */
[----:B------:R-:W-:-:S04]  /*b920*/  IADD3 R0, R5, R0, RZ ;  /* 0x0000000005007210 */ /* 0x000fc80007ffe0ff */
[----:B------:R-:W-:-:S05]  /*b930*/  LEA.HI.X R3, R4, c[0x0][0x1d4], R0, 0x1, P0 ;  /* 0x0000750004037a11 */ /* 0x000fca00000f0c00 */
[----:B-1----:R1:W-:Y:S04]  /*b940*/  STG.E.128 [R2.64], R32 ;  /* 0x0000002002007986 */ /* 0x0023e8000c101d14 */
[----:B------:R1:W-:Y:S04]  /*b950*/  STG.E.128 [R2.64+0x40], R28 ;  /* 0x0000401c02007986 */ /* 0x0003e8000c101d14 */
[----:B------:R1:W-:Y:S02]  /*b960*/  STG.E.128 [R2.64+0x80], R20 ;  /* 0x0000801402007986 */ /* 0x0003e4000c101d14 */
.L_x_272:
[----:B---3--:R-:W-:Y:S05]  /*b970*/  BSYNC B0 ;  /* 0x0000000000007941 */ /* 0x008fea0003800000 */
.L_x_271:
        /* <DEDUP_REMOVED lines=16> */
[----:B------:R1:W-:Y:S02]  /*ba80*/  STG.E.128 [R2.64+0x80], R36 ;  /* 0x0000802402007986 */ /* 0x0003e4000c101d14 */
.L_x_274:
[----:B------:R-:W-:Y:S05]  /*ba90*/  BSYNC B0 ;  /* 0x0000000000007941 */ /* 0x000fea0003800000 */
.L_x_273:
[----:B------:R-:W2:Y:S01]  /*baa0*/  LDL.LU R0, [R1+0x3c] ;  /* 0x00003c0001007983 */ /* 0x000ea20000300800 */
[----:B------:R-:W-:Y:S01]  /*bab0*/  BSSY B0, `(.L_x_275) ;  /* 0x0000010000007945 */ /* 0x000fe20003800000 */
[----:B--2---:R-:W-:-:S13]  /*bac0*/  ISETP.GE.AND P0, PT, R0, R26, PT ;  /* 0x0000001a0000720c */ /* 0x004fda0003f06270 */
        /* <DEDUP_REMOVED lines=14> */
.L_x_276:
[----:B------:R-:W-:Y:S05]  /*bbb0*/  BSYNC B0 ;  /* 0x0000000000007941 */ /* 0x000fea0003800000 */
.L_x_275:
        /* <DEDUP_REMOVED lines=14> */
[----:B------:R-:W-:Y:S04]  /*bca0*/  STG.E.128 [R2.64+0x40], R64 ;  /* 0x0000404002007986 */ /* 0x000fe8000c101d14 */
[----:B------:R-:W-:Y:S01]  /*bcb0*/  STG.E.128 [R2.64+0x80], R60 ;  /* 0x0000803c02007986 */ /* 0x000fe2000c101d14 */
[----:B------:R-:W-:Y:S05]  /*bcc0*/  EXIT ;  /* 0x000000000000794d */ /* 0x000fea0003800000 */
.L_x_261:
[----:B------:R-:W2:Y:S01]  /*bcd0*/  LDL.LU R14, [R1+0x28] ;  /* 0x00002800010e7983 */ /* 0x000ea20000300800 */
[----:B------:R-:W1:Y:S01]  /*bce0*/  LDC.U8 R0, c[0x0][0x329] ;  /* 0x0000ca40ff007b82 */ /* 0x000e620000000000 */
[----:B------:R-:W-:Y:S01]  /*bcf0*/  LEA.HI R10, R21, R33, RZ, 0x2 ;  /* 0x00000021150a7211 */ /* 0x000fe200078f10ff */
[----:B------:R-:W-:Y:S01]  /*bd00*/  IMAD.IADD R15, R15, 0x1, -R11 ;  /* 0x000000010f0f7824 */ /* 0x000fe200078e0a0b */
[----:B------:R-:W-:Y:S02]  /*bd10*/  BSSY B0, `(.L_x_277) ;  /* 0x000003e000007945 */ /* 0x000fe40003800000 */
[----:B------:R-:W-:-:S02]  /*bd20*/  LOP3.LUT R6, R10, 0x1ffffffc, RZ, 0xc0, !PT ;  /* 0x1ffffffc0a067812 */ /* 0x000fc400078ec0ff */
[----:B------:R-:W-:Y:S01]  /*bd30*/  SHF.R.S32.HI R10, RZ, 0x2, R10 ;  /* 0x00000002ff0a7819 */ /* 0x000fe2000001140a */
[----:B------:R-:W3:Y:S01]  /*bd40*/  LDC.U8 R4, c[0x0][0x328] ;  /* 0x0000ca00ff047b82 */ /* 0x000ee20000000000 */
[----:B-1----:R-:W-:Y:S02]  /*bd50*/  ISETP.NE.AND P3, PT, R0, RZ, PT ;  /* 0x000000ff0000720c */ /* 0x002fe40003f65270 */
[----:B---3--:R-:W-:-:S04]  /*bd60*/  ISETP.NE.AND P2, PT, R4, RZ, PT ;  /* 0x000000ff0400720c */ /* 0x008fc80003f45270 */
[----:B------:R-:W-:-:S07]  /*bd70*/  ISETP.EQ.AND P2, PT, R0, RZ, P2 ;  /* 0x000000ff0000720c */ /* 0x000fce0001742270 */
[----:B------:R-:W-:Y:S01]  /*bd80*/  @!P3 ISETP.NE.AND P1, PT, R4, RZ, PT ;  /* 0x000000ff0400b20c */ /* 0x000fe20003f25270 */
[----:B------:R-:W-:Y:S01]  /*bd90*/  @!P3 IMAD.MOV.U32 R4, RZ, RZ, c[0x0][0x214] ;  /* 0x00008500ff04b624 */ /* 0x000fe200078e00ff */
[C---:B--2---:R-:W-:Y:S02]  /*bda0*/  ISETP.NE.AND P4, PT, R14.reuse, -0x1, PT ;  /* 0xffffffff0e00780c */ /* 0x044fe40003f85270 */
[----:B------:R-:W-:-:S11]  /*bdb0*/  ISETP.NE.OR P0, PT, R14, -0x1, !P2 ;  /* 0xffffffff0e00780c */ /* 0x000fd60005705670 */
[----:B------:R-:W-:Y:S01]  /*bdc0*/  @P4 IMAD.WIDE.U32 R2, R14, c[0x0][0x1e8], RZ ;  /* 0x00007a000e024a25 */ /* 0x000fe200078e00ff */
[----:B------:R-:W-:-:S03]  /*bdd0*/  @!P4 SHF.R.S32.HI R0, RZ, 0x1f, R18 ;  /* 0x0000001fff00c819 */ /* 0x000fc60000011412 */
[----:B------:R-:W-:Y:S02]  /*bde0*/  @P4 IMAD R5, R14, c[0x0][0x1ec], R3 ;  /* 0x00007b000e054a24 */ /* 0x000fe400078e0203 */
[----:B------:R-:W-:Y:S02]  /*bdf0*/  @P3 IMAD.MOV.U32 R3, RZ, RZ, c[0x0][0x210] ;  /* 0x00008400ff033624 */ /* 0x000fe400078e00ff */
[----:B------:R-:W-:-:S04]  /*be00*/  @!P4 IMAD.WIDE.U32 R8, R18, c[0x0][0x1e0], RZ ;  /* 0x000078001208ca25 */ /* 0x000fc800078e00ff */
[----:B------:R-:W-:Y:S01]  /*be10*/  @P3 IMAD R7, R3, c[0x0][0x214], RZ ;  /* 0x0000850003073a24 */ /* 0x000fe200078e02ff */
[----:B------:R-:W-:Y:S01]  /*be20*/  @!P3 SEL R7, R4, c[0x0][0x234], !P1 ;  /* 0x00008d000407ba07 */ /* 0x000fe20004800000 */
[----:B------:R-:W-:Y:S01]  /*be30*/  @!P4 IMAD R3, R0, c[0x0][0x1e0], RZ ;  /* 0x000078000003ca24 */ /* 0x000fe200078e02ff */
[----:B------:R-:W-:Y:S01]  /*be40*/  @!P4 MOV R2, R8 ;  /* 0x000000080002c202 */ /* 0x000fe20000000f00 */
[----:B------:R-:W-:Y:S01]  /*be50*/  IMAD.IADD R0, R33, 0x1, -R6 ;  /* 0x0000000121007824 */ /* 0x000fe200078e0a06 */
[----:B------:R-:W-:Y:S01]  /*be60*/  SHF.R.S32.HI R8, RZ, 0x1f, R22 ;  /* 0x0000001fff087819 */ /* 0x000fe20000011416 */
[----:B------:R-:W-:Y:S02]  /*be70*/  @!P4 IMAD R4, R18, c[0x0][0x1e4], R3 ;  /* 0x000079001204ca24 */ /* 0x000fe400078e0203 */
[----:B------:R-:W-:Y:S02]  /*be80*/  IMAD.SHL.U32 R0, R0, 0x8, RZ ;  /* 0x0000000800007824 */ /* 0x000fe400078e00ff */
[----:B------:R-:W-:Y:S01]  /*be90*/  @P3 IMAD.MOV.U32 R3, RZ, RZ, 0x1 ;  /* 0x00000001ff033424 */ /* 0x000fe200078e00ff */
[----:B------:R-:W-:Y:S01]  /*bea0*/  @!P4 IADD3 R5, R9, R4, RZ ;  /* 0x000000040905c210 */ /* 0x000fe20007ffe0ff */
[----:B------:R-:W-:Y:S01]  /*beb0*/  @!P3 IMAD R3, R7, c[0x0][0x1c0], RZ ;  /* 0x000070000703ba24 */ /* 0x000fe200078e02ff */
[----:B------:R-:W-:Y:S01]  /*bec0*/  IADD3 R4, P1, R0, R2, RZ ;  /* 0x0000000200047210 */ /* 0x000fe20007f3e0ff */
[----:B------:R-:W-:-:S02]  /*bed0*/  @!P0 IMAD R14, R18, c[0x0][0x214], RZ ;  /* 0x00008500120e8a24 */ /* 0x000fc400078e02ff */
[----:B------:R-:W-:Y:S01]  /*bee0*/  IMAD R8, R8, c[0x0][0x1f0], RZ ;  /* 0x00007c0008087a24 */ /* 0x000fe200078e02ff */
[----:B------:R-:W-:Y:S01]  /*bef0*/  LEA.HI.X.SX32 R5, R0, R5, 0x1, P1 ;  /* 0x0000000500057211 */ /* 0x000fe200008f0eff */
[----:B------:R-:W-:Y:S01]  /*bf00*/  IMAD R0, R18, R3, RZ ;  /* 0x0000000312007224 */ /* 0x000fe200078e02ff */
[----:B------:R1:W-:Y:S01]  /*bf10*/  @!P0 STL [R1+0x28], R14 ;  /* 0x0000280e01008387 */ /* 0x0003e20000100800 */
[----:B------:R-:W-:Y:S01]  /*bf20*/  @!P2 CS2R R2, SRZ ;  /* 0x000000000002a805 */ /* 0x000fe2000001ff00 */
[----:B------:R-:W-:Y:S01]  /*bf30*/  @P3 IMAD.MOV.U32 R18, RZ, RZ, c[0x0][0x210] ;  /* 0x00008400ff123624 */ /* 0x000fe200078e00ff */
[--C-:B------:R-:W-:Y:S01]  /*bf40*/  @P2 SHF.R.S32.HI R3, RZ, 0x1f, R14.reuse ;  /* 0x0000001fff032819 */ /* 0x100fe2000001140e */
[----:B------:R-:W-:Y:S01]  /*bf50*/  @P2 IMAD.MOV.U32 R2, RZ, RZ, R14 ;  /* 0x000000ffff022224 */ /* 0x000fe200078e000e */
[----:B------:R-:W-:Y:S01]  /*bf60*/  SEL R0, R0, RZ, !P2 ;  /* 0x000000ff00007207 */ /* 0x000fe20005000000 */
[C---:B------:R-:W-:Y:S01]  /*bf70*/  IMAD R8, R22.reuse, c[0x0][0x1f4], R8 ;  /* 0x00007d0016087a24 */ /* 0x040fe200078e0208 */
[----:B------:R-:W-:Y:S01]  /*bf80*/  @!P3 MOV R18, 0x1 ;  /* 0x000000010012b802 */ /* 0x000fe20000000f00 */
[----:B------:R-:W-:Y:S01]  /*bf90*/  IMAD.WIDE.U32 R12, R22, c[0x0][0x1f0], R4 ;  /* 0x00007c00160c7a25 */ /* 0x000fe200078e0004 */
[----:B------:R-:W-:-:S03]  /*bfa0*/  ISETP.GE.AND P2, PT, R10, R15, PT ;  /* 0x0000000f0a00720c */ /* 0x000fc60003f46270 */
[----:B------:R-:W-:Y:S01]  /*bfb0*/  IMAD R6, R11, R18, RZ ;  /* 0x000000120b067224 */ /* 0x000fe200078e02ff */
[----:B------:R-:W-:Y:S01]  /*bfc0*/  SHF.R.S32.HI R11, RZ, 0x1f, R10 ;  /* 0x0000001fff0b7819 */ /* 0x000fe2000001140a */
[----:B------:R-:W-:Y:S01]  /*bfd0*/  IMAD R0, R22, R7, R0 ;  /* 0x0000000716007224 */ /* 0x000fe200078e0200 */
[----:B------:R-:W-:Y:S02]  /*bfe0*/  IADD3 R9, R8, R13, RZ ;  /* 0x0000000d08097210 */ /* 0x000fe40007ffe0ff */
[----:B------:R-:W-:Y:S02]  /*bff0*/  SHF.R.S32.HI R4, RZ, 0x1f, R6 ;  /* 0x0000001fff047819 */ /* 0x000fe40000011406 */
[----:B------:R-:W-:Y:S01]  /*c000*/  IADD3 R20, P1, P0, R6, R2, R0 ;  /* 0x0000000206147210 */ /* 0x000fe2000783e000 */
[----:B------:R-:W-:Y:S01]  /*c010*/  IMAD.WIDE R6, R247, 0x80, R10 ;  /* 0x00000080f7067825 */ /* 0x000fe200078e020a */
[----:B------:R-:W-:-:S04]  /*c020*/  SHF.R.S32.HI R0, RZ, 0x1f, R0 ;  /* 0x0000001fff007819 */ /* 0x000fc80000011400 */
[----:B------:R-:W-:Y:S01]  /*c030*/  IADD3.X R19, R4, R3, R0, P1, P0 ;  /* 0x0000000304137210 */ /* 0x000fe20000fe0400 */
        /* <DEDUP_REMOVED lines=11> */
.L_x_278:
[----:B-1----:R-:W-:Y:S05]  /*c0f0*/  BSYNC B0 ;  /* 0x0000000000007941 */ /* 0x002fea0003800000 */
.L_x_277:
        /* <DEDUP_REMOVED lines=17> */
.L_x_280:
[----:B------:R-:W-:Y:S05]  /*c210*/  BSYNC B0 ;  /* 0x0000000000007941 */ /* 0x000fea0003800000 */
.L_x_279:
        /* <DEDUP_REMOVED lines=17> */
.L_x_282:
[----:B------:R-:W-:Y:S05]  /*c330*/  BSYNC B0 ;  /* 0x0000000000007941 */ /* 0x000fea0003800000 */
.L_x_281:
        /* <DEDUP_REMOVED lines=17> */
.L_x_284:
[----:B------:R-:W-:Y:S05]  /*c450*/  BSYNC B0 ;  /* 0x0000000000007941 */ /* 0x000fea0003800000 */
.L_x_283:
        /* <DEDUP_REMOVED lines=35> */
.L_x_285:
        /* <DEDUP_REMOVED lines=15> */
.L_x_1032:


//--------------------- .text._ZN5flash16flash_fwd_kernelI23Flash_fwd_kernel_traitsILi96ELi128ELi64ELi4ELb0ELb0EN7cutlass10bfloat16_tE19Flash_kernel_traitsILi96ELi128ELi64ELi4ES3_EELb0ELb0ELb0ELb0ELb0ELb1ELb1ELb0EEEvNS_16Flash_fwd_paramsE --------------------------
	.section	.text._ZN5flash16flash_fwd_kernelI23Flash_fwd_kernel_traitsILi96ELi128ELi64ELi4ELb0ELb0EN7cutlass10bfloat16_tE19Flash_kernel_traitsILi96ELi128ELi64ELi4ES3_EELb0ELb0ELb0ELb0ELb0ELb1ELb1ELb0EEEvNS_16Flash_fwd_paramsE,"ax",@progbits
	.sectioninfo	@"SHI_REGISTERS=255"
	.align	128
        .global         _ZN5flash16flash_fwd_kernelI23Flash_fwd_kernel_traitsILi96ELi128ELi64ELi4ELb0ELb0EN7cutlass10bfloat16_tE19Flash_kernel_traitsILi96ELi128ELi64ELi4ES3_EELb0ELb0ELb0ELb0ELb0ELb1ELb1ELb0EEEvNS_16Flash_fwd_paramsE
        .type           _ZN5flash16flash_fwd_kernelI23Flash_fwd_kernel_traitsILi96ELi128ELi64ELi4ELb0ELb0EN7cutlass10bfloat16_tE19Flash_kernel_traitsILi96ELi128ELi64ELi4ES3_EELb0ELb0ELb0ELb0ELb0ELb1ELb1ELb0EEEvNS_16Flash_fwd_paramsE,@function
        .size           _ZN5flash16flash_fwd_kernelI23Flash_fwd_kernel_traitsILi96ELi128ELi64ELi4ELb0ELb0EN7cutlass10bfloat16_tE19Flash_kernel_traitsILi96ELi128ELi64ELi4ES3_EELb0ELb0ELb0ELb0ELb0ELb1ELb1ELb0EEEvNS_16Flash_fwd_paramsE,(.L_x_1033 - _ZN5flash16flash_fwd_kernelI23Flash_fwd_kernel_traitsILi96ELi128ELi64ELi4ELb0ELb0EN7cutlass10bfloat16_tE19Flash_kernel_traitsILi96ELi128ELi64ELi4ES3_EELb0ELb0ELb0ELb0ELb0ELb1ELb1ELb0EEEvNS_16Flash_fwd_paramsE)
        .other          _ZN5flash16flash_fwd_kernelI23Flash_fwd_kernel_traitsILi96ELi128ELi64ELi4ELb0ELb0EN7cutlass10bfloat16_tE19Flash_kernel_traitsILi96ELi128ELi64ELi4ES3_EELb0ELb0ELb0ELb0ELb0ELb1ELb1ELb0EEEvNS_16Flash_fwd_paramsE,@"STO_CUDA_ENTRY STV_DEFAULT"
_ZN5flash16flash_fwd_kernelI23Flash_fwd_kernel_traitsILi96ELi128ELi64ELi4ELb0ELb0EN7cutlass10bfloat16_tE19Flash_kernel_traitsILi96ELi128ELi64ELi4ES3_EELb0ELb0ELb0ELb0ELb0ELb1ELb1ELb0EEEvNS_16Flash_fwd_paramsE:
.text._ZN5flash16flash_fwd_kernelI23Flash_fwd_kernel_traitsILi96ELi128ELi64ELi4ELb0ELb0EN7cutlass10bfloat16_tE19Flash_kernel_traitsILi96ELi128ELi64ELi4ES3_EELb0ELb0ELb0ELb0ELb0ELb1ELb1ELb0EEEvNS_16Flash_fwd_paramsE:
        /* <DEDUP_REMOVED lines=23> */
[----:B-1----:R-:W-:-:S03]  /*0170*/  @P0 IMAD.WIDE R2, R11, R7, c[0x0][0x250] ;  /* 0x000094000b020625 */ /* 0x002fc600078e0207 */
[----:B------:R-:W1:Y:S04]  /*0180*/  S2R R155, SR_TID.X ;  /* 0x00000000009b7919 */ /* 0x000e680000002100 */
[----:B------:R4:W5:Y:S01]  /*0190*/  @P0 LDG.E R6, [R2.64] ;  /* 0x0000000602060981 */ /* 0x000962000c1e1900 */
[----:B------:R-:W-:-:S04]  /*01a0*/  ISETP.NE.U32.AND P0, PT, RZ, c[0x0][0x248], PT ;  /* 0x00009200ff007a0c */ /* 0x000fc80003f05070 */
[----:B------:R-:W-:Y:S01]  /*01b0*/  ISETP.NE.AND.EX P0, PT, RZ, c[0x0][0x24c], PT, P0 ;  /* 0x00009300ff007a0c */ /* 0x000fe20003f05300 */
[----:B--2---:R4:W-:Y:S01]  /*01c0*/  STL [R1+0x40], R9 ;  /* 0x0000400901007387 */ /* 0x0049e20000100800 */
[----:B---3--:R-:W-:Y:S02]  /*01d0*/  @P2 IMAD.IADD R15, R0, 0x1, -R9 ;  /* 0x00000001000f2824 */ /* 0x008fe400078e0a09 */
[----:B------:R-:W-:-:S09]  /*01e0*/  @!P2 IMAD.MOV.U32 R15, RZ, RZ, c[0x0][0x214] ;  /* 0x00008500ff0fa624 */ /* 0x000fd200078e00ff */
[----:B------:R-:W-:Y:S05]  /*01f0*/  @!P0 BRA `(.L_x_286) ;  /* 0x0000004000008947 */ /* 0x000fea0003800000 */
[----:B-1----:R-:W2:Y:S02]  /*0200*/  @P3 LDG.E R0, [R4.64+0x4] ;  /* 0x0000040604003981 */ /* 0x002ea4000c1e1900 */
[----:B--2--5:R-:W-:-:S06]  /*0210*/  @P3 IADD3 R0, R0, -R8, RZ ;  /* 0x8000000800003210 */ /* 0x024fcc0007ffe0ff */
[----:B------:R1:W5:Y:S01]  /*0220*/  @!P3 LDG.E R0, [R4.64] ;  /* 0x000000060400b981 */ /* 0x000362000c1e1900 */
[----:B------:R-:W-:Y:S05]  /*0230*/  BRA `(.L_x_287) ;  /* 0x0000001000007947 */ /* 0x000fea0003800000 */
.L_x_286:
[----:B-1----:R-:W-:Y:S02]  /*0240*/  MOV R0, c[0x0][0x218] ;  /* 0x0000860000007a02 */ /* 0x002fe40000000f00 */
.L_x_287:
        /* <DEDUP_REMOVED lines=22> */
[----:B------:R-:W-:Y:S02]  /*03b0*/  @!P1 IMAD R7, R4, c[0x0][0x178], RZ ;  /* 0x00005e0004079a24 */ /* 0x000fe400078e02ff */
[----:B------:R-:W-:Y:S01]  /*03c0*/  @P1 IMAD R10, R9, c[0x0][0x194], R3 ;  /* 0x00006500090a1a24 */ /* 0x000fe200078e0203 */
[----:B------:R-:W-:Y:S01]  /*03d0*/  @P1 MOV R9, R2 ;  /* 0x0000000200091202 */ /* 0x000fe20000000f00 */
        /* <DEDUP_REMOVED lines=19> */
.L_x_289:
        /* <DEDUP_REMOVED lines=42> */
.L_x_290:
        /* <DEDUP_REMOVED lines=16> */
[----:B------:R-:W-:Y:S02]  /*08b0*/  SHF.R.S32.HI R27, RZ, 0x1f, R26 ;  /* 0x0000001fff1b7819 */ /* 0x000fe4000001141a */
[----:B------:R-:W-:-:S02]  /*08c0*/  LOP3.LUT R0, R2, 0xc0, RZ, 0xc0, !PT ;  /* 0x000000c002007812 */ /* 0x000fc400078ec0ff */
[----:B------:R-:W-:Y:S01]  /*08d0*/  ISETP.GE.AND P0, PT, R22, R32, PT ;  /* 0x000000201600720c */ /* 0x000fe20003f06270 */
[----:B------:R-:W-:Y:S01]  /*08e0*/  IMAD.WIDE R30, R21, 0x80, R26 ;  /* 0x00000080151e7825 */ /* 0x000fe200078e021a */
[----:B------:R-:W-:Y:S01]  /*08f0*/  LOP3.LUT R2, R0, 0x18, R28, 0xf8, !PT ;  /* 0x0000001800027812 */ /* 0x000fe200078ef81c */
[----:B------:R-:W-:Y:S01]  /*0900*/  STL.64 [R1+0x30], R26 ;  /* 0x0000301a01007387 */ /* 0x000fe20000100a00 */
[----:B------:R-:W-:Y:S02]  /*0910*/  SHF.R.U32.HI R0, RZ, 0x3, R0 ;  /* 0x00000003ff007819 */ /* 0x000fe40000011600 */
[----:B------:R-:W-:Y:S01]  /*0920*/  SHF.R.S32.HI R29, RZ, 0x1f, R28 ;  /* 0x0000001fff1d7819 */ /* 0x000fe2000001141c */
[----:B------:R-:W-:Y:S01]  /*0930*/  STL [R1+0x44], R32 ;  /* 0x0000442001007387 */ /* 0x000fe20000100800 */
[----:B------:R-:W-:Y:S02]  /*0940*/  LOP3.LUT R226, R2, R0, RZ, 0x3c, !PT ;  /* 0x0000000002e27212 */ /* 0x000fe400078e3cff */
[----:B------:R-:W-:Y:S01]  /*0950*/  IADD3 R2, P1, R28, R9, RZ ;  /* 0x000000091c027210 */ /* 0x000fe20007f3e0ff */
[----:B------:R-:W-:Y:S01]  /*0960*/  STL [R1+0x54], R22 ;  /* 0x0000541601007387 */ /* 0x000fe20000100800 */
[----:B------:R-:W-:-:S02]  /*0970*/  IADD3 R4, R26, 0x40, RZ ;  /* 0x000000401a047810 */ /* 0x000fc40007ffe0ff */
[----:B------:R-:W-:Y:S01]  /*0980*/  ISETP.GE.AND P2, PT, R26, R32, PT ;  /* 0x000000201a00720c */ /* 0x000fe20003f46270 */
[----:B------:R-:W-:Y:S01]  /*0990*/  STL.64 [R1+0x38], R30 ;  /* 0x0000381e01007387 */ /* 0x000fe20000100a00 */
[----:B------:R-:W-:Y:S01]  /*09a0*/  LEA.HI R0, R3, R26, RZ, 0x1 ;  /* 0x0000001a03007211 */ /* 0x000fe200078f08ff */
[----:B------:R-:W-:Y:S01]  /*09b0*/  IMAD.X R3, R29, 0x1, R10, P1 ;  /* 0x000000011d037824 */ /* 0x000fe200008e060a */
[----:B------:R-:W-:Y:S01]  /*09c0*/  ISETP.GE.AND P1, PT, R4, R32, PT ;  /* 0x000000200400720c */ /* 0x000fe20003f26270 */
[----:B------:R-:W-:Y:S01]  /*09d0*/  STL.64 [R1+0x48], R28 ;  /* 0x0000481c01007387 */ /* 0x000fe20000100a00 */
[----:B------:R-:W-:Y:S01]  /*09e0*/  LOP3.LUT R0, R0, 0x7fffffe, RZ, 0xc0, !PT ;  /* 0x07fffffe00007812 */ /* 0x000fe200078ec0ff */
[----:B------:R-:W-:Y:S01]  /*09f0*/  IMAD.WIDE.U32 R2, R17, c[0x0][0x1a8], R2 ;  /* 0x00006a0011027a25 */ /* 0x000fe200078e0002 */
[----:B------:R-:W-:Y:S01]  /*0a00*/  @!P0 IADD3 R10, P3, R30, 0x20, RZ ;  /* 0x000000201e0a8810 */ /* 0x000fe20007f7e0ff */
[----:B------:R1:W-:Y:S01]  /*0a10*/  STL [R1+0x5c], R4 ;  /* 0x00005c0401007387 */ /* 0x0003e20000100800 */
        /* <DEDUP_REMOVED lines=75> */
[----:B------:R-:W-:Y:S01]  /*0ed0*/  LOP3.LUT R5, R24, 0xfffffff8, RZ, 0xc0, !PT ;  /* 0xfffffff818057812 */ /* 0x000fe200078ec0ff */
[----:B------:R2:W-:Y:S02]  /*0ee0*/  STL.64 [R1+0x28], R26 ;  /* 0x0000281a01007387 */ /* 0x0005e40000100a00 */
[----:B------:R-:W-:Y:S01]  /*0ef0*/  IMAD.MOV.U32 R18, RZ, RZ, c[0x0][0x198] ;  /* 0x00006600ff127624 */ /* 0x000fe200078e00ff */
[----:B------:R-:W-:Y:S01]  /*0f00*/  @!P0 LEA R6, P2, R8, c[0x0][0x160], 0x1 ;  /* 0x0000580008068a11 */ /* 0x000fe200078408ff */
[----:B------:R-:W-:-:S02]  /*0f10*/  IMAD.MOV.U32 R3, RZ, RZ, 0x6 ;  /* 0x00000006ff037424 */ /* 0x000fc400078e00ff */
[----:B------:R-:W-:Y:S01]  /*0f20*/  IMAD R2, R0, c[0x0][0x1b0], RZ ;  /* 0x00006c0000027a24 */ /* 0x000fe200078e02ff */
[----:B------:R-:W-:Y:S01]  /*0f30*/  SHF.L.U64.HI R161, R18, R161, c[0x0][0x19c] ;  /* 0x0000670012a17619 */ /* 0x000fe200000102a1 */
[----:B------:R-:W-:Y:S01]  /*0f40*/  @!P0 IMAD R14, R12, c[0x0][0x194], R14 ;  /* 0x000065000c0e8a24 */ /* 0x000fe200078e020e */
[----:B------:R-:W-:Y:S01]  /*0f50*/  SHF.L.U64.HI R170, R18, R3, c[0x0][0x19c] ;  /* 0x0000670012aa7619 */ /* 0x000fe20000010203 */
[----:B------:R-:W-:Y:S01]  /*0f60*/  IMAD R2, R13, c[0x0][0x1b4], R2 ;  /* 0x00006d000d027a24 */ /* 0x000fe200078e0202 */
[----:B------:R-:W-:Y:S01]  /*0f70*/  SHF.R.S32.HI R12, RZ, 0x1f, R41 ;  /* 0x0000001fff0c7819 */ /* 0x000fe20000011429 */
[----:B------:R-:W-:Y:S02]  /*0f80*/  IMAD R0, R0, c[0x0][0x1b8], RZ ;  /* 0x00006e0000007a24 */ /* 0x000fe400078e02ff */
[----:B------:R-:W-:Y:S02]  /*0f90*/  IMAD.SHL.U32 R162, R18, 0x40, RZ ;  /* 0x0000004012a27824 */ /* 0x000fe400078e00ff */
[----:B------:R-:W-:-:S02]  /*0fa0*/  IMAD R3, R170, R41, RZ ;  /* 0x00000029aa037224 */ /* 0x000fc400078e02ff */
[----:B------:R-:W-:Y:S02]  /*0fb0*/  IMAD.IADD R169, R27, 0x1, R2 ;  /* 0x000000011ba97824 */ /* 0x000fe400078e0202 */
[----:B------:R-:W-:Y:S02]  /*0fc0*/  IMAD.MOV.U32 R168, RZ, RZ, R26 ;  /* 0x000000ffffa87224 */ /* 0x000fe400078e001a */
[----:B------:R-:W-:Y:S02]  /*0fd0*/  IMAD R20, R13, c[0x0][0x1bc], R0 ;  /* 0x00006f000d147a24 */ /* 0x000fe400078e0200 */
[----:B------:R-:W-:Y:S01]  /*0fe0*/  @!P0 IMAD.IADD R0, R9, 0x1, R14 ;  /* 0x0000000109008824 */ /* 0x000fe200078e020e */
[----:B------:R-:W-:Y:S01]  /*0ff0*/  STL.64 [R1+0x18], R168 ;  /* 0x000018a801007387 */ /* 0x000fe20000100a00 */
        /* <DEDUP_REMOVED lines=9> */
[----:B--2---:R-:W-:Y:S01]  /*1090*/  IMAD.WIDE.U32 R26, R13, c[0x0][0x1b8], R10 ;  /* 0x00006e000d1a7a25 */ /* 0x004fe200078e000a */
[----:B------:R-:W-:Y:S01]  /*10a0*/  @!P5 IADD3 R3, P2, R163, R2, RZ ;  /* 0x00000002a303d210 */ /* 0x000fe20007f5e0ff */
[----:B------:R3:W-:Y:S01]  /*10b0*/  @!P0 LDGSTS.E.BYPASS.LTC128B.128 [R226+0x3800], [R6.64+0x40] ;  /* 0x0380004006e28fae */ /* 0x0007e2000b901d46 */
[----:B------:R-:W-:Y:S01]  /*10c0*/  LEA.HI R9, R14, R14, RZ, 0x1 ;  /* 0x0000000e0e097211 */ /* 0x000fe200078f08ff */
[----:B------:R-:W-:Y:S01]  /*10d0*/  IMAD R8, R12, c[0x0][0x1a0], RZ ;  /* 0x000068000c087a24 */ /* 0x000fe200078e02ff */
[----:B------:R-:W-:Y:S01]  /*10e0*/  SHF.R.S32.HI R11, RZ, 0x1, R15 ;  /* 0x00000001ff0b7819 */ /* 0x000fe2000001140f */
[----:B------:R-:W-:Y:S01]  /*10f0*/  @!P5 IMAD.X R0, R161, 0x1, R0, P2 ;  /* 0x00000001a100d824 */ /* 0x000fe200010e0600 */
[----:B------:R-:W-:Y:S01]  /*1100*/  @!P5 LEA R2, P2, R3, c[0x0][0x168], 0x1 ;  /* 0x00005a000302da11 */ /* 0x000fe200078408ff */
        /* <DEDUP_REMOVED lines=27> */
[----:B---3--:R-:W-:Y:S02]  /*12c0*/  @!P3 IMAD.MOV.U32 R7, RZ, RZ, c[0x0][0x1a4] ;  /* 0x00006900ff07b624 */ /* 0x008fe400078e00ff */
[----:B------:R-:W-:Y:S01]  /*12d0*/  LOP3.LUT R0, R0, 0xc0, RZ, 0xc0, !PT ;  /* 0x000000c000007812 */ /* 0x000fe200078ec0ff */
[----:B------:R-:W-:Y:S01]  /*12e0*/  IMAD.IADD R10, R14, 0x1, -R12 ;  /* 0x000000010e0a7824 */ /* 0x000fe200078e0a0c */
[----:B------:R-:W-:Y:S01]  /*12f0*/  LEA.HI.X R8, R18, R20, R15, 0x6, P2 ;  /* 0x0000001412087211 */ /* 0x000fe200010f340f */
[----:B------:R-:W-:Y:S02]  /*1300*/  STL.64 [R1+0x20], R26 ;  /* 0x0000201a01007387 */ /* 0x000fe40000100a00 */
[----:B------:R-:W-:-:S02]  /*1310*/  IMAD R10, R21, 0x8, R10 ;  /* 0x00000008150a7824 */ /* 0x000fc400078e020a */
[----:B------:R-:W-:Y:S01]  /*1320*/  STL [R1+0x10], R20 ;  /* 0x0000101401007387 */ /* 0x000fe20000100800 */
[----:B--2---:R-:W-:Y:S01]  /*1330*/  @!P3 IMAD.MOV.U32 R5, RZ, RZ, c[0x0][0x1a0] ;  /* 0x00006800ff05b624 */ /* 0x004fe200078e00ff */
        /* <DEDUP_REMOVED lines=25> */
[----:B------:R-:W-:Y:S01]  /*14d0*/  SEL R0, R0, 0xffffffe0, !P0 ;  /* 0xffffffe000007807 */ /* 0x000fe20004000000 */
[----:B------:R-:W-:Y:S01]  /*14e0*/  IMAD.SHL.U32 R3, R155, 0x2, RZ ;  /* 0x000000029b037824 */ /* 0x000fe200078e00ff */
[----:B------:R-:W-:Y:S02]  /*14f0*/  @P4 STS [R226+0x9004], RZ ;  /* 0x009004ffe2004388 */ /* 0x000fe40000000800 */
[----:B------:R-:W-:Y:S01]  /*1500*/  SEL R2, R2, 0xfffffff0, !P1 ;  /* 0xfffffff002027807 */ /* 0x000fe20004800000 */
[----:B------:R-:W-:Y:S01]  /*1510*/  IMAD.IADD R223, R221, 0x1, R0 ;  /* 0x00000001dddf7824 */ /* 0x000fe200078e0200 */
[----:B------:R-:W-:Y:S03]  /*1520*/  @P4 STS.64 [R226+0x9008], RZ ;  /* 0x009008ffe2004388 */ /* 0x000fe60000000a00 */
[----:B------:R-:W-:Y:S01]  /*1530*/  IMAD R225, R2, 0x2, R224 ;  /* 0x0000000202e17824 */ /* 0x000fe200078e02e0 */
        /* <DEDUP_REMOVED lines=17> */
[----:B------:R-:W-:Y:S04]  /*1650*/  LDSM.16.M88.4 R12, [R224] ;  /* 0x00000000e00c783b */ /* 0x000fe80000000200 */
[----:B-1----:R-:W1:Y:S04]  /*1660*/  LDSM.16.M88.4 R16, [R221+0x6000] ;  /* 0x00600000dd10783b */ /* 0x002e680000000200 */
[----:B------:R-:W3:Y:S04]  /*1670*/  LDSM.16.M88.4 R8, [R224+0x1000] ;  /* 0x00100000e008783b */ /* 0x000ee80000000200 */
[----:B------:R-:W4:Y:S04]  /*1680*/  LDSM.16.M88.4 R28, [R221+0x6400] ;  /* 0x00640000dd1c783b */ /* 0x000f280000000200 */
[----:B------:R-:W5:Y:S04]  /*1690*/  LDSM.16.M88.4 R24, [R221+0x6800] ;  /* 0x00680000dd18783b */ /* 0x000f680000000200 */
[----:B------:R-:W4:Y:S04]  /*16a0*/  LDSM.16.M88.4 R20, [R221+0x6c00] ;  /* 0x006c0000dd14783b */ /* 0x000f280000000200 */
[----:B------:R-:W-:Y:S04]  /*16b0*/  LDSM.16.M88.4 R36, [R225] ;  /* 0x00000000e124783b */ /* 0x000fe80000000200 */
[----:B------:R-:W4:Y:S04]  /*16c0*/  LDSM.16.M88.4 R44, [R223+0x6000] ;  /* 0x00600000df2c783b */ /* 0x000f280000000200 */
[----:B--2---:R-:W2:Y:S04]  /*16d0*/  LDSM.16.M88.4 R4, [R225+0x1000] ;  /* 0x00100000e104783b */ /* 0x004ea80000000200 */
[----:B------:R-:W-:Y:S04]  /*16e0*/  LDSM.16.M88.4 R76, [R221+0x7000] ;  /* 0x00700000dd4c783b */ /* 0x000fe80000000200 */
[----:B------:R-:W2:Y:S01]  /*16f0*/  LDSM.16.M88.4 R32, [R224+0x2000] ;  /* 0x00200000e020783b */ /* 0x000ea20000000200 */
[-C--:B-1----:R-:W-:Y:S03]  /*1700*/  HMMA.16816.F32.BF16 R48, R12, R16.reuse, RZ ;  /* 0x000000100c30723c */ /* 0x082fe600000418ff */
[----:B------:R-:W1:Y:S04]  /*1710*/  LDSM.16.M88.4 R64, [R223+0x6400] ;  /* 0x00640000df40783b */ /* 0x000e680000000200 */
[----:B------:R-:W1:Y:S01]  /*1720*/  LDSM.16.M88.4 R96, [R223+0x6800] ;  /* 0x00680000df60783b */ /* 0x000e620000000200 */
[C---:B---3--:R-:W-:Y:S03]  /*1730*/  HMMA.16816.F32.BF16 R52, R8.reuse, R16, RZ ;  /* 0x000000100834723c */ /* 0x048fe600000418ff */
[----:B------:R-:W3:Y:S04]  /*1740*/  LDSM.16.M88.4 R104, [R223+0x6c00] ;  /* 0x006c0000df68783b */ /* 0x000ee80000000200 */
[----:B------:R-:W-:Y:S01]  /*1750*/  LDSM.16.M88.4 R56, [R223+0x7000] ;  /* 0x00700000df38783b */ /* 0x000fe20000000200 */
[C---:B------:R-:W-:Y:S03]  /*1760*/  HMMA.16816.F32.BF16 R100, R8.reuse, R18, RZ ;  /* 0x000000120864723c */ /* 0x040fe600000418ff */
[----:B------:R-:W0:Y:S05]  /*1770*/  LDGDEPBAR ;  /* 0x00000000000079af */ /* 0x000e2a0000000000 */
[C---:B----4-:R-:W-:Y:S08]  /*1780*/  HMMA.16816.F32.BF16 R92, R8.reuse, R28, RZ ;  /* 0x0000001c085c723c */ /* 0x050ff000000418ff */
[C---:B-----5:R-:W-:Y:S08]  /*1790*/  HMMA.16816.F32.BF16 R84, R8.reuse, R24, RZ ;  /* 0x000000180854723c */ /* 0x060ff000000418ff */
[C---:B------:R-:W-:Y:S08]  /*17a0*/  HMMA.16816.F32.BF16 R72, R8.reuse, R20, RZ ;  /* 0x000000140848723c */ /* 0x040ff000000418ff */
[C---:B------:R-:W-:Y:S08]  /*17b0*/  HMMA.16816.F32.BF16 R88, R8.reuse, R30, RZ ;  /* 0x0000001e0858723c */ /* 0x040ff000000418ff */
[C---:B------:R-:W-:Y:S08]  /*17c0*/  HMMA.16816.F32.BF16 R80, R8.reuse, R26, RZ ;  /* 0x0000001a0850723c */ /* 0x040ff000000418ff */
[----:B------:R-:W-:Y:S08]  /*17d0*/  HMMA.16816.F32.BF16 R68, R8, R22, RZ ;  /* 0x000000160844723c */ /* 0x000ff000000418ff */
[----:B------:R-:W-:Y:S01]  /*17e0*/  HMMA.16816.F32.BF16 R8, R36, R44, R48 ;  /* 0x0000002c2408723c */ /* 0x000fe20000041830 */
[----:B------:R-:W-:Y:S07]  /*17f0*/  LDSM.16.M88.4 R48, [R221+0x8000] ;  /* 0x00800000dd30783b */ /* 0x000fee0000000200 */
[C---:B------:R-:W-:Y:S08]  /*1800*/  HMMA.16816.F32.BF16 R60, R12.reuse, R28, RZ ;  /* 0x0000001c0c3c723c */ /* 0x040ff000000418ff */
[C---:B------:R-:W-:Y:S01]  /*1810*/  HMMA.16816.F32.BF16 R120, R12.reuse, R30, RZ ;  /* 0x0000001e0c78723c */ /* 0x040fe200000418ff */
[----:B------:R-:W4:Y:S07]  /*1820*/  LDSM.16.M88.4 R28, [R224+0x3000] ;  /* 0x00300000e01c783b */ /* 0x000f2e0000000200 */
[C---:B------:R-:W-:Y:S08]  /*1830*/  HMMA.16816.F32.BF16 R112, R12.reuse, R24, RZ ;  /* 0x000000180c70723c */ /* 0x040ff000000418ff */
[C---:B------:R-:W-:Y:S01]  /*1840*/  HMMA.16816.F32.BF16 R132, R12.reuse, R26, RZ ;  /* 0x0000001a0c84723c */ /* 0x040fe200000418ff */
[----:B------:R-:W5:Y:S07]  /*1850*/  LDSM.16.M88.4 R24, [R225+0x2000] ;  /* 0x00200000e118783b */ /* 0x000f6e0000000200 */
[C---:B------:R-:W-:Y:S08]  /*1860*/  HMMA.16816.F32.BF16 R108, R12.reuse, R18, RZ ;  /* 0x000000120c6c723c */ /* 0x040ff000000418ff */
[C---:B------:R-:W-:Y:S08]  /*1870*/  HMMA.16816.F32.BF16 R116, R12.reuse, R20, RZ ;  /* 0x000000140c74723c */ /* 0x040ff000000418ff */
[----:B------:R-:W-:Y:S01]  /*1880*/  HMMA.16816.F32.BF16 R124, R12, R22, RZ ;  /* 0x000000160c7c723c */ /* 0x000fe200000418ff */
[----:B------:R-:W-:Y:S07]  /*1890*/  LDSM.16.M88.4 R20, [R224+0x5000] ;  /* 0x00500000e014783b */ /* 0x000fee0000000200 */
[----:B--2---:R-:W-:Y:S01]  /*18a0*/  HMMA.16816.F32.BF16 R16, R4, R44, R52 ;  /* 0x0000002c0410723c */ /* 0x004fe20000041834 */
[----:B------:R-:W-:Y:S07]  /*18b0*/  LDSM.16.M88.4 R52, [R223+0x8000] ;  /* 0x00800000df34783b */ /* 0x000fee0000000200 */
[----:B------:R-:W-:Y:S01]  /*18c0*/  HMMA.16816.F32.BF16 R12, R32, R76, R8 ;  /* 0x0000004c200c723c */ /* 0x000fe20000041808 */
[----:B------:R-:W2:Y:S07]  /*18d0*/  LDSM.16.M88.4 R8, [R225+0x3000] ;  /* 0x00300000e108783b */ /* 0x000eae0000000200 */
[C---:B-1----:R-:W-:Y:S08]  /*18e0*/  HMMA.16816.F32.BF16 R128, R4.reuse, R64, R92 ;  /* 0x000000400480723c */ /* 0x042ff0000004185c */
[C---:B------:R-:W-:Y:S08]  /*18f0*/  HMMA.16816.F32.BF16 R140, R4.reuse, R96, R84 ;  /* 0x00000060048c723c */ /* 0x040ff00000041854 */
[C---:B---3--:R-:W-:Y:S08]  /*1900*/  HMMA.16816.F32.BF16 R148, R4.reuse, R104, R72 ;  /* 0x000000680494723c */ /* 0x048ff00000041848 */
[C---:B------:R-:W-:Y:S08]  /*1910*/  HMMA.16816.F32.BF16 R100, R4.reuse, R46, R100 ;  /* 0x0000002e0464723c */ /* 0x040ff00000041864 */
[C---:B------:R-:W-:Y:S08]  /*1920*/  HMMA.16816.F32.BF16 R136, R4.reuse, R66, R88 ;  /* 0x000000420488723c */ /* 0x040ff00000041858 */
[C---:B------:R-:W-:Y:S08]  /*1930*/  HMMA.16816.F32.BF16 R144, R4.reuse, R98, R80 ;  /* 0x000000620490723c */ /* 0x040ff00000041850 */
[----:B------:R-:W-:Y:S01]  /*1940*/  HMMA.16816.F32.BF16 R156, R4, R106, R68 ;  /* 0x0000006a049c723c */ /* 0x000fe20000041844 */
[----:B------:R-:W1:Y:S07]  /*1950*/  LDSM.16.M88.4 R4, [R224+0x4000] ;  /* 0x00400000e004783b */ /* 0x000e6e0000000200 */
[C---:B------:R-:W-:Y:S08]  /*1960*/  HMMA.16816.F32.BF16 R88, R36.reuse, R64, R60 ;  /* 0x000000402458723c */ /* 0x040ff0000004183c */
[----:B------:R-:W-:Y:S08]  /*1970*/  HMMA.16816.F32.BF16 R68, R36, R46, R108 ;  /* 0x0000002e2444723c */ /* 0x000ff0000004186c */
[----:B----4-:R-:W-:Y:S01]  /*1980*/  HMMA.16816.F32.BF16 R44, R28, R76, R16 ;  /* 0x0000004c1c2c723c */ /* 0x010fe20000041810 */
[----:B------:R-:W3:Y:S07]  /*1990*/  LDSM.16.M88.4 R16, [R225+0x4000] ;  /* 0x00400000e110783b */ /* 0x000eee0000000200 */
[----:B-----5:R-:W-:Y:S01]  /*19a0*/  HMMA.16816.F32.BF16 R60, R24, R56, R12 ;  /* 0x00000038183c723c */ /* 0x020fe2000004180c */
[----:B------:R-:W-:Y:S07]  /*19b0*/  LDSM.16.M88.4 R12, [R225+0x5000] ;  /* 0x00500000e10c783b */ /* 0x000fee0000000200 */
[----:B------:R-:W-:Y:S08]  /*19c0*/  HMMA.16816.F32.BF16 R68, R32, R78, R68 ;  /* 0x0000004e2044723c */ /* 0x000ff00000041844 */
[----:B--2---:R-:W-:Y:S08]  /*19d0*/  HMMA.16816.F32.BF16 R44, R8, R56, R44 ;  /* 0x00000038082c723c */ /* 0x004ff0000004182c */
[----:B-1----:R-:W-:Y:S01]  /*19e0*/  HMMA.16816.F32.BF16 R72, R4, R48, R60 ;  /* 0x000000300448723c */ /* 0x002fe2000004183c */
[----:B------:R-:W1:Y:S07]  /*19f0*/  LDSM.16.M88.4 R60, [R221+0x7400] ;  /* 0x00740000dd3c783b */ /* 0x000e6e0000000200 */
[----:B------:R-:W-:Y:S08]  /*1a00*/  HMMA.16816.F32.BF16 R76, R28, R78, R100 ;  /* 0x0000004e1c4c723c */ /* 0x000ff00000041864 */
[----:B------:R-:W-:Y:S01]  /*1a10*/  HMMA.16816.F32.BF16 R92, R36, R66, R120 ;  /* 0x00000042245c723c */ /* 0x000fe20000041878 */
[----:B------:R-:W2:Y:S07]  /*1a20*/  LDSM.16.M88.4 R64, [R223+0x7400] ;  /* 0x00740000df40783b */ /* 0x000eae0000000200 */
[----:B------:R-:W-:Y:S08]  /*1a30*/  HMMA.16816.F32.BF16 R44, R20, R48, R44 ;  /* 0x00000030142c723c */ /* 0x000ff0000004182c */
[----:B------:R-:W-:Y:S08]  /*1a40*/  HMMA.16816.F32.BF16 R68, R24, R58, R68 ;  /* 0x0000003a1844723c */ /* 0x000ff00000041844 */
[----:B---3--:R-:W-:Y:S08]  /*1a50*/  HMMA.16816.F32.BF16 R80, R16, R52, R72 ;  /* 0x000000341050723c */ /* 0x008ff00000041848 */
[----:B------:R-:W-:Y:S08]  /*1a60*/  HMMA.16816.F32.BF16 R76, R8, R58, R76 ;  /* 0x0000003a084c723c */ /* 0x000ff0000004184c */
[----:B-1----:R-:W-:Y:S08]  /*1a70*/  HMMA.16816.F32.BF16 R72, R32, R60, R88 ;  /* 0x0000003c2048723c */ /* 0x002ff00000041858 */
[----:B------:R-:W-:Y:S01]  /*1a80*/  HMMA.16816.F32.BF16 R112, R36, R96, R112 ;  /* 0x000000602470723c */ /* 0x000fe20000041870 */
[----:B------:R-:W-:-:S04]  /*1a90*/  FMUL.FTZ R0, R80, c[0x0][0x2ec] ;  /* 0x0000bb0050007a20 */ /* 0x000fc80000410000 */
[----:B------:R1:W-:Y:S03]  /*1aa0*/  MUFU.TANH R122, R0 ;  /* 0x00000000007a7308 */ /* 0x0003e60000002400 */
[C---:B------:R-:W-:Y:S08]  /*1ab0*/  HMMA.16816.F32.BF16 R116, R36.reuse, R104, R116 ;  /* 0x000000682474723c */ /* 0x040ff00000041874 */
[----:B------:R-:W-:Y:S01]  /*1ac0*/  HMMA.16816.F32.BF16 R132, R36, R98, R132 ;  /* 0x000000622484723c */ /* 0x000fe20000041884 */
[----:B-1----:R-:W-:-:S07]  /*1ad0*/  FMUL.FTZ R0, R81, c[0x0][0x2ec] ;  /* 0x0000bb0051007a20 */ /* 0x002fce0000410000 */
[----:B------:R-:W-:Y:S01]  /*1ae0*/  HMMA.16816.F32.BF16 R124, R36, R106, R124 ;  /* 0x0000006a247c723c */ /* 0x000fe2000004187c */
[----:B------:R1:W-:Y:S07]  /*1af0*/  MUFU.TANH R121, R0 ;  /* 0x0000000000797308 */ /* 0x0003ee0000002400 */
[----:B------:R-:W-:Y:S01]  /*1b00*/  HMMA.16816.F32.BF16 R84, R12, R52, R44 ;  /* 0x000000340c54723c */ /* 0x000fe2000004182c */
[----:B------:R-:W3:Y:S07]  /*1b10*/  LDSM.16.M88.4 R44, [R221+0x8400] ;  /* 0x00840000dd2c783b */ /* 0x000eee0000000200 */
[----:B------:R-:W-:Y:S01]  /*1b20*/  HMMA.16816.F32.BF16 R36, R28, R60, R128 ;  /* 0x0000003c1c24723c */ /* 0x000fe20000041880 */
[----:B-1----:R-:W-:-:S04]  /*1b30*/  FMUL.FTZ R0, R82, c[0x0][0x2ec] ;  /* 0x0000bb0052007a20 */ /* 0x002fc80000410000 */
[----:B------:R1:W-:Y:S03]  /*1b40*/  MUFU.TANH R111, R0 ;  /* 0x00000000006f7308 */ /* 0x0003e60000002400 */
[-C--:B------:R-:W-:Y:S08]  /*1b50*/  HMMA.16816.F32.BF16 R56, R4, R50.reuse, R68 ;  /* 0x000000320438723c */ /* 0x080ff00000041844 */
[----:B------:R-:W-:Y:S01]  /*1b60*/  HMMA.16816.F32.BF16 R68, R20, R50, R76 ;  /* 0x000000321444723c */ /* 0x000fe2000004184c */
[----:B-1----:R-:W-:-:S07]  /*1b70*/  FMUL.FTZ R0, R83, c[0x0][0x2ec] ;  /* 0x0000bb0053007a20 */ /* 0x002fce0000410000 */
[-C--:B--2---:R-:W-:Y:S01]  /*1b80*/  HMMA.16816.F32.BF16 R72, R24, R64.reuse, R72 ;  /* 0x000000401848723c */ /* 0x084fe20000041848 */
[----:B------:R1:W-:Y:S07]  /*1b90*/  MUFU.TANH R120, R0 ;  /* 0x0000000000787308 */ /* 0x0003ee0000002400 */
[----:B------:R-:W-:Y:S01]  /*1ba0*/  HMMA.16816.F32.BF16 R48, R8, R64, R36 ;  /* 0x000000400830723c */ /* 0x000fe20000041824 */
[----:B------:R-:W2:Y:S07]  /*1bb0*/  LDSM.16.M88.4 R36, [R223+0x8400] ;  /* 0x00840000df24783b */ /* 0x000eae0000000200 */
[-C--:B------:R-:W-:Y:S01]  /*1bc0*/  HMMA.16816.F32.BF16 R76, R16, R54.reuse, R56 ;  /* 0x00000036104c723c */ /* 0x080fe20000041838 */
[----:B-1----:R-:W-:Y:S01]  /*1bd0*/  FMUL.FTZ R0, R84, c[0x0][0x2ec] ;  /* 0x0000bb0054007a20 */ /* 0x002fe20000410000 */
[----:B------:R-:W1:Y:S03]  /*1be0*/  LDSM.16.M88.4 R56, [R221+0x7800] ;  /* 0x00780000dd38783b */ /* 0x000e660000000200 */
[----:B------:R4:W-:Y:S03]  /*1bf0*/  MUFU.TANH R110, R0 ;  /* 0x00000000006e7308 */ /* 0x0009e60000002400 */
[----:B------:R-:W-:Y:S08]  /*1c00*/  HMMA.16816.F32.BF16 R88, R12, R54, R68 ;  /* 0x000000360c58723c */ /* 0x000ff00000041844 */
[----:B------:R-:W-:Y:S01]  /*1c10*/  HMMA.16816.F32.BF16 R52, R32, R62, R92 ;  /* 0x0000003e2034723c */ /* 0x000fe2000004185c */
[----:B----4-:R-:W-:-:S07]  /*1c20*/  FMUL.FTZ R0, R85, c[0x0][0x2ec] ;  /* 0x0000bb0055007a20 */ /* 0x010fce0000410000 */
[----:B---3--:R-:W-:Y:S01]  /*1c30*/  HMMA.16816.F32.BF16 R68, R4, R44, R72 ;  /* 0x0000002c0444723c */ /* 0x008fe20000041848 */
[----:B------:R3:W-:Y:S07]  /*1c40*/  MUFU.TANH R109, R0 ;  /* 0x00000000006d7308 */ /* 0x0007ee0000002400 */
[----:B------:R-:W-:Y:S08]  /*1c50*/  HMMA.16816.F32.BF16 R72, R28, R62, R136 ;  /* 0x0000003e1c48723c */ /* 0x000ff00000041888 */
[----:B------:R-:W-:Y:S01]  /*1c60*/  HMMA.16816.F32.BF16 R48, R20, R44, R48 ;  /* 0x0000002c1430723c */ /* 0x000fe20000041830 */
[----:B---3--:R-:W-:-:S04]  /*1c70*/  FMUL.FTZ R0, R86, c[0x0][0x2ec] ;  /* 0x0000bb0056007a20 */ /* 0x008fc80000410000 */
[----:B------:R3:W4:Y:S03]  /*1c80*/  MUFU.TANH R103, R0 ;  /* 0x0000000000677308 */ /* 0x0007260000002400 */
[----:B------:R-:W-:Y:S01]  /*1c90*/  HMMA.16816.F32.BF16 R60, R24, R66, R52 ;  /* 0x00000042183c723c */ /* 0x000fe20000041834 */
[----:B------:R-:W5:Y:S01]  /*1ca0*/  LDSM.16.M88.4 R52, [R223+0x7800] ;  /* 0x00780000df34783b */ /* 0x000f620000000200 */
[----:B---3--:R-:W-:Y:S11]  /*1cb0*/  FMUL.FTZ R0, R87, c[0x0][0x2ec] ;  /* 0x0000bb0057007a20 */ /* 0x008ff60000410000 */
[----:B------:R-:W-:Y:S03]  /*1cc0*/  @!UPT UIADD3 URZ, URZ, URZ, URZ ;  /* 0x0000003f3f3ff290 */ /* 0x000fe6000fffe03f */
[----:B--2---:R-:W-:Y:S01]  /*1cd0*/  HMMA.16816.F32.BF16 R80, R12, R36, R48 ;  /* 0x000000240c50723c */ /* 0x004fe20000041830 */
[----:B------:R2:W3:Y:S07]  /*1ce0*/  MUFU.TANH R104, R0 ;  /* 0x0000000000687308 */ /* 0x0004ee0000002400 */
[----:B-1----:R-:W-:Y:S01]  /*1cf0*/  HMMA.16816.F32.BF16 R48, R28, R56, R140 ;  /* 0x000000381c30723c */ /* 0x002fe2000004188c */
[----:B--2---:R-:W-:-:S04]  /*1d00*/  FMUL.FTZ R0, R76, c[0x0][0x2ec] ;  /* 0x0000bb004c007a20 */ /* 0x004fc80000410000 */
[----:B------:R1:W-:Y:S02]  /*1d10*/  MUFU.TANH R108, R0 ;  /* 0x00000000006c7308 */ /* 0x0003e40000002400 */
[----:B-1----:R-:W-:-:S06]  /*1d20*/  FMUL.FTZ R0, R77, c[0x0][0x2ec] ;  /* 0x0000bb004d007a20 */ /* 0x002fcc0000410000 */
[----:B------:R1:W-:Y:S02]  /*1d30*/  MUFU.TANH R105, R0 ;  /* 0x0000000000697308 */ /* 0x0003e40000002400 */
[----:B-1----:R-:W-:-:S06]  /*1d40*/  FMUL.FTZ R0, R78, c[0x0][0x2ec] ;  /* 0x0000bb004e007a20 */ /* 0x002fcc0000410000 */
[----:B------:R1:W-:Y:S02]  /*1d50*/  MUFU.TANH R101, R0 ;  /* 0x0000000000657308 */ /* 0x0003e40000002400 */
[----:B-1----:R-:W-:Y:S02]  /*1d60*/  FMUL.FTZ R0, R79, c[0x0][0x2ec] ;  /* 0x0000bb004f007a20 */ /* 0x002fe40000410000 */
[----:B------:R-:W-:Y:S04]  /*1d70*/  HMMA.16816.F32.BF16 R76, R16, R36, R68 ;  /* 0x00000024104c723c */ /* 0x000fe80000041844 */
[----:B------:R1:W-:Y:S04]  /*1d80*/  MUFU.TANH R102, R0 ;  /* 0x0000000000667308 */ /* 0x0003e80000002400 */
[----:B------:R-:W-:Y:S08]  /*1d90*/  HMMA.16816.F32.BF16 R68, R8, R66, R72 ;  /* 0x000000420844723c */ /* 0x000ff00000041848 */
[----:B------:R-:W-:Y:S01]  /*1da0*/  HMMA.16816.F32.BF16 R72, R32, R56, R112 ;  /* 0x000000382048723c */ /* 0x000fe20000041870 */
[----:B-1----:R-:W-:-:S04]  /*1db0*/  FMUL.FTZ R0, R88, c[0x0][0x2ec] ;  /* 0x0000bb0058007a20 */ /* 0x002fc80000410000 */
[----:B------:R1:W-:Y:S03]  /*1dc0*/  MUFU.TANH R99, R0 ;  /* 0x0000000000637308 */ /* 0x0003e60000002400 */
[-C--:B------:R-:W-:Y:S01]  /*1dd0*/  HMMA.16816.F32.BF16 R64, R4, R46.reuse, R60 ;  /* 0x0000002e0440723c */ /* 0x080fe2000004183c */
[----:B------:R-:W2:Y:S07]  /*1de0*/  LDSM.16.M88.4 R60, [R221+0x8800] ;  /* 0x00880000dd3c783b */ /* 0x000eae0000000200 */
[----:B------:R-:W-:Y:S01]  /*1df0*/  HMMA.16816.F32.BF16 R68, R20, R46, R68 ;  /* 0x0000002e1444723c */ /* 0x000fe20000041844 */
[----:B-1----:R-:W-:-:S07]  /*1e00*/  FMUL.FTZ R0, R89, c[0x0][0x2ec] ;  /* 0x0000bb0059007a20 */ /* 0x002fce0000410000 */
[-C--:B-----5:R-:W-:Y:S01]  /*1e10*/  HMMA.16816.F32.BF16 R72, R24, R52.reuse, R72 ;  /* 0x000000341848723c */ /* 0x0a0fe20000041848 */
[----:B------:R1:W-:Y:S07]  /*1e20*/  MUFU.TANH R98, R0 ;  /* 0x0000000000627308 */ /* 0x0003ee0000002400 */
[----:B------:R-:W-:Y:S01]  /*1e30*/  HMMA.16816.F32.BF16 R44, R8, R52, R48 ;  /* 0x00000034082c723c */ /* 0x000fe20000041830 */
[----:B------:R-:W5:Y:S07]  /*1e40*/  LDSM.16.M88.4 R48, [R223+0x8800] ;  /* 0x00880000df30783b */ /* 0x000f6e0000000200 */
[----:B------:R-:W-:Y:S01]  /*1e50*/  HMMA.16816.F32.BF16 R84, R12, R38, R68 ;  /* 0x000000260c54723c */ /* 0x000fe20000041844 */
[----:B-1----:R-:W-:-:S04]  /*1e60*/  FMUL.FTZ R0, R90, c[0x0][0x2ec] ;  /* 0x0000bb005a007a20 */ /* 0x002fc80000410000 */
[----:B------:R1:W1:Y:S03]  /*1e70*/  MUFU.TANH R42, R0 ;  /* 0x00000000002a7308 */ /* 0x0002660000002400 */
[----:B--2---:R-:W-:Y:S08]  /*1e80*/  HMMA.16816.F32.BF16 R68, R4, R60, R72 ;  /* 0x0000003c0444723c */ /* 0x004ff00000041848 */
[----:B------:R-:W-:Y:S01]  /*1e90*/  HMMA.16816.F32.BF16 R72, R28, R58, R144 ;  /* 0x0000003a1c48723c */ /* 0x000fe20000041890 */
[----:B-1----:R-:W-:-:S07]  /*1ea0*/  FMUL.FTZ R0, R91, c[0x0][0x2ec] ;  /* 0x0000bb005b007a20 */ /* 0x002fce0000410000 */
[----:B------:R-:W-:Y:S01]  /*1eb0*/  HMMA.16816.F32.BF16 R44, R20, R60, R44 ;  /* 0x0000003c142c723c */ /* 0x000fe2000004182c */
[----:B------:R1:W2:Y:S11]  /*1ec0*/  MUFU.TANH R43, R0 ;  /* 0x00000000002b7308 */ /* 0x0002b60000002400 */
[----:B------:R-:W-:Y:S04]  /*1ed0*/  @!UPT UIADD3 URZ, URZ, URZ, URZ ;  /* 0x0000003f3f3ff290 */ /* 0x000fe8000fffe03f */
[----:B------:R-:W-:Y:S01]  /*1ee0*/  HMMA.16816.F32.BF16 R72, R8, R54, R72 ;  /* 0x000000360848723c */ /* 0x000fe20000041848 */
[----:B-1----:R-:W-:-:S04]  /*1ef0*/  FMUL.FTZ R0, R76, c[0x0][0x2ec] ;  /* 0x0000bb004c007a20 */ /* 0x002fc80000410000 */
[----:B------:R1:W-:Y:S02]  /*1f00*/  MUFU.TANH R106, R0 ;  /* 0x00000000006a7308 */ /* 0x0003e40000002400 */
[----:B-1----:R-:W-:Y:S11]  /*1f10*/  FMUL.FTZ R0, R77, c[0x0][0x2ec] ;  /* 0x0000bb004d007a20 */ /* 0x002ff60000410000 */
[----:B------:R-:W-:Y:S06]  /*1f20*/  @!UPT UIADD3 URZ, URZ, URZ, URZ ;  /* 0x0000003f3f3ff290 */ /* 0x000fec000fffe03f */
[----:B------:R-:W-:Y:S01]  /*1f30*/  HMMA.16816.F32.BF16 R72, R20, R62, R72 ;  /* 0x0000003e1448723c */ /* 0x000fe20000041848 */
[----:B------:R1:W-:Y:S02]  /*1f40*/  MUFU.TANH R97, R0 ;  /* 0x0000000000617308 */ /* 0x0003e40000002400 */
[----:B-1----:R-:W-:-:S06]  /*1f50*/  FMUL.FTZ R0, R78, c[0x0][0x2ec] ;  /* 0x0000bb004e007a20 */ /* 0x002fcc0000410000 */
[----:B------:R1:W-:Y:S11]  /*1f60*/  MUFU.TANH R129, R0 ;  /* 0x0000000000817308 */ /* 0x0003f60000002400 */
[----:B------:R-:W-:Y:S04]  /*1f70*/  @!UPT UIADD3 URZ, URZ, URZ, URZ ;  /* 0x0000003f3f3ff290 */ /* 0x000fe8000fffe03f */
[----:B-----5:R-:W-:Y:S01]  /*1f80*/  HMMA.16816.F32.BF16 R72, R12, R50, R72 ;  /* 0x000000320c48723c */ /* 0x020fe20000041848 */
[----:B-1----:R-:W-:-:S07]  /*1f90*/  FMUL.FTZ R0, R79, c[0x0][0x2ec] ;  /* 0x0000bb004f007a20 */ /* 0x002fce0000410000 */
[----:B------:R-:W-:Y:S01]  /*1fa0*/  HMMA.16816.F32.BF16 R76, R16, R38, R64 ;  /* 0x00000026104c723c */ /* 0x000fe20000041840 */
[----:B------:R-:W1:Y:S01]  /*1fb0*/  LDSM.16.M88.4 R36, [R221+0x7c00] ;  /* 0x007c0000dd24783b */ /* 0x000e620000000200 */
[----:B------:R5:W-:Y:S06]  /*1fc0*/  MUFU.TANH R128, R0 ;  /* 0x0000000000807308 */ /* 0x000bec0000002400 */
[----:B------:R-:W-:Y:S01]  /*1fd0*/  HMMA.16816.F32.BF16 R64, R32, R58, R132 ;  /* 0x0000003a2040723c */ /* 0x000fe20000041884 */
[----:B------:R-:W2:Y:S07]  /*1fe0*/  LDSM.16.M88.4 R56, [R223+0x7c00] ;  /* 0x007c0000df38783b */ /* 0x000eae0000000200 */
[----:B------:R-:W-:-:S02]  /*1ff0*/  FMUL.FTZ R72, R72, c[0x0][0x2ec] ;  /* 0x0000bb0048487a20 */ /* 0x000fc40000410000 */
[----:B------:R-:W-:Y:S02]  /*2000*/  FMUL.FTZ R73, R73, c[0x0][0x2ec] ;  /* 0x0000bb0049497a20 */ /* 0x000fe40000410000 */
[----:B------:R-:W-:Y:S02]  /*2010*/  FMUL.FTZ R74, R74, c[0x0][0x2ec] ;  /* 0x0000bb004a4a7a20 */ /* 0x000fe40000410000 */
[----:B------:R-:W-:Y:S01]  /*2020*/  MUFU.TANH R72, R72 ;  /* 0x0000004800487308 */ /* 0x000fe20000002400 */
[----:B-----5:R-:W-:-:S07]  /*2030*/  FMUL.FTZ R0, R80, c[0x0][0x2ec] ;  /* 0x0000bb0050007a20 */ /* 0x020fce0000410000 */
[----:B------:R5:W-:Y:S02]  /*2040*/  MUFU.TANH R96, R0 ;  /* 0x0000000000607308 */ /* 0x000be40000002400 */
[----:B------:R-:W-:Y:S06]  /*2050*/  HMMA.16816.F32.BF16 R64, R24, R54, R64 ;  /* 0x000000361840723c */ /* 0x000fec0000041840 */
[----:B------:R-:W-:Y:S01]  /*2060*/  MUFU.TANH R73, R73 ;  /* 0x0000004900497308 */ /* 0x000fe20000002400 */
[----:B-----5:R-:W-:Y:S01]  /*2070*/  FMUL.FTZ R0, R81, c[0x0][0x2ec] ;  /* 0x0000bb0051007a20 */ /* 0x020fe20000410000 */
[----:B-1----:R-:W-:Y:S06]  /*2080*/  HMMA.16816.F32.BF16 R52, R28, R36, R148 ;  /* 0x000000241c34723c */ /* 0x002fec0000041894 */
[----:B------:R-:W-:Y:S08]  /*2090*/  MUFU.TANH R74, R74 ;  /* 0x0000004a004a7308 */ /* 0x000ff00000002400 */
[----:B------:R1:W-:Y:S02]  /*20a0*/  MUFU.TANH R95, R0 ;  /* 0x00000000005f7308 */ /* 0x0003e40000002400 */
[----:B------:R-:W-:Y:S01]  /*20b0*/  HMMA.16816.F32.BF16 R64, R4, R62, R64 ;  /* 0x0000003e0440723c */ /* 0x000fe20000041840 */
[----:B-1----:R-:W-:-:S05]  /*20c0*/  FMUL.FTZ R0, R82, c[0x0][0x2ec] ;  /* 0x0000bb0052007a20 */ /* 0x002fca0000410000 */
[----:B------:R1:W5:Y:S02]  /*20d0*/  MUFU.TANH R93, R0 ;  /* 0x00000000005d7308 */ /* 0x0003640000002400 */
[----:B-1----:R-:W-:Y:S02]  /*20e0*/  FMUL.FTZ R0, R83, c[0x0][0x2ec] ;  /* 0x0000bb0053007a20 */ /* 0x002fe40000410000 */
[----:B------:R-:W-:Y:S01]  /*20f0*/  HMMA.16816.F32.BF16 R80, R12, R48, R44 ;  /* 0x000000300c50723c */ /* 0x000fe2000004182c */
[----:B------:R-:W1:Y:S03]  /*2100*/  LDSM.16.M88.4 R44, [R221+0x8c00] ;  /* 0x008c0000dd2c783b */ /* 0x000e660000000200 */
[----:B------:R2:W1:Y:S02]  /*2110*/  MUFU.TANH R100, R0 ;  /* 0x0000000000647308 */ /* 0x0004640000002400 */
[----:B--2---:R-:W-:-:S06]  /*2120*/  FMUL.FTZ R0, R76, c[0x0][0x2ec] ;  /* 0x0000bb004c007a20 */ /* 0x004fcc0000410000 */
[----:B------:R2:W-:Y:S02]  /*2130*/  MUFU.TANH R94, R0 ;  /* 0x00000000005e7308 */ /* 0x0005e40000002400 */
[----:B--2---:R-:W-:-:S06]  /*2140*/  FMUL.FTZ R0, R77, c[0x0][0x2ec] ;  /* 0x0000bb004d007a20 */ /* 0x004fcc0000410000 */
[----:B------:R2:W-:Y:S02]  /*2150*/  MUFU.TANH R107, R0 ;  /* 0x00000000006b7308 */ /* 0x0005e40000002400 */
[----:B--2---:R-:W-:-:S06]  /*2160*/  FMUL.FTZ R0, R78, c[0x0][0x2ec] ;  /* 0x0000bb004e007a20 */ /* 0x004fcc0000410000 */
[----:B------:R2:W-:Y:S02]  /*2170*/  MUFU.TANH R91, R0 ;  /* 0x00000000005b7308 */ /* 0x0005e40000002400 */
[----:B--2---:R-:W-:Y:S02]  /*2180*/  FMUL.FTZ R0, R79, c[0x0][0x2ec] ;  /* 0x0000bb004f007a20 */ /* 0x004fe40000410000 */
[----:B------:R-:W-:Y:S04]  /*2190*/  HMMA.16816.F32.BF16 R76, R16, R48, R68 ;  /* 0x00000030104c723c */ /* 0x000fe80000041844 */
[----:B------:R2:W-:Y:S04]  /*21a0*/  MUFU.TANH R92, R0 ;  /* 0x00000000005c7308 */ /* 0x0005e80000002400 */
[C---:B------:R-:W-:Y:S08]  /*21b0*/  HMMA.16816.F32.BF16 R68, R32.reuse, R36, R116 ;  /* 0x000000242044723c */ /* 0x040ff00000041874 */
[----:B------:R-:W-:Y:S01]  /*21c0*/  HMMA.16816.F32.BF16 R32, R32, R38, R124 ;  /* 0x000000262020723c */ /* 0x000fe2000004187c */
[----:B--2---:R-:W-:-:S04]  /*21d0*/  FMUL.FTZ R0, R84, c[0x0][0x2ec] ;  /* 0x0000bb0054007a20 */ /* 0x004fc80000410000 */
[----:B------:R2:W-:Y:S03]  /*21e0*/  MUFU.TANH R90, R0 ;  /* 0x00000000005a7308 */ /* 0x0005e60000002400 */
[----:B------:R-:W-:Y:S08]  /*21f0*/  HMMA.16816.F32.BF16 R36, R28, R38, R156 ;  /* 0x000000261c24723c */ /* 0x000ff0000004189c */
[----:B------:R-:W-:Y:S01]  /*2200*/  HMMA.16816.F32.BF16 R60, R24, R56, R68 ;  /* 0x00000038183c723c */ /* 0x000fe20000041844 */
[----:B--2---:R-:W-:-:S07]  /*2210*/  FMUL.FTZ R0, R85, c[0x0][0x2ec] ;  /* 0x0000bb0055007a20 */ /* 0x004fce0000410000 */
[----:B------:R-:W-:Y:S01]  /*2220*/  HMMA.16816.F32.BF16 R68, R16, R50, R64 ;  /* 0x000000321044723c */ /* 0x000fe20000041840 */
[----:B------:R2:W-:Y:S07]  /*2230*/  MUFU.TANH R89, R0 ;  /* 0x0000000000597308 */ /* 0x0005ee0000002400 */
[----:B------:R-:W-:Y:S01]  /*2240*/  HMMA.16816.F32.BF16 R64, R8, R56, R52 ;  /* 0x000000380840723c */ /* 0x000fe20000041834 */
[----:B------:R-:W3:Y:S01]  /*2250*/  LDSM.16.M88.4 R52, [R223+0x8c00] ;  /* 0x008c0000df34783b */ /* 0x000ee20000000200 */
[----:B------:R-:W-:-:S06]  /*2260*/  DEPBAR.LE SB0, 0x0 ;  /* 0x000080000000791a */ /* 0x000fcc0000000000 */
[----:B-1----:R-:W-:Y:S01]  /*2270*/  HMMA.16816.F32.BF16 R48, R4, R44, R60 ;  /* 0x0000002c0430723c */ /* 0x002fe2000004183c */
[----:B--2---:R-:W-:-:S04]  /*2280*/  FMUL.FTZ R0, R86, c[0x0][0x2ec] ;  /* 0x0000bb0056007a20 */ /* 0x004fc80000410000 */
[----:B------:R1:W2:Y:S03]  /*2290*/  MUFU.TANH R85, R0 ;  /* 0x0000000000557308 */ /* 0x0002a60000002400 */
[----:B------:R-:W-:Y:S01]  /*22a0*/  HMMA.16816.F32.BF16 R24, R24, R58, R32 ;  /* 0x0000003a1818723c */ /* 0x000fe20000041820 */
[----:B------:R-:W-:Y:S02]  /*22b0*/  FMUL.FTZ R70, R70, c[0x0][0x2ec] ;  /* 0x0000bb0046467a20 */ /* 0x000fe40000410000 */
[----:B------:R-:W-:-:S04]  /*22c0*/  FMUL.FTZ R71, R71, c[0x0][0x2ec] ;  /* 0x0000bb0047477a20 */ /* 0x000fc80000410000 */
[----:B------:R-:W-:Y:S01]  /*22d0*/  MUFU.TANH R70, R70 ;  /* 0x0000004600467308 */ /* 0x000fe20000002400 */
[----:B------:R-:W-:Y:S01]  /*22e0*/  HMMA.16816.F32.BF16 R28, R20, R44, R64 ;  /* 0x0000002c141c723c */ /* 0x000fe20000041840 */
[----:B-1----:R-:W-:-:S06]  /*22f0*/  FMUL.FTZ R0, R87, c[0x0][0x2ec] ;  /* 0x0000bb0057007a20 */ /* 0x002fcc0000410000 */
[----:B------:R-:W-:Y:S01]  /*2300*/  MUFU.TANH R71, R71 ;  /* 0x0000004700477308 */ /* 0x000fe20000002400 */
[----:B------:R-:W-:Y:S07]  /*2310*/  HMMA.16816.F32.BF16 R8, R8, R58, R36 ;  /* 0x0000003a0808723c */ /* 0x000fee0000041824 */
[----:B------:R1:W1:Y:S01]  /*2320*/  MUFU.TANH R86, R0 ;  /* 0x0000000000567308 */ /* 0x0002620000002400 */
[----:B------:R-:W-:Y:S08]  /*2330*/  HMMA.16816.F32.BF16 R24, R4, R46, R24 ;  /* 0x0000002e0418723c */ /* 0x000ff00000041818 */
[----:B---3--:R-:W-:Y:S01]  /*2340*/  HMMA.16816.F32.BF16 R48, R16, R52, R48 ;  /* 0x000000341030723c */ /* 0x008fe20000041830 */
[----:B-1----:R-:W-:-:S07]  /*2350*/  FMUL.FTZ R0, R76, c[0x0][0x2ec] ;  /* 0x0000bb004c007a20 */ /* 0x002fce0000410000 */
[----:B------:R-:W-:Y:S01]  /*2360*/  HMMA.16816.F32.BF16 R28, R12, R52, R28 ;  /* 0x000000340c1c723c */ /* 0x000fe2000004181c */
[----:B------:R1:W-:Y:S07]  /*2370*/  MUFU.TANH R88, R0 ;  /* 0x0000000000587308 */ /* 0x0003ee0000002400 */
[----:B------:R-:W-:Y:S08]  /*2380*/  HMMA.16816.F32.BF16 R20, R20, R46, R8 ;  /* 0x0000002e1414723c */ /* 0x000ff00000041808 */
[----:B------:R-:W-:Y:S01]  /*2390*/  FMUL.FTZ R4, R50, c[0x0][0x2ec] ;  /* 0x0000bb0032047a20 */ /* 0x000fe20000410000 */
[----:B------:R-:W-:Y:S01]  /*23a0*/  HMMA.16816.F32.BF16 R16, R16, R54, R24 ;  /* 0x000000361010723c */ /* 0x000fe20000041818 */
[----:B-1----:R-:W-:-:S02]  /*23b0*/  FMUL.FTZ R0, R77, c[0x0][0x2ec] ;  /* 0x0000bb004d007a20 */ /* 0x002fc40000410000 */
[----:B------:R-:W-:Y:S04]  /*23c0*/  MUFU.TANH R35, R4 ;  /* 0x0000000400237308 */ /* 0x000fe80000002400 */
[----:B------:R-:W-:-:S04]  /*23d0*/  FMUL.FTZ R6, R28, c[0x0][0x2ec] ;  /* 0x0000bb001c067a20 */ /* 0x000fc80000410000 */
[----:B------:R1:W-:Y:S04]  /*23e0*/  MUFU.TANH R87, R0 ;  /* 0x0000000000577308 */ /* 0x0003e80000002400 */
[----:B------:R-:W-:Y:S04]  /*23f0*/  HMMA.16816.F32.BF16 R12, R12, R54, R20 ;  /* 0x000000360c0c723c */ /* 0x000fe80000041814 */
[----:B------:R3:W-:Y:S01]  /*2400*/  MUFU.TANH R34, R6 ;  /* 0x0000000600227308 */ /* 0x0007e20000002400 */
[----:B-1----:R-:W-:-:S07]  /*2410*/  FMUL.FTZ R0, R78, c[0x0][0x2ec] ;  /* 0x0000bb004e007a20 */ /* 0x002fce0000410000 */
[----:B------:R1:W-:Y:S01]  /*2420*/  MUFU.TANH R84, R0 ;  /* 0x0000000000547308 */ /* 0x0003e20000002400 */
[----:B---3--:R-:W-:-:S07]  /*2430*/  FMUL.FTZ R6, R30, c[0x0][0x2ec] ;  /* 0x0000bb001e067a20 */ /* 0x008fce0000410000 */
[----:B------:R3:W-:Y:S04]  /*2440*/  MUFU.TANH R33, R6 ;  /* 0x0000000600217308 */ /* 0x0007e80000002400 */
[----:B------:R-:W-:Y:S02]  /*2450*/  FMUL.FTZ R14, R14, c[0x0][0x2ec] ;  /* 0x0000bb000e0e7a20 */ /* 0x000fe40000410000 */
[----:B------:R-:W-:Y:S02]  /*2460*/  FMUL.FTZ R12, R12, c[0x0][0x2ec] ;  /* 0x0000bb000c0c7a20 */ /* 0x000fe40000410000 */
[----:B-1----:R-:W-:Y:S02]  /*2470*/  FMUL.FTZ R0, R79, c[0x0][0x2ec] ;  /* 0x0000bb004f007a20 */ /* 0x002fe40000410000 */
[----:B------:R-:W-:Y:S01]  /*2480*/  MUFU.TANH R14, R14 ;  /* 0x0000000e000e7308 */ /* 0x000fe20000002400 */
[----:B---3--:R-:W-:-:S07]  /*2490*/  FMUL.FTZ R6, R29, c[0x0][0x2ec] ;  /* 0x0000bb001d067a20 */ /* 0x008fce0000410000 */
[----:B------:R1:W-:Y:S08]  /*24a0*/  MUFU.TANH R79, R0 ;  /* 0x00000000004f7308 */ /* 0x0003f00000002400 */
[----:B------:R-:W-:Y:S01]  /*24b0*/  MUFU.TANH R10, R6 ;  /* 0x00000006000a7308 */ /* 0x000fe20000002400 */
[----:B-1----:R-:W-:-:S07]  /*24c0*/  FMUL.FTZ R0, R80, c[0x0][0x2ec] ;  /* 0x0000bb0050007a20 */ /* 0x002fce0000410000 */
[----:B------:R-:W-:Y:S08]  /*24d0*/  MUFU.TANH R12, R12 ;  /* 0x0000000c000c7308 */ /* 0x000ff00000002400 */
[----:B------:R1:W-:Y:S02]  /*24e0*/  MUFU.TANH R78, R0 ;  /* 0x00000000004e7308 */ /* 0x0003e40000002400 */
[----:B-1----:R-:W-:-:S06]  /*24f0*/  FMUL.FTZ R0, R81, c[0x0][0x2ec] ;  /* 0x0000bb0051007a20 */ /* 0x002fcc0000410000 */
[----:B------:R1:W-:Y:S02]  /*2500*/  MUFU.TANH R77, R0 ;  /* 0x00000000004d7308 */ /* 0x0003e40000002400 */
[----:B-1----:R-:W-:-:S06]  /*2510*/  FMUL.FTZ R0, R82, c[0x0][0x2ec] ;  /* 0x0000bb0052007a20 */ /* 0x002fcc0000410000 */
[----:B------:R1:W-:Y:S02]  /*2520*/  MUFU.TANH R76, R0 ;  /* 0x00000000004c7308 */ /* 0x0003e40000002400 */
[----:B-1----:R-:W-:-:S06]  /*2530*/  FMUL.FTZ R0, R83, c[0x0][0x2ec] ;  /* 0x0000bb0053007a20 */ /* 0x002fcc0000410000 */
[----:B------:R1:W3:Y:S02]  /*2540*/  MUFU.TANH R57, R0 ;  /* 0x0000000000397308 */ /* 0x0002e40000002400 */
[----:B-1----:R-:W-:-:S06]  /*2550*/  FMUL.FTZ R0, R68, c[0x0][0x2ec] ;  /* 0x0000bb0044007a20 */ /* 0x002fcc0000410000 */
[----:B------:R1:W1:Y:S02]  /*2560*/  MUFU.TANH R60, R0 ;  /* 0x00000000003c7308 */ /* 0x0002640000002400 */
[----:B-1----:R-:W-:-:S06]  /*2570*/  FMUL.FTZ R0, R69, c[0x0][0x2ec] ;  /* 0x0000bb0045007a20 */ /* 0x002fcc0000410000 */
[----:B------:R1:W-:Y:S02]  /*2580*/  MUFU.TANH R56, R0 ;  /* 0x0000000000387308 */ /* 0x0003e40000002400 */
[----:B-1----:R-:W-:-:S06]  /*2590*/  FMUL.FTZ R0, R75, c[0x0][0x2ec] ;  /* 0x0000bb004b007a20 */ /* 0x002fcc0000410000 */
[----:B------:R1:W1:Y:S02]  /*25a0*/  MUFU.TANH R52, R0 ;  /* 0x0000000000347308 */ /* 0x0002640000002400 */
[----:B-1----:R-:W-:-:S06]  /*25b0*/  FMUL.FTZ R0, R48, c[0x0][0x2ec] ;  /* 0x0000bb0030007a20 */ /* 0x002fcc0000410000 */
[----:B------:R1:W1:Y:S02]  /*25c0*/  MUFU.TANH R37, R0 ;  /* 0x0000000000257308 */ /* 0x0002640000002400 */
[----:B-1----:R-:W-:Y:S02]  /*25d0*/  LOP3.LUT R0, R3, 0x6, RZ, 0xc0, !PT ;  /* 0x0000000603007812 */ /* 0x002fe400078ec0ff */
[----:B------:R-:W-:-:S03]  /*25e0*/  LOP3.LUT R3, R160, 0xffffffe0, RZ, 0xc0, !PT ;  /* 0xffffffe0a0037812 */ /* 0x000fc600078ec0ff */
[----:B------:R-:W-:Y:S02]  /*25f0*/  IMAD R0, R41, 0x40, R0 ;  /* 0x0000004029007824 */ /* 0x000fe400078e0200 */
[----:B------:R-:W-:Y:S01]  /*2600*/  IMAD.IADD R3, R155, 0x1, -R3 ;  /* 0x000000019b037824 */ /* 0x000fe200078e0a03 */
[----:B------:R-:W-:Y:S02]  /*2610*/  BAR.SYNC.DEFER_BLOCKING 0x0 ;  /* 0x0000000000007b1d */ /* 0x000fe40000010000 */
[C---:B------:R-:W-:Y:S02]  /*2620*/  ISETP.GE.AND P2, PT, R0.reuse, R40, PT ;  /* 0x000000280000720c */ /* 0x040fe40003f46270 */
[----:B------:R-:W-:Y:S02]  /*2630*/  IADD3 R5, R0, 0x1, RZ ;  /* 0x0000000100057810 */ /* 0x000fe40007ffe0ff */
[----:B------:R1:W-:Y:S01]  /*2640*/  STL [R1+0x50], R3 ;  /* 0x0000500301007387 */ /* 0x0003e20000100800 */
[----:B----4-:R-:W-:-:S02]  /*2650*/  FSEL R27, R103, -INF , !P2 ;  /* 0xff800000671b7808 */ /* 0x010fc40005000000 */
[----:B------:R-:W-:Y:S02]  /*2660*/  FSEL R24, R110, -INF , !P2 ;  /* 0xff8000006e187808 */ /* 0x000fe40005000000 */
[----:B------:R-:W-:Y:S02]  /*2670*/  FSEL R46, R111, -INF , !P2 ;  /* 0xff8000006f2e7808 */ /* 0x000fe40005000000 */
[----:B------:R-:W-:Y:S02]  /*2680*/  FSEL R32, R122, -INF , !P2 ;  /* 0xff8000007a207808 */ /* 0x000fe40005000000 */
[----:B------:R-:W-:Y:S02]  /*2690*/  IADD3 R4, R0, 0x8, RZ ;  /* 0x0000000800047810 */ /* 0x000fe40007ffe0ff */
[-C--:B------:R-:W-:Y:S02]  /*26a0*/  ISETP.GE.AND P0, PT, R5, R40.reuse, PT ;  /* 0x000000280500720c */ /* 0x080fe40003f06270 */
[----:B------:R-:W-:-:S02]  /*26b0*/  ISETP.GE.AND P1, PT, R4, R40, PT ;  /* 0x000000280400720c */ /* 0x000fc40003f26270 */
[----:B------:R-:W-:Y:S02]  /*26c0*/  FSEL R26, R104, -INF , !P0 ;  /* 0xff800000681a7808 */ /* 0x000fe40004000000 */
[----:B------:R-:W-:Y:S02]  /*26d0*/  FSEL R25, R109, -INF , !P0 ;  /* 0xff8000006d197808 */ /* 0x000fe40004000000 */
[----:B------:R-:W-:Y:S02]  /*26e0*/  FSEL R45, R120, -INF , !P0 ;  /* 0xff800000782d7808 */ /* 0x000fe40004000000 */
[----:B------:R-:W-:Y:S02]  /*26f0*/  FSEL R36, R121, -INF , !P0 ;  /* 0xff80000079247808 */ /* 0x000fe40004000000 */
[C---:B------:R-:W-:Y:S02]  /*2700*/  IADD3 R4, R0.reuse, 0x11, RZ ;  /* 0x0000001100047810 */ /* 0x040fe40007ffe0ff */
[----:B-1----:R-:W-:-:S02]  /*2710*/  IADD3 R3, R0, 0x9, RZ ;  /* 0x0000000900037810 */ /* 0x002fc40007ffe0ff */
[----:B------:R-:W-:Y:S02]  /*2720*/  FSEL R21, R42, -INF , !P1 ;  /* 0xff8000002a157808 */ /* 0x000fe40004800000 */
[-C--:B------:R-:W-:Y:S02]  /*2730*/  ISETP.GE.AND P6, PT, R3, R40.reuse, PT ;  /* 0x000000280300720c */ /* 0x080fe40003fc6270 */
[C---:B------:R-:W-:Y:S02]  /*2740*/  IADD3 R3, R0.reuse, 0x18, RZ ;  /* 0x0000001800037810 */ /* 0x040fe40007ffe0ff */
[----:B------:R-:W-:Y:S02]  /*2750*/  FSEL R20, R99, -INF , !P1 ;  /* 0xff80000063147808 */ /* 0x000fe40004800000 */
[----:B------:R-:W-:Y:S02]  /*2760*/  ISETP.GE.AND P3, PT, R3, R40, PT ;  /* 0x000000280300720c */ /* 0x000fe40003f66270 */
[----:B------:R-:W-:-:S02]  /*2770*/  IADD3 R3, R0, 0x19, RZ ;  /* 0x0000001900037810 */ /* 0x000fc40007ffe0ff */
[----:B------:R-:W-:Y:S02]  /*2780*/  FSEL R44, R101, -INF , !P1 ;  /* 0xff800000652c7808 */ /* 0x000fe40004800000 */
[-C--:B------:R-:W-:Y:S02]  /*2790*/  ISETP.GE.AND P2, PT, R3, R40.reuse, PT ;  /* 0x000000280300720c */ /* 0x080fe40003f46270 */
[----:B------:R-:W-:Y:S02]  /*27a0*/  IADD3 R3, R0, 0x20, RZ ;  /* 0x0000002000037810 */ /* 0x000fe40007ffe0ff */
[----:B------:R-:W-:Y:S02]  /*27b0*/  FSEL R42, R108, -INF , !P1 ;  /* 0xff8000006c2a7808 */ /* 0x000fe40004800000 */
[----:B------:R-:W-:Y:S02]  /*27c0*/  ISETP.GE.AND P0, PT, R3, R40, PT ;  /* 0x000000280300720c */ /* 0x000fe40003f06270 */
[----:B------:R-:W-:-:S02]  /*27d0*/  IADD3 R3, R0, 0x21, RZ ;  /* 0x0000002100037810 */ /* 0x000fc40007ffe0ff */
[-C--:B------:R-:W-:Y:S01]  /*27e0*/  ISETP.GE.AND P4, PT, R4, R40.reuse, PT ;  /* 0x000000280400720c */ /* 0x080fe20003f86270 */
[----:B------:R-:W-:Y:S01]  /*27f0*/  FMUL.FTZ R4, R49, c[0x0][0x2ec] ;  /* 0x0000bb0031047a20 */ /* 0x000fe20000410000 */
[----:B------:R-:W-:Y:S02]  /*2800*/  ISETP.GE.AND P1, PT, R3, R40, PT ;  /* 0x000000280300720c */ /* 0x000fe40003f26270 */
[C---:B------:R-:W-:Y:S01]  /*2810*/  IADD3 R5, R0.reuse, 0x10, RZ ;  /* 0x0000001000057810 */ /* 0x040fe20007ffe0ff */
[----:B------:R1:W-:Y:S01]  /*2820*/  MUFU.TANH R30, R4 ;  /* 0x00000004001e7308 */ /* 0x0003e20000002400 */
[----:B------:R-:W-:Y:S02]  /*2830*/  IADD3 R3, R0, 0x28, RZ ;  /* 0x0000002800037810 */ /* 0x000fe40007ffe0ff */
[----:B------:R-:W-:Y:S02]  /*2840*/  FSEL R28, R43, -INF , !P6 ;  /* 0xff8000002b1c7808 */ /* 0x000fe40007000000 */
[----:B------:R-:W-:-:S02]  /*2850*/  FSEL R11, R98, -INF , !P6 ;  /* 0xff800000620b7808 */ /* 0x000fc40007000000 */
[----:B------:R-:W-:Y:S02]  /*2860*/  FSEL R43, R102, -INF , !P6 ;  /* 0xff800000662b7808 */ /* 0x000fe40007000000 */
[----:B------:R-:W-:Y:S02]  /*2870*/  FSEL R41, R105, -INF , !P6 ;  /* 0xff80000069297808 */ /* 0x000fe40007000000 */
[-C--:B------:R-:W-:Y:S01]  /*2880*/  ISETP.GE.AND P5, PT, R5, R40.reuse, PT ;  /* 0x000000280500720c */ /* 0x080fe20003fa6270 */
[----:B------:R-:W-:Y:S01]  /*2890*/  FMUL.FTZ R5, R51, c[0x0][0x2ec] ;  /* 0x0000bb0033057a20 */ /* 0x000fe20000410000 */
[----:B------:R-:W-:Y:S02]  /*28a0*/  ISETP.GE.AND P6, PT, R3, R40, PT ;  /* 0x000000280300720c */ /* 0x000fe40003fc6270 */
[----:B------:R-:W-:Y:S01]  /*28b0*/  IADD3 R3, R0, 0x29, RZ ;  /* 0x0000002900037810 */ /* 0x000fe20007ffe0ff */
[----:B-1----:R-:W-:Y:S01]  /*28c0*/  FMUL.FTZ R4, R31, c[0x0][0x2ec] ;  /* 0x0000bb001f047a20 */ /* 0x002fe20000410000 */
[----:B-----5:R-:W-:Y:S01]  /*28d0*/  FSEL R51, R93, -INF , !P5 ;  /* 0xff8000005d337808 */ /* 0x020fe20006800000 */
[----:B------:R-:W-:Y:S01]  /*28e0*/  MUFU.TANH R29, R5 ;  /* 0x00000005001d7308 */ /* 0x000fe20000002400 */
[----:B------:R-:W-:-:S02]  /*28f0*/  FSEL R48, R96, -INF , !P5 ;  /* 0xff80000060307808 */ /* 0x000fc40006800000 */
[----:B------:R-:W-:Y:S02]  /*2900*/  FSEL R129, R129, -INF , !P5 ;  /* 0xff80000081817808 */ /* 0x000fe40006800000 */
[----:B------:R-:W-:Y:S02]  /*2910*/  FSEL R106, R106, -INF , !P5 ;  /* 0xff8000006a6a7808 */ /* 0x000fe40006800000 */
[----:B------:R-:W-:Y:S01]  /*2920*/  ISETP.GE.AND P5, PT, R3, R40, PT ;  /* 0x000000280300720c */ /* 0x000fe20003fa6270 */
[----:B------:R1:W4:Y:S01]  /*2930*/  MUFU.TANH R9, R4 ;  /* 0x0000000400097308 */ /* 0x0003220000002400 */
[----:B------:R-:W-:Y:S02]  /*2940*/  IADD3 R3, R0, 0x30, RZ ;  /* 0x0000003000037810 */ /* 0x000fe40007ffe0ff */
[----:B------:R-:W-:Y:S02]  /*2950*/  FSEL R100, R100, -INF , !P4 ;  /* 0xff80000064647808 */ /* 0x000fe40006000000 */
[----:B------:R-:W-:-:S02]  /*2960*/  FSEL R50, R95, -INF , !P4 ;  /* 0xff8000005f327808 */ /* 0x000fc40006000000 */
[----:B------:R-:W-:Y:S02]  /*2970*/  FSEL R128, R128, -INF , !P4 ;  /* 0xff80000080807808 */ /* 0x000fe40006000000 */
[----:B------:R-:W-:Y:S02]  /*2980*/  FSEL R124, R97, -INF , !P4 ;  /* 0xff800000617c7808 */ /* 0x000fe40006000000 */
[----:B------:R-:W-:Y:S02]  /*2990*/  ISETP.GE.AND P4, PT, R3, R40, PT ;  /* 0x000000280300720c */ /* 0x000fe40003f86270 */
[----:B------:R-:W-:Y:S02]  /*29a0*/  IADD3 R3, R0, 0x31, RZ ;  /* 0x0000003100037810 */ /* 0x000fe40007ffe0ff */
[----:B--2---:R-:W-:Y:S01]  /*29b0*/  FSEL R101, R85, -INF , !P3 ;  /* 0xff80000055657808 */ /* 0x004fe20005800000 */
[----:B-1----:R-:W-:Y:S01]  /*29c0*/  FMUL.FTZ R4, R16, c[0x0][0x2ec] ;  /* 0x0000bb0010047a20 */ /* 0x002fe20000410000 */
[----:B------:R-:W-:-:S02]  /*29d0*/  FSEL R47, R90, -INF , !P3 ;  /* 0xff8000005a2f7808 */ /* 0x000fc40005800000 */
[----:B------:R-:W-:Y:S01]  /*29e0*/  FSEL R127, R91, -INF , !P3 ;  /* 0xff8000005b7f7808 */ /* 0x000fe20005800000 */
[----:B------:R1:W-:Y:S01]  /*29f0*/  MUFU.TANH R8, R4 ;  /* 0x0000000400087308 */ /* 0x0003e20000002400 */
[----:B------:R-:W-:Y:S02]  /*2a00*/  FSEL R125, R94, -INF , !P3 ;  /* 0xff8000005e7d7808 */ /* 0x000fe40005800000 */
[----:B------:R-:W-:Y:S02]  /*2a10*/  ISETP.GE.AND P3, PT, R3, R40, PT ;  /* 0x000000280300720c */ /* 0x000fe40003f66270 */
[----:B------:R-:W-:Y:S02]  /*2a20*/  IADD3 R3, R0, 0x38, RZ ;  /* 0x0000003800037810 */ /* 0x000fe40007ffe0ff */
[----:B------:R-:W-:Y:S02]  /*2a30*/  FSEL R105, R86, -INF , !P2 ;  /* 0xff80000056697808 */ /* 0x000fe40005000000 */
[----:B------:R-:W-:-:S02]  /*2a40*/  FSEL R49, R89, -INF , !P2 ;  /* 0xff80000059317808 */ /* 0x000fc40005000000 */
[----:B------:R-:W-:Y:S02]  /*2a50*/  FSEL R126, R92, -INF , !P2 ;  /* 0xff8000005c7e7808 */ /* 0x000fe40005000000 */
[----:B------:R-:W-:Y:S02]  /*2a60*/  FSEL R107, R107, -INF , !P2 ;  /* 0xff8000006b6b7808 */ /* 0x000fe40005000000 */
[----:B------:R-:W-:Y:S01]  /*2a70*/  ISETP.GE.AND P2, PT, R3, R40, PT ;  /* 0x000000280300720c */ /* 0x000fe20003f46270 */
[----:B-1----:R-:W-:Y:S01]  /*2a80*/  FMUL.FTZ R4, R18, c[0x0][0x2ec] ;  /* 0x0000bb0012047a20 */ /* 0x002fe20000410000 */
[----:B------:R-:W-:Y:S01]  /*2a90*/  IADD3 R0, R0, 0x39, RZ ;  /* 0x0000003900007810 */ /* 0x000fe20007ffe0ff */
[----:B------:R-:W-:Y:S01]  /*2aa0*/  IMAD R3, R154, 0x20, R152 ;  /* 0x000000209a037824 */ /* 0x000fe200078e0298 */
[----:B---3--:R-:W-:Y:S01]  /*2ab0*/  FSEL R176, R57, -INF , !P1 ;  /* 0xff80000039b07808 */ /* 0x008fe20004800000 */
[----:B------:R1:W2:Y:S01]  /*2ac0*/  MUFU.TANH R7, R4 ;  /* 0x0000000400077308 */ /* 0x0002a20000002400 */
[----:B------:R-:W-:-:S02]  /*2ad0*/  FSEL R166, R77, -INF , !P1 ;  /* 0xff8000004da67808 */ /* 0x000fc40004800000 */
[----:B------:R-:W-:Y:S02]  /*2ae0*/  FSEL R190, R79, -INF , !P1 ;  /* 0xff8000004fbe7808 */ /* 0x000fe40004800000 */
[----:B------:R-:W-:Y:S02]  /*2af0*/  FSEL R180, R87, -INF , !P1 ;  /* 0xff80000057b47808 */ /* 0x000fe40004800000 */
[----:B------:R-:W-:Y:S01]  /*2b00*/  ISETP.GE.AND P1, PT, R0, R40, PT ;  /* 0x000000280000720c */ /* 0x000fe20003f26270 */
[----:B------:R-:W-:Y:S01]  /*2b10*/  IMAD.IADD R0, R153, 0x1, R3 ;  /* 0x0000000199007824 */ /* 0x000fe200078e0203 */
[----:B------:R-:W-:Y:S01]  /*2b20*/  FSEL R167, R76, -INF , !P0 ;  /* 0xff8000004ca77808 */ /* 0x000fe20004000000 */
[----:B------:R-:W-:Y:S01]  /*2b30*/  FMUL.FTZ R3, R15, c[0x0][0x2ec] ;  /* 0x0000bb000f037a20 */ /* 0x000fe20000410000 */
[----:B------:R-:W-:Y:S02]  /*2b40*/  FSEL R165, R78, -INF , !P0 ;  /* 0xff8000004ea57808 */ /* 0x000fe40004000000 */
[----:B------:R-:W-:-:S02]  /*2b50*/  FSEL R188, R84, -INF , !P0 ;  /* 0xff80000054bc7808 */ /* 0x000fc40004000000 */
[----:B------:R-:W-:Y:S01]  /*2b60*/  FSEL R179, R88, -INF , !P0 ;  /* 0xff80000058b37808 */ /* 0x000fe20004000000 */
[----:B-1----:R-:W-:Y:S01]  /*2b70*/  FMUL.FTZ R4, R17, c[0x0][0x2ec] ;  /* 0x0000bb0011047a20 */ /* 0x002fe20000410000 */
[----:B------:R-:W1:Y:S01]  /*2b80*/  MUFU.TANH R3, R3 ;  /* 0x0000000300037308 */ /* 0x000e620000002400 */
[----:B------:R-:W-:Y:S02]  /*2b90*/  ISETP.GE.AND P0, PT, R40, 0x41, PT ;  /* 0x000000412800780c */ /* 0x000fe40003f06270 */
[----:B------:R-:W-:Y:S02]  /*2ba0*/  FSEL R195, R14, -INF , !P2 ;  /* 0xff8000000ec37808 */ /* 0x000fe40005000000 */
[----:B------:R-:W-:Y:S02]  /*2bb0*/  FSEL R177, R74, -INF , !P6 ;  /* 0xff8000004ab17808 */ /* 0x000fe40007000000 */
[----:B------:R-:W-:Y:S01]  /*2bc0*/  FSEL R15, R72, -INF , !P6 ;  /* 0xff800000480f7808 */ /* 0x000fe20007000000 */
[----:B------:R3:W-:Y:S01]  /*2bd0*/  MUFU.TANH R6, R4 ;  /* 0x0000000400067308 */ /* 0x0007e20000002400 */
[----:B------:R-:W-:-:S02]  /*2be0*/  FSEL R183, R70, -INF , !P6 ;  /* 0xff80000046b77808 */ /* 0x000fc40007000000 */
[----:B------:R-:W-:Y:S02]  /*2bf0*/  FSEL R181, R60, -INF , !P6 ;  /* 0xff8000003cb57808 */ /* 0x000fe40007000000 */
[----:B------:R-:W-:Y:S02]  /*2c00*/  FSEL R178, R52, -INF , !P5 ;  /* 0xff80000034b27808 */ /* 0x000fe40006800000 */
[----:B------:R-:W-:Y:S02]  /*2c10*/  FSEL R164, R73, -INF , !P5 ;  /* 0xff80000049a47808 */ /* 0x000fe40006800000 */
[----:B------:R-:W-:Y:S02]  /*2c20*/  FSEL R189, R71, -INF , !P5 ;  /* 0xff80000047bd7808 */ /* 0x000fe40006800000 */
[----:B------:R-:W-:Y:S02]  /*2c30*/  FSEL R182, R56, -INF , !P5 ;  /* 0xff80000038b67808 */ /* 0x000fe40006800000 */
[----:B------:R-:W-:-:S02]  /*2c40*/  FSEL R194, R33, -INF , !P4 ;  /* 0xff80000021c27808 */ /* 0x000fc40006000000 */
[----:B------:R-:W-:Y:S01]  /*2c50*/  FSEL R191, R34, -INF , !P4 ;  /* 0xff80000022bf7808 */ /* 0x000fe20006000000 */
[----:B---3--:R-:W-:Y:S01]  /*2c60*/  FMUL.FTZ R4, R19, c[0x0][0x2ec] ;  /* 0x0000bb0013047a20 */ /* 0x008fe20000410000 */
[----:B------:R-:W-:Y:S02]  /*2c70*/  FSEL R202, R35, -INF , !P4 ;  /* 0xff80000023ca7808 */ /* 0x000fe40006000000 */
[----:B------:R-:W-:Y:S01]  /*2c80*/  FSEL R199, R37, -INF , !P4 ;  /* 0xff80000025c77808 */ /* 0x000fe20006000000 */
[----:B------:R3:W5:Y:S01]  /*2c90*/  MUFU.TANH R5, R4 ;  /* 0x0000000400057308 */ /* 0x0007620000002400 */
[----:B----4-:R-:W-:Y:S02]  /*2ca0*/  FSEL R196, R9, -INF , !P3 ;  /* 0xff80000009c47808 */ /* 0x010fe40005800000 */
[----:B------:R-:W-:Y:S02]  /*2cb0*/  FSEL R192, R10, -INF , !P3 ;  /* 0xff8000000ac07808 */ /* 0x000fe40005800000 */
[----:B------:R-:W-:-:S02]  /*2cc0*/  FSEL R203, R29, -INF , !P3 ;  /* 0xff8000001dcb7808 */ /* 0x000fc40005800000 */
[----:B------:R-:W-:Y:S02]  /*2cd0*/  FSEL R198, R30, -INF , !P3 ;  /* 0xff8000001ec67808 */ /* 0x000fe40005800000 */
[----:B------:R-:W-:Y:S02]  /*2ce0*/  FSEL R14, R12, -INF , !P2 ;  /* 0xff8000000c0e7808 */ /* 0x000fe40005000000 */
[----:B--2---:R-:W-:Y:S02]  /*2cf0*/  FSEL R204, R7, -INF , !P2 ;  /* 0xff80000007cc7808 */ /* 0x004fe40005000000 */
[----:B------:R-:W-:Y:S02]  /*2d00*/  FSEL R200, R8, -INF , !P2 ;  /* 0xff80000008c87808 */ /* 0x000fe40005000000 */
[----:B-1----:R-:W-:Y:S01]  /*2d10*/  FSEL R197, R3, -INF , !P1 ;  /* 0xff80000003c57808 */ /* 0x002fe20004800000 */
[----:B---3--:R-:W-:Y:S01]  /*2d20*/  FMUL.FTZ R4, R13, c[0x0][0x2ec] ;  /* 0x0000bb000d047a20 */ /* 0x008fe20000410000 */
[----:B-----5:R-:W-:-:S02]  /*2d30*/  FSEL R205, R5, -INF , !P1 ;  /* 0xff80000005cd7808 */ /* 0x020fc40004800000 */
[----:B------:R-:W-:-:S03]  /*2d40*/  FSEL R201, R6, -INF , !P1 ;  /* 0xff80000006c97808 */ /* 0x000fc60004800000 */
[----:B------:R-:W1:Y:S02]  /*2d50*/  MUFU.TANH R4, R4 ;  /* 0x0000000400047308 */ /* 0x000e640000002400 */
[----:B-1----:R-:W-:Y:S01]  /*2d60*/  FSEL R193, R4, -INF , !P1 ;  /* 0xff80000004c17808 */ /* 0x002fe20004800000 */
        /* <DEDUP_REMOVED lines=21> */
.L_x_291:
[----:B------:R-:W-:Y:S02]  /*2ec0*/  FMNMX.FTZ R3, R24, R25, !PT ;  /* 0x0000001918037209 */ /* 0x000fe40007810000 */
[----:B-1----:R-:W-:-:S02]  /*2ed0*/  FMNMX.FTZ R5, R32, R36, !PT ;  /* 0x0000002420057209 */ /* 0x002fc40007810000 */
[----:B------:R-:W-:Y:S02]  /*2ee0*/  FMNMX.FTZ R3, R20, R3, !PT ;  /* 0x0000000314037209 */ /* 0x000fe40007810000 */
[----:B------:R-:W-:Y:S02]  /*2ef0*/  FMNMX.FTZ R5, R42, R5, !PT ;  /* 0x000000052a057209 */ /* 0x000fe40007810000 */
[----:B------:R-:W-:Y:S02]  /*2f00*/  FMNMX.FTZ R3, R11, R3, !PT ;  /* 0x000000030b037209 */ /* 0x000fe40007810000 */
[----:B------:R-:W-:Y:S02]  /*2f10*/  SHF.L.U32 R220, R0, 0x1, RZ ;  /* 0x0000000100dc7819 */ /* 0x000fe400000006ff */
[----:B------:R-:W-:Y:S02]  /*2f20*/  FMNMX.FTZ R3, R48, R3, !PT ;  /* 0x0000000330037209 */ /* 0x000fe40007810000 */
[----:B------:R-:W-:-:S02]  /*2f30*/  LEA R222, R2, R220, 0x1 ;  /* 0x000000dc02de7211 */ /* 0x000fc400078e08ff */
[----:B------:R-:W-:-:S03]  /*2f40*/  FMNMX.FTZ R3, R50, R3, !PT ;  /* 0x0000000332037209 */ /* 0x000fc60007810000 */
[----:B------:R-:W-:Y:S01]  /*2f50*/  LDSM.16.MT88.4 R16, [R222+0x9000] ;  /* 0x00900000de10783b */ /* 0x000fe20000004200 */
        /* <DEDUP_REMOVED lines=35> */
[----:B-1----:R-:W-:Y:S01]  /*3190*/  FMNMX.FTZ R102, R102, R6, !PT ;  /* 0x0000000666667209 */ /* 0x002fe20007810000 */
        /* <DEDUP_REMOVED lines=15> */
[----:B------:R-:W-:Y:S01]  /*3290*/  FMNMX.FTZ R3, R190, R3, !PT ;  /* 0x00000003be037209 */ /* 0x000fe20007810000 */
[----:B------:R-:W1:Y:S01]  /*32a0*/  SHFL.BFLY PT, R5, R6, 0x2, 0x1f ;  /* 0x0c401f0006057f89 */ /* 0x000e6200000e0000 */
[----:B--2---:R-:W-:Y:S02]  /*32b0*/  FMNMX.FTZ R102, R102, R8, !PT ;  /* 0x0000000866667209 */ /* 0x004fe40007810000 */
        /* <DEDUP_REMOVED lines=25> */
[----:B------:R-:W-:Y:S01]  /*3450*/  LDSM.16.MT88.4 R28, [R222+0xa000] ;  /* 0x00a00000de1c783b */ /* 0x000fe20000004200 */
[----:B------:R4:W-:Y:S01]  /*3460*/  MUFU.EX2 R250, R0 ;  /* 0x0000000000fa7308 */ /* 0x0009e20000000800 */
[----:B--2---:R-:W-:Y:S01]  /*3470*/  FMNMX.FTZ R4, R4, R7, !PT ;  /* 0x0000000704047209 */ /* 0x004fe20007810000 */
[----:B-1----:R-:W-:-:S06]  /*3480*/  FFMA.FTZ R5, R11, c[0x0][0x23c], -R13 ;  /* 0x00008f000b057a23 */ /* 0x002fcc000001080d */
[----:B------:R-:W-:Y:S01]  /*3490*/  MUFU.EX2 R251, R2 ;  /* 0x0000000200fb7308 */ /* 0x000fe20000000800 */
[----:B---3--:R-:W-:-:S04]  /*34a0*/  FMNMX.FTZ R104, R6, R8, !PT ;  /* 0x0000000806687209 */ /* 0x008fc80007810000 */
[----:B------:R-:W-:Y:S01]  /*34b0*/  FSETP.NEU.FTZ.AND P1, PT, R104, -INF , PT ;  /* 0xff8000006800780b */ /* 0x000fe20003f3d000 */
[--C-:B----4-:R-:W-:Y:S02]  /*34c0*/  FFMA.FTZ R0, R21, c[0x0][0x23c], -R12.reuse ;  /* 0x00008f0015007a23 */ /* 0x110fe4000001080c */
[----:B------:R1:W2:Y:S01]  /*34d0*/  MUFU.EX2 R130, R5 ;  /* 0x0000000500827308 */ /* 0x0002a20000000800 */
[----:B------:R-:W-:Y:S07]  /*34e0*/  LDSM.16.MT88.4 R20, [R220+0xa000] ;  /* 0x00a00000dc14783b */ /* 0x000fee0000004200 */
[----:B------:R3:W4:Y:S01]  /*34f0*/  MUFU.EX2 R249, R0 ;  /* 0x0000000000f97308 */ /* 0x0007220000000800 */
[----:B-1----:R-:W-:Y:S01]  /*3500*/  FFMA.FTZ R5, R27, c[0x0][0x23c], -R12 ;  /* 0x00008f001b057a23 */ /* 0x002fe2000001080c */
[----:B--2---:R-:W-:Y:S01]  /*3510*/  F2FP.BF16.PACK_AB R6, R130, R131 ;  /* 0x000000838206723e */ /* 0x004fe200000010ff */
[----:B------:R-:W-:Y:S05]  /*3520*/  LDSM.16.MT88.4 R24, [R220+0x9000] ;  /* 0x00900000dc18783b */ /* 0x000fea0000004200 */
[----:B------:R1:W2:Y:S01]  /*3530*/  MUFU.EX2 R252, R5 ;  /* 0x0000000500fc7308 */ /* 0x0002a20000000800 */
[----:B---3--:R-:W-:Y:S01]  /*3540*/  FMUL.FTZ R0, R104, c[0x0][0x23c] ;  /* 0x00008f0068007a20 */ /* 0x008fe20000410000 */
[----:B----4-:R-:W-:-:S04]  /*3550*/  F2FP.BF16.PACK_AB R7, R251, R249 ;  /* 0x000000f9fb07723e */ /* 0x010fc800000010ff */
[----:B------:R-:W-:-:S05]  /*3560*/  FSEL R0, R0, RZ, P1 ;  /* 0x000000ff00007208 */ /* 0x000fca0000800000 */
[--C-:B------:R-:W-:Y:S01]  /*3570*/  FFMA.FTZ R2, R32, c[0x0][0x23c], -R0.reuse ;  /* 0x00008f0020027a23 */ /* 0x100fe20000010800 */
[----:B-1----:R-:W1:Y:S01]  /*3580*/  SHFL.BFLY PT, R5, R4, 0x1, 0x1f ;  /* 0x0c201f0004057f89 */ /* 0x002e6200000e0000 */
[--C-:B------:R-:W-:Y:S02]  /*3590*/  FFMA.FTZ R8, R42, c[0x0][0x23c], -R0.reuse ;  /* 0x00008f002a087a23 */ /* 0x100fe40000010800 */
[----:B------:R3:W-:Y:S01]  /*35a0*/  MUFU.EX2 R246, R2 ;  /* 0x0000000200f67308 */ /* 0x0007e20000000800 */
[----:B------:R-:W4:Y:S07]  /*35b0*/  LDSM.16.MT88.4 R32, [R220+0xb000] ;  /* 0x00b00000dc20783b */ /* 0x000f2e0000004200 */
[----:B------:R5:W-:Y:S01]  /*35c0*/  MUFU.EX2 R247, R8 ;  /* 0x0000000800f77308 */ /* 0x000be20000000800 */
[----:B---3--:R-:W-:-:S02]  /*35d0*/  FFMA.FTZ R2, R36, c[0x0][0x23c], -R0 ;  /* 0x00008f0024027a23 */ /* 0x008fc40000010800 */
[----:B------:R-:W3:Y:S05]  /*35e0*/  LDSM.16.MT88.4 R36, [R222+0xb000] ;  /* 0x00b00000de24783b */ /* 0x000eea0000004200 */
[----:B------:R4:W-:Y:S01]  /*35f0*/  MUFU.EX2 R241, R2 ;  /* 0x0000000200f17308 */ /* 0x0009e20000000800 */
[----:B-1----:R-:W-:Y:S01]  /*3600*/  FMNMX.FTZ R103, R4, R5, !PT ;  /* 0x0000000504677209 */ /* 0x002fe20007810000 */
[----:B-----5:R-:W-:Y:S01]  /*3610*/  FFMA.FTZ R8, R41, c[0x0][0x23c], -R0 ;  /* 0x00008f0029087a23 */ /* 0x020fe20000010800 */
[----:B------:R-:W-:Y:S02]  /*3620*/  F2FP.BF16.PACK_AB R4, R137, R136 ;  /* 0x000000888904723e */ /* 0x000fe400000010ff */
[----:B------:R-:W-:-:S03]  /*3630*/  FSETP.NEU.FTZ.AND P1, PT, R103, -INF , PT ;  /* 0xff8000006700780b */ /* 0x000fc60003f3d000 */
[----:B------:R-:W1:Y:S01]  /*3640*/  MUFU.EX2 R248, R8 ;  /* 0x0000000800f87308 */ /* 0x000e620000000800 */
[----:B--2---:R-:W-:Y:S01]  /*3650*/  F2FP.BF16.PACK_AB R5, R250, R252 ;  /* 0x000000fcfa05723e */ /* 0x004fe200000010ff */
[----:B----4-:R-:W-:-:S06]  /*3660*/  FMUL.FTZ R2, R103, c[0x0][0x23c] ;  /* 0x00008f0067027a20 */ /* 0x010fcc0000410000 */
        /* <DEDUP_REMOVED lines=11> */
[C---:B---3--:R-:W-:Y:S08]  /*3720*/  HMMA.16816.F32.BF16 R92, R4.reuse, R36, RZ ;  /* 0x00000024045c723c */ /* 0x048ff000000418ff */
[----:B------:R-:W-:Y:S01]  /*3730*/  HMMA.16816.F32.BF16 R88, R4, R26, RZ ;  /* 0x0000001a0458723c */ /* 0x000fe200000418ff */
[----:B-1----:R-:W-:Y:S01]  /*3740*/  FFMA.FTZ R8, R44, c[0x0][0x23c], -R2 ;  /* 0x00008f002c087a23 */ /* 0x002fe20000010802 */
[----:B--2---:R-:W-:-:S03]  /*3750*/  F2FP.BF16.PACK_AB R9, R237, R238 ;  /* 0x000000eeed09723e */ /* 0x004fc600000010ff */
[----:B------:R1:W-:Y:S03]  /*3760*/  MUFU.EX2 R240, R8 ;  /* 0x0000000800f07308 */ /* 0x0003e60000000800 */
[C---:B------:R-:W-:Y:S08]  /*3770*/  HMMA.16816.F32.BF16 R84, R4.reuse, R18, RZ ;  /* 0x000000120454723c */ /* 0x040ff000000418ff */
[----:B------:R-:W-:Y:S01]  /*3780*/  HMMA.16816.F32.BF16 R80, R4, R22, RZ ;  /* 0x000000160450723c */ /* 0x000fe200000418ff */
[----:B-1----:R-:W-:-:S02]  /*3790*/  FFMA.FTZ R8, R43, c[0x0][0x23c], -R2 ;  /* 0x00008f002b087a23 */ /* 0x002fc40000010802 */
[----:B------:R-:W-:Y:S05]  /*37a0*/  LDSM.16.MT88.4 R40, [R222+0xb400] ;  /* 0x00b40000de28783b */ /* 0x000fea0000004200 */
        /* <DEDUP_REMOVED lines=20> */
[----:B------:R-:W3:Y:S06]  /*38f0*/  LDSM.16.MT88.4 R20, [R222+0x9400] ;  /* 0x00940000de14783b */ /* 0x000eec0000004200 */
[C---:B------:R-:W-:Y:S08]  /*3900*/  HMMA.16816.F32.BF16 R52, R8.reuse, R28, RZ ;  /* 0x0000001c0834723c */ /* 0x040ff000000418ff */
[C---:B------:R-:W-:Y:S01]  /*3910*/  HMMA.16816.F32.BF16 R148, R8.reuse, R30, RZ ;  /* 0x0000001e0894723c */ /* 0x040fe200000418ff */
[----:B-1----:R-:W-:Y:S01]  /*3920*/  FFMA.FTZ R4, R49, c[0x0][0x23c], -R13 ;  /* 0x00008f0031047a23 */ /* 0x002fe2000001080d */
[----:B------:R-:W1:Y:S03]  /*3930*/  LDSM.16.MT88.4 R28, [R222+0xa400] ;  /* 0x00a40000de1c783b */ /* 0x000e660000004200 */
[----:B------:R4:W5:Y:S03]  /*3940*/  MUFU.EX2 R242, R4 ;  /* 0x0000000400f27308 */ /* 0x0009660000000800 */
[C---:B------:R-:W-:Y:S08]  /*3950*/  HMMA.16816.F32.BF16 R152, R8.reuse, R34, RZ ;  /* 0x000000220898723c */ /* 0x040ff000000418ff */
[----:B------:R-:W-:Y:S01]  /*3960*/  HMMA.16816.F32.BF16 R44, R8, R36, RZ ;  /* 0x00000024082c723c */ /* 0x000fe200000418ff */
[----:B----4-:R-:W-:Y:S01]  /*3970*/  FFMA.FTZ R4, R51, c[0x0][0x23c], -R12 ;  /* 0x00008f0033047a23 */ /* 0x010fe2000001080c */
[----:B-----5:R-:W-:-:S06]  /*3980*/  F2FP.BF16.PACK_AB R6, R242, R243 ;  /* 0x000000f3f206723e */ /* 0x020fcc00000010ff */
[C---:B------:R-:W-:Y:S01]  /*3990*/  HMMA.16816.F32.BF16 R48, R8.reuse, R32, RZ ;  /* 0x000000200830723c */ /* 0x040fe200000418ff */
[----:B------:R-:W4:Y:S01]  /*39a0*/  LDSM.16.MT88.4 R32, [R220+0xb400] ;  /* 0x00b40000dc20783b */ /* 0x000f220000004200 */
[----:B------:R5:W-:Y:S06]  /*39b0*/  MUFU.EX2 R233, R4 ;  /* 0x0000000400e97308 */ /* 0x000bec0000000800 */
[----:B------:R-:W-:Y:S01]  /*39c0*/  HMMA.16816.F32.BF16 R156, R8, R38, RZ ;  /* 0x00000026089c723c */ /* 0x000fe200000418ff */
[----:B------:R-:W-:Y:S06]  /*39d0*/  LDSM.16.MT88.4 R36, [R222+0xb800] ;  /* 0x00b80000de24783b */ /* 0x000fec0000004200 */
[----:B------:R-:W-:-:S02]  /*39e0*/  FFMA.FTZ R8, R125, c[0x0][0x23c], -R0 ;  /* 0x00008f007d087a23 */ /* 0x000fc40000010800 */
[----:B-----5:R-:W-:Y:S02]  /*39f0*/  FFMA.FTZ R4, R100, c[0x0][0x23c], -R12 ;  /* 0x00008f0064047a23 */ /* 0x020fe4000001080c */
[----:B------:R5:W-:Y:S01]  /*3a00*/  MUFU.EX2 R230, R8 ;  /* 0x0000000800e67308 */ /* 0x000be20000000800 */
[----:B------:R-:W-:-:S07]  /*3a10*/  MOV R100, R136 ;  /* 0x0000008800647202 */ /* 0x000fce0000000f00 */
[----:B------:R1:W1:Y:S01]  /*3a20*/  MUFU.EX2 R236, R4 ;  /* 0x0000000400ec7308 */ /* 0x0002620000000800 */
[----:B-----5:R-:W-:-:S07]  /*3a30*/  FFMA.FTZ R8, R107, c[0x0][0x23c], -R0 ;  /* 0x00008f006b087a23 */ /* 0x020fce0000010800 */
[----:B------:R5:W-:Y:S01]  /*3a40*/  MUFU.EX2 R229, R8 ;  /* 0x0000000800e57308 */ /* 0x000be20000000800 */
[----:B-1----:R-:W-:Y:S01]  /*3a50*/  FFMA.FTZ R4, R101, c[0x0][0x23c], -R12 ;  /* 0x00008f0065047a23 */ /* 0x002fe2000001080c */
[----:B------:R-:W-:Y:S02]  /*3a60*/  F2FP.BF16.PACK_AB R5, R236, R233 ;  /* 0x000000e9ec05723e */ /* 0x000fe400000010ff */
[----:B------:R-:W-:-:S04]  /*3a70*/  MOV R101, R131 ;  /* 0x0000008300657202 */ /* 0x000fc80000000f00 */
[----:B------:R1:W-:Y:S01]  /*3a80*/  MUFU.EX2 R235, R4 ;  /* 0x0000000400eb7308 */ /* 0x0003e20000000800 */
[----:B-----5:R-:W-:-:S07]  /*3a90*/  FFMA.FTZ R8, R129, c[0x0][0x23c], -R2 ;  /* 0x00008f0081087a23 */ /* 0x020fce0000010802 */
[----:B------:R5:W-:Y:S01]  /*3aa0*/  MUFU.EX2 R219, R8 ;  /* 0x0000000800db7308 */ /* 0x000be20000000800 */
[----:B-1----:R-:W-:Y:S01]  /*3ab0*/  FFMA.FTZ R4, R105, c[0x0][0x23c], -R12 ;  /* 0x00008f0069047a23 */ /* 0x002fe2000001080c */
[----:B------:R-:W-:-:S06]  /*3ac0*/  MOV R105, R130 ;  /* 0x0000008200697202 */ /* 0x000fcc0000000f00 */
[----:B------:R1:W1:Y:S01]  /*3ad0*/  MUFU.EX2 R234, R4 ;  /* 0x0000000400ea7308 */ /* 0x0002620000000800 */
[----:B-----5:R-:W-:-:S07]  /*3ae0*/  FFMA.FTZ R8, R128, c[0x0][0x23c], -R2 ;  /* 0x00008f0080087a23 */ /* 0x020fce0000010802 */
[----:B------:R5:W-:Y:S01]  /*3af0*/  MUFU.EX2 R228, R8 ;  /* 0x0000000800e47308 */ /* 0x000be20000000800 */
[----:B-1----:R-:W-:Y:S01]  /*3b00*/  FFMA.FTZ R4, R106, c[0x0][0x23c], -R0 ;  /* 0x00008f006a047a23 */ /* 0x002fe20000010800 */
[----:B------:R-:W-:-:S06]  /*3b10*/  F2FP.BF16.PACK_AB R7, R234, R235 ;  /* 0x000000ebea07723e */ /* 0x000fcc00000010ff */
[----:B------:R1:W-:Y:S01]  /*3b20*/  MUFU.EX2 R232, R4 ;  /* 0x0000000400e87308 */ /* 0x0003e20000000800 */
[----:B-----5:R-:W-:-:S07]  /*3b30*/  FFMA.FTZ R8, R127, c[0x0][0x23c], -R2 ;  /* 0x00008f007f087a23 */ /* 0x020fce0000010802 */
[----:B------:R5:W-:Y:S01]  /*3b40*/  MUFU.EX2 R218, R8 ;  /* 0x0000000800da7308 */ /* 0x000be20000000800 */
[----:B-1----:R-:W-:Y:S01]  /*3b50*/  FFMA.FTZ R4, R124, c[0x0][0x23c], -R0 ;  /* 0x00008f007c047a23 */ /* 0x002fe20000010800 */
[----:B------:R-:W-:-:S06]  /*3b60*/  MOV R124, R137 ;  /* 0x00000089007c7202 */ /* 0x000fcc0000000f00 */
[----:B------:R1:W1:Y:S01]  /*3b70*/  MUFU.EX2 R231, R4 ;  /* 0x0000000400e77308 */ /* 0x0002620000000800 */
[----:B-----5:R-:W-:-:S07]  /*3b80*/  FFMA.FTZ R8, R126, c[0x0][0x23c], -R2 ;  /* 0x00008f007e087a23 */ /* 0x020fce0000010802 */
[----:B------:R5:W3:Y:S01]  /*3b90*/  MUFU.EX2 R217, R8 ;  /* 0x0000000800d97308 */ /* 0x000ae20000000800 */
[----:B-1----:R-:W-:-:S07]  /*3ba0*/  F2FP.BF16.PACK_AB R4, R244, R239 ;  /* 0x000000eff404723e */ /* 0x002fce00000010ff */
[----:B--2---:R-:W-:Y:S01]  /*3bb0*/  HMMA.16816.F32.BF16 R172, R4, R24, R120 ;  /* 0x0000001804ac723c */ /* 0x004fe20000041878 */
[----:B-----5:R-:W-:-:S07]  /*3bc0*/  FFMA.FTZ R8, R165, c[0x0][0x23c], -R13 ;  /* 0x00008f00a5087a23 */ /* 0x020fce000001080d */
[C---:B---3--:R-:W-:Y:S01]  /*3bd0*/  HMMA.16816.F32.BF16 R168, R4.reuse, R20, R116 ;  /* 0x0000001404a8723c */ /* 0x048fe20000041874 */
[----:B------:R1:W-:Y:S07]  /*3be0*/  MUFU.EX2 R216, R8 ;  /* 0x0000000800d87308 */ /* 0x0003ee0000000800 */
[C---:B------:R-:W-:Y:S08]  /*3bf0*/  HMMA.16816.F32.BF16 R128, R4.reuse, R28, R108 ;  /* 0x0000001c0480723c */ /* 0x040ff0000004186c */
[----:B----4-:R-:W-:Y:S01]  /*3c00*/  HMMA.16816.F32.BF16 R116, R4, R32, R96 ;  /* 0x000000200474723c */ /* 0x010fe20000041860 */
        /* <DEDUP_REMOVED lines=13> */
[----:B-1----:R-:W-:-:S07]  /*3ce0*/  FFMA.FTZ R8, R167, c[0x0][0x23c], -R12 ;  /* 0x00008f00a7087a23 */ /* 0x002fce000001080c */
[----:B------:R-:W-:Y:S01]  /*3cf0*/  HMMA.16816.F32.BF16 R84, R4, R42, R64 ;  /* 0x0000002a0454723c */ /* 0x000fe20000041840 */
[----:B------:R1:W-:Y:S06]  /*3d00*/  MUFU.EX2 R212, R8 ;  /* 0x0000000800d47308 */ /* 0x0003ec0000000800 */
[----:B------:R-:W-:Y:S02]  /*3d10*/  F2FP.BF16.PACK_AB R4, R231, R232 ;  /* 0x000000e8e704723e */ /* 0x000fe400000010ff */
[----:B------:R-:W-:Y:S02]  /*3d20*/  F2FP.BF16.PACK_AB R5, R228, R219 ;  /* 0x000000dbe405723e */ /* 0x000fe400000010ff */
[----:B------:R-:W-:-:S02]  /*3d30*/  F2FP.BF16.PACK_AB R6, R229, R230 ;  /* 0x000000e6e506723e */ /* 0x000fc400000010ff */
[----:B------:R-:W-:Y:S01]  /*3d40*/  F2FP.BF16.PACK_AB R7, R217, R218 ;  /* 0x000000dad907723e */ /* 0x000fe200000010ff */
[----:B-1----:R-:W-:-:S06]  /*3d50*/  FFMA.FTZ R8, R176, c[0x0][0x23c], -R12 ;  /* 0x00008f00b0087a23 */ /* 0x002fcc000001080c */
[C---:B------:R-:W-:Y:S01]  /*3d60*/  HMMA.16816.F32.BF16 R80, R4.reuse, R24, R68 ;  /* 0x000000180450723c */ /* 0x040fe20000041844 */
[----:B------:R1:W3:Y:S07]  /*3d70*/  MUFU.EX2 R211, R8 ;  /* 0x0000000800d37308 */ /* 0x0002ee0000000800 */
        /* <DEDUP_REMOVED lines=8> */
[----:B------:R1:W4:Y:S07]  /*3e00*/  MUFU.EX2 R210, R8 ;  /* 0x0000000800d27308 */ /* 0x00032e0000000800 */
[C---:B------:R-:W-:Y:S01]  /*3e10*/  HMMA.16816.F32.BF16 R48, R4.reuse, R18, R132 ;  /* 0x000000120430723c */ /* 0x040fe20000041884 */
[----:B------:R-:W5:Y:S07]  /*3e20*/  LDSM.16.MT88.4 R16, [R222+0x9800] ;  /* 0x00980000de10783b */ /* 0x000f6e0000004200 */
[C---:B------:R-:W-:Y:S01]  /*3e30*/  HMMA.16816.F32.BF16 R60, R4.reuse, R26, R144 ;  /* 0x0000001a043c723c */ /* 0x040fe20000041890 */
[--C-:B-1----:R-:W-:Y:S01]  /*3e40*/  FFMA.FTZ R8, R179, c[0x0][0x23c], -R0.reuse ;  /* 0x00008f00b3087a23 */ /* 0x102fe20000010800 */
[----:B------:R-:W1:Y:S03]  /*3e50*/  LDSM.16.MT88.4 R24, [R220+0x9800] ;  /* 0x00980000dc18783b */ /* 0x000e660000004200 */
[----:B------:R2:W-:Y:S03]  /*3e60*/  MUFU.EX2 R208, R8 ;  /* 0x0000000800d07308 */ /* 0x0005e60000000800 */
[C---:B------:R-:W-:Y:S01]  /*3e70*/  HMMA.16816.F32.BF16 R52, R4.reuse, R22, R140 ;  /* 0x000000160434723c */ /* 0x040fe2000004188c */
[----:B------:R-:W1:Y:S04]  /*3e80*/  LDSM.16.MT88.4 R20, [R220+0xa800] ;  /* 0x00a80000dc14783b */ /* 0x000e680000004200 */
[----:B------:R-:W-:Y:S03]  /*3e90*/  LDSM.16.MT88.4 R140, [R222+0x9c00] ;  /* 0x009c0000de8c783b */ /* 0x000fe60000004200 */
[----:B------:R-:W-:Y:S01]  /*3ea0*/  HMMA.16816.F32.BF16 R44, R4, R30, R148 ;  /* 0x0000001e042c723c */ /* 0x000fe20000041894 */
[----:B------:R-:W1:Y:S01]  /*3eb0*/  LDSM.16.MT88.4 R28, [R222+0xa800] ;  /* 0x00a80000de1c783b */ /* 0x000e620000004200 */
[----:B--2---:R-:W-:-:S06]  /*3ec0*/  FFMA.FTZ R8, R180, c[0x0][0x23c], -R0 ;  /* 0x00008f00b4087a23 */ /* 0x004fcc0000010800 */
[C---:B------:R-:W-:Y:S01]  /*3ed0*/  HMMA.16816.F32.BF16 R56, R4.reuse, R34, R152 ;  /* 0x000000220438723c */ /* 0x040fe20000041898 */
[----:B------:R2:W1:Y:S01]  /*3ee0*/  MUFU.EX2 R207, R8 ;  /* 0x0000000800cf7308 */ /* 0x0004620000000800 */
[----:B------:R-:W1:Y:S06]  /*3ef0*/  LDSM.16.MT88.4 R32, [R220+0xb800] ;  /* 0x00b80000dc20783b */ /* 0x000e6c0000004200 */
[----:B------:R-:W-:Y:S01]  /*3f00*/  HMMA.16816.F32.BF16 R40, R4, R42, R156 ;  /* 0x0000002a0428723c */ /* 0x000fe2000004189c */
[----:B------:R-:W1:Y:S06]  /*3f10*/  LDSM.16.MT88.4 R156, [R220+0xac00] ;  /* 0x00ac0000dc9c783b */ /* 0x000e6c0000004200 */
[----:B------:R-:W-:Y:S01]  /*3f20*/  F2FP.BF16.PACK_AB R4, R215, R216 ;  /* 0x000000d8d704723e */ /* 0x000fe200000010ff */
[----:B--2---:R-:W-:Y:S01]  /*3f30*/  FFMA.FTZ R8, R181, c[0x0][0x23c], -R0 ;  /* 0x00008f00b5087a23 */ /* 0x004fe20000010800 */
[----:B---3--:R-:W-:-:S02]  /*3f40*/  F2FP.BF16.PACK_AB R5, R211, R212 ;  /* 0x000000d4d305723e */ /* 0x008fc400000010ff */
[----:B------:R-:W-:Y:S01]  /*3f50*/  F2FP.BF16.PACK_AB R6, R213, R214 ;  /* 0x000000d6d506723e */ /* 0x000fe200000010ff */
[----:B------:R2:W-:Y:S01]  /*3f60*/  MUFU.EX2 R206, R8 ;  /* 0x0000000800ce7308 */ /* 0x0005e20000000800 */
[----:B----4-:R-:W-:-:S07]  /*3f70*/  F2FP.BF16.PACK_AB R7, R210, R209 ;  /* 0x000000d1d207723e */ /* 0x010fce00000010ff */
[----:B-----5:R-:W-:Y:S01]  /*3f80*/  HMMA.16816.F32.BF16 R132, R4, R16, R168 ;  /* 0x000000100484723c */ /* 0x020fe200000418a8 */
[----:B--2---:R-:W-:-:S07]  /*3f90*/  FFMA.FTZ R8, R182, c[0x0][0x23c], -R0 ;  /* 0x00008f00b6087a23 */ /* 0x004fce0000010800 */
[C---:B-1----:R-:W-:Y:S01]  /*3fa0*/  HMMA.16816.F32.BF16 R112, R4.reuse, R24, R172 ;  /* 0x000000180470723c */ /* 0x042fe200000418ac */
[----:B------:R-:W-:Y:S01]  /*3fb0*/  LDSM.16.MT88.4 R172, [R222+0xac00] ;  /* 0x00ac0000deac783b */ /* 0x000fe20000004200 */
[----:B------:R1:W-:Y:S06]  /*3fc0*/  MUFU.EX2 R107, R8 ;  /* 0x00000008006b7308 */ /* 0x0003ec0000000800 */
[C---:B------:R-:W-:Y:S08]  /*3fd0*/  HMMA.16816.F32.BF16 R160, R4.reuse, R20, R160 ;  /* 0x0000001404a0723c */ /* 0x040ff000000418a0 */
[----:B------:R-:W-:Y:S01]  /*3fe0*/  HMMA.16816.F32.BF16 R164, R4, R28, R128 ;  /* 0x0000001c04a4723c */ /* 0x000fe20000041880 */
[----:B-1----:R-:W-:Y:S01]  /*3ff0*/  FFMA.FTZ R8, R188, c[0x0][0x23c], -R2 ;  /* 0x00008f00bc087a23 */ /* 0x002fe20000010802 */
[----:B------:R-:W-:-:S03]  /*4000*/  MOV R188, R105 ;  /* 0x0000006900bc7202 */ /* 0x000fc60000000f00 */
[----:B------:R1:W-:Y:S03]  /*4010*/  MUFU.EX2 R106, R8 ;  /* 0x00000008006a7308 */ /* 0x0003e60000000800 */
[C---:B------:R-:W-:Y:S08]  /*4020*/  HMMA.16816.F32.BF16 R176, R4.reuse, R32, R116 ;  /* 0x0000002004b0723c */ /* 0x040ff00000041874 */
[----:B------:R-:W-:Y:S01]  /*4030*/  HMMA.16816.F32.BF16 R120, R4, R26, R120 ;  /* 0x0000001a0478723c */ /* 0x000fe20000041878 */
[----:B-1----:R-:W-:Y:S01]  /*4040*/  FFMA.FTZ R8, R190, c[0x0][0x23c], -R2 ;  /* 0x00008f00be087a23 */ /* 0x002fe20000010802 */
[----:B------:R-:W-:-:S06]  /*4050*/  MOV R190, R101 ;  /* 0x0000006500be7202 */ /* 0x000fcc0000000f00 */
[C---:B------:R-:W-:Y:S01]  /*4060*/  HMMA.16816.F32.BF16 R136, R4.reuse, R18, R136 ;  /* 0x000000120488723c */ /* 0x040fe20000041888 */
[----:B------:R1:W2:Y:S07]  /*4070*/  MUFU.EX2 R105, R8 ;  /* 0x0000000800697308 */ /* 0x0002ae0000000800 */
[C---:B------:R-:W-:Y:S08]  /*4080*/  HMMA.16816.F32.BF16 R96, R4.reuse, R22, R96 ;  /* 0x000000160460723c */ /* 0x040ff00000041860 */
[----:B------:R-:W-:Y:S01]  /*4090*/  HMMA.16816.F32.BF16 R168, R4, R30, R92 ;  /* 0x0000001e04a8723c */ /* 0x000fe2000004185c */
[----:B-1----:R-:W-:-:S04]  /*40a0*/  FFMA.FTZ R8, R183, c[0x0][0x23c], -R2 ;  /* 0x00008f00b7087a23 */ /* 0x002fc80000010802 */
[----:B------:R1:W-:Y:S03]  /*40b0*/  MUFU.EX2 R101, R8 ;  /* 0x0000000800657308 */ /* 0x0003e60000000800 */
[C---:B------:R-:W-:Y:S08]  /*40c0*/  HMMA.16816.F32.BF16 R180, R4.reuse, R36, R108 ;  /* 0x0000002404b4723c */ /* 0x040ff0000004186c */
[----:B------:R-:W-:Y:S01]  /*40d0*/  HMMA.16816.F32.BF16 R88, R4, R34, R88 ;  /* 0x000000220458723c */ /* 0x000fe20000041858 */
[----:B-1----:R-:W-:Y:S01]  /*40e0*/  FFMA.FTZ R8, R189, c[0x0][0x23c], -R2 ;  /* 0x00008f00bd087a23 */ /* 0x002fe20000010802 */
[----:B------:R-:W-:-:S06]  /*40f0*/  MOV R189, R100 ;  /* 0x0000006400bd7202 */ /* 0x000fcc0000000f00 */
[----:B------:R-:W-:Y:S01]  /*4100*/  HMMA.16816.F32.BF16 R108, R4, R38, R84 ;  /* 0x00000026046c723c */ /* 0x000fe20000041854 */
[----:B------:R-:W1:Y:S06]  /*4110*/  MUFU.EX2 R100, R8 ;  /* 0x0000000800647308 */ /* 0x000e6c0000000800 */
[----:B------:R-:W-:Y:S02]  /*4120*/  F2FP.BF16.PACK_AB R4, R207, R208 ;  /* 0x000000d0cf04723e */ /* 0x000fe400000010ff */
[----:B--2---:R-:W-:Y:S02]  /*4130*/  F2FP.BF16.PACK_AB R5, R105, R106 ;  /* 0x0000006a6905723e */ /* 0x004fe400000010ff */
[----:B------:R-:W-:-:S02]  /*4140*/  F2FP.BF16.PACK_AB R6, R107, R206 ;  /* 0x000000ce6b06723e */ /* 0x000fc400000010ff */
[----:B-1----:R-:W-:Y:S01]  /*4150*/  F2FP.BF16.PACK_AB R7, R100, R101 ;  /* 0x000000656407723e */ /* 0x002fe200000010ff */
[----:B------:R-:W-:-:S06]  /*4160*/  FFMA.FTZ R8, R191, c[0x0][0x23c], -R13 ;  /* 0x00008f00bf087a23 */ /* 0x000fcc000001080d */
[C---:B------:R-:W-:Y:S01]  /*4170*/  HMMA.16816.F32.BF16 R60, R4.reuse, R26, R60 ;  /* 0x0000001a043c723c */ /* 0x040fe2000004183c */
[----:B------:R1:W-:Y:S06]  /*4180*/  MUFU.EX2 R26, R8 ;  /* 0x00000008001a7308 */ /* 0x0003ec0000000800 */
[----:B------:R-:W-:Y:S01]  /*4190*/  MOV R27, R124 ;  /* 0x0000007c001b7202 */ /* 0x000fe20000000f00 */
[C---:B------:R-:W-:Y:S01]  /*41a0*/  HMMA.16816.F32.BF16 R116, R4.reuse, R24, R80 ;  /* 0x000000180474723c */ /* 0x040fe20000041850 */
[----:B------:R-:W2:Y:S04]  /*41b0*/  LDSM.16.MT88.4 R124, [R220+0x9c00] ;  /* 0x009c0000dc7c783b */ /* 0x000ea80000004200 */
[----:B------:R-:W3:Y:S03]  /*41c0*/  LDSM.16.MT88.4 R80, [R220+0xbc00] ;  /* 0x00bc0000dc50783b */ /* 0x000ee60000004200 */
[----:B------:R-:W-:Y:S01]  /*41d0*/  HMMA.16816.F32.BF16 R48, R4, R22, R48 ;  /* 0x000000160430723c */ /* 0x000fe20000041830 */
[----:B-1----:R-:W-:-:S04]  /*41e0*/  FFMA.FTZ R8, R192, c[0x0][0x23c], -R13 ;  /* 0x00008f00c0087a23 */ /* 0x002fc8000001080d */
[----:B------:R1:W4:Y:S03]  /*41f0*/  MUFU.EX2 R25, R8 ;  /* 0x0000000800197308 */ /* 0x0003260000000800 */
[C---:B------:R-:W-:Y:S08]  /*4200*/  HMMA.16816.F32.BF16 R144, R4.reuse, R20, R72 ;  /* 0x000000140490723c */ /* 0x040ff00000041848 */
[----:B------:R-:W-:Y:S01]  /*4210*/  HMMA.16816.F32.BF16 R52, R4, R18, R52 ;  /* 0x000000120434723c */ /* 0x000fe20000041834 */
[----:B-1----:R-:W-:Y:S01]  /*4220*/  FFMA.FTZ R8, R14, c[0x0][0x23c], -R13 ;  /* 0x00008f000e087a23 */ /* 0x002fe2000001080d */
[----:B----4-:R-:W-:-:S06]  /*4230*/  F2FP.BF16.PACK_AB R92, R25, R26 ;  /* 0x0000001a195c723e */ /* 0x010fcc00000010ff */
[C---:B------:R-:W-:Y:S01]  /*4240*/  HMMA.16816.F32.BF16 R128, R4.reuse, R16, R76 ;  /* 0x000000100480723c */ /* 0x040fe2000004184c */
[----:B------:R1:W-:Y:S07]  /*4250*/  MUFU.EX2 R24, R8 ;  /* 0x0000000800187308 */ /* 0x0003ee0000000800 */
[C---:B------:R-:W-:Y:S08]  /*4260*/  HMMA.16816.F32.BF16 R68, R4.reuse, R28, R68 ;  /* 0x0000001c0444723c */ /* 0x040ff00000041844 */
        /* <DEDUP_REMOVED lines=9> */
[----:B------:R-:W-:Y:S07]  /*4300*/  HMMA.16816.F32.BF16 R40, R4, R38, R40 ;  /* 0x000000260428723c */ /* 0x000fee0000041828 */
[----:B------:R-:W-:-:S02]  /*4310*/  FFMA.FTZ R4, R200, c[0x0][0x23c], -R0 ;  /* 0x00008f00c8047a23 */ /* 0x000fc40000010800 */
[----:B-1----:R-:W-:Y:S02]  /*4320*/  FFMA.FTZ R8, R196, c[0x0][0x23c], -R12 ;  /* 0x00008f00c4087a23 */ /* 0x002fe4000001080c */
[----:B------:R-:W-:Y:S01]  /*4330*/  FADD.FTZ R5, R189, R27 ;  /* 0x0000001bbd057221 */ /* 0x000fe20000010000 */
[----:B------:R-:W-:Y:S01]  /*4340*/  MUFU.EX2 R16, R4 ;  /* 0x0000000400107308 */ /* 0x000fe20000000800 */
[----:B------:R-:W-:Y:S02]  /*4350*/  FADD.FTZ R6, R252, R250 ;  /* 0x000000fafc067221 */ /* 0x000fe40000010000 */
[----:B------:R-:W-:Y:S02]  /*4360*/  FADD.FTZ R5, R190, R5 ;  /* 0x00000005be057221 */ /* 0x000fe40000010000 */
[----:B------:R-:W-:Y:S02]  /*4370*/  FADD.FTZ R6, R249, R6 ;  /* 0x00000006f9067221 */ /* 0x000fe40000010000 */
[----:B------:R-:W-:Y:S01]  /*4380*/  FADD.FTZ R5, R188, R5 ;  /* 0x00000005bc057221 */ /* 0x000fe20000010000 */
[----:B------:R1:W4:Y:S01]  /*4390*/  MUFU.EX2 R21, R8 ;  /* 0x0000000800157308 */ /* 0x0003220000000800 */
[----:B------:R-:W-:-:S02]  /*43a0*/  FADD.FTZ R6, R251, R6 ;  /* 0x00000006fb067221 */ /* 0x000fc40000010000 */
[----:B------:R-:W-:Y:S02]  /*43b0*/  FADD.FTZ R5, R239, R5 ;  /* 0x00000005ef057221 */ /* 0x000fe40000010000 */
[----:B------:R-:W-:Y:S02]  /*43c0*/  FADD.FTZ R6, R233, R6 ;  /* 0x00000006e9067221 */ /* 0x000fe40000010000 */
[----:B-1----:R-:W-:Y:S01]  /*43d0*/  FFMA.FTZ R8, R195, c[0x0][0x23c], -R12 ;  /* 0x00008f00c3087a23 */ /* 0x002fe2000001080c */
[----:B----4-:R-:W-:-:S03]  /*43e0*/  F2FP.BF16.PACK_AB R93, R21, R22 ;  /* 0x00000016155d723e */ /* 0x010fc600000010ff */
[----:B------:R1:W-:Y:S02]  /*43f0*/  MUFU.EX2 R19, R8 ;  /* 0x0000000800137308 */ /* 0x0003e40000000800 */
[----:B-1----:R-:W-:-:S06]  /*4400*/  FFMA.FTZ R8, R197, c[0x0][0x23c], -R12 ;  /* 0x00008f00c5087a23 */ /* 0x002fcc000001080c */
[----:B------:R1:W4:Y:S02]  /*4410*/  MUFU.EX2 R20, R8 ;  /* 0x0000000800147308 */ /* 0x0003240000000800 */
[----:B-1----:R-:W-:Y:S01]  /*4420*/  FFMA.FTZ R8, R199, c[0x0][0x23c], -R0 ;  /* 0x00008f00c7087a23 */ /* 0x002fe20000010800 */
[----:B----4-:R-:W-:-:S05]  /*4430*/  F2FP.BF16.PACK_AB R95, R20, R19 ;  /* 0x00000013145f723e */ /* 0x010fca00000010ff */
[----:B------:R1:W-:Y:S02]  /*4440*/  MUFU.EX2 R18, R8 ;  /* 0x0000000800127308 */ /* 0x0003e40000000800 */
[C---:B------:R-:W-:Y:S08]  /*4450*/  HMMA.16816.F32.BF16 R152, R92.reuse, R158, R96 ;  /* 0x0000009e5c98723c */ /* 0x040ff00000041860 */
[----:B------:R-:W-:Y:S01]  /*4460*/  HMMA.16816.F32.BF16 R148, R92, R156, R160 ;  /* 0x0000009c5c94723c */ /* 0x000fe200000418a0 */
[----:B-1----:R-:W-:-:S02]  /*4470*/  FFMA.FTZ R8, R198, c[0x0][0x23c], -R0 ;  /* 0x00008f00c6087a23 */ /* 0x002fc40000010800 */
[----:B------:R-:W-:Y:S02]  /*4480*/  FFMA.FTZ R0, R201, c[0x0][0x23c], -R0 ;  /* 0x00008f00c9007a23 */ /* 0x000fe40000010800 */
[----:B------:R1:W4:Y:S03]  /*4490*/  MUFU.EX2 R17, R8 ;  /* 0x0000000800117308 */ /* 0x0003260000000800 */
[C---:B--2---:R-:W-:Y:S05]  /*44a0*/  HMMA.16816.F32.BF16 R112, R92.reuse, R124, R112 ;  /* 0x0000007c5c70723c */ /* 0x044fea0000041870 */
[----:B------:R2:W5:Y:S03]  /*44b0*/  MUFU.EX2 R15, R0 ;  /* 0x00000000000f7308 */ /* 0x0005660000000800 */
[----:B------:R-:W-:Y:S01]  /*44c0*/  HMMA.16816.F32.BF16 R120, R92, R126, R120 ;  /* 0x0000007e5c78723c */ /* 0x000fe20000041878 */
[----:B-1----:R-:W1:Y:S01]  /*44d0*/  LDSM.16.MT88.4 R8, [R222+0xbc00] ;  /* 0x00bc0000de08783b */ /* 0x002e620000004200 */
[----:B----4-:R-:W-:-:S06]  /*44e0*/  F2FP.BF16.PACK_AB R96, R17, R18 ;  /* 0x000000121160723e */ /* 0x010fcc00000010ff */
[----:B------:R-:W-:Y:S01]  /*44f0*/  HMMA.16816.F32.BF16 R132, R92, R140, R132 ;  /* 0x0000008c5c84723c */ /* 0x000fe20000041884 */
[----:B--2---:R-:W-:Y:S01]  /*4500*/  FFMA.FTZ R0, R202, c[0x0][0x23c], -R2 ;  /* 0x00008f00ca007a23 */ /* 0x004fe20000010802 */
[----:B-----5:R-:W-:-:S06]  /*4510*/  F2FP.BF16.PACK_AB R98, R15, R16 ;  /* 0x000000100f62723e */ /* 0x020fcc00000010ff */
[C---:B------:R-:W-:Y:S01]  /*4520*/  HMMA.16816.F32.BF16 R136, R92.reuse, R142, R136 ;  /* 0x0000008e5c88723c */ /* 0x040fe20000041888 */
[----:B------:R2:W-:Y:S07]  /*4530*/  MUFU.EX2 R14, R0 ;  /* 0x00000000000e7308 */ /* 0x0005ee0000000800 */
[C---:B------:R-:W-:Y:S08]  /*4540*/  HMMA.16816.F32.BF16 R164, R92.reuse, R172, R164 ;  /* 0x000000ac5ca4723c */ /* 0x040ff000000418a4 */
[----:B------:R-:W-:Y:S01]  /*4550*/  HMMA.16816.F32.BF16 R168, R92, R174, R168 ;  /* 0x000000ae5ca8723c */ /* 0x000fe200000418a8 */
[----:B--2---:R-:W-:-:S04]  /*4560*/  FFMA.FTZ R0, R203, c[0x0][0x23c], -R2 ;  /* 0x00008f00cb007a23 */ /* 0x004fc80000010802 */
[----:B------:R2:W4:Y:S03]  /*4570*/  MUFU.EX2 R13, R0 ;  /* 0x00000000000d7308 */ /* 0x0005260000000800 */
[C---:B---3--:R-:W-:Y:S08]  /*4580*/  HMMA.16816.F32.BF16 R72, R92.reuse, R80, R176 ;  /* 0x000000505c48723c */ /* 0x048ff000000418b0 */
[----:B------:R-:W-:Y:S01]  /*4590*/  HMMA.16816.F32.BF16 R76, R92, R82, R88 ;  /* 0x000000525c4c723c */ /* 0x000fe20000041858 */
[--C-:B--2---:R-:W-:Y:S01]  /*45a0*/  FFMA.FTZ R0, R204, c[0x0][0x23c], -R2.reuse ;  /* 0x00008f00cc007a23 */ /* 0x104fe20000010802 */
[----:B----4-:R-:W-:Y:S01]  /*45b0*/  F2FP.BF16.PACK_AB R97, R13, R14 ;  /* 0x0000000e0d61723e */ /* 0x010fe200000010ff */
        /* <DEDUP_REMOVED lines=68> */
[----:B------:R1:W-:Y:S01]  /*4a00*/  STL [R1], R5 ;  /* 0x0000000501007387 */ /* 0x0003e20000100800 */
[----:B------:R-:W-:Y:S01]  /*4a10*/  FADD.FTZ R2, R23, R2 ;  /* 0x0000000217027221 */ /* 0x000fe20000010000 */
[----:B------:R-:W-:Y:S02]  /*4a20*/  HMMA.16816.F32.BF16 R96, R96, R10, R40 ;  /* 0x0000000a6060723c */ /* 0x000fe40000041828 */
[----:B------:R1:W-:Y:S04]  /*4a30*/  STL [R1+0x4], R4 ;  /* 0x0000040401007387 */ /* 0x0003e80000100800 */
[----:B------:R1:W-:Y:S04]  /*4a40*/  STL [R1+0xc], R0 ;  /* 0x00000c0001007387 */ /* 0x0003e80000100800 */
[----:B------:R1:W-:Y:S01]  /*4a50*/  STL [R1+0x8], R2 ;  /* 0x0000080201007387 */ /* 0x0003e20000100800 */
[----:B------:R-:W-:Y:S05]  /*4a60*/  @!P0 BRA `(.L_x_292) ;  /* 0x000039c000008947 */ /* 0x000fea0003800000 */
[----:B------:R-:W-:Y:S01]  /*4a70*/  ULDC.64 UR4, c[0x0][0x1a0] ;  /* 0x0000680000047ab9 */ /* 0x000fe20000000a00 */
[----:B------:R-:W-:Y:S01]  /*4a80*/  LEA.HI.SX32 R227, R227, 0xfffffffe, 0x1a ;  /* 0xfffffffee3e37811 */ /* 0x000fe200078fd2ff */
[----:B------:R-:W-:Y:S01]  /*4a90*/  IMAD.MOV.U32 R105, RZ, RZ, R103 ;  /* 0x000000ffff697224 */ /* 0x000fe200078e0067 */
[----:B------:R-:W-:Y:S01]  /*4aa0*/  MOV R107, R3 ;  /* 0x00000003006b7202 */ /* 0x000fe20000000f00 */
[----:B------:R-:W-:Y:S01]  /*4ab0*/  IMAD.MOV.U32 R100, RZ, RZ, R104 ;  /* 0x000000ffff647224 */ /* 0x000fe200078e0068 */
[----:B------:R-:W-:Y:S01]  /*4ac0*/  MOV R106, R102 ;  /* 0x00000066006a7202 */ /* 0x000fe20000000f00 */
[----:B------:R-:W-:-:S02]  /*4ad0*/  USHF.L.U64.HI UR5, UR4, 0x6, UR5 ;  /* 0x0000000604057899 */ /* 0x000fc40008010205 */
[----:B------:R-:W-:Y:S01]  /*4ae0*/  USHF.L.U32 UR4, UR4, 0x6, URZ ;  /* 0x0000000604047899 */ /* 0x000fe2000800063f */
[----:B------:R-:W-:Y:S05]  /*4af0*/  BRA `(.L_x_293) ;  /* 0x000001e000007947 */ /* 0x000fea0003800000 */
.L_x_295:
[----:B------:R-:W2:Y:S01]  /*4b00*/  LDL.64 R102, [R1+0x28] ;  /* 0x0000280001667983 */ /* 0x000ea20000100a00 */
[----:B------:R-:W-:Y:S01]  /*4b10*/  IADD3 R0, R227, -0x1, RZ ;  /* 0xffffffffe3007810 */ /* 0x000fe20007ffe0ff */
[----:B------:R-:W-:Y:S02]  /*4b20*/  IMAD.MOV.U32 R101, RZ, RZ, c[0x0][0x198] ;  /* 0x00006600ff657624 */ /* 0x000fe400078e00ff */
[----:B------:R-:W3:Y:S01]  /*4b30*/  LDL.64 R242, [R1+0x18] ;  /* 0x0000180001f27983 */ /* 0x000ee20000100a00 */
[----:B------:R-:W-:Y:S01]  /*4b40*/  SHF.R.S32.HI R2, RZ, 0x1f, R0 ;  /* 0x0000001fff027819 */ /* 0x000fe20000011400 */
[----:B------:R-:W-:Y:S04]  /*4b50*/  IMAD.WIDE.U32 R4, R0, c[0x0][0x198], RZ ;  /* 0x0000660000047a25 */ /* 0x000fe800078e00ff */
[----:B------:R-:W-:Y:S04]  /*4b60*/  IMAD R2, R2, c[0x0][0x198], RZ ;  /* 0x0000660002027a24 */ /* 0x000fe800078e02ff */
[----:B------:R-:W-:Y:S04]  /*4b70*/  IMAD R2, R0, c[0x0][0x19c], R2 ;  /* 0x0000670000027a24 */ /* 0x000fe800078e0202 */
[----:B------:R-:W-:Y:S01]  /*4b80*/  IMAD.IADD R3, R5, 0x1, R2 ;  /* 0x0000000105037824 */ /* 0x000fe200078e0202 */
[----:B--2---:R-:W-:Y:S01]  /*4b90*/  LEA R0, P1, R4, R102, 0x6 ;  /* 0x0000006604007211 */ /* 0x004fe200078230ff */
[----:B------:R-:W-:Y:S02]  /*4ba0*/  IMAD.MOV.U32 R103, RZ, RZ, c[0x0][0x198] ;  /* 0x00006600ff677624 */ /* 0x000fe400078e00ff */
[----:B------:R-:W-:Y:S01]  /*4bb0*/  IMAD.MOV.U32 R102, RZ, RZ, 0x6 ;  /* 0x00000006ff667424 */ /* 0x000fe200078e00ff */
[----:B------:R-:W-:Y:S02]  /*4bc0*/  LEA R2, P2, R0, c[0x0][0x168], 0x1 ;  /* 0x00005a0000027a11 */ /* 0x000fe400078408ff */
[----:B---3--:R-:W-:Y:S02]  /*4bd0*/  LEA.HI.X R3, R4, R243, R3, 0x6, P1 ;  /* 0x000000f304037211 */ /* 0x008fe400008f3403 */
[----:B------:R-:W-:Y:S02]  /*4be0*/  SHF.L.U32 R103, R103, 0x6, RZ ;  /* 0x0000000667677819 */ /* 0x000fe400000006ff */
[----:B------:R-:W-:Y:S02]  /*4bf0*/  LEA.HI.X R3, R0, c[0x0][0x16c], R3, 0x1, P2 ;  /* 0x00005b0000037a11 */ /* 0x000fe400010f0c03 */
[----:B------:R-:W-:Y:S02]  /*4c00*/  IADD3 R4, P1, R103, R2, RZ ;  /* 0x0000000267047210 */ /* 0x000fe40007f3e0ff */
[----:B------:R-:W-:Y:S01]  /*4c10*/  SHF.L.U64.HI R101, R101, R102, c[0x0][0x19c] ;  /* 0x0000670065657619 */ /* 0x000fe20000010266 */
[----:B------:R-:W-:Y:S01]  /*4c20*/  @!PT LDS RZ, [RZ] ;  /* 0x00000000fffff984 */ /* 0x000fe20000000800 */
[----:B------:R-:W-:Y:S01]  /*4c30*/  @!PT LDS RZ, [RZ] ;  /* 0x00000000fffff984 */ /* 0x000fe20000000800 */
[----:B------:R-:W-:Y:S01]  /*4c40*/  @!PT LDS RZ, [RZ] ;  /* 0x00000000fffff984 */ /* 0x000fe20000000800 */
[----:B------:R1:W-:Y:S03]  /*4c50*/  LDGSTS.E.BYPASS.LTC128B.128 [R226+0x6000], [R2.64] ;  /* 0x0600000002e27fae */ /* 0x0003e6000b901d46 */
[----:B------:R-:W-:Y:S01]  /*4c60*/  IADD3.X R5, R101, R3, RZ, P1, !PT ;  /* 0x0000000365057210 */ /* 0x000fe20000ffe4ff */
[----:B------:R1:W-:Y:S04]  /*4c70*/  LDGSTS.E.BYPASS.LTC128B.128 [R226+0x7000], [R2.64+0x40] ;  /* 0x0700004002e27fae */ /* 0x0003e8000b901d46 */
[----:B------:R1:W-:Y:S04]  /*4c80*/  LDGSTS.E.BYPASS.LTC128B.128 [R226+0x8000], [R2.64+0x80] ;  /* 0x0800008002e27fae */ /* 0x0003e8000b901d46 */
[----:B------:R1:W-:Y:S04]  /*4c90*/  LDGSTS.E.BYPASS.LTC128B.128 [R226+0x6800], [R4.64] ;  /* 0x0680000004e27fae */ /* 0x0003e8000b901d46 */
[----:B------:R1:W-:Y:S04]  /*4ca0*/  LDGSTS.E.BYPASS.LTC128B.128 [R226+0x7800], [R4.64+0x40] ;  /* 0x0780004004e27fae */ /* 0x0003e8000b901d46 */
[----:B------:R1:W-:Y:S04]  /*4cb0*/  LDGSTS.E.BYPASS.LTC128B.128 [R226+0x8800], [R4.64+0x80] ;  /* 0x0880008004e27fae */ /* 0x0003e8000b901d46 */
[----:B------:R-:W0:Y:S01]  /*4cc0*/  LDGDEPBAR ;  /* 0x00000000000079af */ /* 0x000e220000000000 */
[----:B------:R-:W-:-:S05]  /*4cd0*/  BRA `(.L_x_294) ;  /* 0x0000121000007947 */ /* 0x000fca0003800000 */
.L_x_293:
[----:B------:R-:W2:Y:S01]  /*4ce0*/  LDL.64 R8, [R1+0x20] ;  /* 0x0000200001087983 */ /* 0x000ea20000100a00 */
[----:B-1----:R-:W-:Y:S01]  /*4cf0*/  SHF.R.S32.HI R0, RZ, 0x1f, R227 ;  /* 0x0000001fff007819 */ /* 0x002fe200000114e3 */
[----:B------:R-:W-:Y:S04]  /*4d00*/  DEPBAR.LE SB0, 0x0 ;  /* 0x000080000000791a */ /* 0x000fe80000000000 */
[----:B------:R-:W3:Y:S01]  /*4d10*/  LDL R6, [R1+0x10] ;  /* 0x0000100001067983 */ /* 0x000ee20000100800 */
[----:B------:R-:W-:Y:S02]  /*4d20*/  IMAD R0, R0, c[0x0][0x1a0], RZ ;  /* 0x0000680000007a24 */ /* 0x000fe400078e02ff */
[C---:B------:R-:W-:Y:S01]  /*4d30*/  IMAD.WIDE.U32 R4, R227.reuse, c[0x0][0x1a0], RZ ;  /* 0x00006800e3047a25 */ /* 0x040fe200078e00ff */
[----:B------:R-:W-:Y:S03]  /*4d40*/  BAR.SYNC.DEFER_BLOCKING 0x0 ;  /* 0x0000000000007b1d */ /* 0x000fe60000010000 */
[----:B------:R-:W-:Y:S05]  /*4d50*/  IMAD R2, R227, c[0x0][0x1a4], R0 ;  /* 0x00006900e3027a24 */ /* 0x000fea00078e0200 */
[----:B------:R-:W-:Y:S02]  /*4d60*/  IADD3 R5, R5, R2, RZ ;  /* 0x0000000205057210 */ /* 0x000fe40007ffe0ff */
        /* <DEDUP_REMOVED lines=10> */
[----:B------:R-:W-:Y:S07]  /*4e10*/  ISETP.GT.AND P0, PT, R227, RZ, PT ;  /* 0x000000ffe300720c */ /* 0x000fee0003f04270 */
[----:B------:R1:W-:Y:S08]  /*4e20*/  LDGSTS.E.BYPASS.LTC128B.128 [R226+0xa000], [R2.64+0x40] ;  /* 0x0a00004002e27fae */ /* 0x0003f0000b901d46 */
[----:B------:R1:W-:Y:S08]  /*4e30*/  LDGSTS.E.BYPASS.LTC128B.128 [R226+0xb000], [R2.64+0x80] ;  /* 0x0b00008002e27fae */ /* 0x0003f0000b901d46 */
[----:B------:R2:W-:Y:S08]  /*4e40*/  LDGSTS.E.BYPASS.LTC128B.128 [R226+0x9800], [R4.64] ;  /* 0x0980000004e27fae */ /* 0x0005f0000b901d46 */
[----:B------:R2:W-:Y:S08]  /*4e50*/  LDGSTS.E.BYPASS.LTC128B.128 [R226+0xa800], [R4.64+0x40] ;  /* 0x0a80004004e27fae */ /* 0x0005f0000b901d46 */
[----:B------:R2:W-:Y:S08]  /*4e60*/  LDGSTS.E.BYPASS.LTC128B.128 [R226+0xb800], [R4.64+0x80] ;  /* 0x0b80008004e27fae */ /* 0x0005f0000b901d46 */
[----:B------:R-:W-:Y:S08]  /*4e70*/  LDSM.16.M88.4 R64, [R224] ;  /* 0x00000000e040783b */ /* 0x000ff00000000200 */
[----:B------:R-:W2:Y:S08]  /*4e80*/  LDSM.16.M88.4 R16, [R221+0x6000] ;  /* 0x00600000dd10783b */ /* 0x000eb00000000200 */
[----:B------:R-:W3:Y:S08]  /*4e90*/  LDSM.16.M88.4 R60, [R224+0x1000] ;  /* 0x00100000e03c783b */ /* 0x000ef00000000200 */
[----:B------:R-:W4:Y:S08]  /*4ea0*/  LDSM.16.M88.4 R32, [R221+0x6400] ;  /* 0x00640000dd20783b */ /* 0x000f300000000200 */
[----:B------:R-:W0:Y:S08]  /*4eb0*/  LDGDEPBAR ;  /* 0x00000000000079af */ /* 0x000e300000000000 */
[----:B------:R-:W5:Y:S01]  /*4ec0*/  LDSM.16.M88.4 R48, [R221+0x6800] ;  /* 0x00680000dd30783b */ /* 0x000f620000000200 */
[-C--:B--2---:R-:W-:Y:S07]  /*4ed0*/  HMMA.16816.F32.BF16 R4, R64, R16.reuse, RZ ;  /* 0x000000104004723c */ /* 0x084fee00000418ff */
[----:B------:R-:W2:Y:S01]  /*4ee0*/  LDSM.16.M88.4 R108, [R221+0x6c00] ;  /* 0x006c0000dd6c783b */ /* 0x000ea20000000200 */
[C---:B---3--:R-:W-:Y:S07]  /*4ef0*/  HMMA.16816.F32.BF16 R8, R60.reuse, R16, RZ ;  /* 0x000000103c08723c */ /* 0x048fee00000418ff */
[----:B------:R-:W-:Y:S01]  /*4f00*/  LDSM.16.M88.4 R176, [R225] ;  /* 0x00000000e1b0783b */ /* 0x000fe20000000200 */
[-C--:B------:R-:W-:Y:S07]  /*4f10*/  HMMA.16816.F32.BF16 R12, R60, R18.reuse, RZ ;  /* 0x000000123c0c723c */ /* 0x080fee00000418ff */
[----:B------:R-:W3:Y:S01]  /*4f20*/  LDSM.16.M88.4 R180, [R223+0x6000] ;  /* 0x00600000dfb4783b */ /* 0x000ee20000000200 */
[C---:B------:R-:W-:Y:S07]  /*4f30*/  HMMA.16816.F32.BF16 R16, R64.reuse, R18, RZ ;  /* 0x000000124010723c */ /* 0x040fee00000418ff */
[----:B------:R-:W1:Y:S01]  /*4f40*/  LDSM.16.M88.4 R184, [R225+0x1000] ;  /* 0x00100000e1b8783b */ /* 0x000e620000000200 */
[-C--:B----4-:R-:W-:Y:S07]  /*4f50*/  HMMA.16816.F32.BF16 R20, R64, R32.reuse, RZ ;  /* 0x000000204014723c */ /* 0x090fee00000418ff */
[----:B------:R-:W4:Y:S01]  /*4f60*/  LDSM.16.M88.4 R188, [R223+0x6400] ;  /* 0x00640000dfbc783b */ /* 0x000f220000000200 */
[C---:B------:R-:W-:Y:S07]  /*4f70*/  HMMA.16816.F32.BF16 R24, R60.reuse, R32, RZ ;  /* 0x000000203c18723c */ /* 0x040fee00000418ff */
[----:B------:R-:W1:Y:S01]  /*4f80*/  LDSM.16.M88.4 R192, [R223+0x6800] ;  /* 0x00680000dfc0783b */ /* 0x000e620000000200 */
[-C--:B------:R-:W-:Y:S07]  /*4f90*/  HMMA.16816.F32.BF16 R28, R60, R34.reuse, RZ ;  /* 0x000000223c1c723c */ /* 0x080fee00000418ff */
[----:B------:R-:W1:Y:S01]  /*4fa0*/  LDSM.16.M88.4 R196, [R223+0x6c00] ;  /* 0x006c0000dfc4783b */ /* 0x000e620000000200 */
[C---:B------:R-:W-:Y:S07]  /*4fb0*/  HMMA.16816.F32.BF16 R32, R64.reuse, R34, RZ ;  /* 0x000000224020723c */ /* 0x040fee00000418ff */
[----:B------:R-:W-:Y:S01]  /*4fc0*/  LDSM.16.M88.4 R200, [R221+0x7800] ;  /* 0x00780000ddc8783b */ /* 0x000fe20000000200 */
[-C--:B-----5:R-:W-:Y:S07]  /*4fd0*/  HMMA.16816.F32.BF16 R36, R64, R48.reuse, RZ ;  /* 0x000000304024723c */ /* 0x0a0fee00000418ff */
[----:B------:R-:W-:Y:S01]  /*4fe0*/  LDSM.16.M88.4 R204, [R221+0x7c00] ;  /* 0x007c0000ddcc783b */ /* 0x000fe20000000200 */
[C---:B------:R-:W-:Y:S07]  /*4ff0*/  HMMA.16816.F32.BF16 R40, R60.reuse, R48, RZ ;  /* 0x000000303c28723c */ /* 0x040fee00000418ff */
[----:B------:R-:W-:Y:S01]  /*5000*/  LDSM.16.M88.4 R208, [R225+0x2000] ;  /* 0x00200000e1d0783b */ /* 0x000fe20000000200 */
[-C--:B------:R-:W-:Y:S07]  /*5010*/  HMMA.16816.F32.BF16 R44, R60, R50.reuse, RZ ;  /* 0x000000323c2c723c */ /* 0x080fee00000418ff */
[----:B------:R-:W-:Y:S01]  /*5020*/  LDSM.16.M88.4 R212, [R223+0x7000] ;  /* 0x00700000dfd4783b */ /* 0x000fe20000000200 */
[C---:B------:R-:W-:Y:S07]  /*5030*/  HMMA.16816.F32.BF16 R48, R64.reuse, R50, RZ ;  /* 0x000000324030723c */ /* 0x040fee00000418ff */
[----:B------:R-:W-:Y:S01]  /*5040*/  LDSM.16.M88.4 R216, [R223+0x8000] ;  /* 0x00800000dfd8783b */ /* 0x000fe20000000200 */
[-C--:B--2---:R-:W-:Y:S08]  /*5050*/  HMMA.16816.F32.BF16 R52, R64, R108.reuse, RZ ;  /* 0x0000006c4034723c */ /* 0x084ff000000418ff */
[C---:B------:R-:W-:Y:S08]  /*5060*/  HMMA.16816.F32.BF16 R56, R60.reuse, R108, RZ ;  /* 0x0000006c3c38723c */ /* 0x040ff000000418ff */
[-C--:B------:R-:W-:Y:S08]  /*5070*/  HMMA.16816.F32.BF16 R60, R60, R110.reuse, RZ ;  /* 0x0000006e3c3c723c */ /* 0x080ff000000418ff */
[----:B------:R-:W-:Y:S01]  /*5080*/  HMMA.16816.F32.BF16 R64, R64, R110, RZ ;  /* 0x0000006e4040723c */ /* 0x000fe200000418ff */
[----:B------:R-:W-:Y:S07]  /*5090*/  LDSM.16.M88.4 R108, [R224+0x2000] ;  /* 0x00200000e06c783b */ /* 0x000fee0000000200 */
[-C--:B---3--:R-:W-:Y:S08]  /*50a0*/  HMMA.16816.F32.BF16 R4, R176, R180.reuse, R4 ;  /* 0x000000b4b004723c */ /* 0x088ff00000041804 */
[C---:B-1----:R-:W-:Y:S08]  /*50b0*/  HMMA.16816.F32.BF16 R8, R184.reuse, R180, R8 ;  /* 0x000000b4b808723c */ /* 0x042ff00000041808 */
[-C--:B------:R-:W-:Y:S08]  /*50c0*/  HMMA.16816.F32.BF16 R12, R184, R182.reuse, R12 ;  /* 0x000000b6b80c723c */ /* 0x080ff0000004180c */
[C---:B------:R-:W-:Y:S01]  /*50d0*/  HMMA.16816.F32.BF16 R16, R176.reuse, R182, R16 ;  /* 0x000000b6b010723c */ /* 0x040fe20000041810 */
[----:B------:R-:W1:Y:S07]  /*50e0*/  LDSM.16.M88.4 R180, [R221+0x7000] ;  /* 0x00700000ddb4783b */ /* 0x000e6e0000000200 */
[-C--:B----4-:R-:W-:Y:S08]  /*50f0*/  HMMA.16816.F32.BF16 R20, R176, R188.reuse, R20 ;  /* 0x000000bcb014723c */ /* 0x090ff00000041814 */
[C---:B------:R-:W-:Y:S08]  /*5100*/  HMMA.16816.F32.BF16 R24, R184.reuse, R188, R24 ;  /* 0x000000bcb818723c */ /* 0x040ff00000041818 */
[-C--:B------:R-:W-:Y:S08]  /*5110*/  HMMA.16816.F32.BF16 R28, R184, R190.reuse, R28 ;  /* 0x000000beb81c723c */ /* 0x080ff0000004181c */
[C---:B------:R-:W-:Y:S01]  /*5120*/  HMMA.16816.F32.BF16 R32, R176.reuse, R190, R32 ;  /* 0x000000beb020723c */ /* 0x040fe20000041820 */
[----:B------:R-:W2:Y:S07]  /*5130*/  LDSM.16.M88.4 R188, [R224+0x3000] ;  /* 0x00300000e0bc783b */ /* 0x000eae0000000200 */
[-C--:B------:R-:W-:Y:S08]  /*5140*/  HMMA.16816.F32.BF16 R36, R176, R192.reuse, R36 ;  /* 0x000000c0b024723c */ /* 0x080ff00000041824 */
[C---:B------:R-:W-:Y:S08]  /*5150*/  HMMA.16816.F32.BF16 R40, R184.reuse, R192, R40 ;  /* 0x000000c0b828723c */ /* 0x040ff00000041828 */
[-C--:B------:R-:W-:Y:S08]  /*5160*/  HMMA.16816.F32.BF16 R44, R184, R194.reuse, R44 ;  /* 0x000000c2b82c723c */ /* 0x080ff0000004182c */
[C---:B------:R-:W-:Y:S01]  /*5170*/  HMMA.16816.F32.BF16 R48, R176.reuse, R194, R48 ;  /* 0x000000c2b030723c */ /* 0x040fe20000041830 */
[----:B------:R-:W3:Y:S07]  /*5180*/  LDSM.16.M88.4 R192, [R221+0x7400] ;  /* 0x00740000ddc0783b */ /* 0x000eee0000000200 */
[-C--:B------:R-:W-:Y:S08]  /*5190*/  HMMA.16816.F32.BF16 R52, R176, R196.reuse, R52 ;  /* 0x000000c4b034723c */ /* 0x080ff00000041834 */
[C---:B------:R-:W-:Y:S08]  /*51a0*/  HMMA.16816.F32.BF16 R56, R184.reuse, R196, R56 ;  /* 0x000000c4b838723c */ /* 0x040ff00000041838 */
[-C--:B------:R-:W-:Y:S01]  /*51b0*/  HMMA.16816.F32.BF16 R60, R184, R198.reuse, R60 ;  /* 0x000000c6b83c723c */ /* 0x080fe2000004183c */
[----:B------:R-:W4:Y:S07]  /*51c0*/  LDSM.16.M88.4 R184, [R225+0x3000] ;  /* 0x00300000e1b8783b */ /* 0x000f2e0000000200 */
[----:B------:R-:W-:Y:S01]  /*51d0*/  HMMA.16816.F32.BF16 R64, R176, R198, R64 ;  /* 0x000000c6b040723c */ /* 0x000fe20000041840 */
[----:B------:R-:W5:Y:S07]  /*51e0*/  LDSM.16.M88.4 R176, [R223+0x7400] ;  /* 0x00740000dfb0783b */ /* 0x000f6e0000000200 */
[-C--:B-1----:R-:W-:Y:S01]  /*51f0*/  HMMA.16816.F32.BF16 R4, R108, R180.reuse, R4 ;  /* 0x000000b46c04723c */ /* 0x082fe20000041804 */
[----:B------:R-:W-:Y:S07]  /*5200*/  LDSM.16.M88.4 R196, [R224+0x5000] ;  /* 0x00500000e0c4783b */ /* 0x000fee0000000200 */
[C---:B--2---:R-:W-:Y:S08]  /*5210*/  HMMA.16816.F32.BF16 R8, R188.reuse, R180, R8 ;  /* 0x000000b4bc08723c */ /* 0x044ff00000041808 */
        /* <DEDUP_REMOVED lines=18> */
[----:B------:R-:W1:Y:S07]  /*5340*/  LDSM.16.M88.4 R108, [R223+0x7800] ;  /* 0x00780000df6c783b */ /* 0x000e6e0000000200 */
[-C--:B------:R-:W-:Y:S01]  /*5350*/  HMMA.16816.F32.BF16 R4, R208, R212.reuse, R4 ;  /* 0x000000d4d004723c */ /* 0x080fe20000041804 */
[----:B------:R-:W2:Y:S07]  /*5360*/  LDSM.16.M88.4 R204, [R221+0x8800] ;  /* 0x00880000ddcc783b */ /* 0x000eae0000000200 */
[C---:B----4-:R-:W-:Y:S08]  /*5370*/  HMMA.16816.F32.BF16 R8, R184.reuse, R212, R8 ;  /* 0x000000d4b808723c */ /* 0x050ff00000041808 */
[-C--:B------:R-:W-:Y:S08]  /*5380*/  HMMA.16816.F32.BF16 R12, R184, R214.reuse, R12 ;  /* 0x000000d6b80c723c */ /* 0x080ff0000004180c */
[C---:B------:R-:W-:Y:S01]  /*5390*/  HMMA.16816.F32.BF16 R16, R208.reuse, R214, R16 ;  /* 0x000000d6d010723c */ /* 0x040fe20000041810 */
[----:B------:R-:W3:Y:S07]  /*53a0*/  LDSM.16.M88.4 R212, [R221+0x8c00] ;  /* 0x008c0000ddd4783b */ /* 0x000eee0000000200 */
[-C--:B-----5:R-:W-:Y:S08]  /*53b0*/  HMMA.16816.F32.BF16 R20, R208, R176.reuse, R20 ;  /* 0x000000b0d014723c */ /* 0x0a0ff00000041814 */
        /* <DEDUP_REMOVED lines=25> */
[-C--:B---3--:R-:W-:Y:S08]  /*5550*/  HMMA.16816.F32.BF16 R52, R188, R212.reuse, R52 ;  /* 0x000000d4bc34723c */ /* 0x088ff00000041834 */
[C---:B------:R-:W-:Y:S08]  /*5560*/  HMMA.16816.F32.BF16 R56, R196.reuse, R212, R56 ;  /* 0x000000d4c438723c */ /* 0x040ff00000041838 */
[-C--:B------:R-:W-:Y:S08]  /*5570*/  HMMA.16816.F32.BF16 R60, R196, R214.reuse, R60 ;  /* 0x000000d6c43c723c */ /* 0x080ff0000004183c */
[----:B------:R-:W-:Y:S08]  /*5580*/  HMMA.16816.F32.BF16 R64, R188, R214, R64 ;  /* 0x000000d6bc40723c */ /* 0x000ff00000041840 */
[-C--:B----4-:R-:W-:Y:S08]  /*5590*/  HMMA.16816.F32.BF16 R4, R176, R216.reuse, R4 ;  /* 0x000000d8b004723c */ /* 0x090ff00000041804 */
[C---:B-1----:R-:W-:Y:S08]  /*55a0*/  HMMA.16816.F32.BF16 R8, R108.reuse, R216, R8 ;  /* 0x000000d86c08723c */ /* 0x042ff00000041808 */
[-C--:B------:R-:W-:Y:S08]  /*55b0*/  HMMA.16816.F32.BF16 R12, R108, R218.reuse, R12 ;  /* 0x000000da6c0c723c */ /* 0x080ff0000004180c */
[----:B------:R-:W-:Y:S01]  /*55c0*/  FMUL.FTZ R4, R4, c[0x0][0x2ec] ;  /* 0x0000bb0004047a20 */ /* 0x000fe20000410000 */
[C---:B------:R-:W-:Y:S03]  /*55d0*/  HMMA.16816.F32.BF16 R16, R176.reuse, R218, R16 ;  /* 0x000000dab010723c */ /* 0x040fe60000041810 */
[----:B------:R-:W1:Y:S01]  /*55e0*/  MUFU.TANH R180, R4 ;  /* 0x0000000400b47308 */ /* 0x000e620000002400 */
[----:B------:R-:W-:Y:S02]  /*55f0*/  FMUL.FTZ R5, R5, c[0x0][0x2ec] ;  /* 0x0000bb0005057a20 */ /* 0x000fe40000410000 */
[----:B------:R-:W-:Y:S02]  /*5600*/  FMUL.FTZ R6, R6, c[0x0][0x2ec] ;  /* 0x0000bb0006067a20 */ /* 0x000fe40000410000 */
[----:B------:R-:W-:Y:S04]  /*5610*/  FMUL.FTZ R7, R7, c[0x0][0x2ec] ;  /* 0x0000bb0007077a20 */ /* 0x000fe80000410000 */
[----:B------:R-:W-:Y:S01]  /*5620*/  FMUL.FTZ R8, R8, c[0x0][0x2ec] ;  /* 0x0000bb0008087a20 */ /* 0x000fe20000410000 */
[----:B------:R-:W2:Y:S01]  /*5630*/  MUFU.TANH R185, R5 ;  /* 0x0000000500b97308 */ /* 0x000ea20000002400 */
[----:B------:R-:W-:Y:S02]  /*5640*/  FMUL.FTZ R9, R9, c[0x0][0x2ec] ;  /* 0x0000bb0009097a20 */ /* 0x000fe40000410000 */
[----:B------:R-:W-:Y:S02]  /*5650*/  FMUL.FTZ R10, R10, c[0x0][0x2ec] ;  /* 0x0000bb000a0a7a20 */ /* 0x000fe40000410000 */
[----:B------:R-:W-:Y:S02]  /*5660*/  FMUL.FTZ R11, R11, c[0x0][0x2ec] ;  /* 0x0000bb000b0b7a20 */ /* 0x000fe40000410000 */
[----:B------:R-:W-:Y:S02]  /*5670*/  FMUL.FTZ R12, R12, c[0x0][0x2ec] ;  /* 0x0000bb000c0c7a20 */ /* 0x000fe40000410000 */
[----:B------:R-:W-:Y:S01]  /*5680*/  FMUL.FTZ R13, R13, c[0x0][0x2ec] ;  /* 0x0000bb000d0d7a20 */ /* 0x000fe20000410000 */
[----:B------:R-:W3:Y:S01]  /*5690*/  MUFU.TANH R181, R6 ;  /* 0x0000000600b57308 */ /* 0x000ee20000002400 */
[----:B------:R-:W-:Y:S02]  /*56a0*/  FMUL.FTZ R14, R14, c[0x0][0x2ec] ;  /* 0x0000bb000e0e7a20 */ /* 0x000fe40000410000 */
[----:B------:R-:W-:Y:S07]  /*56b0*/  FMUL.FTZ R15, R15, c[0x0][0x2ec] ;  /* 0x0000bb000f0f7a20 */ /* 0x000fee0000410000 */
[----:B------:R4:W1:Y:S10]  /*56c0*/  MUFU.TANH R186, R7 ;  /* 0x0000000700ba7308 */ /* 0x0008740000002400 */
[----:B------:R-:W1:Y:S10]  /*56d0*/  MUFU.TANH R183, R8 ;  /* 0x0000000800b77308 */ /* 0x000e740000002400 */
[----:B------:R-:W1:Y:S01]  /*56e0*/  MUFU.TANH R190, R9 ;  /* 0x0000000900be7308 */ /* 0x000e620000002400 */
[----:B----4-:R-:W4:Y:S09]  /*56f0*/  LDSM.16.M88.4 R4, [R223+0x8400] ;  /* 0x00840000df04783b */ /* 0x010f320000000200 */
[----:B------:R-:W1:Y:S10]  /*5700*/  MUFU.TANH R182, R10 ;  /* 0x0000000a00b67308 */ /* 0x000e740000002400 */
[----:B------:R5:W1:Y:S10]  /*5710*/  MUFU.TANH R191, R11 ;  /* 0x0000000b00bf7308 */ /* 0x000a740000002400 */
[----:B------:R1:W1:Y:S10]  /*5720*/  MUFU.TANH R184, R12 ;  /* 0x0000000c00b87308 */ /* 0x0002740000002400 */
[----:B------:R2:W2:Y:S01]  /*5730*/  MUFU.TANH R189, R13 ;  /* 0x0000000d00bd7308 */ /* 0x0004a20000002400 */
[----:B-----5:R-:W5:Y:S01]  /*5740*/  LDSM.16.M88.4 R8, [R223+0x8800] ;  /* 0x00880000df08783b */ /* 0x020f620000000200 */
[-C--:B----4-:R-:W-:Y:S08]  /*5750*/  HMMA.16816.F32.BF16 R20, R176, R4.reuse, R20 ;  /* 0x00000004b014723c */ /* 0x090ff00000041814 */
[----:B------:R4:W3:Y:S01]  /*5760*/  MUFU.TANH R188, R14 ;  /* 0x0000000e00bc7308 */ /* 0x0008e20000002400 */
[C---:B------:R-:W-:Y:S04]  /*5770*/  HMMA.16816.F32.BF16 R24, R108.reuse, R4, R24 ;  /* 0x000000046c18723c */ /* 0x040fe80000041818 */
[----:B-1----:R-:W-:Y:S05]  /*5780*/  FMUL.FTZ R12, R18, c[0x0][0x2ec] ;  /* 0x0000bb00120c7a20 */ /* 0x002fea0000410000 */
[----:B------:R1:W1:Y:S01]  /*5790*/  MUFU.TANH R187, R15 ;  /* 0x0000000f00bb7308 */ /* 0x0002620000002400 */
[-C--:B------:R-:W-:Y:S03]  /*57a0*/  HMMA.16816.F32.BF16 R28, R108, R6.reuse, R28 ;  /* 0x000000066c1c723c */ /* 0x080fe6000004181c */
[----:B--2---:R-:W-:Y:S05]  /*57b0*/  FMUL.FTZ R13, R17, c[0x0][0x2ec] ;  /* 0x0000bb00110d7a20 */ /* 0x004fea0000410000 */
[C---:B------:R-:W-:Y:S01]  /*57c0*/  HMMA.16816.F32.BF16 R32, R176.reuse, R6, R32 ;  /* 0x00000006b020723c */ /* 0x040fe20000041820 */
[----:B------:R-:W2:Y:S01]  /*57d0*/  MUFU.TANH R12, R12 ;  /* 0x0000000c000c7308 */ /* 0x000ea20000002400 */
[----:B------:R-:W2:Y:S01]  /*57e0*/  LDSM.16.M88.4 R4, [R223+0x8c00] ;  /* 0x008c0000df04783b */ /* 0x000ea20000000200 */
[----:B------:R-:W-:Y:S04]  /*57f0*/  DEPBAR.LE SB0, 0x0 ;  /* 0x000080000000791a */ /* 0x000fe80000000000 */
[----:B----4-:R-:W-:Y:S02]  /*5800*/  FMUL.FTZ R14, R19, c[0x0][0x2ec] ;  /* 0x0000bb00130e7a20 */ /* 0x010fe40000410000 */
[----:B------:R-:W-:Y:S02]  /*5810*/  FMUL.FTZ R20, R20, c[0x0][0x2ec] ;  /* 0x0000bb0014147a20 */ /* 0x000fe40000410000 */
[----:B------:R-:W4:Y:S01]  /*5820*/  MUFU.TANH R13, R13 ;  /* 0x0000000d000d7308 */ /* 0x000f220000002400 */
[----:B------:R-:W-:Y:S01]  /*5830*/  BAR.SYNC.DEFER_BLOCKING 0x0 ;  /* 0x0000000000007b1d */ /* 0x000fe20000010000 */
[----:B------:R-:W-:Y:S01]  /*5840*/  FMUL.FTZ R21, R21, c[0x0][0x2ec] ;  /* 0x0000bb0015157a20 */ /* 0x000fe20000410000 */
[-C--:B-----5:R-:W-:Y:S05]  /*5850*/  HMMA.16816.F32.BF16 R36, R176, R8.reuse, R36 ;  /* 0x00000008b024723c */ /* 0x0a0fea0000041824 */
[----:B-1----:R-:W-:Y:S02]  /*5860*/  FMUL.FTZ R15, R16, c[0x0][0x2ec] ;  /* 0x0000bb00100f7a20 */ /* 0x002fe40000410000 */
[----:B------:R-:W1:Y:S01]  /*5870*/  MUFU.TANH R14, R14 ;  /* 0x0000000e000e7308 */ /* 0x000e620000002400 */
[----:B------:R-:W-:Y:S01]  /*5880*/  FMUL.FTZ R22, R22, c[0x0][0x2ec] ;  /* 0x0000bb0016167a20 */ /* 0x000fe20000410000 */
[C---:B------:R-:W-:Y:S04]  /*5890*/  HMMA.16816.F32.BF16 R40, R108.reuse, R8, R40 ;  /* 0x000000086c28723c */ /* 0x040fe80000041828 */
[----:B------:R-:W-:Y:S02]  /*58a0*/  FMUL.FTZ R23, R23, c[0x0][0x2ec] ;  /* 0x0000bb0017177a20 */ /* 0x000fe40000410000 */
[----:B------:R-:W-:Y:S02]  /*58b0*/  FMUL.FTZ R24, R24, c[0x0][0x2ec] ;  /* 0x0000bb0018187a20 */ /* 0x000fe40000410000 */
[----:B------:R-:W1:Y:S01]  /*58c0*/  MUFU.TANH R15, R15 ;  /* 0x0000000f000f7308 */ /* 0x000e620000002400 */
[-C--:B------:R-:W-:Y:S03]  /*58d0*/  HMMA.16816.F32.BF16 R44, R108, R10.reuse, R44 ;  /* 0x0000000a6c2c723c */ /* 0x080fe6000004182c */
[----:B------:R-:W-:Y:S02]  /*58e0*/  FMUL.FTZ R25, R25, c[0x0][0x2ec] ;  /* 0x0000bb0019197a20 */ /* 0x000fe40000410000 */
[----:B------:R-:W-:Y:S02]  /*58f0*/  FMUL.FTZ R26, R26, c[0x0][0x2ec] ;  /* 0x0000bb001a1a7a20 */ /* 0x000fe40000410000 */
[----:B------:R-:W-:Y:S01]  /*5900*/  FMUL.FTZ R27, R27, c[0x0][0x2ec] ;  /* 0x0000bb001b1b7a20 */ /* 0x000fe20000410000 */
[C---:B------:R-:W-:Y:S01]  /*5910*/  HMMA.16816.F32.BF16 R48, R176.reuse, R10, R48 ;  /* 0x0000000ab030723c */ /* 0x040fe20000041830 */
[----:B------:R1:W1:Y:S03]  /*5920*/  MUFU.TANH R192, R20 ;  /* 0x0000001400c07308 */ /* 0x0002660000002400 */
[----:B------:R-:W-:Y:S02]  /*5930*/  FMUL.FTZ R28, R28, c[0x0][0x2ec] ;  /* 0x0000bb001c1c7a20 */ /* 0x000fe40000410000 */
[----:B------:R-:W-:Y:S02]  /*5940*/  FMUL.FTZ R29, R29, c[0x0][0x2ec] ;  /* 0x0000bb001d1d7a20 */ /* 0x000fe40000410000 */
[-C--:B--2---:R-:W-:Y:S03]  /*5950*/  HMMA.16816.F32.BF16 R52, R176, R4.reuse, R52 ;  /* 0x00000004b034723c */ /* 0x084fe60000041834 */
[----:B------:R2:W1:Y:S01]  /*5960*/  MUFU.TANH R194, R21 ;  /* 0x0000001500c27308 */ /* 0x0004620000002400 */
[----:B------:R-:W-:Y:S02]  /*5970*/  FMUL.FTZ R30, R30, c[0x0][0x2ec] ;  /* 0x0000bb001e1e7a20 */ /* 0x000fe40000410000 */
[----:B------:R-:W-:Y:S02]  /*5980*/  FMUL.FTZ R31, R31, c[0x0][0x2ec] ;  /* 0x0000bb001f1f7a20 */ /* 0x000fe40000410000 */
[C---:B------:R-:W-:Y:S04]  /*5990*/  HMMA.16816.F32.BF16 R56, R108.reuse, R4, R56 ;  /* 0x000000046c38723c */ /* 0x040fe80000041838 */
[----:B------:R-:W-:Y:S01]  /*59a0*/  FMUL.FTZ R32, R32, c[0x0][0x2ec] ;  /* 0x0000bb0020207a20 */ /* 0x000fe20000410000 */
[----:B------:R2:W1:Y:S01]  /*59b0*/  MUFU.TANH R196, R22 ;  /* 0x0000001600c47308 */ /* 0x0004620000002400 */
[----:B------:R-:W-:Y:S02]  /*59c0*/  FMUL.FTZ R33, R33, c[0x0][0x2ec] ;  /* 0x0000bb0021217a20 */ /* 0x000fe40000410000 */
[-C--:B------:R-:W-:Y:S04]  /*59d0*/  HMMA.16816.F32.BF16 R60, R108, R6.reuse, R60 ;  /* 0x000000066c3c723c */ /* 0x080fe8000004183c */
[----:B------:R-:W-:Y:S02]  /*59e0*/  FMUL.FTZ R34, R34, c[0x0][0x2ec] ;  /* 0x0000bb0022227a20 */ /* 0x000fe40000410000 */
[----:B------:R-:W-:Y:S01]  /*59f0*/  FMUL.FTZ R35, R35, c[0x0][0x2ec] ;  /* 0x0000bb0023237a20 */ /* 0x000fe20000410000 */
[----:B------:R2:W1:Y:S01]  /*5a00*/  MUFU.TANH R198, R23 ;  /* 0x0000001700c67308 */ /* 0x0004620000002400 */
[----:B------:R-:W-:Y:S04]  /*5a10*/  HMMA.16816.F32.BF16 R64, R176, R6, R64 ;  /* 0x00000006b040723c */ /* 0x000fe80000041840 */
[----:B------:R-:W-:Y:S02]  /*5a20*/  FMUL.FTZ R36, R36, c[0x0][0x2ec] ;  /* 0x0000bb0024247a20 */ /* 0x000fe40000410000 */
[----:B------:R-:W-:Y:S02]  /*5a30*/  FMUL.FTZ R37, R37, c[0x0][0x2ec] ;  /* 0x0000bb0025257a20 */ /* 0x000fe40000410000 */
[----:B------:R-:W-:Y:S01]  /*5a40*/  FMUL.FTZ R38, R38, c[0x0][0x2ec] ;  /* 0x0000bb0026267a20 */ /* 0x000fe20000410000 */
[----:B------:R2:W1:Y:S03]  /*5a50*/  MUFU.TANH R200, R24 ;  /* 0x0000001800c87308 */ /* 0x0004660000002400 */
[----:B------:R-:W-:Y:S02]  /*5a60*/  FMUL.FTZ R39, R39, c[0x0][0x2ec] ;  /* 0x0000bb0027277a20 */ /* 0x000fe40000410000 */
[----:B------:R-:W-:Y:S02]  /*5a70*/  FMUL.FTZ R40, R40, c[0x0][0x2ec] ;  /* 0x0000bb0028287a20 */ /* 0x000fe40000410000 */
[----:B------:R-:W-:Y:S02]  /*5a80*/  FMUL.FTZ R41, R41, c[0x0][0x2ec] ;  /* 0x0000bb0029297a20 */ /* 0x000fe40000410000 */
[----:B------:R-:W-:Y:S01]  /*5a90*/  FMUL.FTZ R42, R42, c[0x0][0x2ec] ;  /* 0x0000bb002a2a7a20 */ /* 0x000fe20000410000 */
[----:B------:R2:W1:Y:S01]  /*5aa0*/  MUFU.TANH R201, R25 ;  /* 0x0000001900c97308 */ /* 0x0004620000002400 */
[----:B------:R-:W-:Y:S02]  /*5ab0*/  FMUL.FTZ R43, R43, c[0x0][0x2ec] ;  /* 0x0000bb002b2b7a20 */ /* 0x000fe40000410000 */
        /* <DEDUP_REMOVED lines=28> */
[----:B------:R2:W1:Y:S10]  /*5c80*/  MUFU.TANH R206, R30 ;  /* 0x0000001e00ce7308 */ /* 0x0004740000002400 */
        /* <DEDUP_REMOVED lines=36> */
[----:B------:R2:W1:Y:S02]  /*5ed0*/  MUFU.TANH R179, R67 ;  /* 0x0000004300b37308 */ /* 0x0004640000002400 */
[----:B-1234-:R-:W-:-:S05]  /*5ee0*/  @P0 BRA `(.L_x_295) ;  /* 0xffffec1000000947 */ /* 0x01efca000383ffff */
.L_x_294:
[----:B------:R-:W-:Y:S01]  /*5ef0*/  FMNMX.FTZ R0, R180, R100, !PT ;  /* 0x00000064b4007209 */ /* 0x000fe20007810000 */
[----:B------:R-:W-:Y:S01]  /*5f00*/  LDSM.16.MT88.4 R20, [R220+0x9000] ;  /* 0x00900000dc14783b */ /* 0x000fe20000004200 */
[----:B------:R-:W-:Y:S02]  /*5f10*/  IADD3 R227, R227, -0x1, RZ ;  /* 0xffffffffe3e37810 */ /* 0x000fe40007ffe0ff */
[----:B-1----:R-:W-:Y:S02]  /*5f20*/  FMNMX.FTZ R2, R185, R0, !PT ;  /* 0x00000000b9027209 */ /* 0x002fe40007810000 */
[----:B------:R-:W-:Y:S02]  /*5f30*/  FMNMX.FTZ R0, R181, R105, !PT ;  /* 0x00000069b5007209 */ /* 0x000fe40007810000 */
[----:B------:R-:W-:Y:S01]  /*5f40*/  FMNMX.FTZ R3, R15, R2, !PT ;  /* 0x000000020f037209 */ /* 0x000fe20007810000 */
[----:B------:R-:W-:Y:S01]  /*5f50*/  LDSM.16.MT88.4 R36, [R222+0x9000] ;  /* 0x00900000de24783b */ /* 0x000fe20000004200 */
[----:B------:R-:W-:Y:S02]  /*5f60*/  FMNMX.FTZ R2, R186, R0, !PT ;  /* 0x00000000ba027209 */ /* 0x000fe40007810000 */
[----:B------:R-:W-:Y:S02]  /*5f70*/  FMNMX.FTZ R4, R13, R3, !PT ;  /* 0x000000030d047209 */ /* 0x000fe40007810000 */
[----:B------:R-:W-:Y:S02]  /*5f80*/  FMNMX.FTZ R0, R183, R106, !PT ;  /* 0x0000006ab7007209 */ /* 0x000fe40007810000 */
        /* <DEDUP_REMOVED lines=62> */
[----:B------:R-:W3:Y:S01]  /*6370*/  SHFL.BFLY PT, R2, R0, 0x2, 0x1f ;  /* 0x0c401f0000027f89 */ /* 0x000ee200000e0000 */
[----:B-1----:R-:W-:Y:S07]  /*6380*/  FMNMX.FTZ R104, R104, R6, !PT ;  /* 0x0000000668687209 */ /* 0x002fee0007810000 */
[----:B------:R-:W1:Y:S01]  /*6390*/  SHFL.BFLY PT, R5, R4, 0x2, 0x1f ;  /* 0x0c401f0004057f89 */ /* 0x000e6200000e0000 */
[----:B------:R-:W-:Y:S02]  /*63a0*/  FSETP.NEU.FTZ.AND P1, PT, R104, -INF , PT ;  /* 0xff8000006800780b */ /* 0x000fe40003f3d000 */
[----:B--2---:R-:W-:Y:S05]  /*63b0*/  FMNMX.FTZ R103, R3, R103, !PT ;  /* 0x0000006703677209 */ /* 0x004fea0007810000 */
[----:B------:R-:W2:Y:S01]  /*63c0*/  SHFL.BFLY PT, R7, R103, 0x1, 0x1f ;  /* 0x0c201f0067077f89 */ /* 0x000ea200000e0000 */
[----:B---3--:R-:W-:Y:S01]  /*63d0*/  FMNMX.FTZ R2, R0, R2, !PT ;  /* 0x0000000200027209 */ /* 0x008fe20007810000 */
[----:B------:R-:W-:Y:S04]  /*63e0*/  FADD.FTZ R0, -R104, R100 ;  /* 0x0000006468007221 */ /* 0x000fe80000010100 */
[----:B------:R-:W-:Y:S02]  /*63f0*/  FMUL.FTZ R0, R0, c[0x0][0x23c] ;  /* 0x00008f0000007a20 */ /* 0x000fe40000410000 */
[----:B------:R-:W3:Y:S02]  /*6400*/  SHFL.BFLY PT, R3, R2, 0x1, 0x1f ;  /* 0x0c201f0002037f89 */ /* 0x000ee400000e0000 */
[----:B------:R4:W5:Y:S01]  /*6410*/  MUFU.EX2 R101, R0 ;  /* 0x0000000000657308 */ /* 0x0009620000000800 */
[----:B-1----:R-:W-:Y:S05]  /*6420*/  FMNMX.FTZ R4, R4, R5, !PT ;  /* 0x0000000504047209 */ /* 0x002fea0007810000 */
[----:B------:R-:W1:Y:S01]  /*6430*/  SHFL.BFLY PT, R102, R4, 0x1, 0x1f ;  /* 0x0c201f0004667f89 */ /* 0x000e6200000e0000 */
[----:B--2---:R-:W-:Y:S02]  /*6440*/  FMNMX.FTZ R103, R103, R7, !PT ;  /* 0x0000000767677209 */ /* 0x004fe40007810000 */
[----:B---3--:R-:W-:Y:S03]  /*6450*/  FMNMX.FTZ R3, R2, R3, !PT ;  /* 0x0000000302037209 */ /* 0x008fe60007810000 */
[----:B----4-:R-:W-:Y:S02]  /*6460*/  FADD.FTZ R0, -R103, R105 ;  /* 0x0000006967007221 */ /* 0x010fe40000010100 */
[----:B------:R-:W-:Y:S02]  /*6470*/  FMUL.FTZ R105, R104, c[0x0][0x23c] ;  /* 0x00008f0068697a20 */ /* 0x000fe40000410000 */
[----:B------:R-:W-:Y:S01]  /*6480*/  FMUL.FTZ R0, R0, c[0x0][0x23c] ;  /* 0x00008f0000007a20 */ /* 0x000fe20000410000 */
[----:B-1----:R-:W-:Y:S01]  /*6490*/  FMNMX.FTZ R102, R4, R102, !PT ;  /* 0x0000006604667209 */ /* 0x002fe20007810000 */
[----:B------:R-:W-:Y:S02]  /*64a0*/  FMUL.FTZ R110, R3, c[0x0][0x23c] ;  /* 0x00008f00036e7a20 */ /* 0x000fe40000410000 */
[----:B------:R1:W2:Y:S01]  /*64b0*/  MUFU.EX2 R100, R0 ;  /* 0x0000000000647308 */ /* 0x0002a20000000800 */
[----:B------:R-:W-:Y:S01]  /*64c0*/  FSEL R105, R105, RZ, P1 ;  /* 0x000000ff69697208 */ /* 0x000fe20000800000 */
[----:B-----5:R-:W-:Y:S01]  /*64d0*/  FMUL.FTZ R16, R101, R124 ;  /* 0x0000007c65107220 */ /* 0x020fe20000410000 */
[----:B------:R-:W-:Y:S01]  /*64e0*/  FSETP.NEU.FTZ.AND P1, PT, R103, -INF , PT ;  /* 0xff8000006700780b */ /* 0x000fe20003f3d000 */
[----:B------:R-:W-:Y:S02]  /*64f0*/  FMUL.FTZ R17, R101, R125 ;  /* 0x0000007d65117220 */ /* 0x000fe40000410000 */
[--C-:B------:R-:W-:Y:S02]  /*6500*/  FFMA.FTZ R4, R180, c[0x0][0x23c], -R105.reuse ;  /* 0x00008f00b4047a23 */ /* 0x100fe40000010869 */
[--C-:B------:R-:W-:Y:S02]  /*6510*/  FFMA.FTZ R5, R185, c[0x0][0x23c], -R105.reuse ;  /* 0x00008f00b9057a23 */ /* 0x100fe40000010869 */
[----:B------:R-:W3:Y:S01]  /*6520*/  MUFU.EX2 R8, R4 ;  /* 0x0000000400087308 */ /* 0x000ee20000000800 */
[--C-:B------:R-:W-:Y:S02]  /*6530*/  FFMA.FTZ R41, R192, c[0x0][0x23c], -R105.reuse ;  /* 0x00008f00c0297a23 */ /* 0x100fe40000010869 */
[C---:B------:R-:W-:Y:S02]  /*6540*/  FMUL.FTZ R32, R101.reuse, R140 ;  /* 0x0000008c65207220 */ /* 0x040fe40000410000 */
[----:B------:R-:W-:Y:S02]  /*6550*/  FMUL.FTZ R33, R101, R141 ;  /* 0x0000008d65217220 */ /* 0x000fe40000410000 */
[--C-:B------:R-:W-:Y:S02]  /*6560*/  FFMA.FTZ R44, R194, c[0x0][0x23c], -R105.reuse ;  /* 0x00008f00c22c7a23 */ /* 0x100fe40000010869 */
[--C-:B------:R-:W-:Y:S01]  /*6570*/  FFMA.FTZ R57, R193, c[0x0][0x23c], -R105.reuse ;  /* 0x00008f00c1397a23 */ /* 0x100fe20000010869 */
[----:B------:R-:W-:Y:S01]  /*6580*/  MUFU.EX2 R5, R5 ;  /* 0x0000000500057308 */ /* 0x000fe20000000800 */
[----:B------:R-:W-:Y:S02]  /*6590*/  FMUL.FTZ R48, R101, R156 ;  /* 0x0000009c65307220 */ /* 0x000fe40000410000 */
[----:B------:R-:W-:Y:S02]  /*65a0*/  FFMA.FTZ R60, R195, c[0x0][0x23c], -R105 ;  /* 0x00008f00c33c7a23 */ /* 0x000fe40000010869 */
[----:B-1----:R-:W-:Y:S02]  /*65b0*/  FADD.FTZ R0, -R102, R106 ;  /* 0x0000006a66007221 */ /* 0x002fe40000010100 */
[----:B------:R-:W-:Y:S02]  /*65c0*/  FMUL.FTZ R106, R103, c[0x0][0x23c] ;  /* 0x00008f00676a7a20 */ /* 0x000fe40000410000 */
[----:B------:R-:W-:Y:S01]  /*65d0*/  FMUL.FTZ R0, R0, c[0x0][0x23c] ;  /* 0x00008f0000007a20 */ /* 0x000fe20000410000 */
[----:B------:R-:W-:Y:S01]  /*65e0*/  MUFU.EX2 R140, R44 ;  /* 0x0000002c008c7308 */ /* 0x000fe20000000800 */
[----:B--2---:R-:W-:Y:S01]  /*65f0*/  FMUL.FTZ R18, R100, R126 ;  /* 0x0000007e64127220 */ /* 0x004fe20000410000 */
[----:B------:R-:W-:Y:S01]  /*6600*/  FSEL R106, R106, RZ, P1 ;  /* 0x000000ff6a6a7208 */ /* 0x000fe20000800000 */
[----:B------:R-:W-:Y:S01]  /*6610*/  FMUL.FTZ R19, R100, R127 ;  /* 0x0000007f64137220 */ /* 0x000fe20000410000 */
[----:B------:R-:W-:Y:S01]  /*6620*/  FSETP.NEU.FTZ.AND P1, PT, R102, -INF , PT ;  /* 0xff8000006600780b */ /* 0x000fe20003f3d000 */
[C---:B------:R-:W-:Y:S01]  /*6630*/  FMUL.FTZ R35, R100.reuse, R143 ;  /* 0x0000008f64237220 */ /* 0x040fe20000410000 */
[----:B---3--:R-:W-:Y:S01]  /*6640*/  MOV R185, R8 ;  /* 0x0000000800b97202 */ /* 0x008fe20000000f00 */
[--C-:B------:R-:W-:Y:S01]  /*6650*/  FFMA.FTZ R111, R199, c[0x0][0x23c], -R106.reuse ;  /* 0x00008f00c76f7a23 */ /* 0x100fe2000001086a */
[----:B------:R-:W-:Y:S01]  /*6660*/  LDSM.16.MT88.4 R124, [R220+0xb000] ;  /* 0x00b00000dc7c783b */ /* 0x000fe20000004200 */
[--C-:B------:R-:W-:Y:S01]  /*6670*/  FFMA.FTZ R4, R181, c[0x0][0x23c], -R106.reuse ;  /* 0x00008f00b5047a23 */ /* 0x100fe2000001086a */
[----:B------:R1:W2:Y:S01]  /*6680*/  MUFU.EX2 R2, R0 ;  /* 0x0000000000027308 */ /* 0x0002a20000000800 */
[----:B------:R-:W-:Y:S02]  /*6690*/  FMUL.FTZ R34, R100, R142 ;  /* 0x0000008e64227220 */ /* 0x000fe40000410000 */
[--C-:B------:R-:W-:Y:S02]  /*66a0*/  FFMA.FTZ R49, R196, c[0x0][0x23c], -R106.reuse ;  /* 0x00008f00c4317a23 */ /* 0x100fe4000001086a */
[C---:B------:R-:W-:Y:S02]  /*66b0*/  FMUL.FTZ R50, R100.reuse, R158 ;  /* 0x0000009e64327220 */ /* 0x040fe40000410000 */
[C---:B------:R-:W-:Y:S02]  /*66c0*/  FMUL.FTZ R51, R100.reuse, R159 ;  /* 0x0000009f64337220 */ /* 0x040fe40000410000 */
[--C-:B------:R-:W-:Y:S01]  /*66d0*/  FFMA.FTZ R65, R197, c[0x0][0x23c], -R106.reuse ;  /* 0x00008f00c5417a23 */ /* 0x100fe2000001086a */
[----:B------:R3:W-:Y:S01]  /*66e0*/  MUFU.EX2 R252, R111 ;  /* 0x0000006f00fc7308 */ /* 0x0007e20000000800 */
[C---:B------:R-:W-:Y:S02]  /*66f0*/  FMUL.FTZ R64, R101.reuse, R172 ;  /* 0x000000ac65407220 */ /* 0x040fe40000410000 */
[C---:B------:R-:W-:Y:S02]  /*6700*/  FMUL.FTZ R66, R100.reuse, R174 ;  /* 0x000000ae64427220 */ /* 0x040fe40000410000 */
[C---:B------:R-:W-:Y:S02]  /*6710*/  FMUL.FTZ R67, R100.reuse, R175 ;  /* 0x000000af64437220 */ /* 0x040fe40000410000 */
[C---:B------:R-:W-:Y:S02]  /*6720*/  FMUL.FTZ R68, R101.reuse, R68 ;  /* 0x0000004465447220 */ /* 0x040fe40000410000 */
[----:B------:R-:W-:Y:S01]  /*6730*/  FMUL.FTZ R69, R101, R69 ;  /* 0x0000004565457220 */ /* 0x000fe20000410000 */
[----:B------:R4:W-:Y:S01]  /*6740*/  MUFU.EX2 R9, R4 ;  /* 0x0000000400097308 */ /* 0x0009e20000000800 */
[C---:B------:R-:W-:Y:S02]  /*6750*/  FMUL.FTZ R70, R100.reuse, R70 ;  /* 0x0000004664467220 */ /* 0x040fe40000410000 */
[----:B------:R-:W-:Y:S02]  /*6760*/  FMUL.FTZ R71, R100, R71 ;  /* 0x0000004764477220 */ /* 0x000fe40000410000 */
[----:B-1----:R-:W-:Y:S02]  /*6770*/  FADD.FTZ R0, -R3, R107 ;  /* 0x0000006b03007221 */ /* 0x002fe40000010100 */
[----:B------:R-:W-:Y:S02]  /*6780*/  FMUL.FTZ R107, R102, c[0x0][0x23c] ;  /* 0x00008f00666b7a20 */ /* 0x000fe40000410000 */
[----:B------:R-:W-:Y:S01]  /*6790*/  FMUL.FTZ R0, R0, c[0x0][0x23c] ;  /* 0x00008f0000007a20 */ /* 0x000fe20000410000 */
[----:B------:R1:W-:Y:S01]  /*67a0*/  MUFU.EX2 R142, R57 ;  /* 0x00000039008e7308 */ /* 0x0003e20000000800 */
[C---:B--2---:R-:W-:Y:S01]  /*67b0*/  FMUL.FTZ R24, R2.reuse, R132 ;  /* 0x0000008402187220 */ /* 0x044fe20000410000 */
[----:B------:R-:W-:Y:S01]  /*67c0*/  FSEL R107, R107, RZ, P1 ;  /* 0x000000ff6b6b7208 */ /* 0x000fe20000800000 */
[C---:B------:R-:W-:Y:S01]  /*67d0*/  FMUL.FTZ R25, R2.reuse, R133 ;  /* 0x0000008502197220 */ /* 0x040fe20000410000 */
[----:B------:R-:W-:Y:S01]  /*67e0*/  FSETP.NEU.FTZ.AND P1, PT, R3, -INF , PT ;  /* 0xff8000000300780b */ /* 0x000fe20003f3d000 */
[----:B------:R-:W-:Y:S02]  /*67f0*/  FMUL.FTZ R40, R2, R148 ;  /* 0x0000009402287220 */ /* 0x000fe40000410000 */
[--C-:B---3--:R-:W-:Y:S01]  /*6800*/  FFMA.FTZ R111, R200, c[0x0][0x23c], -R107.reuse ;  /* 0x00008f00c86f7a23 */ /* 0x108fe2000001086b */
[----:B------:R-:W-:Y:S01]  /*6810*/  FSEL R110, R110, RZ, P1 ;  /* 0x000000ff6e6e7208 */ /* 0x000fe20000800000 */
[C---:B------:R-:W-:Y:S01]  /*6820*/  FMUL.FTZ R44, R2.reuse, R152 ;  /* 0x00000098022c7220 */ /* 0x040fe20000410000 */
[----:B------:R-:W2:Y:S01]  /*6830*/  MUFU.EX2 R0, R0 ;  /* 0x0000000000007308 */ /* 0x000ea20000000800 */
[C---:B------:R-:W-:Y:S02]  /*6840*/  FMUL.FTZ R45, R2.reuse, R153 ;  /* 0x00000099022d7220 */ /* 0x040fe40000410000 */
[----:B------:R-:W-:Y:S02]  /*6850*/  FMUL.FTZ R56, R2, R164 ;  /* 0x000000a402387220 */ /* 0x000fe40000410000 */
[--C-:B----4-:R-:W-:Y:S01]  /*6860*/  FFMA.FTZ R4, R186, c[0x0][0x23c], -R106.reuse ;  /* 0x00008f00ba047a23 */ /* 0x110fe2000001086a */
[----:B------:R-:W-:Y:S01]  /*6870*/  MOV R186, R5 ;  /* 0x0000000500ba7202 */ /* 0x000fe20000000f00 */
[----:B------:R-:W-:Y:S02]  /*6880*/  FFMA.FTZ R5, R14, c[0x0][0x23c], -R106 ;  /* 0x00008f000e057a23 */ /* 0x000fe4000001086a */
[C---:B------:R-:W-:Y:S01]  /*6890*/  FMUL.FTZ R61, R2.reuse, R169 ;  /* 0x000000a9023d7220 */ /* 0x040fe20000410000 */
[----:B------:R3:W-:Y:S01]  /*68a0*/  MUFU.EX2 R251, R111 ;  /* 0x0000006f00fb7308 */ /* 0x0007e20000000800 */
[C---:B------:R-:W-:Y:S02]  /*68b0*/  FMUL.FTZ R72, R2.reuse, R72 ;  /* 0x0000004802487220 */ /* 0x040fe40000410000 */
[C---:B------:R-:W-:Y:S02]  /*68c0*/  FMUL.FTZ R73, R2.reuse, R73 ;  /* 0x0000004902497220 */ /* 0x040fe40000410000 */
[C---:B-1----:R-:W-:Y:S02]  /*68d0*/  FMUL.FTZ R57, R2.reuse, R165 ;  /* 0x000000a502397220 */ /* 0x042fe40000410000 */
[C---:B------:R-:W-:Y:S02]  /*68e0*/  FMUL.FTZ R76, R2.reuse, R76 ;  /* 0x0000004c024c7220 */ /* 0x040fe40000410000 */
[----:B------:R-:W-:Y:S01]  /*68f0*/  FMUL.FTZ R77, R2, R77 ;  /* 0x0000004d024d7220 */ /* 0x000fe20000410000 */
[----:B------:R1:W-:Y:S01]  /*6900*/  MUFU.EX2 R8, R4 ;  /* 0x0000000400087308 */ /* 0x0003e20000000800 */
[C---:B------:R-:W-:Y:S02]  /*6910*/  FMUL.FTZ R80, R101.reuse, R80 ;  /* 0x0000005065507220 */ /* 0x040fe40000410000 */
[----:B------:R-:W-:Y:S02]  /*6920*/  FMUL.FTZ R81, R101, R81 ;  /* 0x0000005165517220 */ /* 0x000fe40000410000 */
[C---:B--2---:R-:W-:Y:S02]  /*6930*/  FMUL.FTZ R10, R0.reuse, R114 ;  /* 0x00000072000a7220 */ /* 0x044fe40000410000 */
[C---:B------:R-:W-:Y:S02]  /*6940*/  FMUL.FTZ R11, R0.reuse, R115 ;  /* 0x00000073000b7220 */ /* 0x040fe40000410000 */
[C---:B------:R-:W-:Y:S01]  /*6950*/  FMUL.FTZ R14, R0.reuse, R122 ;  /* 0x0000007a000e7220 */ /* 0x040fe20000410000 */
[----:B------:R-:W-:Y:S01]  /*6960*/  MUFU.EX2 R30, R5 ;  /* 0x00000005001e7308 */ /* 0x000fe20000000800 */
[C---:B------:R-:W-:Y:S02]  /*6970*/  FMUL.FTZ R31, R0.reuse, R139 ;  /* 0x0000008b001f7220 */ /* 0x040fe40000410000 */
[C---:B------:R-:W-:Y:S02]  /*6980*/  FMUL.FTZ R42, R0.reuse, R150 ;  /* 0x00000096002a7220 */ /* 0x040fe40000410000 */
[----:B---3--:R-:W-:Y:S02]  /*6990*/  FFMA.FTZ R111, R201, c[0x0][0x23c], -R107 ;  /* 0x00008f00c96f7a23 */ /* 0x008fe4000001086b */
[C---:B------:R-:W-:Y:S02]  /*69a0*/  FMUL.FTZ R43, R0.reuse, R151 ;  /* 0x00000097002b7220 */ /* 0x040fe40000410000 */
[C---:B------:R-:W-:Y:S01]  /*69b0*/  FMUL.FTZ R46, R0.reuse, R154 ;  /* 0x0000009a002e7220 */ /* 0x040fe20000410000 */
[----:B------:R2:W-:Y:S01]  /*69c0*/  MUFU.EX2 R250, R111 ;  /* 0x0000006f00fa7308 */ /* 0x0005e20000000800 */
[C---:B------:R-:W-:Y:S02]  /*69d0*/  FMUL.FTZ R47, R0.reuse, R155 ;  /* 0x0000009b002f7220 */ /* 0x040fe40000410000 */
[C---:B------:R-:W-:Y:S02]  /*69e0*/  FMUL.FTZ R58, R0.reuse, R166 ;  /* 0x000000a6003a7220 */ /* 0x040fe40000410000 */
[--C-:B-1----:R-:W-:Y:S02]  /*69f0*/  FFMA.FTZ R4, R15, c[0x0][0x23c], -R105.reuse ;  /* 0x00008f000f047a23 */ /* 0x102fe40000010869 */
[C---:B------:R-:W-:Y:S02]  /*6a00*/  FMUL.FTZ R15, R0.reuse, R123 ;  /* 0x0000007b000f7220 */ /* 0x040fe40000410000 */
[C---:B------:R-:W-:Y:S01]  /*6a10*/  FMUL.FTZ R59, R0.reuse, R167 ;  /* 0x000000a7003b7220 */ /* 0x040fe20000410000 */
[----:B------:R1:W3:Y:S01]  /*6a20*/  MUFU.EX2 R7, R4 ;  /* 0x0000000400077308 */ /* 0x0002e20000000800 */
[C---:B------:R-:W-:Y:S02]  /*6a30*/  FMUL.FTZ R62, R0.reuse, R170 ;  /* 0x000000aa003e7220 */ /* 0x040fe40000410000 */
[C---:B------:R-:W-:Y:S02]  /*6a40*/  FMUL.FTZ R63, R0.reuse, R171 ;  /* 0x000000ab003f7220 */ /* 0x040fe40000410000 */
[C---:B------:R-:W-:Y:S02]  /*6a50*/  FMUL.FTZ R74, R0.reuse, R74 ;  /* 0x0000004a004a7220 */ /* 0x040fe40000410000 */
[C---:B------:R-:W-:Y:S02]  /*6a60*/  FMUL.FTZ R75, R0.reuse, R75 ;  /* 0x0000004b004b7220 */ /* 0x040fe40000410000 */
[C---:B------:R-:W-:Y:S01]  /*6a70*/  FMUL.FTZ R78, R0.reuse, R78 ;  /* 0x0000004e004e7220 */ /* 0x040fe20000410000 */
[----:B------:R4:W-:Y:S01]  /*6a80*/  MUFU.EX2 R139, R49 ;  /* 0x00000031008b7308 */ /* 0x0009e20000000800 */
[----:B------:R-:W-:Y:S02]  /*6a90*/  FMUL.FTZ R79, R0, R79 ;  /* 0x0000004f004f7220 */ /* 0x000fe40000410000 */
[----:B------:R-:W-:Y:S02]  /*6aa0*/  FMUL.FTZ R82, R100, R82 ;  /* 0x0000005264527220 */ /* 0x000fe40000410000 */
[--C-:B--2---:R-:W-:Y:S02]  /*6ab0*/  FFMA.FTZ R111, R202, c[0x0][0x23c], -R110.reuse ;  /* 0x00008f00ca6f7a23 */ /* 0x104fe4000001086e */
[C---:B------:R-:W-:Y:S02]  /*6ac0*/  FMUL.FTZ R83, R100.reuse, R83 ;  /* 0x0000005364537220 */ /* 0x040fe40000410000 */
[C---:B------:R-:W-:Y:S01]  /*6ad0*/  FMUL.FTZ R84, R101.reuse, R84 ;  /* 0x0000005465547220 */ /* 0x040fe20000410000 */
[----:B------:R2:W-:Y:S01]  /*6ae0*/  MUFU.EX2 R249, R111 ;  /* 0x0000006f00f97308 */ /* 0x0005e20000000800 */
[----:B------:R-:W-:Y:S02]  /*6af0*/  FMUL.FTZ R85, R101, R85 ;  /* 0x0000005565557220 */ /* 0x000fe40000410000 */
[----:B------:R-:W-:Y:S02]  /*6b00*/  FMUL.FTZ R86, R100, R86 ;  /* 0x0000005664567220 */ /* 0x000fe40000410000 */
[----:B-1----:R-:W-:Y:S02]  /*6b10*/  FFMA.FTZ R4, R13, c[0x0][0x23c], -R105 ;  /* 0x00008f000d047a23 */ /* 0x002fe40000010869 */
[----:B------:R-:W-:Y:S02]  /*6b20*/  FMUL.FTZ R13, R2, R121 ;  /* 0x00000079020d7220 */ /* 0x000fe40000410000 */
[----:B------:R-:W-:Y:S01]  /*6b30*/  FMUL.FTZ R87, R100, R87 ;  /* 0x0000005764577220 */ /* 0x000fe20000410000 */
[----:B------:R1:W-:Y:S01]  /*6b40*/  MUFU.EX2 R27, R4 ;  /* 0x00000004001b7308 */ /* 0x0003e20000000800 */
[C---:B------:R-:W-:Y:S02]  /*6b50*/  FMUL.FTZ R88, R2.reuse, R88 ;  /* 0x0000005802587220 */ /* 0x040fe40000410000 */
[----:B------:R-:W-:Y:S02]  /*6b60*/  FMUL.FTZ R89, R2, R89 ;  /* 0x0000005902597220 */ /* 0x000fe40000410000 */
[----:B----4-:R-:W-:Y:S02]  /*6b70*/  FMUL.FTZ R49, R101, R157 ;  /* 0x0000009d65317220 */ /* 0x010fe40000410000 */
[C---:B------:R-:W-:Y:S01]  /*6b80*/  FMUL.FTZ R90, R0.reuse, R90 ;  /* 0x0000005a005a7220 */ /* 0x040fe20000410000 */
[----:B------:R-:W-:Y:S01]  /*6b90*/  LDSM.16.MT88.4 R156, [R220+0xac00] ;  /* 0x00ac0000dc9c783b */ /* 0x000fe20000004200 */
[----:B------:R-:W-:Y:S01]  /*6ba0*/  FMUL.FTZ R91, R0, R91 ;  /* 0x0000005b005b7220 */ /* 0x000fe20000410000 */
[----:B------:R4:W-:Y:S01]  /*6bb0*/  MUFU.EX2 R180, R60 ;  /* 0x0000003c00b47308 */ /* 0x0009e20000000800 */
[C---:B------:R-:W-:Y:S02]  /*6bc0*/  FMUL.FTZ R92, R2.reuse, R92 ;  /* 0x0000005c025c7220 */ /* 0x040fe40000410000 */
[----:B------:R-:W-:Y:S02]  /*6bd0*/  FMUL.FTZ R93, R2, R93 ;  /* 0x0000005d025d7220 */ /* 0x000fe40000410000 */
[----:B--2---:R-:W-:Y:S02]  /*6be0*/  FFMA.FTZ R111, R205, c[0x0][0x23c], -R110 ;  /* 0x00008f00cd6f7a23 */ /* 0x004fe4000001086e */
[C---:B------:R-:W-:Y:S02]  /*6bf0*/  FMUL.FTZ R94, R0.reuse, R94 ;  /* 0x0000005e005e7220 */ /* 0x040fe40000410000 */
[----:B------:R-:W-:Y:S01]  /*6c00*/  FMUL.FTZ R95, R0, R95 ;  /* 0x0000005f005f7220 */ /* 0x000fe20000410000 */
[----:B------:R2:W-:Y:S01]  /*6c10*/  MUFU.EX2 R248, R111 ;  /* 0x0000006f00f87308 */ /* 0x0005e20000000800 */
[C---:B------:R-:W-:Y:S02]  /*6c20*/  FMUL.FTZ R96, R101.reuse, R96 ;  /* 0x0000006065607220 */ /* 0x040fe40000410000 */
[----:B------:R-:W-:Y:S02]  /*6c30*/  FMUL.FTZ R97, R101, R97 ;  /* 0x0000006165617220 */ /* 0x000fe40000410000 */
[----:B-1----:R-:W-:Y:S02]  /*6c40*/  FFMA.FTZ R4, R12, c[0x0][0x23c], -R106 ;  /* 0x00008f000c047a23 */ /* 0x002fe4000001086a */
[----:B------:R-:W-:Y:S02]  /*6c50*/  FMUL.FTZ R12, R2, R120 ;  /* 0x00000078020c7220 */ /* 0x000fe40000410000 */
[----:B------:R-:W1:Y:S01]  /*6c60*/  LDSM.16.MT88.4 R120, [R222+0xa000] ;  /* 0x00a00000de78783b */ /* 0x000e620000004200 */
[----:B------:R5:W-:Y:S01]  /*6c70*/  MUFU.EX2 R6, R4 ;  /* 0x0000000400067308 */ /* 0x000be20000000800 */
[C---:B------:R-:W-:Y:S02]  /*6c80*/  FMUL.FTZ R98, R100.reuse, R98 ;  /* 0x0000006264627220 */ /* 0x040fe40000410000 */
[----:B------:R-:W-:Y:S02]  /*6c90*/  FMUL.FTZ R99, R100, R99 ;  /* 0x0000006364637220 */ /* 0x000fe40000410000 */
[----:B----4-:R-:W-:Y:S02]  /*6ca0*/  FMUL.FTZ R60, R2, R168 ;  /* 0x000000a8023c7220 */ /* 0x010fe40000410000 */
[--C-:B------:R-:W-:Y:S02]  /*6cb0*/  FFMA.FTZ R108, R108, c[0x0][0x23c], -R110.reuse ;  /* 0x00008f006c6c7a23 */ /* 0x100fe4000001086e */
[--C-:B--2---:R-:W-:Y:S04]  /*6cc0*/  FFMA.FTZ R111, R203, c[0x0][0x23c], -R107.reuse ;  /* 0x00008f00cb6f7a23 */ /* 0x104fe8000001086b */
[----:B------:R2:W-:Y:S01]  /*6cd0*/  MUFU.EX2 R247, R111 ;  /* 0x0000006f00f77308 */ /* 0x0005e20000000800 */
[--C-:B-----5:R-:W-:Y:S01]  /*6ce0*/  FFMA.FTZ R4, R183, c[0x0][0x23c], -R107.reuse ;  /* 0x00008f00b7047a23 */ /* 0x120fe2000001086b */
[----:B------:R-:W-:Y:S01]  /*6cf0*/  MOV R183, R9 ;  /* 0x0000000900b77202 */ /* 0x000fe20000000f00 */
[--C-:B------:R-:W-:Y:S01]  /*6d00*/  FFMA.FTZ R9, R189, c[0x0][0x23c], -R107.reuse ;  /* 0x00008f00bd097a23 */ /* 0x100fe2000001086b */
[----:B---3--:R-:W-:Y:S06]  /*6d10*/  MOV R189, R7 ;  /* 0x0000000700bd7202 */ /* 0x008fec0000000f00 */
[----:B------:R3:W-:Y:S01]  /*6d20*/  MUFU.EX2 R181, R4 ;  /* 0x0000000400b57308 */ /* 0x0007e20000000800 */
[----:B------:R-:W-:Y:S09]  /*6d30*/  FMUL.FTZ R7, R100, R119 ;  /* 0x0000007764077220 */ /* 0x000ff20000410000 */
[----:B------:R4:W-:Y:S01]  /*6d40*/  MUFU.EX2 R29, R9 ;  /* 0x00000009001d7308 */ /* 0x0009e20000000800 */
[--C-:B--2---:R-:W-:Y:S09]  /*6d50*/  FFMA.FTZ R111, R204, c[0x0][0x23c], -R107.reuse ;  /* 0x00008f00cc6f7a23 */ /* 0x104ff2000001086b */
[----:B------:R2:W-:Y:S01]  /*6d60*/  MUFU.EX2 R246, R111 ;  /* 0x0000006f00f67308 */ /* 0x0005e20000000800 */
[----:B---3--:R-:W-:Y:S09]  /*6d70*/  FFMA.FTZ R4, R190, c[0x0][0x23c], -R107 ;  /* 0x00008f00be047a23 */ /* 0x008ff2000001086b */
[----:B------:R3:W5:Y:S01]  /*6d80*/  MUFU.EX2 R190, R4 ;  /* 0x0000000400be7308 */ /* 0x0007620000000800 */
[----:B----4-:R-:W-:Y:S02]  /*6d90*/  FMUL.FTZ R9, R2, R113 ;  /* 0x0000007102097220 */ /* 0x010fe40000410000 */
[--C-:B--2---:R-:W-:Y:S07]  /*6da0*/  FFMA.FTZ R111, R206, c[0x0][0x23c], -R110.reuse ;  /* 0x00008f00ce6f7a23 */ /* 0x104fee000001086e */
[----:B------:R2:W-:Y:S01]  /*6db0*/  MUFU.EX2 R245, R111 ;  /* 0x0000006f00f57308 */ /* 0x0005e20000000800 */
[--C-:B---3--:R-:W-:Y:S09]  /*6dc0*/  FFMA.FTZ R4, R182, c[0x0][0x23c], -R110.reuse ;  /* 0x00008f00b6047a23 */ /* 0x108ff2000001086e */
[----:B------:R3:W-:Y:S01]  /*6dd0*/  MUFU.EX2 R182, R4 ;  /* 0x0000000400b67308 */ /* 0x0007e20000000800 */
[--C-:B--2---:R-:W-:Y:S09]  /*6de0*/  FFMA.FTZ R111, R207, c[0x0][0x23c], -R110.reuse ;  /* 0x00008f00cf6f7a23 */ /* 0x104ff2000001086e */
[----:B------:R2:W-:Y:S01]  /*6df0*/  MUFU.EX2 R244, R111 ;  /* 0x0000006f00f47308 */ /* 0x0005e20000000800 */
[--C-:B---3--:R-:W-:Y:S09]  /*6e00*/  FFMA.FTZ R4, R191, c[0x0][0x23c], -R110.reuse ;  /* 0x00008f00bf047a23 */ /* 0x108ff2000001086e */
[----:B------:R3:W4:Y:S01]  /*6e10*/  MUFU.EX2 R191, R4 ;  /* 0x0000000400bf7308 */ /* 0x0007220000000800 */
[----:B--2---:R-:W-:Y:S09]  /*6e20*/  FFMA.FTZ R111, R212, c[0x0][0x23c], -R105 ;  /* 0x00008f00d46f7a23 */ /* 0x004ff20000010869 */
[----:B------:R2:W-:Y:S01]  /*6e30*/  MUFU.EX2 R243, R111 ;  /* 0x0000006f00f37308 */ /* 0x0005e20000000800 */
[----:B---3--:R-:W-:Y:S01]  /*6e40*/  FFMA.FTZ R4, R184, c[0x0][0x23c], -R107 ;  /* 0x00008f00b8047a23 */ /* 0x008fe2000001086b */
[----:B------:R-:W-:Y:S01]  /*6e50*/  MOV R184, R8 ;  /* 0x0000000800b87202 */ /* 0x000fe20000000f00 */
[----:B------:R-:W-:Y:S01]  /*6e60*/  FMUL.FTZ R8, R2, R112 ;  /* 0x0000007002087220 */ /* 0x000fe20000410000 */
[----:B-----5:R-:W-:Y:S06]  /*6e70*/  F2FP.BF16.PACK_AB R112, R190, R181 ;  /* 0x000000b5be70723e */ /* 0x020fec00000010ff */
[----:B------:R3:W5:Y:S01]  /*6e80*/  MUFU.EX2 R5, R4 ;  /* 0x0000000400057308 */ /* 0x0007620000000800 */
[----:B----4-:R-:W-:Y:S01]  /*6e90*/  F2FP.BF16.PACK_AB R113, R191, R182 ;  /* 0x000000b6bf71723e */ /* 0x010fe200000010ff */
[--C-:B--2---:R-:W-:Y:S08]  /*6ea0*/  FFMA.FTZ R111, R213, c[0x0][0x23c], -R105.reuse ;  /* 0x00008f00d56f7a23 */ /* 0x104ff00000010869 */
[----:B------:R2:W-:Y:S01]  /*6eb0*/  MUFU.EX2 R242, R111 ;  /* 0x0000006f00f27308 */ /* 0x0005e20000000800 */
[----:B---3--:R-:W-:Y:S01]  /*6ec0*/  FFMA.FTZ R4, R188, c[0x0][0x23c], -R110 ;  /* 0x00008f00bc047a23 */ /* 0x008fe2000001086e */
[----:B------:R-:W-:Y:S01]  /*6ed0*/  MOV R188, R6 ;  /* 0x0000000600bc7202 */ /* 0x000fe20000000f00 */
[----:B------:R-:W-:Y:S01]  /*6ee0*/  FMUL.FTZ R6, R100, R118 ;  /* 0x0000007664067220 */ /* 0x000fe20000410000 */
[----:B------:R-:W-:Y:S06]  /*6ef0*/  F2FP.BF16.PACK_AB R118, R27, R189 ;  /* 0x000000bd1b76723e */ /* 0x000fec00000010ff */
[----:B------:R3:W4:Y:S01]  /*6f00*/  MUFU.EX2 R26, R4 ;  /* 0x00000004001a7308 */ /* 0x0007220000000800 */
[----:B------:R-:W-:Y:S01]  /*6f10*/  F2FP.BF16.PACK_AB R119, R30, R188 ;  /* 0x000000bc1e77723e */ /* 0x000fe200000010ff */
[----:B--2---:R-:W-:Y:S01]  /*6f20*/  FFMA.FTZ R111, R214, c[0x0][0x23c], -R106 ;  /* 0x00008f00d66f7a23 */ /* 0x004fe2000001086a */
[----:B------:R-:W-:Y:S07]  /*6f30*/  MOV R214, R180 ;  /* 0x000000b400d67202 */ /* 0x000fee0000000f00 */
[----:B------:R2:W-:Y:S01]  /*6f40*/  MUFU.EX2 R213, R111 ;  /* 0x0000006f00d57308 */ /* 0x0005e20000000800 */
[----:B---3--:R-:W-:Y:S01]  /*6f50*/  FFMA.FTZ R4, R187, c[0x0][0x23c], -R110 ;  /* 0x00008f00bb047a23 */ /* 0x008fe2000001086e */
[----:B-----5:R-:W-:Y:S01]  /*6f60*/  MOV R187, R5 ;  /* 0x0000000500bb7202 */ /* 0x020fe20000000f00 */
[----:B------:R-:W-:Y:S01]  /*6f70*/  FMUL.FTZ R5, R101, R117 ;  /* 0x0000007565057220 */ /* 0x000fe20000410000 */
[----:B------:R-:W-:Y:S06]  /*6f80*/  F2FP.BF16.PACK_AB R117, R184, R183 ;  /* 0x000000b7b875723e */ /* 0x000fec00000010ff */
[----:B------:R3:W5:Y:S01]  /*6f90*/  MUFU.EX2 R28, R4 ;  /* 0x00000004001c7308 */ /* 0x0007620000000800 */
[----:B------:R-:W-:Y:S02]  /*6fa0*/  F2FP.BF16.PACK_AB R114, R29, R187 ;  /* 0x000000bb1d72723e */ /* 0x000fe400000010ff */
[----:B----4-:R-:W-:Y:S01]  /*6fb0*/  MOV R133, R26 ;  /* 0x0000001a00857202 */ /* 0x010fe20000000f00 */
[--C-:B--2---:R-:W-:Y:S06]  /*6fc0*/  FFMA.FTZ R111, R215, c[0x0][0x23c], -R106.reuse ;  /* 0x00008f00d76f7a23 */ /* 0x104fec000001086a */
[----:B------:R2:W-:Y:S01]  /*6fd0*/  MUFU.EX2 R212, R111 ;  /* 0x0000006f00d47308 */ /* 0x0005e20000000800 */
[C---:B---3--:R-:W-:Y:S01]  /*6fe0*/  FMUL.FTZ R4, R101.reuse, R116 ;  /* 0x0000007465047220 */ /* 0x048fe20000410000 */
[----:B------:R-:W-:Y:S02]  /*6ff0*/  F2FP.BF16.PACK_AB R116, R186, R185 ;  /* 0x000000b9ba74723e */ /* 0x000fe400000010ff */
[----:B-----5:R-:W-:Y:S01]  /*7000*/  F2FP.BF16.PACK_AB R115, R28, R26 ;  /* 0x0000001a1c73723e */ /* 0x020fe200000010ff */
[----:B------:R-:W-:Y:S01]  /*7010*/  FMUL.FTZ R26, R0, R134 ;  /* 0x00000086001a7220 */ /* 0x000fe20000410000 */
[----:B------:R-:W-:Y:S01]  /*7020*/  MOV R132, R28 ;  /* 0x0000001c00847202 */ /* 0x000fe20000000f00 */
[----:B------:R-:W-:Y:S01]  /*7030*/  FMUL.FTZ R28, R2, R136 ;  /* 0x00000088021c7220 */ /* 0x000fe20000410000 */
[----:B------:R-:W-:Y:S01]  /*7040*/  MOV R134, R27 ;  /* 0x0000001b00867202 */ /* 0x000fe20000000f00 */
[-C--:B------:R-:W-:Y:S05]  /*7050*/  HMMA.16816.F32.BF16 R4, R116, R20.reuse, R4 ;  /* 0x000000147404723c */ /* 0x080fea0000041804 */
[C---:B------:R-:W-:Y:S01]  /*7060*/  FMUL.FTZ R27, R0.reuse, R135 ;  /* 0x00000087001b7220 */ /* 0x040fe20000410000 */
[----:B------:R-:W-:Y:S01]  /*7070*/  MOV R135, R30 ;  /* 0x0000001e00877202 */ /* 0x000fe20000000f00 */
[----:B------:R-:W-:Y:S01]  /*7080*/  FMUL.FTZ R30, R0, R138 ;  /* 0x0000008a001e7220 */ /* 0x000fe20000410000 */
[C---:B------:R-:W-:Y:S01]  /*7090*/  HMMA.16816.F32.BF16 R8, R112.reuse, R20, R8 ;  /* 0x000000147008723c */ /* 0x040fe20000041808 */
[----:B------:R3:W-:Y:S03]  /*70a0*/  MUFU.EX2 R138, R41 ;  /* 0x00000029008a7308 */ /* 0x0007e60000000800 */
[----:B--2---:R-:W-:Y:S01]  /*70b0*/  FFMA.FTZ R111, R208, c[0x0][0x23c], -R105 ;  /* 0x00008f00d06f7a23 */ /* 0x004fe20000010869 */
[----:B------:R-:W-:Y:S01]  /*70c0*/  MOV R136, R29 ;  /* 0x0000001d00887202 */ /* 0x000fe20000000f00 */
[----:B------:R-:W-:Y:S02]  /*70d0*/  FMUL.FTZ R29, R2, R137 ;  /* 0x00000089021d7220 */ /* 0x000fe40000410000 */
[-C--:B------:R-:W-:Y:S03]  /*70e0*/  HMMA.16816.F32.BF16 R12, R112, R22.reuse, R12 ;  /* 0x00000016700c723c */ /* 0x080fe6000004180c */
[----:B------:R2:W-:Y:S01]  /*70f0*/  MUFU.EX2 R208, R111 ;  /* 0x0000006f00d07308 */ /* 0x0005e20000000800 */
[C---:B------:R-:W-:Y:S02]  /*7100*/  FMUL.FTZ R20, R101.reuse, R128 ;  /* 0x0000008065147220 */ /* 0x040fe40000410000 */
[C---:B------:R-:W-:Y:S02]  /*7110*/  FMUL.FTZ R21, R101.reuse, R129 ;  /* 0x0000008165157220 */ /* 0x040fe40000410000 */
[C---:B------:R-:W-:Y:S05]  /*7120*/  HMMA.16816.F32.BF16 R16, R116.reuse, R22, R16 ;  /* 0x000000167410723c */ /* 0x040fea0000041810 */
[----:B------:R4:W5:Y:S02]  /*7130*/  MUFU.EX2 R137, R65 ;  /* 0x0000004100897308 */ /* 0x0009640000000800 */
[C---:B------:R-:W-:Y:S02]  /*7140*/  FMUL.FTZ R22, R100.reuse, R130 ;  /* 0x0000008264167220 */ /* 0x040fe40000410000 */
[----:B------:R-:W-:Y:S02]  /*7150*/  FMUL.FTZ R23, R100, R131 ;  /* 0x0000008364177220 */ /* 0x000fe40000410000 */
[----:B------:R-:W-:Y:S01]  /*7160*/  LDSM.16.MT88.4 R128, [R222+0x9400] ;  /* 0x00940000de80783b */ /* 0x000fe20000004200 */
[----:B---3--:R-:W-:Y:S04]  /*7170*/  FMUL.FTZ R41, R2, R149 ;  /* 0x0000009502297220 */ /* 0x008fe80000410000 */
[-C--:B------:R-:W-:Y:S03]  /*7180*/  HMMA.16816.F32.BF16 R20, R116, R36.reuse, R20 ;  /* 0x000000247414723c */ /* 0x080fe60000041814 */
[--C-:B--2---:R-:W-:Y:S04]  /*7190*/  FFMA.FTZ R111, R210, c[0x0][0x23c], -R106.reuse ;  /* 0x00008f00d26f7a23 */ /* 0x104fe8000001086a */
[----:B------:R2:W-:Y:S01]  /*71a0*/  MUFU.EX2 R206, R111 ;  /* 0x0000006f00ce7308 */ /* 0x0005e20000000800 */
[C---:B------:R-:W-:Y:S04]  /*71b0*/  HMMA.16816.F32.BF16 R24, R112.reuse, R36, R24 ;  /* 0x000000247018723c */ /* 0x040fe80000041818 */
[C---:B----4-:R-:W-:Y:S01]  /*71c0*/  FMUL.FTZ R65, R101.reuse, R173 ;  /* 0x000000ad65417220 */ /* 0x050fe20000410000 */
[----:B-----5:R-:W-:Y:S01]  /*71d0*/  MOV R215, R137 ;  /* 0x0000008900d77202 */ /* 0x020fe20000000f00 */
[----:B------:R-:W-:Y:S02]  /*71e0*/  LDSM.16.MT88.4 R172, [R222+0xac00] ;  /* 0x00ac0000deac783b */ /* 0x000fe40000004200 */
[-C--:B------:R-:W-:Y:S04]  /*71f0*/  HMMA.16816.F32.BF16 R28, R112, R38.reuse, R28 ;  /* 0x00000026701c723c */ /* 0x080fe8000004181c */
[C---:B------:R-:W-:Y:S02]  /*7200*/  FMUL.FTZ R36, R101.reuse, R144 ;  /* 0x0000009065247220 */ /* 0x040fe40000410000 */
[----:B------:R-:W-:Y:S02]  /*7210*/  FMUL.FTZ R37, R101, R145 ;  /* 0x0000009165257220 */ /* 0x000fe40000410000 */
[C---:B------:R-:W-:Y:S07]  /*7220*/  HMMA.16816.F32.BF16 R32, R116.reuse, R38, R32 ;  /* 0x000000267420723c */ /* 0x040fee0000041820 */
[C---:B------:R-:W-:Y:S02]  /*7230*/  FMUL.FTZ R38, R100.reuse, R146 ;  /* 0x0000009264267220 */ /* 0x040fe40000410000 */
[----:B------:R-:W-:Y:S03]  /*7240*/  FMUL.FTZ R39, R100, R147 ;  /* 0x0000009364277220 */ /* 0x000fe60000410000 */
[--C-:B--2---:R-:W-:Y:S01]  /*7250*/  FFMA.FTZ R111, R211, c[0x0][0x23c], -R106.reuse ;  /* 0x00008f00d36f7a23 */ /* 0x104fe2000001086a */
[----:B------:R-:W-:Y:S03]  /*7260*/  MOV R211, R140 ;  /* 0x0000008c00d37202 */ /* 0x000fe60000000f00 */
[-C--:B------:R-:W-:Y:S01]  /*7270*/  HMMA.16816.F32.BF16 R36, R116, R52.reuse, R36 ;  /* 0x000000347424723c */ /* 0x080fe20000041824 */
[----:B------:R2:W-:Y:S07]  /*7280*/  MUFU.EX2 R205, R111 ;  /* 0x0000006f00cd7308 */ /* 0x0005ee0000000800 */
[C---:B------:R-:W-:Y:S07]  /*7290*/  HMMA.16816.F32.BF16 R40, R112.reuse, R52, R40 ;  /* 0x000000347028723c */ /* 0x040fee0000041828 */
[----:B------:R-:W-:Y:S01]  /*72a0*/  FFMA.FTZ R52, R198, c[0x0][0x23c], -R106 ;  /* 0x00008f00c6347a23 */ /* 0x000fe2000001086a */
[-C--:B------:R-:W-:Y:S03]  /*72b0*/  HMMA.16816.F32.BF16 R44, R112, R54.reuse, R44 ;  /* 0x00000036702c723c */ /* 0x080fe6000004182c */
[----:B------:R3:W4:Y:S01]  /*72c0*/  MUFU.EX2 R141, R52 ;  /* 0x00000034008d7308 */ /* 0x0007220000000800 */
[C---:B------:R-:W-:Y:S04]  /*72d0*/  FMUL.FTZ R53, R101.reuse, R161 ;  /* 0x000000a165357220 */ /* 0x040fe80000410000 */
[C---:B------:R-:W-:Y:S04]  /*72e0*/  HMMA.16816.F32.BF16 R48, R116.reuse, R54, R48 ;  /* 0x000000367430723c */ /* 0x040fe80000041830 */
[--C-:B--2---:R-:W-:Y:S01]  /*72f0*/  FFMA.FTZ R111, R216, c[0x0][0x23c], -R107.reuse ;  /* 0x00008f00d86f7a23 */ /* 0x104fe2000001086b */
[----:B------:R-:W-:Y:S02]  /*7300*/  MOV R216, R139 ;  /* 0x0000008b00d87202 */ /* 0x000fe40000000f00 */
[C---:B------:R-:W-:Y:S01]  /*7310*/  FMUL.FTZ R54, R100.reuse, R162 ;  /* 0x000000a264367220 */ /* 0x040fe20000410000 */
[----:B------:R2:W-:Y:S01]  /*7320*/  MUFU.EX2 R204, R111 ;  /* 0x0000006f00cc7308 */ /* 0x0005e20000000800 */
[----:B------:R-:W-:Y:S03]  /*7330*/  FMUL.FTZ R55, R100, R163 ;  /* 0x000000a364377220 */ /* 0x000fe60000410000 */
[----:B---3--:R-:W-:Y:S01]  /*7340*/  FMUL.FTZ R52, R101, R160 ;  /* 0x000000a065347220 */ /* 0x008fe20000410000 */
[----:B----4-:R-:W-:Y:S06]  /*7350*/  MOV R210, R141 ;  /* 0x0000008d00d27202 */ /* 0x010fec0000000f00 */
[-C--:B-1----:R-:W-:Y:S03]  /*7360*/  HMMA.16816.F32.BF16 R52, R116, R120.reuse, R52 ;  /* 0x000000787434723c */ /* 0x082fe60000041834 */
[--C-:B--2---:R-:W-:Y:S05]  /*7370*/  FFMA.FTZ R111, R218, c[0x0][0x23c], -R110.reuse ;  /* 0x00008f00da6f7a23 */ /* 0x104fea000001086e */
[C---:B------:R-:W-:Y:S01]  /*7380*/  HMMA.16816.F32.BF16 R56, R112.reuse, R120, R56 ;  /* 0x000000787038723c */ /* 0x040fe20000041838 */
[----:B------:R1:W-:Y:S07]  /*7390*/  MUFU.EX2 R201, R111 ;  /* 0x0000006f00c97308 */ /* 0x0003ee0000000800 */
[-C--:B------:R-:W-:Y:S08]  /*73a0*/  HMMA.16816.F32.BF16 R60, R112, R122.reuse, R60 ;  /* 0x0000007a703c723c */ /* 0x080ff0000004183c */
[C---:B------:R-:W-:Y:S01]  /*73b0*/  HMMA.16816.F32.BF16 R64, R116.reuse, R122, R64 ;  /* 0x0000007a7440723c */ /* 0x040fe20000041840 */
[----:B------:R-:W2:Y:S07]  /*73c0*/  LDSM.16.MT88.4 R120, [R222+0xb000] ;  /* 0x00b00000de78783b */ /* 0x000eae0000004200 */
[-C--:B------:R-:W-:Y:S04]  /*73d0*/  HMMA.16816.F32.BF16 R68, R116, R124.reuse, R68 ;  /* 0x0000007c7444723c */ /* 0x080fe80000041844 */
[--C-:B-1----:R-:W-:Y:S01]  /*73e0*/  FFMA.FTZ R111, R219, c[0x0][0x23c], -R110.reuse ;  /* 0x00008f00db6f7a23 */ /* 0x102fe2000001086e */
[----:B------:R-:W-:Y:S03]  /*73f0*/  MOV R219, R136 ;  /* 0x0000008800db7202 */ /* 0x000fe60000000f00 */
[C---:B------:R-:W-:Y:S01]  /*7400*/  HMMA.16816.F32.BF16 R72, R112.reuse, R124, R72 ;  /* 0x0000007c7048723c */ /* 0x040fe20000041848 */
[----:B------:R1:W-:Y:S07]  /*7410*/  MUFU.EX2 R202, R111 ;  /* 0x0000006f00ca7308 */ /* 0x0003ee0000000800 */
[-C--:B------:R-:W-:Y:S08]  /*7420*/  HMMA.16816.F32.BF16 R76, R112, R126.reuse, R76 ;  /* 0x0000007e704c723c */ /* 0x080ff0000004184c */
[C---:B------:R-:W-:Y:S01]  /*7430*/  HMMA.16816.F32.BF16 R80, R116.reuse, R126, R80 ;  /* 0x0000007e7450723c */ /* 0x040fe20000041850 */
[----:B------:R-:W3:Y:S07]  /*7440*/  LDSM.16.MT88.4 R124, [R220+0x9400] ;  /* 0x00940000dc7c783b */ /* 0x000eee0000004200 */
[-C--:B--2---:R-:W-:Y:S04]  /*7450*/  HMMA.16816.F32.BF16 R84, R116, R120.reuse, R84 ;  /* 0x000000787454723c */ /* 0x084fe80000041854 */
[--C-:B-1----:R-:W-:Y:S01]  /*7460*/  FFMA.FTZ R111, R228, c[0x0][0x23c], -R107.reuse ;  /* 0x00008f00e46f7a23 */ /* 0x102fe2000001086b */
[----:B------:R-:W-:Y:S03]  /*7470*/  MOV R228, R135 ;  /* 0x0000008700e47202 */ /* 0x000fe60000000f00 */
[----:B------:R1:W-:Y:S01]  /*7480*/  MUFU.EX2 R199, R111 ;  /* 0x0000006f00c77308 */ /* 0x0003e20000000800 */
[C---:B------:R-:W-:Y:S08]  /*7490*/  HMMA.16816.F32.BF16 R88, R112.reuse, R120, R88 ;  /* 0x000000787058723c */ /* 0x040ff00000041858 */
[-C--:B------:R-:W-:Y:S07]  /*74a0*/  HMMA.16816.F32.BF16 R92, R112, R122.reuse, R92 ;  /* 0x0000007a705c723c */ /* 0x080fee000004185c */
[----:B------:R-:W-:Y:S01]  /*74b0*/  F2FP.BF16.PACK_AB R112, R140, R138 ;  /* 0x0000008a8c70723e */ /* 0x000fe200000010ff */
[----:B------:R-:W-:Y:S01]  /*74c0*/  HMMA.16816.F32.BF16 R96, R116, R122, R96 ;  /* 0x0000007a7460723c */ /* 0x000fe20000041860 */
[----:B------:R-:W2:Y:S03]  /*74d0*/  LDSM.16.MT88.4 R120, [R220+0xa400] ;  /* 0x00a40000dc78783b */ /* 0x000ea60000004200 */
[----:B------:R-:W-:Y:S02]  /*74e0*/  F2FP.BF16.PACK_AB R113, R141, R139 ;  /* 0x0000008b8d71723e */ /* 0x000fe400000010ff */
[----:B------:R-:W-:Y:S01]  /*74f0*/  F2FP.BF16.PACK_AB R114, R180, R142 ;  /* 0x0000008eb472723e */ /* 0x000fe200000010ff */
[----:B-1----:R-:W-:Y:S01]  /*7500*/  FFMA.FTZ R111, R229, c[0x0][0x23c], -R107 ;  /* 0x00008f00e56f7a23 */ /* 0x002fe2000001086b */
[----:B------:R-:W-:Y:S03]  /*7510*/  F2FP.BF16.PACK_AB R115, R252, R137 ;  /* 0x00000089fc73723e */ /* 0x000fe600000010ff */
[----:B------:R1:W-:Y:S01]  /*7520*/  MUFU.EX2 R200, R111 ;  /* 0x0000006f00c87308 */ /* 0x0003e20000000800 */
[----:B------:R-:W-:Y:S02]  /*7530*/  F2FP.BF16.PACK_AB R116, R250, R251 ;  /* 0x000000fbfa74723e */ /* 0x000fe400000010ff */
[----:B------:R-:W-:Y:S01]  /*7540*/  F2FP.BF16.PACK_AB R117, R248, R249 ;  /* 0x000000f9f875723e */ /* 0x000fe200000010ff */
[-C--:B---3--:R-:W-:Y:S05]  /*7550*/  HMMA.16816.F32.BF16 R4, R112, R124.reuse, R4 ;  /* 0x0000007c7004723c */ /* 0x088fea0000041804 */
[----:B------:R-:W-:Y:S02]  /*7560*/  F2FP.BF16.PACK_AB R118, R246, R247 ;  /* 0x000000f7f676723e */ /* 0x000fe400000010ff */
[----:B------:R-:W-:Y:S02]  /*7570*/  F2FP.BF16.PACK_AB R119, R244, R245 ;  /* 0x000000f5f477723e */ /* 0x000fe400000010ff */
[----:B------:R-:W-:Y:S03]  /*7580*/  MOV R137, R132 ;  /* 0x0000008400897202 */ /* 0x000fe60000000f00 */
[--C-:B------:R-:W-:Y:S01]  /*7590*/  FFMA.FTZ R132, R209, c[0x0][0x23c], -R105.reuse ;  /* 0x00008f00d1847a23 */ /* 0x100fe20000010869 */
[----:B------:R-:W-:Y:S01]  /*75a0*/  MOV R209, R142 ;  /* 0x0000008e00d17202 */ /* 0x000fe20000000f00 */
[C---:B------:R-:W-:Y:S01]  /*75b0*/  HMMA.16816.F32.BF16 R8, R116.reuse, R124, R8 ;  /* 0x0000007c7408723c */ /* 0x040fe20000041808 */
[----:B------:R-:W-:Y:S01]  /*75c0*/  LDSM.16.MT88.4 R140, [R222+0x9c00] ;  /* 0x009c0000de8c783b */ /* 0x000fe20000004200 */
[----:B------:R-:W-:Y:S02]  /*75d0*/  MUFU.EX2 R207, R132 ;  /* 0x0000008400cf7308 */ /* 0x000fe40000000800 */
[----:B------:R-:W-:Y:S01]  /*75e0*/  MOV R229, R134 ;  /* 0x0000008600e57202 */ /* 0x000fe20000000f00 */
[--C-:B-1----:R-:W-:Y:S01]  /*75f0*/  FFMA.FTZ R111, R230, c[0x0][0x23c], -R110.reuse ;  /* 0x00008f00e66f7a23 */ /* 0x102fe2000001086e */
[----:B------:R-:W-:Y:S02]  /*7600*/  MOV R230, R133 ;  /* 0x0000008500e67202 */ /* 0x000fe40000000f00 */
[-C--:B------:R-:W-:Y:S04]  /*7610*/  HMMA.16816.F32.BF16 R12, R116, R126.reuse, R12 ;  /* 0x0000007e740c723c */ /* 0x080fe8000004180c */
[----:B------:R1:W-:Y:S01]  /*7620*/  MUFU.EX2 R198, R111 ;  /* 0x0000006f00c67308 */ /* 0x0003e20000000800 */
[----:B------:R-:W-:Y:S02]  /*7630*/  MOV R133, R183 ;  /* 0x000000b700857202 */ /* 0x000fe40000000f00 */
[----:B------:R-:W-:Y:S01]  /*7640*/  MOV R134, R185 ;  /* 0x000000b900867202 */ /* 0x000fe20000000f00 */
[C---:B------:R-:W-:Y:S01]  /*7650*/  HMMA.16816.F32.BF16 R16, R112.reuse, R126, R16 ;  /* 0x0000007e7010723c */ /* 0x040fe20000041810 */
[----:B------:R-:W3:Y:S03]  /*7660*/  LDSM.16.MT88.4 R124, [R222+0xa400] ;  /* 0x00a40000de7c783b */ /* 0x000ee60000004200 */
[----:B------:R-:W-:Y:S04]  /*7670*/  MOV R218, R137 ;  /* 0x0000008900da7202 */ /* 0x000fe80000000f00 */
[-C--:B------:R-:W-:Y:S08]  /*7680*/  HMMA.16816.F32.BF16 R20, R112, R128.reuse, R20 ;  /* 0x000000807014723c */ /* 0x080ff00000041814 */
[C---:B------:R-:W-:Y:S04]  /*7690*/  HMMA.16816.F32.BF16 R24, R116.reuse, R128, R24 ;  /* 0x000000807418723c */ /* 0x040fe80000041818 */
[----:B-1----:R-:W-:Y:S01]  /*76a0*/  FFMA.FTZ R111, R231, c[0x0][0x23c], -R110 ;  /* 0x00008f00e76f7a23 */ /* 0x002fe2000001086e */
[----:B------:R-:W-:Y:S03]  /*76b0*/  MOV R231, R187 ;  /* 0x000000bb00e77202 */ /* 0x000fe60000000f00 */
[-C--:B------:R-:W-:Y:S01]  /*76c0*/  HMMA.16816.F32.BF16 R28, R116, R130.reuse, R28 ;  /* 0x00000082741c723c */ /* 0x080fe2000004181c */
[----:B------:R1:W-:Y:S07]  /*76d0*/  MUFU.EX2 R197, R111 ;  /* 0x0000006f00c57308 */ /* 0x0003ee0000000800 */
[C---:B------:R-:W-:Y:S01]  /*76e0*/  HMMA.16816.F32.BF16 R32, R112.reuse, R130, R32 ;  /* 0x000000827020723c */ /* 0x040fe20000041820 */
[----:B------:R-:W4:Y:S07]  /*76f0*/  LDSM.16.MT88.4 R128, [R220+0xb400] ;  /* 0x00b40000dc80783b */ /* 0x000f2e0000004200 */
[-C--:B--2---:R-:W-:Y:S08]  /*7700*/  HMMA.16816.F32.BF16 R36, R112, R120.reuse, R36 ;  /* 0x000000787024723c */ /* 0x084ff00000041824 */
[C---:B------:R-:W-:Y:S04]  /*7710*/  HMMA.16816.F32.BF16 R40, R116.reuse, R120, R40 ;  /* 0x000000787428723c */ /* 0x040fe80000041828 */
[--C-:B-1----:R-:W-:Y:S01]  /*7720*/  FFMA.FTZ R111, R233, c[0x0][0x23c], -R105.reuse ;  /* 0x00008f00e96f7a23 */ /* 0x102fe20000010869 */
[----:B------:R-:W-:Y:S03]  /*7730*/  MOV R233, R188 ;  /* 0x000000bc00e97202 */ /* 0x000fe60000000f00 */
[-C--:B------:R-:W-:Y:S01]  /*7740*/  HMMA.16816.F32.BF16 R44, R116, R122.reuse, R44 ;  /* 0x0000007a742c723c */ /* 0x080fe2000004182c */
[----:B------:R1:W-:Y:S07]  /*7750*/  MUFU.EX2 R196, R111 ;  /* 0x0000006f00c47308 */ /* 0x0003ee0000000800 */
[C---:B------:R-:W-:Y:S01]  /*7760*/  HMMA.16816.F32.BF16 R48, R112.reuse, R122, R48 ;  /* 0x0000007a7030723c */ /* 0x040fe20000041830 */
[----:B------:R-:W2:Y:S07]  /*7770*/  LDSM.16.MT88.4 R120, [R222+0xb400] ;  /* 0x00b40000de78783b */ /* 0x000eae0000004200 */
[-C--:B---3--:R-:W-:Y:S08]  /*7780*/  HMMA.16816.F32.BF16 R52, R112, R124.reuse, R52 ;  /* 0x0000007c7034723c */ /* 0x088ff00000041834 */
[C---:B------:R-:W-:Y:S04]  /*7790*/  HMMA.16816.F32.BF16 R56, R116.reuse, R124, R56 ;  /* 0x0000007c7438723c */ /* 0x040fe80000041838 */
[----:B-1----:R-:W-:Y:S01]  /*77a0*/  FFMA.FTZ R111, R232, c[0x0][0x23c], -R105 ;  /* 0x00008f00e86f7a23 */ /* 0x002fe20000010869 */
[----:B------:R-:W-:Y:S02]  /*77b0*/  MOV R232, R189 ;  /* 0x000000bd00e87202 */ /* 0x000fe40000000f00 */
[----:B------:R-:W-:Y:S01]  /*77c0*/  FFMA.FTZ R124, R217, c[0x0][0x23c], -R107 ;  /* 0x00008f00d97c7a23 */ /* 0x000fe2000001086b */
[-C--:B------:R-:W-:Y:S01]  /*77d0*/  HMMA.16816.F32.BF16 R60, R116, R126.reuse, R60 ;  /* 0x0000007e743c723c */ /* 0x080fe2000004183c */
[----:B------:R1:W-:Y:S03]  /*77e0*/  MUFU.EX2 R195, R111 ;  /* 0x0000006f00c37308 */ /* 0x0003e60000000800 */
[----:B------:R-:W-:Y:S04]  /*77f0*/  MOV R217, R138 ;  /* 0x0000008a00d97202 */ /* 0x000fe80000000f00 */
[C---:B------:R-:W-:Y:S03]  /*7800*/  HMMA.16816.F32.BF16 R64, R112.reuse, R126, R64 ;  /* 0x0000007e7040723c */ /* 0x040fe60000041840 */
[----:B------:R3:W5:Y:S05]  /*7810*/  MUFU.EX2 R203, R124 ;  /* 0x0000007c00cb7308 */ /* 0x00076a0000000800 */
[-C--:B----4-:R-:W-:Y:S08]  /*7820*/  HMMA.16816.F32.BF16 R68, R112, R128.reuse, R68 ;  /* 0x000000807044723c */ /* 0x090ff00000041844 */
[C---:B------:R-:W-:Y:S04]  /*7830*/  HMMA.16816.F32.BF16 R72, R116.reuse, R128, R72 ;  /* 0x000000807448723c */ /* 0x040fe80000041848 */
[--C-:B-1----:R-:W-:Y:S01]  /*7840*/  FFMA.FTZ R111, R234, c[0x0][0x23c], -R106.reuse ;  /* 0x00008f00ea6f7a23 */ /* 0x102fe2000001086a */
[----:B------:R-:W-:Y:S03]  /*7850*/  MOV R234, R191 ;  /* 0x000000bf00ea7202 */ /* 0x000fe60000000f00 */
[-C--:B------:R-:W-:Y:S01]  /*7860*/  HMMA.16816.F32.BF16 R76, R116, R130.reuse, R76 ;  /* 0x00000082744c723c */ /* 0x080fe2000004184c */
[----:B------:R1:W-:Y:S01]  /*7870*/  MUFU.EX2 R193, R111 ;  /* 0x0000006f00c17308 */ /* 0x0003e20000000800 */
[----:B---3--:R-:W3:Y:S06]  /*7880*/  LDSM.16.MT88.4 R124, [R220+0x9800] ;  /* 0x00980000dc7c783b */ /* 0x008eec0000004200 */
[C---:B------:R-:W-:Y:S02]  /*7890*/  HMMA.16816.F32.BF16 R80, R112.reuse, R130, R80 ;  /* 0x000000827050723c */ /* 0x040fe40000041850 */
[----:B------:R-:W4:Y:S06]  /*78a0*/  LDSM.16.MT88.4 R128, [R222+0x9800] ;  /* 0x00980000de80783b */ /* 0x000f2c0000004200 */
[-C--:B--2---:R-:W-:Y:S08]  /*78b0*/  HMMA.16816.F32.BF16 R84, R112, R120.reuse, R84 ;  /* 0x000000787054723c */ /* 0x084ff00000041854 */
[C---:B------:R-:W-:Y:S04]  /*78c0*/  HMMA.16816.F32.BF16 R88, R116.reuse, R120, R88 ;  /* 0x000000787458723c */ /* 0x040fe80000041858 */
[--C-:B-1----:R-:W-:Y:S01]  /*78d0*/  FFMA.FTZ R111, R235, c[0x0][0x23c], -R106.reuse ;  /* 0x00008f00eb6f7a23 */ /* 0x102fe2000001086a */
[----:B------:R-:W-:Y:S03]  /*78e0*/  MOV R235, R190 ;  /* 0x000000be00eb7202 */ /* 0x000fe60000000f00 */
[-C--:B------:R-:W-:Y:S01]  /*78f0*/  HMMA.16816.F32.BF16 R92, R116, R122.reuse, R92 ;  /* 0x0000007a745c723c */ /* 0x080fe2000004185c */
[----:B------:R1:W-:Y:S06]  /*7900*/  MUFU.EX2 R194, R111 ;  /* 0x0000006f00c27308 */ /* 0x0003ec0000000800 */
[----:B-----5:R-:W-:Y:S01]  /*7910*/  F2FP.BF16.PACK_AB R116, R203, R204 ;  /* 0x000000cccb74723e */ /* 0x020fe200000010ff */
[----:B------:R-:W-:Y:S01]  /*7920*/  HMMA.16816.F32.BF16 R96, R112, R122, R96 ;  /* 0x0000007a7060723c */ /* 0x000fe20000041860 */
[----:B------:R-:W2:Y:S03]  /*7930*/  LDSM.16.MT88.4 R120, [R220+0xa800] ;  /* 0x00a80000dc78783b */ /* 0x000ea60000004200 */
[----:B------:R-:W-:Y:S02]  /*7940*/  F2FP.BF16.PACK_AB R117, R202, R201 ;  /* 0x000000c9ca75723e */ /* 0x000fe400000010ff */
[----:B------:R-:W-:Y:S02]  /*7950*/  F2FP.BF16.PACK_AB R118, R200, R199 ;  /* 0x000000c7c876723e */ /* 0x000fe400000010ff */
[----:B------:R-:W-:Y:S04]  /*7960*/  F2FP.BF16.PACK_AB R112, R242, R243 ;  /* 0x000000f3f270723e */ /* 0x000fe800000010ff */
[----:B------:R-:W-:Y:S02]  /*7970*/  F2FP.BF16.PACK_AB R113, R212, R213 ;  /* 0x000000d5d471723e */ /* 0x000fe400000010ff */
[----:B------:R-:W-:Y:S02]  /*7980*/  F2FP.BF16.PACK_AB R114, R207, R208 ;  /* 0x000000d0cf72723e */ /* 0x000fe400000010ff */
[----:B------:R-:W-:Y:S01]  /*7990*/  F2FP.BF16.PACK_AB R115, R205, R206 ;  /* 0x000000cecd73723e */ /* 0x000fe200000010ff */
[--C-:B-1----:R-:W-:Y:S01]  /*79a0*/  FFMA.FTZ R111, R176, c[0x0][0x23c], -R105.reuse ;  /* 0x00008f00b06f7a23 */ /* 0x102fe20000010869 */
[----:B------:R-:W-:Y:S01]  /*79b0*/  F2FP.BF16.PACK_AB R119, R197, R198 ;  /* 0x000000c6c577723e */ /* 0x000fe200000010ff */
[----:B------:R-:W-:Y:S02]  /*79c0*/  FFMA.FTZ R105, R177, c[0x0][0x23c], -R105 ;  /* 0x00008f00b1697a23 */ /* 0x000fe40000010869 */
[----:B------:R-:W-:Y:S02]  /*79d0*/  MUFU.EX2 R192, R111 ;  /* 0x0000006f00c07308 */ /* 0x000fe40000000800 */
[-C--:B---3--:R-:W-:Y:S08]  /*79e0*/  HMMA.16816.F32.BF16 R4, R112, R124.reuse, R4 ;  /* 0x0000007c7004723c */ /* 0x088ff00000041804 */
[C---:B------:R-:W-:Y:S01]  /*79f0*/  HMMA.16816.F32.BF16 R8, R116.reuse, R124, R8 ;  /* 0x0000007c7408723c */ /* 0x040fe20000041808 */
[----:B------:R1:W-:Y:S07]  /*7a00*/  MUFU.EX2 R191, R105 ;  /* 0x0000006900bf7308 */ /* 0x0003ee0000000800 */
[-C--:B------:R-:W-:Y:S08]  /*7a10*/  HMMA.16816.F32.BF16 R12, R116, R126.reuse, R12 ;  /* 0x0000007e740c723c */ /* 0x080ff0000004180c */
[C---:B------:R-:W-:Y:S01]  /*7a20*/  HMMA.16816.F32.BF16 R16, R112.reuse, R126, R16 ;  /* 0x0000007e7010723c */ /* 0x040fe20000041810 */
[----:B------:R-:W3:Y:S07]  /*7a30*/  LDSM.16.MT88.4 R124, [R222+0xa800] ;  /* 0x00a80000de7c783b */ /* 0x000eee0000004200 */
[-C--:B----4-:R-:W-:Y:S04]  /*7a40*/  HMMA.16816.F32.BF16 R20, R112, R128.reuse, R20 ;  /* 0x000000807014723c */ /* 0x090fe80000041814 */
[--C-:B-1----:R-:W-:Y:S02]  /*7a50*/  FFMA.FTZ R105, R178, c[0x0][0x23c], -R106.reuse ;  /* 0x00008f00b2697a23 */ /* 0x102fe4000001086a */
[----:B------:R-:W-:Y:S02]  /*7a60*/  FFMA.FTZ R106, R179, c[0x0][0x23c], -R106 ;  /* 0x00008f00b36a7a23 */ /* 0x000fe4000001086a */
[C---:B------:R-:W-:Y:S01]  /*7a70*/  HMMA.16816.F32.BF16 R24, R116.reuse, R128, R24 ;  /* 0x000000807418723c */ /* 0x040fe20000041818 */
[----:B------:R1:W-:Y:S07]  /*7a80*/  MUFU.EX2 R190, R105 ;  /* 0x0000006900be7308 */ /* 0x0003ee0000000800 */
[-C--:B------:R-:W-:Y:S03]  /*7a90*/  HMMA.16816.F32.BF16 R28, R116, R130.reuse, R28 ;  /* 0x00000082741c723c */ /* 0x080fe6000004181c */
[----:B------:R-:W4:Y:S05]  /*7aa0*/  MUFU.EX2 R189, R106 ;  /* 0x0000006a00bd7308 */ /* 0x000f2a0000000800 */
[C---:B------:R-:W-:Y:S01]  /*7ab0*/  HMMA.16816.F32.BF16 R32, R112.reuse, R130, R32 ;  /* 0x000000827020723c */ /* 0x040fe20000041820 */
[----:B------:R-:W5:Y:S04]  /*7ac0*/  LDSM.16.MT88.4 R128, [R220+0xb800] ;  /* 0x00b80000dc80783b */ /* 0x000f680000004200 */
[----:B------:R3:W-:Y:S03]  /*7ad0*/  MUFU.EX2 R106, R108 ;  /* 0x0000006c006a7308 */ /* 0x0007e60000000800 */
[-C--:B--2---:R-:W-:Y:S04]  /*7ae0*/  HMMA.16816.F32.BF16 R36, R112, R120.reuse, R36 ;  /* 0x000000787024723c */ /* 0x084fe80000041824 */
[--C-:B-1----:R-:W-:Y:S01]  /*7af0*/  FFMA.FTZ R105, R236, c[0x0][0x23c], -R107.reuse ;  /* 0x00008f00ec697a23 */ /* 0x102fe2000001086b */
[----:B------:R-:W-:Y:S03]  /*7b00*/  MOV R236, R184 ;  /* 0x000000b800ec7202 */ /* 0x000fe60000000f00 */
[C---:B------:R-:W-:Y:S01]  /*7b10*/  HMMA.16816.F32.BF16 R40, R116.reuse, R120, R40 ;  /* 0x000000787428723c */ /* 0x040fe20000041828 */
[----:B------:R1:W-:Y:S03]  /*7b20*/  MUFU.EX2 R188, R105 ;  /* 0x0000006900bc7308 */ /* 0x0003e60000000800 */
[----:B----4-:R-:W-:Y:S04]  /*7b30*/  F2FP.BF16.PACK_AB R111, R189, R190 ;  /* 0x000000bebd6f723e */ /* 0x010fe800000010ff */
[-C--:B------:R-:W-:Y:S04]  /*7b40*/  HMMA.16816.F32.BF16 R44, R116, R122.reuse, R44 ;  /* 0x0000007a742c723c */ /* 0x080fe8000004182c */
[----:B---3--:R-:W-:Y:S04]  /*7b50*/  F2FP.BF16.PACK_AB R108, R195, R196 ;  /* 0x000000c4c36c723e */ /* 0x008fe800000010ff */
[C---:B------:R-:W-:Y:S01]  /*7b60*/  HMMA.16816.F32.BF16 R48, R112.reuse, R122, R48 ;  /* 0x0000007a7030723c */ /* 0x040fe20000041830 */
[----:B------:R-:W2:Y:S07]  /*7b70*/  LDSM.16.MT88.4 R120, [R222+0xb800] ;  /* 0x00b80000de78783b */ /* 0x000eae0000004200 */
[-C--:B------:R-:W-:Y:S04]  /*7b80*/  HMMA.16816.F32.BF16 R52, R112, R124.reuse, R52 ;  /* 0x0000007c7034723c */ /* 0x080fe80000041834 */
[--C-:B-1----:R-:W-:Y:S01]  /*7b90*/  FFMA.FTZ R105, R237, c[0x0][0x23c], -R107.reuse ;  /* 0x00008f00ed697a23 */ /* 0x102fe2000001086b */
[----:B------:R-:W-:Y:S03]  /*7ba0*/  MOV R237, R186 ;  /* 0x000000ba00ed7202 */ /* 0x000fe60000000f00 */
[C---:B------:R-:W-:Y:S01]  /*7bb0*/  HMMA.16816.F32.BF16 R56, R116.reuse, R124, R56 ;  /* 0x0000007c7438723c */ /* 0x040fe20000041838 */
[----:B------:R1:W3:Y:S07]  /*7bc0*/  MUFU.EX2 R187, R105 ;  /* 0x0000006900bb7308 */ /* 0x0002ee0000000800 */
[-C--:B------:R-:W-:Y:S08]  /*7bd0*/  HMMA.16816.F32.BF16 R60, R116, R126.reuse, R60 ;  /* 0x0000007e743c723c */ /* 0x080ff0000004183c */
[C---:B------:R-:W-:Y:S01]  /*7be0*/  HMMA.16816.F32.BF16 R64, R112.reuse, R126, R64 ;  /* 0x0000007e7040723c */ /* 0x040fe20000041840 */
[----:B------:R-:W4:Y:S07]  /*7bf0*/  LDSM.16.MT88.4 R124, [R220+0x9c00] ;  /* 0x009c0000dc7c783b */ /* 0x000f2e0000004200 */
[-C--:B-----5:R-:W-:Y:S04]  /*7c00*/  HMMA.16816.F32.BF16 R68, R112, R128.reuse, R68 ;  /* 0x000000807044723c */ /* 0x0a0fe80000041844 */
[--C-:B-1----:R-:W-:Y:S01]  /*7c10*/  FFMA.FTZ R105, R239, c[0x0][0x23c], -R110.reuse ;  /* 0x00008f00ef697a23 */ /* 0x102fe2000001086e */
[----:B---3--:R-:W-:Y:S01]  /*7c20*/  F2FP.BF16.PACK_AB R176, R187, R188 ;  /* 0x000000bcbbb0723e */ /* 0x008fe200000010ff */
[----:B------:R-:W3:Y:S02]  /*7c30*/  LDL.LU R239, [R1+0xc] ;  /* 0x00000c0001ef7983 */ /* 0x000ee40000300800 */
[C---:B------:R-:W-:Y:S01]  /*7c40*/  HMMA.16816.F32.BF16 R72, R116.reuse, R128, R72 ;  /* 0x000000807448723c */ /* 0x040fe20000041848 */
[----:B------:R1:W-:Y:S07]  /*7c50*/  MUFU.EX2 R186, R105 ;  /* 0x0000006900ba7308 */ /* 0x0003ee0000000800 */
[-C--:B------:R-:W-:Y:S08]  /*7c60*/  HMMA.16816.F32.BF16 R76, R116, R130.reuse, R76 ;  /* 0x00000082744c723c */ /* 0x080ff0000004184c */
[C---:B------:R-:W-:Y:S08]  /*7c70*/  HMMA.16816.F32.BF16 R80, R112.reuse, R130, R80 ;  /* 0x000000827050723c */ /* 0x040ff00000041850 */
[-C--:B--2---:R-:W-:Y:S04]  /*7c80*/  HMMA.16816.F32.BF16 R84, R112, R120.reuse, R84 ;  /* 0x000000787054723c */ /* 0x084fe80000041854 */
[--C-:B-1----:R-:W-:Y:S01]  /*7c90*/  FFMA.FTZ R105, R240, c[0x0][0x23c], -R110.reuse ;  /* 0x00008f00f0697a23 */ /* 0x102fe2000001086e */
[----:B------:R-:W-:Y:S01]  /*7ca0*/  MOV R240, R182 ;  /* 0x000000b600f07202 */ /* 0x000fe20000000f00 */
[----:B------:R-:W-:Y:S01]  /*7cb0*/  FFMA.FTZ R110, R109, c[0x0][0x23c], -R110 ;  /* 0x00008f006d6e7a23 */ /* 0x000fe2000001086e */
[----:B------:R-:W-:Y:S01]  /*7cc0*/  F2FP.BF16.PACK_AB R109, R194, R193 ;  /* 0x000000c1c26d723e */ /* 0x000fe200000010ff */
[C---:B------:R-:W-:Y:S01]  /*7cd0*/  HMMA.16816.F32.BF16 R88, R116.reuse, R120, R88 ;  /* 0x000000787458723c */ /* 0x040fe20000041858 */
[----:B------:R1:W2:Y:S07]  /*7ce0*/  MUFU.EX2 R185, R105 ;  /* 0x0000006900b97308 */ /* 0x0002ae0000000800 */
[-C--:B------:R-:W-:Y:S08]  /*7cf0*/  HMMA.16816.F32.BF16 R92, R116, R122.reuse, R92 ;  /* 0x0000007a745c723c */ /* 0x080ff0000004185c */
[----:B------:R-:W-:Y:S04]  /*7d00*/  HMMA.16816.F32.BF16 R96, R112, R122, R96 ;  /* 0x0000007a7060723c */ /* 0x000fe80000041860 */
[--C-:B-1----:R-:W-:Y:S02]  /*7d10*/  FFMA.FTZ R105, R241, c[0x0][0x23c], -R107.reuse ;  /* 0x00008f00f1697a23 */ /* 0x102fe4000001086b */
[----:B------:R-:W5:Y:S01]  /*7d20*/  LDL.LU R241, [R1+0x8] ;  /* 0x0000080001f17983 */ /* 0x000f620000300800 */
[----:B------:R-:W-:Y:S01]  /*7d30*/  FFMA.FTZ R107, R238, c[0x0][0x23c], -R107 ;  /* 0x00008f00ee6b7a23 */ /* 0x000fe2000001086b */
[----:B------:R-:W-:Y:S01]  /*7d40*/  MUFU.EX2 R184, R105 ;  /* 0x0000006900b87308 */ /* 0x000fe20000000800 */
[----:B--2---:R-:W-:Y:S03]  /*7d50*/  F2FP.BF16.PACK_AB R177, R185, R186 ;  /* 0x000000bab9b1723e */ /* 0x004fe600000010ff */
[----:B------:R-:W-:Y:S02]  /*7d60*/  MOV R238, R181 ;  /* 0x000000b500ee7202 */ /* 0x000fe40000000f00 */
[----:B------:R-:W1:Y:S04]  /*7d70*/  LDSM.16.MT88.4 R180, [R220+0xbc00] ;  /* 0x00bc0000dcb4783b */ /* 0x000e680000004200 */
[----:B------:R2:W2:Y:S10]  /*7d80*/  MUFU.EX2 R105, R110 ;  /* 0x0000006e00697308 */ /* 0x0004b40000000800 */
[----:B------:R-:W1:Y:S01]  /*7d90*/  MUFU.EX2 R107, R107 ;  /* 0x0000006b006b7308 */ /* 0x000e620000000800 */
[----:B--2---:R-:W-:Y:S02]  /*7da0*/  F2FP.BF16.PACK_AB R110, R191, R192 ;  /* 0x000000c0bf6e723e */ /* 0x004fe400000010ff */
[----:B------:R-:W-:Y:S05]  /*7db0*/  F2FP.BF16.PACK_AB R179, R105, R106 ;  /* 0x0000006a69b3723e */ /* 0x000fea00000010ff */
[-C--:B----4-:R-:W-:Y:S01]  /*7dc0*/  HMMA.16816.F32.BF16 R116, R108, R124.reuse, R4 ;  /* 0x0000007c6c74723c */ /* 0x090fe20000041804 */
[----:B------:R-:W2:Y:S04]  /*7dd0*/  LDSM.16.MT88.4 R4, [R222+0xbc00] ;  /* 0x00bc0000de04783b */ /* 0x000ea80000004200 */
[----:B-1----:R-:W-:Y:S07]  /*7de0*/  F2FP.BF16.PACK_AB R178, R107, R184 ;  /* 0x000000b86bb2723e */ /* 0x002fee00000010ff */
[C---:B------:R-:W-:Y:S01]  /*7df0*/  HMMA.16816.F32.BF16 R112, R176.reuse, R124, R8 ;  /* 0x0000007cb070723c */ /* 0x040fe20000041808 */
[----:B------:R-:W4:Y:S04]  /*7e00*/  LDL.LU R9, [R1] ;  /* 0x0000000001097983 */ /* 0x000f280000300800 */
[----:B------:R-:W4:Y:S02]  /*7e10*/  LDL.LU R11, [R1+0x4] ;  /* 0x00000400010b7983 */ /* 0x000f240000300800 */
[----:B------:R-:W-:Y:S01]  /*7e20*/  MOV R10, R133 ;  /* 0x00000085000a7202 */ /* 0x000fe20000000f00 */
[-C--:B------:R-:W-:Y:S04]  /*7e30*/  HMMA.16816.F32.BF16 R120, R176, R126.reuse, R12 ;  /* 0x0000007eb078723c */ /* 0x080fe8000004180c */
[----:B------:R-:W-:Y:S04]  /*7e40*/  MOV R8, R134 ;  /* 0x0000008600087202 */ /* 0x000fe80000000f00 */
        /* <DEDUP_REMOVED lines=20> */
[----:B------:R-:W-:Y:S04]  /*7f90*/  HMMA.16816.F32.BF16 R96, R108, R6, R96 ;  /* 0x000000066c60723c */ /* 0x000fe80000041860 */
[----:B---3--:R-:W-:Y:S04]  /*7fa0*/  FFMA.FTZ R0, R0, R239, R240 ;  /* 0x000000ef00007223 */ /* 0x008fe800000100f0 */
[----:B------:R-:W-:Y:S04]  /*7fb0*/  FADD.FTZ R0, R234, R0 ;  /* 0x00000000ea007221 */ /* 0x000fe80000010000 */
[----:B------:R-:W-:Y:S04]  /*7fc0*/  FADD.FTZ R0, R230, R0 ;  /* 0x00000000e6007221 */ /* 0x000fe80000010000 */
[----:B------:R-:W-:Y:S04]  /*7fd0*/  FADD.FTZ R0, R218, R0 ;  /* 0x00000000da007221 */ /* 0x000fe80000010000 */
[----:B------:R-:W-:Y:S04]  /*7fe0*/  FADD.FTZ R0, R249, R0 ;  /* 0x00000000f9007221 */ /* 0x000fe80000010000 */
[----:B------:R-:W-:Y:S04]  /*7ff0*/  FADD.FTZ R0, R248, R0 ;  /* 0x00000000f8007221 */ /* 0x000fe80000010000 */
[----:B------:R-:W-:Y:S02]  /*8000*/  FADD.FTZ R0, R245, R0 ;  /* 0x00000000f5007221 */ /* 0x000fe40000010000 */
[----:B-----5:R-:W-:Y:S04]  /*8010*/  FFMA.FTZ R2, R2, R241, R238 ;  /* 0x000000f102027223 */ /* 0x020fe800000100ee */
[----:B------:R-:W-:Y:S04]  /*8020*/  FADD.FTZ R2, R235, R2 ;  /* 0x00000002eb027221 */ /* 0x000fe80000010000 */
[----:B------:R-:W-:Y:S04]  /*8030*/  FADD.FTZ R2, R231, R2 ;  /* 0x00000002e7027221 */ /* 0x000fe80000010000 */
[----:B------:R-:W-:Y:S04]  /*8040*/  FADD.FTZ R2, R219, R2 ;  /* 0x00000002db027221 */ /* 0x000fe80000010000 */
[----:B------:R-:W-:Y:S04]  /*8050*/  FADD.FTZ R2, R251, R2 ;  /* 0x00000002fb027221 */ /* 0x000fe80000010000 */
[----:B------:R-:W-:Y:S04]  /*8060*/  FADD.FTZ R2, R250, R2 ;  /* 0x00000002fa027221 */ /* 0x000fe80000010000 */
[----:B------:R-:W-:Y:S02]  /*8070*/  FADD.FTZ R2, R247, R2 ;  /* 0x00000002f7027221 */ /* 0x000fe40000010000 */
[----:B----4-:R-:W-:Y:S02]  /*8080*/  FFMA.FTZ R101, R101, R9, R8 ;  /* 0x0000000965657223 */ /* 0x010fe40000010008 */
        /* <DEDUP_REMOVED lines=45> */
[----:B------:R1:W-:Y:S01]  /*8360*/  STL [R1], R6 ;  /* 0x0000000601007387 */ /* 0x0003e20000100800 */
[----:B------:R-:W-:Y:S02]  /*8370*/  FADD.FTZ R2, R184, R0 ;  /* 0x00000000b8027221 */ /* 0x000fe40000010000 */
[----:B------:R-:W-:Y:S01]  /*8380*/  FADD.FTZ R0, R106, R4 ;  /* 0x000000046a007221 */ /* 0x000fe20000010000 */
[----:B------:R-:W-:Y:S01]  /*8390*/  MOV R106, R102 ;  /* 0x00000066006a7202 */ /* 0x000fe20000000f00 */
[----:B------:R-:W-:Y:S02]  /*83a0*/  FADD.FTZ R4, R189, R5 ;  /* 0x00000005bd047221 */ /* 0x000fe40000010000 */
[----:B------:R-:W-:Y:S01]  /*83b0*/  FADD.FTZ R2, R107, R2 ;  /* 0x000000026b027221 */ /* 0x000fe20000010000 */
[----:B------:R-:W-:Y:S01]  /*83c0*/  MOV R107, R3 ;  /* 0x00000003006b7202 */ /* 0x000fe20000000f00 */
[----:B------:R-:W-:Y:S01]  /*83d0*/  FADD.FTZ R0, R105, R0 ;  /* 0x0000000069007221 */ /* 0x000fe20000010000 */
[----:B------:R1:W-:Y:S01]  /*83e0*/  STL [R1+0x4], R4 ;  /* 0x0000040401007387 */ /* 0x0003e20000100800 */
[----:B------:R-:W-:Y:S03]  /*83f0*/  MOV R105, R103 ;  /* 0x0000006700697202 */ /* 0x000fe60000000f00 */
[----:B------:R1:W-:Y:S04]  /*8400*/  STL [R1+0x8], R2 ;  /* 0x0000080201007387 */ /* 0x0003e80000100800 */
[----:B------:R1:W-:Y:S02]  /*8410*/  STL [R1+0xc], R0 ;  /* 0x00000c0001007387 */ /* 0x0003e40000100800 */
[----:B-1----:R-:W-:-:S05]  /*8420*/  @P0 BRA `(.L_x_293) ;  /* 0xffffc8b000000947 */ /* 0x002fca000383ffff */
.L_x_292:
[----:B-1----:R-:W2:Y:S04]  /*8430*/  LDL.LU R4, [R1] ;  /* 0x0000000001047983 */ /* 0x002ea80000300800 */
[----:B------:R-:W3:Y:S04]  /*8440*/  LDL.LU R5, [R1+0x4] ;  /* 0x0000040001057983 */ /* 0x000ee80000300800 */
[----:B------:R-:W4:Y:S04]  /*8450*/  LDL.LU R9, [R1+0x8] ;  /* 0x0000080001097983 */ /* 0x000f280000300800 */
[----:B------:R-:W4:Y:S04]  /*8460*/  LDL.LU R8, [R1+0xc] ;  /* 0x00000c0001087983 */ /* 0x000f280000300800 */
[----:B------:R-:W4:Y:S04]  /*8470*/  LDL.LU R52, [R1+0x40] ;  /* 0x0000400001347983 */ /* 0x000f280000300800 */
[----:B------:R-:W1:Y:S02]  /*8480*/  S2R R51, SR_TID.X ;  /* 0x0000000000337919 */ /* 0x000e640000002100 */
[----:B-1----:R-:W-:-:S04]  /*8490*/  SHF.R.S32.HI R24, RZ, 0x1f, R51 ;  /* 0x0000001fff187819 */ /* 0x002fc80000011433 */
[CC--:B------:R-:W-:Y:S02]  /*84a0*/  LEA.HI R13, R24.reuse, R51.reuse, RZ, 0x2 ;  /* 0x00000033180d7211 */ /* 0x0c0fe400078f10ff */
[----:B------:R-:W-:-:S04]  /*84b0*/  LEA.HI R24, R24, R51, RZ, 0x5 ;  /* 0x0000003318187211 */ /* 0x000fc800078f28ff */
        /* <DEDUP_REMOVED lines=16> */
[----:B--2---:R-:W-:-:S03]  /*85c0*/  FADD.FTZ R50, R2, R5 ;  /* 0x0000000502327221 */ /* 0x004fc60000010000 */
[----:B------:R-:W-:Y:S01]  /*85d0*/  FSETP.NE.FTZ.AND P6, PT, R49, RZ, PT ;  /* 0x000000ff3100720b */ /* 0x000fe20003fd5000 */
[----:B------:R-:W-:Y:S01]  /*85e0*/  @P0 IMAD.WIDE.U32 R4, R52, c[0x0][0x1e8], RZ ;  /* 0x00007a0034040a25 */ /* 0x000fe200078e00ff */
[----:B------:R-:W-:Y:S02]  /*85f0*/  LOP3.LUT R2, R13, 0xfffffffc, RZ, 0xc0, !PT ;  /* 0xfffffffc0d027812 */ /* 0x000fe400078ec0ff */
[----:B------:R-:W-:Y:S01]  /*8600*/  FSETP.NE.FTZ.AND P5, PT, R50, RZ, PT ;  /* 0x000000ff3200720b */ /* 0x000fe20003fb5000 */
[----:B---3--:R-:W-:Y:S01]  /*8610*/  FADD.FTZ R100, R7, R8 ;  /* 0x0000000807647221 */ /* 0x008fe20000010000 */
[----:B------:R-:W-:Y:S01]  /*8620*/  IADD3 R51, -R2, R51, RZ ;  /* 0x0000003302337210 */ /* 0x000fe20007ffe1ff */
[----:B------:R-:W-:Y:S01]  /*8630*/  @P0 IMAD R106, R52, c[0x0][0x1ec], R5 ;  /* 0x00007b00346a0a24 */ /* 0x000fe200078e0205 */
[----:B------:R-:W-:Y:S01]  /*8640*/  MOV R2, 0x3f800000 ;  /* 0x3f80000000027802 */ /* 0x000fe20000000f00 */
[----:B----4-:R-:W-:Y:S01]  /*8650*/  FADD.FTZ R101, R6, R9 ;  /* 0x0000000906657221 */ /* 0x010fe20000010000 */
[----:B------:R-:W-:-:S02]  /*8660*/  FSETP.NE.FTZ.AND P4, PT, R100, RZ, PT ;  /* 0x000000ff6400720b */ /* 0x000fc40003f95000 */
[----:B------:R-:W-:Y:S01]  /*8670*/  @P0 MOV R105, R4 ;  /* 0x0000000400690202 */ /* 0x000fe20000000f00 */
[----:B------:R-:W1:Y:S01]  /*8680*/  @P6 MUFU.RCP R0, R49 ;  /* 0x0000003100006308 */ /* 0x000e620000001000 */
[----:B------:R-:W-:Y:S02]  /*8690*/  FSETP.NE.FTZ.AND P3, PT, R101, RZ, PT ;  /* 0x000000ff6500720b */ /* 0x000fe40003f75000 */
[----:B------:R-:W-:-:S06]  /*86a0*/  MOV R4, 0x3f800000 ;  /* 0x3f80000000047802 */ /* 0x000fcc0000000f00 */
[----:B------:R-:W-:Y:S01]  /*86b0*/  @P5 MUFU.RCP R4, R50 ;  /* 0x0000003200045308 */ /* 0x000fe20000001000 */
[----:B-1----:R-:W-:-:S07]  /*86c0*/  FMUL.FTZ R116, R0, R116 ;  /* 0x0000007400747220 */ /* 0x002fce0000410000 */
[----:B------:R-:W1:Y:S01]  /*86d0*/  @P4 MUFU.RCP R2, R100 ;  /* 0x0000006400024308 */ /* 0x000e620000001000 */
        /* <DEDUP_REMOVED lines=34> */
[----:B-1----:R-:W-:Y:S01]  /*8900*/  FMUL.FTZ R112, R2, R112 ;  /* 0x0000007002707220 */ /* 0x002fe20000410000 */
        /* <DEDUP_REMOVED lines=107> */
[C---:B------:R-:W-:Y:S01]  /*8fc0*/  FMUL.FTZ R21, R4.reuse, R71 ;  /* 0x0000004704157220 */ /* 0x040fe20000410000 */
[----:B------:R-:W1:Y:S01]  /*8fd0*/  LDC.U8 R51, c[0x0][0x329] ;  /* 0x0000ca40ff337b82 */ /* 0x000e620000000000 */
[----:B------:R-:W-:Y:S01]  /*8fe0*/  FMUL.FTZ R82, R4, R82 ;  /* 0x0000005204527220 */ /* 0x000fe20000410000 */
[----:B------:R-:W-:Y:S01]  /*8ff0*/  LEA R0, R0, R2, 0x1 ;  /* 0x0000000200007211 */ /* 0x000fe200078e08ff */
[----:B------:R-:W-:Y:S01]  /*9000*/  FMUL.FTZ R17, R4, R83 ;  /* 0x0000005304117220 */ /* 0x000fe20000410000 */
[----:B------:R-:W-:Y:S01]  /*9010*/  LOP3.LUT P1, RZ, R6, 0x2, RZ, 0xc0, !PT ;  /* 0x0000000206ff7812 */ /* 0x000fe2000782c0ff */
        /* <DEDUP_REMOVED lines=19> */
[----:B-1----:R-:W-:Y:S02]  /*9150*/  ISETP.NE.AND P1, PT, R51, RZ, PT ;  /* 0x000000ff3300720c */ /* 0x002fe40003f25270 */
        /* <DEDUP_REMOVED lines=8> */
[----:B------:R-:W-:-:S03]  /*91e0*/  F2FP.BF16.PACK_AB R6, R95, R94 ;  /* 0x0000005e5f06723e */ /* 0x000fc600000010ff */
        /* <DEDUP_REMOVED lines=25> */
[----:B------:R2:W-:Y:S04]  /*9380*/  STS [R5+0x3200], R27 ;  /* 0x0032001b05007388 */ /* 0x0005e80000000800 */
[----:B------:R-:W-:Y:S04]  /*9390*/  STS [R5+0x3000], R28 ;  /* 0x0030001c05007388 */ /* 0x000fe80000000800 */
[----:B------:R3:W-:Y:S04]  /*93a0*/  STS [R4+0x3000], R12 ;  /* 0x0030000c04007388 */ /* 0x0007e80000000800 */
[----:B------:R-:W-:Y:S04]  /*93b0*/  STS [R4+0x3200], R23 ;  /* 0x0032001704007388 */ /* 0x000fe80000000800 */
[----:B------:R-:W-:Y:S04]  /*93c0*/  STS [R0+0x4000], R22 ;  /* 0x0040001600007388 */ /* 0x000fe80000000800 */
[----:B------:R-:W-:Y:S01]  /*93d0*/  STS [R0+0x4200], R21 ;  /* 0x0042001500007388 */ /* 0x000fe20000000800 */
[----:B-1----:R-:W-:-:S03]  /*93e0*/  @P1 MOV R25, c[0x0][0x210] ;  /* 0x0000840000191a02 */ /* 0x002fc60000000f00 */
[----:B------:R-:W-:Y:S04]  /*93f0*/  STS [R2+0x4000], R18 ;  /* 0x0040001202007388 */ /* 0x000fe80000000800 */
[----:B--2---:R-:W2:Y:S04]  /*9400*/  LDL R27, [R1+0x50] ;  /* 0x00005000011b7983 */ /* 0x004ea80000100800 */
[----:B------:R-:W-:Y:S01]  /*9410*/  STS [R2+0x4200], R17 ;  /* 0x0042001102007388 */ /* 0x000fe20000000800 */
[----:B---3--:R-:W-:Y:S01]  /*9420*/  @P1 IMAD R12, R25, c[0x0][0x214], RZ ;  /* 0x00008500190c1a24 */ /* 0x008fe200078e02ff */
[----:B------:R-:W-:-:S02]  /*9430*/  @!P1 MOV R25, c[0x0][0x214] ;  /* 0x0000850000199a02 */ /* 0x000fc40000000f00 */
[----:B------:R-:W1:Y:S02]  /*9440*/  S2R R26, SR_CTAID.Y ;  /* 0x00000000001a7919 */ /* 0x000e640000002600 */
[----:B------:R-:W-:Y:S02]  /*9450*/  @!P1 SEL R12, R25, c[0x0][0x234], !P2 ;  /* 0x00008d00190c9a07 */ /* 0x000fe40005000000 */
[----:B------:R3:W5:Y:S01]  /*9460*/  LDL R25, [R1+0x44] ;  /* 0x0000440001197983 */ /* 0x0007620000100800 */
[----:B------:R-:W-:-:S03]  /*9470*/  ISETP.NE.OR P2, PT, R51, RZ, !P2 ;  /* 0x000000ff3300720c */ /* 0x000fc60005745670 */
        /* <DEDUP_REMOVED lines=10> */
[----:B-1----:R-:W-:-:S03]  /*9520*/  @!P2 IMAD R2, R26, c[0x0][0x214], RZ ;  /* 0x000085001a02aa24 */ /* 0x002fc600078e02ff */
[----:B------:R1:W-:Y:S01]  /*9530*/  STS [R4+0x5000], R7 ;  /* 0x0050000704007388 */ /* 0x0003e20000000800 */
[----:B----4-:R-:W-:Y:S01]  /*9540*/  @P5 MUFU.LG2 R14, R50 ;  /* 0x00000032000e5308 */ /* 0x010fe20000000c00 */
[----:B------:R-:W-:Y:S02]  /*9550*/  @!P2 SEL R2, R2, R52, !P0 ;  /* 0x000000340202a207 */ /* 0x000fe40004000000 */
[----:B------:R4:W-:Y:S04]  /*9560*/  STS [R4+0x5200], R6 ;  /* 0x0052000604007388 */ /* 0x0009e80000000800 */
[----:B------:R-:W-:Y:S06]  /*9570*/  BAR.SYNC.DEFER_BLOCKING 0x0 ;  /* 0x0000000000007b1d */ /* 0x000fec0000010000 */
[----:B---3--:R-:W3:Y:S04]  /*9580*/  S2R R9, SR_CTAID.X ;  /* 0x0000000000097919 */ /* 0x008ee80000002500 */
[----:B------:R-:W3:Y:S01]  /*9590*/  S2R R19, SR_CTAID.Z ;  /* 0x0000000000137919 */ /* 0x000ee20000002700 */
[----:B-1----:R1:W1:Y:S01]  /*95a0*/  @P6 MUFU.LG2 R7, R49 ;  /* 0x0000003100076308 */ /* 0x0022620000000c00 */
[----:B------:R-:W-:Y:S01]  /*95b0*/  @!P0 IMAD.WIDE.U32 R10, R26, c[0x0][0x1e0], RZ ;  /* 0x000078001a0a8a25 */ /* 0x000fe200078e00ff */
[----:B------:R-:W-:-:S02]  /*95c0*/  @P1 MOV R0, 0x1 ;  /* 0x0000000100001802 */ /* 0x000fc40000000f00 */
[----:B----4-:R-:W-:Y:S01]  /*95d0*/  @!P0 SHF.R.S32.HI R4, RZ, 0x1f, R26 ;  /* 0x0000001fff048819 */ /* 0x010fe2000001141a */
[----:B------:R4:W1:Y:S04]  /*95e0*/  LDS.128 R32, [R226] ;  /* 0x00000000e2207984 */ /* 0x0008680000000c00 */
[----:B------:R4:W2:Y:S04]  /*95f0*/  LDS.128 R44, [R226+0x800] ;  /* 0x00080000e22c7984 */ /* 0x0008a80000000c00 */
        /* <DEDUP_REMOVED lines=8> */
[----:B-1----:R4:W1:Y:S04]  /*9680*/  LDS.128 R48, [R226+0x5000] ;  /* 0x00500000e2307984 */ /* 0x0028680000000c00 */
[----:B------:R4:W1:Y:S01]  /*9690*/  LDS.128 R60, [R226+0x5800] ;  /* 0x00580000e23c7984 */ /* 0x0008620000000c00 */
[----:B------:R-:W-:Y:S01]  /*96a0*/  @!P1 IMAD R0, R12, c[0x0][0x1c0], RZ ;  /* 0x000070000c009a24 */ /* 0x000fe200078e02ff */
[----:B------:R-:W-:Y:S01]  /*96b0*/  @!P0 MOV R105, R10 ;  /* 0x0000000a00698202 */ /* 0x000fe20000000f00 */
[----:B------:R-:W-:Y:S01]  /*96c0*/  @!P0 IMAD R4, R4, c[0x0][0x1e0], RZ ;  /* 0x0000780004048a24 */ /* 0x000fe200078e02ff */
[----:B------:R-:W4:Y:S01]  /*96d0*/  @P3 MUFU.LG2 R10, R101 ;  /* 0x00000065000a3308 */ /* 0x000f220000000c00 */
[C---:B------:R-:W-:Y:S01]  /*96e0*/  IMAD R0, R26.reuse, R0, RZ ;  /* 0x000000001a007224 */ /* 0x040fe200078e02ff */
[----:B------:R-:W-:Y:S01]  /*96f0*/  @P1 MOV R6, c[0x0][0x210] ;  /* 0x0000840000061a02 */ /* 0x000fe20000000f00 */
[----:B------:R-:W-:Y:S01]  /*9700*/  @!P0 IMAD R8, R26, c[0x0][0x1e4], R4 ;  /* 0x000079001a088a24 */ /* 0x000fe200078e0204 */
[----:B------:R-:W-:Y:S01]  /*9710*/  @!P1 MOV R6, 0x1 ;  /* 0x0000000100069802 */ /* 0x000fe20000000f00 */
[----:B------:R-:W-:-:S03]  /*9720*/  CS2R R4, SRZ ;  /* 0x0000000000047805 */ /* 0x000fc6000001ff00 */
[----:B------:R-:W4:Y:S01]  /*9730*/  @P4 MUFU.LG2 R13, R100 ;  /* 0x00000064000d4308 */ /* 0x000f220000000c00 */
[----:B------:R-:W-:Y:S02]  /*9740*/  @!P2 SHF.R.S32.HI R5, RZ, 0x1f, R2 ;  /* 0x0000001fff05a819 */ /* 0x000fe40000011402 */
[----:B------:R-:W-:Y:S02]  /*9750*/  SEL R0, R0, RZ, P2 ;  /* 0x000000ff00007207 */ /* 0x000fe40001000000 */
[----:B------:R-:W-:Y:S01]  /*9760*/  @!P2 MOV R4, R2 ;  /* 0x000000020004a202 */ /* 0x000fe20000000f00 */
[----:B---3--:R-:W-:Y:S02]  /*9770*/  IMAD R2, R9, R6, RZ ;  /* 0x0000000609027224 */ /* 0x008fe400078e02ff */
[----:B------:R-:W-:Y:S02]  /*9780*/  IMAD R0, R19, R12, R0 ;  /* 0x0000000c13007224 */ /* 0x000fe400078e0200 */
[----:B------:R-:W-:Y:S01]  /*9790*/  @P6 FMUL.FTZ R7, R7, 0.69314718246459960938 ;  /* 0x3f31721807076820 */ /* 0x000fe20000410000 */
[----:B------:R-:W-:Y:S01]  /*97a0*/  SHF.L.U32 R9, R2, 0x7, RZ ;  /* 0x0000000702097819 */ /* 0x000fe200000006ff */
[----:B----4-:R-:W-:Y:S01]  /*97b0*/  @P3 FMUL.FTZ R2, R10, 0.69314718246459960938 ;  /* 0x3f3172180a023820 */ /* 0x010fe20000410000 */
[----:B------:R-:W-:Y:S01]  /*97c0*/  MOV R18, 0x7f800000 ;  /* 0x7f80000000127802 */ /* 0x000fe20000000f00 */
[----:B------:R-:W-:Y:S01]  /*97d0*/  @P6 FFMA.FTZ R18, R104, c[0x0][0x238], R7 ;  /* 0x00008e0068126a23 */ /* 0x000fe20000010007 */
[----:B------:R-:W-:Y:S01]  /*97e0*/  @!P0 IADD3 R106, R11, R8, RZ ;  /* 0x000000080b6a8210 */ /* 0x000fe20007ffe0ff */
[----:B------:R-:W-:Y:S01]  /*97f0*/  @P5 FMUL.FTZ R8, R14, 0.69314718246459960938 ;  /* 0x3f3172180e085820 */ /* 0x000fe20000410000 */
[--C-:B------:R-:W-:Y:S01]  /*9800*/  IADD3 R10, P1, P0, R9, R4, R0.reuse ;  /* 0x00000004090a7210 */ /* 0x100fe2000783e000 */
[----:B------:R-:W-:Y:S01]  /*9810*/  @P4 FMUL.FTZ R7, R13, 0.69314718246459960938 ;  /* 0x3f3172180d074820 */ /* 0x000fe20000410000 */
        /* <DEDUP_REMOVED lines=9> */
[----:B------:R-:W-:Y:S02]  /*98b0*/  IADD3.X R11, R4, R5, R0, P1, P0 ;  /* 0x00000005040b7210 */ /* 0x000fe40000fe0400 */
[----:B--2---:R-:W-:-:S13]  /*98c0*/  LOP3.LUT P2, RZ, R27, 0x3, RZ, 0xc0, !PT ;  /* 0x000000031bff7812 */ /* 0x004fda000784c0ff */
[----:B------:R-:W-:Y:S05]  /*98d0*/  @P2 BRA `(.L_x_297) ;  /* 0x0000027000002947 */ /* 0x000fea0003800000 */
[----:B-1----:R-:W-:Y:S02]  /*98e0*/  SHF.R.S32.HI R0, RZ, 0x1f, R24 ;  /* 0x0000001fff007819 */ /* 0x002fe40000011418 */
[----:B------:R-:W-:Y:S02]  /*98f0*/  SHF.R.S32.HI R3, RZ, 0x1f, R27 ;  /* 0x0000001fff037819 */ /* 0x000fe4000001141b */
        /* <DEDUP_REMOVED lines=37> */
.L_x_297:
[----:B-1----:R-:W-:Y:S05]  /*9b50*/  BSYNC B0 ;  /* 0x0000000000007941 */ /* 0x002fea0003800000 */
.L_x_296:
[----:B------:R-:W2:Y:S04]  /*9b60*/  LDL.LU.64 R8, [R1+0x48] ;  /* 0x0000480001087983 */ /* 0x000ea80000300a00 */
[----:B------:R-:W3:Y:S04]  /*9b70*/  LDL.LU.64 R4, [R1+0x30] ;  /* 0x0000300001047983 */ /* 0x000ee80000300a00 */
[----:B------:R1:W5:Y:S01]  /*9b80*/  LDL.64 R12, [R1+0x38] ;  /* 0x00003800010c7983 */ /* 0x0003620000100a00 */
[----:B------:R-:W-:Y:S01]  /*9b90*/  SHF.R.S32.HI R0, RZ, 0x1f, R19 ;  /* 0x0000001fff007819 */ /* 0x000fe20000011413 */
[----:B------:R-:W-:Y:S04]  /*9ba0*/  BSSY B0, `(.L_x_298) ;  /* 0x0000013000007945 */ /* 0x000fe80003800000 */
[----:B------:R-:W-:-:S04]  /*9bb0*/  IMAD R0, R0, c[0x0][0x1f0], RZ ;  /* 0x00007c0000007a24 */ /* 0x000fc800078e02ff */
[----:B------:R-:W-:Y:S01]  /*9bc0*/  IMAD R0, R19, c[0x0][0x1f4], R0 ;  /* 0x00007d0013007a24 */ /* 0x000fe200078e0200 */
[----:B--2---:R-:W-:-:S04]  /*9bd0*/  IADD3 R2, P0, R8, R105, RZ ;  /* 0x0000006908027210 */ /* 0x004fc80007f1e0ff */
[----:B------:R-:W-:Y:S02]  /*9be0*/  IADD3.X R3, R9, R106, RZ, P0, !PT ;  /* 0x0000006a09037210 */ /* 0x000fe400007fe4ff */
[----:B---3-5:R-:W-:-:S03]  /*9bf0*/  ISETP.GE.AND P0, PT, R4, R25, PT ;  /* 0x000000190400720c */ /* 0x028fc60003f06270 */
[----:B------:R-:W-:-:S05]  /*9c00*/  IMAD.WIDE.U32 R8, R19, c[0x0][0x1f0], R2 ;  /* 0x00007c0013087a25 */ /* 0x000fca00078e0002 */
[----:B------:R-:W-:-:S05]  /*9c10*/  IADD3 R7, R9, R0, RZ ;  /* 0x0000000009077210 */ /* 0x000fca0007ffe0ff */
        /* <DEDUP_REMOVED lines=10> */
[----:B------:R1:W-:Y:S02]  /*9cc0*/  STG.E.128 [R2.64+0x80], R20 ;  /* 0x0000801402007986 */ /* 0x0003e4000c101d06 */
.L_x_299:
[----:B-1----:R-:W-:Y:S05]  /*9cd0*/  BSYNC B0 ;  /* 0x0000000000007941 */ /* 0x002fea0003800000 */
.L_x_298:
[----:B------:R-:W2:Y:S01]  /*9ce0*/  LDL.LU R0, [R1+0x54] ;  /* 0x0000540001007983 */ /* 0x000ea20000300800 */
[----:B------:R-:W-:Y:S01]  /*9cf0*/  BSSY B0, `(.L_x_300) ;  /* 0x0000010000007945 */ /* 0x000fe20003800000 */
[----:B--2---:R-:W-:-:S13]  /*9d00*/  ISETP.GE.AND P0, PT, R0, R25, PT ;  /* 0x000000190000720c */ /* 0x004fda0003f06270 */
        /* <DEDUP_REMOVED lines=14> */
.L_x_301:
[----:B------:R-:W-:Y:S05]  /*9df0*/  BSYNC B0 ;  /* 0x0000000000007941 */ /* 0x000fea0003800000 */
.L_x_300:
        /* <DEDUP_REMOVED lines=17> */
.L_x_303:
[----:B------:R-:W-:Y:S05]  /*9f10*/  BSYNC B0 ;  /* 0x0000000000007941 */ /* 0x000fea0003800000 */
.L_x_302:
        /* <DEDUP_REMOVED lines=17> */
.L_x_288:
[----:B------:R-:W2:Y:S01]  /*a030*/  LDL.LU R14, [R1+0x40] ;  /* 0x00004000010e7983 */ /* 0x000ea20000300800 */
[----:B-1----:R-:W1:Y:S01]  /*a040*/  LDC.U8 R4, c[0x0][0x329] ;  /* 0x0000ca40ff047b82 */ /* 0x002e620000000000 */
[----:B------:R-:W-:Y:S01]  /*a050*/  SHF.R.S32.HI R10, RZ, 0x1f, R155 ;  /* 0x0000001fff0a7819 */ /* 0x000fe2000001149b */
[----:B------:R-:W-:Y:S01]  /*a060*/  IMAD.IADD R15, R15, 0x1, -R12 ;  /* 0x000000010f0f7824 */ /* 0x000fe200078e0a0c */
[----:B------:R-:W-:Y:S02]  /*a070*/  BSSY B0, `(.L_x_304) ;  /* 0x000003e000007945 */ /* 0x000fe40003800000 */
[----:B------:R-:W-:-:S03]  /*a080*/  LEA.HI R10, R10, R155, RZ, 0x2 ;  /* 0x0000009b0a0a7211 */ /* 0x000fc600078f10ff */
[----:B------:R-:W3:Y:S01]  /*a090*/  LDC.U8 R0, c[0x0][0x328] ;  /* 0x0000ca00ff007b82 */ /* 0x000ee20000000000 */
[----:B-1----:R-:W-:Y:S02]  /*a0a0*/  ISETP.NE.AND P1, PT, R4, RZ, PT ;  /* 0x000000ff0400720c */ /* 0x002fe40003f25270 */
[----:B---3--:R-:W-:-:S04]  /*a0b0*/  ISETP.NE.AND P3, PT, R0, RZ, PT ;  /* 0x000000ff0000720c */ /* 0x008fc80003f65270 */
[----:B------:R-:W-:-:S07]  /*a0c0*/  ISETP.NE.OR P2, PT, R4, RZ, !P3 ;  /* 0x000000ff0400720c */ /* 0x000fce0005f45670 */
[----:B------:R-:W-:Y:S01]  /*a0d0*/  @P1 IMAD.MOV.U32 R7, RZ, RZ, c[0x0][0x210] ;  /* 0x00008400ff071624 */ /* 0x000fe200078e00ff */
[----:B------:R-:W-:Y:S01]  /*a0e0*/  LOP3.LUT R4, R10, 0x1ffffffc, RZ, 0xc0, !PT ;  /* 0x1ffffffc0a047812 */ /* 0x000fe200078ec0ff */
[----:B------:R-:W-:Y:S01]  /*a0f0*/  @!P1 IMAD.MOV.U32 R6, RZ, RZ, c[0x0][0x214] ;  /* 0x00008500ff069624 */ /* 0x000fe200078e00ff */
[----:B------:R-:W-:Y:S01]  /*a100*/  SHF.R.S32.HI R10, RZ, 0x2, R10 ;  /* 0x00000002ff0a7819 */ /* 0x000fe2000001140a */
[----:B------:R-:W-:Y:S02]  /*a110*/  @P1 IMAD R7, R7, c[0x0][0x214], RZ ;  /* 0x0000850007071a24 */ /* 0x000fe400078e02ff */
[----:B------:R-:W-:Y:S01]  /*a120*/  @P1 IMAD.MOV.U32 R18, RZ, RZ, c[0x0][0x210] ;  /* 0x00008400ff121624 */ /* 0x000fe200078e00ff */
[----:B------:R-:W-:Y:S02]  /*a130*/  @!P1 SEL R7, R6, c[0x0][0x234], !P3 ;  /* 0x00008d0006079a07 */ /* 0x000fe40005800000 */
[----:B------:R-:W-:-:S05]  /*a140*/  @!P1 MOV R18, 0x1 ;  /* 0x0000000100129802 */ /* 0x000fca0000000f00 */
[----:B------:R-:W-:Y:S01]  /*a150*/  IMAD R6, R12, R18, RZ ;  /* 0x000000120c067224 */ /* 0x000fe200078e02ff */
[C---:B--2---:R-:W-:Y:S02]  /*a160*/  ISETP.NE.AND P4, PT, R14.reuse, -0x1, PT ;  /* 0xffffffff0e00780c */ /* 0x044fe40003f85270 */
[----:B------:R-:W-:-:S11]  /*a170*/  ISETP.NE.OR P0, PT, R14, -0x1, P2 ;  /* 0xffffffff0e00780c */ /* 0x000fd60001705670 */
[----:B------:R-:W-:Y:S01]  /*a180*/  @P4 IMAD.WIDE.U32 R2, R14, c[0x0][0x1e8], RZ ;  /* 0x00007a000e024a25 */ /* 0x000fe200078e00ff */
[----:B------:R-:W-:-:S03]  /*a190*/  @!P4 SHF.R.S32.HI R0, RZ, 0x1f, R11 ;  /* 0x0000001fff00c819 */ /* 0x000fc6000001140b */
[----:B------:R-:W-:Y:S02]  /*a1a0*/  @P4 IMAD R5, R14, c[0x0][0x1ec], R3 ;  /* 0x00007b000e054a24 */ /* 0x000fe400078e0203 */
[----:B------:R-:W-:Y:S02]  /*a1b0*/  @!P4 IMAD R3, R0, c[0x0][0x1e0], RZ ;  /* 0x000078000003ca24 */ /* 0x000fe400078e02ff */
[----:B------:R-:W-:-:S04]  /*a1c0*/  @!P4 IMAD.WIDE.U32 R8, R11, c[0x0][0x1e0], RZ ;  /* 0x000078000b08ca25 */ /* 0x000fc800078e00ff */
[----:B------:R-:W-:Y:S01]  /*a1d0*/  IMAD.IADD R0, R155, 0x1, -R4 ;  /* 0x000000019b007824 */ /* 0x000fe200078e0a04 */
[----:B------:R-:W-:Y:S01]  /*a1e0*/  @!P4 MOV R2, R8 ;  /* 0x000000080002c202 */ /* 0x000fe20000000f00 */
[----:B------:R-:W-:Y:S01]  /*a1f0*/  @!P4 IMAD R4, R11, c[0x0][0x1e4], R3 ;  /* 0x000079000b04ca24 */ /* 0x000fe200078e0203 */
[----:B------:R-:W-:Y:S01]  /*a200*/  SHF.R.S32.HI R8, RZ, 0x1f, R17 ;  /* 0x0000001fff087819 */ /* 0x000fe20000011411 */
        /* <DEDUP_REMOVED lines=10> */
[----:B------:R-:W-:Y:S01]  /*a2b0*/  CS2R R2, SRZ ;  /* 0x0000000000027805 */ /* 0x000fe2000001ff00 */
[C---:B------:R-:W-:Y:S01]  /*a2c0*/  IMAD R8, R17.reuse, c[0x0][0x1f4], R8 ;  /* 0x00007d0011087a24 */ /* 0x040fe200078e0208 */
[--C-:B------:R-:W-:Y:S01]  /*a2d0*/  @!P2 SHF.R.S32.HI R3, RZ, 0x1f, R14.reuse ;  /* 0x0000001fff03a819 */ /* 0x100fe2000001140e */
[----:B------:R-:W-:Y:S01]  /*a2e0*/  @!P2 IMAD.MOV.U32 R2, RZ, RZ, R14 ;  /* 0x000000ffff02a224 */ /* 0x000fe200078e000e */
[----:B------:R-:W-:Y:S01]  /*a2f0*/  SEL R0, R0, RZ, P2 ;  /* 0x000000ff00007207 */ /* 0x000fe20001000000 */
[----:B------:R-:W-:Y:S01]  /*a300*/  IMAD.WIDE.U32 R12, R17, c[0x0][0x1f0], R4 ;  /* 0x00007c00110c7a25 */ /* 0x000fe200078e0004 */
[----:B------:R-:W-:-:S02]  /*a310*/  ISETP.GE.AND P2, PT, R10, R15, PT ;  /* 0x0000000f0a00720c */ /* 0x000fc40003f46270 */
[----:B------:R-:W-:Y:S01]  /*a320*/  SHF.R.S32.HI R11, RZ, 0x1f, R10 ;  /* 0x0000001fff0b7819 */ /* 0x000fe2000001140a */
[----:B------:R-:W-:Y:S01]  /*a330*/  IMAD R0, R17, R7, R0 ;  /* 0x0000000711007224 */ /* 0x000fe200078e0200 */
[----:B------:R-:W-:Y:S02]  /*a340*/  SHF.R.S32.HI R4, RZ, 0x1f, R6 ;  /* 0x0000001fff047819 */ /* 0x000fe40000011406 */
[----:B------:R-:W-:Y:S02]  /*a350*/  IADD3 R9, R8, R13, RZ ;  /* 0x0000000d08097210 */ /* 0x000fe40007ffe0ff */
        /* <DEDUP_REMOVED lines=15> */
.L_x_305:
[----:B------:R-:W-:Y:S05]  /*a450*/  BSYNC B0 ;  /* 0x0000000000007941 */ /* 0x000fea0003800000 */
.L_x_304:
        /* <DEDUP_REMOVED lines=17> */
.L_x_307:
[----:B------:R-:W-:Y:S05]  /*a570*/  BSYNC B0 ;  /* 0x0000000000007941 */ /* 0x000fea0003800000 */
.L_x_306:
[----:B-1----:R-:W-:Y:S01]  /*a580*/  IADD3 R14, R10, 0x40, RZ ;  /* 0x000000400a0e7810 */ /* 0x002fe20007ffe0ff */
        /* <DEDUP_REMOVED lines=16> */
.L_x_309:
[----:B------:R-:W-:Y:S05]  /*a690*/  BSYNC B0 ;  /* 0x0000000000007941 */ /* 0x000fea0003800000 */
.L_x_308:
[----:B------:R-:W-:Y:S01]  /*a6a0*/  IADD3 R16, R10, 0x60, RZ ;  /* 0x000000600a107810 */ /* 0x000fe20007ffe0ff */
[----:B------:R-:W-:Y:S03]  /*a6b0*/  BSSY B0, `(.L_x_310) ;  /* 0x0000010000007945 */ /* 0x000fe60003800000 */
[----:B------:R-:W-:-:S13]  /*a6c0*/  ISETP.GE.AND P0, PT, R16, R15, PT ;  /* 0x0000000f1000720c */ /* 0x000fda0003f06270 */
[----:B------:R-:W-:Y:S05]  /*a6d0*/  @P0 BRA `(.L_x_311) ;  /* 0x000000d000000947 */ /* 0x000fea0003800000 */
[----:B------:R-:W-:Y:S01]  /*a6e0*/  IADD3 R0, P0, R6, 0x60, RZ ;  /* 0x0000006006007810 */ /* 0x000fe20007f1e0ff */
[----:B-12---:R-:W-:Y:S01]  /*a6f0*/  IMAD.MOV.U32 R2, RZ, RZ, R12 ;  /* 0x000000ffff027224 */ /* 0x006fe200078e000c */
        /* <DEDUP_REMOVED lines=11> */
.L_x_311:
[----:B------:R-:W-:Y:S05]  /*a7b0*/  BSYNC B0 ;  /* 0x0000000000007941 */ /* 0x000fea0003800000 */
.L_x_310:
[----:B------:R-:W-:-:S04]  /*a7c0*/  LOP3.LUT P6, RZ, R155, 0x3, RZ, 0xc0, !PT ;  /* 0x000000039bff7812 */ /* 0x000fc800078cc0ff */
[-C--:B------:R-:W-:Y:S02]  /*a7d0*/  ISETP.GE.OR P5, PT, R10, R15.reuse, P6 ;  /* 0x0000000f0a00720c */ /* 0x080fe400037a6670 */
[-C--:B------:R-:W-:Y:S02]  /*a7e0*/  ISETP.GE.OR P4, PT, R17, R15.reuse, P6 ;  /* 0x0000000f1100720c */ /* 0x080fe40003786670 */
[-C--:B------:R-:W-:Y:S02]  /*a7f0*/  ISETP.GE.OR P3, PT, R14, R15.reuse, P6 ;  /* 0x0000000f0e00720c */ /* 0x080fe40003766670 */
[----:B------:R-:W-:-:S07]  /*a800*/  ISETP.GE.OR P6, PT, R16, R15, P6 ;  /* 0x0000000f1000720c */ /* 0x000fce00037c6670 */
[-C--:B------:R-:W-:Y:S02]  /*a810*/  @!P5 IMAD R0, R10, R18.reuse, RZ ;  /* 0x000000120a00d224 */ /* 0x080fe400078e02ff */
[-C--:B-12---:R-:W-:Y:S02]  /*a820*/  @!P4 IMAD R3, R17, R18.reuse, RZ ;  /* 0x000000121103c224 */ /* 0x086fe400078e02ff */
        /* <DEDUP_REMOVED lines=28> */
.L_x_312:
        /* <DEDUP_REMOVED lines=9> */
.L_x_1033:


//--------------------- .text._ZN5flash16flash_fwd_kernelI23Flash_fwd_kernel_traitsILi96ELi128ELi64ELi4ELb0ELb0EN7cutlass10bfloat16_tE19Flash_kernel_traitsILi96ELi128ELi64ELi4ES3_EELb1ELb0ELb0ELb0ELb0ELb0ELb0ELb0EEEvNS_16Flash_fwd_paramsE --------------------------
	.section	.text._ZN5flash16flash_fwd_kernelI23Flash_fwd_kernel_traitsILi96ELi128ELi64ELi4ELb0ELb0EN7cutlass10bfloat16_tE19Flash_kernel_traitsILi96ELi128ELi64ELi4ES3_EELb1ELb0ELb0ELb0ELb0ELb0ELb0ELb0EEEvNS_16Flash_fwd_paramsE,"ax",@progbits
	.sectioninfo	@"SHI_REGISTERS=255"
	.align	128
        .global         _ZN5flash16flash_fwd_kernelI23Flash_fwd_kernel_traitsILi96ELi128ELi64ELi4ELb0ELb0EN7cutlass10bfloat16_tE19Flash_kernel_traitsILi96ELi128ELi64ELi4ES3_EELb1ELb0ELb0ELb0ELb0ELb0ELb0ELb0EEEvNS_16Flash_fwd_paramsE
        .type           _ZN5flash16flash_fwd_kernelI23Flash_fwd_kernel_traitsILi96ELi128ELi64ELi4ELb0ELb0EN7cutlass10bfloat16_tE19Flash_kernel_traitsILi96ELi128ELi64ELi4ES3_EELb1ELb0ELb0ELb0ELb0ELb0ELb0ELb0EEEvNS_16Flash_fwd_paramsE,@function
        .size           _ZN5flash16flash_fwd_kernelI23Flash_fwd_kernel_traitsILi96ELi128ELi64ELi4ELb0ELb0EN7cutlass10bfloat16_tE19Flash_kernel_traitsILi96ELi128ELi64ELi4ES3_EELb1ELb0ELb0ELb0ELb0ELb0ELb0ELb0EEEvNS_16Flash_fwd_paramsE,(.L_x_1034 - _ZN5flash16flash_fwd_kernelI23Flash_fwd_kernel_traitsILi96ELi128ELi64ELi4ELb0ELb0EN7cutlass10bfloat16_tE19Flash_kernel_traitsILi96ELi128ELi64ELi4ES3_EELb1ELb0ELb0ELb0ELb0ELb0ELb0ELb0EEEvNS_16Flash_fwd_paramsE)
        .other          _ZN5flash16flash_fwd_kernelI23Flash_fwd_kernel_traitsILi96ELi128ELi64ELi4ELb0ELb0EN7cutlass10bfloat16_tE19Flash_kernel_traitsILi96ELi128ELi64ELi4ES3_EELb1ELb0ELb0ELb0ELb0ELb0ELb0ELb0EEEvNS_16Flash_fwd_paramsE,@"STO_CUDA_ENTRY STV_DEFAULT"
_ZN5flash16flash_fwd_kernelI23Flash_fwd_kernel_traitsILi96ELi128ELi64ELi4ELb0ELb0EN7cutlass10bfloat16_tE19Flash_kernel_traitsILi96ELi128ELi64ELi4ES3_EELb1ELb0ELb0ELb0ELb0ELb0ELb0ELb0EEEvNS_16Flash_fwd_paramsE:
.text._ZN5flash16flash_fwd_kernelI23Flash_fwd_kernel_traitsILi96ELi128ELi64ELi4ELb0ELb0EN7cutlass10bfloat16_tE19Flash_kernel_traitsILi96ELi128ELi64ELi4ES3_EELb1ELb0ELb0ELb0ELb0ELb0ELb0ELb0EEEvNS_16Flash_fwd_paramsE:
        /* <DEDUP_REMOVED lines=72> */
.L_x_313:
[----:B------:R-:W-:Y:S02]  /*0480*/  MOV R0, c[0x0][0x218] ;  /* 0x0000860000007a02 */ /* 0x000fe40000000f00 */
.L_x_314:
        /* <DEDUP_REMOVED lines=12> */
[C---:B------:R-:W-:Y:S02]  /*0550*/  IADD3 R0, R36.reuse, 0x3f, RZ ;  /* 0x0000003f24007810 */ /* 0x040fe40007ffe0ff */
[----:B------:R-:W-:Y:S02]  /*0560*/  ISETP.GE.AND P0, PT, R36, 0x1, PT ;  /* 0x000000012400780c */ /* 0x000fe40003f06270 */
[----:B------:R-:W-:-:S04]  /*0570*/  SHF.R.S32.HI R2, RZ, 0x1f, R0 ;  /* 0x0000001fff027819 */ /* 0x000fc80000011400 */
[----:B------:R-:W-:-:S05]  /*0580*/  LEA.HI R166, R2, R0, RZ, 0x6 ;  /* 0x0000000002a67211 */ /* 0x000fca00078f30ff */
[----:B------:R2:W-:Y:S02]  /*0590*/  STL [R1+0x8], R166 ;  /* 0x000008a601007387 */ /* 0x0005e40000100800 */
[----:B------:R-:W-:Y:S05]  /*05a0*/  @!P0 BRA `(.L_x_315) ;  /* 0x0000c89000008947 */ /* 0x000fea0003800000 */
[----:B------:R-:W-:Y:S01]  /*05b0*/  ISETP.NE.AND P1, PT, R13, -0x1, PT ;  /* 0xffffffff0d00780c */ /* 0x000fe20003f25270 */
[----:B------:R-:W3:Y:S01]  /*05c0*/  LDC.U8 R245, c[0x0][0x2d8] ;  /* 0x0000b600fff57b82 */ /* 0x000ee20000000000 */
[----:B------:R-:W-:-:S11]  /*05d0*/  ISETP.NE.AND P0, PT, R9, -0x1, PT ;  /* 0xffffffff0900780c */ /* 0x000fd60003f05270 */
[----:B------:R-:W-:Y:S01]  /*05e0*/  @!P1 SHF.R.S32.HI R4, RZ, 0x1f, R16 ;  /* 0x0000001fff049819 */ /* 0x000fe20000011410 */
[----:B------:R-:W-:Y:S01]  /*05f0*/  @P1 IMAD.WIDE.U32 R2, R13, c[0x0][0x190], RZ ;  /* 0x000064000d021a25 */ /* 0x000fe200078e00ff */
[----:B------:R-:W-:-:S03]  /*0600*/  @P0 IADD3 R0, R7, R9, RZ ;  /* 0x0000000907000210 */ /* 0x000fc60007ffe0ff */
[----:B------:R-:W-:Y:S01]  /*0610*/  @!P1 IMAD R6, R4, c[0x0][0x178], RZ ;  /* 0x00005e0004069a24 */ /* 0x000fe200078e02ff */
[----:B-1--4-:R-:W-:Y:S01]  /*0620*/  @P1 MOV R10, R2 ;  /* 0x00000002000a1202 */ /* 0x012fe20000000f00 */
        /* <DEDUP_REMOVED lines=9> */
[----:B---3--:R-:W-:Y:S01]  /*06c0*/  SHF.R.S32.HI R0, RZ, 0x1f, R7 ;  /* 0x0000001fff007819 */ /* 0x008fe20000011407 */
        /* <DEDUP_REMOVED lines=10> */
.L_x_316:
[----:B---3--:R-:W-:Y:S02]  /*0770*/  IABS R4, c[0x0][0x1c8] ;  /* 0x0000720000047a13 */ /* 0x008fe40000000000 */
        /* <DEDUP_REMOVED lines=19> */
[----:B------:R-:W-:Y:S02]  /*08b0*/  LOP3.LUT R2, R21, c[0x0][0x1c8], RZ, 0x3c, !PT ;  /* 0x0000720015027a12 */ /* 0x000fe400078e3cff */
[----:B------:R-:W-:Y:S02]  /*08c0*/  SHF.R.S32.HI R9, RZ, 0x1f, R21 ;  /* 0x0000001fff097819 */ /* 0x000fe40000011415 */
        /* <DEDUP_REMOVED lines=20> */
.L_x_317:
[-C--:B------:R-:W-:Y:S01]  /*0a10*/  LEA.HI R3, R17, R146.reuse, RZ, 0x2 ;  /* 0x0000009211037211 */ /* 0x080fe200078f10ff */
[----:B------:R-:W-:Y:S01]  /*0a20*/  IMAD.IADD R32, R15, 0x1, -R12 ;  /* 0x000000010f207824 */ /* 0x000fe200078e0a0c */
[-C--:B------:R-:W-:Y:S01]  /*0a30*/  LEA.HI R24, R17, R146.reuse, RZ, 0x3 ;  /* 0x0000009211187211 */ /* 0x080fe200078f18ff */
[----:B------:R-:W-:Y:S01]  /*0a40*/  IMAD R15, R9, c[0x0][0x1a8], RZ ;  /* 0x00006a00090f7a24 */ /* 0x000fe200078e02ff */
[----:B------:R-:W-:Y:S01]  /*0a50*/  LOP3.LUT R0, R3, 0xfffffffc, RZ, 0xc0, !PT ;  /* 0xfffffffc03007812 */ /* 0x000fe200078ec0ff */
[----:B------:R-:W-:Y:S01]  /*0a60*/  BSSY B0, `(.L_x_318) ;  /* 0x0000064000007945 */ /* 0x000fe20003800000 */
[----:B------:R-:W-:Y:S01]  /*0a70*/  SHF.R.S32.HI R22, RZ, 0x3, R24 ;  /* 0x00000003ff167819 */ /* 0x000fe20000011418 */
[----:B------:R-:W-:Y:S01]  /*0a80*/  IMAD R15, R21, c[0x0][0x1ac], R15 ;  /* 0x00006b00150f7a24 */ /* 0x000fe200078e020f */
[----:B------:R-:W-:Y:S01]  /*0a90*/  SHF.R.S32.HI R4, RZ, 0x2, R3 ;  /* 0x00000002ff047819 */ /* 0x000fe20000011403 */
[----:B------:R-:W-:Y:S01]  /*0aa0*/  IMAD.IADD R2, R146, 0x1, -R0 ;  /* 0x0000000192027824 */ /* 0x000fe200078e0a00 */
[----:B------:R-:W-:Y:S01]  /*0ab0*/  SHF.R.S32.HI R145, RZ, 0x5, R20 ;  /* 0x00000005ff917819 */ /* 0x000fe20000011414 */
[----:B------:R-:W-:Y:S01]  /*0ac0*/  IMAD.SHL.U32 R0, R22, 0x40, RZ ;  /* 0x0000004016007824 */ /* 0x000fe200078e00ff */
[----:B------:R-:W-:Y:S01]  /*0ad0*/  LEA.HI R23, R17, R146, RZ, 0x4 ;  /* 0x0000009211177211 */ /* 0x000fe200078f20ff */
[----:B------:R-:W-:Y:S01]  /*0ae0*/  IMAD.SHL.U32 R168, R2, 0x8, RZ ;  /* 0x0000000802a87824 */ /* 0x000fe200078e00ff */
[----:B------:R-:W-:Y:S01]  /*0af0*/  LEA.HI R2, R3, R4, RZ, 0x1 ;  /* 0x0000000403027211 */ /* 0x000fe200078f08ff */
[----:B------:R1:W-:Y:S01]  /*0b00*/  STL [R1+0x3c], R32 ;  /* 0x00003c2001007387 */ /* 0x0003e20000100800 */
[----:B------:R-:W-:-:S02]  /*0b10*/  LOP3.LUT R0, R0, 0xc0, RZ, 0xc0, !PT ;  /* 0x000000c000007812 */ /* 0x000fc400078ec0ff */
[----:B------:R-:W-:Y:S02]  /*0b20*/  LOP3.LUT R2, R2, 0x7fffffe, RZ, 0xc0, !PT ;  /* 0x07fffffe02027812 */ /* 0x000fe400078ec0ff */
[----:B------:R-:W-:Y:S02]  /*0b30*/  LOP3.LUT R3, R0, 0x18, R168, 0xf8, !PT ;  /* 0x0000001800037812 */ /* 0x000fe400078ef8a8 */
[----:B------:R-:W-:Y:S02]  /*0b40*/  SHF.R.U32.HI R0, RZ, 0x3, R0 ;  /* 0x00000003ff007819 */ /* 0x000fe40000011600 */
[----:B------:R-:W-:Y:S02]  /*0b50*/  SHF.R.S32.HI R169, RZ, 0x1f, R168 ;  /* 0x0000001fffa97819 */ /* 0x000fe400000114a8 */
[----:B------:R-:W-:Y:S01]  /*0b60*/  LOP3.LUT R5, R3, R0, RZ, 0x3c, !PT ;  /* 0x0000000003057212 */ /* 0x000fe200078e3cff */
[----:B------:R-:W-:Y:S01]  /*0b70*/  IMAD.IADD R0, R4, 0x1, -R2 ;  /* 0x0000000104007824 */ /* 0x000fe200078e0a02 */
[C---:B------:R-:W-:Y:S01]  /*0b80*/  IADD3 R2, P0, R168.reuse, R10, RZ ;  /* 0x0000000aa8027210 */ /* 0x040fe20007f1e0ff */
[----:B------:R1:W-:Y:S01]  /*0b90*/  STL.64 [R1+0x10], R168 ;  /* 0x000010a801007387 */ /* 0x0003e20000100a00 */
[C---:B------:R-:W-:Y:S01]  /*0ba0*/  IADD3 R165, R168.reuse, 0x20, RZ ;  /* 0x00000020a8a57810 */ /* 0x040fe20007ffe0ff */
[----:B------:R-:W-:Y:S01]  /*0bb0*/  IMAD R6, R145, 0x8, R0 ;  /* 0x0000000891067824 */ /* 0x000fe200078e0200 */
[----:B------:R-:W-:Y:S01]  /*0bc0*/  LOP3.LUT R0, R23, 0xfffffff0, RZ, 0xc0, !PT ;  /* 0xfffffff017007812 */ /* 0x000fe200078ec0ff */
[----:B------:R-:W-:Y:S01]  /*0bd0*/  IMAD.X R3, R169, 0x1, R11, P0 ;  /* 0x00000001a9037824 */ /* 0x000fe200000e060b */
[----:B------:R-:W-:Y:S01]  /*0be0*/  IADD3 R164, R168, 0x40, RZ ;  /* 0x00000040a8a47810 */ /* 0x000fe20007ffe0ff */
[----:B------:R-:W-:Y:S01]  /*0bf0*/  IMAD.U32 R222, R6, 0x20, R5 ;  /* 0x0000002006de7824 */ /* 0x000fe200078e0005 */
[----:B------:R-:W-:Y:S01]  /*0c00*/  SHF.R.S32.HI R5, RZ, 0x1f, R4 ;  /* 0x0000001fff057819 */ /* 0x000fe20000011404 */
[----:B------:R-:W-:-:S02]  /*0c10*/  IMAD.IADD R20, R146, 0x1, -R0 ;  /* 0x0000000192147824 */ /* 0x000fc400078e0a00 */
[----:B------:R-:W-:-:S04]  /*0c20*/  IMAD.WIDE.U32 R6, R4, c[0x0][0x198], R168 ;  /* 0x0000660004067a25 */ /* 0x000fc800078e00a8 */
[----:B------:R-:W-:Y:S01]  /*0c30*/  IMAD R0, R5, c[0x0][0x198], RZ ;  /* 0x0000660005007a24 */ /* 0x000fe200078e02ff */
[----:B------:R-:W-:Y:S01]  /*0c40*/  IADD3 R6, P0, R18, R6, RZ ;  /* 0x0000000612067210 */ /* 0x000fe20007f1e0ff */
[----:B------:R-:W-:Y:S01]  /*0c50*/  IMAD.WIDE.U32 R16, R21, c[0x0][0x1a8], R2 ;  /* 0x00006a0015107a25 */ /* 0x000fe200078e0002 */
[----:B------:R-:W-:-:S03]  /*0c60*/  LEA.HI R21, R20, R20, RZ, 0x1 ;  /* 0x0000001414157211 */ /* 0x000fc600078f08ff */
[C---:B------:R-:W-:Y:S01]  /*0c70*/  IMAD R10, R4.reuse, c[0x0][0x19c], R0 ;  /* 0x00006700040a7a24 */ /* 0x040fe200078e0200 */
[--C-:B------:R-:W-:Y:S01]  /*0c80*/  SHF.R.S32.HI R9, RZ, 0x1, R21.reuse ;  /* 0x00000001ff097819 */ /* 0x100fe20000011415 */
[----:B------:R-:W-:Y:S01]  /*0c90*/  IMAD R12, R5, c[0x0][0x1a0], RZ ;  /* 0x00006800050c7a24 */ /* 0x000fe200078e02ff */
[----:B------:R-:W-:Y:S01]  /*0ca0*/  SHF.R.S32.HI R11, RZ, 0x1f, R21 ;  /* 0x0000001fff0b7819 */ /* 0x000fe20000011415 */
[C---:B------:R-:W-:Y:S01]  /*0cb0*/  IMAD.WIDE.U32 R2, R4.reuse, c[0x0][0x1a0], R168 ;  /* 0x0000680004027a25 */ /* 0x040fe200078e00a8 */
[----:B------:R-:W-:Y:S02]  /*0cc0*/  IADD3.X R7, R19, R7, R10, P0, !PT ;  /* 0x0000000713077210 */ /* 0x000fe400007fe40a */
[----:B------:R-:W-:Y:S01]  /*0cd0*/  SHF.R.S32.HI R0, RZ, 0x1f, R8 ;  /* 0x0000001fff007819 */ /* 0x000fe20000011408 */
[----:B------:R-:W-:Y:S01]  /*0ce0*/  IMAD R10, R4, c[0x0][0x1a4], R12 ;  /* 0x00006900040a7a24 */ /* 0x000fe200078e020c */
[----:B------:R-:W-:Y:S01]  /*0cf0*/  LEA.HI R11, R11, R9, RZ, 0x2 ;  /* 0x000000090b0b7211 */ /* 0x000fe200078f10ff */
[----:B------:R-:W-:Y:S01]  /*0d00*/  IMAD.WIDE.U32 R28, R8, c[0x0][0x1b0], R6 ;  /* 0x00006c00081c7a25 */ /* 0x000fe200078e0006 */
[----:B------:R-:W-:-:S02]  /*0d10*/  IADD3 R2, P0, R13, R2, RZ ;  /* 0x000000020d027210 */ /* 0x000fc40007f1e0ff */
[----:B------:R-:W-:Y:S01]  /*0d20*/  LOP3.LUT R12, R11, 0xfffffffc, RZ, 0xc0, !PT ;  /* 0xfffffffc0b0c7812 */ /* 0x000fe200078ec0ff */
[----:B------:R-:W-:Y:S01]  /*0d30*/  IMAD R11, R0, c[0x0][0x1b0], RZ ;  /* 0x00006c00000b7a24 */ /* 0x000fe200078e02ff */
[----:B------:R-:W-:Y:S01]  /*0d40*/  IADD3.X R3, R14, R3, R10, P0, !PT ;  /* 0x000000030e037210 */ /* 0x000fe200007fe40a */
[----:B------:R-:W-:Y:S01]  /*0d50*/  IMAD R0, R0, c[0x0][0x1b8], RZ ;  /* 0x00006e0000007a24 */ /* 0x000fe200078e02ff */
[----:B------:R1:W-:Y:S01]  /*0d60*/  STL.64 [R1+0x28], R28 ;  /* 0x0000281c01007387 */ /* 0x0003e20000100a00 */
[----:B------:R-:W-:Y:S01]  /*0d70*/  IMAD.IADD R19, R9, 0x1, -R12 ;  /* 0x0000000109137824 */ /* 0x000fe200078e0a0c */
[----:B------:R-:W-:Y:S01]  /*0d80*/  ISETP.GE.AND P0, PT, R4, R32, PT ;  /* 0x000000200400720c */ /* 0x000fe20003f06270 */
[C---:B------:R-:W-:Y:S02]  /*0d90*/  IMAD R0, R8.reuse, c[0x0][0x1bc], R0 ;  /* 0x00006f0008007a24 */ /* 0x040fe400078e0200 */
[----:B------:R-:W-:Y:S01]  /*0da0*/  IMAD.WIDE.U32 R26, R8, c[0x0][0x1b8], R2 ;  /* 0x00006e00081a7a25 */ /* 0x000fe200078e0002 */
[----:B------:R-:W-:-:S03]  /*0db0*/  LOP3.LUT P1, RZ, R19, 0x2, RZ, 0xc0, !PT ;  /* 0x0000000213ff7812 */ /* 0x000fc6000782c0ff */
[----:B------:R-:W-:Y:S01]  /*0dc0*/  IMAD R9, R8, c[0x0][0x1b4], R11 ;  /* 0x00006d0008097a24 */ /* 0x000fe200078e020b */
[----:B------:R1:W-:Y:S01]  /*0dd0*/  STL.64 [R1+0x20], R26 ;  /* 0x0000201a01007387 */ /* 0x0003e20000100a00 */
[----:B------:R-:W-:Y:S02]  /*0de0*/  IMAD.IADD R25, R27, 0x1, R0 ;  /* 0x000000011b197824 */ /* 0x000fe400078e0200 */
[----:B------:R-:W-:Y:S01]  /*0df0*/  IMAD.IADD R31, R29, 0x1, R9 ;  /* 0x000000011d1f7824 */ /* 0x000fe200078e0209 */
[----:B------:R1:W-:Y:S01]  /*0e00*/  STL [R1+0x34], R165 ;  /* 0x000034a501007387 */ /* 0x0003e20000100800 */
[----:B------:R-:W-:Y:S02]  /*0e10*/  IMAD.MOV.U32 R3, RZ, RZ, 0x10 ;  /* 0x00000010ff037424 */ /* 0x000fe400078e00ff */
[----:B------:R-:W-:Y:S01]  /*0e20*/  IMAD.WIDE R6, R153, 0x80, R4 ;  /* 0x0000008099067825 */ /* 0x000fe200078e0204 */
[----:B------:R1:W-:Y:S02]  /*0e30*/  STL [R1+0x38], R164 ;  /* 0x000038a401007387 */ /* 0x0003e40000100800 */
[----:B------:R-:W-:Y:S01]  /*0e40*/  SEL R3, R3, 0xfffffff0, !P1 ;  /* 0xfffffff003037807 */ /* 0x000fe20004800000 */
[----:B------:R-:W-:Y:S01]  /*0e50*/  IMAD.SHL.U32 R222, R222, 0x2, RZ ;  /* 0x00000002dede7824 */ /* 0x000fe200078e00ff */
[----:B------:R1:W-:Y:S01]  /*0e60*/  STL [R1+0xc], R25 ;  /* 0x00000c1901007387 */ /* 0x0003e20000100800 */
[----:B------:R-:W-:-:S03]  /*0e70*/  IMAD.IADD R11, R17, 0x1, R15 ;  /* 0x00000001110b7824 */ /* 0x000fc600078e020f */
[----:B------:R1:W-:Y:S01]  /*0e80*/  STL [R1+0x1c], R31 ;  /* 0x00001c1f01007387 */ /* 0x0003e20000100800 */
        /* <DEDUP_REMOVED lines=33> */
.L_x_319:
[----:B------:R-:W-:Y:S05]  /*10a0*/  BSYNC B0 ;  /* 0x0000000000007941 */ /* 0x000fea0003800000 */
.L_x_318:
        /* <DEDUP_REMOVED lines=37> */
.L_x_321:
[----:B------:R-:W-:Y:S05]  /*1300*/  BSYNC B0 ;  /* 0x0000000000007941 */ /* 0x000fea0003800000 */
.L_x_320:
        /* <DEDUP_REMOVED lines=37> */
.L_x_323:
[----:B------:R-:W-:Y:S05]  /*1560*/  BSYNC B0 ;  /* 0x0000000000007941 */ /* 0x000fea0003800000 */
.L_x_322:
        /* <DEDUP_REMOVED lines=40> */
.L_x_325:
[----:B------:R-:W-:Y:S05]  /*17f0*/  BSYNC B0 ;  /* 0x0000000000007941 */ /* 0x000fea0003800000 */
.L_x_324:
[----:B------:R-:W-:Y:S01]  /*1800*/  MOV R154, R30 ;  /* 0x0000001e009a7202 */ /* 0x000fe20000000f00 */
[----:B------:R-:W-:Y:S01]  /*1810*/  BSSY B0, `(.L_x_326) ;  /* 0x0000028000007945 */ /* 0x000fe20003800000 */
[----:B------:R-:W-:Y:S02]  /*1820*/  MOV R155, R31 ;  /* 0x0000001f009b7202 */ /* 0x000fe40000000f00 */
[----:B------:R-:W-:Y:S02]  /*1830*/  LEA.HI.SX32 R37, R166, 0xffffffff, 0x1a ;  /* 0xffffffffa6257811 */ /* 0x000fe400078fd2ff */
[----:B------:R-:W-:Y:S02]  /*1840*/  MOV R154, R28 ;  /* 0x0000001c009a7202 */ /* 0x000fe40000000f00 */
[----:B------:R-:W-:Y:S01]  /*1850*/  SHF.R.S32.HI R2, RZ, 0x1f, R37 ;  /* 0x0000001fff027819 */ /* 0x000fe20000011425 */
[C---:B---3--:R-:W-:Y:S02]  /*1860*/  IMAD R12, R37.reuse, -0x40, R36 ;  /* 0xffffffc0250c7824 */ /* 0x048fe400078e0224 */
[----:B------:R3:W-:Y:S01]  /*1870*/  STL.64 [R1+0x18], R154 ;  /* 0x0000189a01007387 */ /* 0x0007e20000100a00 */
[----:B------:R-:W-:-:S02]  /*1880*/  IMAD R0, R37, UR4, RZ ;  /* 0x0000000425007c24 */ /* 0x000fc4000f8e02ff */
[----:B------:R-:W-:Y:S01]  /*1890*/  ISETP.GE.AND P0, PT, R4, R12, PT ;  /* 0x0000000c0400720c */ /* 0x000fe20003f06270 */
[----:B------:R-:W-:-:S04]  /*18a0*/  IMAD.WIDE.U32 R6, R37, UR5, R154 ;  /* 0x0000000525067c25 */ /* 0x000fc8000f8e009a */
[----:B------:R-:W-:-:S05]  /*18b0*/  IMAD R0, R2, UR5, R0 ;  /* 0x0000000502007c24 */ /* 0x000fca000f8e0200 */
[----:B------:R-:W-:-:S03]  /*18c0*/  IADD3 R0, R7, R0, RZ ;  /* 0x0000000007007210 */ /* 0x000fc60007ffe0ff */
        /* <DEDUP_REMOVED lines=22> */
[----:B----4-:R-:W-:-:S04]  /*1a30*/  LEA R8, P0, R6, c[0x0][0x168], 0x1 ;  /* 0x00005a0006087a11 */ /* 0x010fc800078008ff */
[----:B------:R-:W-:-:S05]  /*1a40*/  LEA.HI.X R9, R6, c[0x0][0x16c], R0, 0x1, P0 ;  /* 0x00005b0006097a11 */ /* 0x000fca00000f0c00 */
[----:B------:R-:W-:Y:S01]  /*1a50*/  @!PT LDS RZ, [RZ] ;  /* 0x00000000fffff984 */ /* 0x000fe20000000800 */
[----:B------:R-:W-:Y:S01]  /*1a60*/  @!PT LDS RZ, [RZ] ;  /* 0x00000000fffff984 */ /* 0x000fe20000000800 */
[----:B------:R-:W-:Y:S01]  /*1a70*/  @!PT LDS RZ, [RZ] ;  /* 0x00000000fffff984 */ /* 0x000fe20000000800 */
[----:B------:R4:W-:Y:S04]  /*1a80*/  LDGSTS.E.BYPASS.LTC128B.128 [R222+0x8000], [R8.64+0x80] ;  /* 0x0800008008de7fae */ /* 0x0009e8000b901d52 */
.L_x_327:
[----:B------:R-:W-:Y:S05]  /*1a90*/  BSYNC B0 ;  /* 0x0000000000007941 */ /* 0x000fea0003800000 */
.L_x_326:
        /* <DEDUP_REMOVED lines=12> */
[C---:B----4-:R-:W-:Y:S01]  /*1b60*/  @!P3 LEA R10, P4, R6.reuse, c[0x0][0x168], 0x1 ;  /* 0x00005a00060aba11 */ /* 0x050fe200078808ff */
        /* <DEDUP_REMOVED lines=21> */
.L_x_329:
[----:B------:R-:W-:Y:S05]  /*1cc0*/  BSYNC B0 ;  /* 0x0000000000007941 */ /* 0x000fea0003800000 */
.L_x_328:
        /* <DEDUP_REMOVED lines=44> */
.L_x_331:
[----:B------:R-:W-:Y:S05]  /*1f90*/  BSYNC B0 ;  /* 0x0000000000007941 */ /* 0x000fea0003800000 */
.L_x_330:
[----:B------:R-:W-:Y:S01]  /*1fa0*/  ISETP.GE.AND P0, PT, R18, R12, PT ;  /* 0x0000000c1200720c */ /* 0x000fe20003f06270 */
[----:B------:R-:W-:Y:S01]  /*1fb0*/  BSSY B0, `(.L_x_332) ;  /* 0x0000023000007945 */ /* 0x000fe20003800000 */
[----:B-1----:R-:W-:-:S11]  /*1fc0*/  MOV R28, 0x20 ;  /* 0x00000020001c7802 */ /* 0x002fd60000000f00 */
        /* <DEDUP_REMOVED lines=33> */
.L_x_333:
[----:B------:R-:W-:Y:S05]  /*21e0*/  BSYNC B0 ;  /* 0x0000000000007941 */ /* 0x000fea0003800000 */
.L_x_332:
[----:B------:R-:W-:Y:S01]  /*21f0*/  LOP3.LUT R2, R24, 0xfffffff8, RZ, 0xc0, !PT ;  /* 0xfffffff818027812 */ /* 0x000fe200078ec0ff */
[----:B-1----:R-:W-:Y:S01]  /*2200*/  IMAD.SHL.U32 R5, R19, 0x40, RZ ;  /* 0x0000004013057824 */ /* 0x002fe200078e00ff */
[----:B----4-:R-:W-:Y:S01]  /*2210*/  SHF.R.S32.HI R8, RZ, 0x4, R23 ;  /* 0x00000004ff087819 */ /* 0x010fe20000011417 */
        /* <DEDUP_REMOVED lines=8> */
[----:B------:R-:W-:Y:S02]  /*22a0*/  LEA.HI R7, R7, R20, RZ, 0x3 ;  /* 0x0000001407077211 */ /* 0x000fe400078f18ff */
[----:B------:R-:W-:Y:S01]  /*22b0*/  LOP3.LUT R4, R0, 0x3fffffe, RZ, 0xc0, !PT ;  /* 0x03fffffe00047812 */ /* 0x000fe200078ec0ff */
[----:B------:R-:W-:Y:S01]  /*22c0*/  IMAD.IADD R8, R8, 0x1, -R6 ;  /* 0x0000000108087824 */ /* 0x000fe200078e0a06 */
[----:B------:R-:W-:-:S03]  /*22d0*/  SHF.R.S32.HI R20, RZ, 0x1, R0 ;  /* 0x00000001ff147819 */ /* 0x000fc60000011400 */
[----:B------:R-:W-:Y:S01]  /*22e0*/  IMAD.IADD R9, R2, 0x1, -R4 ;  /* 0x0000000102097824 */ /* 0x000fe200078e0a04 */
[----:B------:R-:W-:Y:S01]  /*22f0*/  LOP3.LUT R2, R5, 0xc0, RZ, 0xc0, !PT ;  /* 0x000000c005027812 */ /* 0x000fe200078ec0ff */
[C---:B------:R-:W-:Y:S01]  /*2300*/  IMAD.SHL.U32 R0, R20.reuse, 0x40, RZ ;  /* 0x0000004014007824 */ /* 0x040fe200078e00ff */
[----:B------:R-:W-:Y:S01]  /*2310*/  LOP3.LUT P0, RZ, R20, 0x2, RZ, 0xc0, !PT ;  /* 0x0000000214ff7812 */ /* 0x000fe2000780c0ff */
[----:B------:R-:W-:Y:S02]  /*2320*/  IMAD.SHL.U32 R4, R7, 0x20, RZ ;  /* 0x0000002007047824 */ /* 0x000fe400078e00ff */
[----:B------:R-:W-:Y:S01]  /*2330*/  IMAD.SHL.U32 R5, R8, 0x8, RZ ;  /* 0x0000000808057824 */ /* 0x000fe200078e00ff */
[----:B------:R-:W-:Y:S01]  /*2340*/  LOP3.LUT R0, R0, 0xc0, RZ, 0xc0, !PT ;  /* 0x000000c000007812 */ /* 0x000fe200078ec0ff */
[----:B------:R-:W-:Y:S01]  /*2350*/  IMAD.SHL.U32 R7, R22, 0x8, RZ ;  /* 0x0000000816077824 */ /* 0x000fe200078e00ff */
[----:B------:R-:W-:Y:S02]  /*2360*/  LOP3.LUT R38, R4, 0xffffff00, RZ, 0xc0, !PT ;  /* 0xffffff0004267812 */ /* 0x000fe400078ec0ff */
[----:B------:R-:W-:-:S02]  /*2370*/  LOP3.LUT R6, R2, 0x8, R5, 0xf8, !PT ;  /* 0x0000000802067812 */ /* 0x000fc400078ef805 */
[----:B------:R-:W-:Y:S01]  /*2380*/  LOP3.LUT R5, R0, 0x8, R7, 0xf8, !PT ;  /* 0x0000000800057812 */ /* 0x000fe200078ef807 */
[----:B------:R-:W-:Y:S01]  /*2390*/  IMAD R7, R8, 0x8, R9 ;  /* 0x0000000808077824 */ /* 0x000fe200078e0209 */
[----:B------:R-:W-:Y:S01]  /*23a0*/  SHF.R.U32.HI R4, RZ, 0x3, R2 ;  /* 0x00000003ff047819 */ /* 0x000fe20000011602 */
[----:B------:R-:W-:Y:S01]  /*23b0*/  IMAD R2, R145, 0x200, R38 ;  /* 0x0000020091027824 */ /* 0x000fe200078e0226 */
[----:B------:R-:W-:Y:S01]  /*23c0*/  SHF.R.U32.HI R0, RZ, 0x3, R0 ;  /* 0x00000003ff007819 */ /* 0x000fe20000011600 */
[C---:B------:R-:W-:Y:S01]  /*23d0*/  IMAD R38, R39.reuse, 0x20, R38 ;  /* 0x0000002027267824 */ /* 0x040fe200078e0226 */
[----:B------:R-:W-:Y:S01]  /*23e0*/  LOP3.LUT R144, R6, R4, RZ, 0x3c, !PT ;  /* 0x0000000406907212 */ /* 0x000fe200078e3cff */
[----:B------:R-:W-:Y:S01]  /*23f0*/  IMAD R2, R39, 0x20, R2 ;  /* 0x0000002027027824 */ /* 0x000fe200078e0202 */
[----:B------:R-:W-:-:S03]  /*2400*/  LOP3.LUT R0, R5, R0, RZ, 0x3c, !PT ;  /* 0x0000000005007212 */ /* 0x000fc600078e3cff */
        /* <DEDUP_REMOVED lines=8> */
[----:B------:R-:W1:Y:S01]  /*2490*/  LDSM.16.M88.4 R8, [R217+0x6000] ;  /* 0x00600000d908783b */ /* 0x000e620000000200 */
[----:B------:R-:W-:-:S03]  /*24a0*/  IMAD.SHL.U32 R0, R146, 0x2, RZ ;  /* 0x0000000292007824 */ /* 0x000fc600078e00ff */
[----:B------:R-:W4:Y:S02]  /*24b0*/  LDSM.16.M88.4 R12, [R217+0x6400] ;  /* 0x00640000d90c783b */ /* 0x000f240000000200 */
[----:B------:R-:W-:Y:S02]  /*24c0*/  LOP3.LUT R0, R0, 0x6, RZ, 0xc0, !PT ;  /* 0x0000000600007812 */ /* 0x000fe400078ec0ff */
[----:B------:R-:W5:Y:S03]  /*24d0*/  LDSM.16.M88.4 R24, [R217+0x6800] ;  /* 0x00680000d918783b */ /* 0x000f660000000200 */
[----:B------:R-:W-:Y:S01]  /*24e0*/  IMAD R0, R37, 0x40, R0 ;  /* 0x0000004025007824 */ /* 0x000fe200078e0200 */
[----:B------:R-:W2:Y:S04]  /*24f0*/  LDSM.16.M88.4 R44, [R217+0x6c00] ;  /* 0x006c0000d92c783b */ /* 0x000ea80000000200 */
[----:B------:R-:W3:Y:S01]  /*2500*/  LDSM.16.M88.4 R16, [R220] ;  /* 0x00000000dc10783b */ /* 0x000ee20000000200 */
[----:B------:R-:W-:-:S02]  /*2510*/  IADD3 R2, R0, 0x1, RZ ;  /* 0x0000000100027810 */ /* 0x000fc40007ffe0ff */
[-C--:B------:R-:W-:Y:S01]  /*2520*/  ISETP.GE.AND P1, PT, R0, R36.reuse, PT ;  /* 0x000000240000720c */ /* 0x080fe20003f26270 */
[----:B------:R-:W-:Y:S01]  /*2530*/  LDSM.16.M88.4 R40, [R219+0x6000] ;  /* 0x00600000db28783b */ /* 0x000fe20000000200 */
[-C--:B------:R-:W-:Y:S02]  /*2540*/  ISETP.GE.AND P5, PT, R2, R36.reuse, PT ;  /* 0x000000240200720c */ /* 0x080fe40003fa6270 */
[----:B------:R-:W-:Y:S01]  /*2550*/  IADD3 R2, R0, 0x10, RZ ;  /* 0x0000001000027810 */ /* 0x000fe20007ffe0ff */
[----:B------:R-:W-:Y:S03]  /*2560*/  LDSM.16.M88.4 R32, [R219+0x6400] ;  /* 0x00640000db20783b */ /* 0x000fe60000000200 */
[----:B------:R-:W-:Y:S01]  /*2570*/  ISETP.GE.AND P4, PT, R2, R36, PT ;  /* 0x000000240200720c */ /* 0x000fe20003f86270 */
[----:B------:R-:W-:Y:S01]  /*2580*/  LDSM.16.M88.4 R20, [R219+0x6c00] ;  /* 0x006c0000db14783b */ /* 0x000fe20000000200 */
[----:B------:R-:W-:-:S03]  /*2590*/  IADD3 R2, R0, 0x18, RZ ;  /* 0x0000001800027810 */ /* 0x000fc60007ffe0ff */
[----:B------:R-:W-:Y:S01]  /*25a0*/  LDSM.16.M88.4 R28, [R219+0x6800] ;  /* 0x00680000db1c783b */ /* 0x000fe20000000200 */
[----:B------:R-:W-:Y:S02]  /*25b0*/  ISETP.GE.AND P2, PT, R2, R36, PT ;  /* 0x000000240200720c */ /* 0x000fe40003f46270 */
[----:B------:R-:W-:Y:S01]  /*25c0*/  IADD3 R2, R0, 0x19, RZ ;  /* 0x0000001900027810 */ /* 0x000fe20007ffe0ff */
[----:B------:R-:W-:Y:S01]  /*25d0*/  LDSM.16.M88.4 R56, [R217+0x7800] ;  /* 0x00780000d938783b */ /* 0x000fe20000000200 */
[C---:B-1----:R-:W-:Y:S08]  /*25e0*/  HMMA.16816.F32.BF16 R52, R4.reuse, R8, RZ ;  /* 0x000000080434723c */ /* 0x042ff000000418ff */
[C---:B------:R-:W-:Y:S08]  /*25f0*/  HMMA.16816.F32.BF16 R48, R4.reuse, R10, RZ ;  /* 0x0000000a0430723c */ /* 0x040ff000000418ff */
[C---:B----4-:R-:W-:Y:S08]  /*2600*/  HMMA.16816.F32.BF16 R64, R4.reuse, R12, RZ ;  /* 0x0000000c0440723c */ /* 0x050ff000000418ff */
[C---:B------:R-:W-:Y:S08]  /*2610*/  HMMA.16816.F32.BF16 R60, R4.reuse, R14, RZ ;  /* 0x0000000e043c723c */ /* 0x040ff000000418ff */
[C---:B-----5:R-:W-:Y:S08]  /*2620*/  HMMA.16816.F32.BF16 R72, R4.reuse, R24, RZ ;  /* 0x000000180448723c */ /* 0x060ff000000418ff */
[C---:B--2---:R-:W-:Y:S08]  /*2630*/  HMMA.16816.F32.BF16 R68, R4.reuse, R44, RZ ;  /* 0x0000002c0444723c */ /* 0x044ff000000418ff */
[C---:B------:R-:W-:Y:S08]  /*2640*/  HMMA.16816.F32.BF16 R80, R4.reuse, R26, RZ ;  /* 0x0000001a0450723c */ /* 0x040ff000000418ff */
[----:B------:R-:W-:Y:S01]  /*2650*/  HMMA.16816.F32.BF16 R76, R4, R46, RZ ;  /* 0x0000002e044c723c */ /* 0x000fe200000418ff */
[----:B------:R-:W1:Y:S07]  /*2660*/  LDSM.16.M88.4 R4, [R221+0x1000] ;  /* 0x00100000dd04783b */ /* 0x000e6e0000000200 */
[C---:B---3--:R-:W-:Y:S08]  /*2670*/  HMMA.16816.F32.BF16 R104, R16.reuse, R8, RZ ;  /* 0x000000081068723c */ /* 0x048ff000000418ff */
[C---:B------:R-:W-:Y:S01]  /*2680*/  HMMA.16816.F32.BF16 R96, R16.reuse, R10, RZ ;  /* 0x0000000a1060723c */ /* 0x040fe200000418ff */
[----:B------:R-:W2:Y:S07]  /*2690*/  LDSM.16.M88.4 R8, [R221] ;  /* 0x00000000dd08783b */ /* 0x000eae0000000200 */
[C---:B------:R-:W-:Y:S08]  /*26a0*/  HMMA.16816.F32.BF16 R84, R16.reuse, R12, RZ ;  /* 0x0000000c1054723c */ /* 0x040ff000000418ff */
[C---:B------:R-:W-:Y:S01]  /*26b0*/  HMMA.16816.F32.BF16 R88, R16.reuse, R14, RZ ;  /* 0x0000000e1058723c */ /* 0x040fe200000418ff */
[----:B------:R-:W-:Y:S07]  /*26c0*/  LDSM.16.M88.4 R12, [R220+0x3000] ;  /* 0x00300000dc0c783b */ /* 0x000fee0000000200 */
[C---:B------:R-:W-:Y:S08]  /*26d0*/  HMMA.16816.F32.BF16 R92, R16.reuse, R24, RZ ;  /* 0x00000018105c723c */ /* 0x040ff000000418ff */
[C---:B------:R-:W-:Y:S01]  /*26e0*/  HMMA.16816.F32.BF16 R108, R16.reuse, R26, RZ ;  /* 0x0000001a106c723c */ /* 0x040fe200000418ff */
[----:B------:R-:W3:Y:S07]  /*26f0*/  LDSM.16.M88.4 R24, [R217+0x7000] ;  /* 0x00700000d918783b */ /* 0x000eee0000000200 */
[C---:B------:R-:W-:Y:S08]  /*2700*/  HMMA.16816.F32.BF16 R100, R16.reuse, R44, RZ ;  /* 0x0000002c1064723c */ /* 0x040ff000000418ff */
[----:B------:R-:W-:Y:S01]  /*2710*/  HMMA.16816.F32.BF16 R128, R16, R46, RZ ;  /* 0x0000002e1080723c */ /* 0x000fe200000418ff */
[----:B------:R-:W4:Y:S04]  /*2720*/  LDSM.16.M88.4 R16, [R220+0x2000] ;  /* 0x00200000dc10783b */ /* 0x000f280000000200 */
[----:B------:R-:W5:Y:S03]  /*2730*/  LDSM.16.M88.4 R44, [R217+0x7400] ;  /* 0x00740000d92c783b */ /* 0x000f660000000200 */
[C---:B-1----:R-:W-:Y:S08]  /*2740*/  HMMA.16816.F32.BF16 R112, R4.reuse, R40, R52 ;  /* 0x000000280470723c */ /* 0x042ff00000041834 */
[----:B------:R-:W-:Y:S01]  /*2750*/  HMMA.16816.F32.BF16 R124, R4, R42, R48 ;  /* 0x0000002a047c723c */ /* 0x000fe20000041830 */
[----:B------:R-:W1:Y:S07]  /*2760*/  LDSM.16.M88.4 R48, [R217+0x7c00] ;  /* 0x007c0000d930783b */ /* 0x000e6e0000000200 */
[C---:B--2---:R-:W-:Y:S08]  /*2770*/  HMMA.16816.F32.BF16 R52, R8.reuse, R40, R104 ;  /* 0x000000280834723c */ /* 0x044ff00000041868 */
[----:B------:R-:W-:Y:S08]  /*2780*/  HMMA.16816.F32.BF16 R40, R8, R42, R96 ;  /* 0x0000002a0828723c */ /* 0x000ff00000041860 */
[C---:B------:R-:W-:Y:S08]  /*2790*/  HMMA.16816.F32.BF16 R116, R4.reuse, R34, R60 ;  /* 0x000000220474723c */ /* 0x040ff0000004183c */
[C---:B------:R-:W-:Y:S08]  /*27a0*/  HMMA.16816.F32.BF16 R120, R4.reuse, R32, R64 ;  /* 0x000000200478723c */ /* 0x040ff00000041840 */
[C---:B------:R-:W-:Y:S08]  /*27b0*/  HMMA.16816.F32.BF16 R60, R4.reuse, R22, R76 ;  /* 0x00000016043c723c */ /* 0x040ff0000004184c */
[C---:B------:R-:W-:Y:S08]  /*27c0*/  HMMA.16816.F32.BF16 R72, R4.reuse, R28, R72 ;  /* 0x0000001c0448723c */ /* 0x040ff00000041848 */
[----:B------:R-:W-:Y:S08]  /*27d0*/  HMMA.16816.F32.BF16 R64, R4, R20, R68 ;  /* 0x000000140440723c */ /* 0x000ff00000041844 */
[----:B------:R-:W-:Y:S08]  /*27e0*/  HMMA.16816.F32.BF16 R76, R8, R32, R84 ;  /* 0x00000020084c723c */ /* 0x000ff00000041854 */
[----:B------:R-:W-:Y:S01]  /*27f0*/  HMMA.16816.F32.BF16 R68, R4, R30, R80 ;  /* 0x0000001e0444723c */ /* 0x000fe20000041850 */
[----:B------:R-:W-:Y:S07]  /*2800*/  LDSM.16.M88.4 R4, [R221+0x3000] ;  /* 0x00300000dd04783b */ /* 0x000fee0000000200 */
[C---:B------:R-:W-:Y:S08]  /*2810*/  HMMA.16816.F32.BF16 R92, R8.reuse, R28, R92 ;  /* 0x0000001c085c723c */ /* 0x040ff0000004185c */
[C---:B------:R-:W-:Y:S01]  /*2820*/  HMMA.16816.F32.BF16 R84, R8.reuse, R34, R88 ;  /* 0x000000220854723c */ /* 0x040fe20000041858 */
[----:B------:R-:W2:Y:S07]  /*2830*/  LDSM.16.M88.4 R32, [R219+0x7000] ;  /* 0x00700000db20783b */ /* 0x000eae0000000200 */
[C---:B------:R-:W-:Y:S08]  /*2840*/  HMMA.16816.F32.BF16 R100, R8.reuse, R20, R100 ;  /* 0x000000140864723c */ /* 0x040ff00000041864 */
[C---:B------:R-:W-:Y:S01]  /*2850*/  HMMA.16816.F32.BF16 R108, R8.reuse, R30, R108 ;  /* 0x0000001e086c723c */ /* 0x040fe2000004186c */
[----:B------:R-:W-:Y:S07]  /*2860*/  LDSM.16.M88.4 R28, [R219+0x7400] ;  /* 0x00740000db1c783b */ /* 0x000fee0000000200 */
[----:B------:R-:W-:Y:S01]  /*2870*/  HMMA.16816.F32.BF16 R96, R8, R22, R128 ;  /* 0x000000160860723c */ /* 0x000fe20000041880 */
[----:B------:R-:W1:Y:S04]  /*2880*/  LDSM.16.M88.4 R8, [R221+0x2000] ;  /* 0x00200000dd08783b */ /* 0x000e680000000200 */
[----:B------:R-:W-:Y:S03]  /*2890*/  LDSM.16.M88.4 R20, [R219+0x7c00] ;  /* 0x007c0000db14783b */ /* 0x000fe60000000200 */
[C---:B---3--:R-:W-:Y:S08]  /*28a0*/  HMMA.16816.F32.BF16 R112, R12.reuse, R24, R112 ;  /* 0x000000180c70723c */ /* 0x048ff00000041870 */
[----:B------:R-:W-:Y:S08]  /*28b0*/  HMMA.16816.F32.BF16 R128, R12, R26, R124 ;  /* 0x0000001a0c80723c */ /* 0x000ff0000004187c */
[C---:B----4-:R-:W-:Y:S01]  /*28c0*/  HMMA.16816.F32.BF16 R104, R16.reuse, R24, R52 ;  /* 0x000000181068723c */ /* 0x050fe20000041834 */
[----:B------:R-:W-:Y:S07]  /*28d0*/  LDSM.16.M88.4 R52, [R217+0x8000] ;  /* 0x00800000d934783b */ /* 0x000fee0000000200 */
[----:B------:R-:W-:Y:S01]  /*28e0*/  HMMA.16816.F32.BF16 R88, R16, R26, R40 ;  /* 0x0000001a1058723c */ /* 0x000fe20000041828 */
[----:B------:R-:W3:Y:S04]  /*28f0*/  LDSM.16.M88.4 R24, [R219+0x7800] ;  /* 0x00780000db18783b */ /* 0x000ee80000000200 */
[----:B------:R-:W-:Y:S03]  /*2900*/  LDSM.16.M88.4 R40, [R217+0x8c00] ;  /* 0x008c0000d928783b */ /* 0x000fe60000000200 */
[C---:B-----5:R-:W-:Y:S08]  /*2910*/  HMMA.16816.F32.BF16 R140, R12.reuse, R44, R120 ;  /* 0x0000002c0c8c723c */ /* 0x060ff00000041878 */
[C---:B------:R-:W-:Y:S08]  /*2920*/  HMMA.16816.F32.BF16 R136, R12.reuse, R46, R116 ;  /* 0x0000002e0c88723c */ /* 0x040ff00000041874 */
[----:B------:R-:W-:Y:S08]  /*2930*/  HMMA.16816.F32.BF16 R132, R12, R56, R72 ;  /* 0x000000380c84723c */ /* 0x000ff00000041848 */
[----:B------:R-:W-:Y:S08]  /*2940*/  HMMA.16816.F32.BF16 R80, R16, R44, R76 ;  /* 0x0000002c1050723c */ /* 0x000ff0000004184c */
[C---:B-1----:R-:W-:Y:S08]  /*2950*/  HMMA.16816.F32.BF16 R124, R12.reuse, R48, R64 ;  /* 0x000000300c7c723c */ /* 0x042ff00000041840 */
[C---:B------:R-:W-:Y:S08]  /*2960*/  HMMA.16816.F32.BF16 R120, R12.reuse, R58, R68 ;  /* 0x0000003a0c78723c */ /* 0x040ff00000041844 */
[----:B------:R-:W-:Y:S01]  /*2970*/  HMMA.16816.F32.BF16 R116, R12, R50, R60 ;  /* 0x000000320c74723c */ /* 0x000fe2000004183c */
[----:B------:R-:W1:Y:S07]  /*2980*/  LDSM.16.M88.4 R12, [R220+0x5000] ;  /* 0x00500000dc0c783b */ /* 0x000e6e0000000200 */
        /* <DEDUP_REMOVED lines=8> */
[-C--:B--2---:R-:W-:Y:S08]  /*2a10*/  HMMA.16816.F32.BF16 R56, R4, R32.reuse, R112 ;  /* 0x000000200438723c */ /* 0x084ff00000041870 */
[----:B------:R-:W-:Y:S08]  /*2a20*/  HMMA.16816.F32.BF16 R104, R8, R32, R104 ;  /* 0x000000200868723c */ /* 0x000ff00000041868 */
        /* <DEDUP_REMOVED lines=18> */
[-C--:B-1----:R-:W-:Y:S08]  /*2b50*/  HMMA.16816.F32.BF16 R56, R12, R52.reuse, R56 ;  /* 0x000000340c38723c */ /* 0x082ff00000041838 */
[----:B----4-:R-:W-:Y:S08]  /*2b60*/  HMMA.16816.F32.BF16 R28, R16, R52, R104 ;  /* 0x00000034101c723c */ /* 0x010ff00000041868 */
[-C--:B------:R-:W-:Y:S08]  /*2b70*/  HMMA.16816.F32.BF16 R64, R12, R54.reuse, R92 ;  /* 0x000000360c40723c */ /* 0x080ff0000004185c */
[----:B------:R-:W-:Y:S08]  /*2b80*/  HMMA.16816.F32.BF16 R52, R16, R54, R96 ;  /* 0x000000361034723c */ /* 0x000ff00000041860 */
[C---:B-----5:R-:W-:Y:S08]  /*2b90*/  HMMA.16816.F32.BF16 R76, R12.reuse, R48, R100 ;  /* 0x000000300c4c723c */ /* 0x060ff00000041864 */
[----:B------:R-:W-:Y:S08]  /*2ba0*/  HMMA.16816.F32.BF16 R88, R12, R50, R108 ;  /* 0x000000320c58723c */ /* 0x000ff0000004186c */
[C---:B------:R-:W-:Y:S08]  /*2bb0*/  HMMA.16816.F32.BF16 R32, R16.reuse, R48, R32 ;  /* 0x000000301020723c */ /* 0x040ff00000041820 */
[C---:B------:R-:W-:Y:S08]  /*2bc0*/  HMMA.16816.F32.BF16 R48, R16.reuse, R50, R84 ;  /* 0x000000321030723c */ /* 0x040ff00000041854 */
[----:B------:R-:W-:Y:S08]  /*2bd0*/  HMMA.16816.F32.BF16 R92, R16, R46, R72 ;  /* 0x0000002e105c723c */ /* 0x000ff00000041848 */
[C---:B------:R-:W-:Y:S08]  /*2be0*/  HMMA.16816.F32.BF16 R112, R12.reuse, R44, R112 ;  /* 0x0000002c0c70723c */ /* 0x040ff00000041870 */
[C---:B------:R-:W-:Y:S08]  /*2bf0*/  HMMA.16816.F32.BF16 R120, R12.reuse, R46, R120 ;  /* 0x0000002e0c78723c */ /* 0x040ff00000041878 */
[C---:B------:R-:W-:Y:S08]  /*2c00*/  HMMA.16816.F32.BF16 R124, R12.reuse, R40, R124 ;  /* 0x000000280c7c723c */ /* 0x040ff0000004187c */
[----:B------:R-:W-:Y:S01]  /*2c10*/  HMMA.16816.F32.BF16 R116, R12, R42, R116 ;  /* 0x0000002a0c74723c */ /* 0x000fe20000041874 */
[----:B------:R-:W1:Y:S07]  /*2c20*/  LDSM.16.M88.4 R12, [R219+0x8800] ;  /* 0x00880000db0c783b */ /* 0x000e6e0000000200 */
        /* <DEDUP_REMOVED lines=18> */
[C---:B------:R-:W-:Y:S01]  /*2d50*/  HMMA.16816.F32.BF16 R40, R4.reuse, R24, R76 ;  /* 0x000000180428723c */ /* 0x040fe2000004184c */
[----:B------:R-:W-:Y:S02]  /*2d60*/  FSEL R142, R31, -INF , !P5 ;  /* 0xff8000001f8e7808 */ /* 0x000fe40006800000 */
[----:B------:R-:W-:Y:S02]  /*2d70*/  FSEL R132, R29, -INF , !P5 ;  /* 0xff8000001d847808 */ /* 0x000fe40006800000 */
[----:B------:R-:W-:Y:S02]  /*2d80*/  ISETP.GE.AND P5, PT, R2, R36, PT ;  /* 0x000000240200720c */ /* 0x000fe40003fa6270 */
[C---:B------:R-:W-:Y:S01]  /*2d90*/  IADD3 R25, R0.reuse, 0x8, RZ ;  /* 0x0000000800197810 */ /* 0x040fe20007ffe0ff */
[----:B------:R-:W-:Y:S01]  /*2da0*/  HMMA.16816.F32.BF16 R60, R4, R26, R88 ;  /* 0x0000001a043c723c */ /* 0x000fe20000041858 */
[----:B------:R-:W-:-:S02]  /*2db0*/  IADD3 R24, R0, 0x9, RZ ;  /* 0x0000000900187810 */ /* 0x000fc40007ffe0ff */
[-C--:B------:R-:W-:Y:S02]  /*2dc0*/  ISETP.GE.AND P0, PT, R25, R36.reuse, PT ;  /* 0x000000241900720c */ /* 0x080fe40003f06270 */
[----:B------:R-:W-:Y:S02]  /*2dd0*/  IADD3 R25, R0, 0x11, RZ ;  /* 0x0000001100197810 */ /* 0x000fe40007ffe0ff */
[----:B------:R-:W-:Y:S01]  /*2de0*/  ISETP.GE.AND P6, PT, R24, R36, PT ;  /* 0x000000241800720c */ /* 0x000fe20003fc6270 */
[----:B------:R-:W-:Y:S01]  /*2df0*/  HMMA.16816.F32.BF16 R48, R8, R26, R48 ;  /* 0x0000001a0830723c */ /* 0x000fe20000041830 */
[----:B------:R-:W-:Y:S02]  /*2e00*/  IADD3 R2, R0, 0x21, RZ ;  /* 0x0000002100027810 */ /* 0x000fe40007ffe0ff */
[----:B------:R-:W-:Y:S02]  /*2e10*/  FSEL R58, R58, -INF , !P0 ;  /* 0xff8000003a3a7808 */ /* 0x000fe40004000000 */
[----:B------:R-:W-:-:S02]  /*2e20*/  FSEL R56, R56, -INF , !P0 ;  /* 0xff80000038387808 */ /* 0x000fc40004000000 */
[----:B------:R-:W-:Y:S01]  /*2e30*/  FSEL R140, R22, -INF , !P0 ;  /* 0xff800000168c7808 */ /* 0x000fe20004000000 */
[C---:B-1----:R-:W-:Y:S01]  /*2e40*/  HMMA.16816.F32.BF16 R32, R4.reuse, R12, R112 ;  /* 0x0000000c0420723c */ /* 0x042fe20000041870 */
[----:B------:R-:W-:Y:S02]  /*2e50*/  FSEL R137, R20, -INF , !P0 ;  /* 0xff80000014897808 */ /* 0x000fe40004000000 */
[-C--:B------:R-:W-:Y:S02]  /*2e60*/  ISETP.GE.AND P3, PT, R25, R36.reuse, PT ;  /* 0x000000241900720c */ /* 0x080fe40003f66270 */
[----:B------:R-:W-:Y:S02]  /*2e70*/  ISETP.GE.AND P0, PT, R2, R36, PT ;  /* 0x000000240200720c */ /* 0x000fe40003f06270 */
[----:B------:R-:W-:Y:S01]  /*2e80*/  FSEL R139, R23, -INF , !P6 ;  /* 0xff800000178b7808 */ /* 0x000fe20007000000 */
[----:B------:R-:W-:Y:S01]  /*2e90*/  HMMA.16816.F32.BF16 R28, R4, R14, R120 ;  /* 0x0000000e041c723c */ /* 0x000fe20000041878 */
[----:B------:R-:W-:-:S02]  /*2ea0*/  FSEL R138, R21, -INF , !P6 ;  /* 0xff800000158a7808 */ /* 0x000fc40007000000 */
[----:B------:R-:W-:Y:S02]  /*2eb0*/  IADD3 R2, R0, 0x28, RZ ;  /* 0x0000002800027810 */ /* 0x000fe40007ffe0ff */
[----:B------:R-:W-:Y:S02]  /*2ec0*/  FSEL R59, R59, -INF , !P6 ;  /* 0xff8000003b3b7808 */ /* 0x000fe40007000000 */
[----:B------:R-:W-:Y:S01]  /*2ed0*/  FSEL R57, R57, -INF , !P6 ;  /* 0xff80000039397808 */ /* 0x000fe20007000000 */
[----:B----4-:R-:W-:Y:S01]  /*2ee0*/  HMMA.16816.F32.BF16 R24, R4, R16, R124 ;  /* 0x000000100418723c */ /* 0x010fe2000004187c */
[----:B------:R-:W-:Y:S02]  /*2ef0*/  ISETP.GE.AND P6, PT, R2, R36, PT ;  /* 0x000000240200720c */ /* 0x000fe40003fc6270 */
[----:B------:R-:W-:Y:S02]  /*2f00*/  IADD3 R2, R0, 0x29, RZ ;  /* 0x0000002900027810 */ /* 0x000fe40007ffe0ff */
[----:B------:R-:W-:-:S02]  /*2f10*/  FSEL R156, R46, -INF , !P4 ;  /* 0xff8000002e9c7808 */ /* 0x000fc40006000000 */
[----:B------:R-:W-:Y:S01]  /*2f20*/  FSEL R46, R42, -INF , !P4 ;  /* 0xff8000002a2e7808 */ /* 0x000fe20006000000 */
[----:B------:R-:W-:Y:S01]  /*2f30*/  HMMA.16816.F32.BF16 R20, R4, R18, R116 ;  /* 0x000000120414723c */ /* 0x000fe20000041874 */
        /* <DEDUP_REMOVED lines=14> */
[C---:B------:R-:W-:Y:S01]  /*3020*/  HMMA.16816.F32.BF16 R12, R8.reuse, R14, R92 ;  /* 0x0000000e080c723c */ /* 0x040fe2000004185c */
        /* <DEDUP_REMOVED lines=8> */
[----:B------:R-:W-:Y:S02]  /*30b0*/  FSEL R143, R49, -INF , !P1 ;  /* 0xff800000318f7808 */ /* 0x000fe40004800000 */
[----:B------:R-:W-:Y:S02]  /*30c0*/  ISETP.GE.AND P1, PT, R2, R36, PT ;  /* 0x000000240200720c */ /* 0x000fe40003f26270 */
[----:B------:R-:W-:Y:S02]  /*30d0*/  FSEL R2, R7, -INF , !P2 ;  /* 0xff80000007027808 */ /* 0x000fe40005000000 */
[----:B------:R-:W-:-:S02]  /*30e0*/  FSEL R238, R54, -INF , !P5 ;  /* 0xff80000036ee7808 */ /* 0x000fc40006800000 */
[----:B------:R-:W-:Y:S01]  /*30f0*/  FSEL R161, R34, -INF , !P5 ;  /* 0xff80000022a17808 */ /* 0x000fe20006800000 */
[----:B------:R1:W-:Y:S01]  /*3100*/  STL [R1], R2 ;  /* 0x0000000201007387 */ /* 0x0003e20000100800 */
[----:B------:R-:W-:Y:S02]  /*3110*/  FSEL R158, R32, -INF , !P5 ;  /* 0xff800000209e7808 */ /* 0x000fe40006800000 */
[----:B------:R-:W-:Y:S02]  /*3120*/  FSEL R233, R52, -INF , !P5 ;  /* 0xff80000034e97808 */ /* 0x000fe40006800000 */
[----:B------:R-:W-:Y:S02]  /*3130*/  ISETP.GE.AND P5, PT, R36, 0x41, PT ;  /* 0x000000412400780c */ /* 0x000fe40003fa6270 */
[----:B------:R-:W-:Y:S02]  /*3140*/  IADD3 R0, R0, 0x39, RZ ;  /* 0x0000003900007810 */ /* 0x000fe40007ffe0ff */
        /* <DEDUP_REMOVED lines=31> */
[----:B-1----:R-:W-:Y:S01]  /*3340*/  LEA.HI.SX32 R4, R166, 0xfffffffe, 0x1a ;  /* 0xfffffffea6047811 */ /* 0x002fe200078fd2ff */
        /* <DEDUP_REMOVED lines=56> */
.L_x_336:
[----:B------:R-:W-:Y:S05]  /*36d0*/  BSYNC B0 ;  /* 0x0000000000007941 */ /* 0x000fea0003800000 */
.L_x_335:
[----:B------:R-:W0:Y:S02]  /*36e0*/  LDGDEPBAR ;  /* 0x00000000000079af */ /* 0x000e240000000000 */
.L_x_334:
[----:B-1----:R-:W-:Y:S01]  /*36f0*/  FMNMX.FTZ R2, R64, R39, !PT ;  /* 0x0000002740027209 */ /* 0x002fe20007810000 */
[----:B------:R-:W-:Y:S01]  /*3700*/  IMAD R72, R153, 0x8, R145 ;  /* 0x0000000899487824 */ /* 0x000fe200078e0291 */
[----:B------:R-:W-:Y:S01]  /*3710*/  STL [R1+0x58], R222 ;  /* 0x000058de01007387 */ /* 0x000fe20000100800 */
[----:B------:R-:W-:Y:S01]  /*3720*/  LOP3.LUT R184, R184, UR20, RZ, 0x3c, !PT ;  /* 0x00000014b8b87c12 */ /* 0x000fe2000f8e3cff */
[----:B------:R-:W-:Y:S01]  /*3730*/  UIADD3 UR12, UR21, -0x4498517b, URZ ;  /* 0xbb67ae85150c7890 */ /* 0x000fe2000fffe03f */
[----:B------:R-:W-:Y:S01]  /*3740*/  FMNMX.FTZ R2, R56, R2, !PT ;  /* 0x0000000238027209 */ /* 0x000fe20007810000 */
[----:B------:R-:W-:Y:S01]  /*3750*/  STL [R1+0x54], R221 ;  /* 0x000054dd01007387 */ /* 0x000fe20000100800 */
[----:B------:R-:W-:Y:S01]  /*3760*/  IADD3 R5, R72, 0x4, RZ ;  /* 0x0000000448057810 */ /* 0x000fe20007ffe0ff */
[----:B------:R-:W-:Y:S01]  /*3770*/  IMAD.SHL.U32 R21, R37, 0x2, RZ ;  /* 0x0000000225157824 */ /* 0x000fe200078e00ff */
[----:B------:R-:W-:Y:S01]  /*3780*/  FMNMX.FTZ R2, R57, R2, !PT ;  /* 0x0000000239027209 */ /* 0x000fe20007810000 */
[----:B------:R-:W-:Y:S01]  /*3790*/  STL [R1+0x50], R220 ;  /* 0x000050dc01007387 */ /* 0x000fe20000100800 */
[----:B------:R-:W-:-:S02]  /*37a0*/  IMAD.WIDE.U32 R144, R152, -0x2daee0ad, RZ ;  /* 0xd2511f5398907825 */ /* 0x000fc400078e00ff */
[----:B------:R-:W-:Y:S01]  /*37b0*/  FMNMX.FTZ R2, R40, R2, !PT ;  /* 0x0000000228027209 */ /* 0x000fe20007810000 */
[----:B------:R-:W-:Y:S01]  /*37c0*/  STL [R1+0x4c], R219 ;  /* 0x00004cdb01007387 */ /* 0x000fe20000100800 */
[----:B------:R-:W-:Y:S02]  /*37d0*/  IMAD.WIDE.U32 R82, R5, -0x326172a9, RZ ;  /* 0xcd9e8d5705527825 */ /* 0x000fe400078e00ff */
[----:B------:R-:W-:Y:S01]  /*37e0*/  FMNMX.FTZ R2, R41, R2, !PT ;  /* 0x0000000229027209 */ /* 0x000fe20007810000 */
[----:B------:R-:W-:Y:S03]  /*37f0*/  STL [R1+0x48], R217 ;  /* 0x000048d901007387 */ /* 0x000fe60000100800 */
[----:B------:R-:W-:Y:S01]  /*3800*/  FMNMX.FTZ R2, R60, R2, !PT ;  /* 0x000000023c027209 */ /* 0x000fe20007810000 */
[----:B------:R1:W-:Y:S03]  /*3810*/  STL [R1+0x64], R235 ;  /* 0x000064eb01007387 */ /* 0x0003e60000100800 */
[----:B------:R-:W-:Y:S01]  /*3820*/  FMNMX.FTZ R4, R61, R2, !PT ;  /* 0x000000023d047209 */ /* 0x000fe20007810000 */
[----:B------:R-:W-:Y:S01]  /*3830*/  STL [R1+0x4], R72 ;  /* 0x0000044801007387 */ /* 0x000fe20000100800 */
[----:B------:R-:W-:-:S02]  /*3840*/  FMNMX.FTZ R2, R66, R65, !PT ;  /* 0x0000004142027209 */ /* 0x000fc40007810000 */
[----:B------:R-:W-:Y:S01]  /*3850*/  FMNMX.FTZ R4, R158, R4, !PT ;  /* 0x000000049e047209 */ /* 0x000fe20007810000 */
[----:B------:R2:W-:Y:S01]  /*3860*/  STL [R1+0x44], R5 ;  /* 0x0000440501007387 */ /* 0x0005e20000100800 */
        /* <DEDUP_REMOVED lines=8> */
[----:B-1----:R-:W3:Y:S01]  /*38f0*/  LDL.LU R235, [R1] ;  /* 0x0000000001eb7983 */ /* 0x002ee20000300800 */
[----:B------:R-:W-:Y:S02]  /*3900*/  FMNMX.FTZ R2, R62, R2, !PT ;  /* 0x000000023e027209 */ /* 0x000fe40007810000 */
[----:B------:R-:W-:Y:S02]  /*3910*/  FMNMX.FTZ R4, R236, R4, !PT ;  /* 0x00000004ec047209 */ /* 0x000fe40007810000 */
[----:B------:R-:W-:-:S02]  /*3920*/  FMNMX.FTZ R2, R63, R2, !PT ;  /* 0x000000023f027209 */ /* 0x000fc40007810000 */
[----:B------:R-:W-:Y:S02]  /*3930*/  FMNMX.FTZ R4, R239, R4, !PT ;  /* 0x00000004ef047209 */ /* 0x000fe40007810000 */
[----:B------:R-:W-:Y:S02]  /*3940*/  FMNMX.FTZ R2, R161, R2, !PT ;  /* 0x00000002a1027209 */ /* 0x000fe40007810000 */
[----:B------:R-:W-:Y:S02]  /*3950*/  FMNMX.FTZ R4, R240, R4, !PT ;  /* 0x00000004f0047209 */ /* 0x000fe40007810000 */
[----:B------:R-:W-:Y:S02]  /*3960*/  FMNMX.FTZ R2, R162, R2, !PT ;  /* 0x00000002a2027209 */ /* 0x000fe40007810000 */
[----:B--2---:R-:W-:Y:S01]  /*3970*/  LOP3.LUT R5, R83, R184, RZ, 0x3c, !PT ;  /* 0x000000b853057212 */ /* 0x004fe200078e3cff */
[----:B------:R-:W1:Y:S01]  /*3980*/  SHFL.BFLY PT, R134, R4, 0x2, 0x1f ;  /* 0x0c401f0004867f89 */ /* 0x000e6200000e0000 */
[----:B------:R-:W-:-:S04]  /*3990*/  FMNMX.FTZ R2, R163, R2, !PT ;  /* 0x00000002a3027209 */ /* 0x000fc80007810000 */
[----:B------:R-:W-:-:S04]  /*39a0*/  FMNMX.FTZ R2, R185, R2, !PT ;  /* 0x00000002b9027209 */ /* 0x000fc80007810000 */
[----:B------:R-:W-:-:S04]  /*39b0*/  FMNMX.FTZ R2, R242, R2, !PT ;  /* 0x00000002f2027209 */ /* 0x000fc80007810000 */
[----:B------:R-:W-:-:S04]  /*39c0*/  FMNMX.FTZ R2, R241, R2, !PT ;  /* 0x00000002f1027209 */ /* 0x000fc80007810000 */
[----:B------:R-:W-:-:S04]  /*39d0*/  FMNMX.FTZ R2, R243, R2, !PT ;  /* 0x00000002f3027209 */ /* 0x000fc80007810000 */
[----:B------:R-:W-:Y:S01]  /*39e0*/  FMNMX.FTZ R8, R244, R2, !PT ;  /* 0x00000002f4087209 */ /* 0x000fe20007810000 */
[----:B------:R-:W-:Y:S01]  /*39f0*/  IMAD.WIDE.U32 R130, R5, -0x2daee0ad, RZ ;  /* 0xd2511f5305827825 */ /* 0x000fe200078e00ff */
[----:B-1----:R-:W-:-:S03]  /*3a00*/  FMNMX.FTZ R134, R4, R134, !PT ;  /* 0x0000008604867209 */ /* 0x002fc60007810000 */
[----:B------:R-:W1:Y:S01]  /*3a10*/  SHFL.BFLY PT, R9, R8, 0x2, 0x1f ;  /* 0x0c401f0008097f89 */ /* 0x000e6200000e0000 */
[----:B------:R-:W-:-:S03]  /*3a20*/  LOP3.LUT R4, R145, UR21, R21, 0x96, !PT ;  /* 0x0000001591047c12 */ /* 0x000fc6000f8e9615 */
[----:B------:R-:W2:Y:S01]  /*3a30*/  SHFL.BFLY PT, R10, R134, 0x1, 0x1f ;  /* 0x0c201f00860a7f89 */ /* 0x000ea200000e0000 */
[----:B------:R-:W-:Y:S01]  /*3a40*/  LOP3.LUT R2, R131, UR12, R144, 0x96, !PT ;  /* 0x0000000c83027c12 */ /* 0x000fe2000f8e9690 */
[----:B------:R-:W-:Y:S01]  /*3a50*/  UIADD3 UR13, UR20, -0x61c88647, URZ ;  /* 0x9e3779b9140d7890 */ /* 0x000fe2000fffe03f */
[----:B------:R-:W-:Y:S01]  /*3a60*/  IMAD.WIDE.U32 R22, R4, -0x326172a9, RZ ;  /* 0xcd9e8d5704167825 */ /* 0x000fe200078e00ff */
[----:B------:R-:W-:-:S03]  /*3a70*/  UIADD3 UR11, UR20, 0x3c6ef372, URZ ;  /* 0x3c6ef372140b7890 */ /* 0x000fc6000fffe03f */
[----:B------:R-:W-:Y:S01]  /*3a80*/  IMAD.WIDE.U32 R42, R2, -0x326172a9, RZ ;  /* 0xcd9e8d57022a7825 */ /* 0x000fe200078e00ff */
[----:B------:R-:W-:-:S04]  /*3a90*/  LOP3.LUT R4, R23, UR13, R82, 0x96, !PT ;  /* 0x0000000d17047c12 */ /* 0x000fc8000f8e9652 */
[----:B------:R-:W-:Y:S01]  /*3aa0*/  LOP3.LUT R6, R43, UR11, R22, 0x96, !PT ;  /* 0x0000000b2b067c12 */ /* 0x000fe2000f8e9616 */
[----:B------:R-:W-:Y:S01]  /*3ab0*/  UIADD3 UR10, UR21, 0x76cf5d0a, URZ ;  /* 0x76cf5d0a150a7890 */ /* 0x000fe2000fffe03f */
[----:B------:R-:W-:Y:S01]  /*3ac0*/  IMAD.WIDE.U32 R4, R4, -0x2daee0ad, RZ ;  /* 0xd2511f5304047825 */ /* 0x000fe200078e00ff */
[----:B------:R-:W-:-:S03]  /*3ad0*/  UIADD3 UR8, UR21, 0x32370b8f, URZ ;  /* 0x32370b8f15087890 */ /* 0x000fc6000fffe03f */
[----:B------:R-:W-:Y:S01]  /*3ae0*/  IMAD.WIDE.U32 R6, R6, -0x2daee0ad, RZ ;  /* 0xd2511f5306067825 */ /* 0x000fe200078e00ff */
[----:B-1----:R-:W-:Y:S02]  /*3af0*/  FMNMX.FTZ R8, R8, R9, !PT ;  /* 0x0000000908087209 */ /* 0x002fe40007810000 */
[----:B------:R-:W-:Y:S02]  /*3b00*/  LOP3.LUT R5, R5, UR10, R130, 0x96, !PT ;  /* 0x0000000a05057c12 */ /* 0x000fe4000f8e9682 */
[----:B------:R-:W-:Y:S01]  /*3b10*/  LOP3.LUT R2, R7, UR8, R4, 0x96, !PT ;  /* 0x0000000807027c12 */ /* 0x000fe2000f8e9604 */
[----:B------:R-:W1:Y:S01]  /*3b20*/  SHFL.BFLY PT, R9, R8, 0x1, 0x1f ;  /* 0x0c201f0008097f89 */ /* 0x000e6200000e0000 */
[----:B--2---:R-:W-:Y:S01]  /*3b30*/  FMNMX.FTZ R134, R134, R10, !PT ;  /* 0x0000000a86867209 */ /* 0x004fe20007810000 */
[----:B------:R-:W-:Y:S01]  /*3b40*/  UIADD3 UR9, UR20, -0x255992d5, URZ ;  /* 0xdaa66d2b14097890 */ /* 0x000fe2000fffe03f */
[----:B------:R-:W-:Y:S01]  /*3b50*/  IMAD.WIDE.U32 R4, R5, -0x326172a9, RZ ;  /* 0xcd9e8d5705047825 */ /* 0x000fe200078e00ff */
[----:B------:R-:W-:-:S03]  /*3b60*/  UIADD3 UR7, UR20, 0x78dde6e4, URZ ;  /* 0x78dde6e414077890 */ /* 0x000fc6000fffe03f */
[----:B------:R-:W-:Y:S01]  /*3b70*/  IMAD.WIDE.U32 R16, R2, -0x326172a9, RZ ;  /* 0xcd9e8d5702107825 */ /* 0x000fe200078e00ff */
[----:B------:R-:W-:-:S03]  /*3b80*/  FSETP.NEU.FTZ.AND P0, PT, R134, -INF , PT ;  /* 0xff8000008600780b */ /* 0x000fc60003f1d000 */
[----:B------:R-:W-:Y:S01]  /*3b90*/  FMUL.FTZ R7, R134, c[0x0][0x23c] ;  /* 0x00008f0086077a20 */ /* 0x000fe20000410000 */
[----:B------:R-:W-:Y:S02]  /*3ba0*/  LOP3.LUT R5, R5, UR9, R42, 0x96, !PT ;  /* 0x0000000905057c12 */ /* 0x000fe4000f8e962a */
[----:B------:R-:W-:Y:S02]  /*3bb0*/  LOP3.LUT R2, R17, UR7, R4, 0x96, !PT ;  /* 0x0000000711027c12 */ /* 0x000fe4000f8e9604 */
[----:B------:R-:W-:Y:S01]  /*3bc0*/  FSEL R20, R7, RZ, P0 ;  /* 0x000000ff07147208 */ /* 0x000fe20000000000 */
[----:B------:R-:W-:Y:S01]  /*3bd0*/  UIADD3 UR6, UR21, -0x126145ec, URZ ;  /* 0xed9eba1415067890 */ /* 0x000fe2000fffe03f */
[----:B------:R-:W-:Y:S01]  /*3be0*/  IMAD.WIDE.U32 R4, R5, -0x2daee0ad, RZ ;  /* 0xd2511f5305047825 */ /* 0x000fe200078e00ff */
[----:B------:R-:W-:-:S03]  /*3bf0*/  UIADD3 UR4, UR21, -0x56f99767, URZ ;  /* 0xa906689915047890 */ /* 0x000fc6000fffe03f */
[----:B------:R-:W-:Y:S01]  /*3c00*/  IMAD.WIDE.U32 R18, R2, -0x2daee0ad, RZ ;  /* 0xd2511f5302127825 */ /* 0x000fe200078e00ff */
[----:B------:R-:W-:-:S03]  /*3c10*/  LOP3.LUT R6, R5, UR6, R6, 0x96, !PT ;  /* 0x0000000605067c12 */ /* 0x000fc6000f8e9606 */
[----:B------:R-:W-:Y:S01]  /*3c20*/  FFMA.FTZ R2, R64, c[0x0][0x23c], -R20 ;  /* 0x00008f0040027a23 */ /* 0x000fe20000010814 */
[----:B------:R-:W-:-:S03]  /*3c30*/  LOP3.LUT R4, R19, UR4, R4, 0x96, !PT ;  /* 0x0000000413047c12 */ /* 0x000fc6000f8e9604 */
[----:B------:R2:W-:Y:S01]  /*3c40*/  MUFU.EX2 R219, R2 ;  /* 0x0000000200db7308 */ /* 0x0005e20000000800 */
[----:B------:R-:W-:Y:S01]  /*3c50*/  UIADD3 UR15, UR20, -0x4ab325aa, URZ ;  /* 0xb54cda56140f7890 */ /* 0x000fe2000fffe03f */
[----:B------:R-:W-:-:S04]  /*3c60*/  IMAD.WIDE.U32 R14, R6, -0x326172a9, RZ ;  /* 0xcd9e8d57060e7825 */ /* 0x000fc800078e00ff */
[----:B------:R-:W-:-:S04]  /*3c70*/  IMAD.WIDE.U32 R4, R4, -0x326172a9, RZ ;  /* 0xcd9e8d5704047825 */ /* 0x000fc800078e00ff */
[----:B--2---:R-:W-:-:S04]  /*3c80*/  FFMA.FTZ R2, R39, c[0x0][0x23c], -R20 ;  /* 0x00008f0027027a23 */ /* 0x004fc80000010814 */
[----:B------:R1:W-:Y:S01]  /*3c90*/  MUFU.EX2 R220, R2 ;  /* 0x0000000200dc7308 */ /* 0x0003e20000000800 */
[----:B------:R-:W-:Y:S02]  /*3ca0*/  LOP3.LUT R6, R5, UR15, R14, 0x96, !PT ;  /* 0x0000000f05067c12 */ /* 0x000fe4000f8e960e */
[C---:B------:R-:W-:Y:S02]  /*3cb0*/  LOP3.LUT R5, R4.reuse, 0xffff, RZ, 0xc0, !PT ;  /* 0x0000ffff04057812 */ /* 0x040fe400078ec0ff */
[----:B------:R-:W-:Y:S02]  /*3cc0*/  LOP3.LUT R13, R4, 0xff, RZ, 0xc0, !PT ;  /* 0x000000ff040d7812 */ /* 0x000fe400078ec0ff */
[--C-:B------:R-:W-:Y:S02]  /*3cd0*/  SHF.R.U32.HI R12, RZ, 0x18, R4.reuse ;  /* 0x00000018ff0c7819 */ /* 0x100fe40000011604 */
[----:B-1----:R-:W-:Y:S02]  /*3ce0*/  FMNMX.FTZ R2, R8, R9, !PT ;  /* 0x0000000908027209 */ /* 0x002fe40007810000 */
[----:B------:R-:W-:-:S02]  /*3cf0*/  SHF.R.U32.HI R8, RZ, 0x10, R4 ;  /* 0x00000010ff087819 */ /* 0x000fc40000011604 */
[C---:B------:R-:W-:Y:S01]  /*3d00*/  FSETP.NEU.FTZ.AND P0, PT, R2.reuse, -INF , PT ;  /* 0xff8000000200780b */ /* 0x040fe20003f1d000 */
[----:B------:R-:W-:Y:S01]  /*3d10*/  FMUL.FTZ R4, R2, c[0x0][0x23c] ;  /* 0x00008f0002047a20 */ /* 0x000fe20000410000 */
[----:B------:R-:W-:Y:S01]  /*3d20*/  SHF.R.U32.HI R11, RZ, 0x8, R5 ;  /* 0x00000008ff0b7819 */ /* 0x000fe20000011605 */
[----:B------:R-:W-:Y:S01]  /*3d30*/  FFMA.FTZ R5, R57, c[0x0][0x23c], -R20 ;  /* 0x00008f0039057a23 */ /* 0x000fe20000010814 */
[----:B------:R-:W-:Y:S02]  /*3d40*/  LOP3.LUT R10, R8, 0xff, RZ, 0xc0, !PT ;  /* 0x000000ff080a7812 */ /* 0x000fe400078ec0ff */
[----:B------:R-:W-:Y:S02]  /*3d50*/  LOP3.LUT R8, R6, 0xffff, RZ, 0xc0, !PT ;  /* 0x0000ffff06087812 */ /* 0x000fe400078ec0ff */
[----:B------:R-:W-:Y:S02]  /*3d60*/  FSEL R19, R4, RZ, P0 ;  /* 0x000000ff04137208 */ /* 0x000fe40000000000 */
[----:B------:R-:W-:Y:S01]  /*3d70*/  SHF.R.U32.HI R4, RZ, 0x10, R6 ;  /* 0x00000010ff047819 */ /* 0x000fe20000011606 */
[----:B------:R-:W-:Y:S01]  /*3d80*/  FFMA.FTZ R7, R56, c[0x0][0x23c], -R20 ;  /* 0x00008f0038077a23 */ /* 0x000fe20000010814 */
[----:B------:R1:W-:Y:S01]  /*3d90*/  MUFU.EX2 R153, R5 ;  /* 0x0000000500997308 */ /* 0x0003e20000000800 */
[----:B------:R-:W-:-:S02]  /*3da0*/  LOP3.LUT R9, R6, 0xff, RZ, 0xc0, !PT ;  /* 0x000000ff06097812 */ /* 0x000fc400078ec0ff */
[----:B------:R-:W-:Y:S02]  /*3db0*/  SHF.R.U32.HI R6, RZ, 0x18, R6 ;  /* 0x00000018ff067819 */ /* 0x000fe40000011606 */
[----:B------:R-:W-:-:S03]  /*3dc0*/  LOP3.LUT R4, R4, 0xff, RZ, 0xc0, !PT ;  /* 0x000000ff04047812 */ /* 0x000fc600078ec0ff */
[----:B------:R2:W4:Y:S01]  /*3dd0*/  MUFU.EX2 R177, R7 ;  /* 0x0000000700b17308 */ /* 0x0005220000000800 */
[----:B------:R-:W-:Y:S01]  /*3de0*/  IMAD.SHL.U32 R216, R0, 0x2, RZ ;  /* 0x0000000200d87824 */ /* 0x000fe200078e00ff */
[----:B-1----:R-:W-:Y:S02]  /*3df0*/  SHF.R.U32.HI R5, RZ, 0x8, R8 ;  /* 0x00000008ff057819 */ /* 0x002fe40000011608 */
[----:B------:R-:W-:Y:S01]  /*3e00*/  FMNMX.FTZ R0, R141, R142, !PT ;  /* 0x0000008e8d007209 */ /* 0x000fe20007810000 */
[----:B--2---:R-:W-:Y:S01]  /*3e10*/  FFMA.FTZ R7, R58, c[0x0][0x23c], -R19 ;  /* 0x00008f003a077a23 */ /* 0x004fe20000010813 */
[----:B------:R-:W-:Y:S01]  /*3e20*/  PRMT R9, R9, 0x5410, R5 ;  /* 0x0000541009097816 */ /* 0x000fe20000000005 */
[----:B------:R-:W-:Y:S01]  /*3e30*/  FFMA.FTZ R5, R59, c[0x0][0x23c], -R19 ;  /* 0x00008f003b057a23 */ /* 0x000fe20000010813 */
[----:B------:R-:W-:Y:S01]  /*3e40*/  PRMT R8, R4, 0x5410, R6 ;  /* 0x0000541004087816 */ /* 0x000fe20000000006 */
[----:B------:R-:W-:Y:S01]  /*3e50*/  IMAD R152, R245, 0x10000, R245 ;  /* 0x00010000f5987824 */ /* 0x000fe200078e02f5 */
[----:B------:R-:W-:Y:S01]  /*3e60*/  FMNMX.FTZ R4, R133, R132, !PT ;  /* 0x0000008485047209 */ /* 0x000fe20007810000 */
[----:B------:R-:W-:Y:S01]  /*3e70*/  MUFU.EX2 R178, R7 ;  /* 0x0000000700b27308 */ /* 0x000fe20000000800 */
[----:B------:R-:W-:Y:S01]  /*3e80*/  PRMT R11, R13, 0x5410, R11 ;  /* 0x000054100d0b7816 */ /* 0x000fe2000000000b */
[----:B------:R-:W-:Y:S01]  /*3e90*/  IMAD R218, R3, 0x2, R216 ;  /* 0x0000000203da7824 */ /* 0x000fe200078e02d8 */
[----:B------:R-:W-:Y:S01]  /*3ea0*/  PRMT R10, R10, 0x5410, R12 ;  /* 0x000054100a0a7816 */ /* 0x000fe2000000000c */
[----:B------:R-:W-:Y:S01]  /*3eb0*/  UIADD3 UR5, UR20, 0x1715609d, URZ ;  /* 0x1715609d14057890 */ /* 0x000fe2000fffe03f */
[----:B------:R-:W-:Y:S03]  /*3ec0*/  LDSM.16.MT88.4 R76, [R216+0x9000] ;  /* 0x00900000d84c783b */ /* 0x000fe60000004200 */
[----:B------:R1:W2:Y:S01]  /*3ed0*/  MUFU.EX2 R154, R5 ;  /* 0x00000005009a7308 */ /* 0x0002a20000000800 */
[----:B----4-:R-:W-:Y:S01]  /*3ee0*/  F2FP.BF16.PACK_AB R3, R153, R177 ;  /* 0x000000b19903723e */ /* 0x010fe200000010ff */
[----:B------:R-:W-:Y:S01]  /*3ef0*/  UIADD3 UR14, UR21, 0x646e171e, URZ ;  /* 0x646e171e150e7890 */ /* 0x000fe2000fffe03f */
[----:B------:R-:W-:Y:S04]  /*3f00*/  LDSM.16.MT88.4 R84, [R218+0x9000] ;  /* 0x00900000da54783b */ /* 0x000fe80000004200 */
[----:B------:R-:W-:Y:S04]  /*3f10*/  LDSM.16.MT88.4 R88, [R216+0xa000] ;  /* 0x00a00000d858783b */ /* 0x000fe80000004200 */
[----:B------:R-:W-:Y:S04]  /*3f20*/  LDSM.16.MT88.4 R96, [R218+0xa000] ;  /* 0x00a00000da60783b */ /* 0x000fe80000004200 */
[----:B------:R-:W-:Y:S01]  /*3f30*/  LDSM.16.MT88.4 R92, [R216+0xb000] ;  /* 0x00b00000d85c783b */ /* 0x000fe20000004200 */
[----:B-1----:R-:W-:-:S02]  /*3f40*/  FMNMX.FTZ R5, R137, R4, !PT ;  /* 0x0000000489057209 */ /* 0x002fc40007810000 */
[----:B------:R-:W-:Y:S01]  /*3f50*/  FMNMX.FTZ R4, R140, R0, !PT ;  /* 0x000000008c047209 */ /* 0x000fe20007810000 */
[--C-:B------:R-:W-:Y:S01]  /*3f60*/  FFMA.FTZ R0, R66, c[0x0][0x23c], -R19.reuse ;  /* 0x00008f0042007a23 */ /* 0x100fe20000010813 */
[----:B------:R-:W-:Y:S01]  /*3f70*/  FMNMX.FTZ R7, R138, R5, !PT ;  /* 0x000000058a077209 */ /* 0x000fe20007810000 */
[----:B------:R-:W-:Y:S01]  /*3f80*/  LDSM.16.MT88.4 R100, [R218+0xb000] ;  /* 0x00b00000da64783b */ /* 0x000fe20000004200 */
[----:B------:R-:W-:Y:S01]  /*3f90*/  FMNMX.FTZ R5, R139, R4, !PT ;  /* 0x000000048b057209 */ /* 0x000fe20007810000 */
[----:B------:R-:W-:Y:S01]  /*3fa0*/  FFMA.FTZ R4, R65, c[0x0][0x23c], -R19 ;  /* 0x00008f0041047a23 */ /* 0x000fe20000010813 */
[----:B------:R1:W-:Y:S01]  /*3fb0*/  MUFU.EX2 R245, R0 ;  /* 0x0000000000f57308 */ /* 0x0003e20000000800 */
[----:B------:R-:W-:Y:S01]  /*3fc0*/  FMNMX.FTZ R7, R150, R7, !PT ;  /* 0x0000000796077209 */ /* 0x000fe20007810000 */
[----:B------:R-:W-:Y:S01]  /*3fd0*/  IMAD.WIDE.U32 R80, R72, -0x326172a9, RZ ;  /* 0xcd9e8d5748507825 */ /* 0x000fe200078e00ff */
[----:B------:R-:W-:Y:S04]  /*3fe0*/  LDSM.16.MT88.4 R112, [R216+0x9400] ;  /* 0x00940000d870783b */ /* 0x000fe80000004200 */
[----:B------:R-:W-:Y:S01]  /*3ff0*/  STL [R1+0x5c], R134 ;  /* 0x00005c8601007387 */ /* 0x000fe20000100800 */
[----:B------:R4:W2:Y:S03]  /*4000*/  MUFU.EX2 R217, R4 ;  /* 0x0000000400d97308 */ /* 0x0008a60000000800 */
[----:B------:R-:W-:Y:S04]  /*4010*/  LDSM.16.MT88.4 R120, [R218+0x9400] ;  /* 0x00940000da78783b */ /* 0x000fe80000004200 */
[----:B------:R-:W-:Y:S01]  /*4020*/  LDSM.16.MT88.4 R104, [R216+0xa400] ;  /* 0x00a40000d868783b */ /* 0x000fe20000004200 */
[----:B-1----:R-:W-:-:S03]  /*4030*/  HSET2.LE.AND R0, R11, R152, PT ;  /* 0x000000980b007233 */ /* 0x002fc60003803000 */
[----:B------:R-:W-:Y:S02]  /*4040*/  LDSM.16.MT88.4 R116, [R218+0xa400] ;  /* 0x00a40000da74783b */ /* 0x000fe40000004200 */
[----:B------:R-:W-:Y:S02]  /*4050*/  LOP3.LUT R6, R0, R3, RZ, 0xc0, !PT ;  /* 0x0000000300067212 */ /* 0x000fe400078ec0ff */
[----:B------:R-:W-:Y:S01]  /*4060*/  LDSM.16.MT88.4 R108, [R216+0xb400] ;  /* 0x00b40000d86c783b */ /* 0x000fe20000004200 */
[----:B----4-:R-:W-:Y:S01]  /*4070*/  FMNMX.FTZ R4, R156, R5, !PT ;  /* 0x000000059c047209 */ /* 0x010fe20007810000 */
[----:B------:R-:W-:Y:S01]  /*4080*/  HSET2.LE.AND R0, R10, R152, PT ;  /* 0x000000980a007233 */ /* 0x000fe20003803000 */
[----:B------:R-:W-:Y:S01]  /*4090*/  FMNMX.FTZ R5, R148, R7, !PT ;  /* 0x0000000794057209 */ /* 0x000fe20007810000 */
[----:B------:R-:W-:Y:S01]  /*40a0*/  LDSM.16.MT88.4 R124, [R218+0xb400] ;  /* 0x00b40000da7c783b */ /* 0x000fe20000004200 */
[----:B--2---:R-:W-:Y:S02]  /*40b0*/  F2FP.BF16.PACK_AB R3, R154, R178 ;  /* 0x000000b29a03723e */ /* 0x004fe400000010ff */
[----:B------:R-:W-:-:S02]  /*40c0*/  FMNMX.FTZ R4, R151, R4, !PT ;  /* 0x0000000497047209 */ /* 0x000fc40007810000 */
[----:B------:R-:W-:Y:S02]  /*40d0*/  FMNMX.FTZ R5, R146, R5, !PT ;  /* 0x0000000592057209 */ /* 0x000fe40007810000 */
[----:B------:R-:W-:Y:S01]  /*40e0*/  LOP3.LUT R7, R0, R3, RZ, 0xc0, !PT ;  /* 0x0000000300077212 */ /* 0x000fe200078ec0ff */
[----:B------:R-:W-:Y:S01]  /*40f0*/  HSET2.LE.AND R0, R9, R152, PT ;  /* 0x0000009809007233 */ /* 0x000fe20003803000 */
[----:B------:R-:W-:Y:S02]  /*4100*/  FMNMX.FTZ R4, R149, R4, !PT ;  /* 0x0000000495047209 */ /* 0x000fe40007810000 */
[----:B------:R-:W-:Y:S02]  /*4110*/  F2FP.BF16.PACK_AB R3, R220, R219 ;  /* 0x000000dbdc03723e */ /* 0x000fe400000010ff */
[----:B------:R-:W-:Y:S02]  /*4120*/  FMNMX.FTZ R10, R143, R5, !PT ;  /* 0x000000058f0a7209 */ /* 0x000fe40007810000 */
[----:B------:R-:W-:-:S02]  /*4130*/  FMNMX.FTZ R9, R147, R4, !PT ;  /* 0x0000000493097209 */ /* 0x000fc40007810000 */
[----:B------:R-:W-:Y:S02]  /*4140*/  LOP3.LUT R4, R0, R3, RZ, 0xc0, !PT ;  /* 0x0000000300047212 */ /* 0x000fe400078ec0ff */
[----:B------:R-:W-:Y:S02]  /*4150*/  FMNMX.FTZ R3, R233, R10, !PT ;  /* 0x0000000ae9037209 */ /* 0x000fe40007810000 */
[----:B------:R-:W-:Y:S02]  /*4160*/  FMNMX.FTZ R0, R238, R9, !PT ;  /* 0x00000009ee007209 */ /* 0x000fe40007810000 */
[----:B------:R-:W-:Y:S02]  /*4170*/  FMNMX.FTZ R3, R234, R3, !PT ;  /* 0x00000003ea037209 */ /* 0x000fe40007810000 */
[----:B------:R-:W-:Y:S02]  /*4180*/  FMNMX.FTZ R0, R237, R0, !PT ;  /* 0x00000000ed007209 */ /* 0x000fe40007810000 */
[----:B------:R-:W-:-:S02]  /*4190*/  FMNMX.FTZ R3, R186, R3, !PT ;  /* 0x00000003ba037209 */ /* 0x000fc40007810000 */
[----:B------:R-:W-:Y:S02]  /*41a0*/  FMNMX.FTZ R0, R223, R0, !PT ;  /* 0x00000000df007209 */ /* 0x000fe40007810000 */
[----:B------:R-:W-:Y:S01]  /*41b0*/  FMNMX.FTZ R3, R187, R3, !PT ;  /* 0x00000003bb037209 */ /* 0x000fe20007810000 */
[----:B------:R-:W-:Y:S01]  /*41c0*/  HSET2.LE.AND R5, R8, R152, PT ;  /* 0x0000009808057233 */ /* 0x000fe20003803000 */
[----:B------:R-:W-:Y:S02]  /*41d0*/  FMNMX.FTZ R0, R232, R0, !PT ;  /* 0x00000000e8007209 */ /* 0x000fe40007810000 */
[----:B------:R-:W-:Y:S02]  /*41e0*/  F2FP.BF16.PACK_AB R8, R217, R245 ;  /* 0x000000f5d908723e */ /* 0x000fe400000010ff */
[----:B------:R-:W-:Y:S02]  /*41f0*/  FMNMX.FTZ R3, R246, R3, !PT ;  /* 0x00000003f6037209 */ /* 0x000fe40007810000 */
[----:B------:R-:W-:-:S02]  /*4200*/  FMNMX.FTZ R0, R251, R0, !PT ;  /* 0x00000000fb007209 */ /* 0x000fc40007810000 */
[----:B------:R-:W-:Y:S01]  /*4210*/  LOP3.LUT R5, R5, R8, RZ, 0xc0, !PT ;  /* 0x0000000805057212 */ /* 0x000fe200078ec0ff */
[----:B------:R-:W-:Y:S01]  /*4220*/  FFMA.FTZ R8, R40, c[0x0][0x23c], -R20 ;  /* 0x00008f0028087a23 */ /* 0x000fe20000010814 */
[----:B------:R-:W-:-:S03]  /*4230*/  FMNMX.FTZ R3, R248, R3, !PT ;  /* 0x00000003f8037209 */ /* 0x000fc60007810000 */
[----:B------:R1:W-:Y:S01]  /*4240*/  MUFU.EX2 R175, R8 ;  /* 0x0000000800af7308 */ /* 0x0003e20000000800 */
[----:B------:R-:W-:-:S04]  /*4250*/  FMNMX.FTZ R3, R247, R3, !PT ;  /* 0x00000003f7037209 */ /* 0x000fc80007810000 */
[----:B------:R-:W-:Y:S02]  /*4260*/  FMNMX.FTZ R10, R249, R3, !PT ;  /* 0x00000003f90a7209 */ /* 0x000fe40007810000 */
[----:B---3--:R-:W-:-:S04]  /*4270*/  FMNMX.FTZ R0, R235, R0, !PT ;  /* 0x00000000eb007209 */ /* 0x008fc80007810000 */
[----:B-1----:R-:W-:Y:S01]  /*4280*/  FMNMX.FTZ R8, R250, R0, !PT ;  /* 0x00000000fa087209 */ /* 0x002fe20007810000 */
[----:B------:R-:W-:-:S03]  /*4290*/  FFMA.FTZ R0, R41, c[0x0][0x23c], -R20 ;  /* 0x00008f0029007a23 */ /* 0x000fc60000010814 */
[----:B------:R-:W-:Y:S01]  /*42a0*/  FMNMX.FTZ R3, R252, R8, !PT ;  /* 0x00000008fc037209 */ /* 0x000fe20007810000 */
[----:B------:R1:W-:Y:S01]  /*42b0*/  MUFU.EX2 R166, R0 ;  /* 0x0000000000a67308 */ /* 0x0003e20000000800 */
[----:B------:R-:W-:Y:S01]  /*42c0*/  FFMA.FTZ R11, R60, c[0x0][0x23c], -R20 ;  /* 0x00008f003c0b7a23 */ /* 0x000fe20000010814 */
[----:B-1----:R-:W-:Y:S02]  /*42d0*/  LOP3.LUT R0, R15, UR5, R16, 0x96, !PT ;  /* 0x000000050f007c12 */ /* 0x002fe4000f8e9610 */
[----:B------:R-:W1:Y:S04]  /*42e0*/  SHFL.BFLY PT, R15, R10, 0x2, 0x1f ;  /* 0x0c401f000a0f7f89 */ /* 0x000e6800000e0000 */
[----:B------:R-:W2:Y:S01]  /*42f0*/  SHFL.BFLY PT, R16, R3, 0x2, 0x1f ;  /* 0x0c401f0003107f89 */ /* 0x000ea200000e0000 */
[----:B------:R-:W-:Y:S01]  /*4300*/  IMAD.WIDE.U32 R8, R0, -0x2daee0ad, RZ ;  /* 0xd2511f5300087825 */ /* 0x000fe200078e00ff */
[----:B------:R3:W-:Y:S03]  /*4310*/  MUFU.EX2 R174, R11 ;  /* 0x0000000b00ae7308 */ /* 0x0007e60000000800 */
[----:B------:R-:W-:Y:S01]  /*4320*/  FFMA.FTZ R12, R61, c[0x0][0x23c], -R20 ;  /* 0x00008f003d0c7a23 */ /* 0x000fe20000010814 */
[----:B------:R-:W-:-:S02]  /*4330*/  LOP3.LUT R0, R8, 0xffff, RZ, 0xc0, !PT ;  /* 0x0000ffff08007812 */ /* 0x000fc400078ec0ff */
[----:B------:R-:W-:Y:S02]  /*4340*/  LOP3.LUT R14, R8, 0xff, RZ, 0xc0, !PT ;  /* 0x000000ff080e7812 */ /* 0x000fe400078ec0ff */
[----:B------:R4:W1:Y:S01]  /*4350*/  MUFU.EX2 R172, R12 ;  /* 0x0000000c00ac7308 */ /* 0x0008620000000800 */
[--C-:B------:R-:W-:Y:S02]  /*4360*/  SHF.R.U32.HI R13, RZ, 0x18, R8.reuse ;  /* 0x00000018ff0d7819 */ /* 0x100fe40000011608 */
[----:B---3--:R-:W-:-:S04]  /*4370*/  SHF.R.U32.HI R11, RZ, 0x10, R8 ;  /* 0x00000010ff0b7819 */ /* 0x008fc80000011608 */
[----:B------:R-:W-:Y:S01]  /*4380*/  LOP3.LUT R8, R11, 0xff, RZ, 0xc0, !PT ;  /* 0x000000ff0b087812 */ /* 0x000fe200078ec0ff */
[----:B------:R-:W-:Y:S01]  /*4390*/  FFMA.FTZ R11, R46, c[0x0][0x23c], -R19 ;  /* 0x00008f002e0b7a23 */ /* 0x000fe20000010813 */
[----:B----4-:R-:W-:Y:S02]  /*43a0*/  SHF.R.U32.HI R12, RZ, 0x8, R0 ;  /* 0x00000008ff0c7819 */ /* 0x010fe40000011600 */
[----:B------:R-:W-:Y:S01]  /*43b0*/  LOP3.LUT R0, R9, UR14, R18, 0x96, !PT ;  /* 0x0000000e09007c12 */ /* 0x000fe2000f8e9612 */
[----:B------:R3:W-:Y:S01]  /*43c0*/  MUFU.EX2 R167, R11 ;  /* 0x0000000b00a77308 */ /* 0x0007e20000000800 */
[----:B------:R-:W-:Y:S02]  /*43d0*/  PRMT R12, R14, 0x5410, R12 ;  /* 0x000054100e0c7816 */ /* 0x000fe4000000000c */
[----:B------:R-:W-:Y:S02]  /*43e0*/  PRMT R17, R8, 0x5410, R13 ;  /* 0x0000541008117816 */ /* 0x000fe4000000000d */
[----:B------:R-:W-:-:S02]  /*43f0*/  LOP3.LUT R8, R0, 0xffff, RZ, 0xc0, !PT ;  /* 0x0000ffff00087812 */ /* 0x000fc400078ec0ff */
[----:B-1----:R-:W-:Y:S02]  /*4400*/  FMNMX.FTZ R14, R10, R15, !PT ;  /* 0x0000000f0a0e7209 */ /* 0x002fe40007810000 */
[----:B--2---:R-:W-:Y:S01]  /*4410*/  FMNMX.FTZ R16, R3, R16, !PT ;  /* 0x0000001003107209 */ /* 0x004fe20007810000 */
[--C-:B------:R-:W-:Y:S01]  /*4420*/  FFMA.FTZ R3, R63, c[0x0][0x23c], -R19.reuse ;  /* 0x00008f003f037a23 */ /* 0x100fe20000010813 */
[----:B------:R-:W-:Y:S01]  /*4430*/  LOP3.LUT R9, R0, 0xff, RZ, 0xc0, !PT ;  /* 0x000000ff00097812 */ /* 0x000fe200078ec0ff */
[----:B------:R-:W1:Y:S01]  /*4440*/  SHFL.BFLY PT, R15, R14, 0x1, 0x1f ;  /* 0x0c201f000e0f7f89 */ /* 0x000e6200000e0000 */
[----:B------:R-:W-:Y:S01]  /*4450*/  SHF.R.U32.HI R8, RZ, 0x8, R8 ;  /* 0x00000008ff087819 */ /* 0x000fe20000011608 */
[----:B---3--:R-:W-:Y:S01]  /*4460*/  FFMA.FTZ R11, R62, c[0x0][0x23c], -R19 ;  /* 0x00008f003e0b7a23 */ /* 0x008fe20000010813 */
[----:B------:R2:W-:Y:S08]  /*4470*/  MUFU.EX2 R164, R3 ;  /* 0x0000000300a47308 */ /* 0x0005f00000000800 */
[----:B------:R3:W4:Y:S01]  /*4480*/  MUFU.EX2 R173, R11 ;  /* 0x0000000b00ad7308 */ /* 0x0007220000000800 */
[----:B------:R-:W-:-:S02]  /*4490*/  SHF.R.U32.HI R10, RZ, 0x18, R0 ;  /* 0x00000018ff0a7819 */ /* 0x000fc40000011600 */
[----:B--2---:R-:W-:Y:S01]  /*44a0*/  SHF.R.U32.HI R3, RZ, 0x10, R0 ;  /* 0x00000010ff037819 */ /* 0x004fe20000011600 */
[----:B------:R-:W-:Y:S01]  /*44b0*/  HSET2.LE.AND R0, R12, R152, PT ;  /* 0x000000980c007233 */ /* 0x000fe20003803000 */
[----:B---3--:R-:W-:Y:S01]  /*44c0*/  PRMT R11, R9, 0x5410, R8 ;  /* 0x00005410090b7816 */ /* 0x008fe20000000008 */
[----:B------:R-:W-:Y:S01]  /*44d0*/  FFMA.FTZ R9, R67, c[0x0][0x23c], -R19 ;  /* 0x00008f0043097a23 */ /* 0x000fe20000010813 */
[----:B------:R-:W-:-:S03]  /*44e0*/  LOP3.LUT R8, R3, 0xff, RZ, 0xc0, !PT ;  /* 0x000000ff03087812 */ /* 0x000fc600078ec0ff */
[----:B------:R2:W3:Y:S01]  /*44f0*/  MUFU.EX2 R165, R9 ;  /* 0x0000000900a57308 */ /* 0x0004e20000000800 */
[----:B------:R-:W-:Y:S02]  /*4500*/  F2FP.BF16.PACK_AB R3, R172, R174 ;  /* 0x000000aeac03723e */ /* 0x000fe400000010ff */
[----:B------:R-:W-:Y:S02]  /*4510*/  LOP3.LUT R13, R81, R184, RZ, 0x3c, !PT ;  /* 0x000000b8510d7212 */ /* 0x000fe400078e3cff */
[----:B------:R-:W-:Y:S02]  /*4520*/  PRMT R12, R8, 0x5410, R10 ;  /* 0x00005410080c7816 */ /* 0x000fe4000000000a */
[----:B------:R-:W-:Y:S01]  /*4530*/  LOP3.LUT R10, R0, R3, RZ, 0xc0, !PT ;  /* 0x00000003000a7212 */ /* 0x000fe200078ec0ff */
[--C-:B------:R-:W-:Y:S01]  /*4540*/  HSET2.LE.AND R0, R17, R152.reuse, PT ;  /* 0x0000009811007233 */ /* 0x100fe20003803000 */
[----:B----4-:R-:W-:Y:S01]  /*4550*/  F2FP.BF16.PACK_AB R3, R164, R173 ;  /* 0x000000ada403723e */ /* 0x010fe200000010ff */
[----:B------:R-:W-:Y:S01]  /*4560*/  IMAD.WIDE.U32 R128, R13, -0x2daee0ad, RZ ;  /* 0xd2511f530d807825 */ /* 0x000fe200078e00ff */
[----:B------:R-:W-:-:S02]  /*4570*/  HSET2.LE.AND R8, R11, R152, PT ;  /* 0x000000980b087233 */ /* 0x000fc40003803000 */
[----:B------:R-:W-:Y:S01]  /*4580*/  LOP3.LUT R11, R0, R3, RZ, 0xc0, !PT ;  /* 0x00000003000b7212 */ /* 0x000fe200078ec0ff */
[----:B------:R-:W-:Y:S01]  /*4590*/  HSET2.LE.AND R0, R12, R152, PT ;  /* 0x000000980c007233 */ /* 0x000fe20003803000 */
[----:B------:R-:W-:Y:S02]  /*45a0*/  LOP3.LUT R12, R129, UR12, R144, 0x96, !PT ;  /* 0x0000000c810c7c12 */ /* 0x000fe4000f8e9690 */
[----:B--2---:R-:W-:Y:S01]  /*45b0*/  F2FP.BF16.PACK_AB R9, R166, R175 ;  /* 0x000000afa609723e */ /* 0x004fe200000010ff */
[----:B------:R-:W-:Y:S01]  /*45c0*/  HMMA.16816.F32.BF16 R24, R4, R76, RZ ;  /* 0x0000004c0418723c */ /* 0x000fe200000418ff */
[----:B---3--:R-:W-:Y:S02]  /*45d0*/  F2FP.BF16.PACK_AB R3, R165, R167 ;  /* 0x000000a7a503723e */ /* 0x008fe400000010ff */
[----:B-1----:R-:W-:Y:S01]  /*45e0*/  FMNMX.FTZ R136, R14, R15, !PT ;  /* 0x0000000f0e887209 */ /* 0x002fe20007810000 */
[----:B------:R-:W-:Y:S01]  /*45f0*/  IMAD.WIDE.U32 R40, R12, -0x326172a9, RZ ;  /* 0xcd9e8d570c287825 */ /* 0x000fe200078e00ff */
[----:B------:R-:W-:Y:S01]  /*4600*/  LOP3.LUT R8, R8, R9, RZ, 0xc0, !PT ;  /* 0x0000000908087212 */ /* 0x000fe200078ec0ff */
[----:B------:R-:W1:Y:S01]  /*4610*/  SHFL.BFLY PT, R12, R16, 0x1, 0x1f ;  /* 0x0c201f00100c7f89 */ /* 0x000e6200000e0000 */
[----:B------:R-:W-:Y:S01]  /*4620*/  LOP3.LUT R9, R0, R3, RZ, 0xc0, !PT ;  /* 0x0000000300097212 */ /* 0x000fe200078ec0ff */
[C---:B------:R-:W-:Y:S01]  /*4630*/  FMUL.FTZ R3, R136.reuse, c[0x0][0x23c] ;  /* 0x00008f0088037a20 */ /* 0x040fe20000410000 */
[----:B------:R-:W-:-:S02]  /*4640*/  FSETP.NEU.FTZ.AND P0, PT, R136, -INF , PT ;  /* 0xff8000008800780b */ /* 0x000fc40003f1d000 */
[----:B------:R-:W-:Y:S01]  /*4650*/  LOP3.LUT R0, R23, UR13, R80, 0x96, !PT ;  /* 0x0000000d17007c12 */ /* 0x000fe2000f8e9650 */
[----:B------:R-:W-:Y:S01]  /*4660*/  HMMA.16816.F32.BF16 R36, R4, R84, RZ ;  /* 0x000000540424723c */ /* 0x000fe200000418ff */
[----:B------:R-:W-:-:S07]  /*4670*/  FSEL R18, R3, RZ, P0 ;  /* 0x000000ff03127208 */ /* 0x000fce0000000000 */
[C---:B------:R-:W-:Y:S08]  /*4680*/  HMMA.16816.F32.BF16 R32, R4.reuse, R88, RZ ;  /* 0x000000580420723c */ /* 0x040ff000000418ff */
        /* <DEDUP_REMOVED lines=8> */
[----:B------:R-:W-:Y:S07]  /*4710*/  HMMA.16816.F32.BF16 R60, R4, R102, RZ ;  /* 0x00000066043c723c */ /* 0x000fee00000418ff */
[----:B------:R-:W-:Y:S01]  /*4720*/  LOP3.LUT R6, R41, UR11, R22, 0x96, !PT ;  /* 0x0000000b29067c12 */ /* 0x000fe2000f8e9616 */
[----:B------:R-:W-:-:S04]  /*4730*/  IMAD.WIDE.U32 R4, R0, -0x2daee0ad, RZ ;  /* 0xd2511f5300047825 */ /* 0x000fc800078e00ff */
[----:B------:R-:W-:Y:S01]  /*4740*/  IMAD.WIDE.U32 R6, R6, -0x2daee0ad, RZ ;  /* 0xd2511f5306067825 */ /* 0x000fe200078e00ff */
[----:B------:R-:W-:-:S03]  /*4750*/  LOP3.LUT R3, R5, UR10, R128, 0x96, !PT ;  /* 0x0000000a05037c12 */ /* 0x000fc6000f8e9680 */
[----:B------:R-:W-:-:S04]  /*4760*/  FFMA.FTZ R0, R133, c[0x0][0x23c], -R18 ;  /* 0x00008f0085007a23 */ /* 0x000fc80000010812 */
[----:B------:R2:W-:Y:S01]  /*4770*/  MUFU.EX2 R134, R0 ;  /* 0x0000000000867308 */ /* 0x0005e20000000800 */
[----:B------:R-:W-:Y:S01]  /*4780*/  HMMA.16816.F32.BF16 R228, R8, R112, R24 ;  /* 0x0000007008e4723c */ /* 0x000fe20000041818 */
[----:B-1----:R-:W-:Y:S02]  /*4790*/  FMNMX.FTZ R135, R16, R12, !PT ;  /* 0x0000000c10877209 */ /* 0x002fe40007810000 */
[----:B--2---:R-:W-:Y:S01]  /*47a0*/  LOP3.LUT R0, R7, UR8, R4, 0x96, !PT ;  /* 0x0000000807007c12 */ /* 0x004fe2000f8e9604 */
[----:B------:R-:W-:-:S04]  /*47b0*/  IMAD.WIDE.U32 R4, R3, -0x326172a9, RZ ;  /* 0xcd9e8d5703047825 */ /* 0x000fc800078e00ff */
[----:B------:R-:W-:Y:S02]  /*47c0*/  FFMA.FTZ R3, R132, c[0x0][0x23c], -R18 ;  /* 0x00008f0084037a23 */ /* 0x000fe40000010812 */
[----:B------:R-:W-:Y:S02]  /*47d0*/  IMAD.WIDE.U32 R24, R0, -0x326172a9, RZ ;  /* 0xcd9e8d5700187825 */ /* 0x000fe400078e00ff */
[----:B------:R1:W-:Y:S03]  /*47e0*/  MUFU.EX2 R176, R3 ;  /* 0x0000000300b07308 */ /* 0x0003e60000000800 */
[----:B------:R-:W-:Y:S02]  /*47f0*/  LOP3.LUT R0, R25, UR7, R4, 0x96, !PT ;  /* 0x0000000719007c12 */ /* 0x000fe4000f8e9604 */
[----:B------:R-:W-:Y:S02]  /*4800*/  FSETP.NEU.FTZ.AND P0, PT, R135, -INF , PT ;  /* 0xff8000008700780b */ /* 0x000fe40003f1d000 */
[----:B-1----:R-:W-:-:S05]  /*4810*/  LOP3.LUT R3, R5, UR9, R40, 0x96, !PT ;  /* 0x0000000905037c12 */ /* 0x002fca000f8e9628 */
[----:B------:R-:W-:-:S04]  /*4820*/  IMAD.WIDE.U32 R4, R3, -0x2daee0ad, RZ ;  /* 0xd2511f5303047825 */ /* 0x000fc800078e00ff */
[----:B------:R-:W-:Y:S02]  /*4830*/  FMUL.FTZ R3, R135, c[0x0][0x23c] ;  /* 0x00008f0087037a20 */ /* 0x000fe40000410000 */
[----:B------:R-:W-:-:S03]  /*4840*/  IMAD.WIDE.U32 R22, R0, -0x2daee0ad, RZ ;  /* 0xd2511f5300167825 */ /* 0x000fc600078e00ff */
[----:B------:R-:W-:Y:S01]  /*4850*/  FSEL R17, R3, RZ, P0 ;  /* 0x000000ff03117208 */ /* 0x000fe20000000000 */
[----:B------:R-:W-:Y:S01]  /*4860*/  FFMA.FTZ R0, R138, c[0x0][0x23c], -R18 ;  /* 0x00008f008a007a23 */ /* 0x000fe20000010812 */
[----:B------:R-:W-:-:S03]  /*4870*/  LOP3.LUT R3, R23, UR4, R4, 0x96, !PT ;  /* 0x0000000417037c12 */ /* 0x000fc6000f8e9604 */
[----:B------:R-:W-:Y:S01]  /*4880*/  FFMA.FTZ R4, R141, c[0x0][0x23c], -R17 ;  /* 0x00008f008d047a23 */ /* 0x000fe20000010811 */
[----:B------:R1:W2:Y:S01]  /*4890*/  MUFU.EX2 R13, R0 ;  /* 0x00000000000d7308 */ /* 0x0002a20000000800 */
[----:B------:R-:W-:-:S07]  /*48a0*/  FFMA.FTZ R7, R137, c[0x0][0x23c], -R18 ;  /* 0x00008f0089077a23 */ /* 0x000fce0000010812 */
[----:B------:R3:W-:Y:S01]  /*48b0*/  MUFU.EX2 R221, R4 ;  /* 0x0000000400dd7308 */ /* 0x0007e20000000800 */
[----:B-1----:R-:W-:Y:S01]  /*48c0*/  LOP3.LUT R0, R5, UR6, R6, 0x96, !PT ;  /* 0x0000000605007c12 */ /* 0x002fe2000f8e9606 */
[----:B------:R1:W-:Y:S04]  /*48d0*/  STL [R1+0x60], R2 ;  /* 0x0000600201007387 */ /* 0x0003e80000100800 */
[----:B------:R-:W-:-:S04]  /*48e0*/  IMAD.WIDE.U32 R14, R0, -0x326172a9, RZ ;  /* 0xcd9e8d57000e7825 */ /* 0x000fc800078e00ff */
[----:B---3--:R-:W-:-:S05]  /*48f0*/  IMAD.WIDE.U32 R4, R3, -0x326172a9, RZ ;  /* 0xcd9e8d5703047825 */ /* 0x008fca00078e00ff */
[----:B------:R-:W-:Y:S01]  /*4900*/  LOP3.LUT R3, R4, 0xffff, RZ, 0xc0, !PT ;  /* 0x0000ffff04037812 */ /* 0x000fe200078ec0ff */
[----:B------:R-:W-:Y:S01]  /*4910*/  FFMA.FTZ R6, R140, c[0x0][0x23c], -R17 ;  /* 0x00008f008c067a23 */ /* 0x000fe20000010811 */
[----:B------:R-:W-:Y:S02]  /*4920*/  LOP3.LUT R0, R5, UR15, R14, 0x96, !PT ;  /* 0x0000000f05007c12 */ /* 0x000fe4000f8e960e */
[----:B------:R-:W-:Y:S01]  /*4930*/  SHF.R.U32.HI R5, RZ, 0x8, R3 ;  /* 0x00000008ff057819 */ /* 0x000fe20000011603 */
[----:B------:R3:W-:Y:S01]  /*4940*/  MUFU.EX2 R140, R6 ;  /* 0x00000006008c7308 */ /* 0x0007e20000000800 */
[----:B------:R-:W-:-:S07]  /*4950*/  SHF.R.U32.HI R3, RZ, 0x10, R4 ;  /* 0x00000010ff037819 */ /* 0x000fce0000011604 */
[----:B-1----:R1:W4:Y:S01]  /*4960*/  MUFU.EX2 R2, R7 ;  /* 0x0000000700027308 */ /* 0x0023220000000800 */
[----:B------:R-:W-:Y:S02]  /*4970*/  LOP3.LUT R12, R3, 0xff, RZ, 0xc0, !PT ;  /* 0x000000ff030c7812 */ /* 0x000fe400078ec0ff */
[----:B------:R-:W-:Y:S01]  /*4980*/  SHF.R.U32.HI R16, RZ, 0x18, R4 ;  /* 0x00000018ff107819 */ /* 0x000fe20000011604 */
[----:B---3--:R-:W-:Y:S01]  /*4990*/  FFMA.FTZ R6, R139, c[0x0][0x23c], -R17 ;  /* 0x00008f008b067a23 */ /* 0x008fe20000010811 */
[----:B-1----:R-:W-:-:S04]  /*49a0*/  LOP3.LUT R7, R4, 0xff, RZ, 0xc0, !PT ;  /* 0x000000ff04077812 */ /* 0x002fc800078ec0ff */
[----:B------:R-:W-:Y:S01]  /*49b0*/  PRMT R7, R7, 0x5410, R5 ;  /* 0x0000541007077816 */ /* 0x000fe20000000005 */
[----:B------:R-:W-:Y:S01]  /*49c0*/  FFMA.FTZ R5, R142, c[0x0][0x23c], -R17 ;  /* 0x00008f008e057a23 */ /* 0x000fe20000010811 */
[----:B------:R1:W3:Y:S01]  /*49d0*/  MUFU.EX2 R141, R6 ;  /* 0x00000006008d7308 */ /* 0x0002e20000000800 */
[----:B------:R-:W-:Y:S01]  /*49e0*/  LOP3.LUT R3, R0, 0xffff, RZ, 0xc0, !PT ;  /* 0x0000ffff00037812 */ /* 0x000fe200078ec0ff */
[----:B------:R-:W-:Y:S01]  /*49f0*/  IMAD.MOV.U32 R132, RZ, RZ, R152 ;  /* 0x000000ffff847224 */ /* 0x000fe200078e0098 */
[----:B------:R-:W-:Y:S01]  /*4a00*/  SHF.R.U32.HI R4, RZ, 0x10, R0 ;  /* 0x00000010ff047819 */ /* 0x000fe20000011600 */
[----:B--2---:R-:W-:-:S04]  /*4a10*/  IMAD.MOV.U32 R142, RZ, RZ, R13 ;  /* 0x000000ffff8e7224 */ /* 0x004fc800078e000d */
[----:B------:R2:W2:Y:S01]  /*4a20*/  MUFU.EX2 R222, R5 ;  /* 0x0000000500de7308 */ /* 0x0004a20000000800 */
[----:B------:R-:W-:Y:S02]  /*4a30*/  LOP3.LUT R14, R0, 0xff, RZ, 0xc0, !PT ;  /* 0x000000ff000e7812 */ /* 0x000fe400078ec0ff */
[----:B------:R-:W-:Y:S02]  /*4a40*/  SHF.R.U32.HI R13, RZ, 0x18, R0 ;  /* 0x00000018ff0d7819 */ /* 0x000fe40000011600 */
[----:B------:R-:W-:Y:S02]  /*4a50*/  LOP3.LUT R4, R4, 0xff, RZ, 0xc0, !PT ;  /* 0x000000ff04047812 */ /* 0x000fe400078ec0ff */
[----:B-1----:R-:W-:Y:S01]  /*4a60*/  SHF.R.U32.HI R6, RZ, 0x8, R3 ;  /* 0x00000008ff067819 */ /* 0x002fe20000011603 */
[----:B------:R-:W-:Y:S01]  /*4a70*/  HSET2.LE.AND R0, R7, R132, PT ;  /* 0x0000008407007233 */ /* 0x000fe20003803000 */
[----:B----4-:R-:W-:Y:S02]  /*4a80*/  F2FP.BF16.PACK_AB R3, R142, R2 ;  /* 0x000000028e03723e */ /* 0x010fe400000010ff */
[----:B------:R-:W-:-:S02]  /*4a90*/  PRMT R7, R14, 0x5410, R6 ;  /* 0x000054100e077816 */ /* 0x000fc40000000006 */
[----:B--2---:R-:W-:Y:S02]  /*4aa0*/  PRMT R5, R12, 0x5410, R16 ;  /* 0x000054100c057816 */ /* 0x004fe40000000010 */
[----:B------:R-:W-:Y:S01]  /*4ab0*/  PRMT R12, R4, 0x5410, R13 ;  /* 0x00005410040c7816 */ /* 0x000fe2000000000d */
[--C-:B------:R-:W-:Y:S01]  /*4ac0*/  HSET2.LE.AND R4, R7, R132.reuse, PT ;  /* 0x0000008407047233 */ /* 0x100fe20003803000 */
[----:B------:R-:W-:Y:S01]  /*4ad0*/  LOP3.LUT R6, R0, R3, RZ, 0xc0, !PT ;  /* 0x0000000300067212 */ /* 0x000fe200078ec0ff */
[--C-:B------:R-:W-:Y:S01]  /*4ae0*/  HSET2.LE.AND R0, R5, R132.reuse, PT ;  /* 0x0000008405007233 */ /* 0x100fe20003803000 */
[----:B------:R-:W-:Y:S01]  /*4af0*/  F2FP.BF16.PACK_AB R5, R176, R134 ;  /* 0x00000086b005723e */ /* 0x000fe200000010ff */
[----:B------:R-:W-:Y:S01]  /*4b00*/  HSET2.LE.AND R12, R12, R132, PT ;  /* 0x000000840c0c7233 */ /* 0x000fe20003803000 */
[----:B---3--:R-:W-:Y:S02]  /*4b10*/  F2FP.BF16.PACK_AB R3, R141, R140 ;  /* 0x0000008c8d03723e */ /* 0x008fe400000010ff */
[----:B------:R-:W-:-:S02]  /*4b20*/  F2FP.BF16.PACK_AB R13, R222, R221 ;  /* 0x000000ddde0d723e */ /* 0x000fc400000010ff */
[----:B------:R-:W-:Y:S02]  /*4b30*/  LOP3.LUT R4, R4, R5, RZ, 0xc0, !PT ;  /* 0x0000000504047212 */ /* 0x000fe400078ec0ff */
[----:B------:R-:W-:Y:S01]  /*4b40*/  LOP3.LUT R7, R0, R3, RZ, 0xc0, !PT ;  /* 0x0000000300077212 */ /* 0x000fe200078ec0ff */
[----:B------:R-:W-:Y:S01]  /*4b50*/  FFMA.FTZ R0, R150, c[0x0][0x23c], -R18 ;  /* 0x00008f0096007a23 */ /* 0x000fe20000010812 */
[----:B------:R-:W-:Y:S02]  /*4b60*/  LOP3.LUT R5, R12, R13, RZ, 0xc0, !PT ;  /* 0x0000000d0c057212 */ /* 0x000fe400078ec0ff */
[----:B------:R-:W-:Y:S01]  /*4b70*/  LOP3.LUT R3, R15, UR5, R24, 0x96, !PT ;  /* 0x000000050f037c12 */ /* 0x000fe2000f8e9618 */
[----:B------:R-:W-:Y:S01]  /*4b80*/  IMAD.MOV.U32 R137, RZ, RZ, R154 ;  /* 0x000000ffff897224 */ /* 0x000fe200078e009a */
[----:B------:R1:W-:Y:S01]  /*4b90*/  MUFU.EX2 R133, R0 ;  /* 0x0000000000857308 */ /* 0x0003e20000000800 */
[----:B------:R-:W-:Y:S01]  /*4ba0*/  IMAD.MOV.U32 R138, RZ, RZ, R153 ;  /* 0x000000ffff8a7224 */ /* 0x000fe200078e0099 */
[C---:B------:R-:W-:Y:S08]  /*4bb0*/  HMMA.16816.F32.BF16 R224, R8.reuse, R120, R36 ;  /* 0x0000007808e0723c */ /* 0x040ff00000041824 */
[----:B------:R-:W-:Y:S01]  /*4bc0*/  HMMA.16816.F32.BF16 R212, R8, R104, R32 ;  /* 0x0000006808d4723c */ /* 0x000fe20000041820 */
[----:B-1----:R-:W-:-:S07]  /*4bd0*/  FFMA.FTZ R0, R148, c[0x0][0x23c], -R18 ;  /* 0x00008f0094007a23 */ /* 0x002fce0000010812 */
        /* <DEDUP_REMOVED lines=8> */
[C---:B------:R-:W-:Y:S01]  /*4c60*/  HMMA.16816.F32.BF16 R32, R4.reuse, R76, RZ ;  /* 0x0000004c0420723c */ /* 0x040fe200000418ff */
[----:B------:R1:W-:Y:S07]  /*4c70*/  MUFU.EX2 R76, R0 ;  /* 0x00000000004c7308 */ /* 0x0003ee0000000800 */
[C---:B------:R-:W-:Y:S08]  /*4c80*/  HMMA.16816.F32.BF16 R48, R4.reuse, R78, RZ ;  /* 0x0000004e0430723c */ /* 0x040ff000000418ff */
[----:B------:R-:W-:Y:S01]  /*4c90*/  HMMA.16816.F32.BF16 R28, R4, R84, RZ ;  /* 0x00000054041c723c */ /* 0x000fe200000418ff */
[----:B-1----:R-:W-:-:S07]  /*4ca0*/  FFMA.FTZ R0, R146, c[0x0][0x23c], -R18 ;  /* 0x00008f0092007a23 */ /* 0x002fce0000010812 */
        /* <DEDUP_REMOVED lines=9> */
[----:B------:R-:W-:Y:S01]  /*4d40*/  IMAD.WIDE.U32 R4, R3, -0x2daee0ad, RZ ;  /* 0xd2511f5303047825 */ /* 0x000fe200078e00ff */
[----:B------:R1:W-:Y:S01]  /*4d50*/  MUFU.EX2 R16, R0 ;  /* 0x0000000000107308 */ /* 0x0003e20000000800 */
[----:B------:R-:W-:Y:S03]  /*4d60*/  HMMA.16816.F32.BF16 R168, R8, R110, R72 ;  /* 0x0000006e08a8723c */ /* 0x000fe60000041848 */
[----:B------:R-:W-:Y:S01]  /*4d70*/  LOP3.LUT R3, R4, 0xffff, RZ, 0xc0, !PT ;  /* 0x0000ffff04037812 */ /* 0x000fe200078ec0ff */
[----:B------:R-:W-:Y:S01]  /*4d80*/  FFMA.FTZ R6, R143, c[0x0][0x23c], -R18 ;  /* 0x00008f008f067a23 */ /* 0x000fe20000010812 */
[----:B------:R-:W-:-:S02]  /*4d90*/  SHF.R.U32.HI R7, RZ, 0x10, R4 ;  /* 0x00000010ff077819 */ /* 0x000fc40000011604 */
[----:B------:R-:W-:Y:S02]  /*4da0*/  LOP3.LUT R8, R4, 0xff, RZ, 0xc0, !PT ;  /* 0x000000ff04087812 */ /* 0x000fe400078ec0ff */
[----:B------:R-:W-:Y:S02]  /*4db0*/  SHF.R.U32.HI R3, RZ, 0x8, R3 ;  /* 0x00000008ff037819 */ /* 0x000fe40000011603 */
[----:B-1----:R-:W-:Y:S02]  /*4dc0*/  LOP3.LUT R0, R5, UR14, R22, 0x96, !PT ;  /* 0x0000000e05007c12 */ /* 0x002fe4000f8e9616 */
[----:B------:R-:W-:Y:S01]  /*4dd0*/  SHF.R.U32.HI R5, RZ, 0x18, R4 ;  /* 0x00000018ff057819 */ /* 0x000fe20000011604 */
[----:B------:R-:W-:Y:S01]  /*4de0*/  FFMA.FTZ R4, R149, c[0x0][0x23c], -R17 ;  /* 0x00008f0095047a23 */ /* 0x000fe20000010811 */
[----:B------:R-:W-:Y:S01]  /*4df0*/  PRMT R10, R8, 0x5410, R3 ;  /* 0x00005410080a7816 */ /* 0x000fe20000000003 */
[----:B------:R-:W1:Y:S01]  /*4e00*/  MUFU.EX2 R73, R6 ;  /* 0x0000000600497308 */ /* 0x000e620000000800 */
[----:B------:R-:W-:-:S07]  /*4e10*/  LOP3.LUT R3, R7, 0xff, RZ, 0xc0, !PT ;  /* 0x000000ff07037812 */ /* 0x000fce00078ec0ff */
[----:B------:R2:W-:Y:S01]  /*4e20*/  MUFU.EX2 R72, R4 ;  /* 0x0000000400487308 */ /* 0x0005e20000000800 */
[----:B------:R-:W-:Y:S02]  /*4e30*/  PRMT R9, R3, 0x5410, R5 ;  /* 0x0000541003097816 */ /* 0x000fe40000000005 */
[C---:B------:R-:W-:Y:S02]  /*4e40*/  LOP3.LUT R3, R0.reuse, 0xffff, RZ, 0xc0, !PT ;  /* 0x0000ffff00037812 */ /* 0x040fe400078ec0ff */
[----:B------:R-:W-:Y:S02]  /*4e50*/  LOP3.LUT R7, R0, 0xff, RZ, 0xc0, !PT ;  /* 0x000000ff00077812 */ /* 0x000fe400078ec0ff */
[----:B------:R-:W-:Y:S01]  /*4e60*/  SHF.R.U32.HI R5, RZ, 0x8, R3 ;  /* 0x00000008ff057819 */ /* 0x000fe20000011603 */
[----:B--2---:R-:W-:-:S04]  /*4e70*/  FFMA.FTZ R4, R147, c[0x0][0x23c], -R17 ;  /* 0x00008f0093047a23 */ /* 0x004fc80000010811 */
[----:B------:R2:W3:Y:S01]  /*4e80*/  MUFU.EX2 R74, R4 ;  /* 0x00000004004a7308 */ /* 0x0004e20000000800 */
[----:B------:R-:W-:Y:S01]  /*4e90*/  SHF.R.U32.HI R6, RZ, 0x18, R0 ;  /* 0x00000018ff067819 */ /* 0x000fe20000011600 */
[----:B------:R-:W-:Y:S01]  /*4ea0*/  FFMA.FTZ R3, R156, c[0x0][0x23c], -R17 ;  /* 0x00008f009c037a23 */ /* 0x000fe20000010811 */
[----:B------:R-:W-:Y:S01]  /*4eb0*/  PRMT R8, R7, 0x5410, R5 ;  /* 0x0000541007087816 */ /* 0x000fe20000000005 */
[----:B------:R-:W-:Y:S01]  /*4ec0*/  IMAD.MOV.U32 R156, RZ, RZ, R134 ;  /* 0x000000ffff9c7224 */ /* 0x000fe200078e0086 */
[----:B--2---:R-:W-:-:S04]  /*4ed0*/  SHF.R.U32.HI R4, RZ, 0x10, R0 ;  /* 0x00000010ff047819 */ /* 0x004fc80000011600 */
[----:B------:R-:W-:Y:S01]  /*4ee0*/  LOP3.LUT R0, R4, 0xff, RZ, 0xc0, !PT ;  /* 0x000000ff04007812 */ /* 0x000fe200078ec0ff */
[----:B------:R-:W-:Y:S01]  /*4ef0*/  FFMA.FTZ R4, R151, c[0x0][0x23c], -R17 ;  /* 0x00008f0097047a23 */ /* 0x000fe20000010811 */
[----:B------:R1:W-:Y:S02]  /*4f00*/  MUFU.EX2 R134, R3 ;  /* 0x0000000300867308 */ /* 0x0003e40000000800 */
[----:B------:R-:W-:Y:S01]  /*4f10*/  PRMT R5, R0, 0x5410, R6 ;  /* 0x0000541000057816 */ /* 0x000fe20000000006 */
[----:B------:R-:W-:-:S05]  /*4f20*/  HSET2.LE.AND R0, R10, R132, PT ;  /* 0x000000840a007233 */ /* 0x000fca0003803000 */
[----:B------:R2:W4:Y:S01]  /*4f30*/  MUFU.EX2 R11, R4 ;  /* 0x00000004000b7308 */ /* 0x0005220000000800 */
[----:B-1----:R-:W-:-:S04]  /*4f40*/  F2FP.BF16.PACK_AB R3, R73, R16 ;  /* 0x000000104903723e */ /* 0x002fc800000010ff */
[----:B------:R-:W-:Y:S01]  /*4f50*/  LOP3.LUT R6, R0, R3, RZ, 0xc0, !PT ;  /* 0x0000000300067212 */ /* 0x000fe200078ec0ff */
[----:B------:R-:W-:Y:S01]  /*4f60*/  HSET2.LE.AND R0, R9, R132, PT ;  /* 0x0000008409007233 */ /* 0x000fe20003803000 */
[----:B---3--:R-:W-:-:S04]  /*4f70*/  F2FP.BF16.PACK_AB R3, R74, R72 ;  /* 0x000000484a03723e */ /* 0x008fc800000010ff */
[----:B------:R-:W-:Y:S01]  /*4f80*/  LOP3.LUT R7, R0, R3, RZ, 0xc0, !PT ;  /* 0x0000000300077212 */ /* 0x000fe200078ec0ff */
[----:B------:R-:W-:Y:S01]  /*4f90*/  HSET2.LE.AND R0, R8, R132, PT ;  /* 0x0000008408007233 */ /* 0x000fe20003803000 */
[----:B------:R-:W-:-:S04]  /*4fa0*/  F2FP.BF16.PACK_AB R3, R76, R133 ;  /* 0x000000854c03723e */ /* 0x000fc800000010ff */
[----:B--2---:R-:W-:Y:S01]  /*4fb0*/  LOP3.LUT R4, R0, R3, RZ, 0xc0, !PT ;  /* 0x0000000300047212 */ /* 0x004fe200078ec0ff */
[----:B------:R-:W-:Y:S01]  /*4fc0*/  HSET2.LE.AND R0, R5, R132, PT ;  /* 0x0000008405007233 */ /* 0x000fe20003803000 */
[----:B----4-:R-:W-:-:S04]  /*4fd0*/  F2FP.BF16.PACK_AB R3, R11, R134 ;  /* 0x000000860b03723e */ /* 0x010fc800000010ff */
[----:B------:R-:W-:Y:S02]  /*4fe0*/  LOP3.LUT R5, R0, R3, RZ, 0xc0, !PT ;  /* 0x0000000300057212 */ /* 0x000fe400078ec0ff */
[----:B------:R-:W-:-:S04]  /*4ff0*/  IADD3 R0, R21, 0x1, RZ ;  /* 0x0000000115007810 */ /* 0x000fc80007ffe0ff */
[----:B------:R-:W-:-:S05]  /*5000*/  LOP3.LUT R0, R145, UR21, R0, 0x96, !PT ;  /* 0x0000001591007c12 */ /* 0x000fca000f8e9600 */
[----:B------:R-:W-:Y:S01]  /*5010*/  IMAD.WIDE.U32 R22, R0, -0x326172a9, RZ ;  /* 0xcd9e8d5700167825 */ /* 0x000fe200078e00ff */
[----:B------:R-:W-:Y:S04]  /*5020*/  HMMA.16816.F32.BF16 R96, R4, R108, R12 ;  /* 0x0000006c0460723c */ /* 0x000fe8000004180c */
[----:B------:R-:W-:Y:S02]  /*5030*/  LOP3.LUT R0, R23, UR13, R82, 0x96, !PT ;  /* 0x0000000d17007c12 */ /* 0x000fe4000f8e9652 */
[----:B------:R-:W-:Y:S01]  /*5040*/  LOP3.LUT R3, R43, UR11, R22, 0x96, !PT ;  /* 0x0000000b2b037c12 */ /* 0x000fe2000f8e9616 */
[----:B------:R-:W-:Y:S02]  /*5050*/  IMAD.MOV.U32 R109, RZ, RZ, R11 ;  /* 0x000000ffff6d7224 */ /* 0x000fe400078e000b */
[----:B------:R-:W-:-:S04]  /*5060*/  IMAD.WIDE.U32 R10, R0, -0x2daee0ad, RZ ;  /* 0xd2511f53000a7825 */ /* 0x000fc800078e00ff */
[----:B------:R-:W-:Y:S01]  /*5070*/  IMAD.WIDE.U32 R8, R3, -0x2daee0ad, RZ ;  /* 0xd2511f5303087825 */ /* 0x000fe200078e00ff */
[----:B------:R-:W-:-:S04]  /*5080*/  LOP3.LUT R3, R11, UR10, R130, 0x96, !PT ;  /* 0x0000000a0b037c12 */ /* 0x000fc8000f8e9682 */
[----:B------:R-:W-:Y:S01]  /*5090*/  LOP3.LUT R0, R9, UR8, R10, 0x96, !PT ;  /* 0x0000000809007c12 */ /* 0x000fe2000f8e960a */
[----:B------:R-:W-:Y:S01]  /*50a0*/  HMMA.16816.F32.BF16 R100, R4, R116, R44 ;  /* 0x000000740464723c */ /* 0x000fe2000004182c */
[----:B------:R-:W-:-:S06]  /*50b0*/  IMAD.WIDE.U32 R10, R3, -0x326172a9, RZ ;  /* 0xcd9e8d57030a7825 */ /* 0x000fcc00078e00ff */
[----:B------:R-:W-:Y:S01]  /*50c0*/  IMAD.WIDE.U32 R46, R0, -0x326172a9, RZ ;  /* 0xcd9e8d57002e7825 */ /* 0x000fe200078e00ff */
[----:B------:R-:W-:-:S04]  /*50d0*/  LOP3.LUT R0, R11, UR9, R42, 0x96, !PT ;  /* 0x000000090b007c12 */ /* 0x000fc8000f8e962a */
[----:B------:R-:W-:Y:S01]  /*50e0*/  LOP3.LUT R3, R47, UR7, R10, 0x96, !PT ;  /* 0x000000072f037c12 */ /* 0x000fe2000f8e960a */
[----:B------:R-:W-:-:S04]  /*50f0*/  IMAD.WIDE.U32 R10, R0, -0x2daee0ad, RZ ;  /* 0xd2511f53000a7825 */ /* 0x000fc800078e00ff */
[----:B------:R-:W-:Y:S02]  /*5100*/  FFMA.FTZ R0, R158, c[0x0][0x23c], -R20 ;  /* 0x00008f009e007a23 */ /* 0x000fe40000010814 */
[----:B------:R-:W-:Y:S01]  /*5110*/  IMAD.WIDE.U32 R44, R3, -0x2daee0ad, RZ ;  /* 0xd2511f53032c7825 */ /* 0x000fe200078e00ff */
[----:B------:R-:W-:Y:S01]  /*5120*/  LOP3.LUT R3, R11, UR6, R8, 0x96, !PT ;  /* 0x000000060b037c12 */ /* 0x000fe2000f8e9608 */
[----:B------:R1:W-:Y:S02]  /*5130*/  MUFU.EX2 R95, R0 ;  /* 0x00000000005f7308 */ /* 0x0003e40000000800 */
[----:B------:R-:W-:Y:S02]  /*5140*/  FFMA.FTZ R8, R159, c[0x0][0x23c], -R20 ;  /* 0x00008f009f087a23 */ /* 0x000fe40000010814 */
[----:B------:R-:W-:-:S04]  /*5150*/  IMAD.WIDE.U32 R42, R3, -0x326172a9, RZ ;  /* 0xcd9e8d57032a7825 */ /* 0x000fc800078e00ff */
[----:B------:R-:W-:Y:S01]  /*5160*/  FFMA.FTZ R3, R157, c[0x0][0x23c], -R20 ;  /* 0x00008f009d037a23 */ /* 0x000fe20000010814 */
[----:B-1----:R-:W-:Y:S01]  /*5170*/  LOP3.LUT R0, R45, UR4, R10, 0x96, !PT ;  /* 0x000000042d007c12 */ /* 0x002fe2000f8e960a */
[----:B------:R-:W-:Y:S02]  /*5180*/  IMAD.MOV.U32 R45, RZ, RZ, R140 ;  /* 0x000000ffff2d7224 */ /* 0x000fe400078e008c */
[----:B------:R1:W2:Y:S01]  /*5190*/  MUFU.EX2 R140, R8 ;  /* 0x00000008008c7308 */ /* 0x0002a20000000800 */
[----:B------:R-:W-:Y:S02]  /*51a0*/  IMAD.MOV.U32 R157, RZ, RZ, R132 ;  /* 0x000000ffff9d7224 */ /* 0x000fe400078e0084 */
[----:B------:R-:W-:-:S05]  /*51b0*/  IMAD.MOV.U32 R159, RZ, RZ, R16 ;  /* 0x000000ffff9f7224 */ /* 0x000fca00078e0010 */
[----:B------:R3:W-:Y:S01]  /*51c0*/  MUFU.EX2 R132, R3 ;  /* 0x0000000300847308 */ /* 0x0007e20000000800 */
[----:B-1----:R-:W-:-:S05]  /*51d0*/  IMAD.WIDE.U32 R8, R0, -0x326172a9, RZ ;  /* 0xcd9e8d5700087825 */ /* 0x002fca00078e00ff */
[----:B------:R-:W-:Y:S02]  /*51e0*/  LOP3.LUT R0, R9, UR15, R42, 0x96, !PT ;  /* 0x0000000f09007c12 */ /* 0x000fe4000f8e962a */
[----:B------:R-:W-:Y:S01]  /*51f0*/  SHF.R.U32.HI R12, RZ, 0x10, R8 ;  /* 0x00000010ff0c7819 */ /* 0x000fe20000011608 */
[----:B---3--:R-:W-:Y:S01]  /*5200*/  FFMA.FTZ R3, R160, c[0x0][0x23c], -R20 ;  /* 0x00008f00a0037a23 */ /* 0x008fe20000010814 */
[C---:B------:R-:W-:Y:S02]  /*5210*/  LOP3.LUT R9, R8.reuse, 0xffff, RZ, 0xc0, !PT ;  /* 0x0000ffff08097812 */ /* 0x040fe400078ec0ff */
[----:B------:R-:W-:Y:S02]  /*5220*/  LOP3.LUT R16, R8, 0xff, RZ, 0xc0, !PT ;  /* 0x000000ff08107812 */ /* 0x000fe400078ec0ff */
[----:B------:R-:W-:Y:S01]  /*5230*/  SHF.R.U32.HI R13, RZ, 0x18, R8 ;  /* 0x00000018ff0d7819 */ /* 0x000fe20000011608 */
[----:B------:R-:W-:Y:S01]  /*5240*/  FFMA.FTZ R8, R161, c[0x0][0x23c], -R19 ;  /* 0x00008f00a1087a23 */ /* 0x000fe20000010813 */
[----:B------:R-:W-:-:S02]  /*5250*/  LOP3.LUT R10, R0, 0xffff, RZ, 0xc0, !PT ;  /* 0x0000ffff000a7812 */ /* 0x000fc400078ec0ff */
[----:B------:R-:W-:Y:S02]  /*5260*/  LOP3.LUT R15, R0, 0xff, RZ, 0xc0, !PT ;  /* 0x000000ff000f7812 */ /* 0x000fe400078ec0ff */
[--C-:B------:R-:W-:Y:S02]  /*5270*/  SHF.R.U32.HI R11, RZ, 0x10, R0.reuse ;  /* 0x00000010ff0b7819 */ /* 0x100fe40000011600 */
[----:B------:R-:W-:Y:S01]  /*5280*/  SHF.R.U32.HI R14, RZ, 0x18, R0 ;  /* 0x00000018ff0e7819 */ /* 0x000fe20000011600 */
[----:B------:R1:W-:Y:S01]  /*5290*/  MUFU.EX2 R21, R3 ;  /* 0x0000000300157308 */ /* 0x0003e20000000800 */
[----:B------:R-:W-:Y:S01]  /*52a0*/  LOP3.LUT R0, R12, 0xff, RZ, 0xc0, !PT ;  /* 0x000000ff0c007812 */ /* 0x000fe200078ec0ff */
[----:B------:R-:W-:Y:S02]  /*52b0*/  IMAD.MOV.U32 R139, RZ, RZ, R174 ;  /* 0x000000ffff8b7224 */ /* 0x000fe400078e00ae */
[----:B------:R-:W-:-:S04]  /*52c0*/  IMAD.MOV.U32 R93, RZ, RZ, R178 ;  /* 0x000000ffff5d7224 */ /* 0x000fc800078e00b2 */
[----:B------:R3:W-:Y:S01]  /*52d0*/  MUFU.EX2 R92, R8 ;  /* 0x00000008005c7308 */ /* 0x0007e20000000800 */
[----:B------:R-:W-:Y:S02]  /*52e0*/  IMAD.MOV.U32 R94, RZ, RZ, R177 ;  /* 0x000000ffff5e7224 */ /* 0x000fe400078e00b1 */
[----:B------:R-:W-:Y:S01]  /*52f0*/  IMAD.MOV.U32 R143, RZ, RZ, R176 ;  /* 0x000000ffff8f7224 */ /* 0x000fe200078e00b0 */
[----:B-1----:R-:W-:Y:S02]  /*5300*/  SHF.R.U32.HI R3, RZ, 0x8, R9 ;  /* 0x00000008ff037819 */ /* 0x002fe40000011609 */
[----:B------:R-:W-:Y:S01]  /*5310*/  SHF.R.U32.HI R9, RZ, 0x8, R10 ;  /* 0x00000008ff097819 */ /* 0x000fe2000001160a */
[----:B------:R-:W-:Y:S01]  /*5320*/  HMMA.16816.F32.BF16 R176, R4, R120, R28 ;  /* 0x0000007804b0723c */ /* 0x000fe2000004181c */
[----:B------:R-:W-:Y:S01]  /*5330*/  PRMT R10, R16, 0x5410, R3 ;  /* 0x00005410100a7816 */ /* 0x000fe20000000003 */
[----:B------:R-:W-:Y:S01]  /*5340*/  IMAD.MOV.U32 R79, RZ, RZ, R175 ;  /* 0x000000ffff4f7224 */ /* 0x000fe200078e00af */
[----:B---3--:R-:W-:Y:S01]  /*5350*/  LOP3.LUT R8, R11, 0xff, RZ, 0xc0, !PT ;  /* 0x000000ff0b087812 */ /* 0x008fe200078ec0ff */
[----:B------:R-:W-:Y:S01]  /*5360*/  IMAD.MOV.U32 R75, RZ, RZ, R173 ;  /* 0x000000ffff4b7224 */ /* 0x000fe200078e00ad */
[----:B------:R-:W-:Y:S01]  /*5370*/  PRMT R11, R0, 0x5410, R13 ;  /* 0x00005410000b7816 */ /* 0x000fe2000000000d */
[----:B------:R-:W-:-:S02]  /*5380*/  FFMA.FTZ R0, R162, c[0x0][0x23c], -R19 ;  /* 0x00008f00a2007a23 */ /* 0x000fc40000010813 */
[C---:B------:R-:W-:Y:S01]  /*5390*/  HMMA.16816.F32.BF16 R120, R4.reuse, R122, R52 ;  /* 0x0000007a0478723c */ /* 0x040fe20000041834 */
[----:B------:R-:W-:Y:S01]  /*53a0*/  PRMT R3, R15, 0x5410, R9 ;  /* 0x000054100f037816 */ /* 0x000fe20000000009 */
[----:B------:R-:W-:Y:S01]  /*53b0*/  IMAD.MOV.U32 R77, RZ, RZ, R172 ;  /* 0x000000ffff4d7224 */ /* 0x000fe200078e00ac */
[----:B------:R-:W-:Y:S01]  /*53c0*/  PRMT R8, R8, 0x5410, R14 ;  /* 0x0000541008087816 */ /* 0x000fe2000000000e */
[----:B------:R-:W-:Y:S01]  /*53d0*/  IMAD.MOV.U32 R83, RZ, RZ, R167 ;  /* 0x000000ffff537224 */ /* 0x000fe200078e00a7 */
[----:B------:R-:W1:Y:S02]  /*53e0*/  LDSM.16.MT88.4 R12, [R218+0x9800] ;  /* 0x00980000da0c783b */ /* 0x000e640000004200 */
[----:B------:R-:W-:Y:S02]  /*53f0*/  IMAD.MOV.U32 R53, RZ, RZ, R139 ;  /* 0x000000ffff357224 */ /* 0x000fe400078e008b */
[----:B------:R3:W4:Y:S01]  /*5400*/  MUFU.EX2 R139, R0 ;  /* 0x00000000008b7308 */ /* 0x0007220000000800 */
[----:B------:R-:W-:Y:S01]  /*5410*/  HMMA.16816.F32.BF16 R84, R4, R112, R32 ;  /* 0x000000700454723c */ /* 0x000fe20000041820 */
[----:B------:R-:W-:Y:S01]  /*5420*/  IMAD.MOV.U32 R108, RZ, RZ, R166 ;  /* 0x000000ffff6c7224 */ /* 0x000fe200078e00a6 */
[----:B------:R-:W1:Y:S01]  /*5430*/  LDSM.16.MT88.4 R28, [R216+0xa800] ;  /* 0x00a80000d81c783b */ /* 0x000e620000004200 */
[----:B------:R-:W-:-:S02]  /*5440*/  IMAD.MOV.U32 R131, RZ, RZ, R165 ;  /* 0x000000ffff837224 */ /* 0x000fc400078e00a5 */
[----:B------:R-:W-:Y:S01]  /*5450*/  IMAD.MOV.U32 R130, RZ, RZ, R164 ;  /* 0x000000ffff827224 */ /* 0x000fe200078e00a4 */
[----:B------:R-:W1:Y:S02]  /*5460*/  LDSM.16.MT88.4 R32, [R218+0xa800] ;  /* 0x00a80000da20783b */ /* 0x000e640000004200 */
[C---:B------:R-:W-:Y:S08]  /*5470*/  HMMA.16816.F32.BF16 R172, R4.reuse, R104, R36 ;  /* 0x0000006804ac723c */ /* 0x040ff00000041824 */
[C---:B------:R-:W-:Y:S01]  /*5480*/  HMMA.16816.F32.BF16 R56, R4.reuse, R106, R56 ;  /* 0x0000006a0438723c */ /* 0x040fe20000041838 */
[----:B---3--:R-:W-:Y:S01]  /*5490*/  FFMA.FTZ R0, R163, c[0x0][0x23c], -R19 ;  /* 0x00008f00a3007a23 */ /* 0x008fe20000010813 */
[----:B------:R-:W-:Y:S06]  /*54a0*/  LDSM.16.MT88.4 R36, [R216+0xb800] ;  /* 0x00b80000d824783b */ /* 0x000fec0000004200 */
[C---:B------:R-:W-:Y:S08]  /*54b0*/  HMMA.16816.F32.BF16 R164, R4.reuse, R124, R24 ;  /* 0x0000007c04a4723c */ /* 0x040ff00000041818 */
[C---:B------:R-:W-:Y:S08]  /*54c0*/  HMMA.16816.F32.BF16 R60, R4.reuse, R118, R60 ;  /* 0x00000076043c723c */ /* 0x040ff0000004183c */
[C---:B------:R-:W-:Y:S08]  /*54d0*/  HMMA.16816.F32.BF16 R64, R4.reuse, R110, R64 ;  /* 0x0000006e0440723c */ /* 0x040ff00000041840 */
[C---:B------:R-:W-:Y:S01]  /*54e0*/  HMMA.16816.F32.BF16 R68, R4.reuse, R126, R68 ;  /* 0x0000007e0444723c */ /* 0x040fe20000041844 */
[----:B------:R-:W-:Y:S01]  /*54f0*/  IMAD.MOV.U32 R116, RZ, RZ, R79 ;  /* 0x000000ffff747224 */ /* 0x000fe200078e004f */
[----:B------:R-:W3:Y:S06]  /*5500*/  LDSM.16.MT88.4 R24, [R216+0x9800] ;  /* 0x00980000d818783b */ /* 0x000eec0000004200 */
[----:B------:R-:W-:Y:S01]  /*5510*/  HMMA.16816.F32.BF16 R112, R4, R114, R48 ;  /* 0x000000720470723c */ /* 0x000fe20000041830 */
[----:B------:R-:W-:Y:S01]  /*5520*/  IMAD.MOV.U32 R82, RZ, RZ, R76 ;  /* 0x000000ffff527224 */ /* 0x000fe200078e004c */
[----:B------:R-:W1:Y:S05]  /*5530*/  LDSM.16.MT88.4 R48, [R218+0xb800] ;  /* 0x00b80000da30783b */ /* 0x000e6a0000004200 */
[----:B------:R-:W-:-:S02]  /*5540*/  FFMA.FTZ R4, R185, c[0x0][0x23c], -R19 ;  /* 0x00008f00b9047a23 */ /* 0x000fc40000010813 */
[----:B------:R2:W-:Y:S08]  /*5550*/  MUFU.EX2 R185, R0 ;  /* 0x0000000000b97308 */ /* 0x0005f00000000800 */
[----:B------:R4:W1:Y:S01]  /*5560*/  MUFU.EX2 R117, R4 ;  /* 0x0000000400757308 */ /* 0x0008620000000800 */
[----:B--2---:R-:W-:Y:S01]  /*5570*/  HSET2.LE.AND R0, R3, R157, PT ;  /* 0x0000009d03007233 */ /* 0x004fe20003803000 */
[----:B------:R-:W-:-:S04]  /*5580*/  F2FP.BF16.PACK_AB R3, R140, R95 ;  /* 0x0000005f8c03723e */ /* 0x000fc800000010ff */
[----:B----4-:R-:W-:Y:S01]  /*5590*/  LOP3.LUT R4, R0, R3, RZ, 0xc0, !PT ;  /* 0x0000000300047212 */ /* 0x010fe200078ec0ff */
[----:B------:R-:W-:Y:S01]  /*55a0*/  HSET2.LE.AND R0, R8, R157, PT ;  /* 0x0000009d08007233 */ /* 0x000fe20003803000 */
[----:B------:R-:W-:-:S04]  /*55b0*/  F2FP.BF16.PACK_AB R3, R139, R92 ;  /* 0x0000005c8b03723e */ /* 0x000fc800000010ff */
[----:B------:R-:W-:Y:S01]  /*55c0*/  LOP3.LUT R5, R0, R3, RZ, 0xc0, !PT ;  /* 0x0000000300057212 */ /* 0x000fe200078ec0ff */
[----:B------:R-:W-:Y:S01]  /*55d0*/  HSET2.LE.AND R0, R10, R157, PT ;  /* 0x0000009d0a007233 */ /* 0x000fe20003803000 */
[----:B------:R-:W-:-:S04]  /*55e0*/  F2FP.BF16.PACK_AB R3, R21, R132 ;  /* 0x000000841503723e */ /* 0x000fc800000010ff */
[----:B------:R-:W-:Y:S01]  /*55f0*/  LOP3.LUT R6, R0, R3, RZ, 0xc0, !PT ;  /* 0x0000000300067212 */ /* 0x000fe200078ec0ff */
[----:B------:R-:W-:Y:S01]  /*5600*/  HSET2.LE.AND R0, R11, R157, PT ;  /* 0x0000009d0b007233 */ /* 0x000fe20003803000 */
[----:B-1----:R-:W-:-:S04]  /*5610*/  F2FP.BF16.PACK_AB R3, R117, R185 ;  /* 0x000000b97503723e */ /* 0x002fc800000010ff */
[----:B------:R-:W-:Y:S01]  /*5620*/  LOP3.LUT R7, R0, R3, RZ, 0xc0, !PT ;  /* 0x0000000300077212 */ /* 0x000fe200078ec0ff */
[----:B------:R-:W-:-:S06]  /*5630*/  IMAD.MOV.U32 R47, RZ, RZ, R77 ;  /* 0x000000ffff2f7224 */ /* 0x000fcc00078e004d */
[----:B------:R-:W-:Y:S07]  /*5640*/  HMMA.16816.F32.BF16 R76, R4, R14, R192 ;  /* 0x0000000e044c723c */ /* 0x000fee00000418c0 */
[----:B------:R-:W-:Y:S02]  /*5650*/  IMAD.MOV.U32 R192, RZ, RZ, R235 ;  /* 0x000000ffffc07224 */ /* 0x000fe400078e00eb */
[----:B------:R-:W2:Y:S01]  /*5660*/  LDL.LU R235, [R1+0x64] ;  /* 0x0000640001eb7983 */ /* 0x000ea20000300800 */
[----:B------:R-:W-:-:S02]  /*5670*/  LOP3.LUT R0, R23, UR13, R80, 0x96, !PT ;  /* 0x0000000d17007c12 */ /* 0x000fc4000f8e9650 */
[----:B------:R-:W-:-:S03]  /*5680*/  LOP3.LUT R3, R41, UR11, R22, 0x96, !PT ;  /* 0x0000000b29037c12 */ /* 0x000fc6000f8e9616 */
[----:B------:R-:W-:-:S04]  /*5690*/  IMAD.WIDE.U32 R10, R0, -0x2daee0ad, RZ ;  /* 0xd2511f53000a7825 */ /* 0x000fc800078e00ff */
[----:B------:R-:W-:Y:S01]  /*56a0*/  IMAD.WIDE.U32 R8, R3, -0x2daee0ad, RZ ;  /* 0xd2511f5303087825 */ /* 0x000fe200078e00ff */
[----:B------:R-:W-:-:S04]  /*56b0*/  LOP3.LUT R11, R11, UR10, R128, 0x96, !PT ;  /* 0x0000000a0b0b7c12 */ /* 0x000fc8000f8e9680 */
[----:B------:R-:W-:Y:S01]  /*56c0*/  LOP3.LUT R0, R9, UR8, R10, 0x96, !PT ;  /* 0x0000000809007c12 */ /* 0x000fe2000f8e960a */
[----:B------:R-:W-:-:S05]  /*56d0*/  IMAD.WIDE.U32 R10, R11, -0x326172a9, RZ ;  /* 0xcd9e8d570b0a7825 */ /* 0x000fca00078e00ff */
[----:B------:R-:W-:Y:S01]  /*56e0*/  LOP3.LUT R9, R11, UR9, R40, 0x96, !PT ;  /* 0x000000090b097c12 */ /* 0x000fe2000f8e9628 */
[----:B------:R-:W-:Y:S01]  /*56f0*/  IMAD.WIDE.U32 R40, R0, -0x326172a9, RZ ;  /* 0xcd9e8d5700287825 */ /* 0x000fe200078e00ff */
[C---:B------:R-:W-:Y:S03]  /*5700*/  HMMA.16816.F32.BF16 R88, R4.reuse, R28, R212 ;  /* 0x0000001c0458723c */ /* 0x040fe600000418d4 */
[----:B------:R-:W-:Y:S01]  /*5710*/  IMAD.MOV.U32 R158, RZ, RZ, R74 ;  /* 0x000000ffff9e7224 */ /* 0x000fe200078e004a */
[----:B------:R-:W-:Y:S01]  /*5720*/  LOP3.LUT R3, R41, UR7, R10, 0x96, !PT ;  /* 0x0000000729037c12 */ /* 0x000fe2000f8e960a */
[----:B------:R-:W-:Y:S02]  /*5730*/  IMAD.MOV.U32 R52, RZ, RZ, R72 ;  /* 0x000000ffff347224 */ /* 0x000fe400078e0048 */
[----:B------:R-:W-:Y:S01]  /*5740*/  IMAD.MOV.U32 R55, RZ, RZ, R73 ;  /* 0x000000ffff377224 */ /* 0x000fe200078e0049 */
[----:B------:R-:W-:Y:S01]  /*5750*/  HMMA.16816.F32.BF16 R104, R4, R32, R208 ;  /* 0x000000200468723c */ /* 0x000fe200000418d0 */
[----:B------:R-:W-:-:S02]  /*5760*/  IMAD.MOV.U32 R54, RZ, RZ, R75 ;  /* 0x000000ffff367224 */ /* 0x000fc400078e004b */
[----:B------:R-:W-:Y:S02]  /*5770*/  IMAD.MOV.U32 R193, RZ, RZ, R157 ;  /* 0x000000ffffc17224 */ /* 0x000fe400078e009d */
[----:B------:R-:W-:Y:S02]  /*5780*/  IMAD.MOV.U32 R215, RZ, RZ, R158 ;  /* 0x000000ffffd77224 */ /* 0x000fe400078e009e */
[----:B------:R-:W-:Y:S01]  /*5790*/  IMAD.MOV.U32 R210, RZ, RZ, R159 ;  /* 0x000000ffffd27224 */ /* 0x000fe200078e009f */
[----:B---3--:R-:W-:Y:S01]  /*57a0*/  HMMA.16816.F32.BF16 R144, R4, R24, R228 ;  /* 0x000000180490723c */ /* 0x008fe200000418e4 */
[----:B------:R-:W-:Y:S02]  /*57b0*/  IMAD.MOV.U32 R194, RZ, RZ, R156 ;  /* 0x000000ffffc27224 */ /* 0x000fe400078e009c */
[----:B------:R-:W-:Y:S02]  /*57c0*/  IMAD.MOV.U32 R211, RZ, RZ, R52 ;  /* 0x000000ffffd37224 */ /* 0x000fe400078e0034 */
[----:B------:R-:W-:-:S02]  /*57d0*/  IMAD.MOV.U32 R212, RZ, RZ, R53 ;  /* 0x000000ffffd47224 */ /* 0x000fc400078e0035 */
[----:B------:R-:W-:Y:S01]  /*57e0*/  IMAD.MOV.U32 R231, RZ, RZ, R117 ;  /* 0x000000ffffe77224 */ /* 0x000fe200078e0075 */
[----:B------:R-:W-:Y:S01]  /*57f0*/  HMMA.16816.F32.BF16 R72, R4, R12, R224 ;  /* 0x0000000c0448723c */ /* 0x000fe200000418e0 */
[----:B------:R-:W-:Y:S02]  /*5800*/  FFMA.FTZ R0, R233, c[0x0][0x23c], -R18 ;  /* 0x00008f00e9007a23 */ /* 0x000fe40000010812 */
[----:B------:R-:W-:-:S04]  /*5810*/  IMAD.WIDE.U32 R52, R3, -0x2daee0ad, RZ ;  /* 0xd2511f5303347825 */ /* 0x000fc800078e00ff */
[----:B------:R-:W-:Y:S01]  /*5820*/  IMAD.MOV.U32 R226, RZ, RZ, R95 ;  /* 0x000000ffffe27224 */ /* 0x000fe200078e005f */
[----:B------:R-:W-:Y:S01]  /*5830*/  HMMA.16816.F32.BF16 R160, R4, R36, R204 ;  /* 0x0000002404a0723c */ /* 0x000fe200000418cc */
[----:B------:R-:W-:-:S06]  /*5840*/  IMAD.MOV.U32 R227, RZ, RZ, R92 ;  /* 0x000000ffffe37224 */ /* 0x000fcc00078e005c */
[----:B------:R-:W-:Y:S01]  /*5850*/  IMAD.MOV.U32 R204, RZ, RZ, R116 ;  /* 0x000000ffffcc7224 */ /* 0x000fe200078e0074 */
[C---:B------:R-:W-:Y:S07]  /*5860*/  HMMA.16816.F32.BF16 R148, R4.reuse, R26, R196 ;  /* 0x0000001a0494723c */ /* 0x040fee00000418c4 */
[----:B------:R-:W-:Y:S01]  /*5870*/  IMAD.MOV.U32 R197, RZ, RZ, R94 ;  /* 0x000000ffffc57224 */ /* 0x000fe200078e005e */
[----:B------:R-:W-:Y:S01]  /*5880*/  HMMA.16816.F32.BF16 R156, R4, R34, R180 ;  /* 0x00000022049c723c */ /* 0x000fe200000418b4 */
[----:B------:R-:W-:-:S07]  /*5890*/  IMAD.MOV.U32 R198, RZ, RZ, R93 ;  /* 0x000000ffffc67224 */ /* 0x000fce00078e005d */
[C---:B------:R-:W-:Y:S08]  /*58a0*/  HMMA.16816.F32.BF16 R124, R4.reuse, R48, R200 ;  /* 0x00000030047c723c */ /* 0x040ff000000418c8 */
[C---:B------:R-:W-:Y:S01]  /*58b0*/  HMMA.16816.F32.BF16 R92, R4.reuse, R30, R188 ;  /* 0x0000001e045c723c */ /* 0x040fe200000418bc */
[----:B------:R-:W-:Y:S02]  /*58c0*/  IMAD.MOV.U32 R202, RZ, RZ, R137 ;  /* 0x000000ffffca7224 */ /* 0x000fe400078e0089 */
[----:B------:R1:W-:Y:S05]  /*58d0*/  MUFU.EX2 R137, R0 ;  /* 0x0000000000897308 */ /* 0x0003ea0000000800 */
[C---:B------:R-:W-:Y:S08]  /*58e0*/  HMMA.16816.F32.BF16 R116, R4.reuse, R38, R168 ;  /* 0x000000260474723c */ /* 0x040ff000000418a8 */
[----:B------:R-:W-:Y:S01]  /*58f0*/  HMMA.16816.F32.BF16 R180, R4, R50, R152 ;  /* 0x0000003204b4723c */ /* 0x000fe20000041898 */
[----:B------:R-:W-:Y:S01]  /*5900*/  FFMA.FTZ R3, R234, c[0x0][0x23c], -R18 ;  /* 0x00008f00ea037a23 */ /* 0x000fe20000010812 */
[----:B------:R-:W3:Y:S05]  /*5910*/  LDSM.16.MT88.4 R152, [R216+0x9c00] ;  /* 0x009c0000d898783b */ /* 0x000eea0000004200 */
[----:B------:R-:W-:-:S05]  /*5920*/  IMAD.WIDE.U32 R6, R9, -0x2daee0ad, RZ ;  /* 0xd2511f5309067825 */ /* 0x000fca00078e00ff */
[----:B-1----:R-:W-:Y:S01]  /*5930*/  LOP3.LUT R0, R53, UR4, R6, 0x96, !PT ;  /* 0x0000000435007c12 */ /* 0x002fe2000f8e9606 */
[----:B------:R-:W-:-:S04]  /*5940*/  IMAD.MOV.U32 R201, RZ, RZ, R138 ;  /* 0x000000ffffc97224 */ /* 0x000fc800078e008a */
[----:B------:R-:W-:Y:S01]  /*5950*/  IMAD.WIDE.U32 R4, R0, -0x326172a9, RZ ;  /* 0xcd9e8d5700047825 */ /* 0x000fe200078e00ff */
[----:B------:R1:W-:Y:S04]  /*5960*/  MUFU.EX2 R138, R3 ;  /* 0x00000003008a7308 */ /* 0x0003e80000000800 */
[----:B------:R-:W-:Y:S01]  /*5970*/  LOP3.LUT R0, R4, 0xffff, RZ, 0xc0, !PT ;  /* 0x0000ffff04007812 */ /* 0x000fe200078ec0ff */
[----:B------:R-:W-:Y:S01]  /*5980*/  IMAD.MOV.U32 R229, RZ, RZ, R132 ;  /* 0x000000ffffe57224 */ /* 0x000fe200078e0084 */
[----:B------:R-:W-:Y:S02]  /*5990*/  LOP3.LUT R6, R7, UR6, R8, 0x96, !PT ;  /* 0x0000000607067c12 */ /* 0x000fe4000f8e9608 */
[----:B------:R-:W-:Y:S01]  /*59a0*/  SHF.R.U32.HI R0, RZ, 0x8, R0 ;  /* 0x00000008ff007819 */ /* 0x000fe20000011600 */
[----:B-1----:R-:W-:-:S04]  /*59b0*/  FFMA.FTZ R3, R186, c[0x0][0x23c], -R18 ;  /* 0x00008f00ba037a23 */ /* 0x002fc80000010812 */
[----:B------:R1:W-:Y:S01]  /*59c0*/  MUFU.EX2 R132, R3 ;  /* 0x0000000300847308 */ /* 0x0003e20000000800 */
[----:B------:R-:W-:Y:S02]  /*59d0*/  FFMA.FTZ R7, R187, c[0x0][0x23c], -R18 ;  /* 0x00008f00bb077a23 */ /* 0x000fe40000010812 */
[----:B------:R-:W-:-:S04]  /*59e0*/  IMAD.WIDE.U32 R22, R6, -0x326172a9, RZ ;  /* 0xcd9e8d5706167825 */ /* 0x000fc800078e00ff */
[----:B------:R-:W-:Y:S01]  /*59f0*/  IMAD.MOV.U32 R203, RZ, RZ, R133 ;  /* 0x000000ffffcb7224 */ /* 0x000fe200078e0085 */
[----:B-1----:R-:W-:-:S04]  /*5a00*/  LOP3.LUT R3, R4, 0xff, RZ, 0xc0, !PT ;  /* 0x000000ff04037812 */ /* 0x002fc800078ec0ff */
[----:B------:R-:W-:Y:S02]  /*5a10*/  PRMT R10, R3, 0x5410, R0 ;  /* 0x00005410030a7816 */ /* 0x000fe40000000000 */
[----:B------:R-:W-:Y:S01]  /*5a20*/  SHF.R.U32.HI R3, RZ, 0x10, R4 ;  /* 0x00000010ff037819 */ /* 0x000fe20000011604 */
[----:B------:R1:W4:Y:S01]  /*5a30*/  MUFU.EX2 R133, R7 ;  /* 0x0000000700857308 */ /* 0x0003220000000800 */
[----:B------:R-:W-:Y:S02]  /*5a40*/  LOP3.LUT R0, R5, UR15, R22, 0x96, !PT ;  /* 0x0000000f05007c12 */ /* 0x000fe4000f8e9616 */
[----:B------:R-:W-:Y:S01]  /*5a50*/  LOP3.LUT R3, R3, 0xff, RZ, 0xc0, !PT ;  /* 0x000000ff03037812 */ /* 0x000fe200078ec0ff */
[----:B------:R-:W-:Y:S02]  /*5a60*/  FFMA.FTZ R6, R223, c[0x0][0x23c], -R17 ;  /* 0x00008f00df067a23 */ /* 0x000fe40000010811 */
[----:B------:R-:W-:Y:S02]  /*5a70*/  IMAD.MOV.U32 R213, RZ, RZ, R54 ;  /* 0x000000ffffd57224 */ /* 0x000fe400078e0036 */
[----:B------:R-:W-:-:S02]  /*5a80*/  IMAD.MOV.U32 R214, RZ, RZ, R55 ;  /* 0x000000ffffd67224 */ /* 0x000fc400078e0037 */
[----:B------:R3:W-:Y:S01]  /*5a90*/  MUFU.EX2 R55, R6 ;  /* 0x0000000600377308 */ /* 0x0007e20000000800 */
[----:B-1----:R-:W-:Y:S01]  /*5aa0*/  SHF.R.U32.HI R7, RZ, 0x18, R4 ;  /* 0x00000018ff077819 */ /* 0x002fe20000011604 */
[----:B------:R-:W-:-:S03]  /*5ab0*/  FFMA.FTZ R4, R232, c[0x0][0x23c], -R17 ;  /* 0x00008f00e8047a23 */ /* 0x000fc60000010811 */
[----:B------:R-:W-:-:S03]  /*5ac0*/  PRMT R9, R3, 0x5410, R7 ;  /* 0x0000541003097816 */ /* 0x000fc60000000007 */
[----:B------:R1:W1:Y:S01]  /*5ad0*/  MUFU.EX2 R54, R4 ;  /* 0x0000000400367308 */ /* 0x0002620000000800 */
[C---:B------:R-:W-:Y:S02]  /*5ae0*/  LOP3.LUT R3, R0.reuse, 0xffff, RZ, 0xc0, !PT ;  /* 0x0000ffff00037812 */ /* 0x040fe400078ec0ff */
[----:B------:R-:W-:Y:S02]  /*5af0*/  LOP3.LUT R7, R0, 0xff, RZ, 0xc0, !PT ;  /* 0x000000ff00077812 */ /* 0x000fe400078ec0ff */
[--C-:B---3--:R-:W-:Y:S02]  /*5b00*/  SHF.R.U32.HI R6, RZ, 0x18, R0.reuse ;  /* 0x00000018ff067819 */ /* 0x108fe40000011600 */
[----:B------:R-:W-:Y:S01]  /*5b10*/  SHF.R.U32.HI R5, RZ, 0x8, R3 ;  /* 0x00000008ff057819 */ /* 0x000fe20000011603 */
[----:B------:R-:W-:Y:S01]  /*5b20*/  FFMA.FTZ R3, R238, c[0x0][0x23c], -R17 ;  /* 0x00008f00ee037a23 */ /* 0x000fe20000010811 */
[----:B-1----:R-:W-:-:S04]  /*5b30*/  SHF.R.U32.HI R4, RZ, 0x10, R0 ;  /* 0x00000010ff047819 */ /* 0x002fc80000011600 */
[----:B------:R-:W-:Y:S01]  /*5b40*/  LOP3.LUT R0, R4, 0xff, RZ, 0xc0, !PT ;  /* 0x000000ff04007812 */ /* 0x000fe200078ec0ff */
[----:B------:R-:W-:Y:S01]  /*5b50*/  FFMA.FTZ R4, R237, c[0x0][0x23c], -R17 ;  /* 0x00008f00ed047a23 */ /* 0x000fe20000010811 */
[----:B------:R-:W-:Y:S01]  /*5b60*/  PRMT R8, R7, 0x5410, R5 ;  /* 0x0000541007087816 */ /* 0x000fe20000000005 */
[----:B------:R4:W-:Y:S01]  /*5b70*/  MUFU.EX2 R53, R3 ;  /* 0x0000000300357308 */ /* 0x0009e20000000800 */
[----:B------:R-:W-:Y:S01]  /*5b80*/  PRMT R5, R0, 0x5410, R6 ;  /* 0x0000541000057816 */ /* 0x000fe20000000006 */
[----:B------:R-:W-:Y:S01]  /*5b90*/  HSET2.LE.AND R0, R10, R193, PT ;  /* 0x000000c10a007233 */ /* 0x000fe20003803000 */
[----:B------:R-:W-:-:S05]  /*5ba0*/  IMAD.MOV.U32 R224, RZ, RZ, R47 ;  /* 0x000000ffffe07224 */ /* 0x000fca00078e002f */
[----:B------:R1:W3:Y:S01]  /*5bb0*/  MUFU.EX2 R47, R4 ;  /* 0x00000004002f7308 */ /* 0x0002e20000000800 */
[----:B----4-:R-:W-:-:S04]  /*5bc0*/  F2FP.BF16.PACK_AB R3, R133, R132 ;  /* 0x000000848503723e */ /* 0x010fc800000010ff */
        /* <DEDUP_REMOVED lines=8> */
[----:B---3--:R-:W-:-:S04]  /*5c50*/  F2FP.BF16.PACK_AB R3, R47, R53 ;  /* 0x000000352f03723e */ /* 0x008fc800000010ff */
[----:B------:R-:W-:Y:S01]  /*5c60*/  LOP3.LUT R5, R0, R3, RZ, 0xc0, !PT ;  /* 0x0000000300057212 */ /* 0x000fe200078ec0ff */
[----:B------:R-:W-:Y:S02]  /*5c70*/  IMAD.MOV.U32 R195, RZ, RZ, R45 ;  /* 0x000000ffffc37224 */ /* 0x000fe400078e002d */
[----:B------:R-:W-:-:S04]  /*5c80*/  FFMA.FTZ R3, R240, c[0x0][0x23c], -R20 ;  /* 0x00008f00f0037a23 */ /* 0x000fc80000010814 */
[C---:B------:R-:W-:Y:S01]  /*5c90*/  HMMA.16816.F32.BF16 R100, R4.reuse, R32, R100 ;  /* 0x000000200464723c */ /* 0x040fe20000041864 */
[----:B------:R-:W-:Y:S02]  /*5ca0*/  FFMA.FTZ R10, R241, c[0x0][0x23c], -R19 ;  /* 0x00008f00f10a7a23 */ /* 0x000fe40000010813 */
[----:B------:R-:W-:Y:S02]  /*5cb0*/  IMAD.MOV.U32 R196, RZ, RZ, R143 ;  /* 0x000000ffffc47224 */ /* 0x000fe400078e008f */
[----:B------:R-:W-:Y:S02]  /*5cc0*/  IMAD.MOV.U32 R199, RZ, RZ, R142 ;  /* 0x000000ffffc77224 */ /* 0x000fe400078e008e */
[----:B------:R-:W-:Y:S01]  /*5cd0*/  IMAD.MOV.U32 R228, RZ, RZ, R140 ;  /* 0x000000ffffe47224 */ /* 0x000fe200078e008c */
[----:B------:R-:W-:Y:S01]  /*5ce0*/  HMMA.16816.F32.BF16 R56, R4, R30, R56 ;  /* 0x0000001e0438723c */ /* 0x000fe20000041838 */
[----:B------:R-:W-:Y:S01]  /*5cf0*/  IMAD.MOV.U32 R200, RZ, RZ, R141 ;  /* 0x000000ffffc87224 */ /* 0x000fe200078e008d */
[----:B------:R-:W-:Y:S01]  /*5d00*/  MUFU.EX2 R31, R10 ;  /* 0x0000000a001f7308 */ /* 0x000fe20000000800 */
[----:B--2---:R-:W-:-:S07]  /*5d10*/  FFMA.FTZ R0, R235, c[0x0][0x23c], -R20 ;  /* 0x00008f00eb007a23 */ /* 0x004fce0000010814 */
[----:B------:R1:W-:Y:S02]  /*5d20*/  MUFU.EX2 R45, R0 ;  /* 0x00000000002d7308 */ /* 0x0003e40000000800 */
[----:B-1----:R-:W-:-:S06]  /*5d30*/  FFMA.FTZ R0, R236, c[0x0][0x23c], -R20 ;  /* 0x00008f00ec007a23 */ /* 0x002fcc0000010814 */
[----:B------:R1:W2:Y:S02]  /*5d40*/  MUFU.EX2 R42, R0 ;  /* 0x00000000002a7308 */ /* 0x0002a40000000800 */
[----:B-1----:R-:W-:-:S06]  /*5d50*/  FFMA.FTZ R0, R239, c[0x0][0x23c], -R20 ;  /* 0x00008f00ef007a23 */ /* 0x002fcc0000010814 */
[----:B------:R1:W-:Y:S02]  /*5d60*/  MUFU.EX2 R41, R0 ;  /* 0x0000000000297308 */ /* 0x0003e40000000800 */
[----:B-1----:R-:W-:-:S05]  /*5d70*/  LOP3.LUT R0, R43, UR5, R46, 0x96, !PT ;  /* 0x000000052b007c12 */ /* 0x002fca000f8e962e */
[----:B------:R-:W-:-:S04]  /*5d80*/  IMAD.WIDE.U32 R8, R0, -0x2daee0ad, RZ ;  /* 0xd2511f5300087825 */ /* 0x000fc800078e00ff */
[----:B------:R-:W-:-:S04]  /*5d90*/  FFMA.FTZ R0, R242, c[0x0][0x23c], -R19 ;  /* 0x00008f00f2007a23 */ /* 0x000fc80000010813 */
[----:B------:R1:W3:Y:S01]  /*5da0*/  MUFU.EX2 R32, R0 ;  /* 0x0000000000207308 */ /* 0x0002e20000000800 */
[----:B------:R-:W-:Y:S01]  /*5db0*/  LOP3.LUT R11, R8, 0xffff, RZ, 0xc0, !PT ;  /* 0x0000ffff080b7812 */ /* 0x000fe200078ec0ff */
[C---:B------:R-:W-:Y:S06]  /*5dc0*/  HMMA.16816.F32.BF16 R140, R4.reuse, R24, R84 ;  /* 0x00000018048c723c */ /* 0x040fec0000041854 */
[----:B------:R4:W2:Y:S01]  /*5dd0*/  MUFU.EX2 R236, R3 ;  /* 0x0000000300ec7308 */ /* 0x0008a20000000800 */
[----:B-1----:R-:W-:Y:S01]  /*5de0*/  LOP3.LUT R0, R9, UR14, R44, 0x96, !PT ;  /* 0x0000000e09007c12 */ /* 0x002fe2000f8e962c */
[----:B------:R-:W-:Y:S01]  /*5df0*/  FFMA.FTZ R9, R243, c[0x0][0x23c], -R19 ;  /* 0x00008f00f3097a23 */ /* 0x000fe20000010813 */
[----:B------:R-:W-:Y:S02]  /*5e00*/  HMMA.16816.F32.BF16 R84, R4, R26, R112 ;  /* 0x0000001a0454723c */ /* 0x000fe40000041870 */
[----:B------:R-:W-:-:S02]  /*5e10*/  LOP3.LUT R10, R0, 0xff, RZ, 0xc0, !PT ;  /* 0x000000ff000a7812 */ /* 0x000fc400078ec0ff */
[----:B----4-:R-:W-:Y:S01]  /*5e20*/  LOP3.LUT R3, R0, 0xffff, RZ, 0xc0, !PT ;  /* 0x0000ffff00037812 */ /* 0x010fe200078ec0ff */
[----:B------:R1:W-:Y:S03]  /*5e30*/  MUFU.EX2 R30, R9 ;  /* 0x00000009001e7308 */ /* 0x0003e60000000800 */
[----:B------:R-:W-:Y:S01]  /*5e40*/  HMMA.16816.F32.BF16 R176, R4, R12, R176 ;  /* 0x0000000c04b0723c */ /* 0x000fe200000418b0 */
[----:B------:R-:W-:-:S06]  /*5e50*/  SHF.R.U32.HI R3, RZ, 0x8, R3 ;  /* 0x00000008ff037819 */ /* 0x000fcc0000011603 */
[----:B------:R-:W-:Y:S01]  /*5e60*/  SHF.R.U32.HI R12, RZ, 0x10, R8 ;  /* 0x00000010ff0c7819 */ /* 0x000fe20000011608 */
[----:B------:R-:W-:Y:S01]  /*5e70*/  HMMA.16816.F32.BF16 R24, R4, R14, R120 ;  /* 0x0000000e0418723c */ /* 0x000fe20000041878 */
[----:B------:R-:W-:Y:S01]  /*5e80*/  PRMT R3, R10, 0x5410, R3 ;  /* 0x000054100a037816 */ /* 0x000fe20000000003 */
[----:B------:R-:W-:-:S05]  /*5e90*/  IMAD.MOV.U32 R225, RZ, RZ, R130 ;  /* 0x000000ffffe17224 */ /* 0x000fca00078e0082 */
[----:B------:R-:W-:Y:S01]  /*5ea0*/  LOP3.LUT R15, R8, 0xff, RZ, 0xc0, !PT ;  /* 0x000000ff080f7812 */ /* 0x000fe200078ec0ff */
[----:B-1----:R-:W-:Y:S01]  /*5eb0*/  FFMA.FTZ R9, R244, c[0x0][0x23c], -R19 ;  /* 0x00008f00f4097a23 */ /* 0x002fe20000010813 */
[----:B------:R-:W-:Y:S01]  /*5ec0*/  SHF.R.U32.HI R14, RZ, 0x18, R8 ;  /* 0x00000018ff0e7819 */ /* 0x000fe20000011608 */
[C---:B------:R-:W-:Y:S01]  /*5ed0*/  HMMA.16816.F32.BF16 R172, R4.reuse, R28, R172 ;  /* 0x0000001c04ac723c */ /* 0x040fe200000418ac */
[--C-:B------:R-:W-:Y:S01]  /*5ee0*/  SHF.R.U32.HI R8, RZ, 0x10, R0.reuse ;  /* 0x00000010ff087819 */ /* 0x100fe20000011600 */
[----:B------:R1:W4:Y:S01]  /*5ef0*/  MUFU.EX2 R237, R9 ;  /* 0x0000000900ed7308 */ /* 0x0003220000000800 */
[----:B------:R-:W-:Y:S01]  /*5f00*/  SHF.R.U32.HI R13, RZ, 0x18, R0 ;  /* 0x00000018ff0d7819 */ /* 0x000fe20000011600 */
[----:B------:R-:W-:Y:S01]  /*5f10*/  HSET2.LE.AND R0, R3, R193, PT ;  /* 0x000000c103007233 */ /* 0x000fe20003803000 */
[----:B--2---:R-:W-:Y:S01]  /*5f20*/  F2FP.BF16.PACK_AB R3, R42, R45 ;  /* 0x0000002d2a03723e */ /* 0x004fe200000010ff */
[----:B------:R-:W-:Y:S01]  /*5f30*/  IMAD.MOV.U32 R209, RZ, RZ, R131 ;  /* 0x000000ffffd17224 */ /* 0x000fe200078e0083 */
[----:B------:R-:W-:Y:S01]  /*5f40*/  SHF.R.U32.HI R11, RZ, 0x8, R11 ;  /* 0x00000008ff0b7819 */ /* 0x000fe2000001160b */
[----:B------:R-:W-:Y:S01]  /*5f50*/  HMMA.16816.F32.BF16 R164, R4, R48, R164 ;  /* 0x0000003004a4723c */ /* 0x000fe200000418a4 */
[----:B------:R-:W-:Y:S01]  /*5f60*/  LOP3.LUT R128, R0, R3, RZ, 0xc0, !PT ;  /* 0x0000000300807212 */ /* 0x000fe200078ec0ff */
[----:B------:R-:W-:Y:S01]  /*5f70*/  IMAD.MOV.U32 R205, RZ, RZ, R83 ;  /* 0x000000ffffcd7224 */ /* 0x000fe200078e0053 */
[----:B------:R-:W-:Y:S01]  /*5f80*/  LDSM.16.MT88.4 R120, [R216+0xbc00] ;  /* 0x00bc0000d878783b */ /* 0x000fe20000004200 */
[----:B-1----:R-:W-:-:S04]  /*5f90*/  LOP3.LUT R9, R8, 0xff, RZ, 0xc0, !PT ;  /* 0x000000ff08097812 */ /* 0x002fc800078ec0ff */
[----:B------:R-:W-:Y:S02]  /*5fa0*/  PRMT R9, R9, 0x5410, R13 ;  /* 0x0000541009097816 */ /* 0x000fe4000000000d */
[----:B---3--:R-:W-:-:S03]  /*5fb0*/  F2FP.BF16.PACK_AB R3, R31, R32 ;  /* 0x000000201f03723e */ /* 0x008fc600000010ff */
[----:B------:R-:W-:-:S05]  /*5fc0*/  HSET2.LE.AND R0, R9, R193, PT ;  /* 0x000000c109007233 */ /* 0x000fca0003803000 */
[----:B------:R-:W-:Y:S01]  /*5fd0*/  LOP3.LUT R129, R0, R3, RZ, 0xc0, !PT ;  /* 0x0000000300817212 */ /* 0x000fe200078ec0ff */
[----:B------:R-:W-:-:S04]  /*5fe0*/  FFMA.FTZ R0, R246, c[0x0][0x23c], -R18 ;  /* 0x00008f00f6007a23 */ /* 0x000fc80000010812 */
[----:B------:R1:W-:Y:S01]  /*5ff0*/  MUFU.EX2 R29, R0 ;  /* 0x00000000001d7308 */ /* 0x0003e20000000800 */
[----:B------:R-:W-:Y:S02]  /*6000*/  FFMA.FTZ R3, R251, c[0x0][0x23c], -R17 ;  /* 0x00008f00fb037a23 */ /* 0x000fe40000010811 */
[----:B-1----:R-:W-:-:S05]  /*6010*/  FFMA.FTZ R0, R248, c[0x0][0x23c], -R18 ;  /* 0x00008f00f8007a23 */ /* 0x002fca0000010812 */
[----:B------:R1:W-:Y:S01]  /*6020*/  MUFU.EX2 R28, R0 ;  /* 0x00000000001c7308 */ /* 0x0003e20000000800 */
[----:B------:R-:W-:Y:S01]  /*6030*/  PRMT R8, R15, 0x5410, R11 ;  /* 0x000054100f087816 */ /* 0x000fe2000000000b */
[----:B------:R-:W-:Y:S01]  /*6040*/  HMMA.16816.F32.BF16 R60, R4, R34, R60 ;  /* 0x00000022043c723c */ /* 0x000fe2000004183c */
[----:B-1----:R-:W-:-:S05]  /*6050*/  FFMA.FTZ R0, R247, c[0x0][0x23c], -R18 ;  /* 0x00008f00f7007a23 */ /* 0x002fca0000010812 */
[----:B------:R1:W-:Y:S02]  /*6060*/  MUFU.EX2 R19, R0 ;  /* 0x0000000000137308 */ /* 0x0003e40000000800 */
[----:B------:R-:W-:Y:S01]  /*6070*/  HMMA.16816.F32.BF16 R112, R4, R36, R96 ;  /* 0x000000240470723c */ /* 0x000fe20000041860 */
[----:B------:R-:W-:Y:S01]  /*6080*/  LOP3.LUT R10, R12, 0xff, RZ, 0xc0, !PT ;  /* 0x000000ff0c0a7812 */ /* 0x000fe200078ec0ff */
[----:B------:R-:W-:-:S04]  /*6090*/  HSET2.LE.AND R8, R8, R193, PT ;  /* 0x000000c108087233 */ /* 0x000fc80003803000 */
[----:B------:R2:W-:Y:S01]  /*60a0*/  MUFU.EX2 R15, R3 ;  /* 0x00000003000f7308 */ /* 0x0005e20000000800 */
[----:B-1----:R-:W-:Y:S01]  /*60b0*/  FFMA.FTZ R0, R249, c[0x0][0x23c], -R18 ;  /* 0x00008f00f9007a23 */ /* 0x002fe20000010812 */
[----:B------:R-:W-:Y:S01]  /*60c0*/  HMMA.16816.F32.BF16 R64, R4, R38, R64 ;  /* 0x000000260440723c */ /* 0x000fe20000041840 */
[----:B------:R-:W-:Y:S01]  /*60d0*/  F2FP.BF16.PACK_AB R9, R236, R41 ;  /* 0x00000029ec09723e */ /* 0x000fe200000010ff */
[----:B------:R-:W-:-:S04]  /*60e0*/  IMAD.MOV.U32 R206, RZ, RZ, R82 ;  /* 0x000000ffffce7224 */ /* 0x000fc800078e0052 */
[----:B------:R1:W3:Y:S01]  /*60f0*/  MUFU.EX2 R16, R0 ;  /* 0x0000000000107308 */ /* 0x0002e20000000800 */
[----:B------:R-:W-:Y:S01]  /*6100*/  PRMT R10, R10, 0x5410, R14 ;  /* 0x000054100a0a7816 */ /* 0x000fe2000000000e */
[----:B------:R-:W-:Y:S01]  /*6110*/  IMAD.MOV.U32 R208, RZ, RZ, R108 ;  /* 0x000000ffffd07224 */ /* 0x000fe200078e006c */
[----:B------:R-:W-:Y:S01]  /*6120*/  HMMA.16816.F32.BF16 R48, R4, R50, R68 ;  /* 0x000000320430723c */ /* 0x000fe20000041844 */
[----:B--2---:R-:W-:Y:S01]  /*6130*/  FFMA.FTZ R3, R250, c[0x0][0x23c], -R17 ;  /* 0x00008f00fa037a23 */ /* 0x004fe20000010811 */
[----:B------:R-:W-:Y:S01]  /*6140*/  LOP3.LUT R130, R8, R9, RZ, 0xc0, !PT ;  /* 0x0000000908827212 */ /* 0x000fe200078ec0ff */
[----:B------:R-:W-:Y:S01]  /*6150*/  IMAD.MOV.U32 R207, RZ, RZ, R109 ;  /* 0x000000ffffcf7224 */ /* 0x000fe200078e006d */
[----:B----4-:R-:W-:Y:S01]  /*6160*/  F2FP.BF16.PACK_AB R11, R237, R30 ;  /* 0x0000001eed0b723e */ /* 0x010fe200000010ff */
[----:B------:R-:W-:Y:S01]  /*6170*/  IMAD.MOV.U32 R230, RZ, RZ, R21 ;  /* 0x000000ffffe67224 */ /* 0x000fe200078e0015 */
[----:B------:R-:W2:Y:S04]  /*6180*/  LDSM.16.MT88.4 R80, [R218+0x9c00] ;  /* 0x009c0000da50783b */ /* 0x000ea80000004200 */
[----:B------:R-:W4:Y:S01]  /*6190*/  LDSM.16.MT88.4 R96, [R216+0xac00] ;  /* 0x00ac0000d860783b */ /* 0x000f220000004200 */
[----:B-1----:R-:W-:Y:S01]  /*61a0*/  LOP3.LUT R0, R23, UR5, R40, 0x96, !PT ;  /* 0x0000000517007c12 */ /* 0x002fe2000f8e9628 */
[----:B------:R1:W-:Y:S01]  /*61b0*/  MUFU.EX2 R14, R3 ;  /* 0x00000003000e7308 */ /* 0x0003e20000000800 */
[----:B------:R-:W-:Y:S01]  /*61c0*/  HSET2.LE.AND R10, R10, R193, PT ;  /* 0x000000c10a0a7233 */ /* 0x000fe20003803000 */
[----:B------:R-:W-:Y:S01]  /*61d0*/  FFMA.FTZ R7, R192, c[0x0][0x23c], -R17 ;  /* 0x00008f00c0077a23 */ /* 0x000fe20000010811 */
[----:B------:R-:W2:Y:S01]  /*61e0*/  LDSM.16.MT88.4 R108, [R218+0xac00] ;  /* 0x00ac0000da6c783b */ /* 0x000ea20000004200 */
[----:B------:R-:W-:-:S03]  /*61f0*/  IMAD.WIDE.U32 R4, R0, -0x2daee0ad, RZ ;  /* 0xd2511f5300047825 */ /* 0x000fc600078e00ff */
[----:B------:R-:W2:Y:S02]  /*6200*/  LDSM.16.MT88.4 R20, [R218+0xbc00] ;  /* 0x00bc0000da14783b */ /* 0x000ea40000004200 */
[----:B------:R-:W-:Y:S02]  /*6210*/  LOP3.LUT R0, R5, UR14, R52, 0x96, !PT ;  /* 0x0000000e05007c12 */ /* 0x000fe4000f8e9634 */
[----:B------:R-:W-:Y:S01]  /*6220*/  LOP3.LUT R6, R4, 0xffff, RZ, 0xc0, !PT ;  /* 0x0000ffff04067812 */ /* 0x000fe200078ec0ff */
[----:B------:R-:W-:Y:S01]  /*6230*/  FFMA.FTZ R5, R252, c[0x0][0x23c], -R17 ;  /* 0x00008f00fc057a23 */ /* 0x000fe20000010811 */
[----:B-1----:R-:W-:Y:S02]  /*6240*/  SHF.R.U32.HI R3, RZ, 0x10, R4 ;  /* 0x00000010ff037819 */ /* 0x002fe40000011604 */
[----:B------:R-:W-:Y:S02]  /*6250*/  LOP3.LUT R9, R4, 0xff, RZ, 0xc0, !PT ;  /* 0x000000ff04097812 */ /* 0x000fe400078ec0ff */
[----:B------:R-:W-:-:S02]  /*6260*/  LOP3.LUT R8, R3, 0xff, RZ, 0xc0, !PT ;  /* 0x000000ff03087812 */ /* 0x000fc400078ec0ff */
[----:B------:R-:W-:Y:S02]  /*6270*/  SHF.R.U32.HI R12, RZ, 0x18, R4 ;  /* 0x00000018ff0c7819 */ /* 0x000fe40000011604 */
[----:B------:R-:W-:Y:S02]  /*6280*/  LOP3.LUT R3, R0, 0xffff, RZ, 0xc0, !PT ;  /* 0x0000ffff00037812 */ /* 0x000fe400078ec0ff */
[----:B------:R-:W-:Y:S01]  /*6290*/  SHF.R.U32.HI R4, RZ, 0x10, R0 ;  /* 0x00000010ff047819 */ /* 0x000fe20000011600 */
[----:B------:R1:W-:Y:S01]  /*62a0*/  MUFU.EX2 R235, R5 ;  /* 0x0000000500eb7308 */ /* 0x0003e20000000800 */
[----:B------:R-:W-:Y:S02]  /*62b0*/  LOP3.LUT R131, R10, R11, RZ, 0xc0, !PT ;  /* 0x0000000b0a837212 */ /* 0x000fe400078ec0ff */
[----:B------:R-:W-:Y:S02]  /*62c0*/  SHF.R.U32.HI R6, RZ, 0x8, R6 ;  /* 0x00000008ff067819 */ /* 0x000fe40000011606 */
[----:B------:R-:W-:-:S02]  /*62d0*/  LOP3.LUT R11, R0, 0xff, RZ, 0xc0, !PT ;  /* 0x000000ff000b7812 */ /* 0x000fc400078ec0ff */
[----:B------:R-:W-:Y:S02]  /*62e0*/  SHF.R.U32.HI R10, RZ, 0x18, R0 ;  /* 0x00000018ff0a7819 */ /* 0x000fe40000011600 */
[----:B------:R-:W-:Y:S02]  /*62f0*/  LOP3.LUT R4, R4, 0xff, RZ, 0xc0, !PT ;  /* 0x000000ff04047812 */ /* 0x000fe400078ec0ff */
[----:B------:R-:W-:Y:S02]  /*6300*/  PRMT R0, R9, 0x5410, R6 ;  /* 0x0000541009007816 */ /* 0x000fe40000000006 */
[----:B-1----:R-:W-:Y:S02]  /*6310*/  SHF.R.U32.HI R5, RZ, 0x8, R3 ;  /* 0x00000008ff057819 */ /* 0x002fe40000011603 */
[----:B------:R-:W-:Y:S01]  /*6320*/  PRMT R3, R8, 0x5410, R12 ;  /* 0x0000541008037816 */ /* 0x000fe2000000000c */
[----:B------:R-:W-:Y:S01]  /*6330*/  IMAD.MOV.U32 R192, RZ, RZ, R196 ;  /* 0x000000ffffc07224 */ /* 0x000fe200078e00c4 */
[----:B------:R-:W-:Y:S01]  /*6340*/  PRMT R6, R11, 0x5410, R5 ;  /* 0x000054100b067816 */ /* 0x000fe20000000005 */
[----:B------:R-:W-:Y:S01]  /*6350*/  IMAD.MOV.U32 R196, RZ, RZ, R197 ;  /* 0x000000ffffc47224 */ /* 0x000fe200078e00c5 */
[----:B------:R-:W-:Y:S01]  /*6360*/  PRMT R5, R4, 0x5410, R10 ;  /* 0x0000541004057816 */ /* 0x000fe2000000000a */
[----:B------:R-:W-:Y:S01]  /*6370*/  IMAD.MOV.U32 R197, RZ, RZ, R198 ;  /* 0x000000ffffc57224 */ /* 0x000fe200078e00c6 */
[--C-:B------:R-:W-:Y:S01]  /*6380*/  HSET2.LE.AND R0, R0, R193.reuse, PT ;  /* 0x000000c100007233 */ /* 0x100fe20003803000 */
[----:B------:R-:W-:Y:S01]  /*6390*/  IMAD.MOV.U32 R198, RZ, RZ, R199 ;  /* 0x000000ffffc67224 */ /* 0x000fe200078e00c7 */
[--C-:B------:R-:W-:Y:S01]  /*63a0*/  HSET2.LE.AND R4, R3, R193.reuse, PT ;  /* 0x000000c103047233 */ /* 0x100fe20003803000 */
[----:B---3--:R-:W-:Y:S01]  /*63b0*/  F2FP.BF16.PACK_AB R3, R16, R19 ;  /* 0x000000131003723e */ /* 0x008fe200000010ff */
[----:B------:R-:W-:Y:S01]  /*63c0*/  IMAD.MOV.U32 R199, RZ, RZ, R200 ;  /* 0x000000ffffc77224 */ /* 0x000fe200078e00c8 */
[----:B------:R1:W3:Y:S01]  /*63d0*/  MUFU.EX2 R13, R7 ;  /* 0x00000007000d7308 */ /* 0x0002e20000000800 */
[--C-:B------:R-:W-:Y:S01]  /*63e0*/  HSET2.LE.AND R6, R6, R193.reuse, PT ;  /* 0x000000c106067233 */ /* 0x100fe20003803000 */
[----:B------:R-:W-:Y:S01]  /*63f0*/  IMAD.MOV.U32 R200, RZ, RZ, R201 ;  /* 0x000000ffffc87224 */ /* 0x000fe200078e00c9 */
[----:B------:R-:W-:Y:S01]  /*6400*/  HSET2.LE.AND R8, R5, R193, PT ;  /* 0x000000c105087233 */ /* 0x000fe20003803000 */
[----:B------:R-:W-:-:S02]  /*6410*/  IMAD.MOV.U32 R193, RZ, RZ, R194 ;  /* 0x000000ffffc17224 */ /* 0x000fc400078e00c2 */
[----:B------:R-:W-:Y:S01]  /*6420*/  IMAD.MOV.U32 R201, RZ, RZ, R202 ;  /* 0x000000ffffc97224 */ /* 0x000fe200078e00ca */
[----:B------:R-:W-:Y:S01]  /*6430*/  LOP3.LUT R170, R0, R3, RZ, 0xc0, !PT ;  /* 0x0000000300aa7212 */ /* 0x000fe200078ec0ff */
[----:B------:R-:W-:Y:S02]  /*6440*/  IMAD.MOV.U32 R202, RZ, RZ, R203 ;  /* 0x000000ffffca7224 */ /* 0x000fe400078e00cb */
[----:B------:R-:W-:Y:S02]  /*6450*/  IMAD.MOV.U32 R194, RZ, RZ, R2 ;  /* 0x000000ffffc27224 */ /* 0x000fe400078e0002 */
[----:B------:R2:W5:Y:S01]  /*6460*/  LDL.LU R2, [R1+0x60] ;  /* 0x0000600001027983 */ /* 0x0005620000300800 */
[----:B------:R-:W-:Y:S01]  /*6470*/  IMAD.MOV.U32 R203, RZ, RZ, R134 ;  /* 0x000000ffffcb7224 */ /* 0x000fe200078e0086 */
[----:B-1----:R-:W-:Y:S02]  /*6480*/  F2FP.BF16.PACK_AB R7, R28, R29 ;  /* 0x0000001d1c07723e */ /* 0x002fe400000010ff */
[----:B------:R1:W5:Y:S01]  /*6490*/  LDL.LU R134, [R1+0x5c] ;  /* 0x00005c0001867983 */ /* 0x0003620000300800 */
[----:B------:R-:W-:Y:S01]  /*64a0*/  FADD.FTZ R3, R221, R222 ;  /* 0x000000dedd037221 */ /* 0x000fe20000010000 */
[----:B------:R-:W-:-:S02]  /*64b0*/  LOP3.LUT R168, R6, R7, RZ, 0xc0, !PT ;  /* 0x0000000706a87212 */ /* 0x000fc400078ec0ff */
[----:B------:R1:W5:Y:S01]  /*64c0*/  LDL.LU R222, [R1+0x58] ;  /* 0x0000580001de7983 */ /* 0x0003620000300800 */
[----:B------:R-:W-:-:S03]  /*64d0*/  FADD.FTZ R6, R219, R220 ;  /* 0x000000dcdb067221 */ /* 0x000fc60000010000 */
[----:B------:R1:W5:Y:S01]  /*64e0*/  LDL.LU R221, [R1+0x54] ;  /* 0x0000540001dd7983 */ /* 0x0003620000300800 */
[----:B------:R-:W-:-:S03]  /*64f0*/  FADD.FTZ R7, R245, R217 ;  /* 0x000000d9f5077221 */ /* 0x000fc60000010000 */
[----:B------:R1:W5:Y:S04]  /*6500*/  LDL.LU R220, [R1+0x50] ;  /* 0x0000500001dc7983 */ /* 0x0003680000300800 */
[----:B------:R1:W5:Y:S04]  /*6510*/  LDL.LU R219, [R1+0x4c] ;  /* 0x00004c0001db7983 */ /* 0x0003680000300800 */
[----:B------:R1:W5:Y:S01]  /*6520*/  LDL.LU R217, [R1+0x48] ;  /* 0x0000480001d97983 */ /* 0x0003620000300800 */
[----:B---3--:R-:W-:-:S04]  /*6530*/  F2FP.BF16.PACK_AB R0, R13, R15 ;  /* 0x0000000f0d00723e */ /* 0x008fc800000010ff */
[----:B------:R-:W-:Y:S01]  /*6540*/  LOP3.LUT R169, R8, R0, RZ, 0xc0, !PT ;  /* 0x0000000008a97212 */ /* 0x000fe200078ec0ff */
[----:B------:R-:W-:Y:S02]  /*6550*/  FADD.FTZ R0, R193, R192 ;  /* 0x000000c0c1007221 */ /* 0x000fe40000010000 */
[----:B------:R-:W-:Y:S02]  /*6560*/  FADD.FTZ R3, R195, R3 ;  /* 0x00000003c3037221 */ /* 0x000fe40000010000 */
[----:B------:R-:W-:Y:S01]  /*6570*/  FADD.FTZ R0, R194, R0 ;  /* 0x00000000c2007221 */ /* 0x000fe20000010000 */
[----:B------:R-:W-:Y:S01]  /*6580*/  F2FP.BF16.PACK_AB R5, R235, R14 ;  /* 0x0000000eeb05723e */ /* 0x000fe200000010ff */
[----:B------:R-:W-:Y:S02]  /*6590*/  FADD.FTZ R6, R196, R6 ;  /* 0x00000006c4067221 */ /* 0x000fe40000010000 */
[----:B------:R-:W-:Y:S02]  /*65a0*/  FADD.FTZ R7, R197, R7 ;  /* 0x00000007c5077221 */ /* 0x000fe40000010000 */
[----:B------:R-:W-:-:S02]  /*65b0*/  FADD.FTZ R0, R198, R0 ;  /* 0x00000000c6007221 */ /* 0x000fc40000010000 */
[----:B------:R-:W-:Y:S01]  /*65c0*/  FADD.FTZ R3, R199, R3 ;  /* 0x00000003c7037221 */ /* 0x000fe20000010000 */
[----:B------:R-:W-:Y:S01]  /*65d0*/  LOP3.LUT R171, R4, R5, RZ, 0xc0, !PT ;  /* 0x0000000504ab7212 */ /* 0x000fe200078ec0ff */
        /* <DEDUP_REMOVED lines=25> */
[----:B------:R-:W-:Y:S01]  /*6770*/  FADD.FTZ R0, R139, R0 ;  /* 0x000000008b007221 */ /* 0x000fe20000010000 */
[----:B------:R-:W3:Y:S01]  /*6780*/  LDC.U8 R245, c[0x0][0x2d8] ;  /* 0x0000b600fff57b82 */ /* 0x000ee20000000000 */
        /* <DEDUP_REMOVED lines=18> */
[----:B------:R-:W-:Y:S02]  /*68b0*/  FADD.FTZ R233, R19, R233 ;  /* 0x000000e913e97221 */ /* 0x000fe40000010000 */
[----:B------:R-:W-:Y:S02]  /*68c0*/  FADD.FTZ R4, R14, R4 ;  /* 0x000000040e047221 */ /* 0x000fe40000010000 */
[----:B------:R-:W-:-:S03]  /*68d0*/  FADD.FTZ R3, R41, R3 ;  /* 0x0000000329037221 */ /* 0x000fc60000010000 */
[----:B------:R-:W-:Y:S01]  /*68e0*/  HMMA.16816.F32.BF16 R140, R168, R152, R140 ;  /* 0x00000098a88c723c */ /* 0x000fe2000004188c */
[----:B------:R-:W-:-:S07]  /*68f0*/  FADD.FTZ R0, R30, R0 ;  /* 0x000000001e007221 */ /* 0x000fce0000010000 */
[----:B------:R-:W-:Y:S01]  /*6900*/  HMMA.16816.F32.BF16 R152, R168, R154, R84 ;  /* 0x0000009aa898723c */ /* 0x000fe20000041854 */
[----:B------:R-:W-:Y:S02]  /*6910*/  FADD.FTZ R233, R16, R233 ;  /* 0x000000e910e97221 */ /* 0x000fe40000010000 */
[----:B------:R-:W-:-:S05]  /*6920*/  FADD.FTZ R235, R235, R4 ;  /* 0x00000004ebeb7221 */ /* 0x000fca0000010000 */
        /* <DEDUP_REMOVED lines=13> */
[----:B------:R-:W-:Y:S08]  /*6a00*/  HMMA.16816.F32.BF16 R112, R168, R120, R112 ;  /* 0x00000078a870723c */ /* 0x000ff00000041870 */
[----:B------:R-:W-:Y:S08]  /*6a10*/  HMMA.16816.F32.BF16 R124, R128, R20, R124 ;  /* 0x00000014807c723c */ /* 0x000ff0000004187c */
[C---:B------:R-:W-:Y:S08]  /*6a20*/  HMMA.16816.F32.BF16 R80, R168.reuse, R82, R24 ;  /* 0x00000052a850723c */ /* 0x040ff00000041818 */
[C---:B------:R-:W-:Y:S08]  /*6a30*/  HMMA.16816.F32.BF16 R96, R168.reuse, R98, R56 ;  /* 0x00000062a860723c */ /* 0x040ff00000041838 */
[C---:B------:R-:W-:Y:S08]  /*6a40*/  HMMA.16816.F32.BF16 R108, R168.reuse, R110, R60 ;  /* 0x0000006ea86c723c */ /* 0x040ff0000004183c */
[C---:B------:R-:W-:Y:S08]  /*6a50*/  HMMA.16816.F32.BF16 R120, R168.reuse, R122, R64 ;  /* 0x0000007aa878723c */ /* 0x040ff00000041840 */
[----:B------:R-:W-:Y:S08]  /*6a60*/  HMMA.16816.F32.BF16 R164, R168, R20, R164 ;  /* 0x00000014a8a4723c */ /* 0x000ff000000418a4 */
[-C--:B------:R-:W-:Y:S08]  /*6a70*/  HMMA.16816.F32.BF16 R128, R128, R22.reuse, R180 ;  /* 0x000000168080723c */ /* 0x080ff000000418b4 */
[----:B------:R-:W-:Y:S01]  /*6a80*/  HMMA.16816.F32.BF16 R168, R168, R22, R48 ;  /* 0x00000016a8a8723c */ /* 0x000fe20000041830 */
[----:B------:R-:W-:Y:S07]  /*6a90*/  @!P5 BRA `(.L_x_337) ;  /* 0x000046200000d947 */ /* 0x000fee0003800000 */
[----:B-1-3--:R-:W2:Y:S01]  /*6aa0*/  LDL.LU R231, [R1+0x8] ;  /* 0x0000080001e77983 */ /* 0x00aea20000300800 */
[----:B------:R-:W-:Y:S01]  /*6ab0*/  IMAD.MOV.U32 R132, RZ, RZ, R135 ;  /* 0x000000ffff847224 */ /* 0x000fe200078e0087 */
[----:B-----5:R-:W-:Y:S01]  /*6ac0*/  MOV R138, R2 ;  /* 0x00000002008a7202 */ /* 0x020fe20000000f00 */
[----:B------:R-:W-:Y:S01]  /*6ad0*/  IMAD.MOV.U32 R0, RZ, RZ, R136 ;  /* 0x000000ffff007224 */ /* 0x000fe200078e0088 */
[----:B------:R-:W3:Y:S01]  /*6ae0*/  LDL.LU R227, [R1+0x4] ;  /* 0x0000040001e37983 */ /* 0x000ee20000300800 */
[----:B------:R-:W-:-:S03]  /*6af0*/  IMAD.MOV.U32 R137, RZ, RZ, R134 ;  /* 0x000000ffff897224 */ /* 0x000fc600078e0086 */
[----:B------:R-:W4:Y:S04]  /*6b00*/  LDL.LU R228, [R1+0x44] ;  /* 0x0000440001e47983 */ /* 0x000f280000300800 */
[----:B------:R-:W4:Y:S04]  /*6b10*/  LDL R230, [R1+0x38] ;  /* 0x0000380001e67983 */ /* 0x000f280000100800 */
[----:B------:R-:W4:Y:S01]  /*6b20*/  LDL R229, [R1+0x34] ;  /* 0x0000340001e57983 */ /* 0x000f220000100800 */
[----:B--2---:R-:W-:-:S03]  /*6b30*/  LEA.HI.SX32 R223, R231, 0xfffffffe, 0x1a ;  /* 0xfffffffee7df7811 */ /* 0x004fc600078fd2ff */
[----:B------:R-:W2:Y:S04]  /*6b40*/  LDL.LU R231, [R1+0x40] ;  /* 0x0000400001e77983 */ /* 0x000ea80000300800 */
[----:B------:R-:W2:Y:S01]  /*6b50*/  LDL.64 R224, [R1+0x10] ;  /* 0x0000100001e07983 */ /* 0x000ea20000100a00 */
[----:B---3--:R-:W-:-:S04]  /*6b60*/  IMAD.WIDE.U32 R242, R227, -0x326172a9, RZ ;  /* 0xcd9e8d57e3f27825 */ /* 0x008fc800078e00ff */
[----:B----4-:R-:W-:Y:S01]  /*6b70*/  IMAD.WIDE.U32 R240, R228, -0x326172a9, RZ ;  /* 0xcd9e8d57e4f07825 */ /* 0x010fe200078e00ff */
[----:B------:R-:W-:Y:S02]  /*6b80*/  ISETP.GE.AND P2, PT, R230, c[0x0][0x220], PT ;  /* 0x00008800e6007a0c */ /* 0x000fe40003f46270 */
[-C--:B------:R-:W-:Y:S02]  /*6b90*/  LOP3.LUT R230, R243, R184.reuse, RZ, 0x3c, !PT ;  /* 0x000000b8f3e67212 */ /* 0x080fe400078e3cff */
[----:B------:R-:W-:Y:S02]  /*6ba0*/  LOP3.LUT R228, R241, R184, RZ, 0x3c, !PT ;  /* 0x000000b8f1e47212 */ /* 0x000fe400078e3cff */
[----:B------:R-:W-:Y:S02]  /*6bb0*/  ISETP.GE.AND P3, PT, R229, c[0x0][0x220], PT ;  /* 0x00008800e5007a0c */ /* 0x000fe40003f66270 */
[----:B------:R-:W-:Y:S01]  /*6bc0*/  PRMT R226, R245, 0x7054, R245 ;  /* 0x00007054f5e27816 */ /* 0x000fe200000000f5 */
[----:B------:R-:W-:Y:S01]  /*6bd0*/  IMAD.WIDE.U32 R228, R228, -0x2daee0ad, RZ ;  /* 0xd2511f53e4e47825 */ /* 0x000fe200078e00ff */
[----:B--2---:R-:W-:-:S03]  /*6be0*/  ISETP.GE.AND P4, PT, R224, c[0x0][0x220], PT ;  /* 0x00008800e0007a0c */ /* 0x004fc60003f86270 */
[----:B------:R-:W-:-:S04]  /*6bf0*/  IMAD.WIDE.U32 R224, R231, -0x2daee0ad, RZ ;  /* 0xd2511f53e7e07825 */ /* 0x000fc800078e00ff */
[----:B------:R-:W-:Y:S01]  /*6c00*/  IMAD.WIDE.U32 R230, R230, -0x2daee0ad, RZ ;  /* 0xd2511f53e6e67825 */ /* 0x000fe200078e00ff */
[----:B------:R-:W-:Y:S05]  /*6c10*/  BRA `(.L_x_338) ;  /* 0x000003a000007947 */ /* 0x000fea0003800000 */
.L_x_340:
[----:B------:R-:W2:Y:S01]  /*6c20*/  LDL.64 R244, [R1+0x28] ;  /* 0x0000280001f47983 */ /* 0x000ea20000100a00 */
[----:B------:R-:W-:Y:S03]  /*6c30*/  IADD3 R2, R223, -0x1, RZ ;  /* 0xffffffffdf027810 */ /* 0x000fe60007ffe0ff */
[----:B------:R-:W3:Y:S01]  /*6c40*/  LDL.64 R238, [R1+0x18] ;  /* 0x0000180001ee7983 */ /* 0x000ee20000100a00 */
[----:B------:R-:W-:Y:S01]  /*6c50*/  SHF.R.S32.HI R3, RZ, 0x1f, R2 ;  /* 0x0000001fff037819 */ /* 0x000fe20000011402 */
[C---:B------:R-:W-:Y:S02]  /*6c60*/  IMAD.WIDE.U32 R134, R2.reuse, c[0x0][0x198], RZ ;  /* 0x0000660002867a25 */ /* 0x040fe400078e00ff */
        /* <DEDUP_REMOVED lines=21> */
[----:B------:R-:W-:Y:S01]  /*6dc0*/  @!P2 LEA R2, P0, R3, c[0x0][0x168], 0x1 ;  /* 0x00005a000302aa11 */ /* 0x000fe200078008ff */
        /* <DEDUP_REMOVED lines=31> */
.L_x_338:
[----:B------:R-:W2:Y:S01]  /*6fc0*/  LDL.64 R8, [R1+0x20] ;  /* 0x0000200001087983 */ /* 0x000ea20000100a00 */
[----:B------:R-:W-:Y:S04]  /*6fd0*/  DEPBAR.LE SB0, 0x0 ;  /* 0x000080000000791a */ /* 0x000fe80000000000 */
[----:B------:R-:W-:Y:S01]  /*6fe0*/  SHF.R.S32.HI R2, RZ, 0x1f, R223 ;  /* 0x0000001fff027819 */ /* 0x000fe200000114df */
[----:B------:R-:W3:Y:S01]  /*6ff0*/  LDL R7, [R1+0xc] ;  /* 0x00000c0001077983 */ /* 0x000ee20000100800 */
[C---:B------:R-:W-:Y:S04]  /*7000*/  IMAD.WIDE.U32 R4, R223.reuse, c[0x0][0x1a0], RZ ;  /* 0x00006800df047a25 */ /* 0x040fe800078e00ff */
[----:B------:R-:W-:Y:S01]  /*7010*/  IMAD R2, R2, c[0x0][0x1a0], RZ ;  /* 0x0000680002027a24 */ /* 0x000fe200078e02ff */
[----:B------:R-:W-:Y:S01]  /*7020*/  BAR.SYNC.DEFER_BLOCKING 0x0 ;  /* 0x0000000000007b1d */ /* 0x000fe20000010000 */
[----:B------:R-:W-:Y:S02]  /*7030*/  IMAD.MOV.U32 R6, RZ, RZ, c[0x0][0x1a0] ;  /* 0x00006800ff067624 */ /* 0x000fe400078e00ff */
[----:B------:R-:W-:Y:S04]  /*7040*/  IMAD R3, R223, c[0x0][0x1a4], R2 ;  /* 0x00006900df037a24 */ /* 0x000fe800078e0202 */
[----:B------:R-:W-:Y:S01]  /*7050*/  IMAD.IADD R5, R5, 0x1, R3 ;  /* 0x0000000105057824 */ /* 0x000fe200078e0203 */
[----:B------:R-:W-:Y:S06]  /*7060*/  @P4 STS [R222+0x9000], RZ ;  /* 0x009000ffde004388 */ /* 0x000fec0000000800 */
[----:B------:R-:W-:Y:S06]  /*7070*/  @P4 STS [R222+0x9004], RZ ;  /* 0x009004ffde004388 */ /* 0x000fec0000000800 */
[----:B------:R-:W-:Y:S01]  /*7080*/  @P4 STS.64 [R222+0x9008], RZ ;  /* 0x009008ffde004388 */ /* 0x000fe20000000a00 */
[----:B--2---:R-:W-:Y:S04]  /*7090*/  LEA R2, P0, R4, R8, 0x6 ;  /* 0x0000000804027211 */ /* 0x004fe800078030ff */
[----:B------:R-:W-:Y:S02]  /*70a0*/  @!P4 LEA R16, P1, R2, c[0x0][0x170], 0x1 ;  /* 0x00005c000210ca11 */ /* 0x000fe400078208ff */
[----:B---3--:R-:W-:Y:S01]  /*70b0*/  LEA.HI.X R4, R4, R7, R5, 0x6, P0 ;  /* 0x0000000704047211 */ /* 0x008fe200000f3405 */
[----:B------:R-:W-:Y:S01]  /*70c0*/  IMAD.MOV.U32 R7, RZ, RZ, c[0x0][0x1a4] ;  /* 0x00006900ff077624 */ /* 0x000fe200078e00ff */
[C---:B------:R-:W-:Y:S02]  /*70d0*/  @!P3 LEA R12, P0, R2.reuse, c[0x0][0x170], 0x1 ;  /* 0x00005c00020cba11 */ /* 0x040fe400078008ff */
[C-C-:B------:R-:W-:Y:S02]  /*70e0*/  @!P4 LEA.HI.X R17, R2.reuse, c[0x0][0x174], R4.reuse, 0x1, P1 ;  /* 0x00005d000211ca11 */ /* 0x140fe400008f0c04 */
[C-C-:B------:R-:W-:Y:S02]  /*70f0*/  @!P3 LEA.HI.X R13, R2.reuse, c[0x0][0x174], R4.reuse, 0x1, P0 ;  /* 0x00005d00020dba11 */ /* 0x140fe400000f0c04 */
[----:B------:R-:W-:Y:S01]  /*7100*/  @!P2 LEA R10, P5, R2, c[0x0][0x170], 0x1 ;  /* 0x00005c00020aaa11 */ /* 0x000fe200078a08ff */
[----:B------:R-:W-:Y:S01]  /*7110*/  @!PT LDS RZ, [RZ] ;  /* 0x00000000fffff984 */ /* 0x000fe20000000800 */
[----:B------:R-:W-:Y:S01]  /*7120*/  @!PT LDS RZ, [RZ] ;  /* 0x00000000fffff984 */ /* 0x000fe20000000800 */
[----:B------:R-:W-:Y:S01]  /*7130*/  @!PT LDS RZ, [RZ] ;  /* 0x00000000fffff984 */ /* 0x000fe20000000800 */
[----:B------:R1:W-:Y:S01]  /*7140*/  @!P4 LDGSTS.E.BYPASS.LTC128B.128 [R222+0x9000], [R16.64] ;  /* 0x0900000010decfae */ /* 0x0003e2000b901d52 */
[----:B------:R-:W-:Y:S02]  /*7150*/  LEA R3, P6, R6, R2, 0x5 ;  /* 0x0000000206037211 */ /* 0x000fe400078c28ff */
[----:B------:R-:W-:Y:S02]  /*7160*/  @!P2 LEA.HI.X R11, R2, c[0x0][0x174], R4, 0x1, P5 ;  /* 0x00005d00020baa11 */ /* 0x000fe400028f0c04 */
[----:B------:R-:W-:Y:S01]  /*7170*/  LEA.HI.X R5, R6, R4, R7, 0x5, P6 ;  /* 0x0000000406057211 */ /* 0x000fe200030f2c07 */
        /* <DEDUP_REMOVED lines=9> */
[----:B------:R-:W-:Y:S02]  /*7210*/  @!P2 LEA R6, P0, R3, c[0x0][0x170], 0x1 ;  /* 0x00005c000306aa11 */ /* 0x000fe400078008ff */
[----:B------:R-:W-:Y:S01]  /*7220*/  ISETP.GT.AND P5, PT, R223, RZ, PT ;  /* 0x000000ffdf00720c */ /* 0x000fe20003fa4270 */
[----:B------:R-:W-:Y:S01]  /*7230*/  @P2 STS.128 [R222+0xb000], RZ ;  /* 0x00b000ffde002388 */ /* 0x000fe20000000c00 */
[----:B------:R-:W-:Y:S05]  /*7240*/  @!P2 LEA.HI.X R7, R3, c[0x0][0x174], R5, 0x1, P0 ;  /* 0x00005d000307aa11 */ /* 0x000fea00000f0c05 */
        /* <DEDUP_REMOVED lines=155> */
.L_x_339:
        /* <DEDUP_REMOVED lines=844> */
.L_x_337:
[----:B-1-3--:R-:W2:Y:S04]  /*b0c0*/  LDL.LU R139, [R1+0x30] ;  /* 0x00003000018b7983 */ /* 0x00aea80000300800 */
[----:B------:R-:W1:Y:S04]  /*b0d0*/  SHFL.BFLY PT, R0, R235, 0x2, 0x1f ;  /* 0x0c401f00eb007f89 */ /* 0x000e6800000e0000 */
[----:B------:R-:W3:Y:S04]  /*b0e0*/  SHFL.BFLY PT, R3, R233, 0x2, 0x1f ;  /* 0x0c401f00e9037f89 */ /* 0x000ee800000e0000 */
[----:B------:R-:W4:Y:S04]  /*b0f0*/  SHFL.BFLY PT, R7, R236, 0x2, 0x1f ;  /* 0x0c401f00ec077f89 */ /* 0x000f2800000e0000 */
[----:B------:R-:W2:Y:S04]  /*b100*/  S2R R138, SR_CTAID.Y ;  /* 0x00000000008a7919 */ /* 0x000ea80000002600 */
[----:B------:R-:W4:Y:S04]  /*b110*/  SHFL.BFLY PT, R6, R237, 0x2, 0x1f ;  /* 0x0c401f00ed067f89 */ /* 0x000f2800000e0000 */
[----:B------:R-:W4:Y:S01]  /*b120*/  S2R R54, SR_TID.X ;  /* 0x0000000000367919 */ /* 0x000f220000002100 */
[----:B-1----:R-:W-:-:S02]  /*b130*/  FADD.FTZ R0, R0, R235 ;  /* 0x000000eb00007221 */ /* 0x002fc40000010000 */
[----:B---3--:R-:W-:-:S03]  /*b140*/  FADD.FTZ R3, R3, R233 ;  /* 0x000000e903037221 */ /* 0x008fc60000010000 */
[----:B------:R-:W1:Y:S01]  /*b150*/  SHFL.BFLY PT, R5, R0, 0x1, 0x1f ;  /* 0x0c201f0000057f89 */ /* 0x000e6200000e0000 */
[----:B----4-:R-:W-:-:S03]  /*b160*/  FADD.FTZ R7, R7, R236 ;  /* 0x000000ec07077221 */ /* 0x010fc60000010000 */
[----:B------:R-:W3:Y:S04]  /*b170*/  SHFL.BFLY PT, R4, R3, 0x1, 0x1f ;  /* 0x0c201f0003047f89 */ /* 0x000ee800000e0000 */
[----:B------:R-:W4:Y:S01]  /*b180*/  SHFL.BFLY PT, R9, R7, 0x1, 0x1f ;  /* 0x0c201f0007097f89 */ /* 0x000f2200000e0000 */
[----:B------:R-:W-:Y:S01]  /*b190*/  FADD.FTZ R6, R6, R237 ;  /* 0x000000ed06067221 */ /* 0x000fe20000010000 */
[----:B------:R-:W-:-:S04]  /*b1a0*/  SHF.R.S32.HI R25, RZ, 0x1f, R54 ;  /* 0x0000001fff197819 */ /* 0x000fc80000011436 */
[----:B------:R-:W4:Y:S01]  /*b1b0*/  SHFL.BFLY PT, R8, R6, 0x1, 0x1f ;  /* 0x0c201f0006087f89 */ /* 0x000f2200000e0000 */
[----:B-1----:R-:W-:Y:S01]  /*b1c0*/  FADD.FTZ R52, R0, R5 ;  /* 0x0000000500347221 */ /* 0x002fe20000010000 */
[----:B------:R-:W-:Y:S01]  /*b1d0*/  MOV R0, 0x3f800000 ;  /* 0x3f80000000007802 */ /* 0x000fe20000000f00 */
[----:B---3--:R-:W-:-:S03]  /*b1e0*/  FADD.FTZ R53, R3, R4 ;  /* 0x0000000403357221 */ /* 0x008fc60000010000 */
[----:B------:R-:W-:Y:S02]  /*b1f0*/  FSETP.NE.FTZ.AND P5, PT, R52, RZ, PT ;  /* 0x000000ff3400720b */ /* 0x000fe40003fb5000 */
[----:B------:R-:W-:Y:S01]  /*b200*/  MOV R3, 0x3f800000 ;  /* 0x3f80000000037802 */ /* 0x000fe20000000f00 */
[----:B----4-:R-:W-:Y:S01]  /*b210*/  FADD.FTZ R51, R7, R9 ;  /* 0x0000000907337221 */ /* 0x010fe20000010000 */
[----:B------:R-:W-:-:S04]  /*b220*/  FSETP.NE.FTZ.AND P6, PT, R53, RZ, PT ;  /* 0x000000ff3500720b */ /* 0x000fc80003fd5000 */
[----:B------:R-:W-:Y:S01]  /*b230*/  FSETP.NE.FTZ.AND P4, PT, R51, RZ, PT ;  /* 0x000000ff3300720b */ /* 0x000fe20003f95000 */
[----:B------:R-:W-:-:S04]  /*b240*/  FADD.FTZ R132, R6, R8 ;  /* 0x0000000806847221 */ /* 0x000fc80000010000 */
[----:B------:R-:W-:Y:S01]  /*b250*/  @P5 MUFU.RCP R3, R52 ;  /* 0x0000003400035308 */ /* 0x000fe20000001000 */
[----:B------:R-:W-:-:S07]  /*b260*/  FSETP.NE.FTZ.AND P3, PT, R132, RZ, PT ;  /* 0x000000ff8400720b */ /* 0x000fce0003f75000 */
        /* <DEDUP_REMOVED lines=107> */
[----:B-1----:R-:W-:Y:S02]  /*b920*/  FMUL.FTZ R3, R3, c[0x0][0x2dc] ;  /* 0x0000b70003037a20 */ /* 0x002fe40000410000 */
[----:B------:R-:W-:Y:S01]  /*b930*/  FMUL.FTZ R98, R4, R98 ;  /* 0x0000006204627220 */ /* 0x000fe20000410000 */
[----:B------:R-:W-:Y:S01]  /*b940*/  F2FP.BF16.PACK_AB R37, R37, R86 ;  /* 0x000000562525723e */ /* 0x000fe200000010ff */
[C---:B------:R-:W-:Y:S02]  /*b950*/  FMUL.FTZ R72, R3.reuse, R72 ;  /* 0x0000004803487220 */ /* 0x040fe40000410000 */
[C---:B------:R-:W-:Y:S02]  /*b960*/  FMUL.FTZ R42, R3.reuse, R73 ;  /* 0x00000049032a7220 */ /* 0x040fe40000410000 */
[----:B------:R-:W-:-:S02]  /*b970*/  FMUL.FTZ R144, R3, R144 ;  /* 0x0000009003907220 */ /* 0x000fc40000410000 */
[C---:B------:R-:W-:Y:S01]  /*b980*/  FMUL.FTZ R50, R3.reuse, R145 ;  /* 0x0000009103327220 */ /* 0x040fe20000410000 */
[----:B------:R-:W-:Y:S01]  /*b990*/  F2FP.BF16.PACK_AB R42, R42, R72 ;  /* 0x000000482a2a723e */ /* 0x000fe200000010ff */
[C---:B------:R-:W-:Y:S01]  /*b9a0*/  FMUL.FTZ R148, R3.reuse, R148 ;  /* 0x0000009403947220 */ /* 0x040fe20000410000 */
[----:B------:R1:W5:Y:S01]  /*b9b0*/  LDL R72, [R1+0x3c] ;  /* 0x00003c0001487983 */ /* 0x0003620000100800 */
        /* <DEDUP_REMOVED lines=73> */
[----:B------:R2:W-:Y:S01]  /*be50*/  STS [R0+0x200], R47 ;  /* 0x0002002f00007388 */ /* 0x0005e20000000800 */
[----:B------:R-:W-:Y:S02]  /*be60*/  SEL R4, R4, 0xffffffe0, !P1 ;  /* 0xffffffe004047807 */ /* 0x000fe40004800000 */
[C---:B------:R-:W-:Y:S01]  /*be70*/  @P2 IADD3 R3, R0.reuse, 0x10, RZ ;  /* 0x0000001000032810 */ /* 0x040fe20007ffe0ff */
[----:B------:R-:W-:Y:S01]  /*be80*/  STS [R0], R48 ;  /* 0x0000003000007388 */ /* 0x000fe20000000800 */
[----:B------:R-:W-:-:S02]  /*be90*/  IADD3 R5, R0, R4, RZ ;  /* 0x0000000400057210 */ /* 0x000fc40007ffe0ff */
[----:B------:R-:W-:Y:S01]  /*bea0*/  IADD3 R4, R4, R3, RZ ;  /* 0x0000000304047210 */ /* 0x000fe20007ffe0ff */
[----:B------:R-:W-:Y:S04]  /*beb0*/  STS [R3], R46 ;  /* 0x0000002e03007388 */ /* 0x000fe80000000800 */
[----:B------:R-:W-:Y:S04]  /*bec0*/  STS [R3+0x200], R45 ;  /* 0x0002002d03007388 */ /* 0x000fe80000000800 */
[----:B------:R-:W-:Y:S04]  /*bed0*/  STS [R0+0x1000], R50 ;  /* 0x0010003200007388 */ /* 0x000fe80000000800 */
[----:B------:R-:W-:Y:S04]  /*bee0*/  STS [R0+0x1200], R146 ;  /* 0x0012009200007388 */ /* 0x000fe80000000800 */
[----:B------:R-:W-:Y:S01]  /*bef0*/  STS [R3+0x1000], R49 ;  /* 0x0010003103007388 */ /* 0x000fe20000000800 */
[----:B--2---:R-:W2:Y:S03]  /*bf00*/  LDC.U8 R47, c[0x0][0x329] ;  /* 0x0000ca40ff2f7b82 */ /* 0x004ea60000000000 */
[----:B------:R-:W-:Y:S04]  /*bf10*/  STS [R3+0x1200], R150 ;  /* 0x0012009603007388 */ /* 0x000fe80000000800 */
[----:B------:R-:W-:Y:S04]  /*bf20*/  STS [R5], R44 ;  /* 0x0000002c05007388 */ /* 0x000fe80000000800 */
[----:B------:R-:W-:Y:S04]  /*bf30*/  STS [R5+0x200], R43 ;  /* 0x0002002b05007388 */ /* 0x000fe80000000800 */
[----:B------:R-:W-:Y:S04]  /*bf40*/  STS [R4], R41 ;  /* 0x0000002904007388 */ /* 0x000fe80000000800 */
[----:B------:R-:W-:Y:S04]  /*bf50*/  STS [R4+0x200], R40 ;  /* 0x0002002804007388 */ /* 0x000fe80000000800 */
[----:B------:R-:W-:Y:S01]  /*bf60*/  STS [R5+0x1000], R42 ;  /* 0x0010002a05007388 */ /* 0x000fe20000000800 */
[----:B--2---:R-:W-:-:S03]  /*bf70*/  ISETP.NE.AND P2, PT, R47, RZ, PT ;  /* 0x000000ff2f00720c */ /* 0x004fc60003f45270 */
[----:B------:R-:W-:Y:S04]  /*bf80*/  STS [R5+0x1200], R74 ;  /* 0x0012004a05007388 */ /* 0x000fe80000000800 */
[----:B------:R2:W-:Y:S04]  /*bf90*/  STS [R4+0x1000], R39 ;  /* 0x0010002704007388 */ /* 0x0005e80000000800 */
[----:B------:R-:W-:Y:S02]  /*bfa0*/  STS [R4+0x1200], R78 ;  /* 0x0012004e04007388 */ /* 0x000fe40000000800 */
[----:B------:R-:W-:-:S02]  /*bfb0*/  @P2 MOV R10, c[0x0][0x210] ;  /* 0x00008400000a2a02 */ /* 0x000fc40000000f00 */
[----:B------:R-:W-:Y:S03]  /*bfc0*/  STS [R0+0x2000], R38 ;  /* 0x0020002600007388 */ /* 0x000fe60000000800 */
[----:B------:R-:W-:Y:S01]  /*bfd0*/  @P2 IMAD R10, R10, c[0x0][0x214], RZ ;  /* 0x000085000a0a2a24 */ /* 0x000fe200078e02ff */
[----:B------:R-:W-:Y:S04]  /*bfe0*/  STS [R0+0x2200], R37 ;  /* 0x0022002500007388 */ /* 0x000fe80000000800 */
[----:B------:R-:W-:Y:S04]  /*bff0*/  STS [R3+0x2000], R33 ;  /* 0x0020002103007388 */ /* 0x000fe80000000800 */
[----:B------:R-:W-:Y:S04]  /*c000*/  STS [R3+0x2200], R32 ;  /* 0x0022002003007388 */ /* 0x000fe80000000800 */
[----:B------:R-:W-:Y:S01]  /*c010*/  STS [R0+0x3000], R36 ;  /* 0x0030002400007388 */ /* 0x000fe20000000800 */
[----:B--2---:R-:W2:Y:S03]  /*c020*/  LDC.U8 R39, c[0x0][0x328] ;  /* 0x0000ca00ff277b82 */ /* 0x004ea60000000000 */
[----:B------:R-:W-:Y:S04]  /*c030*/  STS [R0+0x3200], R91 ;  /* 0x0032005b00007388 */ /* 0x000fe80000000800 */
[----:B------:R-:W-:Y:S04]  /*c040*/  STS [R3+0x3000], R31 ;  /* 0x0030001f03007388 */ /* 0x000fe80000000800 */
[----:B------:R-:W-:Y:S04]  /*c050*/  STS [R3+0x3200], R30 ;  /* 0x0032001e03007388 */ /* 0x000fe80000000800 */
[----:B------:R-:W-:Y:S04]  /*c060*/  STS [R5+0x2000], R29 ;  /* 0x0020001d05007388 */ /* 0x000fe80000000800 */
[----:B------:R-:W-:Y:S04]  /*c070*/  STS [R5+0x2200], R28 ;  /* 0x0022001c05007388 */ /* 0x000fe80000000800 */
[----:B------:R-:W-:Y:S01]  /*c080*/  STS [R4+0x2000], R24 ;  /* 0x0020001804007388 */ /* 0x000fe20000000800 */
[----:B--2---:R-:W-:-:S03]  /*c090*/  @!P2 ISETP.NE.AND P1, PT, R39, RZ, PT ;  /* 0x000000ff2700a20c */ /* 0x004fc60003f25270 */
        /* <DEDUP_REMOVED lines=42> */
[----:B-----5:R1:W1:Y:S04]  /*c340*/  LDS.128 R32, [R222] ;  /* 0x00000000de207984 */ /* 0x0202680000000c00 */
        /* <DEDUP_REMOVED lines=78> */
.L_x_342:
[----:B--2---:R-:W-:Y:S05]  /*c830*/  BSYNC B0 ;  /* 0x0000000000007941 */ /* 0x004fea0003800000 */
.L_x_341:
[----:B------:R-:W2:Y:S04]  /*c840*/  LDL.64 R26, [R1+0x10] ;  /* 0x00001000011a7983 */ /* 0x000ea80000100a00 */
[----:B------:R3:W5:Y:S04]  /*c850*/  LDL R16, [R1+0x34] ;  /* 0x0000340001107983 */ /* 0x0007680000100800 */
[----:B------:R3:W5:Y:S01]  /*c860*/  LDL R15, [R1+0x38] ;  /* 0x00003800010f7983 */ /* 0x0007620000100800 */
[----:B------:R-:W-:Y:S01]  /*c870*/  LEA.HI R4, R19, R18, RZ, 0x2 ;  /* 0x0000001213047211 */ /* 0x000fe200078f10ff */
[----:B------:R-:W-:Y:S01]  /*c880*/  BSSY B0, `(.L_x_343) ;  /* 0x000001c000007945 */ /* 0x000fe20003800000 */
[----:B------:R-:W-:Y:S01]  /*c890*/  SHF.R.S32.HI R5, RZ, 0x1f, R24 ;  /* 0x0000001fff057819 */ /* 0x000fe20000011418 */
[----:B------:R-:W4:Y:S01]  /*c8a0*/  S2R R7, SR_CTAID.X ;  /* 0x0000000000077919 */ /* 0x000f220000002500 */
[----:B------:R-:W-:-:S04]  /*c8b0*/  SHF.R.S32.HI R8, RZ, 0x2, R4 ;  /* 0x00000002ff087819 */ /* 0x000fc80000011404 */
[----:B------:R-:W-:Y:S02]  /*c8c0*/  SHF.R.S32.HI R9, RZ, 0x1f, R8 ;  /* 0x0000001fff097819 */ /* 0x000fe40000011408 */
[----:B--2---:R-:W-:Y:S02]  /*c8d0*/  IADD3 R2, P0, R26, R133, RZ ;  /* 0x000000851a027210 */ /* 0x004fe40007f1e0ff */
[----:B------:R-:W-:-:S05]  /*c8e0*/  SHF.R.S32.HI R0, RZ, 0x1f, R26 ;  /* 0x0000001fff007819 */ /* 0x000fca000001141a */
[----:B------:R-:W-:Y:S01]  /*c8f0*/  IMAD.X R3, R0, 0x1, R137, P0 ;  /* 0x0000000100037824 */ /* 0x000fe200000e0689 */
[----:B------:R-:W-:Y:S01]  /*c900*/  ISETP.GE.AND P0, PT, R8, R72, PT ;  /* 0x000000480800720c */ /* 0x000fe20003f06270 */
[----:B------:R-:W-:Y:S02]  /*c910*/  IMAD R0, R5, c[0x0][0x1f0], RZ ;  /* 0x00007c0005007a24 */ /* 0x000fe400078e02ff */
[----:B------:R-:W-:-:S04]  /*c920*/  IMAD.WIDE.U32 R12, R24, c[0x0][0x1f0], R2 ;  /* 0x00007c00180c7a25 */ /* 0x000fc800078e0002 */
[----:B------:R-:W-:Y:S02]  /*c930*/  IMAD R0, R24, c[0x0][0x1f4], R0 ;  /* 0x00007d0018007a24 */ /* 0x000fe400078e0200 */
[----:B----4-:R-:W-:-:S04]  /*c940*/  IMAD.WIDE R2, R7, 0x80, R8 ;  /* 0x0000008007027825 */ /* 0x010fc800078e0208 */
[----:B------:R-:W-:Y:S01]  /*c950*/  IMAD.IADD R7, R13, 0x1, R0 ;  /* 0x000000010d077824 */ /* 0x000fe200078e0200 */
[----:B------:R-:W-:Y:S05]  /*c960*/  @P0 BRA `(.L_x_344) ;  /* 0x000000d000000947 */ /* 0x000fea0003800000 */
[----:B---3--:R-:W-:Y:S01]  /*c970*/  IMAD R0, R3, c[0x0][0x1e8], RZ ;  /* 0x00007a0003007a24 */ /* 0x008fe200078e02ff */
        /* <DEDUP_REMOVED lines=9> */
[----:B-1----:R1:W-:Y:S04]  /*ca10*/  @!P3 STG.E.128 [R4.64], R32 ;  /* 0x000000200400b986 */ /* 0x0023e8000c101d12 */
[----:B------:R1:W-:Y:S04]  /*ca20*/  @!P2 STG.E.128 [R4.64+0x40], R28 ;  /* 0x0000401c0400a986 */ /* 0x0003e8000c101d12 */
[----:B------:R1:W-:Y:S02]  /*ca30*/  @!P1 STG.E.128 [R4.64+0x80], R20 ;  /* 0x0000801404009986 */ /* 0x0003e4000c101d12 */
.L_x_344:
[----:B---3--:R-:W-:Y:S05]  /*ca40*/  BSYNC B0 ;  /* 0x0000000000007941 */ /* 0x008fea0003800000 */
.L_x_343:
[----:B------:R-:W-:Y:S01]  /*ca50*/  IADD3 R0, R8, 0x20, RZ ;  /* 0x0000002008007810 */ /* 0x000fe20007ffe0ff */
[----:B------:R-:W-:Y:S03]  /*ca60*/  BSSY B0, `(.L_x_345) ;  /* 0x0000013000007945 */ /* 0x000fe60003800000 */
[----:B------:R-:W-:-:S13]  /*ca70*/  ISETP.GE.AND P0, PT, R0, R72, PT ;  /* 0x000000480000720c */ /* 0x000fda0003f06270 */
[----:B------:R-:W-:Y:S05]  /*ca80*/  @P0 BRA `(.L_x_346) ;  /* 0x0000010000000947 */ /* 0x000fea0003800000 */
[----:B------:R-:W-:Y:S02]  /*ca90*/  IADD3 R0, P0, R2, 0x20, RZ ;  /* 0x0000002002007810 */ /* 0x000fe40007f1e0ff */
[----:B-1----:R-:W-:Y:S02]  /*caa0*/  MOV R5, R7 ;  /* 0x0000000700057202 */ /* 0x002fe40000000f00 */
[----:B------:R-:W-:Y:S01]  /*cab0*/  ISETP.GE.AND P2, PT, R26, c[0x0][0x220], PT ;  /* 0x000088001a007a0c */ /* 0x000fe20003f46270 */
[----:B------:R-:W-:Y:S01]  /*cac0*/  IMAD.X R4, RZ, RZ, R3, P0 ;  /* 0x000000ffff047224 */ /* 0x000fe200000e0603 */
[----:B-----5:R-:W-:Y:S02]  /*cad0*/  ISETP.GE.AND P1, PT, R16, c[0x0][0x220], PT ;  /* 0x0000880010007a0c */ /* 0x020fe40003f26270 */
[----:B------:R-:W-:Y:S01]  /*cae0*/  ISETP.GE.AND P0, PT, R15, c[0x0][0x220], PT ;  /* 0x000088000f007a0c */ /* 0x000fe20003f06270 */
[----:B------:R-:W-:Y:S02]  /*caf0*/  IMAD R14, R4, c[0x0][0x1e8], RZ ;  /* 0x00007a00040e7a24 */ /* 0x000fe400078e02ff */
[----:B------:R-:W-:-:S04]  /*cb00*/  IMAD.MOV.U32 R4, RZ, RZ, R12 ;  /* 0x000000ffff047224 */ /* 0x000fc800078e000c */
[----:B------:R-:W-:-:S04]  /*cb10*/  IMAD.WIDE.U32 R10, R0, c[0x0][0x1e8], R4 ;  /* 0x00007a00000a7a25 */ /* 0x000fc800078e0004 */
[----:B------:R-:W-:Y:S01]  /*cb20*/  IMAD R0, R0, c[0x0][0x1ec], R14 ;  /* 0x00007b0000007a24 */ /* 0x000fe200078e020e */
[----:B------:R-:W-:-:S03]  /*cb30*/  LEA R4, P3, R10, c[0x0][0x1d0], 0x1 ;  /* 0x000074000a047a11 */ /* 0x000fc600078608ff */
[----:B------:R-:W-:-:S05]  /*cb40*/  IMAD.IADD R0, R11, 0x1, R0 ;  /* 0x000000010b007824 */ /* 0x000fca00078e0200 */
[----:B------:R-:W-:-:S05]  /*cb50*/  LEA.HI.X R5, R10, c[0x0][0x1d4], R0, 0x1, P3 ;  /* 0x000075000a057a11 */ /* 0x000fca00018f0c00 */
[----:B------:R1:W-:Y:S04]  /*cb60*/  @!P2 STG.E.128 [R4.64], R44 ;  /* 0x0000002c0400a986 */ /* 0x0003e8000c101d12 */
[----:B------:R1:W-:Y:S04]  /*cb70*/  @!P1 STG.E.128 [R4.64+0x40], R40 ;  /* 0x0000402804009986 */ /* 0x0003e8000c101d12 */
[----:B------:R1:W-:Y:S02]  /*cb80*/  @!P0 STG.E.128 [R4.64+0x80], R36 ;  /* 0x0000802404008986 */ /* 0x0003e4000c101d12 */
.L_x_346:
[----:B------:R-:W-:Y:S05]  /*cb90*/  BSYNC B0 ;  /* 0x0000000000007941 */ /* 0x000fea0003800000 */
.L_x_345:
        /* <DEDUP_REMOVED lines=20> */
.L_x_348:
[----:B------:R-:W-:Y:S05]  /*cce0*/  BSYNC B0 ;  /* 0x0000000000007941 */ /* 0x000fea0003800000 */
.L_x_347:
[----:B------:R-:W-:-:S04]  /*ccf0*/  IADD3 R0, R8, 0x60, RZ ;  /* 0x0000006008007810 */ /* 0x000fc80007ffe0ff */
[----:B------:R-:W-:-:S13]  /*cd00*/  ISETP.GE.AND P0, PT, R0, R72, PT ;  /* 0x000000480000720c */ /* 0x000fda0003f06270 */
[----:B------:R-:W-:Y:S05]  /*cd10*/  @P0 EXIT ;  /* 0x000000000000094d */ /* 0x000fea0003800000 */
[----:B------:R-:W-:Y:S02]  /*cd20*/  IADD3 R0, P0, R2, 0x60, RZ ;  /* 0x0000006002007810 */ /* 0x000fe40007f1e0ff */
[----:B------:R-:W-:-:S03]  /*cd30*/  ISETP.GE.AND P1, PT, R26, c[0x0][0x220], PT ;  /* 0x000088001a007a0c */ /* 0x000fc60003f26270 */
[----:B------:R-:W-:Y:S01]  /*cd40*/  IMAD.X R2, RZ, RZ, R3, P0 ;  /* 0x000000ffff027224 */ /* 0x000fe200000e0603 */
[----:B------:R-:W-:Y:S02]  /*cd50*/  MOV R3, R7 ;  /* 0x0000000700037202 */ /* 0x000fe40000000f00 */
[----:B-----5:R-:W-:Y:S01]  /*cd60*/  ISETP.GE.AND P0, PT, R16, c[0x0][0x220], PT ;  /* 0x0000880010007a0c */ /* 0x020fe20003f06270 */
        /* <DEDUP_REMOVED lines=13> */
.L_x_315:
[----:B------:R-:W3:Y:S01]  /*ce40*/  LDL.LU R9, [R1+0x30] ;  /* 0x0000300001097983 */ /* 0x000ee20000300800 */
[----:B------:R-:W5:Y:S01]  /*ce50*/  LDC.U8 R3, c[0x0][0x329] ;  /* 0x0000ca40ff037b82 */ /* 0x000f620000000000 */
[----:B-1--4-:R-:W-:Y:S01]  /*ce60*/  LEA.HI R10, R17, R146, RZ, 0x2 ;  /* 0x00000092110a7211 */ /* 0x012fe200078f10ff */
[----:B------:R-:W-:Y:S01]  /*ce70*/  BSSY B0, `(.L_x_349) ;  /* 0x0000045000007945 */ /* 0x000fe20003800000 */
[----:B------:R-:W-:-:S02]  /*ce80*/  IADD3 R15, -R12, R15, RZ ;  /* 0x0000000f0c0f7210 */ /* 0x000fc40007ffe1ff */
[----:B------:R-:W-:Y:S02]  /*ce90*/  LOP3.LUT R8, R10, 0xfffffffc, RZ, 0xc0, !PT ;  /* 0xfffffffc0a087812 */ /* 0x000fe400078ec0ff */
[----:B------:R-:W-:Y:S01]  /*cea0*/  SHF.R.S32.HI R10, RZ, 0x2, R10 ;  /* 0x00000002ff0a7819 */ /* 0x000fe2000001140a */
[----:B------:R-:W1:Y:S02]  /*ceb0*/  LDC.U8 R2, c[0x0][0x328] ;  /* 0x0000ca00ff027b82 */ /* 0x000e640000000000 */
[----:B------:R-:W-:Y:S01]  /*cec0*/  IMAD.IADD R20, R146, 0x1, -R8 ;  /* 0x0000000192147824 */ /* 0x000fe200078e0a08 */
[----:B------:R-:W-:Y:S02]  /*ced0*/  SHF.R.S32.HI R8, RZ, 0x1f, R21 ;  /* 0x0000001fff087819 */ /* 0x000fe40000011415 */
[----:B------:R-:W-:Y:S01]  /*cee0*/  SHF.R.S32.HI R11, RZ, 0x1f, R10 ;  /* 0x0000001fff0b7819 */ /* 0x000fe2000001140a */
[----:B------:R-:W-:Y:S02]  /*cef0*/  IMAD.SHL.U32 R14, R20, 0x8, RZ ;  /* 0x00000008140e7824 */ /* 0x000fe400078e00ff */
[----:B------:R-:W-:-:S03]  /*cf00*/  IMAD R8, R8, c[0x0][0x1f0], RZ ;  /* 0x00007c0008087a24 */ /* 0x000fc600078e02ff */
[C---:B------:R-:W-:Y:S01]  /*cf10*/  IADD3 R24, R14.reuse, 0x20, RZ ;  /* 0x000000200e187810 */ /* 0x040fe20007ffe0ff */
[----:B------:R-:W-:Y:S01]  /*cf20*/  IMAD R8, R21, c[0x0][0x1f4], R8 ;  /* 0x00007d0015087a24 */ /* 0x000fe200078e0208 */
[----:B------:R-:W-:Y:S02]  /*cf30*/  IADD3 R23, R14, 0x40, RZ ;  /* 0x000000400e177810 */ /* 0x000fe40007ffe0ff */
[----:B-----5:R-:W-:Y:S02]  /*cf40*/  ISETP.NE.AND P2, PT, R3, RZ, PT ;  /* 0x000000ff0300720c */ /* 0x020fe40003f45270 */
[----:B-1----:R-:W-:-:S04]  /*cf50*/  ISETP.NE.AND P1, PT, R2, RZ, PT ;  /* 0x000000ff0200720c */ /* 0x002fc80003f25270 */
[----:B------:R-:W-:-:S07]  /*cf60*/  ISETP.EQ.AND P1, PT, R3, RZ, P1 ;  /* 0x000000ff0300720c */ /* 0x000fce0000f22270 */
[----:B------:R-:W-:Y:S01]  /*cf70*/  @P2 IMAD.MOV.U32 R0, RZ, RZ, c[0x0][0x210] ;  /* 0x00008400ff002624 */ /* 0x000fe200078e00ff */
[----:B------:R-:W-:Y:S01]  /*cf80*/  @!P2 ISETP.NE.AND P0, PT, R2, RZ, PT ;  /* 0x000000ff0200a20c */ /* 0x000fe20003f05270 */
[----:B------:R-:W-:Y:S02]  /*cf90*/  @!P2 IMAD.MOV.U32 R2, RZ, RZ, c[0x0][0x214] ;  /* 0x00008500ff02a624 */ /* 0x000fe400078e00ff */
[----:B------:R-:W-:Y:S02]  /*cfa0*/  @P2 IMAD R0, R0, c[0x0][0x214], RZ ;  /* 0x0000850000002a24 */ /* 0x000fe400078e02ff */
[----:B------:R-:W-:Y:S01]  /*cfb0*/  @P2 IMAD.MOV.U32 R4, RZ, RZ, 0x1 ;  /* 0x00000001ff042424 */ /* 0x000fe200078e00ff */
[----:B------:R-:W-:Y:S01]  /*cfc0*/  @!P2 SEL R0, R2, c[0x0][0x234], !P0 ;  /* 0x00008d000200aa07 */ /* 0x000fe20004000000 */
[----:B------:R-:W-:Y:S02]  /*cfd0*/  @P2 IMAD.MOV.U32 R19, RZ, RZ, c[0x0][0x210] ;  /* 0x00008400ff132624 */ /* 0x000fe400078e00ff */
[----:B------:R-:W-:-:S02]  /*cfe0*/  @!P2 IMAD.MOV.U32 R19, RZ, RZ, 0x1 ;  /* 0x00000001ff13a424 */ /* 0x000fc400078e00ff */
[----:B------:R-:W-:Y:S01]  /*cff0*/  @!P2 IMAD R4, R0, c[0x0][0x1c0], RZ ;  /* 0x000070000004aa24 */ /* 0x000fe200078e02ff */
[----:B------:R-:W-:Y:S02]  /*d000*/  ISETP.GE.AND P2, PT, R10, R15, PT ;  /* 0x0000000f0a00720c */ /* 0x000fe40003f46270 */
[C---:B---3--:R-:W-:Y:S02]  /*d010*/  ISETP.NE.AND P3, PT, R9.reuse, -0x1, PT ;  /* 0xffffffff0900780c */ /* 0x048fe40003f65270 */
[----:B------:R-:W-:-:S11]  /*d020*/  ISETP.NE.OR P0, PT, R9, -0x1, !P1 ;  /* 0xffffffff0900780c */ /* 0x000fd60004f05670 */
[----:B------:R-:W-:Y:S01]  /*d030*/  @P3 IMAD.WIDE.U32 R2, R9, c[0x0][0x1e8], RZ ;  /* 0x00007a0009023a25 */ /* 0x000fe200078e00ff */
[----:B------:R-:W-:-:S03]  /*d040*/  @!P3 SHF.R.S32.HI R5, RZ, 0x1f, R16 ;  /* 0x0000001fff05b819 */ /* 0x000fc60000011410 */
[----:B------:R-:W-:Y:S02]  /*d050*/  @P3 IMAD R7, R9, c[0x0][0x1ec], R3 ;  /* 0x00007b0009073a24 */ /* 0x000fe400078e0203 */
[----:B------:R-:W-:Y:S02]  /*d060*/  @!P3 IMAD R6, R5, c[0x0][0x1e0], RZ ;  /* 0x000078000506ba24 */ /* 0x000fe400078e02ff */
[C---:B------:R-:W-:Y:S02]  /*d070*/  IMAD R3, R16.reuse, R4, RZ ;  /* 0x0000000410037224 */ /* 0x040fe400078e02ff */
[----:B------:R-:W-:-:S03]  /*d080*/  @!P3 IMAD.WIDE.U32 R4, R16, c[0x0][0x1e0], RZ ;  /* 0x000078001004ba25 */ /* 0x000fc600078e00ff */
[----:B------:R-:W-:Y:S01]  /*d090*/  SEL R3, R3, RZ, !P1 ;  /* 0x000000ff03037207 */ /* 0x000fe20004800000 */
[C---:B------:R-:W-:Y:S01]  /*d0a0*/  @!P0 IMAD R9, R16.reuse, c[0x0][0x214], RZ ;  /* 0x0000850010098a24 */ /* 0x040fe200078e02ff */
[----:B------:R-:W-:Y:S01]  /*d0b0*/  @!P3 MOV R2, R4 ;  /* 0x000000040002b202 */ /* 0x000fe20000000f00 */
[----:B------:R-:W-:-:S03]  /*d0c0*/  @!P3 IMAD R6, R16, c[0x0][0x1e4], R6 ;  /* 0x000079001006ba24 */ /* 0x000fc600078e0206 */
[----:B------:R1:W-:Y:S01]  /*d0d0*/  @!P0 STL [R1+0x30], R9 ;  /* 0x0000300901008387 */ /* 0x0003e20000100800 */
[----:B------:R-:W-:Y:S01]  /*d0e0*/  @!P3 IMAD.IADD R7, R5, 0x1, R6 ;  /* 0x000000010507b824 */ /* 0x000fe200078e0206 */
[C---:B------:R-:W-:Y:S01]  /*d0f0*/  IADD3 R4, P0, R14.reuse, R2, RZ ;  /* 0x000000020e047210 */ /* 0x040fe20007f1e0ff */
[C---:B------:R-:W-:Y:S02]  /*d100*/  IMAD R6, R21.reuse, R0, R3 ;  /* 0x0000000015067224 */ /* 0x040fe400078e0203 */
[----:B------:R-:W-:Y:S01]  /*d110*/  @!P1 CS2R R2, SRZ ;  /* 0x0000000000029805 */ /* 0x000fe2000001ff00 */
[----:B------:R-:W-:Y:S01]  /*d120*/  LEA.HI.X.SX32 R5, R14, R7, 0x1, P0 ;  /* 0x000000070e057211 */ /* 0x000fe200000f0eff */
[----:B------:R-:W-:Y:S01]  /*d130*/  IMAD R0, R12, R19, RZ ;  /* 0x000000130c007224 */ /* 0x000fe200078e02ff */
[----:B------:R-:W-:Y:S02]  /*d140*/  @P1 SHF.R.S32.HI R3, RZ, 0x1f, R9 ;  /* 0x0000001fff031819 */ /* 0x000fe40000011409 */
[----:B------:R-:W-:Y:S01]  /*d150*/  @P1 MOV R2, R9 ;  /* 0x0000000900021202 */ /* 0x000fe20000000f00 */
[----:B------:R-:W-:Y:S01]  /*d160*/  IMAD.WIDE.U32 R12, R21, c[0x0][0x1f0], R4 ;  /* 0x00007c00150c7a25 */ /* 0x000fe200078e0004 */
[----:B------:R-:W-:-:S02]  /*d170*/  SHF.R.S32.HI R4, RZ, 0x1f, R0 ;  /* 0x0000001fff047819 */ /* 0x000fc40000011400 */
[--C-:B------:R-:W-:Y:S02]  /*d180*/  IADD3 R22, P1, P0, R0, R2, R6.reuse ;  /* 0x0000000200167210 */ /* 0x100fe4000783e006 */
[----:B------:R-:W-:-:S04]  /*d190*/  SHF.R.S32.HI R0, RZ, 0x1f, R6 ;  /* 0x0000001fff007819 */ /* 0x000fc80000011406 */
[----:B------:R-:W-:Y:S01]  /*d1a0*/  IADD3.X R21, R4, R3, R0, P1, P0 ;  /* 0x0000000304157210 */ /* 0x000fe20000fe0400 */
[----:B-1----:R-:W1:Y:S02]  /*d1b0*/  S2R R9, SR_CTAID.X ;  /* 0x0000000000097919 */ /* 0x002e640000002500 */
[----:B-1----:R-:W-:-:S04]  /*d1c0*/  IMAD.WIDE R6, R9, 0x80, R10 ;  /* 0x0000008009067825 */ /* 0x002fc800078e020a */
        /* <DEDUP_REMOVED lines=15> */
.L_x_350:
[----:B------:R-:W-:Y:S05]  /*d2c0*/  BSYNC B0 ;  /* 0x0000000000007941 */ /* 0x000fea0003800000 */
.L_x_349:
        /* <DEDUP_REMOVED lines=20> */
.L_x_352:
[----:B------:R-:W-:Y:S05]  /*d410*/  BSYNC B0 ;  /* 0x0000000000007941 */ /* 0x000fea0003800000 */
.L_x_351:
        /* <DEDUP_REMOVED lines=20> */
.L_x_354:
[----:B------:R-:W-:Y:S05]  /*d560*/  BSYNC B0 ;  /* 0x0000000000007941 */ /* 0x000fea0003800000 */
.L_x_353:
        /* <DEDUP_REMOVED lines=20> */
.L_x_356:
[----:B------:R-:W-:Y:S05]  /*d6b0*/  BSYNC B0 ;  /* 0x0000000000007941 */ /* 0x000fea0003800000 */
.L_x_355:
        /* <DEDUP_REMOVED lines=35> */
.L_x_357:
        /* <DEDUP_REMOVED lines=9> */
.L_x_1034:


//--------------------- .text._ZN5flash16flash_fwd_kernelI23Flash_fwd_kernel_traitsILi96ELi128ELi64ELi4ELb0ELb0EN7cutlass10bfloat16_tE19Flash_kernel_traitsILi96ELi128ELi64ELi4ES3_EELb1ELb0ELb1ELb0ELb0ELb0ELb0ELb0EEEvNS_16Flash_fwd_paramsE --------------------------
	.section	.text._ZN5flash16flash_fwd_kernelI23Flash_fwd_kernel_traitsILi96ELi128ELi64ELi4ELb0ELb0EN7cutlass10bfloat16_tE19Flash_kernel_traitsILi96ELi128ELi64ELi4ES3_EELb1ELb0ELb1ELb0ELb0ELb0ELb0ELb0EEEvNS_16Flash_fwd_paramsE,"ax",@progbits
	.sectioninfo	@"SHI_REGISTERS=255"
	.align	128
        .global         _ZN5flash16flash_fwd_kernelI23Flash_fwd_kernel_traitsILi96ELi128ELi64ELi4ELb0ELb0EN7cutlass10bfloat16_tE19Flash_kernel_traitsILi96ELi128ELi64ELi4ES3_EELb1ELb0ELb1ELb0ELb0ELb0ELb0ELb0EEEvNS_16Flash_fwd_paramsE
        .type           _ZN5flash16flash_fwd_kernelI23Flash_fwd_kernel_traitsILi96ELi128ELi64ELi4ELb0ELb0EN7cutlass10bfloat16_tE19Flash_kernel_traitsILi96ELi128ELi64ELi4ES3_EELb1ELb0ELb1ELb0ELb0ELb0ELb0ELb0EEEvNS_16Flash_fwd_paramsE,@function
        .size           _ZN5flash16flash_fwd_kernelI23Flash_fwd_kernel_traitsILi96ELi128ELi64ELi4ELb0ELb0EN7cutlass10bfloat16_tE19Flash_kernel_traitsILi96ELi128ELi64ELi4ES3_EELb1ELb0ELb1ELb0ELb0ELb0ELb0ELb0EEEvNS_16Flash_fwd_paramsE,(.L_x_1035 - _ZN5flash16flash_fwd_kernelI23Flash_fwd_kernel_traitsILi96ELi128ELi64ELi4ELb0ELb0EN7cutlass10bfloat16_tE19Flash_kernel_traitsILi96ELi128ELi64ELi4ES3_EELb1ELb0ELb1ELb0ELb0ELb0ELb0ELb0EEEvNS_16Flash_fwd_paramsE)
        .other          _ZN5flash16flash_fwd_kernelI23Flash_fwd_kernel_traitsILi96ELi128ELi64ELi4ELb0ELb0EN7cutlass10bfloat16_tE19Flash_kernel_traitsILi96ELi128ELi64ELi4ES3_EELb1ELb0ELb1ELb0ELb0ELb0ELb0ELb0EEEvNS_16Flash_fwd_paramsE,@"STO_CUDA_ENTRY STV_DEFAULT"
_ZN5flash16flash_fwd_kernelI23Flash_fwd_kernel_traitsILi96ELi128ELi64ELi4ELb0ELb0EN7cutlass10bfloat16_tE19Flash_kernel_traitsILi96ELi128ELi64ELi4ES3_EELb1ELb0ELb1ELb0ELb0ELb0ELb0ELb0EEEvNS_16Flash_fwd_paramsE:
.text._ZN5flash16flash_fwd_kernelI23Flash_fwd_kernel_traitsILi96ELi128ELi64ELi4ELb0ELb0EN7cutlass10bfloat16_tE19Flash_kernel_traitsILi96ELi128ELi64ELi4ES3_EELb1ELb0ELb1ELb0ELb0ELb0ELb0ELb0EEEvNS_16Flash_fwd_paramsE:
        /* <DEDUP_REMOVED lines=8> */
[----:B------:R-:W-:Y:S02]  /*0080*/  IMAD.MOV.U32 R8, RZ, RZ, c[0x0][0x2fc] ;  /* 0x0000bf00ff087624 */ /* 0x000fe400078e00ff */
[----:B------:R-:W-:Y:S01]  /*0090*/  IMAD.MOV.U32 R7, RZ, RZ, c[0x0][0x2f8] ;  /* 0x0000be00ff077624 */ /* 0x000fe200078e00ff */
[----:B------:R-:W1:Y:S01]  /*00a0*/  S2UR UR27, SR_CTAID.X ;  /* 0x00000000001b79c3 */ /* 0x000e620000002500 */
[----:B------:R-:W2:Y:S01]  /*00b0*/  S2R R25, SR_TID.X ;  /* 0x0000000000197919 */ /* 0x000ea20000002100 */
[----:B------:R-:W-:-:S02]  /*00c0*/  ULDC.64 UR6, c[0x0][0x240] ;  /* 0x0000900000067ab9 */ /* 0x000fc40000000a00 */
[----:B------:R-:W-:Y:S01]  /*00d0*/  ULDC.64 UR4, c[0x0][0x250] ;  /* 0x0000940000047ab9 */ /* 0x000fe20000000a00 */
[----:B------:R3:W4:Y:S02]  /*00e0*/  @P2 LDG.E.64 R4, [R2.64] ;  /* 0x0000001e02042981 */ /* 0x000724000c1e1b00 */
[----:B---3--:R-:W-:Y:S01]  /*00f0*/  @P2 IMAD.MOV.U32 R2, RZ, RZ, R7 ;  /* 0x000000ffff022224 */ /* 0x008fe200078e0007 */
[----:B------:R-:W-:-:S06]  /*0100*/  @P2 MOV R3, R8 ;  /* 0x0000000800032202 */ /* 0x000fcc0000000f00 */
[----:B------:R-:W3:Y:S01]  /*0110*/  @P2 LDG.E.64 R2, [R2.64] ;  /* 0x0000001e02022981 */ /* 0x000ee2000c1e1b00 */
[----:B------:R-:W1:Y:S01]  /*0120*/  S2UR UR11, SR_CTAID.Y ;  /* 0x00000000000b79c3 */ /* 0x000e620000002600 */
[----:B------:R-:W-:Y:S02]  /*0130*/  UISETP.NE.U32.AND UP2, UPT, URZ, UR6, UPT ;  /* 0x000000063f00728c */ /* 0x000fe4000bf45070 */
[----:B------:R-:W-:Y:S02]  /*0140*/  UISETP.NE.U32.AND UP1, UPT, URZ, UR4, UPT ;  /* 0x000000043f00728c */ /* 0x000fe4000bf25070 */
[----:B------:R-:W-:Y:S02]  /*0150*/  UISETP.NE.AND.EX UP2, UPT, URZ, UR7, UPT, UP2 ;  /* 0x000000073f00728c */ /* 0x000fe4000bf45320 */
[----:B------:R-:W-:Y:S01]  /*0160*/  UISETP.NE.AND.EX UP1, UPT, URZ, UR5, UPT, UP1 ;  /* 0x000000053f00728c */ /* 0x000fe2000bf25310 */
[----:B------:R-:W1:Y:S01]  /*0170*/  S2UR UR10, SR_CTAID.Z ;  /* 0x00000000000a79c3 */ /* 0x000e620000002700 */
[----:B------:R-:W-:-:S02]  /*0180*/  ULDC.U8 UR6, c[0x0][0x312] ;  /* 0x0000c48000067ab9 */ /* 0x000fc40000000000 */
[----:B------:R-:W-:Y:S01]  /*0190*/  ULDC.64 UR4, c[0x0][0x248] ;  /* 0x0000920000047ab9 */ /* 0x000fe20000000a00 */
[----:B------:R-:W-:Y:S01]  /*01a0*/  PLOP3.LUT P0, PT, PT, PT, UP2, 0x80, 0x0 ;  /* 0x000000000000781c */ /* 0x000fe20003f0f028 */
[----:B------:R-:W-:Y:S02]  /*01b0*/  UISETP.NE.AND UP3, UPT, UR6, URZ, UPT ;  /* 0x0000003f0600728c */ /* 0x000fe4000bf65270 */
[----:B------:R-:W-:Y:S02]  /*01c0*/  UISETP.EQ.U32.AND UP0, UPT, URZ, UR4, UPT ;  /* 0x000000043f00728c */ /* 0x000fe4000bf02070 */
[----:B------:R-:W-:Y:S02]  /*01d0*/  UMOV UR7, 0x4 ;  /* 0x0000000400077882 */ /* 0x000fe40000000000 */
[----:B------:R-:W-:Y:S02]  /*01e0*/  UISETP.EQ.OR.EX UP0, UPT, URZ, UR5, !UP3, UP0 ;  /* 0x000000053f00728c */ /* 0x000fe4000df02700 */
[----:B-1----:R-:W-:-:S06]  /*01f0*/  ULOP3.LUT UR8, UR10, UR27, UR11, 0xfe, !UPT ;  /* 0x0000001b0a087292 */ /* 0x002fcc000f8efe0b */
[----:B--2---:R-:W-:Y:S01]  /*0200*/  LOP3.LUT P3, RZ, R25, UR8, RZ, 0xfc, !PT ;  /* 0x0000000819ff7c12 */ /* 0x004fe2000f86fcff */
[----:B------:R-:W-:Y:S02]  /*0210*/  ULDC.64 UR8, c[0x0][0x240] ;  /* 0x0000900000087ab9 */ /* 0x000fe40000000a00 */
[----:B------:R-:W-:Y:S02]  /*0220*/  UIMAD.WIDE UR8, UR11, UR7, UR8 ;  /* 0x000000070b0872a5 */ /* 0x000fe4000f8e0208 */
[----:B------:R-:W-:-:S08]  /*0230*/  ULDC.64 UR4, c[0x0][0x248] ;  /* 0x0000920000047ab9 */ /* 0x000fd00000000a00 */
[----:B------:R-:W-:Y:S02]  /*0240*/  @!P3 IMAD.MOV.U32 R10, RZ, RZ, c[0x0][0x308] ;  /* 0x0000c200ff0ab624 */ /* 0x000fe400078e00ff */
[----:B------:R-:W-:Y:S01]  /*0250*/  @!P3 IMAD.MOV.U32 R11, RZ, RZ, c[0x0][0x30c] ;  /* 0x0000c300ff0bb624 */ /* 0x000fe200078e00ff */
[----:B------:R-:W-:Y:S01]  /*0260*/  UIMAD.WIDE UR4, UR11, UR7, UR4 ;  /* 0x000000070b0472a5 */ /* 0x000fe2000f8e0204 */
[----:B----4-:R-:W1:Y:S08]  /*0270*/  @P2 R2UR UR32, R4 ;  /* 0x00000000042023c2 */ /* 0x010e7000000e0000 */
[----:B------:R-:W2:Y:S01]  /*0280*/  @P2 R2UR UR33, R5 ;  /* 0x00000000052123c2 */ /* 0x000ea200000e0000 */
[----:B-1----:R-:W-:Y:S01]  /*0290*/  IMAD.U32 R4, RZ, RZ, UR32 ;  /* 0x00000020ff047e24 */ /* 0x002fe2000f8e00ff */
[----:B---3--:R-:W-:Y:S01]  /*02a0*/  @P2 IADD3 R7, P1, R2, c[0x0][0x300], RZ ;  /* 0x0000c00002072a10 */ /* 0x008fe20007f3e0ff */
[----:B------:R-:W-:Y:S01]  /*02b0*/  IMAD.U32 R2, RZ, RZ, UR8 ;  /* 0x00000008ff027e24 */ /* 0x000fe2000f8e00ff */
[----:B--2---:R-:W-:-:S03]  /*02c0*/  MOV R5, UR33 ;  /* 0x0000002100057c02 */ /* 0x004fc60008000f00 */
[----:B------:R-:W-:Y:S02]  /*02d0*/  @P2 IMAD.X R8, RZ, RZ, R3, P1 ;  /* 0x000000ffff082224 */ /* 0x000fe400008e0603 */
[----:B------:R1:W-:Y:S01]  /*02e0*/  @!P3 STG.E.64 [R10.64], R4 ;  /* 0x000000040a00b986 */ /* 0x0003e2000c101b1e */
[----:B------:R-:W-:Y:S01]  /*02f0*/  IMAD.U32 R3, RZ, RZ, UR9 ;  /* 0x00000009ff037e24 */ /* 0x000fe2000f8e00ff */
[----:B------:R-:W-:Y:S01]  /*0300*/  PLOP3.LUT P2, PT, PT, PT, UP0, 0x80, 0x0 ;  /* 0x000000000000781c */ /* 0x000fe20003f4f008 */
[----:B------:R-:W-:Y:S01]  /*0310*/  ULDC.64 UR8, c[0x0][0x250] ;  /* 0x0000940000087ab9 */ /* 0x000fe20000000a00 */
[----:B------:R-:W-:Y:S01]  /*0320*/  PLOP3.LUT P1, PT, PT, PT, UP1, 0x80, 0x0 ;  /* 0x000000000000781c */ /* 0x000fe20003f2f018 */
[----:B------:R-:W-:Y:S01]  /*0330*/  @UP1 UIMAD.WIDE UR8, UR11, UR7, UR8 ;  /* 0x000000070b0812a5 */ /* 0x000fe2000f8e0208 */
[----:B-1----:R-:W-:Y:S01]  /*0340*/  @!P3 MOV R4, R7 ;  /* 0x000000070004b202 */ /* 0x002fe20000000f00 */
[----:B------:R-:W-:-:S05]  /*0350*/  @!P3 IMAD.MOV.U32 R5, RZ, RZ, R8 ;  /* 0x000000ffff05b224 */ /* 0x000fca00078e0008 */
[----:B------:R1:W-:Y:S04]  /*0360*/  @!P3 STG.E.64 [R10.64+0x8], R4 ;  /* 0x000008040a00b986 */ /* 0x0003e8000c101b1e */
[----:B------:R2:W3:Y:S04]  /*0370*/  @P0 LDG.E R6, [R2.64+0x4] ;  /* 0x0000041e02060981 */ /* 0x0004e8000c1e1900 */
[----:B------:R2:W4:Y:S02]  /*0380*/  @P0 LDG.E R9, [R2.64] ;  /* 0x0000001e02090981 */ /* 0x000524000c1e1900 */
[----:B--2---:R-:W-:Y:S01]  /*0390*/  MOV R2, UR4 ;  /* 0x0000000400027c02 */ /* 0x004fe20008000f00 */
[----:B------:R-:W-:-:S05]  /*03a0*/  IMAD.U32 R3, RZ, RZ, UR5 ;  /* 0x00000005ff037e24 */ /* 0x000fca000f8e00ff */
[----:B------:R-:W2:Y:S01]  /*03b0*/  @!P2 LDG.E R0, [R2.64] ;  /* 0x0000001e0200a981 */ /* 0x000ea2000c1e1900 */
[----:B-1----:R-:W-:Y:S02]  /*03c0*/  IMAD.U32 R4, RZ, RZ, UR8 ;  /* 0x00000008ff047e24 */ /* 0x002fe4000f8e00ff */
[----:B------:R-:W-:-:S05]  /*03d0*/  IMAD.U32 R5, RZ, RZ, UR9 ;  /* 0x00000009ff057e24 */ /* 0x000fca000f8e00ff */
[----:B------:R-:W5:Y:S01]  /*03e0*/  @P1 LDG.E R4, [R4.64] ;  /* 0x0000001e04041981 */ /* 0x000f62000c1e1900 */
[----:B------:R-:W-:Y:S02]  /*03f0*/  UMOV UR14, 0xffffffff ;  /* 0xffffffff000e7882 */ /* 0x000fe40000000000 */
[----:B------:R-:W-:Y:S02]  /*0400*/  UMOV UR26, 0xffffffff ;  /* 0xffffffff001a7882 */ /* 0x000fe40000000000 */
[----:B------:R-:W-:Y:S02]  /*0410*/  ULDC UR4, c[0x0][0x1c0] ;  /* 0x0000700000047ab9 */ /* 0x000fe40000000800 */
[----:B------:R-:W-:Y:S02]  /*0420*/  UIMAD UR4, UR11, UR4, UR10 ;  /* 0x000000040b0472a4 */ /* 0x000fe4000f8e020a */
[----:B------:R-:W-:Y:S02]  /*0430*/  UMOV UR13, URZ ;  /* 0x0000003f000d7c82 */ /* 0x000fe40008000000 */
[----:B------:R-:W-:-:S04]  /*0440*/  USHF.L.U32 UR5, UR4, 0x5, URZ ;  /* 0x0000000504057899 */ /* 0x000fc8000800063f */
[----:B------:R-:W-:Y:S01]  /*0450*/  USHF.R.S32.HI UR4, URZ, 0x1f, UR5 ;  /* 0x0000001f3f047899 */ /* 0x000fe20008011405 */
[----:B---3--:R1:W3:Y:S08]  /*0460*/  @P0 R2UR UR28, R6 ;  /* 0x00000000061c03c2 */ /* 0x0082f000000e0000 */
[----:B----4-:R-:W3:Y:S01]  /*0470*/  @P0 R2UR UR26, R9 ;  /* 0x00000000091a03c2 */ /* 0x010ee200000e0000 */
[----:B-1----:R-:W-:-:S04]  /*0480*/  SHF.R.S32.HI R6, RZ, 0x1f, R25 ;  /* 0x0000001fff067819 */ /* 0x002fc80000011419 */
[----:B------:R-:W-:-:S03]  /*0490*/  LEA.HI R10, R6, R25, RZ, 0x5 ;  /* 0x00000019060a7211 */ /* 0x000fc600078f28ff */
[----:B--2---:R1:W2:Y:S01]  /*04a0*/  @!P2 R2UR UR14, R0 ;  /* 0x00000000000ea3c2 */ /* 0x0042a200000e0000 */
[----:B------:R-:W-:-:S07]  /*04b0*/  ISETP.NE.U32.AND P2, PT, RZ, c[0x0][0x248], PT ;  /* 0x00009200ff007a0c */ /* 0x000fce0003f45070 */
[----:B-----5:R4:W2:Y:S01]  /*04c0*/  @P1 R2UR UR13, R4 ;  /* 0x00000000040d13c2 */ /* 0x0208a200000e0000 */
[----:B-1----:R-:W-:-:S05]  /*04d0*/  LOP3.LUT R0, R10, 0xffffffe0, RZ, 0xc0, !PT ;  /* 0xffffffe00a007812 */ /* 0x002fca00078ec0ff */
[----:B------:R-:W-:-:S05]  /*04e0*/  IMAD.IADD R20, R25, 0x1, -R0 ;  /* 0x0000000119147824 */ /* 0x000fca00078e0a00 */
[----:B------:R-:W-:-:S05]  /*04f0*/  IADD3 R155, P1, P0, R7, UR5, R20 ;  /* 0x00000005079b7c10 */ /* 0x000fca000f83e014 */
[----:B------:R4:W-:Y:S01]  /*0500*/  STL [R1+0x18], R155 ;  /* 0x0000189b01007387 */ /* 0x0009e20000100800 */
[----:B------:R-:W-:Y:S01]  /*0510*/  ISETP.NE.AND.EX P2, PT, RZ, c[0x0][0x24c], PT, P2 ;  /* 0x00009300ff007a0c */ /* 0x000fe20003f45320 */
[----:B---3--:R-:W-:Y:S01]  /*0520*/  @UP2 UIADD3 UR28, UR28, -UR26, URZ ;  /* 0x8000001a1c1c2290 */ /* 0x008fe2000fffe03f */
[----:B------:R-:W-:-:S04]  /*0530*/  SHF.R.S32.HI R0, RZ, 0x1f, R20 ;  /* 0x0000001fff007819 */ /* 0x000fc80000011414 */
[----:B------:R-:W-:Y:S02]  /*0540*/  IADD3.X R152, R8, UR4, R0, P1, P0 ;  /* 0x0000000408987c10 */ /* 0x000fe40008fe0400 */
[----:B------:R-:W-:-:S05]  /*0550*/  @!UP2 ULDC UR28, c[0x0][0x214] ;  /* 0x00008500001caab9 */ /* 0x000fca0000000800 */
[----:B--2-4-:R-:W-:Y:S05]  /*0560*/  @!P2 BRA `(.L_x_358) ;  /* 0x000000700000a947 */ /* 0x014fea0003800000 */
[----:B------:R-:W-:-:S13]  /*0570*/  PLOP3.LUT P0, PT, PT, PT, UP3, 0x80, 0x0 ;  /* 0x000000000000781c */ /* 0x000fda0003f0f038 */
[----:B------:R-:W2:Y:S04]  /*0580*/  @P0 LDG.E R0, [R2.64+0x4] ;  /* 0x0000041e02000981 */ /* 0x000ea8000c1e1900 */
[----:B------:R-:W3:Y:S01]  /*0590*/  @!P0 LDG.E R2, [R2.64] ;  /* 0x0000001e02028981 */ /* 0x000ee2000c1e1900 */
[----:B--2---:R-:W1:Y:S02]  /*05a0*/  @P0 R2UR UR6, R0 ;  /* 0x00000000000603c2 */ /* 0x004e6400000e0000 */
[----:B-1----:R-:W-:-:S11]  /*05b0*/  @UP3 UIADD3 UR6, UR6, -UR14, URZ ;  /* 0x8000000e06063290 */ /* 0x002fd6000fffe03f */
[----:B---3--:R1:W2:Y:S02]  /*05c0*/  @!P0 R2UR UR6, R2 ;  /* 0x00000000020683c2 */ /* 0x0082a400000e0000 */
[----:B-12---:R-:W-:Y:S05]  /*05d0*/  BRA `(.L_x_359) ;  /* 0x0000001000007947 */ /* 0x006fea0003800000 */
.L_x_358:
[----:B------:R-:W-:Y:S02]  /*05e0*/  ULDC UR6, c[0x0][0x218] ;  /* 0x0000860000067ab9 */ /* 0x000fe40000000800 */
.L_x_359:
[----:B------:R-:W-:Y:S02]  /*05f0*/  ULDC.64 UR4, c[0x0][0x258] ;  /* 0x0000960000047ab9 */ /* 0x000fe40000000a00 */
[----:B------:R-:W-:-:S04]  /*0600*/  UISETP.NE.U32.AND UP2, UPT, URZ, UR4, UPT ;  /* 0x000000043f00728c */ /* 0x000fc8000bf45070 */
[----:B------:R-:W-:-:S03]  /*0610*/  UISETP.NE.AND.EX UP2, UPT, URZ, UR5, UPT, UP2 ;  /* 0x000000053f00728c */ /* 0x000fc6000bf45320 */
[----:B------:R-:W-:-:S03]  /*0620*/  ULDC.64 UR4, c[0x0][0x258] ;  /* 0x0000960000047ab9 */ /* 0x000fc60000000a00 */
[----:B------:R-:W-:-:S05]  /*0630*/  PLOP3.LUT P0, PT, PT, PT, UP2, 0x80, 0x0 ;  /* 0x000000000000781c */ /* 0x000fca0003f0f028 */
[----:B------:R-:W-:-:S06]  /*0640*/  @UP2 UIMAD.WIDE UR4, UR11, UR7, UR4 ;  /* 0x000000070b0422a5 */ /* 0x000fcc000f8e0204 */
[----:B------:R-:W-:Y:S02]  /*0650*/  IMAD.U32 R2, RZ, RZ, UR4 ;  /* 0x00000004ff027e24 */ /* 0x000fe4000f8e00ff */
[----:B------:R-:W-:Y:S01]  /*0660*/  IMAD.U32 R3, RZ, RZ, UR5 ;  /* 0x00000005ff037e24 */ /* 0x000fe2000f8e00ff */
[----:B------:R-:W-:Y:S02]  /*0670*/  USHF.L.U32 UR8, UR27, 0x7, URZ ;  /* 0x000000071b087899 */ /* 0x000fe4000800063f */
[----:B------:R-:W-:Y:S02]  /*0680*/  ULDC.64 UR4, c[0x0][0x268] ;  /* 0x00009a0000047ab9 */ /* 0x000fe40000000a00 */
[----:B------:R-:W2:Y:S01]  /*0690*/  @P0 LDG.E R0, [R2.64] ;  /* 0x0000001e02000981 */ /* 0x000ea2000c1e1900 */
[----:B------:R-:W-:Y:S02]  /*06a0*/  UISETP.GT.AND UP0, UPT, UR28, UR8, UPT ;  /* 0x000000081c00728c */ /* 0x000fe4000bf04270 */
[----:B------:R-:W-:-:S03]  /*06b0*/  @!UP2 UISETP.NE.U32.AND UP1, UPT, URZ, UR4, UPT ;  /* 0x000000043f00a28c */ /* 0x000fc6000bf25070 */
[----:B------:R-:W-:Y:S02]  /*06c0*/  ULDC UR4, c[0x0][0x21c] ;  /* 0x0000870000047ab9 */ /* 0x000fe40000000800 */
[----:B------:R-:W-:-:S04]  /*06d0*/  @!UP2 UISETP.NE.AND.EX UP1, UPT, URZ, UR5, UPT, UP1 ;  /* 0x000000053f00a28c */ /* 0x000fc8000bf25310 */
[----:B------:R-:W-:Y:S01]  /*06e0*/  @!UP2 USEL UR4, URZ, UR4, !UP1 ;  /* 0x000000043f04a287 */ /* 0x000fe2000c800000 */
[----:B--2---:R-:W1:Y:S01]  /*06f0*/  @P0 R2UR UR9, R0 ;  /* 0x00000000000903c2 */ /* 0x004e6200000e0000 */
[----:B------:R-:W-:Y:S01]  /*0700*/  PLOP3.LUT P0, PT, PT, PT, UP0, 0x80, 0x0 ;  /* 0x000000000000781c */ /* 0x000fe20003f0f008 */
[----:B-1----:R-:W-:Y:S02]  /*0710*/  @UP2 UIADD3 UR9, UR9, -UR13, URZ ;  /* 0x8000000d09092290 */ /* 0x002fe4000fffe03f */
[----:B------:R-:W-:-:S10]  /*0720*/  @!UP2 UIADD3 UR9, UR4, UR6, -UR13 ;  /* 0x000000060409a290 */ /* 0x000fd4000fffe80d */
[----:B------:R-:W-:Y:S05]  /*0730*/  @!P0 EXIT ;  /* 0x000000000000894d */ /* 0x000fea0003800000 */
[----:B------:R-:W-:Y:S02]  /*0740*/  UIADD3 UR6, UR9, UR8, -UR28 ;  /* 0x0000000809067290 */ /* 0x000fe4000fffe81c */
[----:B------:R-:W-:Y:S02]  /*0750*/  UIADD3 UR4, -UR28, 0xbf, UR8 ;  /* 0x000000bf1c047890 */ /* 0x000fe4000fffe108 */
[----:B------:R-:W-:Y:S02]  /*0760*/  ULDC UR15, c[0x0][0x2e4] ;  /* 0x0000b900000f7ab9 */ /* 0x000fe40000000800 */
[----:B------:R-:W-:Y:S02]  /*0770*/  ULDC UR5, c[0x0][0x2e8] ;  /* 0x0000ba0000057ab9 */ /* 0x000fe40000000800 */
[----:B------:R-:W-:Y:S02]  /*0780*/  UIADD3 UR7, UR9, 0x3f, URZ ;  /* 0x0000003f09077890 */ /* 0x000fe4000fffe03f */
[----:B------:R-:W-:-:S02]  /*0790*/  UIADD3 UR15, UR6, -UR15, URZ ;  /* 0x8000000f060f7290 */ /* 0x000fc4000fffe03f */
[----:B------:R-:W-:Y:S02]  /*07a0*/  UIADD3 UR5, UR4, UR5, UR9 ;  /* 0x0000000504057290 */ /* 0x000fe4000fffe009 */
[----:B------:R-:W-:Y:S02]  /*07b0*/  USHF.R.S32.HI UR6, URZ, 0x1f, UR7 ;  /* 0x0000001f3f067899 */ /* 0x000fe40008011407 */
[----:B------:R-:W-:Y:S02]  /*07c0*/  USHF.R.S32.HI UR12, URZ, 0x1f, UR15 ;  /* 0x0000001f3f0c7899 */ /* 0x000fe4000801140f */
[----:B------:R-:W-:Y:S02]  /*07d0*/  USHF.R.S32.HI UR4, URZ, 0x1f, UR5 ;  /* 0x0000001f3f047899 */ /* 0x000fe40008011405 */
[----:B------:R-:W-:Y:S02]  /*07e0*/  ULEA.HI UR6, UR6, UR7, URZ, 0x6 ;  /* 0x0000000706067291 */ /* 0x000fe4000f8f303f */
[----:B------:R-:W-:-:S02]  /*07f0*/  ULEA.HI UR12, UR12, UR15, URZ, 0x6 ;  /* 0x0000000f0c0c7291 */ /* 0x000fc4000f8f303f */
[----:B------:R-:W-:Y:S02]  /*0800*/  ULEA.HI UR4, UR4, UR5, URZ, 0x6 ;  /* 0x0000000504047291 */ /* 0x000fe4000f8f303f */
[----:B------:R-:W-:Y:S02]  /*0810*/  USHF.R.S32.HI UR6, URZ, 0x6, UR6 ;  /* 0x000000063f067899 */ /* 0x000fe40008011406 */
[----:B------:R-:W-:Y:S02]  /*0820*/  USHF.R.S32.HI UR12, URZ, 0x6, UR12 ;  /* 0x000000063f0c7899 */ /* 0x000fe4000801140c */
[----:B------:R-:W-:Y:S02]  /*0830*/  USHF.R.S32.HI UR4, URZ, 0x6, UR4 ;  /* 0x000000063f047899 */ /* 0x000fe40008011404 */
[----:B------:R-:W-:Y:S02]  /*0840*/  UISETP.LT.AND UP1, UPT, URZ, UR12, UPT ;  /* 0x0000000c3f00728c */ /* 0x000fe4000bf21270 */
[----:B------:R-:W-:-:S02]  /*0850*/  UISETP.LT.AND UP0, UPT, UR6, UR4, UPT ;  /* 0x000000040600728c */ /* 0x000fc4000bf01270 */
[----:B------:R-:W-:Y:S02]  /*0860*/  USEL UR19, URZ, UR12, !UP1 ;  /* 0x0000000c3f137287 */ /* 0x000fe4000c800000 */
[----:B------:R-:W-:-:S04]  /*0870*/  USEL UR34, UR6, UR4, UP0 ;  /* 0x0000000406227287 */ /* 0x000fc80008000000 */
[----:B------:R-:W-:-:S06]  /*0880*/  UISETP.GT.AND UP0, UPT, UR34, UR19, UPT ;  /* 0x000000132200728c */ /* 0x000fcc000bf04270 */
[----:B------:R-:W-:-:S13]  /*0890*/  PLOP3.LUT P0, PT, PT, PT, UP0, 0x80, 0x0 ;  /* 0x000000000000781c */ /* 0x000fda0003f0f008 */
[----:B------:R-:W-:Y:S05]  /*08a0*/  @P0 BRA `(.L_x_360) ;  /* 0x00000af000000947 */ /* 0x000fea0003800000 */
[----:B------:R-:W-:Y:S01]  /*08b0*/  UISETP.NE.AND UP0, UPT, UR26, -0x1, UPT ;  /* 0xffffffff1a00788c */ /* 0x000fe2000bf05270 */
[----:B------:R-:W-:Y:S01]  /*08c0*/  LEA.HI R6, R6, R25, RZ, 0x2 ;  /* 0x0000001906067211 */ /* 0x000fe200078f10ff */
[----:B------:R-:W-:Y:S01]  /*08d0*/  ULDC.U8 UR14, c[0x0][0x329] ;  /* 0x0000ca40000e7ab9 */ /* 0x000fe20000000000 */
[----:B------:R-:W1:Y:S01]  /*08e0*/  S2R R12, SR_CTAID.Z ;  /* 0x00000000000c7919 */ /* 0x000e620000002700 */
[----:B------:R-:W-:Y:S01]  /*08f0*/  UISETP.NE.AND UP2, UPT, UR14, URZ, UPT ;  /* 0x0000003f0e00728c */ /* 0x000fe2000bf45270 */
[----:B------:R-:W-:Y:S01]  /*0900*/  LOP3.LUT R0, R6, 0xfffffffc, RZ, 0xc0, !PT ;  /* 0xfffffffc06007812 */ /* 0x000fe200078ec0ff */
[----:B------:R-:W-:Y:S01]  /*0910*/  ULDC.64 UR6, c[0x0][0x1e8] ;  /* 0x00007a0000067ab9 */ /* 0x000fe20000000a00 */
[----:B------:R-:W-:Y:S01]  /*0920*/  SHF.R.S32.HI R6, RZ, 0x2, R6 ;  /* 0x00000002ff067819 */ /* 0x000fe20000011406 */
[----:B------:R-:W-:Y:S01]  /*0930*/  ULDC.U8 UR15, c[0x0][0x328] ;  /* 0x0000ca00000f7ab9 */ /* 0x000fe20000000000 */
[----:B------:R-:W-:Y:S01]  /*0940*/  BSSY B0, `(.L_x_361) ;  /* 0x0000044000007945 */ /* 0x000fe20003800000 */
[----:B------:R-:W-:Y:S01]  /*0950*/  UISETP.NE.AND UP3, UPT, UR15, URZ, UPT ;  /* 0x0000003f0f00728c */ /* 0x000fe2000bf65270 */
[----:B------:R-:W-:Y:S01]  /*0960*/  IMAD.IADD R15, R25, 0x1, -R0 ;  /* 0x00000001190f7824 */ /* 0x000fe200078e0a00 */
[----:B------:R-:W-:Y:S01]  /*0970*/  @UP0 UIMAD.WIDE.U32 UR12, UR26, UR6, URZ ;  /* 0x000000061a0c02a5 */ /* 0x000fe2000f8e003f */
[----:B------:R-:W-:Y:S01]  /*0980*/  SHF.R.S32.HI R7, RZ, 0x1f, R6 ;  /* 0x0000001fff077819 */ /* 0x000fe20000011406 */
[----:B------:R-:W-:Y:S01]  /*0990*/  @!UP0 USHF.R.S32.HI UR16, URZ, 0x1f, UR11 ;  /* 0x0000001f3f108899 */ /* 0x000fe2000801140b */
[----:B------:R-:W-:Y:S01]  /*09a0*/  IMAD.SHL.U32 R0, R15, 0x8, RZ ;  /* 0x000000080f007824 */ /* 0x000fe200078e00ff */
[----:B------:R-:W-:-:S02]  /*09b0*/  ULDC.64 UR4, c[0x0][0x1e0] ;  /* 0x0000780000047ab9 */ /* 0x000fc40000000a00 */
[----:B------:R-:W-:Y:S02]  /*09c0*/  @!UP0 UIMAD UR16, UR16, UR4, URZ ;  /* 0x00000004101082a4 */ /* 0x000fe4000f8e023f */
[----:B------:R-:W-:Y:S01]  /*09d0*/  @UP0 UIMAD UR7, UR26, UR7, UR13 ;  /* 0x000000071a0702a4 */ /* 0x000fe2000f8e020d */
[C---:B------:R-:W-:Y:S01]  /*09e0*/  IADD3 R18, R0.reuse, 0x20, RZ ;  /* 0x0000002000127810 */ /* 0x040fe20007ffe0ff */
[----:B------:R-:W-:Y:S01]  /*09f0*/  USHF.R.S32.HI UR17, URZ, 0x1f, UR10 ;  /* 0x0000001f3f117899 */ /* 0x000fe2000801140a */
[----:B------:R-:W-:Y:S01]  /*0a00*/  IADD3 R17, R0, 0x40, RZ ;  /* 0x0000004000117810 */ /* 0x000fe20007ffe0ff */
[----:B------:R-:W-:Y:S02]  /*0a10*/  UISETP.EQ.AND UP3, UPT, UR14, URZ, UP3 ;  /* 0x0000003f0e00728c */ /* 0x000fe40009f62270 */
[----:B------:R-:W-:Y:S02]  /*0a20*/  @!UP2 UISETP.NE.AND UP1, UPT, UR15, URZ, UPT ;  /* 0x0000003f0f00a28c */ /* 0x000fe4000bf25270 */
[----:B------:R-:W-:-:S02]  /*0a30*/  ULDC UR13, c[0x0][0x214] ;  /* 0x00008500000d7ab9 */ /* 0x000fc40000000800 */
[----:B------:R-:W-:Y:S02]  /*0a40*/  @UP2 ULDC UR14, c[0x0][0x210] ;  /* 0x00008400000e2ab9 */ /* 0x000fe40000000800 */
[----:B------:R-:W-:Y:S02]  /*0a50*/  @!UP0 UIMAD.WIDE.U32 UR18, UR11, UR4, URZ ;  /* 0x000000040b1282a5 */ /* 0x000fe4000f8e003f */
[----:B------:R-:W-:Y:S02]  /*0a60*/  ULDC UR9, c[0x0][0x234] ;  /* 0x00008d0000097ab9 */ /* 0x000fe40000000800 */
[----:B------:R-:W-:Y:S02]  /*0a70*/  @!UP0 UIMAD UR16, UR11, UR5, UR16 ;  /* 0x000000050b1082a4 */ /* 0x000fe4000f8e0210 */
[----:B------:R-:W-:Y:S02]  /*0a80*/  @UP2 UIMAD UR14, UR14, UR13, URZ ;  /* 0x0000000d0e0e22a4 */ /* 0x000fe4000f8e023f */
[----:B------:R-:W-:-:S02]  /*0a90*/  ULDC.64 UR4, c[0x0][0x1f0] ;  /* 0x00007c0000047ab9 */ /* 0x000fc40000000a00 */
[----:B------:R-:W-:Y:S02]  /*0aa0*/  @!UP2 USEL UR14, UR13, UR9, !UP1 ;  /* 0x000000090d0ea287 */ /* 0x000fe4000c800000 */
[----:B------:R-:W-:Y:S02]  /*0ab0*/  ULDC UR6, c[0x0][0x1c0] ;  /* 0x0000700000067ab9 */ /* 0x000fe40000000800 */
[----:B------:R-:W-:Y:S02]  /*0ac0*/  UIMAD UR4, UR17, UR4, URZ ;  /* 0x00000004110472a4 */ /* 0x000fe4000f8e023f */
[----:B------:R-:W-:Y:S02]  /*0ad0*/  @!UP0 UMOV UR12, UR18 ;  /* 0x00000012000c8c82 */ /* 0x000fe40008000000 */
[----:B------:R-:W-:Y:S01]  /*0ae0*/  @UP2 UMOV UR17, 0x1 ;  /* 0x0000000100112882 */ /* 0x000fe20000000000 */
[----:B------:R-:W-:Y:S01]  /*0af0*/  IADD3 R2, P0, R0, UR12, RZ ;  /* 0x0000000c00027c10 */ /* 0x000fe2000ff1e0ff */
[----:B------:R-:W-:-:S02]  /*0b00*/  @!UP2 UIMAD UR17, UR14, UR6, URZ ;  /* 0x000000060e11a2a4 */ /* 0x000fc4000f8e023f */
[----:B------:R-:W-:Y:S02]  /*0b10*/  @!UP0 UIADD3 UR7, UR19, UR16, URZ ;  /* 0x0000001013078290 */ /* 0x000fe4000fffe03f */
[----:B------:R-:W-:Y:S02]  /*0b20*/  UIADD3 UR28, -UR8, UR28, URZ ;  /* 0x0000001c081c7290 */ /* 0x000fe4000fffe13f */
[----:B------:R-:W-:Y:S02]  /*0b30*/  @UP3 UIMAD UR15, UR11, UR13, URZ ;  /* 0x0000000d0b0f32a4 */ /* 0x000fe4000f8e023f */
[----:B------:R-:W-:Y:S01]  /*0b40*/  UIMAD UR17, UR11, UR17, URZ ;  /* 0x000000110b1172a4 */ /* 0x000fe2000f8e023f */
[----:B------:R-:W-:Y:S01]  /*0b50*/  LEA.HI.X.SX32 R3, R0, UR7, 0x1, P0 ;  /* 0x0000000700037c11 */ /* 0x000fe200080f0eff */
[----:B------:R-:W-:Y:S01]  /*0b60*/  @UP3 USEL UR15, UR15, UR26, !UP0 ;  /* 0x0000001a0f0f3287 */ /* 0x000fe2000c000000 */
[----:B------:R-:W-:Y:S01]  /*0b70*/  ISETP.GE.AND P0, PT, R6, UR28, PT ;  /* 0x0000001c06007c0c */ /* 0x000fe2000bf06270 */
[----:B------:R-:W-:-:S02]  /*0b80*/  @UP2 ULDC UR20, c[0x0][0x210] ;  /* 0x0000840000142ab9 */ /* 0x000fc40000000800 */
[----:B------:R-:W-:Y:S01]  /*0b90*/  USEL UR17, UR17, URZ, !UP3 ;  /* 0x0000003f11117287 */ /* 0x000fe2000d800000 */
[----:B-1----:R-:W-:Y:S01]  /*0ba0*/  IMAD.WIDE.U32 R12, R12, c[0x0][0x1f0], R2 ;  /* 0x00007c000c0c7a25 */ /* 0x002fe200078e0002 */
[----:B------:R-:W-:Y:S02]  /*0bb0*/  @!UP2 UMOV UR20, 0x1 ;  /* 0x000000010014a882 */ /* 0x000fe40000000000 */
[----:B------:R-:W-:Y:S01]  /*0bc0*/  UIMAD UR8, UR8, UR20, URZ ;  /* 0x00000014080872a4 */ /* 0x000fe2000f8e023f */
[----:B------:R-:W-:Y:S01]  /*0bd0*/  IMAD.U32 R2, RZ, RZ, UR27 ;  /* 0x0000001bff027e24 */ /* 0x000fe2000f8e00ff */
[----:B------:R-:W-:Y:S02]  /*0be0*/  UIMAD UR14, UR10, UR14, UR17 ;  /* 0x0000000e0a0e72a4 */ /* 0x000fe4000f8e0211 */
[----:B------:R-:W-:Y:S01]  /*0bf0*/  @!UP3 UMOV UR22, URZ ;  /* 0x0000003f0016bc82 */ /* 0x000fe20008000000 */
[----:B------:R-:W-:Y:S01]  /*0c00*/  IMAD.WIDE R2, R2, 0x80, R6 ;  /* 0x0000008002027825 */ /* 0x000fe200078e0206 */
[----:B------:R-:W-:-:S02]  /*0c10*/  @UP3 UMOV UR22, UR15 ;  /* 0x0000000f00163c82 */ /* 0x000fc40008000000 */
[----:B------:R-:W-:Y:S02]  /*0c20*/  UIMAD UR4, UR10, UR5, UR4 ;  /* 0x000000050a0472a4 */ /* 0x000fe4000f8e0204 */
[----:B------:R-:W-:Y:S02]  /*0c30*/  @!UP3 UMOV UR23, URZ ;  /* 0x0000003f0017bc82 */ /* 0x000fe40008000000 */
[----:B------:R-:W-:Y:S02]  /*0c40*/  USHF.R.S32.HI UR6, URZ, 0x1f, UR8 ;  /* 0x0000001f3f067899 */ /* 0x000fe40008011408 */
[----:B------:R-:W-:Y:S01]  /*0c50*/  @UP3 USHF.R.S32.HI UR23, URZ, 0x1f, UR15 ;  /* 0x0000001f3f173899 */ /* 0x000fe2000801140f */
[----:B------:R-:W-:Y:S01]  /*0c60*/  IADD3 R9, R13, UR4, RZ ;  /* 0x000000040d097c10 */ /* 0x000fe2000fffe0ff */
[----:B------:R-:W-:Y:S02]  /*0c70*/  USHF.R.S32.HI UR7, URZ, 0x1f, UR14 ;  /* 0x0000001f3f077899 */ /* 0x000fe4000801140e */
[----:B------:R-:W-:-:S04]  /*0c80*/  UIADD3 UR8, UP1, UP0, UR8, UR22, UR14 ;  /* 0x0000001608087290 */ /* 0x000fc8000f83e00e */
[----:B------:R-:W-:Y:S01]  /*0c90*/  UIADD3.X UR6, UR6, UR23, UR7, UP1, UP0 ;  /* 0x0000001706067290 */ /* 0x000fe20008fe0407 */
[----:B------:R-:W-:Y:S06]  /*0ca0*/  @P0 BRA `(.L_x_362) ;  /* 0x000000d000000947 */ /* 0x000fec0003800000 */
        /* <DEDUP_REMOVED lines=13> */
.L_x_362:
[----:B------:R-:W-:Y:S05]  /*0d80*/  BSYNC B0 ;  /* 0x0000000000007941 */ /* 0x000fea0003800000 */
.L_x_361:
[----:B------:R-:W-:Y:S01]  /*0d90*/  IADD3 R16, R6, 0x20, RZ ;  /* 0x0000002006107810 */ /* 0x000fe20007ffe0ff */
[----:B------:R-:W-:Y:S03]  /*0da0*/  BSSY B0, `(.L_x_363) ;  /* 0x0000013000007945 */ /* 0x000fe60003800000 */
[----:B------:R-:W-:-:S13]  /*0db0*/  ISETP.GE.AND P0, PT, R16, UR28, PT ;  /* 0x0000001c10007c0c */ /* 0x000fda000bf06270 */
[----:B------:R-:W-:Y:S05]  /*0dc0*/  @P0 BRA `(.L_x_364) ;  /* 0x0000010000000947 */ /* 0x000fea0003800000 */
[----:B-1----:R-:W-:Y:S01]  /*0dd0*/  IADD3 R4, P0, R2, 0x20, RZ ;  /* 0x0000002002047810 */ /* 0x002fe20007f1e0ff */
[----:B------:R-:W-:Y:S01]  /*0de0*/  IMAD.MOV.U32 R10, RZ, RZ, R12 ;  /* 0x000000ffff0a7224 */ /* 0x000fe200078e000c */
[----:B------:R-:W-:Y:S02]  /*0df0*/  MOV R11, R9 ;  /* 0x00000009000b7202 */ /* 0x000fe40000000f00 */
[----:B------:R-:W-:Y:S01]  /*0e00*/  ISETP.GE.AND P2, PT, R0, c[0x0][0x220], PT ;  /* 0x0000880000007a0c */ /* 0x000fe20003f46270 */
[----:B------:R-:W-:Y:S01]  /*0e10*/  IMAD.X R5, RZ, RZ, R3, P0 ;  /* 0x000000ffff057224 */ /* 0x000fe200000e0603 */
        /* <DEDUP_REMOVED lines=11> */
.L_x_364:
[----:B------:R-:W-:Y:S05]  /*0ed0*/  BSYNC B0 ;  /* 0x0000000000007941 */ /* 0x000fea0003800000 */
.L_x_363:
        /* <DEDUP_REMOVED lines=20> */
.L_x_366:
[----:B------:R-:W-:Y:S05]  /*1020*/  BSYNC B0 ;  /* 0x0000000000007941 */ /* 0x000fea0003800000 */
.L_x_365:
[----:B------:R-:W-:Y:S01]  /*1030*/  IADD3 R10, R6, 0x60, RZ ;  /* 0x00000060060a7810 */ /* 0x000fe20007ffe0ff */
[----:B------:R-:W-:Y:S03]  /*1040*/  BSSY B0, `(.L_x_367) ;  /* 0x0000012000007945 */ /* 0x000fe60003800000 */
[----:B------:R-:W-:-:S13]  /*1050*/  ISETP.GE.AND P0, PT, R10, UR28, PT ;  /* 0x0000001c0a007c0c */ /* 0x000fda000bf06270 */
[----:B------:R-:W-:Y:S05]  /*1060*/  @P0 BRA `(.L_x_368) ;  /* 0x000000f000000947 */ /* 0x000fea0003800000 */
[----:B-1----:R-:W-:Y:S01]  /*1070*/  IADD3 R4, P0, R2, 0x60, RZ ;  /* 0x0000006002047810 */ /* 0x002fe20007f1e0ff */
        /* <DEDUP_REMOVED lines=14> */
.L_x_368:
[----:B------:R-:W-:Y:S05]  /*1160*/  BSYNC B0 ;  /* 0x0000000000007941 */ /* 0x000fea0003800000 */
.L_x_367:
[----:B------:R-:W-:-:S04]  /*1170*/  ISETP.NE.AND P6, PT, R15, RZ, PT ;  /* 0x000000ff0f00720c */ /* 0x000fc80003fc5270 */
[----:B------:R-:W-:Y:S02]  /*1180*/  ISETP.GE.OR P5, PT, R6, UR28, P6 ;  /* 0x0000001c06007c0c */ /* 0x000fe4000b7a6670 */
[----:B------:R-:W-:Y:S02]  /*1190*/  ISETP.GE.OR P4, PT, R16, UR28, P6 ;  /* 0x0000001c10007c0c */ /* 0x000fe4000b786670 */
[----:B------:R-:W-:Y:S02]  /*11a0*/  ISETP.GE.OR P3, PT, R14, UR28, P6 ;  /* 0x0000001c0e007c0c */ /* 0x000fe4000b766670 */
[----:B------:R-:W-:-:S07]  /*11b0*/  ISETP.GE.OR P6, PT, R10, UR28, P6 ;  /* 0x0000001c0a007c0c */ /* 0x000fce000b7c6670 */
[----:B------:R-:W-:Y:S02]  /*11c0*/  @!P5 IMAD R0, R6, UR20, RZ ;  /* 0x000000140600dc24 */ /* 0x000fe4000f8e02ff */
[----:B-1----:R-:W-:Y:S02]  /*11d0*/  @!P4 IMAD R3, R16, UR20, RZ ;  /* 0x000000141003cc24 */ /* 0x002fe4000f8e02ff */
[----:B------:R-:W-:Y:S01]  /*11e0*/  @!P3 IMAD R5, R14, UR20, RZ ;  /* 0x000000140e05bc24 */ /* 0x000fe2000f8e02ff */
[C---:B------:R-:W-:Y:S02]  /*11f0*/  @!P5 IADD3 R2, P0, R0.reuse, UR8, RZ ;  /* 0x000000080002dc10 */ /* 0x040fe4000ff1e0ff */
[----:B------:R-:W-:Y:S02]  /*1200*/  @!P4 IADD3 R9, P1, R3, UR8, RZ ;  /* 0x000000080309cc10 */ /* 0x000fe4000ff3e0ff */
[----:B------:R-:W-:Y:S02]  /*1210*/  @!P5 LEA.HI.X.SX32 R0, R0, UR6, 0x1, P0 ;  /* 0x000000060000dc11 */ /* 0x000fe400080f0eff */
[----:B------:R-:W-:-:S02]  /*1220*/  @!P5 LEA R6, P2, R2, c[0x0][0x200], 0x2 ;  /* 0x000080000206da11 */ /* 0x000fc400078410ff */
[----:B------:R-:W-:Y:S02]  /*1230*/  @!P3 IADD3 R8, P0, R5, UR8, RZ ;  /* 0x000000080508bc10 */ /* 0x000fe4000ff1e0ff */
[----:B------:R-:W-:Y:S02]  /*1240*/  @!P4 LEA.HI.X.SX32 R3, R3, UR6, 0x1, P1 ;  /* 0x000000060303cc11 */ /* 0x000fe400088f0eff */
[----:B------:R-:W-:Y:S02]  /*1250*/  @!P5 LEA.HI.X R7, R2, c[0x0][0x204], R0, 0x2, P2 ;  /* 0x000081000207da11 */ /* 0x000fe400010f1400 */
[----:B------:R-:W-:Y:S02]  /*1260*/  @!P4 LEA R4, P1, R9, c[0x0][0x200], 0x2 ;  /* 0x000080000904ca11 */ /* 0x000fe400078210ff */
[----:B------:R-:W-:Y:S02]  /*1270*/  @!P3 LEA.HI.X.SX32 R0, R5, UR6, 0x1, P0 ;  /* 0x000000060500bc11 */ /* 0x000fe400080f0eff */
        /* <DEDUP_REMOVED lines=10> */
[----:B-1----:R-:W-:-:S05]  /*1320*/  IMAD R0, R10, UR20, RZ ;  /* 0x000000140a007c24 */ /* 0x002fca000f8e02ff */
[----:B------:R-:W-:-:S04]  /*1330*/  IADD3 R3, P0, R0, UR8, RZ ;  /* 0x0000000800037c10 */ /* 0x000fc8000ff1e0ff */
[----:B------:R-:W-:Y:S02]  /*1340*/  LEA.HI.X.SX32 R0, R0, UR6, 0x1, P0 ;  /* 0x0000000600007c11 */ /* 0x000fe400080f0eff */
[----:B------:R-:W-:-:S04]  /*1350*/  LEA R2, P0, R3, c[0x0][0x200], 0x2 ;  /* 0x0000800003027a11 */ /* 0x000fc800078010ff */
[----:B------:R-:W-:Y:S01]  /*1360*/  LEA.HI.X R3, R3, c[0x0][0x204], R0, 0x2, P0 ;  /* 0x0000810003037a11 */ /* 0x000fe200000f1400 */
[----:B------:R-:W-:-:S05]  /*1370*/  IMAD.MOV.U32 R0, RZ, RZ, 0x7f800000 ;  /* 0x7f800000ff007424 */ /* 0x000fca00078e00ff */
[----:B------:R-:W-:Y:S01]  /*1380*/  STG.E [R2.64], R0 ;  /* 0x0000000002007986 */ /* 0x000fe2000c10191e */
[----:B------:R-:W-:Y:S05]  /*1390*/  EXIT ;  /* 0x000000000000794d */ /* 0x000fea0003800000 */
.L_x_360:
[----:B------:R-:W-:Y:S01]  /*13a0*/  UISETP.NE.AND UP0, UPT, UR26, -0x1, UPT ;  /* 0xffffffff1a00788c */ /* 0x000fe2000bf05270 */
[----:B------:R-:W1:Y:S01]  /*13b0*/  LDC.U8 R144, c[0x0][0x2d8] ;  /* 0x0000b600ff907b82 */ /* 0x000e620000000000 */
[----:B------:R-:W-:Y:S02]  /*13c0*/  UISETP.NE.AND UP1, UPT, UR14, -0x1, UPT ;  /* 0xffffffff0e00788c */ /* 0x000fe4000bf25270 */
[----:B------:R-:W-:Y:S02]  /*13d0*/  ULDC.64 UR4, c[0x0][0x190] ;  /* 0x0000640000047ab9 */ /* 0x000fe40000000a00 */
[----:B------:R-:W-:Y:S02]  /*13e0*/  ULDC.64 UR6, c[0x0][0x178] ;  /* 0x00005e0000067ab9 */ /* 0x000fe40000000a00 */
[----:B------:R-:W-:-:S03]  /*13f0*/  PLOP3.LUT P0, PT, PT, PT, UP1, 0x80, 0x0 ;  /* 0x000000000000781c */ /* 0x000fc60003f0f018 */
[----:B------:R-:W-:Y:S02]  /*1400*/  @UP0 UIMAD.WIDE.U32 UR22, UR26, UR4, URZ ;  /* 0x000000041a1602a5 */ /* 0x000fe4000f8e003f */
[----:B------:R-:W-:Y:S02]  /*1410*/  @!UP0 USHF.R.S32.HI UR15, URZ, 0x1f, UR11 ;  /* 0x0000001f3f0f8899 */ /* 0x000fe4000801140b */
[----:B------:R-:W-:Y:S02]  /*1420*/  @UP1 UIADD3 UR16, UR13, UR14, URZ ;  /* 0x0000000e0d101290 */ /* 0x000fe4000fffe03f */
[----:B------:R-:W-:Y:S02]  /*1430*/  @UP0 UIMAD UR12, UR26, UR5, UR23 ;  /* 0x000000051a0c02a4 */ /* 0x000fe4000f8e0217 */
[----:B------:R-:W-:Y:S02]  /*1440*/  @!UP0 UIMAD UR15, UR15, UR6, URZ ;  /* 0x000000060f0f82a4 */ /* 0x000fe4000f8e023f */
[----:B------:R-:W-:-:S02]  /*1450*/  ULDC.64 UR4, c[0x0][0x198] ;  /* 0x0000660000047ab9 */ /* 0x000fc40000000a00 */
[----:B------:R-:W-:Y:S02]  /*1460*/  @!UP0 UIMAD.WIDE.U32 UR20, UR11, UR6, URZ ;  /* 0x000000060b1482a5 */ /* 0x000fe4000f8e003f */
[----:B------:R-:W-:Y:S02]  /*1470*/  @UP1 UIMAD.WIDE.U32 UR24, UR16, UR4, URZ ;  /* 0x00000004101812a5 */ /* 0x000fe4000f8e003f */
[----:B------:R-:W-:Y:S02]  /*1480*/  @!UP0 UIMAD UR7, UR11, UR7, UR15 ;  /* 0x000000070b0782a4 */ /* 0x000fe4000f8e020f */
[----:B------:R-:W-:Y:S02]  /*1490*/  @UP1 UIMAD UR15, UR16, UR5, UR25 ;  /* 0x00000005100f12a4 */ /* 0x000fe4000f8e0219 */
[----:B------:R-:W-:Y:S02]  /*14a0*/  @UP0 UMOV UR6, UR22 ;  /* 0x0000001600060c82 */ /* 0x000fe40008000000 */
[----:B------:R-:W-:-:S02]  /*14b0*/  @!UP0 UIADD3 UR12, UR21, UR7, URZ ;  /* 0x00000007150c8290 */ /* 0x000fc4000fffe03f */
[----:B------:R-:W-:Y:S02]  /*14c0*/  @!UP0 UMOV UR6, UR20 ;  /* 0x0000001400068c82 */ /* 0x000fe40008000000 */
[----:B------:R-:W-:Y:S01]  /*14d0*/  @UP1 UMOV UR16, UR24 ;  /* 0x0000001800101c82 */ /* 0x000fe20008000000 */
[----:B------:R-:W-:Y:S05]  /*14e0*/  @P0 BRA `(.L_x_369) ;  /* 0x000000c000000947 */ /* 0x000fea0003800000 */
[----:B-1----:R-:W-:Y:S02]  /*14f0*/  USHF.R.S32.HI UR15, URZ, 0x1f, UR13 ;  /* 0x0000001f3f0f7899 */ /* 0x002fe4000801140d */
[----:B------:R-:W-:Y:S02]  /*1500*/  ULDC.64 UR4, c[0x0][0x198] ;  /* 0x0000660000047ab9 */ /* 0x000fe40000000a00 */
[----:B------:R-:W-:Y:S02]  /*1510*/  UIMAD UR15, UR15, UR4, URZ ;  /* 0x000000040f0f72a4 */ /* 0x000fe4000f8e023f */
[----:B------:R-:W-:Y:S02]  /*1520*/  UIMAD.WIDE.U32 UR16, UR13, UR4, URZ ;  /* 0x000000040d1072a5 */ /* 0x000fe4000f8e003f */
[----:B------:R-:W-:-:S02]  /*1530*/  UIMAD UR15, UR13, UR5, UR15 ;  /* 0x000000050d0f72a4 */ /* 0x000fc4000f8e020f */
[----:B------:R-:W-:Y:S02]  /*1540*/  USHF.R.S32.HI UR7, URZ, 0x1f, UR11 ;  /* 0x0000001f3f077899 */ /* 0x000fe4000801140b */
[----:B------:R-:W-:Y:S02]  /*1550*/  ULDC.64 UR4, c[0x0][0x180] ;  /* 0x0000600000047ab9 */ /* 0x000fe40000000a00 */
[----:B------:R-:W-:Y:S02]  /*1560*/  UIADD3 UR17, UR17, UR15, URZ ;  /* 0x0000000f11117290 */ /* 0x000fe4000fffe03f */
[----:B------:R-:W-:Y:S02]  /*1570*/  UIMAD UR7, UR7, UR4, URZ ;  /* 0x00000004070772a4 */ /* 0x000fe4000f8e023f */
[----:B------:R-:W-:Y:S02]  /*1580*/  UIMAD.WIDE.U32 UR16, UR11, UR4, UR16 ;  /* 0x000000040b1072a5 */ /* 0x000fe4000f8e0010 */
[----:B------:R-:W-:-:S04]  /*1590*/  UIMAD UR5, UR11, UR5, UR7 ;  /* 0x000000050b0572a4 */ /* 0x000fc8000f8e0207 */
[----:B------:R-:W-:Y:S02]  /*15a0*/  UIADD3 UR15, UR17, UR5, URZ ;  /* 0x00000005110f7290 */ /* 0x000fe4000fffe03f */
.L_x_369:
[----:B-1----:R-:W-:Y:S01]  /*15b0*/  IABS R4, c[0x0][0x1c8] ;  /* 0x0000720000047a13 */ /* 0x002fe20000000000 */
[----:B------:R-:W1:Y:S01]  /*15c0*/  S2R R5, SR_CTAID.Z ;  /* 0x0000000000057919 */ /* 0x000e620000002700 */
[----:B------:R-:W-:Y:S02]  /*15d0*/  ULDC UR4, c[0x0][0x1c8] ;  /* 0x0000720000047ab9 */ /* 0x000fe40000000800 */
[----:B------:R-:W2:Y:S01]  /*15e0*/  I2F.RP R2, R4 ;  /* 0x0000000400027306 */ /* 0x000ea20000209400 */
[----:B------:R-:W-:Y:S02]  /*15f0*/  ULOP3.LUT UR4, UR10, UR4, URZ, 0x3c, !UPT ;  /* 0x000000040a047292 */ /* 0x000fe4000f8e3c3f */
[----:B------:R-:W-:Y:S02]  /*1600*/  @UP1 UIADD3 UR14, UR13, UR14, URZ ;  /* 0x0000000e0d0e1290 */ /* 0x000fe4000fffe03f */
[----:B------:R-:W-:Y:S02]  /*1610*/  USHF.R.S32.HI UR7, URZ, 0x1f, UR10 ;  /* 0x0000001f3f077899 */ /* 0x000fe4000801140a */
[----:B------:R-:W-:Y:S01]  /*1620*/  ISETP.LE.AND P1, PT, RZ, UR4, PT ;  /* 0x00000004ff007c0c */ /* 0x000fe2000bf23270 */
[----:B------:R-:W-:-:S02]  /*1630*/  ULDC.64 UR4, c[0x0][0x1a0] ;  /* 0x0000680000047ab9 */ /* 0x000fc40000000a00 */
[----:B------:R-:W-:-:S04]  /*1640*/  @UP1 UIMAD.WIDE.U32 UR20, UR14, UR4, URZ ;  /* 0x000000040e1412a5 */ /* 0x000fc8000f8e003f */
[----:B------:R-:W-:Y:S01]  /*1650*/  @UP1 UIMAD UR14, UR14, UR5, UR21 ;  /* 0x000000050e0e12a4 */ /* 0x000fe2000f8e0215 */
[----:B--2---:R-:W2:Y:S02]  /*1660*/  MUFU.RCP R2, R2 ;  /* 0x0000000200027308 */ /* 0x004ea40000001000 */
[----:B------:R-:W-:Y:S01]  /*1670*/  @UP1 UMOV UR4, UR20 ;  /* 0x0000001400041c82 */ /* 0x000fe20008000000 */
[----:B-1----:R-:W-:Y:S02]  /*1680*/  IABS R5, R5 ;  /* 0x0000000500057213 */ /* 0x002fe40000000000 */
[----:B--2---:R-:W-:-:S04]  /*1690*/  IADD3 R2, R2, 0xffffffe, RZ ;  /* 0x0ffffffe02027810 */ /* 0x004fc80007ffe0ff */
[----:B------:R-:W1:Y:S02]  /*16a0*/  F2I.FTZ.U32.TRUNC.NTZ R3, R2 ;  /* 0x0000000200037305 */ /* 0x000e64000021f000 */
[----:B-1----:R-:W-:Y:S02]  /*16b0*/  IMAD.MOV R0, RZ, RZ, -R3 ;  /* 0x000000ffff007224 */ /* 0x002fe400078e0a03 */
[----:B------:R-:W-:Y:S02]  /*16c0*/  IMAD.MOV.U32 R2, RZ, RZ, RZ ;  /* 0x000000ffff027224 */ /* 0x000fe400078e00ff */
[----:B------:R-:W-:-:S04]  /*16d0*/  IMAD R0, R0, R4, RZ ;  /* 0x0000000400007224 */ /* 0x000fc800078e02ff */
[----:B------:R-:W-:-:S04]  /*16e0*/  IMAD.HI.U32 R0, R3, R0, R2 ;  /* 0x0000000003007227 */ /* 0x000fc800078e0002 */
[----:B------:R-:W-:-:S04]  /*16f0*/  IMAD.MOV.U32 R3, RZ, RZ, R5 ;  /* 0x000000ffff037224 */ /* 0x000fc800078e0005 */
[----:B------:R-:W-:-:S04]  /*1700*/  IMAD.HI.U32 R0, R0, R3, RZ ;  /* 0x0000000300007227 */ /* 0x000fc800078e00ff */
[----:B------:R-:W-:-:S04]  /*1710*/  IMAD.MOV R2, RZ, RZ, -R0 ;  /* 0x000000ffff027224 */ /* 0x000fc800078e0a00 */
[----:B------:R-:W-:-:S05]  /*1720*/  IMAD R2, R4, R2, R3 ;  /* 0x0000000204027224 */ /* 0x000fca00078e0203 */
[----:B------:R-:W-:-:S13]  /*1730*/  ISETP.GT.U32.AND P2, PT, R4, R2, PT ;  /* 0x000000020400720c */ /* 0x000fda0003f44070 */
[----:B------:R-:W-:Y:S01]  /*1740*/  @!P2 IMAD.IADD R2, R2, 0x1, -R4 ;  /* 0x000000010202a824 */ /* 0x000fe200078e0a04 */
[----:B------:R-:W-:Y:S02]  /*1750*/  @!P2 IADD3 R0, R0, 0x1, RZ ;  /* 0x000000010000a810 */ /* 0x000fe40007ffe0ff */
[----:B------:R-:W-:Y:S02]  /*1760*/  ISETP.NE.AND P2, PT, RZ, c[0x0][0x1c8], PT ;  /* 0x00007200ff007a0c */ /* 0x000fe40003f45270 */
[----:B------:R-:W-:-:S13]  /*1770*/  ISETP.GE.U32.AND P3, PT, R2, R4, PT ;  /* 0x000000040200720c */ /* 0x000fda0003f66070 */
[----:B------:R-:W-:-:S05]  /*1780*/  @P3 IADD3 R0, R0, 0x1, RZ ;  /* 0x0000000100003810 */ /* 0x000fca0007ffe0ff */
[----:B------:R-:W-:Y:S01]  /*1790*/  @!P1 IMAD.MOV R0, RZ, RZ, -R0 ;  /* 0x000000ffff009224 */ /* 0x000fe200078e0a00 */
[----:B------:R-:W-:Y:S01]  /*17a0*/  @!P2 LOP3.LUT R0, RZ, c[0x0][0x1c8], RZ, 0x33, !PT ;  /* 0x00007200ff00aa12 */ /* 0x000fe200078e33ff */
[----:B------:R-:W-:Y:S05]  /*17b0*/  @P0 BRA `(.L_x_370) ;  /* 0x000000d000000947 */ /* 0x000fea0003800000 */
[----:B------:R-:W-:Y:S02]  /*17c0*/  USHF.R.S32.HI UR14, URZ, 0x1f, UR13 ;  /* 0x0000001f3f0e7899 */ /* 0x000fe4000801140d */
[----:B------:R-:W-:Y:S02]  /*17d0*/  ULDC.64 UR4, c[0x0][0x1a0] ;  /* 0x0000680000047ab9 */ /* 0x000fe40000000a00 */
[----:B------:R-:W-:Y:S02]  /*17e0*/  UIMAD UR14, UR14, UR4, URZ ;  /* 0x000000040e0e72a4 */ /* 0x000fe4000f8e023f */
[----:B------:R-:W-:Y:S02]  /*17f0*/  UIMAD.WIDE.U32 UR20, UR13, UR4, URZ ;  /* 0x000000040d1472a5 */ /* 0x000fe4000f8e003f */
[----:B------:R-:W-:-:S02]  /*1800*/  UIMAD UR14, UR13, UR5, UR14 ;  /* 0x000000050d0e72a4 */ /* 0x000fc4000f8e020e */
[----:B------:R-:W-:Y:S02]  /*1810*/  USHF.R.S32.HI UR13, URZ, 0x1f, UR11 ;  /* 0x0000001f3f0d7899 */ /* 0x000fe4000801140b */
[----:B------:R-:W-:Y:S02]  /*1820*/  UIADD3 UR21, UR21, UR14, URZ ;  /* 0x0000000e15157290 */ /* 0x000fe4000fffe03f */
[----:B------:R-:W-:Y:S02]  /*1830*/  ULDC.64 UR4, c[0x0][0x188] ;  /* 0x0000620000047ab9 */ /* 0x000fe40000000a00 */
[----:B------:R-:W-:Y:S02]  /*1840*/  UIMAD UR13, UR13, UR4, URZ ;  /* 0x000000040d0d72a4 */ /* 0x000fe4000f8e023f */
[----:B------:R-:W-:Y:S02]  /*1850*/  UIMAD.WIDE.U32 UR20, UR11, UR4, UR20 ;  /* 0x000000040b1472a5 */ /* 0x000fe4000f8e0014 */
[----:B------:R-:W-:-:S04]  /*1860*/  UIMAD UR5, UR11, UR5, UR13 ;  /* 0x000000050b0572a4 */ /* 0x000fc8000f8e020d */
[----:B------:R-:W-:Y:S02]  /*1870*/  UIADD3 UR14, UR21, UR5, URZ ;  /* 0x00000005150e7290 */ /* 0x000fe4000fffe03f */
[----:B------:R-:W-:Y:S02]  /*1880*/  UMOV UR4, UR20 ;  /* 0x0000001400047c82 */ /* 0x000fe40008000000 */
.L_x_370:
[CC--:B------:R-:W-:Y:S01]  /*1890*/  LEA.HI R7, R6.reuse, R25.reuse, RZ, 0x2 ;  /* 0x0000001906077211 */ /* 0x0c0fe200078f10ff */
[----:B------:R-:W1:Y:S01]  /*18a0*/  S2R R16, SR_CTAID.Z ;  /* 0x0000000000107919 */ /* 0x000e620000002700 */
[CC--:B------:R-:W-:Y:S01]  /*18b0*/  LEA.HI R26, R6.reuse, R25.reuse, RZ, 0x3 ;  /* 0x00000019061a7211 */ /* 0x0c0fe200078f18ff */
[----:B------:R-:W-:Y:S01]  /*18c0*/  IMAD.U32 R8, RZ, RZ, UR27 ;  /* 0x0000001bff087e24 */ /* 0x000fe2000f8e00ff */
[----:B------:R-:W-:Y:S01]  /*18d0*/  LOP3.LUT R2, R7, 0xfffffffc, RZ, 0xc0, !PT ;  /* 0xfffffffc07027812 */ /* 0x000fe200078ec0ff */
[----:B------:R-:W-:Y:S01]  /*18e0*/  BSSY B0, `(.L_x_371) ;  /* 0x0000066000007945 */ /* 0x000fe20003800000 */
[----:B------:R-:W-:Y:S02]  /*18f0*/  SHF.R.S32.HI R23, RZ, 0x3, R26 ;  /* 0x00000003ff177819 */ /* 0x000fe4000001141a */
[----:B------:R-:W-:Y:S01]  /*1900*/  LEA.HI R24, R6, R25, RZ, 0x4 ;  /* 0x0000001906187211 */ /* 0x000fe200078f20ff */
[----:B------:R-:W-:Y:S01]  /*1910*/  IMAD.IADD R2, R25, 0x1, -R2 ;  /* 0x0000000119027824 */ /* 0x000fe200078e0a02 */
[----:B------:R-:W-:Y:S01]  /*1920*/  SHF.R.S32.HI R4, RZ, 0x2, R7 ;  /* 0x00000002ff047819 */ /* 0x000fe20000011407 */
[----:B------:R-:W-:Y:S01]  /*1930*/  IMAD.SHL.U32 R3, R23, 0x40, RZ ;  /* 0x0000004017037824 */ /* 0x000fe200078e00ff */
[----:B------:R-:W-:Y:S01]  /*1940*/  LOP3.LUT R6, R24, 0xfffffff0, RZ, 0xc0, !PT ;  /* 0xfffffff018067812 */ /* 0x000fe200078ec0ff */
[----:B------:R-:W-:Y:S01]  /*1950*/  IMAD.SHL.U32 R162, R2, 0x8, RZ ;  /* 0x0000000802a27824 */ /* 0x000fe200078e00ff */
[----:B------:R-:W-:-:S02]  /*1960*/  LEA.HI R7, R7, R4, RZ, 0x1 ;  /* 0x0000000407077211 */ /* 0x000fc400078f08ff */
[----:B------:R-:W-:Y:S01]  /*1970*/  LOP3.LUT R2, R3, 0xc0, RZ, 0xc0, !PT ;  /* 0x000000c003027812 */ /* 0x000fe200078ec0ff */
[----:B------:R-:W-:Y:S01]  /*1980*/  IMAD.IADD R19, R25, 0x1, -R6 ;  /* 0x0000000119137824 */ /* 0x000fe200078e0a06 */
[----:B------:R-:W-:Y:S02]  /*1990*/  SHF.R.S32.HI R145, RZ, 0x5, R10 ;  /* 0x00000005ff917819 */ /* 0x000fe4000001140a */
[----:B------:R-:W-:Y:S02]  /*19a0*/  LOP3.LUT R3, R2, 0x18, R162, 0xf8, !PT ;  /* 0x0000001802037812 */ /* 0x000fe400078ef8a2 */
[----:B------:R-:W-:Y:S02]  /*19b0*/  SHF.R.U32.HI R2, RZ, 0x3, R2 ;  /* 0x00000003ff027819 */ /* 0x000fe40000011602 */
[----:B------:R-:W-:Y:S02]  /*19c0*/  LEA.HI R21, R19, R19, RZ, 0x1 ;  /* 0x0000001313157211 */ /* 0x000fe400078f08ff */
[----:B------:R-:W-:-:S02]  /*19d0*/  LOP3.LUT R13, R3, R2, RZ, 0x3c, !PT ;  /* 0x00000002030d7212 */ /* 0x000fc400078e3cff */
[----:B------:R-:W-:Y:S02]  /*19e0*/  LOP3.LUT R3, R7, 0x7fffffe, RZ, 0xc0, !PT ;  /* 0x07fffffe07037812 */ /* 0x000fe400078ec0ff */
[--C-:B------:R-:W-:Y:S02]  /*19f0*/  SHF.R.S32.HI R10, RZ, 0x1, R21.reuse ;  /* 0x00000001ff0a7819 */ /* 0x100fe40000011415 */
[----:B------:R-:W-:Y:S01]  /*1a00*/  SHF.R.S32.HI R6, RZ, 0x1f, R21 ;  /* 0x0000001fff067819 */ /* 0x000fe20000011415 */
[----:B------:R-:W-:Y:S01]  /*1a10*/  IMAD.IADD R3, R4, 0x1, -R3 ;  /* 0x0000000104037824 */ /* 0x000fe200078e0a03 */
[----:B------:R-:W-:Y:S02]  /*1a20*/  SHF.R.S32.HI R5, RZ, 0x1f, R4 ;  /* 0x0000001fff057819 */ /* 0x000fe40000011404 */
[----:B------:R-:W-:Y:S01]  /*1a30*/  SHF.R.S32.HI R163, RZ, 0x1f, R162 ;  /* 0x0000001fffa37819 */ /* 0x000fe200000114a2 */
[----:B------:R-:W-:Y:S01]  /*1a40*/  IMAD R14, R145, 0x8, R3 ;  /* 0x00000008910e7824 */ /* 0x000fe200078e0203 */
[----:B------:R-:W-:Y:S01]  /*1a50*/  IADD3 R2, P0, R162, UR6, RZ ;  /* 0x00000006a2027c10 */ /* 0x000fe2000ff1e0ff */
[----:B------:R-:W-:Y:S01]  /*1a60*/  IMAD R12, R5, c[0x0][0x198], RZ ;  /* 0x00006600050c7a24 */ /* 0x000fe200078e02ff */
[----:B------:R-:W-:Y:S01]  /*1a70*/  LEA.HI R6, R6, R10, RZ, 0x2 ;  /* 0x0000000a06067211 */ /* 0x000fe200078f10ff */
[----:B------:R2:W-:Y:S01]  /*1a80*/  STL.64 [R1+0x60], R162 ;  /* 0x000060a201007387 */ /* 0x0005e20000100a00 */
[----:B------:R-:W-:Y:S01]  /*1a90*/  IADD3.X R3, R163, UR12, RZ, P0, !PT ;  /* 0x0000000ca3037c10 */ /* 0x000fe200087fe4ff */
[----:B------:R-:W-:Y:S01]  /*1aa0*/  IMAD R12, R4, c[0x0][0x19c], R12 ;  /* 0x00006700040c7a24 */ /* 0x000fe200078e020c */
[----:B------:R-:W-:Y:S01]  /*1ab0*/  LOP3.LUT R11, R6, 0xfffffffc, RZ, 0xc0, !PT ;  /* 0xfffffffc060b7812 */ /* 0x000fe200078ec0ff */
[----:B------:R-:W-:Y:S01]  /*1ac0*/  IMAD.WIDE.U32 R6, R4, c[0x0][0x198], R162 ;  /* 0x0000660004067a25 */ /* 0x000fe200078e00a2 */
[C---:B------:R-:W-:Y:S01]  /*1ad0*/  IADD3 R159, R162.reuse, 0x20, RZ ;  /* 0x00000020a29f7810 */ /* 0x040fe20007ffe0ff */
[----:B------:R-:W-:Y:S01]  /*1ae0*/  UIADD3 UR6, -UR8, UR28, URZ ;  /* 0x0000001c08067290 */ /* 0x000fe2000fffe13f */
[----:B------:R-:W-:Y:S01]  /*1af0*/  IADD3 R158, R162, 0x40, RZ ;  /* 0x00000040a29e7810 */ /* 0x000fe20007ffe0ff */
[----:B------:R-:W-:Y:S01]  /*1b00*/  IMAD.IADD R22, R10, 0x1, -R11 ;  /* 0x000000010a167824 */ /* 0x000fe200078e0a0b */
[----:B------:R-:W-:Y:S01]  /*1b10*/  IADD3 R6, P0, R6, UR16, RZ ;  /* 0x0000001006067c10 */ /* 0x000fe2000ff1e0ff */
[----:B-1----:R-:W-:Y:S01]  /*1b20*/  IMAD.WIDE.U32 R16, R16, c[0x0][0x1a8], R2 ;  /* 0x00006a0010107a25 */ /* 0x002fe200078e0002 */
[----:B------:R-:W-:-:S02]  /*1b30*/  SHF.R.S32.HI R10, RZ, 0x1f, R0 ;  /* 0x0000001fff0a7819 */ /* 0x000fc40000011400 */
[----:B------:R-:W-:Y:S01]  /*1b40*/  IADD3.X R7, R7, UR15, R12, P0, !PT ;  /* 0x0000000f07077c10 */ /* 0x000fe200087fe40c */
[----:B------:R-:W-:Y:S01]  /*1b50*/  IMAD R11, R5, c[0x0][0x1a0], RZ ;  /* 0x00006800050b7a24 */ /* 0x000fe200078e02ff */
[----:B------:R-:W-:Y:S01]  /*1b60*/  LOP3.LUT P1, RZ, R22, 0x2, RZ, 0xc0, !PT ;  /* 0x0000000216ff7812 */ /* 0x000fe2000782c0ff */
[----:B------:R-:W-:-:S04]  /*1b70*/  IMAD.WIDE.U32 R2, R4, c[0x0][0x1a0], R162 ;  /* 0x0000680004027a25 */ /* 0x000fc800078e00a2 */
[----:B------:R-:W-:Y:S01]  /*1b80*/  IMAD R11, R4, c[0x0][0x1a4], R11 ;  /* 0x00006900040b7a24 */ /* 0x000fe200078e020b */
[----:B------:R-:W-:Y:S01]  /*1b90*/  IADD3 R2, P0, R2, UR4, RZ ;  /* 0x0000000402027c10 */ /* 0x000fe2000ff1e0ff */
[C---:B------:R-:W-:Y:S01]  /*1ba0*/  IMAD R12, R10.reuse, c[0x0][0x1b0], RZ ;  /* 0x00006c000a0c7a24 */ /* 0x040fe200078e02ff */
[----:B------:R-:W-:Y:S01]  /*1bb0*/  ULDC.64 UR4, c[0x0][0x1a8] ;  /* 0x00006a0000047ab9 */ /* 0x000fe20000000a00 */
[----:B------:R-:W-:Y:S01]  /*1bc0*/  IMAD R10, R10, c[0x0][0x1b8], RZ ;  /* 0x00006e000a0a7a24 */ /* 0x000fe200078e02ff */
[----:B------:R-:W-:Y:S01]  /*1bd0*/  IADD3.X R3, R3, UR14, R11, P0, !PT ;  /* 0x0000000e03037c10 */ /* 0x000fe200087fe40b */
[----:B------:R-:W-:Y:S01]  /*1be0*/  IMAD.WIDE.U32 R32, R0, c[0x0][0x1b0], R6 ;  /* 0x00006c0000207a25 */ /* 0x000fe200078e0006 */
[----:B------:R-:W-:Y:S01]  /*1bf0*/  ISETP.GE.AND P0, PT, R4, UR6, PT ;  /* 0x0000000604007c0c */ /* 0x000fe2000bf06270 */
[----:B------:R-:W-:Y:S02]  /*1c00*/  UIMAD UR4, UR7, UR4, URZ ;  /* 0x00000004070472a4 */ /* 0x000fe4000f8e023f */
[C---:B------:R-:W-:Y:S01]  /*1c10*/  IMAD R10, R0.reuse, c[0x0][0x1bc], R10 ;  /* 0x00006f00000a7a24 */ /* 0x040fe200078e020a */
[----:B------:R2:W-:Y:S01]  /*1c20*/  STL.64 [R1+0x70], R32 ;  /* 0x0000702001007387 */ /* 0x0005e20000100a00 */
[----:B------:R-:W-:Y:S01]  /*1c30*/  IMAD.WIDE.U32 R28, R0, c[0x0][0x1b8], R2 ;  /* 0x00006e00001c7a25 */ /* 0x000fe200078e0002 */
[----:B------:R-:W-:-:S03]  /*1c40*/  UIMAD UR4, UR10, UR5, UR4 ;  /* 0x000000050a0472a4 */ /* 0x000fc6000f8e0204 */
[----:B------:R-:W-:Y:S01]  /*1c50*/  IMAD R12, R0, c[0x0][0x1b4], R12 ;  /* 0x00006d00000c7a24 */ /* 0x000fe200078e020c */
[----:B------:R2:W-:Y:S01]  /*1c60*/  STL.64 [R1+0x58], R28 ;  /* 0x0000581c01007387 */ /* 0x0005e20000100a00 */
[----:B------:R-:W-:Y:S01]  /*1c70*/  IMAD.IADD R31, R29, 0x1, R10 ;  /* 0x000000011d1f7824 */ /* 0x000fe200078e020a */
[----:B------:R-:W-:Y:S01]  /*1c80*/  IADD3 R11, R17, UR4, RZ ;  /* 0x00000004110b7c10 */ /* 0x000fe2000fffe0ff */
[----:B------:R-:W-:Y:S01]  /*1c90*/  IMAD.IADD R35, R33, 0x1, R12 ;  /* 0x0000000121237824 */ /* 0x000fe200078e020c */
[----:B------:R2:W-:Y:S01]  /*1ca0*/  STL [R1+0x78], R159 ;  /* 0x0000789f01007387 */ /* 0x0005e20000100800 */
[----:B------:R-:W-:Y:S02]  /*1cb0*/  IMAD.MOV.U32 R3, RZ, RZ, 0x10 ;  /* 0x00000010ff037424 */ /* 0x000fe400078e00ff */
[----:B------:R-:W-:Y:S01]  /*1cc0*/  IMAD.U32 R13, R14, 0x20, R13 ;  /* 0x000000200e0d7824 */ /* 0x000fe200078e000d */
[----:B------:R2:W-:Y:S01]  /*1cd0*/  STL [R1+0x7c], R158 ;  /* 0x00007c9e01007387 */ /* 0x0005e20000100800 */
[----:B------:R-:W-:Y:S01]  /*1ce0*/  IMAD.WIDE R8, R8, 0x80, R4 ;  /* 0x0000008008087825 */ /* 0x000fe200078e0204 */
[----:B------:R-:W-:-:S02]  /*1cf0*/  SEL R3, R3, 0xfffffff0, !P1 ;  /* 0xfffffff003037807 */ /* 0x000fc40004800000 */
[----:B------:R2:W-:Y:S01]  /*1d00*/  STL [R1+0x14], R31 ;  /* 0x0000141f01007387 */ /* 0x0005e20000100800 */
[----:B------:R-:W-:-:S03]  /*1d10*/  IMAD.SHL.U32 R222, R13, 0x2, RZ ;  /* 0x000000020dde7824 */ /* 0x000fc600078e00ff */
        /* <DEDUP_REMOVED lines=34> */
.L_x_372:
[----:B------:R-:W-:Y:S05]  /*1f40*/  BSYNC B0 ;  /* 0x0000000000007941 */ /* 0x000fea0003800000 */
.L_x_371:
[----:B------:R-:W-:Y:S01]  /*1f50*/  IADD3 R18, R4, 0x20, RZ ;  /* 0x0000002004127810 */ /* 0x000fe20007ffe0ff */
[----:B------:R-:W-:Y:S03]  /*1f60*/  BSSY B0, `(.L_x_373) ;  /* 0x0000024000007945 */ /* 0x000fe60003800000 */
[----:B------:R-:W-:-:S13]  /*1f70*/  ISETP.GE.AND P0, PT, R18, UR6, PT ;  /* 0x0000000612007c0c */ /* 0x000fda000bf06270 */
        /* <DEDUP_REMOVED lines=34> */
.L_x_374:
[----:B------:R-:W-:Y:S05]  /*21a0*/  BSYNC B0 ;  /* 0x0000000000007941 */ /* 0x000fea0003800000 */
.L_x_373:
        /* <DEDUP_REMOVED lines=37> */
.L_x_376:
[----:B------:R-:W-:Y:S05]  /*2400*/  BSYNC B0 ;  /* 0x0000000000007941 */ /* 0x000fea0003800000 */
.L_x_375:
[----:B------:R-:W-:Y:S01]  /*2410*/  IADD3 R0, R4, 0x60, RZ ;  /* 0x0000006004007810 */ /* 0x000fe20007ffe0ff */
[----:B------:R-:W-:Y:S01]  /*2420*/  UMOV UR20, 0x6 ;  /* 0x0000000600147882 */ /* 0x000fe20000000000 */
[----:B------:R-:W-:Y:S01]  /*2430*/  BSSY B0, `(.L_x_377) ;  /* 0x0000026000007945 */ /* 0x000fe20003800000 */
[----:B------:R-:W-:Y:S01]  /*2440*/  ULDC.64 UR22, c[0x0][0x198] ;  /* 0x0000660000167ab9 */ /* 0x000fe20000000a00 */
[----:B------:R-:W-:Y:S01]  /*2450*/  ISETP.GE.AND P0, PT, R0, UR6, PT ;  /* 0x0000000600007c0c */ /* 0x000fe2000bf06270 */
        /* <DEDUP_REMOVED lines=14> */
[----:B-1----:R-:W-:Y:S01]  /*2540*/  @!P2 LEA R6, P1, R10, c[0x0][0x160], 0x1 ;  /* 0x000058000a06aa11 */ /* 0x002fe200078208ff */
        /* <DEDUP_REMOVED lines=20> */
.L_x_378:
[----:B------:R-:W-:Y:S05]  /*2690*/  BSYNC B0 ;  /* 0x0000000000007941 */ /* 0x000fea0003800000 */
.L_x_377:
[----:B------:R-:W-:Y:S01]  /*26a0*/  IMAD.MOV.U32 R156, RZ, RZ, R34 ;  /* 0x000000ffff9c7224 */ /* 0x000fe200078e0022 */
[----:B------:R-:W-:Y:S01]  /*26b0*/  UIADD3 UR4, UR34, -0x1, URZ ;  /* 0xffffffff22047890 */ /* 0x000fe2000fffe03f */
[----:B------:R-:W-:Y:S01]  /*26c0*/  IMAD.MOV.U32 R157, RZ, RZ, R35 ;  /* 0x000000ffff9d7224 */ /* 0x000fe200078e0023 */
[----:B------:R-:W-:Y:S01]  /*26d0*/  MOV R156, R32 ;  /* 0x00000020009c7202 */ /* 0x000fe20000000f00 */
[----:B------:R-:W-:Y:S01]  /*26e0*/  BSSY B0, `(.L_x_379) ;  /* 0x0000026000007945 */ /* 0x000fe20003800000 */
[----:B------:R-:W-:Y:S01]  /*26f0*/  UIMAD UR11, UR4, -0x40, UR9 ;  /* 0xffffffc0040b78a4 */ /* 0x000fe2000f8e0209 */
[----:B------:R-:W-:Y:S01]  /*2700*/  MOV R153, UR7 ;  /* 0x0000000700997c02 */ /* 0x000fe20008000f00 */
[----:B------:R-:W-:Y:S01]  /*2710*/  USHF.R.S32.HI UR12, URZ, 0x1f, UR4 ;  /* 0x0000001f3f0c7899 */ /* 0x000fe20008011404 */
[----:B------:R4:W-:Y:S01]  /*2720*/  STL.64 [R1+0x68], R156 ;  /* 0x0000689c01007387 */ /* 0x0009e20000100a00 */
[----:B------:R-:W-:Y:S02]  /*2730*/  UIMAD UR10, UR5, UR4, URZ ;  /* 0x00000004050a72a4 */ /* 0x000fe4000f8e023f */
[----:B------:R-:W-:Y:S01]  /*2740*/  ISETP.GE.AND P0, PT, R4, UR11, PT ;  /* 0x0000000b04007c0c */ /* 0x000fe2000bf06270 */
[----:B-1-3--:R-:W-:Y:S01]  /*2750*/  IMAD.WIDE.U32 R6, R153, UR4, R156 ;  /* 0x0000000499067c25 */ /* 0x00afe2000f8e009c */
[----:B------:R-:W-:-:S06]  /*2760*/  UIMAD UR10, UR12, UR7, UR10 ;  /* 0x000000070c0a72a4 */ /* 0x000fcc000f8e020a */
[----:B------:R-:W-:-:S05]  /*2770*/  IADD3 R0, R7, UR10, RZ ;  /* 0x0000000a07007c10 */ /* 0x000fca000fffe0ff */
        /* <DEDUP_REMOVED lines=28> */
.L_x_380:
[----:B------:R-:W-:Y:S05]  /*2940*/  BSYNC B0 ;  /* 0x0000000000007941 */ /* 0x000fea0003800000 */
.L_x_379:
[----:B------:R-:W-:Y:S01]  /*2950*/  ISETP.GE.AND P0, PT, R18, UR11, PT ;  /* 0x0000000b12007c0c */ /* 0x000fe2000bf06270 */
[----:B------:R-:W-:Y:S01]  /*2960*/  UMOV UR10, 0x5 ;  /* 0x00000005000a7882 */ /* 0x000fe20000000000 */
[----:B------:R-:W-:Y:S01]  /*2970*/  BSSY B0, `(.L_x_381) ;  /* 0x0000023000007945 */ /* 0x000fe20003800000 */
[----:B------:R-:W-:Y:S02]  /*2980*/  ULDC UR13, c[0x0][0x19c] ;  /* 0x00006700000d7ab9 */ /* 0x000fe40000000800 */
[----:B------:R-:W-:Y:S02]  /*2990*/  ULDC.64 UR24, c[0x0][0x1a0] ;  /* 0x0000680000187ab9 */ /* 0x000fe40000000a00 */
[----:B------:R-:W-:Y:S02]  /*29a0*/  USHF.L.U32 UR23, UR22, 0x5, URZ ;  /* 0x0000000516177899 */ /* 0x000fe4000800063f */
        /* <DEDUP_REMOVED lines=31> */
.L_x_382:
[----:B------:R-:W-:Y:S05]  /*2ba0*/  BSYNC B0 ;  /* 0x0000000000007941 */ /* 0x000fea0003800000 */
.L_x_381:
[----:B------:R-:W0:Y:S01]  /*2bb0*/  LDGDEPBAR ;  /* 0x00000000000079af */ /* 0x000e220000000000 */
[----:B------:R-:W-:Y:S01]  /*2bc0*/  ISETP.GE.AND P0, PT, R4, UR11, PT ;  /* 0x0000000b04007c0c */ /* 0x000fe2000bf06270 */
[----:B------:R-:W-:Y:S01]  /*2bd0*/  IMAD.U32 R2, RZ, RZ, UR27 ;  /* 0x0000001bff027e24 */ /* 0x000fe2000f8e00ff */
[----:B------:R-:W-:Y:S01]  /*2be0*/  UIMAD UR13, UR20, UR4, URZ ;  /* 0x00000004140d72a4 */ /* 0x000fe2000f8e023f */
[----:B-1----:R-:W-:Y:S01]  /*2bf0*/  IMAD.MOV.U32 R8, RZ, RZ, R30 ;  /* 0x000000ffff087224 */ /* 0x002fe200078e001e */
[----:B------:R-:W-:Y:S01]  /*2c00*/  SHF.R.S32.HI R0, RZ, 0x1f, R20 ;  /* 0x0000001fff007819 */ /* 0x000fe20000011414 */
[----:B------:R-:W-:Y:S01]  /*2c10*/  IMAD.MOV.U32 R9, RZ, RZ, R31 ;  /* 0x000000ffff097224 */ /* 0x000fe200078e001f */
[----:B------:R-:W-:Y:S01]  /*2c20*/  LEA R154, R2, R145, 0x3 ;  /* 0x00000091029a7211 */ /* 0x000fe200078e18ff */
[----:B------:R-:W-:Y:S01]  /*2c30*/  IMAD.MOV.U32 R8, RZ, RZ, R28 ;  /* 0x000000ffff087224 */ /* 0x000fe200078e001c */
[----:B------:R-:W-:Y:S01]  /*2c40*/  UIMAD UR13, UR12, UR21, UR13 ;  /* 0x000000150c0d72a4 */ /* 0x000fe2000f8e020d */
[----:B------:R-:W-:Y:S01]  /*2c50*/  IMAD.U32 R7, RZ, RZ, UR21 ;  /* 0x00000015ff077e24 */ /* 0x000fe2000f8e00ff */
[----:B------:R-:W-:Y:S01]  /*2c60*/  LEA.HI R0, R0, R20, RZ, 0x2 ;  /* 0x0000001400007211 */ /* 0x000fe200078f10ff */
[----:B------:R-:W-:Y:S01]  /*2c70*/  BSSY B0, `(.L_x_383) ;  /* 0x000002b000007945 */ /* 0x000fe20003800000 */
[----:B------:R1:W-:Y:S01]  /*2c80*/  STL.64 [R1+0x10], R8 ;  /* 0x0000100801007387 */ /* 0x0003e20000100a00 */
[----:B------:R-:W-:Y:S01]  /*2c90*/  IMAD.WIDE.U32 R4, R7, UR4, R8 ;  /* 0x0000000407047c25 */ /* 0x000fe2000f8e0008 */
[----:B------:R-:W-:-:S02]  /*2ca0*/  SHF.L.U32 R6, R25, 0x1, RZ ;  /* 0x0000000119067819 */ /* 0x000fc400000006ff */
[----:B------:R1:W-:Y:S01]  /*2cb0*/  STL [R1+0x8], R154 ;  /* 0x0000089a01007387 */ /* 0x0003e20000100800 */
[----:B------:R-:W-:Y:S02]  /*2cc0*/  SHF.R.S32.HI R149, RZ, 0x2, R0 ;  /* 0x00000002ff957819 */ /* 0x000fe40000011400 */
[----:B------:R-:W-:Y:S02]  /*2cd0*/  IADD3 R0, R5, UR13, RZ ;  /* 0x0000000d05007c10 */ /* 0x000fe4000fffe0ff */
[----:B------:R-:W-:Y:S01]  /*2ce0*/  LOP3.LUT R150, R6, 0x6, RZ, 0xc0, !PT ;  /* 0x0000000606967812 */ /* 0x000fe200078ec0ff */
        /* <DEDUP_REMOVED lines=35> */
.L_x_384:
[----:B------:R-:W-:Y:S05]  /*2f20*/  BSYNC B0 ;  /* 0x0000000000007941 */ /* 0x000fea0003800000 */
.L_x_383:
[----:B------:R-:W-:Y:S01]  /*2f30*/  ISETP.GE.AND P0, PT, R18, UR11, PT ;  /* 0x0000000b12007c0c */ /* 0x000fe2000bf06270 */
        /* <DEDUP_REMOVED lines=35> */
.L_x_386:
[----:B------:R-:W-:Y:S05]  /*3170*/  BSYNC B0 ;  /* 0x0000000000007941 */ /* 0x000fea0003800000 */
.L_x_385:
[----:B------:R-:W-:Y:S01]  /*3180*/  LOP3.LUT R2, R26, 0xfffffff8, RZ, 0xc0, !PT ;  /* 0xfffffff81a027812 */ /* 0x000fe200078ec0ff */
[----:B------:R-:W-:Y:S01]  /*3190*/  IMAD.SHL.U32 R5, R22, 0x40, RZ ;  /* 0x0000004016057824 */ /* 0x000fe200078e00ff */
[----:B-1----:R-:W-:Y:S01]  /*31a0*/  SHF.R.S32.HI R8, RZ, 0x4, R24 ;  /* 0x00000004ff087819 */ /* 0x002fe20000011418 */
[----:B------:R-:W-:Y:S01]  /*31b0*/  UIADD3 UR12, UR9, 0x1, -UR28 ;  /* 0x00000001090c7890 */ /* 0x000fe2000fffe81c */
[----:B------:R-:W-:Y:S01]  /*31c0*/  LOP3.LUT R4, R21, 0x7fffffe, RZ, 0xc0, !PT ;  /* 0x07fffffe15047812 */ /* 0x000fe200078ec0ff */
[----:B------:R-:W-:Y:S01]  /*31d0*/  IMAD.IADD R2, R25, 0x1, -R2 ;  /* 0x0000000119027824 */ /* 0x000fe200078e0a02 */
[----:B------:R-:W-:Y:S01]  /*31e0*/  LEA.HI R6, R24, R8, RZ, 0x1 ;  /* 0x0000000818067211 */ /* 0x000fe200078f08ff */
[----:B------:R-:W-:Y:S01]  /*31f0*/  ULDC UR11, c[0x0][0x2e4] ;  /* 0x0000b900000b7ab9 */ /* 0x000fe20000000800 */
[----:B------:R-:W-:Y:S01]  /*3200*/  SHF.R.S32.HI R7, RZ, 0x1f, R19 ;  /* 0x0000001fff077819 */ /* 0x000fe20000011413 */
[----:B------:R-:W-:Y:S01]  /*3210*/  IMAD.IADD R147, R19, 0x1, -R4 ;  /* 0x0000000113937824 */ /* 0x000fe200078e0a04 */
[----:B------:R-:W-:Y:S01]  /*3220*/  LEA.HI R0, R2, R2, RZ, 0x1 ;  /* 0x0000000202007211 */ /* 0x000fe200078f08ff */
[----:B------:R-:W-:Y:S01]  /*3230*/  ULDC UR10, c[0x0][0x2e8] ;  /* 0x0000ba00000a7ab9 */ /* 0x000fe20000000800 */
[----:B------:R-:W-:Y:S01]  /*3240*/  LOP3.LUT R6, R6, 0xfffffffe, RZ, 0xc0, !PT ;  /* 0xfffffffe06067812 */ /* 0x000fe200078ec0ff */
[----:B------:R-:W-:Y:S01]  /*3250*/  UIADD3 UR11, UR9, -UR11, -UR28 ;  /* 0x8000000b090b7290 */ /* 0x000fe2000fffe81c */
[----:B------:R-:W-:Y:S01]  /*3260*/  LOP3.LUT R4, R0, 0x3fffffe, RZ, 0xc0, !PT ;  /* 0x03fffffe00047812 */ /* 0x000fe200078ec0ff */
[----:B------:R-:W-:Y:S01]  /*3270*/  UIADD3 UR10, UR12, UR10, URZ ;  /* 0x0000000a0c0a7290 */ /* 0x000fe2000fffe03f */
[----:B------:R-:W-:Y:S01]  /*3280*/  SHF.R.S32.HI R12, RZ, 0x1, R0 ;  /* 0x00000001ff0c7819 */ /* 0x000fe20000011400 */
[----:B------:R-:W-:Y:S01]  /*3290*/  IMAD.IADD R8, R8, 0x1, -R6 ;  /* 0x0000000108087824 */ /* 0x000fe200078e0a06 */
[----:B------:R-:W-:Y:S01]  /*32a0*/  LEA.HI R7, R7, R19, RZ, 0x3 ;  /* 0x0000001307077211 */ /* 0x000fe200078f18ff */
[----:B------:R-:W-:Y:S01]  /*32b0*/  IMAD.IADD R9, R2, 0x1, -R4 ;  /* 0x0000000102097824 */ /* 0x000fe200078e0a04 */
[----:B------:R-:W-:Y:S01]  /*32c0*/  LOP3.LUT R2, R5, 0xc0, RZ, 0xc0, !PT ;  /* 0x000000c005027812 */ /* 0x000fe200078ec0ff */
[C---:B------:R-:W-:Y:S01]  /*32d0*/  IMAD.SHL.U32 R0, R12.reuse, 0x40, RZ ;  /* 0x000000400c007824 */ /* 0x040fe200078e00ff */
[----:B------:R-:W-:Y:S01]  /*32e0*/  LOP3.LUT P0, RZ, R12, 0x2, RZ, 0xc0, !PT ;  /* 0x000000020cff7812 */ /* 0x000fe2000780c0ff */
[----:B------:R-:W-:Y:S01]  /*32f0*/  IMAD.SHL.U32 R4, R7, 0x20, RZ ;  /* 0x0000002007047824 */ /* 0x000fe200078e00ff */
[----:B------:R-:W0:Y:S01]  /*3300*/  LDGDEPBAR ;  /* 0x00000000000079af */ /* 0x000e220000000000 */
[----:B------:R-:W-:Y:S01]  /*3310*/  IMAD.SHL.U32 R5, R8, 0x8, RZ ;  /* 0x0000000808057824 */ /* 0x000fe200078e00ff */
[----:B------:R-:W-:Y:S01]  /*3320*/  LOP3.LUT R0, R0, 0xc0, RZ, 0xc0, !PT ;  /* 0x000000c000007812 */ /* 0x000fe200078ec0ff */
[----:B------:R-:W-:Y:S01]  /*3330*/  IMAD.SHL.U32 R7, R23, 0x8, RZ ;  /* 0x0000000817077824 */ /* 0x000fe200078e00ff */
[----:B------:R-:W-:Y:S01]  /*3340*/  LOP3.LUT R146, R4, 0xffffff00, RZ, 0xc0, !PT ;  /* 0xffffff0004927812 */ /* 0x000fe200078ec0ff */
[----:B------:R-:W-:Y:S01]  /*3350*/  UISETP.GT.AND UP0, UPT, UR4, UR19, UPT ;  /* 0x000000130400728c */ /* 0x000fe2000bf04270 */
[----:B------:R-:W-:-:S02]  /*3360*/  LOP3.LUT R6, R2, 0x8, R5, 0xf8, !PT ;  /* 0x0000000802067812 */ /* 0x000fc400078ef805 */
[----:B------:R-:W-:Y:S01]  /*3370*/  LOP3.LUT R5, R0, 0x8, R7, 0xf8, !PT ;  /* 0x0000000800057812 */ /* 0x000fe200078ef807 */
[----:B------:R-:W-:Y:S01]  /*3380*/  IMAD R7, R8, 0x8, R9 ;  /* 0x0000000808077824 */ /* 0x000fe200078e0209 */
[----:B------:R-:W-:Y:S01]  /*3390*/  SHF.R.U32.HI R4, RZ, 0x3, R2 ;  /* 0x00000003ff047819 */ /* 0x000fe20000011602 */
[----:B------:R-:W-:Y:S01]  /*33a0*/  IMAD R2, R145, 0x200, R146 ;  /* 0x0000020091027824 */ /* 0x000fe200078e0292 */
[----:B------:R-:W-:Y:S02]  /*33b0*/  SHF.R.U32.HI R0, RZ, 0x3, R0 ;  /* 0x00000003ff007819 */ /* 0x000fe40000011600 */
[----:B------:R-:W-:Y:S01]  /*33c0*/  LOP3.LUT R148, R6, R4, RZ, 0x3c, !PT ;  /* 0x0000000406947212 */ /* 0x000fe200078e3cff */
[----:B------:R-:W-:Y:S01]  /*33d0*/  IMAD R2, R147, 0x20, R2 ;  /* 0x0000002093027824 */ /* 0x000fe200078e0202 */
[----:B------:R-:W-:-:S03]  /*33e0*/  LOP3.LUT R0, R5, R0, RZ, 0x3c, !PT ;  /* 0x0000000005007212 */ /* 0x000fc600078e3cff */
[----:B------:R-:W-:Y:S02]  /*33f0*/  IMAD.IADD R2, R148, 0x1, R2 ;  /* 0x0000000194027824 */ /* 0x000fe400078e0202 */
[----:B------:R-:W-:Y:S02]  /*3400*/  IMAD.U32 R0, R7, 0x20, R0 ;  /* 0x0000002007007824 */ /* 0x000fe400078e0000 */
[----:B------:R-:W-:Y:S01]  /*3410*/  IMAD.SHL.U32 R220, R2, 0x2, RZ ;  /* 0x0000000202dc7824 */ /* 0x000fe200078e00ff */
[----:B------:R-:W-:Y:S01]  /*3420*/  LEA R2, R145, UR8, 0x4 ;  /* 0x0000000891027c11 */ /* 0x000fe2000f8e20ff */
[----:B------:R-:W-:Y:S02]  /*3430*/  IMAD.SHL.U32 R217, R0, 0x2, RZ ;  /* 0x0000000200d97824 */ /* 0x000fe400078e00ff */
[----:B------:R-:W-:Y:S01]  /*3440*/  IMAD.MOV.U32 R0, RZ, RZ, 0x20 ;  /* 0x00000020ff007424 */ /* 0x000fe200078e00ff */
[----:B------:R-:W-:Y:S01]  /*3450*/  LDSM.16.M88.4 R4, [R220+0x1000] ;  /* 0x00100000dc04783b */ /* 0x000fe20000000200 */
[----:B------:R-:W-:-:S02]  /*3460*/  IMAD R221, R3, 0x2, R220 ;  /* 0x0000000203dd7824 */ /* 0x000fc400078e02dc */
[----:B------:R-:W-:Y:S01]  /*3470*/  IMAD.IADD R2, R149, 0x1, R2 ;  /* 0x0000000195027824 */ /* 0x000fe200078e0202 */
[----:B------:R-:W1:Y:S01]  /*3480*/  LDSM.16.M88.4 R16, [R217+0x6000] ;  /* 0x00600000d910783b */ /* 0x000e620000000200 */
[----:B------:R-:W-:-:S03]  /*3490*/  SEL R0, R0, 0xffffffe0, !P0 ;  /* 0xffffffe000007807 */ /* 0x000fc60004000000 */
[----:B--2---:R-:W2:Y:S02]  /*34a0*/  LDSM.16.M88.4 R28, [R217+0x6400] ;  /* 0x00640000d91c783b */ /* 0x004ea40000000200 */
[----:B------:R-:W-:Y:S02]  /*34b0*/  IMAD.IADD R219, R217, 0x1, R0 ;  /* 0x00000001d9db7824 */ /* 0x000fe400078e0200 */
[----:B------:R-:W5:Y:S01]  /*34c0*/  LDSM.16.M88.4 R24, [R217+0x6800] ;  /* 0x00680000d918783b */ /* 0x000f620000000200 */
[----:B------:R-:W-:-:S03]  /*34d0*/  IMAD.U32 R0, RZ, RZ, UR4 ;  /* 0x00000004ff007e24 */ /* 0x000fc6000f8e00ff */
[----:B------:R-:W3:Y:S01]  /*34e0*/  LDSM.16.M88.4 R20, [R217+0x6c00] ;  /* 0x006c0000d914783b */ /* 0x000ee20000000200 */
[----:B------:R-:W-:-:S03]  /*34f0*/  IMAD R0, R0, 0x40, R150 ;  /* 0x0000004000007824 */ /* 0x000fc600078e0296 */
[----:B------:R-:W4:Y:S04]  /*3500*/  LDSM.16.M88.4 R8, [R220] ;  /* 0x00000000dc08783b */ /* 0x000f280000000200 */
[----:B------:R-:W-:Y:S04]  /*3510*/  LDSM.16.M88.4 R12, [R221+0x1000] ;  /* 0x00100000dd0c783b */ /* 0x000fe80000000200 */
[----:B------:R-:W3:Y:S04]  /*3520*/  LDSM.16.M88.4 R56, [R219+0x6000] ;  /* 0x00600000db38783b */ /* 0x000ee80000000200 */
[----:B------:R-:W3:Y:S04]  /*3530*/  LDSM.16.M88.4 R52, [R219+0x6400] ;  /* 0x00640000db34783b */ /* 0x000ee80000000200 */
[----:B------:R-:W3:Y:S04]  /*3540*/  LDSM.16.M88.4 R48, [R219+0x6800] ;  /* 0x00680000db30783b */ /* 0x000ee80000000200 */
[----:B------:R-:W3:Y:S01]  /*3550*/  LDSM.16.M88.4 R60, [R219+0x6c00] ;  /* 0x006c0000db3c783b */ /* 0x000ee20000000200 */
[C---:B-1----:R-:W-:Y:S08]  /*3560*/  HMMA.16816.F32.BF16 R68, R4.reuse, R16, RZ ;  /* 0x000000100444723c */ /* 0x042ff000000418ff */
[C---:B------:R-:W-:Y:S08]  /*3570*/  HMMA.16816.F32.BF16 R64, R4.reuse, R18, RZ ;  /* 0x000000120440723c */ /* 0x040ff000000418ff */
[C---:B--2---:R-:W-:Y:S08]  /*3580*/  HMMA.16816.F32.BF16 R44, R4.reuse, R28, RZ ;  /* 0x0000001c042c723c */ /* 0x044ff000000418ff */
[C---:B------:R-:W-:Y:S08]  /*3590*/  HMMA.16816.F32.BF16 R40, R4.reuse, R30, RZ ;  /* 0x0000001e0428723c */ /* 0x040ff000000418ff */
[C---:B-----5:R-:W-:Y:S08]  /*35a0*/  HMMA.16816.F32.BF16 R36, R4.reuse, R24, RZ ;  /* 0x000000180424723c */ /* 0x060ff000000418ff */
[----:B---3--:R-:W-:Y:S08]  /*35b0*/  HMMA.16816.F32.BF16 R32, R4, R20, RZ ;  /* 0x000000140420723c */ /* 0x008ff000000418ff */
[C---:B----4-:R-:W-:Y:S08]  /*35c0*/  HMMA.16816.F32.BF16 R92, R8.reuse, R16, RZ ;  /* 0x00000010085c723c */ /* 0x050ff000000418ff */
[----:B------:R-:W-:Y:S01]  /*35d0*/  HMMA.16816.F32.BF16 R88, R8, R18, RZ ;  /* 0x000000120858723c */ /* 0x000fe200000418ff */
[----:B------:R-:W1:Y:S07]  /*35e0*/  LDSM.16.M88.4 R16, [R221] ;  /* 0x00000000dd10783b */ /* 0x000e6e0000000200 */
[C---:B------:R-:W-:Y:S08]  /*35f0*/  HMMA.16816.F32.BF16 R72, R4.reuse, R26, RZ ;  /* 0x0000001a0448723c */ /* 0x040ff000000418ff */
[----:B------:R-:W-:Y:S08]  /*3600*/  HMMA.16816.F32.BF16 R76, R4, R22, RZ ;  /* 0x00000016044c723c */ /* 0x000ff000000418ff */
[C---:B------:R-:W-:Y:S08]  /*3610*/  HMMA.16816.F32.BF16 R84, R8.reuse, R28, RZ ;  /* 0x0000001c0854723c */ /* 0x040ff000000418ff */
[C---:B------:R-:W-:Y:S08]  /*3620*/  HMMA.16816.F32.BF16 R80, R8.reuse, R30, RZ ;  /* 0x0000001e0850723c */ /* 0x040ff000000418ff */
[C---:B------:R-:W-:Y:S08]  /*3630*/  HMMA.16816.F32.BF16 R28, R8.reuse, R24, RZ ;  /* 0x00000018081c723c */ /* 0x040ff000000418ff */
[----:B------:R-:W-:Y:S08]  /*3640*/  HMMA.16816.F32.BF16 R4, R8, R20, RZ ;  /* 0x000000140804723c */ /* 0x000ff000000418ff */
[C---:B------:R-:W-:Y:S08]  /*3650*/  HMMA.16816.F32.BF16 R140, R12.reuse, R56, R68 ;  /* 0x000000380c8c723c */ /* 0x040ff00000041844 */
[----:B------:R-:W-:Y:S08]  /*3660*/  HMMA.16816.F32.BF16 R136, R12, R58, R64 ;  /* 0x0000003a0c88723c */ /* 0x000ff00000041840 */
[C---:B------:R-:W-:Y:S08]  /*3670*/  HMMA.16816.F32.BF16 R24, R8.reuse, R26, RZ ;  /* 0x0000001a0818723c */ /* 0x040ff000000418ff */
[----:B------:R-:W-:Y:S01]  /*3680*/  HMMA.16816.F32.BF16 R20, R8, R22, RZ ;  /* 0x000000160814723c */ /* 0x000fe200000418ff */
[----:B------:R-:W-:Y:S07]  /*3690*/  LDSM.16.M88.4 R8, [R220+0x3000] ;  /* 0x00300000dc08783b */ /* 0x000fee0000000200 */
[C---:B------:R-:W-:Y:S01]  /*36a0*/  HMMA.16816.F32.BF16 R132, R12.reuse, R52, R44 ;  /* 0x000000340c84723c */ /* 0x040fe2000004182c */
[----:B------:R-:W-:Y:S07]  /*36b0*/  LDSM.16.M88.4 R44, [R217+0x7800] ;  /* 0x00780000d92c783b */ /* 0x000fee0000000200 */
[C---:B------:R-:W-:Y:S01]  /*36c0*/  HMMA.16816.F32.BF16 R68, R12.reuse, R54, R40 ;  /* 0x000000360c44723c */ /* 0x040fe20000041828 */
[----:B------:R-:W-:Y:S07]  /*36d0*/  LDSM.16.M88.4 R40, [R217+0x7c00] ;  /* 0x007c0000d928783b */ /* 0x000fee0000000200 */
[C---:B------:R-:W-:Y:S01]  /*36e0*/  HMMA.16816.F32.BF16 R64, R12.reuse, R48, R36 ;  /* 0x000000300c40723c */ /* 0x040fe20000041824 */
[----:B------:R-:W2:Y:S07]  /*36f0*/  LDSM.16.M88.4 R36, [R217+0x7000] ;  /* 0x00700000d924783b */ /* 0x000eae0000000200 */
[C---:B------:R-:W-:Y:S01]  /*3700*/  HMMA.16816.F32.BF16 R124, R12.reuse, R60, R32 ;  /* 0x0000003c0c7c723c */ /* 0x040fe20000041820 */
[----:B------:R-:W3:Y:S07]  /*3710*/  LDSM.16.M88.4 R32, [R217+0x7400] ;  /* 0x00740000d920783b */ /* 0x000eee0000000200 */
[C---:B------:R-:W-:Y:S08]  /*3720*/  HMMA.16816.F32.BF16 R128, R12.reuse, R50, R72 ;  /* 0x000000320c80723c */ /* 0x040ff00000041848 */
[----:B------:R-:W-:Y:S01]  /*3730*/  HMMA.16816.F32.BF16 R120, R12, R62, R76 ;  /* 0x0000003e0c78723c */ /* 0x000fe2000004184c */
[----:B------:R-:W4:Y:S07]  /*3740*/  LDSM.16.M88.4 R12, [R220+0x2000] ;  /* 0x00200000dc0c783b */ /* 0x000f2e0000000200 */
[C---:B-1----:R-:W-:Y:S08]  /*3750*/  HMMA.16816.F32.BF16 R108, R16.reuse, R52, R84 ;  /* 0x00000034106c723c */ /* 0x042ff00000041854 */
[C---:B------:R-:W-:Y:S08]  /*3760*/  HMMA.16816.F32.BF16 R116, R16.reuse, R56, R92 ;  /* 0x000000381074723c */ /* 0x040ff0000004185c */
[C---:B------:R-:W-:Y:S08]  /*3770*/  HMMA.16816.F32.BF16 R104, R16.reuse, R54, R80 ;  /* 0x000000361068723c */ /* 0x040ff00000041850 */
[C---:B------:R-:W-:Y:S01]  /*3780*/  HMMA.16816.F32.BF16 R112, R16.reuse, R58, R88 ;  /* 0x0000003a1070723c */ /* 0x040fe20000041858 */
[----:B------:R-:W-:Y:S07]  /*3790*/  LDSM.16.M88.4 R88, [R219+0x7c00] ;  /* 0x007c0000db58783b */ /* 0x000fee0000000200 */
[C---:B------:R-:W-:Y:S01]  /*37a0*/  HMMA.16816.F32.BF16 R96, R16.reuse, R60, R4 ;  /* 0x0000003c1060723c */ /* 0x040fe20000041804 */
[----:B------:R-:W1:Y:S07]  /*37b0*/  LDSM.16.M88.4 R4, [R221+0x3000] ;  /* 0x00300000dd04783b */ /* 0x000e6e0000000200 */
[C---:B------:R-:W-:Y:S01]  /*37c0*/  HMMA.16816.F32.BF16 R100, R16.reuse, R48, R28 ;  /* 0x000000301064723c */ /* 0x040fe2000004181c */
[----:B------:R-:W-:Y:S07]  /*37d0*/  LDSM.16.M88.4 R28, [R219+0x7000] ;  /* 0x00700000db1c783b */ /* 0x000fee0000000200 */
[C---:B------:R-:W-:Y:S01]  /*37e0*/  HMMA.16816.F32.BF16 R92, R16.reuse, R50, R24 ;  /* 0x00000032105c723c */ /* 0x040fe20000041818 */
[----:B------:R-:W-:Y:S04]  /*37f0*/  LDSM.16.M88.4 R24, [R219+0x7400] ;  /* 0x00740000db18783b */ /* 0x000fe80000000200 */
[----:B------:R-:W-:Y:S03]  /*3800*/  LDSM.16.M88.4 R48, [R219+0x7800] ;  /* 0x00780000db30783b */ /* 0x000fe60000000200 */
[----:B------:R-:W-:Y:S01]  /*3810*/  HMMA.16816.F32.BF16 R84, R16, R62, R20 ;  /* 0x0000003e1054723c */ /* 0x000fe20000041814 */
[----:B------:R-:W5:Y:S07]  /*3820*/  LDSM.16.M88.4 R20, [R221+0x2000] ;  /* 0x00200000dd14783b */ /* 0x000f6e0000000200 */
        /* <DEDUP_REMOVED lines=14> */
[----:B------:R-:W-:Y:S08]  /*3910*/  HMMA.16816.F32.BF16 R36, R12, R38, R112 ;  /* 0x000000260c24723c */ /* 0x000ff00000041870 */
[C---:B-----5:R-:W-:Y:S01]  /*3920*/  HMMA.16816.F32.BF16 R40, R20.reuse, R28, R16 ;  /* 0x0000001c1428723c */ /* 0x060fe20000041810 */
[----:B------:R-:W-:Y:S07]  /*3930*/  LDSM.16.M88.4 R16, [R220+0x4000] ;  /* 0x00400000dc10783b */ /* 0x000fee0000000200 */
[----:B------:R-:W-:Y:S01]  /*3940*/  HMMA.16816.F32.BF16 R52, R20, R26, R32 ;  /* 0x0000001a1434723c */ /* 0x000fe20000041820 */
[----:B------:R-:W1:Y:S07]  /*3950*/  LDSM.16.M88.4 R32, [R217+0x8000] ;  /* 0x00800000d920783b */ /* 0x000e6e0000000200 */
[C---:B------:R-:W-:Y:S08]  /*3960*/  HMMA.16816.F32.BF16 R100, R12.reuse, R44, R100 ;  /* 0x0000002c0c64723c */ /* 0x040ff00000041864 */
[----:B------:R-:W-:Y:S01]  /*3970*/  HMMA.16816.F32.BF16 R92, R12, R46, R92 ;  /* 0x0000002e0c5c723c */ /* 0x000fe2000004185c */
[----:B------:R-:W2:Y:S07]  /*3980*/  LDSM.16.M88.4 R12, [R220+0x5000] ;  /* 0x00500000dc0c783b */ /* 0x000eae0000000200 */
[C---:B------:R-:W-:Y:S08]  /*3990*/  HMMA.16816.F32.BF16 R104, R4.reuse, R24, R72 ;  /* 0x000000180468723c */ /* 0x040ff00000041848 */
[C---:B------:R-:W-:Y:S08]  /*39a0*/  HMMA.16816.F32.BF16 R116, R4.reuse, R88, R56 ;  /* 0x000000580474723c */ /* 0x040ff00000041838 */
[----:B------:R-:W-:Y:S08]  /*39b0*/  HMMA.16816.F32.BF16 R72, R4, R26, R68 ;  /* 0x0000001a0448723c */ /* 0x000ff00000041844 */
[----:B------:R-:W-:Y:S01]  /*39c0*/  HMMA.16816.F32.BF16 R56, R20, R24, R8 ;  /* 0x000000181438723c */ /* 0x000fe20000041808 */
[----:B------:R-:W3:Y:S04]  /*39d0*/  LDSM.16.M88.4 R24, [R217+0x8800] ;  /* 0x00880000d918783b */ /* 0x000ee80000000200 */
[----:B------:R-:W-:Y:S03]  /*39e0*/  LDSM.16.M88.4 R8, [R221+0x4000] ;  /* 0x00400000dd08783b */ /* 0x000fe60000000200 */
[C---:B------:R-:W-:Y:S08]  /*39f0*/  HMMA.16816.F32.BF16 R80, R4.reuse, R28, R80 ;  /* 0x0000001c0450723c */ /* 0x040ff00000041850 */
[----:B------:R-:W-:Y:S08]  /*3a00*/  HMMA.16816.F32.BF16 R108, R4, R50, R60 ;  /* 0x00000032046c723c */ /* 0x000ff0000004183c */
[-C--:B------:R-:W-:Y:S01]  /*3a10*/  HMMA.16816.F32.BF16 R60, R20, R30.reuse, R36 ;  /* 0x0000001e143c723c */ /* 0x080fe20000041824 */
[----:B------:R-:W4:Y:S07]  /*3a20*/  LDSM.16.M88.4 R36, [R219+0x8000] ;  /* 0x00800000db24783b */ /* 0x000f2e0000000200 */
[C---:B------:R-:W-:Y:S01]  /*3a30*/  HMMA.16816.F32.BF16 R76, R4.reuse, R30, R76 ;  /* 0x0000001e044c723c */ /* 0x040fe2000004184c */
[----:B------:R-:W5:Y:S07]  /*3a40*/  LDSM.16.M88.4 R28, [R217+0x8400] ;  /* 0x00840000d91c783b */ /* 0x000f6e0000000200 */
[-C--:B------:R-:W-:Y:S01]  /*3a50*/  HMMA.16816.F32.BF16 R112, R4, R48.reuse, R64 ;  /* 0x000000300470723c */ /* 0x080fe20000041840 */
[----:B------:R-:W2:Y:S07]  /*3a60*/  LDSM.16.M88.4 R4, [R221+0x5000] ;  /* 0x00500000dd04783b */ /* 0x000eae0000000200 */
[C---:B------:R-:W-:Y:S08]  /*3a70*/  HMMA.16816.F32.BF16 R44, R20.reuse, R48, R100 ;  /* 0x00000030142c723c */ /* 0x040ff00000041864 */
[C---:B------:R-:W-:Y:S08]  /*3a80*/  HMMA.16816.F32.BF16 R48, R20.reuse, R50, R92 ;  /* 0x000000321430723c */ /* 0x040ff0000004185c */
[C---:B------:R-:W-:Y:S08]  /*3a90*/  HMMA.16816.F32.BF16 R96, R20.reuse, R88, R96 ;  /* 0x000000581460723c */ /* 0x040ff00000041860 */
[----:B------:R-:W-:Y:S07]  /*3aa0*/  HMMA.16816.F32.BF16 R100, R20, R90, R84 ;  /* 0x0000005a1464723c */ /* 0x000fee0000041854 */
[----:B------:R-:W-:Y:S01]  /*3ab0*/  IMAD R91, R147, 0x20, R146 ;  /* 0x00000020935b7824 */ /* 0x000fe200078e0292 */
[-C--:B-1----:R-:W-:Y:S08]  /*3ac0*/  HMMA.16816.F32.BF16 R40, R16, R32.reuse, R40 ;  /* 0x000000201028723c */ /* 0x082ff00000041828 */
[C---:B--2---:R-:W-:Y:S08]  /*3ad0*/  HMMA.16816.F32.BF16 R20, R12.reuse, R32, R80 ;  /* 0x000000200c14723c */ /* 0x044ff00000041850 */
[-C--:B------:R-:W-:Y:S08]  /*3ae0*/  HMMA.16816.F32.BF16 R64, R12, R34.reuse, R76 ;  /* 0x000000220c40723c */ /* 0x080ff0000004184c */
[C---:B------:R-:W-:Y:S08]  /*3af0*/  HMMA.16816.F32.BF16 R60, R16.reuse, R34, R60 ;  /* 0x00000022103c723c */ /* 0x040ff0000004183c */
[-C--:B---3--:R-:W-:Y:S08]  /*3b00*/  HMMA.16816.F32.BF16 R80, R16, R24.reuse, R44 ;  /* 0x000000181050723c */ /* 0x088ff0000004182c */
[C---:B------:R-:W-:Y:S08]  /*3b10*/  HMMA.16816.F32.BF16 R84, R12.reuse, R24, R112 ;  /* 0x000000180c54723c */ /* 0x040ff00000041870 */
[-C--:B------:R-:W-:Y:S08]  /*3b20*/  HMMA.16816.F32.BF16 R108, R12, R26.reuse, R108 ;  /* 0x0000001a0c6c723c */ /* 0x080ff0000004186c */
[----:B------:R-:W-:Y:S01]  /*3b30*/  HMMA.16816.F32.BF16 R92, R16, R26, R48 ;  /* 0x0000001a105c723c */ /* 0x000fe20000041830 */
[----:B------:R-:W1:Y:S07]  /*3b40*/  LDSM.16.M88.4 R24, [R219+0x8400] ;  /* 0x00840000db18783b */ /* 0x000e6e0000000200 */
[----:B----4-:R-:W-:Y:S08]  /*3b50*/  HMMA.16816.F32.BF16 R40, R8, R36, R40 ;  /* 0x000000240828723c */ /* 0x010ff00000041828 */
[-C--:B-----5:R-:W-:Y:S08]  /*3b60*/  HMMA.16816.F32.BF16 R56, R16, R28.reuse, R56 ;  /* 0x0000001c1038723c */ /* 0x0a0ff00000041838 */
[----:B------:R-:W-:Y:S07]  /*3b70*/  HMMA.16816.F32.BF16 R68, R12, R28, R104 ;  /* 0x0000001c0c44723c */ /* 0x000fee0000041868 */
[----:B------:R-:W-:Y:S01]  /*3b80*/  IADD3 R28, R2, UR10, RZ ;  /* 0x0000000a021c7c10 */ /* 0x000fe2000fffe0ff */
[----:B------:R-:W-:Y:S03]  /*3b90*/  HMMA.16816.F32.BF16 R44, R4, R36, R20 ;  /* 0x00000024042c723c */ /* 0x000fe60000041814 */
[----:B------:R-:W-:-:S04]  /*3ba0*/  IMNMX R230, R28, UR9, PT ;  /* 0x000000091ce67c17 */ /* 0x000fc8000b800200 */
[C---:B------:R-:W-:Y:S01]  /*3bb0*/  IADD3 R23, R2.reuse, UR11, RZ ;  /* 0x0000000b02177c10 */ /* 0x040fe2000fffe0ff */
[-C--:B------:R-:W-:Y:S01]  /*3bc0*/  HMMA.16816.F32.BF16 R32, R4, R38.reuse, R64 ;  /* 0x000000260420723c */ /* 0x080fe20000041840 */
[C---:B------:R-:W-:Y:S02]  /*3bd0*/  IADD3 R22, R2.reuse, 0x8, RZ ;  /* 0x0000000802167810 */ /* 0x040fe40007ffe0ff */
[C---:B------:R-:W-:Y:S02]  /*3be0*/  IADD3 R21, R2.reuse, 0x40, RZ ;  /* 0x0000004002157810 */ /* 0x040fe40007ffe0ff */
[----:B------:R-:W-:Y:S02]  /*3bf0*/  IADD3 R20, R2, 0x48, RZ ;  /* 0x0000004802147810 */ /* 0x000fe40007ffe0ff */
[----:B------:R-:W-:Y:S01]  /*3c00*/  IMNMX R226, RZ, R23, !PT ;  /* 0x00000017ffe27217 */ /* 0x000fe20007800200 */
[----:B------:R-:W-:Y:S01]  /*3c10*/  HMMA.16816.F32.BF16 R36, R8, R38, R60 ;  /* 0x000000260824723c */ /* 0x000fe2000004183c */
[----:B------:R-:W-:-:S02]  /*3c20*/  IADD3 R23, R22, UR11, RZ ;  /* 0x0000000b16177c10 */ /* 0x000fc4000fffe0ff */
[C---:B------:R-:W-:Y:S02]  /*3c30*/  IADD3 R28, R21.reuse, UR11, RZ ;  /* 0x0000000b151c7c10 */ /* 0x040fe4000fffe0ff */
[----:B------:R-:W-:Y:S02]  /*3c40*/  IADD3 R29, R20, UR11, RZ ;  /* 0x0000000b141d7c10 */ /* 0x000fe4000fffe0ff */
[----:B------:R-:W-:Y:S01]  /*3c50*/  IADD3 R22, R22, UR10, RZ ;  /* 0x0000000a16167c10 */ /* 0x000fe2000fffe0ff */
[----:B------:R-:W-:Y:S01]  /*3c60*/  HMMA.16816.F32.BF16 R76, R12, R30, R72 ;  /* 0x0000001e0c4c723c */ /* 0x000fe20000041848 */
[----:B------:R-:W-:Y:S02]  /*3c70*/  IADD3 R21, R21, UR10, RZ ;  /* 0x0000000a15157c10 */ /* 0x000fe4000fffe0ff */
[----:B------:R-:W-:Y:S02]  /*3c80*/  IADD3 R20, R20, UR10, RZ ;  /* 0x0000000a14147c10 */ /* 0x000fe4000fffe0ff */
[----:B------:R-:W-:-:S02]  /*3c90*/  IADD3 R2, R0, 0x1, RZ ;  /* 0x0000000100027810 */ /* 0x000fc40007ffe0ff */
[----:B------:R-:W-:Y:S01]  /*3ca0*/  IMNMX R229, R22, UR9, PT ;  /* 0x0000000916e57c17 */ /* 0x000fe2000b800200 */
[----:B------:R-:W-:Y:S01]  /*3cb0*/  HMMA.16816.F32.BF16 R72, R16, R30, R52 ;  /* 0x0000001e1048723c */ /* 0x000fe20000041834 */
[----:B------:R-:W-:Y:S02]  /*3cc0*/  IMNMX R228, R21, UR9, PT ;  /* 0x0000000915e47c17 */ /* 0x000fe4000b800200 */
[----:B------:R-:W-:Y:S02]  /*3cd0*/  IMNMX R227, R20, UR9, PT ;  /* 0x0000000914e37c17 */ /* 0x000fe4000b800200 */
[----:B------:R-:W-:Y:S02]  /*3ce0*/  ISETP.GE.AND P6, PT, R0, R230, PT ;  /* 0x000000e60000720c */ /* 0x000fe40003fc6270 */
[----:B------:R-:W-:Y:S01]  /*3cf0*/  IMNMX R225, RZ, R23, !PT ;  /* 0x00000017ffe17217 */ /* 0x000fe20007800200 */
[----:B-1----:R-:W-:Y:S01]  /*3d00*/  HMMA.16816.F32.BF16 R48, R4, R24, R68 ;  /* 0x000000180430723c */ /* 0x002fe20000041844 */
[----:B------:R-:W-:-:S02]  /*3d10*/  IMNMX R224, RZ, R28, !PT ;  /* 0x0000001cffe07217 */ /* 0x000fc40007800200 */
[----:B------:R-:W-:Y:S02]  /*3d20*/  IMNMX R223, RZ, R29, !PT ;  /* 0x0000001dffdf7217 */ /* 0x000fe40007800200 */
[C---:B------:R-:W-:Y:S01]  /*3d30*/  ISETP.GE.AND P5, PT, R2.reuse, R230, PT ;  /* 0x000000e60200720c */ /* 0x040fe20003fa6270 */
[----:B------:R-:W1:Y:S01]  /*3d40*/  LDSM.16.M88.4 R28, [R219+0x8800] ;  /* 0x00880000db1c783b */ /* 0x000e620000000200 */
[C---:B------:R-:W-:Y:S01]  /*3d50*/  ISETP.GE.AND P4, PT, R2.reuse, R229, PT ;  /* 0x000000e50200720c */ /* 0x040fe20003f86270 */
[----:B------:R-:W-:Y:S01]  /*3d60*/  HMMA.16816.F32.BF16 R52, R8, R24, R56 ;  /* 0x000000180834723c */ /* 0x000fe20000041838 */
[C---:B------:R-:W-:Y:S02]  /*3d70*/  ISETP.GE.AND P3, PT, R2.reuse, R228, PT ;  /* 0x000000e40200720c */ /* 0x040fe40003f66270 */
[----:B------:R-:W-:Y:S02]  /*3d80*/  ISETP.GE.AND P0, PT, R2, R227, PT ;  /* 0x000000e30200720c */ /* 0x000fe40003f06270 */
[----:B------:R-:W-:-:S02]  /*3d90*/  ISETP.GE.AND P2, PT, R0, R229, PT ;  /* 0x000000e50000720c */ /* 0x000fc40003f46270 */
[C---:B------:R-:W-:Y:S02]  /*3da0*/  ISETP.LT.OR P5, PT, R2.reuse, R226, P5 ;  /* 0x000000e20200720c */ /* 0x040fe40002fa1670 */
[C---:B------:R-:W-:Y:S02]  /*3db0*/  ISETP.LT.OR P4, PT, R2.reuse, R225, P4 ;  /* 0x000000e10200720c */ /* 0x040fe40002781670 */
[C---:B------:R-:W-:Y:S02]  /*3dc0*/  ISETP.LT.OR P3, PT, R2.reuse, R224, P3 ;  /* 0x000000e00200720c */ /* 0x040fe40001f61670 */
[----:B------:R-:W-:Y:S02]  /*3dd0*/  ISETP.LT.OR P0, PT, R2, R223, P0 ;  /* 0x000000df0200720c */ /* 0x000fe40000701670 */
[C---:B------:R-:W-:Y:S02]  /*3de0*/  ISETP.LT.OR P6, PT, R0.reuse, R226, P6 ;  /* 0x000000e20000720c */ /* 0x040fe400037c1670 */
[----:B------:R-:W-:-:S02]  /*3df0*/  ISETP.LT.OR P2, PT, R0, R225, P2 ;  /* 0x000000e10000720c */ /* 0x000fc40001741670 */
[----:B------:R-:W-:Y:S02]  /*3e00*/  IADD3 R2, R0, 0x8, RZ ;  /* 0x0000000800027810 */ /* 0x000fe40007ffe0ff */
[----:B------:R-:W-:Y:S02]  /*3e10*/  FSEL R133, R40, -INF , !P6 ;  /* 0xff80000028857808 */ /* 0x000fe40007000000 */
[----:B------:R-:W-:Y:S02]  /*3e20*/  FSEL R140, R42, -INF , !P2 ;  /* 0xff8000002a8c7808 */ /* 0x000fe40005000000 */
[----:B------:R-:W-:Y:S02]  /*3e30*/  ISETP.GE.AND P6, PT, R0, R227, PT ;  /* 0x000000e30000720c */ /* 0x000fe40003fc6270 */
[----:B------:R-:W-:Y:S02]  /*3e40*/  ISETP.GE.AND P2, PT, R2, R230, PT ;  /* 0x000000e60200720c */ /* 0x000fe40003f46270 */
[----:B------:R-:W-:-:S02]  /*3e50*/  ISETP.LT.OR P6, PT, R0, R223, P6 ;  /* 0x000000df0000720c */ /* 0x000fc400037c1670 */
[----:B------:R-:W-:Y:S02]  /*3e60*/  ISETP.LT.OR P2, PT, R2, R226, P2 ;  /* 0x000000e20200720c */ /* 0x000fe40001741670 */
[----:B------:R-:W-:Y:S02]  /*3e70*/  IADD3 R20, R0, 0x9, RZ ;  /* 0x0000000900147810 */ /* 0x000fe40007ffe0ff */
[----:B------:R-:W-:Y:S02]  /*3e80*/  FSEL R90, R46, -INF , !P6 ;  /* 0xff8000002e5a7808 */ /* 0x000fe40007000000 */
[----:B------:R-:W-:Y:S01]  /*3e90*/  FSEL R88, R45, -INF , !P3 ;  /* 0xff8000002d587808 */ /* 0x000fe20005800000 */
[----:B-1----:R-:W-:Y:S01]  /*3ea0*/  HMMA.16816.F32.BF16 R60, R8, R28, R80 ;  /* 0x0000001c083c723c */ /* 0x002fe20000041850 */
[----:B------:R-:W-:Y:S02]  /*3eb0*/  FSEL R70, R47, -INF , !P0 ;  /* 0xff8000002f467808 */ /* 0x000fe40004000000 */
[----:B------:R-:W-:-:S02]  /*3ec0*/  FSEL R134, R36, -INF , !P2 ;  /* 0xff80000024867808 */ /* 0x000fc40005000000 */
[CC--:B------:R-:W-:Y:S02]  /*3ed0*/  ISETP.GE.AND P6, PT, R2.reuse, R228.reuse, PT ;  /* 0x000000e40200720c */ /* 0x0c0fe40003fc6270 */
[-C--:B------:R-:W-:Y:S01]  /*3ee0*/  ISETP.GE.AND P3, PT, R2, R227.reuse, PT ;  /* 0x000000e30200720c */ /* 0x080fe20003f66270 */
[----:B------:R-:W-:Y:S01]  /*3ef0*/  HMMA.16816.F32.BF16 R56, R4, R28, R84 ;  /* 0x0000001c0438723c */ /* 0x000fe20000041854 */
[C---:B------:R-:W-:Y:S02]  /*3f00*/  ISETP.GE.AND P0, PT, R20.reuse, R228, PT ;  /* 0x000000e41400720c */ /* 0x040fe40003f06270 */
[----:B------:R-:W-:Y:S02]  /*3f10*/  ISETP.GE.AND P2, PT, R20, R227, PT ;  /* 0x000000e31400720c */ /* 0x000fe40003f46270 */
[C---:B------:R-:W-:Y:S02]  /*3f20*/  ISETP.LT.OR P6, PT, R2.reuse, R224, P6 ;  /* 0x000000e00200720c */ /* 0x040fe400037c1670 */
[----:B------:R-:W-:-:S02]  /*3f30*/  ISETP.LT.OR P3, PT, R2, R223, P3 ;  /* 0x000000df0200720c */ /* 0x000fc40001f61670 */
[C---:B------:R-:W-:Y:S02]  /*3f40*/  ISETP.LT.OR P0, PT, R20.reuse, R224, P0 ;  /* 0x000000e01400720c */ /* 0x040fe40000701670 */
[----:B------:R-:W-:Y:S02]  /*3f50*/  ISETP.LT.OR P2, PT, R20, R223, P2 ;  /* 0x000000df1400720c */ /* 0x000fe40001741670 */
[----:B------:R-:W-:Y:S02]  /*3f60*/  FSEL R67, R32, -INF , !P6 ;  /* 0xff80000020437808 */ /* 0x000fe40007000000 */
[----:B------:R-:W-:Y:S02]  /*3f70*/  FSEL R69, R34, -INF , !P3 ;  /* 0xff80000022457808 */ /* 0x000fe40005800000 */
[----:B------:R-:W-:Y:S02]  /*3f80*/  FSEL R66, R33, -INF , !P0 ;  /* 0xff80000021427808 */ /* 0x000fe40004000000 */
[----:B------:R-:W-:-:S02]  /*3f90*/  FSEL R68, R35, -INF , !P2 ;  /* 0xff80000023447808 */ /* 0x000fc40005000000 */
[----:B------:R-:W1:Y:S01]  /*3fa0*/  LDSM.16.M88.4 R32, [R217+0x8c00] ;  /* 0x008c0000d920783b */ /* 0x000e620000000200 */
[C---:B------:R-:W-:Y:S02]  /*3fb0*/  ISETP.GE.AND P1, PT, R0.reuse, R228, PT ;  /* 0x000000e40000720c */ /* 0x040fe40003f26270 */
[----:B------:R-:W-:Y:S02]  /*3fc0*/  FSEL R104, R41, -INF , !P5 ;  /* 0xff80000029687808 */ /* 0x000fe40006800000 */
[----:B------:R-:W-:Y:S02]  /*3fd0*/  ISETP.LT.OR P1, PT, R0, R224, P1 ;  /* 0x000000e00000720c */ /* 0x000fe40000f21670 */
[----:B------:R-:W-:Y:S02]  /*3fe0*/  FSEL R139, R43, -INF , !P4 ;  /* 0xff8000002b8b7808 */ /* 0x000fe40006000000 */
[----:B------:R-:W-:Y:S01]  /*3ff0*/  FSEL R89, R44, -INF , !P1 ;  /* 0xff8000002c597808 */ /* 0x000fe20004800000 */
[----:B------:R-:W-:Y:S01]  /*4000*/  HMMA.16816.F32.BF16 R40, R8, R26, R72 ;  /* 0x0000001a0828723c */ /* 0x000fe20000041848 */
[----:B------:R-:W-:-:S02]  /*4010*/  ISETP.GE.AND P1, PT, R2, R229, PT ;  /* 0x000000e50200720c */ /* 0x000fc40003f26270 */
[----:B------:R-:W-:Y:S02]  /*4020*/  ISETP.GE.AND P5, PT, R20, R230, PT ;  /* 0x000000e61400720c */ /* 0x000fe40003fa6270 */
[----:B------:R-:W-:Y:S02]  /*4030*/  ISETP.LT.OR P1, PT, R2, R225, P1 ;  /* 0x000000e10200720c */ /* 0x000fe40000f21670 */
[----:B------:R-:W-:Y:S01]  /*4040*/  ISETP.GE.AND P4, PT, R20, R229, PT ;  /* 0x000000e51400720c */ /* 0x000fe20003f86270 */
[----:B------:R-:W-:Y:S01]  /*4050*/  HMMA.16816.F32.BF16 R44, R4, R26, R76 ;  /* 0x0000001a042c723c */ /* 0x000fe2000004184c */
[----:B------:R-:W-:Y:S01]  /*4060*/  IADD3 R2, R0, 0x10, RZ ;  /* 0x0000001000027810 */ /* 0x000fe20007ffe0ff */
[----:B------:R-:W2:Y:S01]  /*4070*/  LDSM.16.M88.4 R24, [R219+0x8c00] ;  /* 0x008c0000db18783b */ /* 0x000ea20000000200 */
[----:B------:R-:W-:Y:S01]  /*4080*/  ISETP.LT.OR P5, PT, R20, R226, P5 ;  /* 0x000000e21400720c */ /* 0x000fe20002fa1670 */
[----:B------:R-:W-:-:S04]  /*4090*/  DEPBAR.LE SB0, 0x0 ;  /* 0x000080000000791a */ /* 0x000fc80000000000 */
[----:B------:R-:W-:Y:S01]  /*40a0*/  BAR.SYNC.DEFER_BLOCKING 0x0 ;  /* 0x0000000000007b1d */ /* 0x000fe20000010000 */
[----:B------:R-:W-:Y:S02]  /*40b0*/  ISETP.LT.OR P4, PT, R20, R225, P4 ;  /* 0x000000e11400720c */ /* 0x000fe40002781670 */
[----:B------:R-:W-:Y:S02]  /*40c0*/  FSEL R138, R38, -INF , !P1 ;  /* 0xff800000268a7808 */ /* 0x000fe40004800000 */
[----:B------:R-:W-:Y:S02]  /*40d0*/  ISETP.GE.AND P1, PT, R2, R230, PT ;  /* 0x000000e60200720c */ /* 0x000fe40003f26270 */
[----:B------:R-:W-:Y:S02]  /*40e0*/  IADD3 R20, R0, 0x11, RZ ;  /* 0x0000001100147810 */ /* 0x000fe40007ffe0ff */
[C---:B------:R-:W-:Y:S02]  /*40f0*/  ISETP.GE.AND P6, PT, R2.reuse, R229, PT ;  /* 0x000000e50200720c */ /* 0x040fe40003fc6270 */
[----:B------:R-:W-:-:S02]  /*4100*/  ISETP.GE.AND P3, PT, R2, R228, PT ;  /* 0x000000e40200720c */ /* 0x000fc40003f66270 */
[C---:B------:R-:W-:Y:S02]  /*4110*/  ISETP.GE.AND P0, PT, R2.reuse, R227, PT ;  /* 0x000000e30200720c */ /* 0x040fe40003f06270 */
[----:B------:R-:W-:Y:S02]  /*4120*/  ISETP.LT.OR P1, PT, R2, R226, P1 ;  /* 0x000000e20200720c */ /* 0x000fe40000f21670 */
[----:B------:R-:W-:Y:S02]  /*4130*/  ISETP.GE.AND P2, PT, R20, R230, PT ;  /* 0x000000e61400720c */ /* 0x000fe40003f46270 */
[C---:B------:R-:W-:Y:S02]  /*4140*/  ISETP.LT.OR P6, PT, R2.reuse, R225, P6 ;  /* 0x000000e10200720c */ /* 0x040fe400037c1670 */
[C---:B------:R-:W-:Y:S02]  /*4150*/  ISETP.LT.OR P3, PT, R2.reuse, R224, P3 ;  /* 0x000000e00200720c */ /* 0x040fe40001f61670 */
[----:B------:R-:W-:-:S02]  /*4160*/  ISETP.LT.OR P0, PT, R2, R223, P0 ;  /* 0x000000df0200720c */ /* 0x000fc40000701670 */
[----:B------:R-:W-:Y:S02]  /*4170*/  FSEL R135, R39, -INF , !P4 ;  /* 0xff80000027877808 */ /* 0x000fe40006000000 */
[----:B------:R-:W-:Y:S02]  /*4180*/  FSEL R151, R52, -INF , !P1 ;  /* 0xff80000034977808 */ /* 0x000fe40004800000 */
[----:B------:R-:W-:Y:S02]  /*4190*/  ISETP.LT.OR P2, PT, R20, R226, P2 ;  /* 0x000000e21400720c */ /* 0x000fe40001741670 */
[----:B------:R-:W-:Y:S02]  /*41a0*/  IADD3 R2, R0, 0x18, RZ ;  /* 0x0000001800027810 */ /* 0x000fe40007ffe0ff */
[C---:B------:R-:W-:Y:S02]  /*41b0*/  ISETP.GE.AND P4, PT, R20.reuse, R228, PT ;  /* 0x000000e41400720c */ /* 0x040fe40003f86270 */
[----:B------:R-:W-:-:S02]  /*41c0*/  ISETP.GE.AND P1, PT, R20, R227, PT ;  /* 0x000000e31400720c */ /* 0x000fc40003f26270 */
[----:B------:R-:W-:Y:S02]  /*41d0*/  FSEL R132, R37, -INF , !P5 ;  /* 0xff80000025847808 */ /* 0x000fe40006800000 */
[----:B------:R-:W-:Y:S01]  /*41e0*/  FSEL R161, R54, -INF , !P6 ;  /* 0xff80000036a17808 */ /* 0x000fe20007000000 */
[----:B-1----:R-:W-:Y:S01]  /*41f0*/  HMMA.16816.F32.BF16 R36, R12, R32, R116 ;  /* 0x000000200c24723c */ /* 0x002fe20000041874 */
[----:B------:R-:W-:Y:S02]  /*4200*/  FSEL R71, R48, -INF , !P3 ;  /* 0xff80000030477808 */ /* 0x000fe40005800000 */
[----:B------:R-:W-:Y:S02]  /*4210*/  FSEL R74, R50, -INF , !P0 ;  /* 0xff800000324a7808 */ /* 0x000fe40004000000 */
[----:B------:R-:W-:Y:S02]  /*4220*/  FSEL R150, R53, -INF , !P2 ;  /* 0xff80000035967808 */ /* 0x000fe40005000000 */
[----:B------:R-:W-:-:S02]  /*4230*/  ISETP.GE.AND P5, PT, R20, R229, PT ;  /* 0x000000e51400720c */ /* 0x000fc40003fa6270 */
[C---:B------:R-:W-:Y:S02]  /*4240*/  ISETP.LT.OR P4, PT, R20.reuse, R224, P4 ;  /* 0x000000e01400720c */ /* 0x040fe40002781670 */
[----:B------:R-:W-:Y:S02]  /*4250*/  ISETP.LT.OR P1, PT, R20, R223, P1 ;  /* 0x000000df1400720c */ /* 0x000fe40000f21670 */
[C---:B------:R-:W-:Y:S02]  /*4260*/  ISETP.GE.AND P6, PT, R2.reuse, R230, PT ;  /* 0x000000e60200720c */ /* 0x040fe40003fc6270 */
[C---:B------:R-:W-:Y:S02]  /*4270*/  ISETP.GE.AND P3, PT, R2.reuse, R229, PT ;  /* 0x000000e50200720c */ /* 0x040fe40003f66270 */
[C---:B------:R-:W-:Y:S02]  /*4280*/  ISETP.GE.AND P0, PT, R2.reuse, R228, PT ;  /* 0x000000e40200720c */ /* 0x040fe40003f06270 */
[----:B------:R-:W-:-:S02]  /*4290*/  ISETP.GE.AND P2, PT, R2, R227, PT ;  /* 0x000000e30200720c */ /* 0x000fc40003f46270 */
[-C--:B------:R-:W-:Y:S02]  /*42a0*/  ISETP.LT.OR P5, PT, R20, R225.reuse, P5 ;  /* 0x000000e11400720c */ /* 0x080fe40002fa1670 */
[C---:B------:R-:W-:Y:S01]  /*42b0*/  ISETP.LT.OR P6, PT, R2.reuse, R226, P6 ;  /* 0x000000e20200720c */ /* 0x040fe200037c1670 */
[----:B--2---:R-:W-:Y:S01]  /*42c0*/  HMMA.16816.F32.BF16 R36, R4, R24, R36 ;  /* 0x000000180424723c */ /* 0x004fe20000041824 */
[C---:B------:R-:W-:Y:S02]  /*42d0*/  ISETP.LT.OR P3, PT, R2.reuse, R225, P3 ;  /* 0x000000e10200720c */ /* 0x040fe40001f61670 */
[C---:B------:R-:W-:Y:S02]  /*42e0*/  ISETP.LT.OR P0, PT, R2.reuse, R224, P0 ;  /* 0x000000e00200720c */ /* 0x040fe40000701670 */
[----:B------:R-:W-:Y:S02]  /*42f0*/  ISETP.LT.OR P2, PT, R2, R223, P2 ;  /* 0x000000df0200720c */ /* 0x000fe40001741670 */
[----:B------:R-:W-:-:S02]  /*4300*/  FSEL R52, R49, -INF , !P4 ;  /* 0xff80000031347808 */ /* 0x000fc40006000000 */
[----:B------:R-:W-:Y:S02]  /*4310*/  FSEL R75, R51, -INF , !P1 ;  /* 0xff800000334b7808 */ /* 0x000fe40004800000 */
[C---:B------:R-:W-:Y:S01]  /*4320*/  IADD3 R20, R0.reuse, 0x19, RZ ;  /* 0x0000001900147810 */ /* 0x040fe20007ffe0ff */
[C---:B------:R-:W-:Y:S01]  /*4330*/  HMMA.16816.F32.BF16 R48, R16.reuse, R32, R96 ;  /* 0x000000201030723c */ /* 0x040fe20000041860 */
[----:B------:R-:W-:Y:S02]  /*4340*/  IADD3 R2, R0, 0x20, RZ ;  /* 0x0000002000027810 */ /* 0x000fe40007ffe0ff */
[----:B------:R-:W-:Y:S02]  /*4350*/  FSEL R160, R55, -INF , !P5 ;  /* 0xff80000037a07808 */ /* 0x000fe40006800000 */
[----:B------:R-:W-:Y:S02]  /*4360*/  FSEL R147, R40, -INF , !P6 ;  /* 0xff80000028937808 */ /* 0x000fe40007000000 */
[----:B------:R-:W-:Y:S01]  /*4370*/  FSEL R149, R42, -INF , !P3 ;  /* 0xff8000002a957808 */ /* 0x000fe20005800000 */
[----:B------:R-:W-:Y:S01]  /*4380*/  HMMA.16816.F32.BF16 R16, R16, R34, R100 ;  /* 0x000000221010723c */ /* 0x000fe20000041864 */
[----:B------:R-:W-:-:S02]  /*4390*/  ISETP.GE.AND P5, PT, R20, R230, PT ;  /* 0x000000e61400720c */ /* 0x000fc40003fa6270 */
[----:B------:R-:W-:Y:S02]  /*43a0*/  ISETP.GE.AND P1, PT, R2, R230, PT ;  /* 0x000000e60200720c */ /* 0x000fe40003f26270 */
[C---:B------:R-:W-:Y:S02]  /*43b0*/  ISETP.GE.AND P4, PT, R20.reuse, R229, PT ;  /* 0x000000e51400720c */ /* 0x040fe40003f86270 */
[C---:B------:R-:W-:Y:S02]  /*43c0*/  ISETP.GE.AND P6, PT, R20.reuse, R228, PT ;  /* 0x000000e41400720c */ /* 0x040fe40003fc6270 */
[C---:B------:R-:W-:Y:S02]  /*43d0*/  ISETP.GE.AND P3, PT, R20.reuse, R227, PT ;  /* 0x000000e31400720c */ /* 0x040fe40003f66270 */
        /* <DEDUP_REMOVED lines=19> */
[C---:B------:R-:W-:Y:S01]  /*4510*/  ISETP.LT.OR P4, PT, R20.reuse, R226, P4 ;  /* 0x000000e21400720c */ /* 0x040fe20002781670 */
[----:B------:R-:W-:Y:S01]  /*4520*/  HMMA.16816.F32.BF16 R28, R4, R30, R108 ;  /* 0x0000001e041c723c */ /* 0x000fe2000004186c */
[C---:B------:R-:W-:Y:S02]  /*4530*/  ISETP.LT.OR P5, PT, R20.reuse, R225, P5 ;  /* 0x000000e11400720c */ /* 0x040fe40002fa1670 */
[C---:B------:R-:W-:Y:S02]  /*4540*/  ISETP.LT.OR P3, PT, R20.reuse, R224, P3 ;  /* 0x000000e01400720c */ /* 0x040fe40001f61670 */
[----:B------:R-:W-:-:S02]  /*4550*/  ISETP.LT.OR P1, PT, R20, R223, P1 ;  /* 0x000000df1400720c */ /* 0x000fc40000f21670 */
[C---:B------:R-:W-:Y:S01]  /*4560*/  ISETP.GE.AND P0, PT, R2.reuse, R229, PT ;  /* 0x000000e50200720c */ /* 0x040fe20003f06270 */
[----:B------:R-:W-:Y:S01]  /*4570*/  HMMA.16816.F32.BF16 R20, R12, R34, R120 ;  /* 0x000000220c14723c */ /* 0x000fe20000041878 */
[C---:B------:R-:W-:Y:S02]  /*4580*/  ISETP.GE.AND P2, PT, R2.reuse, R228, PT ;  /* 0x000000e40200720c */ /* 0x040fe40003f46270 */
[C---:B------:R-:W-:Y:S02]  /*4590*/  ISETP.GE.AND P6, PT, R2.reuse, R227, PT ;  /* 0x000000e30200720c */ /* 0x040fe40003fc6270 */
[C---:B------:R-:W-:Y:S02]  /*45a0*/  ISETP.LT.OR P0, PT, R2.reuse, R225, P0 ;  /* 0x000000e10200720c */ /* 0x040fe40000701670 */
[C---:B------:R-:W-:Y:S01]  /*45b0*/  ISETP.LT.OR P2, PT, R2.reuse, R224, P2 ;  /* 0x000000e00200720c */ /* 0x040fe20001741670 */
[----:B------:R-:W-:Y:S01]  /*45c0*/  HMMA.16816.F32.BF16 R8, R8, R26, R16 ;  /* 0x0000001a0808723c */ /* 0x000fe20000041810 */
[----:B------:R-:W-:-:S02]  /*45d0*/  ISETP.LT.OR P6, PT, R2, R223, P6 ;  /* 0x000000df0200720c */ /* 0x000fc400037c1670 */
[C---:B------:R-:W-:Y:S02]  /*45e0*/  IADD3 R2, R0.reuse, 0x28, RZ ;  /* 0x0000002800027810 */ /* 0x040fe40007ffe0ff */
[----:B------:R-:W-:Y:S02]  /*45f0*/  IADD3 R12, R0, 0x29, RZ ;  /* 0x00000029000c7810 */ /* 0x000fe40007ffe0ff */
[----:B------:R-:W-:Y:S02]  /*4600*/  FSEL R242, R62, -INF , !P0 ;  /* 0xff8000003ef27808 */ /* 0x000fe40004000000 */
[----:B------:R-:W-:Y:S02]  /*4610*/  FSEL R167, R56, -INF , !P2 ;  /* 0xff80000038a77808 */ /* 0x000fe40005000000 */
[----:B------:R-:W-:Y:S02]  /*4620*/  FSEL R203, R58, -INF , !P6 ;  /* 0xff8000003acb7808 */ /* 0x000fe40007000000 */
[----:B------:R-:W-:-:S02]  /*4630*/  FSEL R234, R61, -INF , !P4 ;  /* 0xff8000003dea7808 */ /* 0x000fc40006000000 */
[----:B------:R-:W-:Y:S01]  /*4640*/  FSEL R201, R59, -INF , !P1 ;  /* 0xff8000003bc97808 */ /* 0x000fe20004800000 */
[----:B------:R-:W-:Y:S01]  /*4650*/  HMMA.16816.F32.BF16 R4, R4, R26, R20 ;  /* 0x0000001a0404723c */ /* 0x000fe20000041814 */
[C---:B------:R-:W-:Y:S02]  /*4660*/  ISETP.GE.AND P0, PT, R2.reuse, R230, PT ;  /* 0x000000e60200720c */ /* 0x040fe40003f06270 */
[C---:B------:R-:W-:Y:S02]  /*4670*/  ISETP.GE.AND P2, PT, R2.reuse, R229, PT ;  /* 0x000000e50200720c */ /* 0x040fe40003f46270 */
[CC--:B------:R-:W-:Y:S02]  /*4680*/  ISETP.GE.AND P6, PT, R2.reuse, R228.reuse, PT ;  /* 0x000000e40200720c */ /* 0x0c0fe40003fc6270 */
[----:B------:R-:W-:Y:S02]  /*4690*/  ISETP.GE.AND P4, PT, R2, R227, PT ;  /* 0x000000e30200720c */ /* 0x000fe40003f86270 */
[----:B------:R-:W-:-:S02]  /*46a0*/  ISETP.GE.AND P1, PT, R12, R228, PT ;  /* 0x000000e40c00720c */ /* 0x000fc40003f26270 */
[C---:B------:R-:W-:Y:S02]  /*46b0*/  ISETP.LT.OR P0, PT, R2.reuse, R226, P0 ;  /* 0x000000e20200720c */ /* 0x040fe40000701670 */
[C---:B------:R-:W-:Y:S02]  /*46c0*/  ISETP.LT.OR P2, PT, R2.reuse, R225, P2 ;  /* 0x000000e10200720c */ /* 0x040fe40001741670 */
[CC--:B------:R-:W-:Y:S02]  /*46d0*/  ISETP.LT.OR P6, PT, R2.reuse, R224.reuse, P6 ;  /* 0x000000e00200720c */ /* 0x0c0fe400037c1670 */
[----:B------:R-:W-:Y:S02]  /*46e0*/  ISETP.LT.OR P4, PT, R2, R223, P4 ;  /* 0x000000df0200720c */ /* 0x000fe40002781670 */
[----:B------:R-:W-:Y:S02]  /*46f0*/  ISETP.LT.OR P1, PT, R12, R224, P1 ;  /* 0x000000e00c00720c */ /* 0x000fe40000f21670 */
[----:B------:R-:W-:-:S02]  /*4700*/  IADD3 R2, R0, 0x30, RZ ;  /* 0x0000003000027810 */ /* 0x000fc40007ffe0ff */
[----:B------:R-:W-:Y:S02]  /*4710*/  FSEL R238, R63, -INF , !P5 ;  /* 0xff8000003fee7808 */ /* 0x000fe40006800000 */
[----:B------:R-:W-:Y:S02]  /*4720*/  FSEL R165, R57, -INF , !P3 ;  /* 0xff80000039a57808 */ /* 0x000fe40005800000 */
[----:B------:R-:W-:Y:S02]  /*4730*/  FSEL R215, R44, -INF , !P0 ;  /* 0xff8000002cd77808 */ /* 0x000fe40004000000 */
[----:B------:R-:W-:Y:S02]  /*4740*/  FSEL R214, R46, -INF , !P2 ;  /* 0xff8000002ed67808 */ /* 0x000fe40005000000 */
[----:B------:R-:W-:Y:S02]  /*4750*/  FSEL R164, R28, -INF , !P6 ;  /* 0xff8000001ca47808 */ /* 0x000fe40007000000 */
[----:B------:R-:W-:-:S02]  /*4760*/  FSEL R202, R30, -INF , !P4 ;  /* 0xff8000001eca7808 */ /* 0x000fc40006000000 */
[----:B------:R-:W-:Y:S02]  /*4770*/  FSEL R166, R29, -INF , !P1 ;  /* 0xff8000001da67808 */ /* 0x000fe40004800000 */
[CC--:B------:R-:W-:Y:S02]  /*4780*/  ISETP.GE.AND P5, PT, R12.reuse, R230.reuse, PT ;  /* 0x000000e60c00720c */ /* 0x0c0fe40003fa6270 */
[C---:B------:R-:W-:Y:S02]  /*4790*/  ISETP.GE.AND P3, PT, R12.reuse, R229, PT ;  /* 0x000000e50c00720c */ /* 0x040fe40003f66270 */
[----:B------:R-:W-:Y:S02]  /*47a0*/  ISETP.GE.AND P0, PT, R12, R227, PT ;  /* 0x000000e30c00720c */ /* 0x000fe40003f06270 */
[C---:B------:R-:W-:Y:S02]  /*47b0*/  ISETP.GE.AND P2, PT, R2.reuse, R230, PT ;  /* 0x000000e60200720c */ /* 0x040fe40003f46270 */
[----:B------:R-:W-:-:S02]  /*47c0*/  ISETP.GE.AND P6, PT, R2, R229, PT ;  /* 0x000000e50200720c */ /* 0x000fc40003fc6270 */
[C---:B------:R-:W-:Y:S02]  /*47d0*/  ISETP.GE.AND P4, PT, R2.reuse, R228, PT ;  /* 0x000000e40200720c */ /* 0x040fe40003f86270 */
[----:B------:R-:W-:Y:S02]  /*47e0*/  ISETP.GE.AND P1, PT, R2, R227, PT ;  /* 0x000000e30200720c */ /* 0x000fe40003f26270 */
[CC--:B------:R-:W-:Y:S02]  /*47f0*/  ISETP.LT.OR P5, PT, R12.reuse, R226.reuse, P5 ;  /* 0x000000e20c00720c */ /* 0x0c0fe40002fa1670 */
        /* <DEDUP_REMOVED lines=17> */
[C---:B------:R-:W-:Y:S02]  /*4910*/  ISETP.LT.OR P3, PT, R2.reuse, R224, P3 ;  /* 0x000000e00200720c */ /* 0x040fe40001f61670 */
[----:B------:R-:W-:Y:S02]  /*4920*/  ISETP.LT.OR P2, PT, R2, R223, P2 ;  /* 0x000000df0200720c */ /* 0x000fe40001741670 */
[----:B------:R-:W-:Y:S02]  /*4930*/  IADD3 R2, R0, 0x38, RZ ;  /* 0x0000003800027810 */ /* 0x000fe40007ffe0ff */
[----:B------:R-:W-:-:S02]  /*4940*/  FSEL R245, R41, -INF , !P0 ;  /* 0xff80000029f57808 */ /* 0x000fc40004000000 */
[----:B------:R-:W-:Y:S02]  /*4950*/  ISETP.GE.AND P0, PT, R2, R227, PT ;  /* 0x000000e30200720c */ /* 0x000fe40003f06270 */
[----:B------:R-:W-:Y:S02]  /*4960*/  FSEL R241, R38, -INF , !P1 ;  /* 0xff80000026f17808 */ /* 0x000fe40004800000 */
[C---:B------:R-:W-:Y:S02]  /*4970*/  ISETP.LT.OR P0, PT, R2.reuse, R223, P0 ;  /* 0x000000df0200720c */ /* 0x040fe40000701670 */
[----:B------:R-:W-:Y:S02]  /*4980*/  ISETP.GE.AND P1, PT, R2, R228, PT ;  /* 0x000000e40200720c */ /* 0x000fe40003f26270 */
[----:B------:R-:W-:Y:S02]  /*4990*/  FSEL R239, R6, -INF , !P0 ;  /* 0xff80000006ef7808 */ /* 0x000fe40004000000 */
[----:B------:R-:W-:-:S02]  /*49a0*/  PLOP3.LUT P0, PT, PT, PT, UP0, 0x80, 0x0 ;  /* 0x000000000000781c */ /* 0x000fc40003f0f008 */
        /* <DEDUP_REMOVED lines=8> */
[CC--:B------:R-:W-:Y:S02]  /*4a30*/  ISETP.GE.AND P6, PT, R2.reuse, R230.reuse, PT ;  /* 0x000000e60200720c */ /* 0x0c0fe40003fc6270 */
[-C--:B------:R-:W-:Y:S02]  /*4a40*/  ISETP.GE.AND P4, PT, R2, R229.reuse, PT ;  /* 0x000000e50200720c */ /* 0x080fe40003f86270 */
[C---:B------:R-:W-:Y:S02]  /*4a50*/  ISETP.GE.AND P5, PT, R0.reuse, R230, PT ;  /* 0x000000e60000720c */ /* 0x040fe40003fa6270 */
[----:B------:R-:W-:-:S02]  /*4a60*/  ISETP.GE.AND P3, PT, R0, R229, PT ;  /* 0x000000e50000720c */ /* 0x000fc40003f66270 */
[C---:B------:R-:W-:Y:S02]  /*4a70*/  ISETP.GE.AND P2, PT, R0.reuse, R228, PT ;  /* 0x000000e40000720c */ /* 0x040fe40003f46270 */
[----:B------:R-:W-:Y:S02]  /*4a80*/  ISETP.GE.AND P1, PT, R0, R227, PT ;  /* 0x000000e30000720c */ /* 0x000fe40003f26270 */
[CC--:B------:R-:W-:Y:S02]  /*4a90*/  ISETP.LT.OR P6, PT, R2.reuse, R226.reuse, P6 ;  /* 0x000000e20200720c */ /* 0x0c0fe400037c1670 */
[-C--:B------:R-:W-:Y:S02]  /*4aa0*/  ISETP.LT.OR P4, PT, R2, R225.reuse, P4 ;  /* 0x000000e10200720c */ /* 0x080fe40002781670 */
[C---:B------:R-:W-:Y:S02]  /*4ab0*/  ISETP.LT.OR P5, PT, R0.reuse, R226, P5 ;  /* 0x000000e20000720c */ /* 0x040fe40002fa1670 */
[----:B------:R-:W-:-:S02]  /*4ac0*/  ISETP.LT.OR P3, PT, R0, R225, P3 ;  /* 0x000000e10000720c */ /* 0x000fc40001f61670 */
[C---:B------:R-:W-:Y:S02]  /*4ad0*/  ISETP.LT.OR P2, PT, R0.reuse, R224, P2 ;  /* 0x000000e00000720c */ /* 0x040fe40001741670 */
[----:B------:R-:W-:Y:S01]  /*4ae0*/  ISETP.LT.OR P1, PT, R0, R223, P1 ;  /* 0x000000df0000720c */ /* 0x000fe20000f21670 */
[----:B------:R-:W-:Y:S01]  /*4af0*/  IMAD.IADD R0, R148, 0x1, R91 ;  /* 0x0000000194007824 */ /* 0x000fe200078e025b */
[----:B------:R-:W-:Y:S02]  /*4b00*/  FSEL R232, R5, -INF , !P2 ;  /* 0xff80000005e87808 */ /* 0x000fe40005000000 */
[----:B------:R-:W-:Y:S02]  /*4b10*/  FSEL R240, R7, -INF , !P1 ;  /* 0xff80000007f07808 */ /* 0x000fe40004800000 */
[----:B------:R-:W-:Y:S02]  /*4b20*/  FSEL R243, R8, -INF , !P6 ;  /* 0xff80000008f37808 */ /* 0x000fe40007000000 */
[----:B------:R-:W-:-:S02]  /*4b30*/  FSEL R247, R10, -INF , !P4 ;  /* 0xff8000000af77808 */ /* 0x000fc40006000000 */
[----:B------:R-:W-:Y:S02]  /*4b40*/  FSEL R244, R9, -INF , !P5 ;  /* 0xff80000009f47808 */ /* 0x000fe40006800000 */
[----:B------:R-:W-:Y:S01]  /*4b50*/  FSEL R248, R11, -INF , !P3 ;  /* 0xff8000000bf87808 */ /* 0x000fe20005800000 */
[----:B------:R-:W-:Y:S05]  /*4b60*/  @!P0 BRA `(.L_x_387) ;  /* 0x000003b000008947 */ /* 0x000fea0003800000 */
[----:B------:R-:W-:Y:S01]  /*4b70*/  UIADD3 UR9, UR34, -0x2, URZ ;  /* 0xfffffffe22097890 */ /* 0x000fe2000fffe03f */
[----:B------:R-:W-:Y:S01]  /*4b80*/  ISETP.GE.AND P5, PT, R162, c[0x0][0x220], PT ;  /* 0x00008800a2007a0c */ /* 0x000fe20003fa6270 */
[----:B------:R-:W-:Y:S01]  /*4b90*/  BSSY B0, `(.L_x_388) ;  /* 0x0000037000007945 */ /* 0x000fe20003800000 */
[----:B------:R-:W-:Y:S01]  /*4ba0*/  ISETP.GE.AND P4, PT, R159, c[0x0][0x220], PT ;  /* 0x000088009f007a0c */ /* 0x000fe20003f86270 */
[----:B------:R-:W-:Y:S01]  /*4bb0*/  USHF.R.S32.HI UR8, URZ, 0x1f, UR9 ;  /* 0x0000001f3f087899 */ /* 0x000fe20008011409 */
[----:B------:R-:W-:Y:S01]  /*4bc0*/  ISETP.GE.AND P2, PT, R158, c[0x0][0x220], PT ;  /* 0x000088009e007a0c */ /* 0x000fe20003f46270 */
[----:B------:R-:W-:Y:S01]  /*4bd0*/  UIMAD UR5, UR5, UR9, URZ ;  /* 0x00000009050572a4 */ /* 0x000fe2000f8e023f */
[----:B------:R-:W-:-:S03]  /*4be0*/  IMAD.WIDE.U32 R4, R153, UR9, R156 ;  /* 0x0000000999047c25 */ /* 0x000fc6000f8e009c */
[----:B------:R-:W-:-:S04]  /*4bf0*/  UIMAD UR5, UR8, UR7, UR5 ;  /* 0x00000007080572a4 */ /* 0x000fc8000f8e0205 */
[C---:B------:R-:W-:Y:S01]  /*4c00*/  @!P5 LEA R14, P6, R4.reuse, c[0x0][0x168], 0x1 ;  /* 0x00005a00040eda11 */ /* 0x040fe200078c08ff */
[----:B------:R1:W-:Y:S01]  /*4c10*/  @P5 STS [R222+0x6000], RZ ;  /* 0x006000ffde005388 */ /* 0x0003e20000000800 */
[----:B------:R-:W-:Y:S02]  /*4c20*/  IADD3 R5, R5, UR5, RZ ;  /* 0x0000000505057c10 */ /* 0x000fe4000fffe0ff */
[C---:B------:R-:W-:Y:S01]  /*4c30*/  @!P4 LEA R12, P3, R4.reuse, c[0x0][0x168], 0x1 ;  /* 0x00005a00040cca11 */ /* 0x040fe200078608ff */
[----:B------:R1:W-:Y:S01]  /*4c40*/  @P5 STS [R222+0x6004], RZ ;  /* 0x006004ffde005388 */ /* 0x0003e20000000800 */
[C---:B------:R-:W-:Y:S02]  /*4c50*/  @!P2 LEA R10, P1, R4.reuse, c[0x0][0x168], 0x1 ;  /* 0x00005a00040aaa11 */ /* 0x040fe400078208ff */
[C---:B------:R-:W-:Y:S01]  /*4c60*/  @!P5 LEA.HI.X R15, R4.reuse, c[0x0][0x16c], R5, 0x1, P6 ;  /* 0x00005b00040fda11 */ /* 0x040fe200030f0c05 */
[----:B------:R1:W-:Y:S01]  /*4c70*/  @P5 STS.64 [R222+0x6008], RZ ;  /* 0x006008ffde005388 */ /* 0x0003e20000000a00 */
[----:B------:R-:W-:-:S02]  /*4c80*/  IADD3 R2, P6, R4, UR23, RZ ;  /* 0x0000001704027c10 */ /* 0x000fc4000ffde0ff */
[C-C-:B------:R-:W-:Y:S01]  /*4c90*/  @!P4 LEA.HI.X R13, R4.reuse, c[0x0][0x16c], R5.reuse, 0x1, P3 ;  /* 0x00005b00040dca11 */ /* 0x140fe200018f0c05 */
[----:B------:R-:W-:Y:S01]  /*4ca0*/  @!PT LDS RZ, [RZ] ;  /* 0x00000000fffff984 */ /* 0x000fe20000000800 */
[----:B------:R-:W-:Y:S01]  /*4cb0*/  @!PT LDS RZ, [RZ] ;  /* 0x00000000fffff984 */ /* 0x000fe20000000800 */
[----:B------:R-:W-:Y:S01]  /*4cc0*/  @!PT LDS RZ, [RZ] ;  /* 0x00000000fffff984 */ /* 0x000fe20000000800 */
[----:B------:R1:W-:Y:S01]  /*4cd0*/  @!P5 LDGSTS.E.BYPASS.LTC128B.128 [R222+0x6000], [R14.64] ;  /* 0x060000000ededfae */ /* 0x0003e2000b901d5e */
[----:B------:R-:W-:Y:S02]  /*4ce0*/  @!P2 LEA.HI.X R11, R4, c[0x0][0x16c], R5, 0x1, P1 ;  /* 0x00005b00040baa11 */ /* 0x000fe400008f0c05 */
[C---:B------:R-:W-:Y:S01]  /*4cf0*/  @!P5 LEA R8, P3, R2.reuse, c[0x0][0x168], 0x1 ;  /* 0x00005a000208da11 */ /* 0x040fe200078608ff */
[----:B------:R1:W-:Y:S01]  /*4d00*/  @P4 STS.128 [R222+0x7000], RZ ;  /* 0x007000ffde004388 */ /* 0x0003e20000000c00 */
[----:B------:R-:W-:Y:S02]  /*4d10*/  IADD3.X R4, R5, UR22, RZ, P6, !PT ;  /* 0x0000001605047c10 */ /* 0x000fe4000b7fe4ff */
[C---:B------:R-:W-:Y:S01]  /*4d20*/  @!P4 LEA R6, P1, R2.reuse, c[0x0][0x168], 0x1 ;  /* 0x00005a000206ca11 */ /* 0x040fe200078208ff */
[----:B------:R-:W-:Y:S01]  /*4d30*/  @!PT LDS RZ, [RZ] ;  /* 0x00000000fffff984 */ /* 0x000fe20000000800 */
[----:B------:R-:W-:Y:S01]  /*4d40*/  @!PT LDS RZ, [RZ] ;  /* 0x00000000fffff984 */ /* 0x000fe20000000800 */
[----:B------:R-:W-:Y:S01]  /*4d50*/  @!PT LDS RZ, [RZ] ;  /* 0x00000000fffff984 */ /* 0x000fe20000000800 */
[----:B------:R1:W-:Y:S01]  /*4d60*/  @!P4 LDGSTS.E.BYPASS.LTC128B.128 [R222+0x7000], [R12.64+0x40] ;  /* 0x070000400cdecfae */ /* 0x0003e2000b901d5e */
[----:B------:R-:W-:-:S02]  /*4d70*/  @!P5 LEA.HI.X R9, R2, c[0x0][0x16c], R4, 0x1, P3 ;  /* 0x00005b000209da11 */ /* 0x000fc400018f0c04 */
[----:B------:R-:W-:Y:S01]  /*4d80*/  @!P4 LEA.HI.X R7, R2, c[0x0][0x16c], R4, 0x1, P1 ;  /* 0x00005b000207ca11 */ /* 0x000fe200008f0c04 */
        /* <DEDUP_REMOVED lines=23> */
.L_x_389:
[----:B------:R-:W-:Y:S05]  /*4f00*/  BSYNC B0 ;  /* 0x0000000000007941 */ /* 0x000fea0003800000 */
.L_x_388:
[----:B------:R-:W0:Y:S02]  /*4f10*/  LDGDEPBAR ;  /* 0x00000000000079af */ /* 0x000e240000000000 */
.L_x_387:
[----:B------:R-:W-:Y:S01]  /*4f20*/  FMNMX.FTZ R2, R89, R88, !PT ;  /* 0x0000005859027209 */ /* 0x000fe20007810000 */
[----:B------:R-:W-:Y:S01]  /*4f30*/  USHF.L.U32 UR5, UR4, 0x1, URZ ;  /* 0x0000000104057899 */ /* 0x000fe2000800063f */
[----:B-1----:R-:W-:Y:S01]  /*4f40*/  IADD3 R7, R154, 0x4, RZ ;  /* 0x000000049a077810 */ /* 0x002fe20007ffe0ff */
[----:B------:R-:W-:Y:S01]  /*4f50*/  STL [R1+0x84], R219 ;  /* 0x000084db01007387 */ /* 0x000fe20000100800 */
[----:B------:R-:W-:Y:S01]  /*4f60*/  FMNMX.FTZ R2, R67, R2, !PT ;  /* 0x0000000243027209 */ /* 0x000fe20007810000 */
[----:B------:R-:W-:Y:S01]  /*4f70*/  UIADD3 UR15, UR33, -0x4498517b, URZ ;  /* 0xbb67ae85210f7890 */ /* 0x000fe2000fffe03f */
[----:B------:R-:W-:Y:S01]  /*4f80*/  LOP3.LUT R40, R152, UR32, RZ, 0x3c, !PT ;  /* 0x0000002098287c12 */ /* 0x000fe2000f8e3cff */
[----:B------:R-:W-:Y:S01]  /*4f90*/  IMAD.WIDE.U32 R106, R7, -0x326172a9, RZ ;  /* 0xcd9e8d57076a7825 */ /* 0x000fe200078e00ff */
[----:B------:R-:W-:Y:S01]  /*4fa0*/  FMNMX.FTZ R2, R66, R2, !PT ;  /* 0x0000000242027209 */ /* 0x000fe20007810000 */
[----:B------:R-:W-:Y:S01]  /*4fb0*/  STL [R1+0x80], R217 ;  /* 0x000080d901007387 */ /* 0x000fe20000100800 */
[----:B------:R-:W-:Y:S01]  /*4fc0*/  UIADD3 UR16, UR32, -0x61c88647, URZ ;  /* 0x9e3779b920107890 */ /* 0x000fe2000fffe03f */
[----:B------:R-:W-:Y:S01]  /*4fd0*/  IMAD.WIDE.U32 R136, R155, -0x2daee0ad, RZ ;  /* 0xd2511f539b887825 */ /* 0x000fe200078e00ff */
[----:B------:R-:W-:Y:S01]  /*4fe0*/  FMNMX.FTZ R2, R71, R2, !PT ;  /* 0x0000000247027209 */ /* 0x000fe20007810000 */
[----:B------:R1:W-:Y:S01]  /*4ff0*/  STL [R1+0x20], R7 ;  /* 0x0000200701007387 */ /* 0x0003e20000100800 */
[----:B------:R-:W-:Y:S01]  /*5000*/  UIADD3 UR14, UR32, 0x3c6ef372, URZ ;  /* 0x3c6ef372200e7890 */ /* 0x000fe2000fffe03f */
[----:B------:R-:W-:Y:S01]  /*5010*/  IMAD.SHL.U32 R216, R0, 0x2, RZ ;  /* 0x0000000200d87824 */ /* 0x000fe200078e00ff */
[----:B------:R-:W-:Y:S01]  /*5020*/  FMNMX.FTZ R2, R52, R2, !PT ;  /* 0x0000000234027209 */ /* 0x000fe20007810000 */
[----:B------:R-:W-:Y:S01]  /*5030*/  UIADD3 UR13, UR33, 0x76cf5d0a, URZ ;  /* 0x76cf5d0a210d7890 */ /* 0x000fe2000fffe03f */
[----:B------:R-:W-:Y:S01]  /*5040*/  IMAD.WIDE.U32 R170, R154, -0x326172a9, RZ ;  /* 0xcd9e8d579aaa7825 */ /* 0x000fe200078e00ff */
[----:B------:R-:W-:Y:S01]  /*5050*/  UIADD3 UR11, UR33, 0x32370b8f, URZ ;  /* 0x32370b8f210b7890 */ /* 0x000fe2000fffe03f */
[----:B------:R-:W-:Y:S01]  /*5060*/  FMNMX.FTZ R2, R53, R2, !PT ;  /* 0x0000000235027209 */ /* 0x000fe20007810000 */
[----:B------:R-:W-:Y:S01]  /*5070*/  UIADD3 UR12, UR32, -0x255992d5, URZ ;  /* 0xdaa66d2b200c7890 */ /* 0x000fe2000fffe03f */
[----:B------:R-:W-:Y:S01]  /*5080*/  IMAD R218, R3, 0x2, R216 ;  /* 0x0000000203da7824 */ /* 0x000fe200078e02d8 */
[----:B------:R-:W-:Y:S01]  /*5090*/  UIADD3 UR10, UR32, 0x78dde6e4, URZ ;  /* 0x78dde6e4200a7890 */ /* 0x000fe2000fffe03f */
[----:B------:R-:W-:Y:S01]  /*50a0*/  FMNMX.FTZ R2, R54, R2, !PT ;  /* 0x0000000236027209 */ /* 0x000fe20007810000 */
[----:B------:R-:W-:Y:S01]  /*50b0*/  UIADD3 UR7, UR33, -0x56f99767, URZ ;  /* 0xa906689921077890 */ /* 0x000fe2000fffe03f */
[----:B------:R-:W-:Y:S01]  /*50c0*/  LDSM.16.MT88.4 R76, [R216+0x9000] ;  /* 0x00900000d84c783b */ /* 0x000fe20000004200 */
[----:B------:R-:W-:Y:S01]  /*50d0*/  UIADD3 UR9, UR33, -0x126145ec, URZ ;  /* 0xed9eba1421097890 */ /* 0x000fe2000fffe03f */
[----:B------:R-:W-:Y:S01]  /*50e0*/  FMNMX.FTZ R2, R167, R2, !PT ;  /* 0x00000002a7027209 */ /* 0x000fe20007810000 */
[----:B------:R-:W-:Y:S01]  /*50f0*/  UIADD3 UR17, UR32, -0x4ab325aa, URZ ;  /* 0xb54cda5620117890 */ /* 0x000fe2000fffe03f */
[----:B------:R-:W-:Y:S01]  /*5100*/  LDSM.16.MT88.4 R92, [R216+0xa000] ;  /* 0x00a00000d85c783b */ /* 0x000fe20000004200 */
[----:B------:R-:W-:Y:S01]  /*5110*/  UIADD3 UR8, UR32, 0x1715609d, URZ ;  /* 0x1715609d20087890 */ /* 0x000fe2000fffe03f */
[----:B------:R-:W-:Y:S01]  /*5120*/  FMNMX.FTZ R4, R165, R2, !PT ;  /* 0x00000002a5047209 */ /* 0x000fe20007810000 */
[----:B------:R-:W-:Y:S01]  /*5130*/  UIADD3 UR18, UR33, 0x646e171e, URZ ;  /* 0x646e171e21127890 */ /* 0x000fe2000fffe03f */
[----:B------:R-:W-:Y:S01]  /*5140*/  FMNMX.FTZ R2, R90, R70, !PT ;  /* 0x000000465a027209 */ /* 0x000fe20007810000 */
[----:B------:R-:W-:Y:S01]  /*5150*/  LDSM.16.MT88.4 R80, [R218+0x9000] ;  /* 0x00900000da50783b */ /* 0x000fe20000004200 */
[----:B------:R-:W-:-:S02]  /*5160*/  FMNMX.FTZ R4, R164, R4, !PT ;  /* 0x00000004a4047209 */ /* 0x000fc40007810000 */
[----:B------:R-:W-:Y:S01]  /*5170*/  FMNMX.FTZ R2, R69, R2, !PT ;  /* 0x0000000245027209 */ /* 0x000fe20007810000 */
[----:B-1----:R-:W-:Y:S01]  /*5180*/  IMAD.U32 R7, RZ, RZ, UR5 ;  /* 0x00000005ff077e24 */ /* 0x002fe2000f8e00ff */
[----:B------:R-:W-:Y:S01]  /*5190*/  FMNMX.FTZ R5, R166, R4, !PT ;  /* 0x00000004a6057209 */ /* 0x000fe20007810000 */
[----:B------:R-:W-:Y:S01]  /*51a0*/  LDSM.16.MT88.4 R96, [R216+0xb000] ;  /* 0x00b00000d860783b */ /* 0x000fe20000004200 */
[----:B------:R-:W-:Y:S01]  /*51b0*/  FMNMX.FTZ R2, R68, R2, !PT ;  /* 0x0000000244027209 */ /* 0x000fe20007810000 */
[----:B------:R-:W-:Y:S01]  /*51c0*/  UIADD3 UR5, UR5, 0x1, URZ ;  /* 0x0000000105057890 */ /* 0x000fe2000fffe03f */
[----:B------:R-:W-:Y:S01]  /*51d0*/  FMNMX.FTZ R5, R235, R5, !PT ;  /* 0x00000005eb057209 */ /* 0x000fe20007810000 */
[----:B------:R-:W-:Y:S01]  /*51e0*/  LDSM.16.MT88.4 R84, [R218+0xa000] ;  /* 0x00a00000da54783b */ /* 0x000fe20000004200 */
[----:B------:R-:W-:Y:S02]  /*51f0*/  FMNMX.FTZ R2, R74, R2, !PT ;  /* 0x000000024a027209 */ /* 0x000fe40007810000 */
[----:B------:R-:W-:Y:S01]  /*5200*/  FMNMX.FTZ R5, R231, R5, !PT ;  /* 0x00000005e7057209 */ /* 0x000fe20007810000 */
[----:B------:R-:W-:Y:S01]  /*5210*/  LDSM.16.MT88.4 R120, [R216+0x9400] ;  /* 0x00940000d878783b */ /* 0x000fe20000004200 */
[----:B------:R-:W-:-:S02]  /*5220*/  FMNMX.FTZ R2, R75, R2, !PT ;  /* 0x000000024b027209 */ /* 0x000fc40007810000 */
[----:B------:R-:W-:Y:S01]  /*5230*/  FMNMX.FTZ R5, R233, R5, !PT ;  /* 0x00000005e9057209 */ /* 0x000fe20007810000 */
[----:B------:R-:W-:Y:S01]  /*5240*/  STL [R1+0x4], R40 ;  /* 0x0000042801007387 */ /* 0x000fe20000100800 */
[----:B------:R-:W-:Y:S02]  /*5250*/  FMNMX.FTZ R4, R72, R2, !PT ;  /* 0x0000000248047209 */ /* 0x000fe40007810000 */
[----:B------:R-:W-:Y:S01]  /*5260*/  FMNMX.FTZ R2, R232, R5, !PT ;  /* 0x00000005e8027209 */ /* 0x000fe20007810000 */
[----:B------:R-:W-:Y:S01]  /*5270*/  LDSM.16.MT88.4 R128, [R218+0x9400] ;  /* 0x00940000da80783b */ /* 0x000fe20000004200 */
[----:B------:R-:W-:Y:S02]  /*5280*/  FMNMX.FTZ R4, R73, R4, !PT ;  /* 0x0000000449047209 */ /* 0x000fe40007810000 */
[----:B------:R-:W-:Y:S01]  /*5290*/  LOP3.LUT R5, R107, R40, RZ, 0x3c, !PT ;  /* 0x000000286b057212 */ /* 0x000fe200078e3cff */
[----:B------:R-:W1:Y:S01]  /*52a0*/  SHFL.BFLY PT, R6, R2, 0x2, 0x1f ;  /* 0x0c401f0002067f89 */ /* 0x000e6200000e0000 */
[----:B------:R-:W-:-:S03]  /*52b0*/  FMNMX.FTZ R4, R203, R4, !PT ;  /* 0x00000004cb047209 */ /* 0x000fc60007810000 */
[----:B------:R-:W-:Y:S01]  /*52c0*/  IMAD.WIDE.U32 R100, R5, -0x2daee0ad, RZ ;  /* 0xd2511f5305647825 */ /* 0x000fe200078e00ff */
[----:B------:R-:W-:Y:S01]  /*52d0*/  FMNMX.FTZ R4, R201, R4, !PT ;  /* 0x00000004c9047209 */ /* 0x000fe20007810000 */
[----:B------:R-:W-:Y:S01]  /*52e0*/  LDSM.16.MT88.4 R108, [R216+0xa400] ;  /* 0x00a40000d86c783b */ /* 0x000fe20000004200 */
[----:B------:R-:W-:Y:S02]  /*52f0*/  LOP3.LUT R5, R137, UR33, R7, 0x96, !PT ;  /* 0x0000002189057c12 */ /* 0x000fe4000f8e9607 */
[----:B------:R-:W-:Y:S01]  /*5300*/  FMNMX.FTZ R4, R202, R4, !PT ;  /* 0x00000004ca047209 */ /* 0x000fe20007810000 */
[----:B------:R-:W-:Y:S02]  /*5310*/  LDSM.16.MT88.4 R124, [R218+0xb400] ;  /* 0x00b40000da7c783b */ /* 0x000fe40000004200 */
[----:B------:R-:W-:Y:S01]  /*5320*/  IMAD.WIDE.U32 R42, R5, -0x326172a9, RZ ;  /* 0xcd9e8d57052a7825 */ /* 0x000fe200078e00ff */
[----:B------:R-:W-:Y:S01]  /*5330*/  FMNMX.FTZ R4, R200, R4, !PT ;  /* 0x00000004c8047209 */ /* 0x000fe20007810000 */
[----:B------:R-:W-:Y:S03]  /*5340*/  LDSM.16.MT88.4 R116, [R218+0xa400] ;  /* 0x00a40000da74783b */ /* 0x000fe60000004200 */
[----:B------:R-:W-:Y:S01]  /*5350*/  FMNMX.FTZ R4, R241, R4, !PT ;  /* 0x00000004f1047209 */ /* 0x000fe20007810000 */
[----:B------:R-:W-:Y:S03]  /*5360*/  LDSM.16.MT88.4 R112, [R216+0xb400] ;  /* 0x00b40000d870783b */ /* 0x000fe60000004200 */
[----:B------:R-:W-:-:S02]  /*5370*/  FMNMX.FTZ R4, R237, R4, !PT ;  /* 0x00000004ed047209 */ /* 0x000fc40007810000 */
[----:B-1----:R-:W-:Y:S02]  /*5380*/  FMNMX.FTZ R2, R2, R6, !PT ;  /* 0x0000000602027209 */ /* 0x002fe40007810000 */
[----:B------:R-:W-:Y:S02]  /*5390*/  FMNMX.FTZ R6, R239, R4, !PT ;  /* 0x00000004ef067209 */ /* 0x000fe40007810000 */
[----:B------:R-:W-:Y:S01]  /*53a0*/  LOP3.LUT R4, R101, UR15, R136, 0x96, !PT ;  /* 0x0000000f65047c12 */ /* 0x000fe2000f8e9688 */
[----:B------:R-:W1:Y:S01]  /*53b0*/  SHFL.BFLY PT, R103, R2, 0x1, 0x1f ;  /* 0x0c201f0002677f89 */ /* 0x000e6200000e0000 */
[----:B------:R-:W-:Y:S01]  /*53c0*/  FMNMX.FTZ R6, R240, R6, !PT ;  /* 0x00000006f0067209 */ /* 0x000fe20007810000 */
[----:B------:R-:W-:Y:S02]  /*53d0*/  IMAD R101, R144, 0x10000, R144 ;  /* 0x0001000090657824 */ /* 0x000fe400078e0290 */
[----:B------:R-:W-:Y:S01]  /*53e0*/  IMAD.WIDE.U32 R64, R4, -0x326172a9, RZ ;  /* 0xcd9e8d5704407825 */ /* 0x000fe200078e00ff */
[----:B------:R-:W-:Y:S01]  /*53f0*/  LOP3.LUT R4, R43, UR16, R106, 0x96, !PT ;  /* 0x000000102b047c12 */ /* 0x000fe2000f8e966a */
[----:B------:R-:W2:Y:S03]  /*5400*/  SHFL.BFLY PT, R102, R6, 0x2, 0x1f ;  /* 0x0c401f0006667f89 */ /* 0x000ea600000e0000 */
[----:B------:R-:W-:Y:S01]  /*5410*/  LOP3.LUT R8, R65, UR14, R42, 0x96, !PT ;  /* 0x0000000e41087c12 */ /* 0x000fe2000f8e962a */
[----:B------:R-:W-:-:S04]  /*5420*/  IMAD.WIDE.U32 R4, R4, -0x2daee0ad, RZ ;  /* 0xd2511f5304047825 */ /* 0x000fc800078e00ff */
[----:B------:R-:W-:Y:S01]  /*5430*/  IMAD.WIDE.U32 R8, R8, -0x2daee0ad, RZ ;  /* 0xd2511f5308087825 */ /* 0x000fe200078e00ff */
[----:B------:R-:W-:-:S04]  /*5440*/  LOP3.LUT R5, R5, UR13, R100, 0x96, !PT ;  /* 0x0000000d05057c12 */ /* 0x000fc8000f8e9664 */
[----:B------:R-:W-:Y:S01]  /*5450*/  LOP3.LUT R7, R9, UR11, R4, 0x96, !PT ;  /* 0x0000000b09077c12 */ /* 0x000fe2000f8e9604 */
[----:B------:R-:W-:-:S04]  /*5460*/  IMAD.WIDE.U32 R4, R5, -0x326172a9, RZ ;  /* 0xcd9e8d5705047825 */ /* 0x000fc800078e00ff */
[----:B------:R-:W-:Y:S01]  /*5470*/  IMAD.WIDE.U32 R16, R7, -0x326172a9, RZ ;  /* 0xcd9e8d5707107825 */ /* 0x000fe200078e00ff */
[----:B------:R-:W-:Y:S02]  /*5480*/  LOP3.LUT R7, R5, UR12, R64, 0x96, !PT ;  /* 0x0000000c05077c12 */ /* 0x000fe4000f8e9640 */
[----:B-1----:R-:W-:Y:S02]  /*5490*/  FMNMX.FTZ R103, R2, R103, !PT ;  /* 0x0000006702677209 */ /* 0x002fe40007810000 */
[----:B------:R-:W-:Y:S02]  /*54a0*/  LOP3.LUT R4, R17, UR10, R4, 0x96, !PT ;  /* 0x0000000a11047c12 */ /* 0x000fe4000f8e9604 */
[----:B--2---:R-:W-:Y:S01]  /*54b0*/  FMNMX.FTZ R102, R6, R102, !PT ;  /* 0x0000006606667209 */ /* 0x004fe20007810000 */
[----:B------:R-:W-:Y:S01]  /*54c0*/  IMAD.WIDE.U32 R6, R7, -0x2daee0ad, RZ ;  /* 0xd2511f5307067825 */ /* 0x000fe200078e00ff */
[----:B------:R-:W-:-:S03]  /*54d0*/  FSETP.NEU.FTZ.AND P1, PT, R103, -INF , PT ;  /* 0xff8000006700780b */ /* 0x000fc60003f3d000 */
[----:B------:R-:W1:Y:S01]  /*54e0*/  SHFL.BFLY PT, R9, R102, 0x1, 0x1f ;  /* 0x0c201f0066097f89 */ /* 0x000e6200000e0000 */
[----:B------:R-:W-:-:S04]  /*54f0*/  IMAD.WIDE.U32 R14, R4, -0x2daee0ad, RZ ;  /* 0xd2511f53040e7825 */ /* 0x000fc800078e00ff */
[----:B------:R-:W-:Y:S01]  /*5500*/  FMUL.FTZ R2, R103, c[0x0][0x23c] ;  /* 0x00008f0067027a20 */ /* 0x000fe20000410000 */
[----:B------:R-:W-:Y:S02]  /*5510*/  LOP3.LUT R4, R15, UR7, R6, 0x96, !PT ;  /* 0x000000070f047c12 */ /* 0x000fe4000f8e9606 */
[----:B------:R-:W-:Y:S02]  /*5520*/  LOP3.LUT R6, R7, UR9, R8, 0x96, !PT ;  /* 0x0000000907067c12 */ /* 0x000fe4000f8e9608 */
[----:B------:R-:W-:Y:S01]  /*5530*/  FSEL R19, R2, RZ, P1 ;  /* 0x000000ff02137208 */ /* 0x000fe20000800000 */
[----:B------:R-:W-:-:S04]  /*5540*/  IMAD.WIDE.U32 R4, R4, -0x326172a9, RZ ;  /* 0xcd9e8d5704047825 */ /* 0x000fc800078e00ff */
[----:B------:R-:W-:Y:S01]  /*5550*/  IMAD.WIDE.U32 R12, R6, -0x326172a9, RZ ;  /* 0xcd9e8d57060c7825 */ /* 0x000fe200078e00ff */
[C---:B------:R-:W-:Y:S02]  /*5560*/  LOP3.LUT R2, R4.reuse, 0xffff, RZ, 0xc0, !PT ;  /* 0x0000ffff04027812 */ /* 0x040fe400078ec0ff */
[----:B------:R-:W-:Y:S01]  /*5570*/  LOP3.LUT R8, R4, 0xff, RZ, 0xc0, !PT ;  /* 0x000000ff04087812 */ /* 0x000fe200078ec0ff */
[----:B------:R-:W-:Y:S01]  /*5580*/  FFMA.FTZ R7, R89, c[0x0][0x23c], -R19 ;  /* 0x00008f0059077a23 */ /* 0x000fe20000010813 */
[----:B------:R-:W-:Y:S02]  /*5590*/  SHF.R.U32.HI R6, RZ, 0x8, R2 ;  /* 0x00000008ff067819 */ /* 0x000fe40000011602 */
[----:B------:R-:W-:Y:S01]  /*55a0*/  LOP3.LUT R2, R5, UR17, R12, 0x96, !PT ;  /* 0x0000001105027c12 */ /* 0x000fe2000f8e960c */
[----:B------:R2:W-:Y:S01]  /*55b0*/  MUFU.EX2 R252, R7 ;  /* 0x0000000700fc7308 */ /* 0x0005e20000000800 */
[----:B------:R-:W-:Y:S02]  /*55c0*/  SHF.R.U32.HI R5, RZ, 0x10, R4 ;  /* 0x00000010ff057819 */ /* 0x000fe40000011604 */
[----:B-1----:R-:W-:-:S02]  /*55d0*/  FMNMX.FTZ R102, R102, R9, !PT ;  /* 0x0000000966667209 */ /* 0x002fc40007810000 */
[----:B------:R-:W-:Y:S02]  /*55e0*/  SHF.R.U32.HI R11, RZ, 0x18, R4 ;  /* 0x00000018ff0b7819 */ /* 0x000fe40000011604 */
[----:B------:R-:W-:Y:S01]  /*55f0*/  LOP3.LUT R9, R5, 0xff, RZ, 0xc0, !PT ;  /* 0x000000ff05097812 */ /* 0x000fe200078ec0ff */
[--C-:B------:R-:W-:Y:S01]  /*5600*/  FFMA.FTZ R5, R67, c[0x0][0x23c], -R19.reuse ;  /* 0x00008f0043057a23 */ /* 0x100fe20000010813 */
[----:B------:R-:W-:Y:S02]  /*5610*/  LOP3.LUT R4, R2, 0xffff, RZ, 0xc0, !PT ;  /* 0x0000ffff02047812 */ /* 0x000fe400078ec0ff */
[----:B------:R-:W-:Y:S01]  /*5620*/  PRMT R12, R8, 0x5410, R6 ;  /* 0x00005410080c7816 */ /* 0x000fe20000000006 */
[C---:B------:R-:W-:Y:S01]  /*5630*/  FMUL.FTZ R6, R102.reuse, c[0x0][0x23c] ;  /* 0x00008f0066067a20 */ /* 0x040fe20000410000 */
[----:B------:R-:W-:Y:S01]  /*5640*/  SHF.R.U32.HI R8, RZ, 0x10, R2 ;  /* 0x00000010ff087819 */ /* 0x000fe20000011602 */
[----:B------:R1:W-:Y:S01]  /*5650*/  MUFU.EX2 R162, R5 ;  /* 0x0000000500a27308 */ /* 0x0003e20000000800 */
[----:B------:R-:W-:Y:S01]  /*5660*/  FSETP.NEU.FTZ.AND P1, PT, R102, -INF , PT ;  /* 0xff8000006600780b */ /* 0x000fe20003f3d000 */
[----:B--2---:R-:W-:Y:S01]  /*5670*/  FFMA.FTZ R7, R88, c[0x0][0x23c], -R19 ;  /* 0x00008f0058077a23 */ /* 0x004fe20000010813 */
[----:B------:R-:W-:-:S02]  /*5680*/  LOP3.LUT R10, R2, 0xff, RZ, 0xc0, !PT ;  /* 0x000000ff020a7812 */ /* 0x000fc400078ec0ff */
[----:B------:R-:W-:Y:S02]  /*5690*/  SHF.R.U32.HI R4, RZ, 0x8, R4 ;  /* 0x00000008ff047819 */ /* 0x000fe40000011604 */
[----:B------:R-:W-:Y:S01]  /*56a0*/  FSEL R18, R6, RZ, P1 ;  /* 0x000000ff06127208 */ /* 0x000fe20000800000 */
[----:B------:R2:W-:Y:S01]  /*56b0*/  MUFU.EX2 R217, R7 ;  /* 0x0000000700d97308 */ /* 0x0005e20000000800 */
[----:B------:R-:W-:Y:S02]  /*56c0*/  PRMT R10, R10, 0x5410, R4 ;  /* 0x000054100a0a7816 */ /* 0x000fe40000000004 */
[----:B------:R-:W-:Y:S01]  /*56d0*/  FMNMX.FTZ R4, R133, R104, !PT ;  /* 0x0000006885047209 */ /* 0x000fe20007810000 */
[----:B------:R-:W-:Y:S02]  /*56e0*/  FFMA.FTZ R3, R90, c[0x0][0x23c], -R18 ;  /* 0x00008f005a037a23 */ /* 0x000fe40000010812 */
[----:B------:R-:W-:Y:S01]  /*56f0*/  LDSM.16.MT88.4 R88, [R218+0xb000] ;  /* 0x00b00000da58783b */ /* 0x000fe20000004200 */
[----:B------:R-:W-:Y:S01]  /*5700*/  FMNMX.FTZ R4, R134, R4, !PT ;  /* 0x0000000486047209 */ /* 0x000fe20007810000 */
[----:B------:R-:W-:Y:S01]  /*5710*/  MUFU.EX2 R141, R3 ;  /* 0x00000003008d7308 */ /* 0x000fe20000000800 */
[----:B-1----:R-:W-:-:S02]  /*5720*/  SHF.R.U32.HI R5, RZ, 0x18, R2 ;  /* 0x00000018ff057819 */ /* 0x002fc40000011602 */
[----:B------:R-:W-:Y:S01]  /*5730*/  LOP3.LUT R2, R8, 0xff, RZ, 0xc0, !PT ;  /* 0x000000ff08027812 */ /* 0x000fe200078ec0ff */
[----:B--2---:R-:W-:-:S04]  /*5740*/  FFMA.FTZ R7, R66, c[0x0][0x23c], -R19 ;  /* 0x00008f0042077a23 */ /* 0x004fc80000010813 */
[----:B------:R1:W-:Y:S02]  /*5750*/  MUFU.EX2 R143, R7 ;  /* 0x00000007008f7308 */ /* 0x0003e40000000800 */
[----:B-1----:R-:W-:Y:S02]  /*5760*/  PRMT R7, R9, 0x5410, R11 ;  /* 0x0000541009077816 */ /* 0x002fe4000000000b */
[----:B------:R-:W-:Y:S01]  /*5770*/  PRMT R9, R2, 0x5410, R5 ;  /* 0x0000541002097816 */ /* 0x000fe20000000005 */
[--C-:B------:R-:W-:Y:S01]  /*5780*/  FFMA.FTZ R2, R69, c[0x0][0x23c], -R18.reuse ;  /* 0x00008f0045027a23 */ /* 0x100fe20000010812 */
[----:B------:R-:W-:Y:S01]  /*5790*/  FMNMX.FTZ R5, R140, R139, !PT ;  /* 0x0000008b8c057209 */ /* 0x000fe20007810000 */
[----:B------:R-:W-:Y:S02]  /*57a0*/  HSET2.LE.AND R3, R7, R101, PT ;  /* 0x0000006507037233 */ /* 0x000fe40003803000 */
[----:B------:R1:W-:Y:S01]  /*57b0*/  MUFU.EX2 R174, R2 ;  /* 0x0000000200ae7308 */ /* 0x0003e20000000800 */
[----:B------:R-:W-:Y:S01]  /*57c0*/  FMNMX.FTZ R0, R138, R5, !PT ;  /* 0x000000058a007209 */ /* 0x000fe20007810000 */
[----:B------:R-:W-:-:S03]  /*57d0*/  FFMA.FTZ R5, R68, c[0x0][0x23c], -R18 ;  /* 0x00008f0044057a23 */ /* 0x000fc60000010812 */
[----:B------:R-:W-:-:S03]  /*57e0*/  FMNMX.FTZ R0, R135, R0, !PT ;  /* 0x0000000087007209 */ /* 0x000fc60007810000 */
[----:B------:R2:W3:Y:S01]  /*57f0*/  MUFU.EX2 R157, R5 ;  /* 0x00000005009d7308 */ /* 0x0004e20000000800 */
[----:B------:R-:W-:-:S04]  /*5800*/  FMNMX.FTZ R0, R161, R0, !PT ;  /* 0x00000000a1007209 */ /* 0x000fc80007810000 */
[----:B------:R-:W-:Y:S02]  /*5810*/  FMNMX.FTZ R0, R160, R0, !PT ;  /* 0x00000000a0007209 */ /* 0x000fe40007810000 */
[----:B-1----:R-:W-:Y:S01]  /*5820*/  FMNMX.FTZ R2, R132, R4, !PT ;  /* 0x0000000484027209 */ /* 0x002fe20007810000 */
[----:B------:R-:W-:-:S03]  /*5830*/  FFMA.FTZ R4, R70, c[0x0][0x23c], -R18 ;  /* 0x00008f0046047a23 */ /* 0x000fc60000010812 */
[----:B------:R-:W-:Y:S01]  /*5840*/  FMNMX.FTZ R2, R151, R2, !PT ;  /* 0x0000000297027209 */ /* 0x000fe20007810000 */
[----:B------:R1:W4:Y:S03]  /*5850*/  MUFU.EX2 R156, R4 ;  /* 0x00000004009c7308 */ /* 0x0003260000000800 */
[----:B------:R-:W-:Y:S02]  /*5860*/  FMNMX.FTZ R2, R150, R2, !PT ;  /* 0x0000000296027209 */ /* 0x000fe40007810000 */
[----:B--2---:R-:W-:Y:S01]  /*5870*/  FMNMX.FTZ R5, R149, R0, !PT ;  /* 0x0000000095057209 */ /* 0x004fe20007810000 */
[----:B------:R-:W-:Y:S01]  /*5880*/  HSET2.LE.AND R0, R12, R101, PT ;  /* 0x000000650c007233 */ /* 0x000fe20003803000 */
[----:B------:R-:W-:Y:S02]  /*5890*/  FMNMX.FTZ R2, R147, R2, !PT ;  /* 0x0000000293027209 */ /* 0x000fe40007810000 */
[----:B---3--:R-:W-:-:S02]  /*58a0*/  F2FP.BF16.PACK_AB R7, R157, R174 ;  /* 0x000000ae9d07723e */ /* 0x008fc400000010ff */
[----:B------:R-:W-:Y:S02]  /*58b0*/  FMNMX.FTZ R6, R145, R2, !PT ;  /* 0x0000000291067209 */ /* 0x000fe40007810000 */
[----:B------:R-:W-:Y:S02]  /*58c0*/  F2FP.BF16.PACK_AB R2, R143, R162 ;  /* 0x000000a28f02723e */ /* 0x000fe400000010ff */
[----:B------:R-:W-:Y:S01]  /*58d0*/  LOP3.LUT R7, R3, R7, RZ, 0xc0, !PT ;  /* 0x0000000703077212 */ /* 0x000fe200078ec0ff */
[----:B------:R-:W-:Y:S01]  /*58e0*/  HSET2.LE.AND R3, R9, R101, PT ;  /* 0x0000006509037233 */ /* 0x000fe20003803000 */
[----:B-1----:R-:W-:Y:S02]  /*58f0*/  FMNMX.FTZ R4, R146, R5, !PT ;  /* 0x0000000592047209 */ /* 0x002fe40007810000 */
[----:B------:R-:W-:Y:S02]  /*5900*/  FMNMX.FTZ R5, R236, R6, !PT ;  /* 0x00000006ec057209 */ /* 0x000fe40007810000 */
[----:B------:R-:W-:-:S02]  /*5910*/  LOP3.LUT R6, R0, R2, RZ, 0xc0, !PT ;  /* 0x0000000200067212 */ /* 0x000fc400078ec0ff */
[----:B------:R-:W-:Y:S02]  /*5920*/  FMNMX.FTZ R0, R242, R4, !PT ;  /* 0x00000004f2007209 */ /* 0x000fe40007810000 */
[----:B------:R-:W-:Y:S02]  /*5930*/  FMNMX.FTZ R2, R234, R5, !PT ;  /* 0x00000005ea027209 */ /* 0x000fe40007810000 */
[----:B------:R-:W-:Y:S01]  /*5940*/  FMNMX.FTZ R8, R238, R0, !PT ;  /* 0x00000000ee087209 */ /* 0x000fe20007810000 */
[----:B------:R-:W-:Y:S01]  /*5950*/  HSET2.LE.AND R0, R10, R101, PT ;  /* 0x000000650a007233 */ /* 0x000fe20003803000 */
[----:B------:R-:W-:Y:S01]  /*5960*/  FMNMX.FTZ R4, R215, R2, !PT ;  /* 0x00000002d7047209 */ /* 0x000fe20007810000 */
[----:B------:R-:W-:Y:S01]  /*5970*/  FFMA.FTZ R10, R54, c[0x0][0x23c], -R19 ;  /* 0x00008f00360a7a23 */ /* 0x000fe20000010813 */
[----:B------:R-:W-:Y:S02]  /*5980*/  F2FP.BF16.PACK_AB R2, R217, R252 ;  /* 0x000000fcd902723e */ /* 0x000fe400000010ff */
[----:B------:R-:W-:Y:S01]  /*5990*/  FMNMX.FTZ R8, R214, R8, !PT ;  /* 0x00000008d6087209 */ /* 0x000fe20007810000 */
[----:B------:R1:W-:Y:S01]  /*59a0*/  MUFU.EX2 R159, R10 ;  /* 0x0000000a009f7308 */ /* 0x0003e20000000800 */
[----:B------:R-:W-:-:S02]  /*59b0*/  FMNMX.FTZ R9, R212, R4, !PT ;  /* 0x00000004d4097209 */ /* 0x000fc40007810000 */
[----:B------:R-:W-:Y:S02]  /*59c0*/  LOP3.LUT R4, R0, R2, RZ, 0xc0, !PT ;  /* 0x0000000200047212 */ /* 0x000fe400078ec0ff */
[----:B------:R-:W-:Y:S02]  /*59d0*/  FMNMX.FTZ R0, R213, R8, !PT ;  /* 0x00000008d5007209 */ /* 0x000fe40007810000 */
[----:B------:R-:W-:Y:S02]  /*59e0*/  FMNMX.FTZ R2, R246, R9, !PT ;  /* 0x00000009f6027209 */ /* 0x000fe40007810000 */
[----:B------:R-:W-:Y:S02]  /*59f0*/  FMNMX.FTZ R0, R249, R0, !PT ;  /* 0x00000000f9007209 */ /* 0x000fe40007810000 */
[----:B----4-:R-:W-:Y:S02]  /*5a00*/  F2FP.BF16.PACK_AB R5, R156, R141 ;  /* 0x0000008d9c05723e */ /* 0x010fe400000010ff */
[----:B------:R-:W-:-:S02]  /*5a10*/  FMNMX.FTZ R2, R245, R2, !PT ;  /* 0x00000002f5027209 */ /* 0x000fc40007810000 */
[----:B------:R-:W-:Y:S02]  /*5a20*/  FMNMX.FTZ R0, R250, R0, !PT ;  /* 0x00000000fa007209 */ /* 0x000fe40007810000 */
[----:B------:R-:W-:Y:S02]  /*5a30*/  LOP3.LUT R5, R3, R5, RZ, 0xc0, !PT ;  /* 0x0000000503057212 */ /* 0x000fe400078ec0ff */
[----:B------:R-:W-:Y:S02]  /*5a40*/  FMNMX.FTZ R2, R243, R2, !PT ;  /* 0x00000002f3027209 */ /* 0x000fe40007810000 */
[----:B------:R-:W-:Y:S01]  /*5a50*/  FMNMX.FTZ R3, R247, R0, !PT ;  /* 0x00000000f7037209 */ /* 0x000fe20007810000 */
[----:B------:R-:W-:Y:S01]  /*5a60*/  FFMA.FTZ R0, R71, c[0x0][0x23c], -R19 ;  /* 0x00008f0047007a23 */ /* 0x000fe20000010813 */
[----:B------:R-:W-:Y:S01]  /*5a70*/  FMNMX.FTZ R9, R244, R2, !PT ;  /* 0x00000002f4097209 */ /* 0x000fe20007810000 */
[C---:B------:R-:W-:Y:S01]  /*5a80*/  HMMA.16816.F32.BF16 R20, R4.reuse, R76, RZ ;  /* 0x0000004c0414723c */ /* 0x040fe200000418ff */
[----:B------:R-:W-:Y:S01]  /*5a90*/  FMNMX.FTZ R8, R248, R3, !PT ;  /* 0x00000003f8087209 */ /* 0x000fe20007810000 */
[----:B------:R2:W-:Y:S01]  /*5aa0*/  MUFU.EX2 R158, R0 ;  /* 0x00000000009e7308 */ /* 0x0005e20000000800 */
[----:B------:R-:W-:Y:S01]  /*5ab0*/  LOP3.LUT R2, R13, UR8, R16, 0x96, !PT ;  /* 0x000000080d027c12 */ /* 0x000fe2000f8e9610 */
[----:B------:R-:W3:Y:S04]  /*5ac0*/  SHFL.BFLY PT, R12, R9, 0x2, 0x1f ;  /* 0x0c401f00090c7f89 */ /* 0x000ee800000e0000 */
[----:B------:R-:W4:Y:S01]  /*5ad0*/  SHFL.BFLY PT, R11, R8, 0x2, 0x1f ;  /* 0x0c401f00080b7f89 */ /* 0x000f2200000e0000 */
[----:B------:R-:W-:Y:S01]  /*5ae0*/  IMAD.WIDE.U32 R2, R2, -0x2daee0ad, RZ ;  /* 0xd2511f5302027825 */ /* 0x000fe200078e00ff */
[----:B------:R-:W-:Y:S04]  /*5af0*/  HMMA.16816.F32.BF16 R24, R4, R80, RZ ;  /* 0x000000500418723c */ /* 0x000fe800000418ff */
[----:B-1----:R-:W-:-:S02]  /*5b00*/  SHF.R.U32.HI R10, RZ, 0x10, R2 ;  /* 0x00000010ff0a7819 */ /* 0x002fc40000011602 */
[----:B------:R-:W-:Y:S01]  /*5b10*/  SHF.R.U32.HI R13, RZ, 0x18, R2 ;  /* 0x00000018ff0d7819 */ /* 0x000fe20000011602 */
[----:B--2---:R-:W-:Y:S01]  /*5b20*/  FFMA.FTZ R0, R52, c[0x0][0x23c], -R19 ;  /* 0x00008f0034007a23 */ /* 0x004fe20000010813 */
[C---:B------:R-:W-:Y:S03]  /*5b30*/  HMMA.16816.F32.BF16 R28, R4.reuse, R92, RZ ;  /* 0x0000005c041c723c */ /* 0x040fe600000418ff */
[----:B------:R1:W2:Y:S05]  /*5b40*/  MUFU.EX2 R169, R0 ;  /* 0x0000000000a97308 */ /* 0x0002aa0000000800 */
[----:B------:R-:W-:Y:S01]  /*5b50*/  HMMA.16816.F32.BF16 R32, R4, R84, RZ ;  /* 0x000000540420723c */ /* 0x000fe200000418ff */
[----:B---3--:R-:W-:-:S02]  /*5b60*/  FMNMX.FTZ R15, R9, R12, !PT ;  /* 0x0000000c090f7209 */ /* 0x008fc40007810000 */
[----:B----4-:R-:W-:-:S03]  /*5b70*/  FMNMX.FTZ R17, R8, R11, !PT ;  /* 0x0000000b08117209 */ /* 0x010fc60007810000 */
[----:B------:R-:W3:Y:S01]  /*5b80*/  SHFL.BFLY PT, R16, R15, 0x1, 0x1f ;  /* 0x0c201f000f107f89 */ /* 0x000ee200000e0000 */
[----:B------:R-:W-:Y:S01]  /*5b90*/  LOP3.LUT R8, R10, 0xff, RZ, 0xc0, !PT ;  /* 0x000000ff0a087812 */ /* 0x000fe200078ec0ff */
[--C-:B------:R-:W-:Y:S01]  /*5ba0*/  FFMA.FTZ R10, R72, c[0x0][0x23c], -R18.reuse ;  /* 0x00008f00480a7a23 */ /* 0x100fe20000010812 */
[----:B------:R-:W-:Y:S01]  /*5bb0*/  HMMA.16816.F32.BF16 R48, R4, R88, RZ ;  /* 0x000000580430723c */ /* 0x000fe200000418ff */
[----:B-1----:R-:W-:Y:S02]  /*5bc0*/  FFMA.FTZ R0, R53, c[0x0][0x23c], -R19 ;  /* 0x00008f0035007a23 */ /* 0x002fe40000010813 */
[----:B------:R-:W-:Y:S01]  /*5bd0*/  MUFU.EX2 R251, R10 ;  /* 0x0000000a00fb7308 */ /* 0x000fe20000000800 */
[----:B------:R-:W-:Y:S01]  /*5be0*/  PRMT R13, R8, 0x5410, R13 ;  /* 0x00005410080d7816 */ /* 0x000fe2000000000d */
[----:B------:R-:W-:-:S03]  /*5bf0*/  FFMA.FTZ R8, R75, c[0x0][0x23c], -R18 ;  /* 0x00008f004b087a23 */ /* 0x000fc60000010812 */
[C---:B------:R-:W-:Y:S03]  /*5c00*/  HMMA.16816.F32.BF16 R52, R4.reuse, R96, RZ ;  /* 0x000000600434723c */ /* 0x040fe600000418ff */
[----:B------:R1:W4:Y:S05]  /*5c10*/  MUFU.EX2 R163, R0 ;  /* 0x0000000000a37308 */ /* 0x00032a0000000800 */
[----:B------:R-:W-:Y:S03]  /*5c20*/  HMMA.16816.F32.BF16 R44, R4, R78, RZ ;  /* 0x0000004e042c723c */ /* 0x000fe600000418ff */
[----:B------:R2:W-:Y:S01]  /*5c30*/  MUFU.EX2 R142, R8 ;  /* 0x00000008008e7308 */ /* 0x0005e20000000800 */
[----:B---3--:R-:W-:-:S04]  /*5c40*/  FMNMX.FTZ R105, R15, R16, !PT ;  /* 0x000000100f697209 */ /* 0x008fc80007810000 */
[C---:B------:R-:W-:Y:S01]  /*5c50*/  HMMA.16816.F32.BF16 R36, R4.reuse, R82, RZ ;  /* 0x000000520424723c */ /* 0x040fe200000418ff */
[----:B------:R-:W-:Y:S02]  /*5c60*/  FSETP.NEU.FTZ.AND P1, PT, R105, -INF , PT ;  /* 0xff8000006900780b */ /* 0x000fe40003f3d000 */
[----:B-1----:R-:W-:Y:S02]  /*5c70*/  LOP3.LUT R0, R3, UR18, R14, 0x96, !PT ;  /* 0x0000001203007c12 */ /* 0x002fe4000f8e960e */
[C---:B------:R-:W-:Y:S02]  /*5c80*/  LOP3.LUT R3, R2.reuse, 0xffff, RZ, 0xc0, !PT ;  /* 0x0000ffff02037812 */ /* 0x040fe400078ec0ff */
[----:B------:R-:W-:Y:S01]  /*5c90*/  LOP3.LUT R14, R2, 0xff, RZ, 0xc0, !PT ;  /* 0x000000ff020e7812 */ /* 0x000fe200078ec0ff */
[--C-:B------:R-:W-:Y:S01]  /*5ca0*/  FFMA.FTZ R2, R74, c[0x0][0x23c], -R18.reuse ;  /* 0x00008f004a027a23 */ /* 0x100fe20000010812 */
[----:B------:R-:W-:Y:S01]  /*5cb0*/  SHF.R.U32.HI R3, RZ, 0x8, R3 ;  /* 0x00000008ff037819 */ /* 0x000fe20000011603 */
[----:B------:R-:W-:Y:S01]  /*5cc0*/  HMMA.16816.F32.BF16 R56, R4, R94, RZ ;  /* 0x0000005e0438723c */ /* 0x000fe200000418ff */
[----:B------:R-:W-:Y:S01]  /*5cd0*/  LOP3.LUT R9, R0, 0xff, RZ, 0xc0, !PT ;  /* 0x000000ff00097812 */ /* 0x000fe200078ec0ff */
[----:B------:R1:W-:Y:S01]  /*5ce0*/  MUFU.EX2 R168, R2 ;  /* 0x0000000200a87308 */ /* 0x0003e20000000800 */
[----:B------:R-:W-:Y:S01]  /*5cf0*/  PRMT R11, R14, 0x5410, R3 ;  /* 0x000054100e0b7816 */ /* 0x000fe20000000003 */
[----:B------:R-:W-:Y:S01]  /*5d00*/  FFMA.FTZ R3, R73, c[0x0][0x23c], -R18 ;  /* 0x00008f0049037a23 */ /* 0x000fe20000010812 */
[----:B--2---:R-:W-:-:S03]  /*5d10*/  F2FP.BF16.PACK_AB R8, R169, R158 ;  /* 0x0000009ea908723e */ /* 0x004fc600000010ff */
[C---:B------:R-:W-:Y:S02]  /*5d20*/  HMMA.16816.F32.BF16 R68, R4.reuse, R86, RZ ;  /* 0x000000560444723c */ /* 0x040fe400000418ff */
[----:B------:R2:W3:Y:S06]  /*5d30*/  MUFU.EX2 R148, R3 ;  /* 0x0000000300947308 */ /* 0x0004ec0000000800 */
[----:B------:R-:W-:Y:S01]  /*5d40*/  HMMA.16816.F32.BF16 R72, R4, R98, RZ ;  /* 0x000000620448723c */ /* 0x000fe200000418ff */
[----:B-1----:R-:W-:-:S04]  /*5d50*/  LOP3.LUT R2, R0, 0xffff, RZ, 0xc0, !PT ;  /* 0x0000ffff00027812 */ /* 0x002fc800078ec0ff */
[----:B------:R-:W-:-:S03]  /*5d60*/  SHF.R.U32.HI R2, RZ, 0x8, R2 ;  /* 0x00000008ff027819 */ /* 0x000fc60000011602 */
[----:B------:R-:W-:Y:S01]  /*5d70*/  HMMA.16816.F32.BF16 R60, R4, R90, RZ ;  /* 0x0000005a043c723c */ /* 0x000fe200000418ff */
[----:B------:R-:W1:Y:S01]  /*5d80*/  SHFL.BFLY PT, R6, R17, 0x1, 0x1f ;  /* 0x0c201f0011067f89 */ /* 0x000e6200000e0000 */
[----:B------:R-:W-:Y:S02]  /*5d90*/  PRMT R14, R9, 0x5410, R2 ;  /* 0x00005410090e7816 */ /* 0x000fe40000000002 */
[--C-:B------:R-:W-:Y:S02]  /*5da0*/  SHF.R.U32.HI R2, RZ, 0x10, R0.reuse ;  /* 0x00000010ff027819 */ /* 0x100fe40000011600 */
[----:B------:R-:W-:Y:S01]  /*5db0*/  SHF.R.U32.HI R9, RZ, 0x18, R0 ;  /* 0x00000018ff097819 */ /* 0x000fe20000011600 */
[----:B------:R-:W-:Y:S01]  /*5dc0*/  HSET2.LE.AND R0, R11, R101, PT ;  /* 0x000000650b007233 */ /* 0x000fe20003803000 */
[----:B--2---:R-:W-:Y:S02]  /*5dd0*/  LOP3.LUT R3, R2, 0xff, RZ, 0xc0, !PT ;  /* 0x000000ff02037812 */ /* 0x004fe400078ec0ff */
[----:B----4-:R-:W-:-:S02]  /*5de0*/  F2FP.BF16.PACK_AB R2, R159, R163 ;  /* 0x000000a39f02723e */ /* 0x010fc400000010ff */
[----:B------:R-:W-:Y:S01]  /*5df0*/  PRMT R12, R3, 0x5410, R9 ;  /* 0x00005410030c7816 */ /* 0x000fe20000000009 */
[--C-:B------:R-:W-:Y:S01]  /*5e00*/  HSET2.LE.AND R3, R14, R101.reuse, PT ;  /* 0x000000650e037233 */ /* 0x100fe20003803000 */
[----:B------:R-:W-:Y:S02]  /*5e10*/  LOP3.LUT R9, R171, R40, RZ, 0x3c, !PT ;  /* 0x00000028ab097212 */ /* 0x000fe400078e3cff */
[----:B------:R-:W-:Y:S01]  /*5e20*/  LOP3.LUT R10, R0, R2, RZ, 0xc0, !PT ;  /* 0x00000002000a7212 */ /* 0x000fe200078ec0ff */
[--C-:B------:R-:W-:Y:S01]  /*5e30*/  HSET2.LE.AND R0, R13, R101.reuse, PT ;  /* 0x000000650d007233 */ /* 0x100fe20003803000 */
[----:B---3--:R-:W-:Y:S01]  /*5e40*/  F2FP.BF16.PACK_AB R2, R148, R251 ;  /* 0x000000fb9402723e */ /* 0x008fe200000010ff */
[----:B------:R-:W-:Y:S01]  /*5e50*/  IMAD.WIDE.U32 R66, R9, -0x2daee0ad, RZ ;  /* 0xd2511f5309427825 */ /* 0x000fe200078e00ff */
[----:B------:R-:W-:Y:S02]  /*5e60*/  LOP3.LUT R8, R3, R8, RZ, 0xc0, !PT ;  /* 0x0000000803087212 */ /* 0x000fe400078ec0ff */
[----:B------:R-:W-:Y:S01]  /*5e70*/  LOP3.LUT R11, R0, R2, RZ, 0xc0, !PT ;  /* 0x00000002000b7212 */ /* 0x000fe200078ec0ff */
[----:B------:R-:W-:Y:S01]  /*5e80*/  HSET2.LE.AND R0, R12, R101, PT ;  /* 0x000000650c007233 */ /* 0x000fe20003803000 */
[----:B------:R-:W-:-:S02]  /*5e90*/  F2FP.BF16.PACK_AB R2, R142, R168 ;  /* 0x000000a88e02723e */ /* 0x000fc400000010ff */
[----:B------:R-:W-:Y:S01]  /*5ea0*/  LOP3.LUT R3, R67, UR15, R136, 0x96, !PT ;  /* 0x0000000f43037c12 */ /* 0x000fe2000f8e9688 */
[----:B------:R-:W-:Y:S01]  /*5eb0*/  IMAD.MOV.U32 R136, RZ, RZ, R162 ;  /* 0x000000ffff887224 */ /* 0x000fe200078e00a2 */
[----:B------:R-:W-:Y:S01]  /*5ec0*/  LOP3.LUT R9, R0, R2, RZ, 0xc0, !PT ;  /* 0x0000000200097212 */ /* 0x000fe200078ec0ff */
[----:B------:R-:W-:Y:S01]  /*5ed0*/  FMUL.FTZ R2, R105, c[0x0][0x23c] ;  /* 0x00008f0069027a20 */ /* 0x000fe20000410000 */
[----:B------:R-:W-:Y:S01]  /*5ee0*/  LOP3.LUT R0, R43, UR16, R170, 0x96, !PT ;  /* 0x000000102b007c12 */ /* 0x000fe2000f8e96aa */
[----:B------:R-:W-:-:S03]  /*5ef0*/  IMAD.WIDE.U32 R40, R3, -0x326172a9, RZ ;  /* 0xcd9e8d5703287825 */ /* 0x000fc600078e00ff */
[----:B------:R-:W-:Y:S01]  /*5f00*/  FSEL R13, R2, RZ, P1 ;  /* 0x000000ff020d7208 */ /* 0x000fe20000800000 */
[----:B------:R-:W-:Y:S01]  /*5f10*/  IMAD.WIDE.U32 R4, R0, -0x2daee0ad, RZ ;  /* 0xd2511f5300047825 */ /* 0x000fe200078e00ff */
[----:B------:R-:W-:Y:S01]  /*5f20*/  LOP3.LUT R3, R41, UR14, R42, 0x96, !PT ;  /* 0x0000000e29037c12 */ /* 0x000fe2000f8e962a */
[C---:B------:R-:W-:Y:S02]  /*5f30*/  HMMA.16816.F32.BF16 R208, R8.reuse, R120, R20 ;  /* 0x0000007808d0723c */ /* 0x040fe40000041814 */
[----:B------:R-:W-:Y:S01]  /*5f40*/  FFMA.FTZ R0, R133, c[0x0][0x23c], -R13 ;  /* 0x00008f0085007a23 */ /* 0x000fe2000001080d */
[----:B------:R-:W-:Y:S01]  /*5f50*/  LOP3.LUT R5, R5, UR13, R66, 0x96, !PT ;  /* 0x0000000d05057c12 */ /* 0x000fe2000f8e9642 */
[----:B------:R-:W-:Y:S02]  /*5f60*/  IMAD.WIDE.U32 R2, R3, -0x2daee0ad, RZ ;  /* 0xd2511f5303027825 */ /* 0x000fe400078e00ff */
[----:B------:R2:W3:Y:S02]  /*5f70*/  MUFU.EX2 R12, R0 ;  /* 0x00000000000c7308 */ /* 0x0004e40000000800 */
[----:B------:R-:W-:Y:S01]  /*5f80*/  HMMA.16816.F32.BF16 R204, R8, R128, R24 ;  /* 0x0000008008cc723c */ /* 0x000fe20000041818 */
[----:B------:R-:W-:-:S02]  /*5f90*/  IMAD.MOV.U32 R133, RZ, RZ, R171 ;  /* 0x000000ffff857224 */ /* 0x000fc400078e00ab */
[----:B------:R-:W-:-:S04]  /*5fa0*/  IMAD.MOV.U32 R42, RZ, RZ, R143 ;  /* 0x000000ffff2a7224 */ /* 0x000fc800078e008f */
[----:B------:R-:W-:Y:S01]  /*5fb0*/  IMAD.MOV.U32 R24, RZ, RZ, R158 ;  /* 0x000000ffff187224 */ /* 0x000fe200078e009e */
[C---:B------:R-:W-:Y:S01]  /*5fc0*/  HMMA.16816.F32.BF16 R196, R8.reuse, R108, R28 ;  /* 0x0000006c08c4723c */ /* 0x040fe2000004181c */
[----:B------:R-:W-:Y:S02]  /*5fd0*/  IMAD.MOV.U32 R25, RZ, RZ, R157 ;  /* 0x000000ffff197224 */ /* 0x000fe400078e009d */
[----:B------:R-:W-:Y:S02]  /*5fe0*/  IMAD.MOV.U32 R26, RZ, RZ, R156 ;  /* 0x000000ffff1a7224 */ /* 0x000fe400078e009c */
[----:B------:R-:W-:Y:S01]  /*5ff0*/  IMAD.MOV.U32 R27, RZ, RZ, R141 ;  /* 0x000000ffff1b7224 */ /* 0x000fe200078e008d */
[----:B--2---:R-:W-:Y:S01]  /*6000*/  LOP3.LUT R0, R3, UR11, R4, 0x96, !PT ;  /* 0x0000000b03007c12 */ /* 0x004fe2000f8e9604 */
[----:B------:R-:W-:Y:S01]  /*6010*/  IMAD.WIDE.U32 R4, R5, -0x326172a9, RZ ;  /* 0xcd9e8d5705047825 */ /* 0x000fe200078e00ff */
[C---:B------:R-:W-:Y:S03]  /*6020*/  HMMA.16816.F32.BF16 R180, R8.reuse, R124, R48 ;  /* 0x0000007c08b4723c */ /* 0x040fe60000041830 */
[--C-:B------:R-:W-:Y:S01]  /*6030*/  FFMA.FTZ R3, R104, c[0x0][0x23c], -R13.reuse ;  /* 0x00008f0068037a23 */ /* 0x100fe2000001080d */
[----:B-1----:R-:W-:Y:S01]  /*6040*/  FMNMX.FTZ R104, R17, R6, !PT ;  /* 0x0000000611687209 */ /* 0x002fe20007810000 */
[----:B------:R-:W-:Y:S01]  /*6050*/  IMAD.WIDE.U32 R22, R0, -0x326172a9, RZ ;  /* 0xcd9e8d5700167825 */ /* 0x000fe200078e00ff */
[----:B------:R-:W-:Y:S01]  /*6060*/  LOP3.LUT R0, R5, UR12, R40, 0x96, !PT ;  /* 0x0000000c05007c12 */ /* 0x000fe2000f8e9628 */
[----:B------:R1:W-:Y:S01]  /*6070*/  MUFU.EX2 R175, R3 ;  /* 0x0000000300af7308 */ /* 0x0003e20000000800 */
[----:B------:R-:W-:Y:S01]  /*6080*/  FSETP.NEU.FTZ.AND P1, PT, R104, -INF , PT ;  /* 0xff8000006800780b */ /* 0x000fe20003f3d000 */
[----:B------:R-:W-:Y:S01]  /*6090*/  FFMA.FTZ R6, R134, c[0x0][0x23c], -R13 ;  /* 0x00008f0086067a23 */ /* 0x000fe2000001080d */
[----:B------:R-:W-:Y:S01]  /*60a0*/  HMMA.16816.F32.BF16 R192, R8, R116, R32 ;  /* 0x0000007408c0723c */ /* 0x000fe20000041820 */
[----:B------:R-:W-:-:S02]  /*60b0*/  IMAD.MOV.U32 R30, RZ, RZ, R168 ;  /* 0x000000ffff1e7224 */ /* 0x000fc400078e00a8 */
[----:B------:R-:W-:Y:S02]  /*60c0*/  IMAD.MOV.U32 R31, RZ, RZ, R159 ;  /* 0x000000ffff1f7224 */ /* 0x000fe400078e009f */
[----:B------:R-:W-:Y:S01]  /*60d0*/  MUFU.EX2 R172, R6 ;  /* 0x0000000600ac7308 */ /* 0x000fe20000000800 */
[----:B------:R-:W-:Y:S02]  /*60e0*/  IMAD.MOV.U32 R51, RZ, RZ, R142 ;  /* 0x000000ffff337224 */ /* 0x000fe400078e008e */
[----:B------:R-:W-:Y:S01]  /*60f0*/  HMMA.16816.F32.BF16 R188, R8, R112, R52 ;  /* 0x0000007008bc723c */ /* 0x000fe20000041834 */
[----:B------:R-:W-:Y:S01]  /*6100*/  IMAD.MOV.U32 R134, RZ, RZ, R31 ;  /* 0x000000ffff867224 */ /* 0x000fe200078e001f */
[----:B-1----:R-:W-:Y:S01]  /*6110*/  LOP3.LUT R3, R23, UR10, R4, 0x96, !PT ;  /* 0x0000000a17037c12 */ /* 0x002fe2000f8e9604 */
[----:B------:R-:W-:-:S05]  /*6120*/  IMAD.WIDE.U32 R4, R0, -0x2daee0ad, RZ ;  /* 0xd2511f5300047825 */ /* 0x000fca00078e00ff */
[----:B------:R-:W-:Y:S01]  /*6130*/  HMMA.16816.F32.BF16 R184, R8, R122, R44 ;  /* 0x0000007a08b8723c */ /* 0x000fe2000004182c */
[----:B------:R-:W-:-:S04]  /*6140*/  IMAD.WIDE.U32 R20, R3, -0x2daee0ad, RZ ;  /* 0xd2511f5303147825 */ /* 0x000fc800078e00ff */
[----:B------:R-:W-:Y:S02]  /*6150*/  FMUL.FTZ R0, R104, c[0x0][0x23c] ;  /* 0x00008f0068007a20 */ /* 0x000fe40000410000 */
[----:B------:R-:W-:Y:S01]  /*6160*/  FFMA.FTZ R3, R132, c[0x0][0x23c], -R13 ;  /* 0x00008f0084037a23 */ /* 0x000fe2000001080d */
[----:B------:R-:W-:Y:S01]  /*6170*/  HMMA.16816.F32.BF16 R176, R8, R130, R36 ;  /* 0x0000008208b0723c */ /* 0x000fe20000041824 */
[----:B------:R-:W-:Y:S01]  /*6180*/  IMAD.MOV.U32 R132, RZ, RZ, R170 ;  /* 0x000000ffff847224 */ /* 0x000fe200078e00aa */
[----:B------:R-:W-:Y:S01]  /*6190*/  FSEL R14, R0, RZ, P1 ;  /* 0x000000ff000e7208 */ /* 0x000fe20000800000 */
[----:B------:R1:W2:Y:S01]  /*61a0*/  MUFU.EX2 R43, R3 ;  /* 0x00000003002b7308 */ /* 0x0002a20000000800 */
[----:B------:R-:W-:-:S03]  /*61b0*/  LOP3.LUT R0, R5, UR9, R2, 0x96, !PT ;  /* 0x0000000905007c12 */ /* 0x000fc6000f8e9602 */
[----:B------:R-:W-:Y:S01]  /*61c0*/  FFMA.FTZ R5, R138, c[0x0][0x23c], -R14 ;  /* 0x00008f008a057a23 */ /* 0x000fe2000001080e */
[C---:B------:R-:W-:Y:S01]  /*61d0*/  HMMA.16816.F32.BF16 R152, R8.reuse, R110, R56 ;  /* 0x0000006e0898723c */ /* 0x040fe20000041838 */
[----:B------:R-:W-:Y:S02]  /*61e0*/  IMAD.WIDE.U32 R16, R0, -0x326172a9, RZ ;  /* 0xcd9e8d5700107825 */ /* 0x000fe400078e00ff */
[----:B------:R4:W-:Y:S05]  /*61f0*/  MUFU.EX2 R173, R5 ;  /* 0x0000000500ad7308 */ /* 0x0009ea0000000800 */
[----:B------:R-:W-:Y:S01]  /*6200*/  HMMA.16816.F32.BF16 R156, R8, R114, R72 ;  /* 0x00000072089c723c */ /* 0x000fe20000041848 */
[----:B-1----:R-:W-:Y:S01]  /*6210*/  LOP3.LUT R3, R21, UR7, R4, 0x96, !PT ;  /* 0x0000000715037c12 */ /* 0x002fe2000f8e9604 */
[----:B------:R-:W-:-:S04]  /*6220*/  FFMA.FTZ R4, R140, c[0x0][0x23c], -R14 ;  /* 0x00008f008c047a23 */ /* 0x000fc8000001080e */
[----:B------:R-:W-:Y:S01]  /*6230*/  IMAD.WIDE.U32 R2, R3, -0x326172a9, RZ ;  /* 0xcd9e8d5703027825 */ /* 0x000fe200078e00ff */
[----:B------:R1:W-:Y:S01]  /*6240*/  MUFU.EX2 R219, R4 ;  /* 0x0000000400db7308 */ /* 0x0003e20000000800 */
[C---:B------:R-:W-:Y:S02]  /*6250*/  HMMA.16816.F32.BF16 R140, R8.reuse, R126, R60 ;  /* 0x0000007e088c723c */ /* 0x040fe4000004183c */
[----:B----4-:R-:W-:Y:S01]  /*6260*/  FFMA.FTZ R5, R135, c[0x0][0x23c], -R14 ;  /* 0x00008f0087057a23 */ /* 0x010fe2000001080e */
[----:B------:R-:W-:Y:S01]  /*6270*/  LOP3.LUT R6, R2, 0xff, RZ, 0xc0, !PT ;  /* 0x000000ff02067812 */ /* 0x000fe200078ec0ff */
[----:B------:R-:W-:Y:S01]  /*6280*/  IMAD.MOV.U32 R135, RZ, RZ, R169 ;  /* 0x000000ffff877224 */ /* 0x000fe200078e00a9 */
[----:B------:R-:W-:Y:S02]  /*6290*/  LOP3.LUT R0, R3, UR17, R16, 0x96, !PT ;  /* 0x0000001103007c12 */ /* 0x000fe4000f8e9610 */
[----:B------:R4:W2:Y:S01]  /*62a0*/  MUFU.EX2 R144, R5 ;  /* 0x0000000500907308 */ /* 0x0008a20000000800 */
[----:B------:R-:W-:Y:S01]  /*62b0*/  SHF.R.U32.HI R16, RZ, 0x18, R2 ;  /* 0x00000018ff107819 */ /* 0x000fe20000011602 */
[----:B------:R-:W-:Y:S01]  /*62c0*/  HMMA.16816.F32.BF16 R168, R8, R118, R68 ;  /* 0x0000007608a8723c */ /* 0x000fe20000041844 */
[----:B------:R-:W-:-:S02]  /*62d0*/  LOP3.LUT R15, R0, 0xff, RZ, 0xc0, !PT ;  /* 0x000000ff000f7812 */ /* 0x000fc400078ec0ff */
[----:B-1----:R-:W-:-:S04]  /*62e0*/  LOP3.LUT R4, R2, 0xffff, RZ, 0xc0, !PT ;  /* 0x0000ffff02047812 */ /* 0x002fc800078ec0ff */
[----:B------:R-:W-:Y:S01]  /*62f0*/  IMAD.MOV.U32 R10, RZ, RZ, R30 ;  /* 0x000000ffff0a7224 */ /* 0x000fe200078e001e */
[----:B------:R-:W-:Y:S01]  /*6300*/  SHF.R.U32.HI R3, RZ, 0x10, R2 ;  /* 0x00000010ff037819 */ /* 0x000fe20000011602 */
[----:B------:R-:W-:Y:S01]  /*6310*/  IMAD.MOV.U32 R8, RZ, RZ, R24 ;  /* 0x000000ffff087224 */ /* 0x000fe200078e0018 */
[----:B------:R-:W-:Y:S01]  /*6320*/  SHF.R.U32.HI R4, RZ, 0x8, R4 ;  /* 0x00000008ff047819 */ /* 0x000fe20000011604 */
[----:B------:R-:W-:Y:S01]  /*6330*/  IMAD.MOV.U32 R11, RZ, RZ, R25 ;  /* 0x000000ffff0b7224 */ /* 0x000fe200078e0019 */
[----:B------:R-:W-:Y:S02]  /*6340*/  LOP3.LUT R7, R3, 0xff, RZ, 0xc0, !PT ;  /* 0x000000ff03077812 */ /* 0x000fe400078ec0ff */
[----:B------:R-:W-:Y:S01]  /*6350*/  PRMT R6, R6, 0x5410, R4 ;  /* 0x0000541006067816 */ /* 0x000fe20000000004 */
[----:B------:R-:W-:Y:S01]  /*6360*/  FFMA.FTZ R4, R139, c[0x0][0x23c], -R14 ;  /* 0x00008f008b047a23 */ /* 0x000fe2000001080e */
[----:B------:R-:W-:Y:S01]  /*6370*/  LOP3.LUT R2, R0, 0xffff, RZ, 0xc0, !PT ;  /* 0x0000ffff00027812 */ /* 0x000fe200078ec0ff */
[----:B---3--:R-:W-:Y:S01]  /*6380*/  IMAD.MOV.U32 R139, RZ, RZ, R12 ;  /* 0x000000ffff8b7224 */ /* 0x008fe200078e000c */
[--C-:B------:R-:W-:Y:S01]  /*6390*/  SHF.R.U32.HI R3, RZ, 0x10, R0.reuse ;  /* 0x00000010ff037819 */ /* 0x100fe20000011600 */
[----:B------:R1:W3:Y:S01]  /*63a0*/  MUFU.EX2 R138, R4 ;  /* 0x00000004008a7308 */ /* 0x0002e20000000800 */
[----:B------:R-:W-:Y:S01]  /*63b0*/  SHF.R.U32.HI R12, RZ, 0x18, R0 ;  /* 0x00000018ff0c7819 */ /* 0x000fe20000011600 */
[----:B------:R-:W-:Y:S01]  /*63c0*/  HSET2.LE.AND R0, R6, R101, PT ;  /* 0x0000006506007233 */ /* 0x000fe20003803000 */
[----:B----4-:R-:W-:-:S02]  /*63d0*/  SHF.R.U32.HI R5, RZ, 0x8, R2 ;  /* 0x00000008ff057819 */ /* 0x010fc40000011602 */
[----:B------:R-:W-:Y:S02]  /*63e0*/  LOP3.LUT R3, R3, 0xff, RZ, 0xc0, !PT ;  /* 0x000000ff03037812 */ /* 0x000fe400078ec0ff */
[----:B--2---:R-:W-:Y:S02]  /*63f0*/  F2FP.BF16.PACK_AB R2, R43, R172 ;  /* 0x000000ac2b02723e */ /* 0x004fe400000010ff */
[----:B------:R-:W-:Y:S01]  /*6400*/  PRMT R5, R15, 0x5410, R5 ;  /* 0x000054100f057816 */ /* 0x000fe20000000005 */
[----:B------:R-:W-:Y:S01]  /*6410*/  IMAD.MOV.U32 R15, RZ, RZ, R26 ;  /* 0x000000ffff0f7224 */ /* 0x000fe200078e001a */
[----:B------:R-:W-:Y:S02]  /*6420*/  LOP3.LUT R6, R0, R2, RZ, 0xc0, !PT ;  /* 0x0000000200067212 */ /* 0x000fe400078ec0ff */
[----:B------:R-:W-:Y:S02]  /*6430*/  F2FP.BF16.PACK_AB R2, R144, R173 ;  /* 0x000000ad9002723e */ /* 0x000fe400000010ff */
[----:B-1----:R-:W-:-:S02]  /*6440*/  PRMT R4, R7, 0x5410, R16 ;  /* 0x0000541007047816 */ /* 0x002fc40000000010 */
[----:B------:R-:W-:Y:S01]  /*6450*/  PRMT R7, R3, 0x5410, R12 ;  /* 0x0000541003077816 */ /* 0x000fe2000000000c */
[--C-:B------:R-:W-:Y:S01]  /*6460*/  HSET2.LE.AND R3, R5, R101.reuse, PT ;  /* 0x0000006505037233 */ /* 0x100fe20003803000 */
[----:B---3--:R-:W-:Y:S01]  /*6470*/  F2FP.BF16.PACK_AB R12, R138, R219 ;  /* 0x000000db8a0c723e */ /* 0x008fe200000010ff */
[--C-:B------:R-:W-:Y:S01]  /*6480*/  HSET2.LE.AND R0, R4, R101.reuse, PT ;  /* 0x0000006504007233 */ /* 0x100fe20003803000 */
[----:B------:R-:W-:Y:S01]  /*6490*/  F2FP.BF16.PACK_AB R4, R175, R139 ;  /* 0x0000008baf04723e */ /* 0x000fe200000010ff */
[----:B------:R-:W-:-:S03]  /*64a0*/  HSET2.LE.AND R5, R7, R101, PT ;  /* 0x0000006507057233 */ /* 0x000fc60003803000 */
[----:B------:R-:W-:Y:S01]  /*64b0*/  LOP3.LUT R7, R0, R2, RZ, 0xc0, !PT ;  /* 0x0000000200077212 */ /* 0x000fe200078ec0ff */
[----:B------:R-:W-:Y:S01]  /*64c0*/  FFMA.FTZ R0, R151, c[0x0][0x23c], -R13 ;  /* 0x00008f0097007a23 */ /* 0x000fe2000001080d */
[----:B------:R-:W-:Y:S01]  /*64d0*/  LOP3.LUT R2, R17, UR8, R22, 0x96, !PT ;  /* 0x0000000811027c12 */ /* 0x000fe2000f8e9616 */
[----:B------:R-:W-:Y:S01]  /*64e0*/  IMAD.MOV.U32 R151, RZ, RZ, R135 ;  /* 0x000000ffff977224 */ /* 0x000fe200078e0087 */
[----:B------:R-:W-:Y:S01]  /*64f0*/  LOP3.LUT R4, R3, R4, RZ, 0xc0, !PT ;  /* 0x0000000403047212 */ /* 0x000fe200078ec0ff */
[----:B------:R1:W-:Y:S01]  /*6500*/  MUFU.EX2 R9, R0 ;  /* 0x0000000000097308 */ /* 0x0003e20000000800 */
[----:B------:R-:W-:Y:S01]  /*6510*/  LOP3.LUT R5, R5, R12, RZ, 0xc0, !PT ;  /* 0x0000000c05057212 */ /* 0x000fe200078ec0ff */
[----:B------:R-:W-:-:S04]  /*6520*/  IMAD.WIDE.U32 R2, R2, -0x2daee0ad, RZ ;  /* 0xd2511f5302027825 */ /* 0x000fc800078e00ff */
[----:B------:R-:W-:Y:S02]  /*6530*/  IMAD.MOV.U32 R12, RZ, RZ, R27 ;  /* 0x000000ffff0c7224 */ /* 0x000fe400078e001b */
[C---:B------:R-:W-:Y:S07]  /*6540*/  HMMA.16816.F32.BF16 R72, R4.reuse, R98, RZ ;  /* 0x000000620448723c */ /* 0x040fee00000418ff */
[----:B------:R-:W-:Y:S01]  /*6550*/  IMAD.MOV.U32 R98, RZ, RZ, R51 ;  /* 0x000000ffff627224 */ /* 0x000fe200078e0033 */
[----:B------:R-:W-:Y:S01]  /*6560*/  HMMA.16816.F32.BF16 R44, R4, R76, RZ ;  /* 0x0000004c042c723c */ /* 0x000fe200000418ff */
[----:B-1----:R-:W-:-:S04]  /*6570*/  FFMA.FTZ R0, R150, c[0x0][0x23c], -R13 ;  /* 0x00008f0096007a23 */ /* 0x002fc8000001080d */
[----:B------:R1:W-:Y:S03]  /*6580*/  MUFU.EX2 R16, R0 ;  /* 0x0000000000107308 */ /* 0x0003e60000000800 */
[C---:B------:R-:W-:Y:S08]  /*6590*/  HMMA.16816.F32.BF16 R52, R4.reuse, R78, RZ ;  /* 0x0000004e0434723c */ /* 0x040ff000000418ff */
[----:B------:R-:W-:Y:S01]  /*65a0*/  HMMA.16816.F32.BF16 R36, R4, R80, RZ ;  /* 0x000000500424723c */ /* 0x000fe200000418ff */
[----:B-1----:R-:W-:-:S06]  /*65b0*/  FFMA.FTZ R0, R147, c[0x0][0x23c], -R13 ;  /* 0x00008f0093007a23 */ /* 0x002fcc000001080d */
[----:B------:R-:W-:Y:S01]  /*65c0*/  IMAD.MOV.U32 R80, RZ, RZ, R138 ;  /* 0x000000ffff507224 */ /* 0x000fe200078e008a */
[----:B------:R-:W-:Y:S01]  /*65d0*/  HMMA.16816.F32.BF16 R56, R4, R82, RZ ;  /* 0x000000520438723c */ /* 0x000fe200000418ff */
[----:B------:R1:W-:Y:S01]  /*65e0*/  MUFU.EX2 R99, R0 ;  /* 0x0000000000637308 */ /* 0x0003e20000000800 */
[----:B------:R-:W-:-:S06]  /*65f0*/  IMAD.MOV.U32 R81, RZ, RZ, R10 ;  /* 0x000000ffff517224 */ /* 0x000fcc00078e000a */
[C---:B------:R-:W-:Y:S08]  /*6600*/  HMMA.16816.F32.BF16 R32, R4.reuse, R92, RZ ;  /* 0x0000005c0420723c */ /* 0x040ff000000418ff */
[----:B------:R-:W-:Y:S01]  /*6610*/  HMMA.16816.F32.BF16 R60, R4, R94, RZ ;  /* 0x0000005e043c723c */ /* 0x000fe200000418ff */
[----:B-1----:R-:W-:Y:S02]  /*6620*/  LOP3.LUT R0, R3, UR18, R20, 0x96, !PT ;  /* 0x0000001203007c12 */ /* 0x002fe4000f8e9614 */
[----:B------:R-:W-:-:S05]  /*6630*/  LOP3.LUT R3, R2, 0xffff, RZ, 0xc0, !PT ;  /* 0x0000ffff02037812 */ /* 0x000fca00078ec0ff */
[C---:B------:R-:W-:Y:S08]  /*6640*/  HMMA.16816.F32.BF16 R24, R4.reuse, R84, RZ ;  /* 0x000000540418723c */ /* 0x040ff000000418ff */
[C---:B------:R-:W-:Y:S08]  /*6650*/  HMMA.16816.F32.BF16 R68, R4.reuse, R86, RZ ;  /* 0x000000560444723c */ /* 0x040ff000000418ff */
[C---:B------:R-:W-:Y:S07]  /*6660*/  HMMA.16816.F32.BF16 R28, R4.reuse, R96, RZ ;  /* 0x00000060041c723c */ /* 0x040fee00000418ff */
[----:B------:R-:W-:Y:S01]  /*6670*/  IMAD.MOV.U32 R97, RZ, RZ, R163 ;  /* 0x000000ffff617224 */ /* 0x000fe200078e00a3 */
[C---:B------:R-:W-:Y:S08]  /*6680*/  HMMA.16816.F32.BF16 R48, R4.reuse, R88, RZ ;  /* 0x000000580430723c */ /* 0x040ff000000418ff */
[----:B------:R-:W-:Y:S07]  /*6690*/  HMMA.16816.F32.BF16 R76, R4, R90, RZ ;  /* 0x0000005a044c723c */ /* 0x000fee00000418ff */
[----:B------:R-:W-:Y:S01]  /*66a0*/  LOP3.LUT R7, R2, 0xff, RZ, 0xc0, !PT ;  /* 0x000000ff02077812 */ /* 0x000fe200078ec0ff */
[----:B------:R-:W-:Y:S01]  /*66b0*/  FFMA.FTZ R4, R145, c[0x0][0x23c], -R13 ;  /* 0x00008f0091047a23 */ /* 0x000fe2000001080d */
[----:B------:R-:W-:-:S02]  /*66c0*/  SHF.R.U32.HI R6, RZ, 0x10, R2 ;  /* 0x00000010ff067819 */ /* 0x000fc40000011602 */
[----:B------:R-:W-:Y:S01]  /*66d0*/  SHF.R.U32.HI R5, RZ, 0x18, R2 ;  /* 0x00000018ff057819 */ /* 0x000fe20000011602 */
[----:B------:R1:W2:Y:S01]  /*66e0*/  MUFU.EX2 R135, R4 ;  /* 0x0000000400877308 */ /* 0x0002a20000000800 */
[----:B------:R-:W-:Y:S01]  /*66f0*/  SHF.R.U32.HI R2, RZ, 0x8, R3 ;  /* 0x00000008ff027819 */ /* 0x000fe20000011603 */
[----:B------:R-:W-:Y:S02]  /*6700*/  FFMA.FTZ R3, R149, c[0x0][0x23c], -R14 ;  /* 0x00008f0095037a23 */ /* 0x000fe4000001080e */
[----:B------:R-:W-:Y:S02]  /*6710*/  IMAD.MOV.U32 R149, RZ, RZ, R12 ;  /* 0x000000ffff957224 */ /* 0x000fe400078e000c */
[----:B------:R-:W-:Y:S01]  /*6720*/  IMAD.MOV.U32 R12, RZ, RZ, R8 ;  /* 0x000000ffff0c7224 */ /* 0x000fe200078e0008 */
[----:B------:R-:W-:Y:S01]  /*6730*/  PRMT R8, R7, 0x5410, R2 ;  /* 0x0000541007087816 */ /* 0x000fe20000000002 */
[----:B------:R3:W-:Y:S01]  /*6740*/  MUFU.EX2 R96, R3 ;  /* 0x0000000300607308 */ /* 0x0007e20000000800 */
[----:B------:R-:W-:-:S02]  /*6750*/  LOP3.LUT R2, R6, 0xff, RZ, 0xc0, !PT ;  /* 0x000000ff06027812 */ /* 0x000fc400078ec0ff */
[----:B------:R-:W-:Y:S02]  /*6760*/  LOP3.LUT R6, R0, 0xff, RZ, 0xc0, !PT ;  /* 0x000000ff00067812 */ /* 0x000fe400078ec0ff */
[----:B------:R-:W-:Y:S02]  /*6770*/  PRMT R7, R2, 0x5410, R5 ;  /* 0x0000541002077816 */ /* 0x000fe40000000005 */
[----:B------:R-:W-:Y:S02]  /*6780*/  LOP3.LUT R2, R0, 0xffff, RZ, 0xc0, !PT ;  /* 0x0000ffff00027812 */ /* 0x000fe400078ec0ff */
[----:B------:R-:W-:Y:S02]  /*6790*/  SHF.R.U32.HI R5, RZ, 0x18, R0 ;  /* 0x00000018ff057819 */ /* 0x000fe40000011600 */
[----:B-1----:R-:W-:Y:S01]  /*67a0*/  SHF.R.U32.HI R4, RZ, 0x8, R2 ;  /* 0x00000008ff047819 */ /* 0x002fe20000011602 */
[----:B------:R-:W-:-:S03]  /*67b0*/  FFMA.FTZ R2, R161, c[0x0][0x23c], -R14 ;  /* 0x00008f00a1027a23 */ /* 0x000fc6000001080e */
[----:B------:R-:W-:Y:S01]  /*67c0*/  PRMT R4, R6, 0x5410, R4 ;  /* 0x0000541006047816 */ /* 0x000fe20000000004 */
[----:B---3--:R-:W-:Y:S01]  /*67d0*/  FFMA.FTZ R3, R146, c[0x0][0x23c], -R14 ;  /* 0x00008f0092037a23 */ /* 0x008fe2000001080e */
[----:B------:R2:W-:Y:S08]  /*67e0*/  MUFU.EX2 R10, R2 ;  /* 0x00000002000a7308 */ /* 0x0005f00000000800 */
[----:B------:R1:W3:Y:S01]  /*67f0*/  MUFU.EX2 R138, R3 ;  /* 0x00000003008a7308 */ /* 0x0002e20000000800 */
[----:B--2---:R-:W-:-:S02]  /*6800*/  F2FP.BF16.PACK_AB R2, R135, R99 ;  /* 0x000000638702723e */ /* 0x004fc400000010ff */
[----:B-1----:R-:W-:-:S04]  /*6810*/  SHF.R.U32.HI R3, RZ, 0x10, R0 ;  /* 0x00000010ff037819 */ /* 0x002fc80000011600 */
[----:B------:R-:W-:Y:S01]  /*6820*/  LOP3.LUT R0, R3, 0xff, RZ, 0xc0, !PT ;  /* 0x000000ff03007812 */ /* 0x000fe200078ec0ff */
[----:B------:R-:W-:-:S03]  /*6830*/  FFMA.FTZ R3, R160, c[0x0][0x23c], -R14 ;  /* 0x00008f00a0037a23 */ /* 0x000fc6000001080e */
[----:B------:R-:W-:Y:S01]  /*6840*/  PRMT R5, R0, 0x5410, R5 ;  /* 0x0000541000057816 */ /* 0x000fe20000000005 */
[--C-:B------:R-:W-:Y:S01]  /*6850*/  HSET2.LE.AND R0, R8, R101.reuse, PT ;  /* 0x0000006508007233 */ /* 0x100fe20003803000 */
[----:B------:R-:W1:Y:S04]  /*6860*/  MUFU.EX2 R150, R3 ;  /* 0x0000000300967308 */ /* 0x000e680000000800 */
[----:B------:R-:W-:Y:S01]  /*6870*/  LOP3.LUT R6, R0, R2, RZ, 0xc0, !PT ;  /* 0x0000000200067212 */ /* 0x000fe200078ec0ff */
[----:B------:R-:W-:Y:S01]  /*6880*/  HSET2.LE.AND R0, R7, R101, PT ;  /* 0x0000006507007233 */ /* 0x000fe20003803000 */
[----:B---3--:R-:W-:-:S04]  /*6890*/  F2FP.BF16.PACK_AB R2, R138, R96 ;  /* 0x000000608a02723e */ /* 0x008fc800000010ff */
[----:B------:R-:W-:Y:S01]  /*68a0*/  LOP3.LUT R7, R0, R2, RZ, 0xc0, !PT ;  /* 0x0000000200077212 */ /* 0x000fe200078ec0ff */
[----:B------:R-:W-:Y:S01]  /*68b0*/  HSET2.LE.AND R0, R4, R101, PT ;  /* 0x0000006504007233 */ /* 0x000fe20003803000 */
[----:B------:R-:W-:-:S04]  /*68c0*/  F2FP.BF16.PACK_AB R2, R16, R9 ;  /* 0x000000091002723e */ /* 0x000fc800000010ff */
[----:B------:R-:W-:Y:S01]  /*68d0*/  LOP3.LUT R4, R0, R2, RZ, 0xc0, !PT ;  /* 0x0000000200047212 */ /* 0x000fe200078ec0ff */
[----:B------:R-:W-:Y:S01]  /*68e0*/  HSET2.LE.AND R0, R5, R101, PT ;  /* 0x0000006505007233 */ /* 0x000fe20003803000 */
[----:B-1----:R-:W-:-:S04]  /*68f0*/  F2FP.BF16.PACK_AB R2, R150, R10 ;  /* 0x0000000a9602723e */ /* 0x002fc800000010ff */
[----:B------:R-:W-:Y:S01]  /*6900*/  LOP3.LUT R5, R0, R2, RZ, 0xc0, !PT ;  /* 0x0000000200057212 */ /* 0x000fe200078ec0ff */
[----:B------:R-:W-:-:S05]  /*6910*/  IMAD.U32 R0, RZ, RZ, UR5 ;  /* 0x00000005ff007e24 */ /* 0x000fca000f8e00ff */
[----:B------:R-:W-:Y:S01]  /*6920*/  LOP3.LUT R0, R137, UR33, R0, 0x96, !PT ;  /* 0x0000002189007c12 */ /* 0x000fe2000f8e9600 */
[----:B------:R-:W-:Y:S01]  /*6930*/  HMMA.16816.F32.BF16 R88, R4, R120, R44 ;  /* 0x000000780458723c */ /* 0x000fe2000004182c */
[----:B------:R-:W-:-:S03]  /*6940*/  IMAD.MOV.U32 R137, RZ, RZ, R174 ;  /* 0x000000ffff897224 */ /* 0x000fc600078e00ae */
[----:B------:R-:W-:-:S04]  /*6950*/  IMAD.WIDE.U32 R20, R0, -0x326172a9, RZ ;  /* 0xcd9e8d5700147825 */ /* 0x000fc800078e00ff */
[----:B------:R-:W-:Y:S01]  /*6960*/  IMAD.MOV.U32 R120, RZ, RZ, R9 ;  /* 0x000000ffff787224 */ /* 0x000fe200078e0009 */
[----:B------:R-:W-:Y:S01]  /*6970*/  LOP3.LUT R0, R21, UR16, R106, 0x96, !PT ;  /* 0x0000001015007c12 */ /* 0x000fe2000f8e966a */
[----:B------:R-:W-:Y:S01]  /*6980*/  HMMA.16816.F32.BF16 R84, R4, R128, R36 ;  /* 0x000000800454723c */ /* 0x000fe20000041824 */
[----:B------:R-:W-:Y:S01]  /*6990*/  LOP3.LUT R2, R65, UR14, R20, 0x96, !PT ;  /* 0x0000000e41027c12 */ /* 0x000fe2000f8e9614 */
[----:B------:R-:W-:Y:S02]  /*69a0*/  IMAD.MOV.U32 R46, RZ, RZ, R16 ;  /* 0x000000ffff2e7224 */ /* 0x000fe400078e0010 */
[----:B------:R-:W-:-:S04]  /*69b0*/  IMAD.WIDE.U32 R8, R0, -0x2daee0ad, RZ ;  /* 0xd2511f5300087825 */ /* 0x000fc800078e00ff */
[----:B------:R-:W-:Y:S01]  /*69c0*/  IMAD.WIDE.U32 R2, R2, -0x2daee0ad, RZ ;  /* 0xd2511f5302027825 */ /* 0x000fe200078e00ff */
[----:B------:R-:W-:Y:S01]  /*69d0*/  LOP3.LUT R9, R9, UR13, R100, 0x96, !PT ;  /* 0x0000000d09097c12 */ /* 0x000fe2000f8e9664 */
[----:B------:R-:W-:Y:S02]  /*69e0*/  HMMA.16816.F32.BF16 R160, R4, R116, R24 ;  /* 0x0000007404a0723c */ /* 0x000fe40000041818 */
[----:B------:R-:W-:Y:S01]  /*69f0*/  IMAD.MOV.U32 R129, RZ, RZ, R175 ;  /* 0x000000ffff817224 */ /* 0x000fe200078e00af */
[----:B------:R-:W-:Y:S01]  /*6a00*/  LOP3.LUT R0, R3, UR11, R8, 0x96, !PT ;  /* 0x0000000b03007c12 */ /* 0x000fe2000f8e9608 */
[----:B------:R-:W-:-:S04]  /*6a10*/  IMAD.WIDE.U32 R8, R9, -0x326172a9, RZ ;  /* 0xcd9e8d5709087825 */ /* 0x000fc800078e00ff */
[----:B------:R-:W-:Y:S01]  /*6a20*/  IMAD.MOV.U32 R117, RZ, RZ, R173 ;  /* 0x000000ffff757224 */ /* 0x000fe200078e00ad */
[C---:B------:R-:W-:Y:S01]  /*6a30*/  HMMA.16816.F32.BF16 R92, R4.reuse, R112, R28 ;  /* 0x00000070045c723c */ /* 0x040fe2000004181c */
[----:B------:R-:W-:Y:S01]  /*6a40*/  IMAD.MOV.U32 R116, RZ, RZ, R172 ;  /* 0x000000ffff747224 */ /* 0x000fe200078e00ac */
[----:B------:R-:W1:Y:S01]  /*6a50*/  LDSM.16.MT88.4 R28, [R216+0x9800] ;  /* 0x00980000d81c783b */ /* 0x000e620000004200 */
[----:B------:R-:W-:Y:S02]  /*6a60*/  IMAD.MOV.U32 R128, RZ, RZ, R144 ;  /* 0x000000ffff807224 */ /* 0x000fe400078e0090 */
[----:B------:R-:W-:Y:S02]  /*6a70*/  IMAD.MOV.U32 R36, RZ, RZ, R42 ;  /* 0x000000ffff247224 */ /* 0x000fe400078e002a */
[----:B------:R-:W-:Y:S01]  /*6a80*/  IMAD.MOV.U32 R39, RZ, RZ, R11 ;  /* 0x000000ffff277224 */ /* 0x000fe200078e000b */
[----:B------:R-:W-:Y:S01]  /*6a90*/  HMMA.16816.F32.BF16 R172, R4, R124, R48 ;  /* 0x0000007c04ac723c */ /* 0x000fe20000041830 */
[----:B------:R-:W-:-:S02]  /*6aa0*/  IMAD.MOV.U32 R44, RZ, RZ, R12 ;  /* 0x000000ffff2c7224 */ /* 0x000fc400078e000c */
[----:B------:R-:W-:Y:S02]  /*6ab0*/  IMAD.MOV.U32 R121, RZ, RZ, R10 ;  /* 0x000000ffff797224 */ /* 0x000fe400078e000a */
[----:B------:R-:W-:Y:S02]  /*6ac0*/  IMAD.MOV.U32 R38, RZ, RZ, R15 ;  /* 0x000000ffff267224 */ /* 0x000fe400078e000f */
[----:B------:R-:W-:Y:S01]  /*6ad0*/  IMAD.WIDE.U32 R48, R0, -0x326172a9, RZ ;  /* 0xcd9e8d5700307825 */ /* 0x000fe200078e00ff */
[----:B------:R-:W-:Y:S01]  /*6ae0*/  LOP3.LUT R0, R9, UR12, R64, 0x96, !PT ;  /* 0x0000000c09007c12 */ /* 0x000fe2000f8e9640 */
[----:B------:R-:W-:Y:S01]  /*6af0*/  HMMA.16816.F32.BF16 R144, R4, R108, R32 ;  /* 0x0000006c0490723c */ /* 0x000fe20000041820 */
[----:B------:R-:W-:Y:S01]  /*6b00*/  LDSM.16.MT88.4 R32, [R216+0xa800] ;  /* 0x00a80000d820783b */ /* 0x000fe20000004200 */
[----:B------:R-:W-:Y:S01]  /*6b10*/  IMAD.MOV.U32 R37, RZ, RZ, R139 ;  /* 0x000000ffff257224 */ /* 0x000fe200078e008b */
[----:B------:R-:W-:Y:S01]  /*6b20*/  LOP3.LUT R3, R49, UR10, R8, 0x96, !PT ;  /* 0x0000000a31037c12 */ /* 0x000fe2000f8e9608 */
[----:B------:R-:W-:-:S04]  /*6b30*/  IMAD.WIDE.U32 R8, R0, -0x2daee0ad, RZ ;  /* 0xd2511f5300087825 */ /* 0x000fc800078e00ff */
[----:B------:R-:W-:Y:S01]  /*6b40*/  IMAD.MOV.U32 R109, RZ, RZ, R43 ;  /* 0x000000ffff6d7224 */ /* 0x000fe200078e002b */
[C---:B------:R-:W-:Y:S01]  /*6b50*/  HMMA.16816.F32.BF16 R56, R4.reuse, R130, R56 ;  /* 0x000000820438723c */ /* 0x040fe20000041838 */
[----:B------:R-:W-:Y:S02]  /*6b60*/  FFMA.FTZ R0, R167, c[0x0][0x23c], -R19 ;  /* 0x00008f00a7007a23 */ /* 0x000fe40000010813 */
[----:B------:R-:W-:Y:S01]  /*6b70*/  IMAD.WIDE.U32 R42, R3, -0x2daee0ad, RZ ;  /* 0xd2511f53032a7825 */ /* 0x000fe200078e00ff */
[----:B------:R-:W-:Y:S01]  /*6b80*/  LOP3.LUT R3, R9, UR9, R2, 0x96, !PT ;  /* 0x0000000909037c12 */ /* 0x000fe2000f8e9602 */
[----:B------:R2:W3:Y:S02]  /*6b90*/  MUFU.EX2 R113, R0 ;  /* 0x0000000000717308 */ /* 0x0004e40000000800 */
[----:B------:R-:W-:Y:S01]  /*6ba0*/  IMAD.MOV.U32 R108, RZ, RZ, R252 ;  /* 0x000000ffff6c7224 */ /* 0x000fe200078e00fc */
[----:B------:R-:W-:Y:S01]  /*6bb0*/  LOP3.LUT R2, R43, UR7, R8, 0x96, !PT ;  /* 0x000000072b027c12 */ /* 0x000fe2000f8e9608 */
[----:B------:R-:W-:Y:S01]  /*6bc0*/  IMAD.WIDE.U32 R22, R3, -0x326172a9, RZ ;  /* 0xcd9e8d5703167825 */ /* 0x000fe200078e00ff */
[----:B------:R-:W-:Y:S03]  /*6bd0*/  HMMA.16816.F32.BF16 R72, R4, R114, R72 ;  /* 0x000000720448723c */ /* 0x000fe60000041848 */
[----:B------:R-:W-:-:S04]  /*6be0*/  IMAD.WIDE.U32 R2, R2, -0x326172a9, RZ ;  /* 0xcd9e8d5702027825 */ /* 0x000fc800078e00ff */
[----:B------:R-:W-:Y:S01]  /*6bf0*/  FFMA.FTZ R8, R203, c[0x0][0x23c], -R18 ;  /* 0x00008f00cb087a23 */ /* 0x000fe20000010812 */
[C---:B------:R-:W-:Y:S01]  /*6c00*/  LOP3.LUT R9, R2.reuse, 0xffff, RZ, 0xc0, !PT ;  /* 0x0000ffff02097812 */ /* 0x040fe200078ec0ff */
[----:B------:R-:W-:Y:S01]  /*6c10*/  IMAD.MOV.U32 R139, RZ, RZ, R251 ;  /* 0x000000ffff8b7224 */ /* 0x000fe200078e00fb */
[----:B------:R-:W-:Y:S01]  /*6c20*/  LOP3.LUT R17, R2, 0xff, RZ, 0xc0, !PT ;  /* 0x000000ff02117812 */ /* 0x000fe200078ec0ff */
[----:B--2---:R-:W-:Y:S01]  /*6c30*/  FFMA.FTZ R0, R165, c[0x0][0x23c], -R19 ;  /* 0x00008f00a5007a23 */ /* 0x004fe20000010813 */
[--C-:B------:R-:W-:Y:S01]  /*6c40*/  SHF.R.U32.HI R11, RZ, 0x10, R2.reuse ;  /* 0x00000010ff0b7819 */ /* 0x100fe20000011602 */
[----:B------:R-:W-:Y:S01]  /*6c50*/  MUFU.EX2 R203, R8 ;  /* 0x0000000800cb7308 */ /* 0x000fe20000000800 */
[----:B------:R-:W-:Y:S01]  /*6c60*/  SHF.R.U32.HI R16, RZ, 0x18, R2 ;  /* 0x00000018ff107819 */ /* 0x000fe20000011602 */
[----:B------:R-:W-:Y:S01]  /*6c70*/  IMAD.MOV.U32 R47, RZ, RZ, R80 ;  /* 0x000000ffff2f7224 */ /* 0x000fe200078e0050 */
[----:B------:R-:W-:Y:S01]  /*6c80*/  HMMA.16816.F32.BF16 R60, R4, R110, R60 ;  /* 0x0000006e043c723c */ /* 0x000fe2000004183c */
[----:B------:R-:W-:-:S02]  /*6c90*/  IMAD.MOV.U32 R45, RZ, RZ, R81 ;  /* 0x000000ffff2d7224 */ /* 0x000fc400078e0051 */
[----:B------:R-:W-:Y:S02]  /*6ca0*/  IMAD.MOV.U32 R49, RZ, RZ, R128 ;  /* 0x000000ffff317224 */ /* 0x000fe400078e0080 */
[----:B------:R2:W4:Y:S01]  /*6cb0*/  MUFU.EX2 R24, R0 ;  /* 0x0000000000187308 */ /* 0x0005220000000800 */
[----:B------:R-:W-:Y:S02]  /*6cc0*/  IMAD.MOV.U32 R131, RZ, RZ, R36 ;  /* 0x000000ffff837224 */ /* 0x000fe400078e0024 */
[----:B------:R-:W-:Y:S01]  /*6cd0*/  HMMA.16816.F32.BF16 R80, R4, R122, R52 ;  /* 0x0000007a0450723c */ /* 0x000fe20000041834 */
[----:B------:R-:W-:Y:S01]  /*6ce0*/  IMAD.MOV.U32 R128, RZ, RZ, R37 ;  /* 0x000000ffff807224 */ /* 0x000fe200078e0025 */
[----:B------:R-:W-:Y:S01]  /*6cf0*/  LDSM.16.MT88.4 R52, [R218+0xb800] ;  /* 0x00b80000da34783b */ /* 0x000fe20000004200 */
[----:B------:R-:W-:Y:S02]  /*6d00*/  IMAD.MOV.U32 R125, RZ, RZ, R38 ;  /* 0x000000ffff7d7224 */ /* 0x000fe400078e0026 */
[----:B------:R-:W-:-:S02]  /*6d10*/  IMAD.MOV.U32 R130, RZ, RZ, R39 ;  /* 0x000000ffff827224 */ /* 0x000fc400078e0027 */
[----:B------:R-:W-:Y:S01]  /*6d20*/  IMAD.MOV.U32 R114, RZ, RZ, R44 ;  /* 0x000000ffff727224 */ /* 0x000fe200078e002c */
[----:B------:R-:W-:Y:S01]  /*6d30*/  LDSM.16.MT88.4 R36, [R218+0xa800] ;  /* 0x00a80000da24783b */ /* 0x000fe20000004200 */
[C---:B------:R-:W-:Y:S01]  /*6d40*/  HMMA.16816.F32.BF16 R68, R4.reuse, R118, R68 ;  /* 0x000000760444723c */ /* 0x040fe20000041844 */
[----:B------:R-:W-:Y:S02]  /*6d50*/  IMAD.MOV.U32 R112, RZ, RZ, R116 ;  /* 0x000000ffff707224 */ /* 0x000fe400078e0074 */
[----:B------:R-:W-:Y:S02]  /*6d60*/  IMAD.MOV.U32 R51, RZ, RZ, R117 ;  /* 0x000000ffff337224 */ /* 0x000fe400078e0075 */
[----:B--2---:R-:W-:Y:S02]  /*6d70*/  FFMA.FTZ R0, R164, c[0x0][0x23c], -R19 ;  /* 0x00008f00a4007a23 */ /* 0x004fe40000010813 */
[----:B------:R-:W-:Y:S01]  /*6d80*/  IMAD.MOV.U32 R100, RZ, RZ, R136 ;  /* 0x000000ffff647224 */ /* 0x000fe200078e0088 */
[----:B------:R-:W-:Y:S01]  /*6d90*/  HMMA.16816.F32.BF16 R76, R4, R126, R76 ;  /* 0x0000007e044c723c */ /* 0x000fe2000004184c */
[----:B------:R2:W-:Y:S01]  /*6da0*/  MUFU.EX2 R252, R0 ;  /* 0x0000000000fc7308 */ /* 0x0005e20000000800 */
[----:B------:R-:W-:-:S02]  /*6db0*/  IMAD.MOV.U32 R65, RZ, RZ, R137 ;  /* 0x000000ffff417224 */ /* 0x000fc400078e0089 */
[----:B------:R-:W-:Y:S02]  /*6dc0*/  IMAD.MOV.U32 R50, RZ, RZ, R108 ;  /* 0x000000ffff327224 */ /* 0x000fe400078e006c */
[----:B------:R-:W-:Y:S02]  /*6dd0*/  IMAD.MOV.U32 R64, RZ, RZ, R109 ;  /* 0x000000ffff407224 */ /* 0x000fe400078e006d */
[----:B------:R-:W-:Y:S02]  /*6de0*/  IMAD.MOV.U32 R43, RZ, RZ, R120 ;  /* 0x000000ffff2b7224 */ /* 0x000fe400078e0078 */
[----:B------:R-:W-:Y:S02]  /*6df0*/  IMAD.MOV.U32 R115, RZ, RZ, R121 ;  /* 0x000000ffff737224 */ /* 0x000fe400078e0079 */
[----:B------:R-:W-:Y:S02]  /*6e00*/  IMAD.MOV.U32 R124, RZ, RZ, R149 ;  /* 0x000000ffff7c7224 */ /* 0x000fe400078e0095 */
[----:B------:R-:W-:-:S02]  /*6e10*/  IMAD.MOV.U32 R127, RZ, RZ, R99 ;  /* 0x000000ffff7f7224 */ /* 0x000fc400078e0063 */
[----:B------:R-:W-:Y:S01]  /*6e20*/  IMAD.MOV.U32 R126, RZ, RZ, R96 ;  /* 0x000000ffff7e7224 */ /* 0x000fe200078e0060 */
[----:B--2---:R-:W-:Y:S01]  /*6e30*/  LOP3.LUT R0, R3, UR17, R22, 0x96, !PT ;  /* 0x0000001103007c12 */ /* 0x004fe2000f8e9616 */
[----:B------:R-:W-:-:S03]  /*6e40*/  FFMA.FTZ R3, R166, c[0x0][0x23c], -R19 ;  /* 0x00008f00a6037a23 */ /* 0x000fc60000010813 */
[C---:B------:R-:W-:Y:S01]  /*6e50*/  LOP3.LUT R2, R0.reuse, 0xffff, RZ, 0xc0, !PT ;  /* 0x0000ffff00027812 */ /* 0x040fe200078ec0ff */
[----:B------:R2:W-:Y:S01]  /*6e60*/  MUFU.EX2 R251, R3 ;  /* 0x0000000300fb7308 */ /* 0x0005e20000000800 */
[----:B------:R-:W-:Y:S02]  /*6e70*/  LOP3.LUT R15, R0, 0xff, RZ, 0xc0, !PT ;  /* 0x000000ff000f7812 */ /* 0x000fe400078ec0ff */
[--C-:B------:R-:W-:Y:S02]  /*6e80*/  SHF.R.U32.HI R10, RZ, 0x10, R0.reuse ;  /* 0x00000010ff0a7819 */ /* 0x100fe40000011600 */
[----:B------:R-:W-:Y:S02]  /*6e90*/  SHF.R.U32.HI R12, RZ, 0x18, R0 ;  /* 0x00000018ff0c7819 */ /* 0x000fe40000011600 */
[----:B------:R-:W-:Y:S01]  /*6ea0*/  SHF.R.U32.HI R0, RZ, 0x8, R2 ;  /* 0x00000008ff007819 */ /* 0x000fe20000011602 */
[----:B------:R-:W-:Y:S01]  /*6eb0*/  FFMA.FTZ R2, R201, c[0x0][0x23c], -R18 ;  /* 0x00008f00c9027a23 */ /* 0x000fe20000010812 */
[----:B------:R-:W-:-:S02]  /*6ec0*/  LOP3.LUT R8, R10, 0xff, RZ, 0xc0, !PT ;  /* 0x000000ff0a087812 */ /* 0x000fc400078ec0ff */
[----:B------:R-:W-:Y:S01]  /*6ed0*/  PRMT R0, R15, 0x5410, R0 ;  /* 0x000054100f007816 */ /* 0x000fe20000000000 */
[----:B------:R1:W1:Y:S01]  /*6ee0*/  MUFU.EX2 R201, R2 ;  /* 0x0000000200c97308 */ /* 0x0002620000000800 */
[----:B------:R-:W-:Y:S01]  /*6ef0*/  PRMT R8, R8, 0x5410, R12 ;  /* 0x0000541008087816 */ /* 0x000fe2000000000c */
[----:B------:R-:W-:Y:S01]  /*6f00*/  IMAD.MOV.U32 R15, RZ, RZ, R151 ;  /* 0x000000ffff0f7224 */ /* 0x000fe200078e0097 */
[----:B--2---:R-:W-:Y:S01]  /*6f10*/  SHF.R.U32.HI R3, RZ, 0x8, R9 ;  /* 0x00000008ff037819 */ /* 0x004fe20000011609 */
[----:B------:R-:W-:Y:S01]  /*6f20*/  HSET2.LE.AND R0, R0, R101, PT ;  /* 0x0000006500007233 */ /* 0x000fe20003803000 */
[----:B------:R-:W-:Y:S01]  /*6f30*/  LOP3.LUT R9, R11, 0xff, RZ, 0xc0, !PT ;  /* 0x000000ff0b097812 */ /* 0x000fe200078ec0ff */
[----:B------:R-:W-:Y:S01]  /*6f40*/  IMAD.MOV.U32 R11, RZ, RZ, R45 ;  /* 0x000000ffff0b7224 */ /* 0x000fe200078e002d */
[----:B------:R-:W-:Y:S01]  /*6f50*/  PRMT R10, R17, 0x5410, R3 ;  /* 0x00005410110a7816 */ /* 0x000fe20000000003 */
[----:B------:R-:W-:Y:S01]  /*6f60*/  FFMA.FTZ R3, R200, c[0x0][0x23c], -R18 ;  /* 0x00008f00c8037a23 */ /* 0x000fe20000010812 */
[----:B------:R-:W-:Y:S01]  /*6f70*/  PRMT R9, R9, 0x5410, R16 ;  /* 0x0000541009097816 */ /* 0x000fe20000000010 */
[----:B---3--:R-:W-:-:S02]  /*6f80*/  IMAD.MOV.U32 R200, RZ, RZ, R113 ;  /* 0x000000ffffc87224 */ /* 0x008fc400078e0071 */
[----:B------:R-:W-:Y:S01]  /*6f90*/  IMAD.MOV.U32 R17, RZ, RZ, R46 ;  /* 0x000000ffff117224 */ /* 0x000fe200078e002e */
[----:B------:R2:W-:Y:S01]  /*6fa0*/  MUFU.EX2 R107, R3 ;  /* 0x00000003006b7308 */ /* 0x0005e20000000800 */
[----:B------:R-:W-:Y:S02]  /*6fb0*/  IMAD.MOV.U32 R113, RZ, RZ, R47 ;  /* 0x000000ffff717224 */ /* 0x000fe400078e002f */
[----:B-1----:R-:W-:Y:S01]  /*6fc0*/  FFMA.FTZ R2, R202, c[0x0][0x23c], -R18 ;  /* 0x00008f00ca027a23 */ /* 0x002fe20000010812 */
[----:B------:R-:W-:Y:S01]  /*6fd0*/  LDSM.16.MT88.4 R44, [R216+0xb800] ;  /* 0x00b80000d82c783b */ /* 0x000fe20000004200 */
[----:B----4-:R-:W-:Y:S02]  /*6fe0*/  IMAD.MOV.U32 R202, RZ, RZ, R24 ;  /* 0x000000ffffca7224 */ /* 0x010fe400078e0018 */
[----:B------:R-:W-:Y:S01]  /*6ff0*/  IMAD.MOV.U32 R16, RZ, RZ, R150 ;  /* 0x000000ffff107224 */ /* 0x000fe200078e0096 */
[----:B------:R-:W1:Y:S01]  /*7000*/  LDSM.16.MT88.4 R24, [R218+0x9800] ;  /* 0x00980000da18783b */ /* 0x000e620000004200 */
[----:B------:R3:W4:Y:S01]  /*7010*/  MUFU.EX2 R106, R2 ;  /* 0x00000002006a7308 */ /* 0x0007220000000800 */
[----:B------:R-:W-:-:S02]  /*7020*/  IMAD.MOV.U32 R12, RZ, RZ, R98 ;  /* 0x000000ffff0c7224 */ /* 0x000fc400078e0062 */
[----:B--2---:R-:W-:Y:S01]  /*7030*/  IMAD.MOV.U32 R3, RZ, RZ, R97 ;  /* 0x000000ffff037224 */ /* 0x004fe200078e0061 */
[----:B---3--:R-:W-:-:S04]  /*7040*/  F2FP.BF16.PACK_AB R2, R202, R200 ;  /* 0x000000c8ca02723e */ /* 0x008fc800000010ff */
[----:B------:R-:W-:Y:S01]  /*7050*/  LOP3.LUT R4, R0, R2, RZ, 0xc0, !PT ;  /* 0x0000000200047212 */ /* 0x000fe200078ec0ff */
[----:B------:R-:W-:Y:S01]  /*7060*/  HSET2.LE.AND R0, R8, R101, PT ;  /* 0x0000006508007233 */ /* 0x000fe20003803000 */
[----:B------:R-:W-:Y:S01]  /*7070*/  F2FP.BF16.PACK_AB R2, R201, R203 ;  /* 0x000000cbc902723e */ /* 0x000fe200000010ff */
[----:B------:R-:W-:-:S03]  /*7080*/  IMAD.MOV.U32 R8, RZ, RZ, R139 ;  /* 0x000000ffff087224 */ /* 0x000fc600078e008b */
[----:B------:R-:W-:Y:S01]  /*7090*/  LOP3.LUT R5, R0, R2, RZ, 0xc0, !PT ;  /* 0x0000000200057212 */ /* 0x000fe200078ec0ff */
[----:B------:R-:W-:Y:S01]  /*70a0*/  HSET2.LE.AND R0, R10, R101, PT ;  /* 0x000000650a007233 */ /* 0x000fe20003803000 */
[----:B------:R-:W-:Y:S01]  /*70b0*/  F2FP.BF16.PACK_AB R2, R251, R252 ;  /* 0x000000fcfb02723e */ /* 0x000fe200000010ff */
[----:B------:R-:W-:-:S03]  /*70c0*/  IMAD.MOV.U32 R10, RZ, RZ, R135 ;  /* 0x000000ffff0a7224 */ /* 0x000fc600078e0087 */
[----:B------:R-:W-:Y:S01]  /*70d0*/  LOP3.LUT R6, R0, R2, RZ, 0xc0, !PT ;  /* 0x0000000200067212 */ /* 0x000fe200078ec0ff */
[----:B------:R-:W-:Y:S01]  /*70e0*/  HSET2.LE.AND R0, R9, R101, PT ;  /* 0x0000006509007233 */ /* 0x000fe20003803000 */
[----:B----4-:R-:W-:Y:S01]  /*70f0*/  F2FP.BF16.PACK_AB R2, R107, R106 ;  /* 0x0000006a6b02723e */ /* 0x010fe200000010ff */
[----:B------:R-:W-:-:S03]  /*7100*/  IMAD.MOV.U32 R9, RZ, RZ, R138 ;  /* 0x000000ffff097224 */ /* 0x000fc600078e008a */
[----:B------:R-:W-:Y:S01]  /*7110*/  LOP3.LUT R7, R0, R2, RZ, 0xc0, !PT ;  /* 0x0000000200077212 */ /* 0x000fe200078ec0ff */
[----:B------:R-:W-:-:S06]  /*7120*/  IMAD.MOV.U32 R2, RZ, RZ, R134 ;  /* 0x000000ffff027224 */ /* 0x000fcc00078e0086 */
[C---:B------:R-:W-:Y:S07]  /*7130*/  HMMA.16816.F32.BF16 R116, R4.reuse, R28, R208 ;  /* 0x0000001c0474723c */ /* 0x040fee00000418d0 */
[----:B------:R-:W-:Y:S01]  /*7140*/  IMAD.MOV.U32 R208, RZ, RZ, R132 ;  /* 0x000000ffffd07224 */ /* 0x000fe200078e0084 */
[----:B-1----:R-:W-:Y:S01]  /*7150*/  HMMA.16816.F32.BF16 R136, R4, R26, R176 ;  /* 0x0000001a0488723c */ /* 0x002fe200000418b0 */
[----:B------:R-:W-:Y:S01]  /*7160*/  IMAD.MOV.U32 R210, RZ, RZ, R2 ;  /* 0x000000ffffd27224 */ /* 0x000fe200078e0002 */
[----:B------:R-:W-:Y:S01]  /*7170*/  LOP3.LUT R2, R41, UR14, R20, 0x96, !PT ;  /* 0x0000000e29027c12 */ /* 0x000fe2000f8e9614 */
[----:B------:R-:W-:Y:S01]  /*7180*/  IMAD.MOV.U32 R209, RZ, RZ, R133 ;  /* 0x000000ffffd17224 */ /* 0x000fe200078e0085 */
[----:B------:R-:W-:Y:S01]  /*7190*/  LOP3.LUT R0, R21, UR16, R208, 0x96, !PT ;  /* 0x0000001015007c12 */ /* 0x000fe2000f8e96d0 */
[----:B------:R-:W-:-:S02]  /*71a0*/  IMAD.MOV.U32 R211, RZ, RZ, R148 ;  /* 0x000000ffffd37224 */ /* 0x000fc400078e0094 */
[----:B------:R-:W-:Y:S01]  /*71b0*/  IMAD.MOV.U32 R209, RZ, RZ, R9 ;  /* 0x000000ffffd17224 */ /* 0x000fe200078e0009 */
[----:B------:R-:W-:Y:S01]  /*71c0*/  HMMA.16816.F32.BF16 R132, R4, R24, R204 ;  /* 0x000000180484723c */ /* 0x000fe200000418cc */
[----:B------:R-:W-:-:S06]  /*71d0*/  IMAD.MOV.U32 R208, RZ, RZ, R10 ;  /* 0x000000ffffd07224 */ /* 0x000fcc00078e000a */
[----:B------:R-:W-:Y:S01]  /*71e0*/  IMAD.MOV.U32 R206, RZ, RZ, R3 ;  /* 0x000000ffffce7224 */ /* 0x000fe200078e0003 */
[----:B------:R-:W-:Y:S01]  /*71f0*/  HMMA.16816.F32.BF16 R148, R4, R32, R196 ;  /* 0x000000200494723c */ /* 0x000fe200000418c4 */
[----:B------:R-:W-:-:S04]  /*7200*/  IMAD.WIDE.U32 R2, R2, -0x2daee0ad, RZ ;  /* 0xd2511f5302027825 */ /* 0x000fc800078e00ff */
[----:B------:R-:W-:Y:S02]  /*7210*/  IMAD.MOV.U32 R207, RZ, RZ, R8 ;  /* 0x000000ffffcf7224 */ /* 0x000fe400078e0008 */
[----:B------:R-:W-:Y:S01]  /*7220*/  IMAD.MOV.U32 R197, RZ, RZ, R16 ;  /* 0x000000ffffc57224 */ /* 0x000fe200078e0010 */
[----:B------:R-:W-:Y:S01]  /*7230*/  HMMA.16816.F32.BF16 R164, R4, R36, R192 ;  /* 0x0000002404a4723c */ /* 0x000fe200000418c0 */
[----:B------:R-:W-:-:S07]  /*7240*/  IMAD.MOV.U32 R196, RZ, RZ, R17 ;  /* 0x000000ffffc47224 */ /* 0x000fce00078e0011 */
[----:B------:R-:W-:Y:S01]  /*7250*/  HMMA.16816.F32.BF16 R96, R4, R44, R188 ;  /* 0x0000002c0460723c */ /* 0x000fe200000418bc */
[----:B------:R-:W-:-:S07]  /*7260*/  IMAD.MOV.U32 R192, RZ, RZ, R43 ;  /* 0x000000ffffc07224 */ /* 0x000fce00078e002b */
[----:B------:R-:W-:Y:S01]  /*7270*/  HMMA.16816.F32.BF16 R180, R4, R52, R180 ;  /* 0x0000003404b4723c */ /* 0x000fe200000418b4 */
[----:B------:R-:W-:Y:S02]  /*7280*/  IMAD.MOV.U32 R188, RZ, RZ, R64 ;  /* 0x000000ffffbc7224 */ /* 0x000fe400078e0040 */
[----:B------:R-:W-:-:S05]  /*7290*/  IMAD.MOV.U32 R189, RZ, RZ, R49 ;  /* 0x000000ffffbd7224 */ /* 0x000fca00078e0031 */
[C---:B------:R-:W-:Y:S08]  /*72a0*/  HMMA.16816.F32.BF16 R120, R4.reuse, R30, R184 ;  /* 0x0000001e0478723c */ /* 0x040ff000000418b8 */
[----:B------:R-:W-:Y:S01]  /*72b0*/  HMMA.16816.F32.BF16 R152, R4, R34, R152 ;  /* 0x000000220498723c */ /* 0x000fe20000041898 */
[----:B------:R-:W-:Y:S02]  /*72c0*/  IMAD.MOV.U32 R186, RZ, RZ, R100 ;  /* 0x000000ffffba7224 */ /* 0x000fe400078e0064 */
[----:B------:R-:W-:-:S02]  /*72d0*/  IMAD.MOV.U32 R187, RZ, RZ, R65 ;  /* 0x000000ffffbb7224 */ /* 0x000fc400078e0041 */
[----:B------:R-:W-:-:S03]  /*72e0*/  IMAD.MOV.U32 R185, RZ, RZ, R51 ;  /* 0x000000ffffb97224 */ /* 0x000fc600078e0033 */
[C---:B------:R-:W-:Y:S08]  /*72f0*/  HMMA.16816.F32.BF16 R168, R4.reuse, R38, R168 ;  /* 0x0000002604a8723c */ /* 0x040ff000000418a8 */
[C---:B------:R-:W-:Y:S08]  /*7300*/  HMMA.16816.F32.BF16 R108, R4.reuse, R46, R156 ;  /* 0x0000002e046c723c */ /* 0x040ff0000004189c */
[----:B------:R-:W-:Y:S01]  /*7310*/  HMMA.16816.F32.BF16 R176, R4, R54, R140 ;  /* 0x0000003604b0723c */ /* 0x000fe2000004188c */
[----:B------:R-:W-:Y:S01]  /*7320*/  IMAD.MOV.U32 R51, RZ, RZ, R217 ;  /* 0x000000ffff337224 */ /* 0x000fe200078e00d9 */
[----:B------:R-:W-:Y:S01]  /*7330*/  LDSM.16.MT88.4 R140, [R218+0x9c00] ;  /* 0x009c0000da8c783b */ /* 0x000fe20000004200 */
[----:B------:R-:W-:-:S02]  /*7340*/  FFMA.FTZ R9, R237, c[0x0][0x23c], -R18 ;  /* 0x00008f00ed097a23 */ /* 0x000fc40000010812 */
[----:B------:R-:W-:Y:S01]  /*7350*/  IMAD.MOV.U32 R198, RZ, RZ, R15 ;  /* 0x000000ffffc67224 */ /* 0x000fe200078e000f */
[----:B------:R-:W-:Y:S01]  /*7360*/  LDSM.16.MT88.4 R156, [R216+0xac00] ;  /* 0x00ac0000d89c783b */ /* 0x000fe20000004200 */
[----:B------:R-:W-:-:S04]  /*7370*/  IMAD.WIDE.U32 R4, R0, -0x2daee0ad, RZ ;  /* 0xd2511f5300047825 */ /* 0x000fc800078e00ff */
[----:B------:R-:W-:Y:S01]  /*7380*/  IMAD.MOV.U32 R195, RZ, RZ, R11 ;  /* 0x000000ffffc37224 */ /* 0x000fe200078e000b */
[----:B------:R-:W-:Y:S01]  /*7390*/  LOP3.LUT R5, R5, UR13, R66, 0x96, !PT ;  /* 0x0000000d05057c12 */ /* 0x000fe2000f8e9642 */
[----:B------:R-:W-:Y:S01]  /*73a0*/  IMAD.MOV.U32 R191, RZ, RZ, R130 ;  /* 0x000000ffffbf7224 */ /* 0x000fe200078e0082 */
[----:B------:R-:W-:Y:S01]  /*73b0*/  LOP3.LUT R0, R3, UR11, R4, 0x96, !PT ;  /* 0x0000000b03007c12 */ /* 0x000fe2000f8e9604 */
[----:B------:R-:W-:Y:S02]  /*73c0*/  IMAD.MOV.U32 R190, RZ, RZ, R131 ;  /* 0x000000ffffbe7224 */ /* 0x000fe400078e0083 */
[----:B------:R-:W-:-:S04]  /*73d0*/  IMAD.WIDE.U32 R4, R5, -0x326172a9, RZ ;  /* 0xcd9e8d5705047825 */ /* 0x000fc800078e00ff */
[----:B------:R-:W-:Y:S01]  /*73e0*/  IMAD.WIDE.U32 R20, R0, -0x326172a9, RZ ;  /* 0xcd9e8d5700147825 */ /* 0x000fe200078e00ff */
[----:B------:R-:W-:-:S03]  /*73f0*/  LOP3.LUT R3, R5, UR12, R40, 0x96, !PT ;  /* 0x0000000c05037c12 */ /* 0x000fc6000f8e9628 */
[----:B------:R-:W-:Y:S01]  /*7400*/  IMAD.MOV.U32 R199, RZ, RZ, R12 ;  /* 0x000000ffffc77224 */ /* 0x000fe200078e000c */
[----:B------:R-:W-:Y:S01]  /*7410*/  LOP3.LUT R0, R21, UR10, R4, 0x96, !PT ;  /* 0x0000000a15007c12 */ /* 0x000fe2000f8e9604 */
[----:B------:R-:W-:Y:S02]  /*7420*/  FFMA.FTZ R6, R236, c[0x0][0x23c], -R13 ;  /* 0x00008f00ec067a23 */ /* 0x000fe4000001080d */
[----:B------:R-:W-:-:S04]  /*7430*/  IMAD.WIDE.U32 R4, R3, -0x2daee0ad, RZ ;  /* 0xd2511f5303047825 */ /* 0x000fc800078e00ff */
[----:B------:R-:W-:Y:S01]  /*7440*/  IMAD.WIDE.U32 R40, R0, -0x2daee0ad, RZ ;  /* 0xd2511f5300287825 */ /* 0x000fe200078e00ff */
[----:B------:R1:W-:Y:S03]  /*7450*/  MUFU.EX2 R100, R6 ;  /* 0x0000000600647308 */ /* 0x0003e60000000800 */
[----:B------:R-:W-:Y:S02]  /*7460*/  FFMA.FTZ R0, R234, c[0x0][0x23c], -R13 ;  /* 0x00008f00ea007a23 */ /* 0x000fe4000001080d */
[----:B------:R-:W-:Y:S02]  /*7470*/  IMAD.MOV.U32 R184, RZ, RZ, R112 ;  /* 0x000000ffffb87224 */ /* 0x000fe400078e0070 */
[----:B------:R-:W-:Y:S02]  /*7480*/  IMAD.MOV.U32 R112, RZ, RZ, R219 ;  /* 0x000000ffff707224 */ /* 0x000fe400078e00db */
[----:B------:R-:W-:-:S02]  /*7490*/  IMAD.MOV.U32 R194, RZ, RZ, R114 ;  /* 0x000000ffffc27224 */ /* 0x000fc400078e0072 */
[----:B------:R-:W-:Y:S02]  /*74a0*/  IMAD.MOV.U32 R193, RZ, RZ, R115 ;  /* 0x000000ffffc17224 */ /* 0x000fe400078e0073 */
[----:B------:R-:W-:Y:S02]  /*74b0*/  IMAD.MOV.U32 R204, RZ, RZ, R127 ;  /* 0x000000ffffcc7224 */ /* 0x000fe400078e007f */
[----:B------:R-:W-:Y:S01]  /*74c0*/  IMAD.MOV.U32 R205, RZ, RZ, R126 ;  /* 0x000000ffffcd7224 */ /* 0x000fe200078e007e */
[----:B-1----:R-:W-:Y:S01]  /*74d0*/  LOP3.LUT R6, R5, UR9, R2, 0x96, !PT ;  /* 0x0000000905067c12 */ /* 0x002fe2000f8e9602 */
[----:B------:R1:W-:Y:S01]  /*74e0*/  MUFU.EX2 R66, R0 ;  /* 0x0000000000427308 */ /* 0x0003e20000000800 */
[----:B------:R-:W-:Y:S01]  /*74f0*/  LOP3.LUT R2, R41, UR7, R4, 0x96, !PT ;  /* 0x0000000729027c12 */ /* 0x000fe2000f8e9604 */
[--C-:B------:R-:W-:Y:S01]  /*7500*/  FFMA.FTZ R4, R215, c[0x0][0x23c], -R13.reuse ;  /* 0x00008f00d7047a23 */ /* 0x100fe2000001080d */
[----:B------:R2:W5:Y:S03]  /*7510*/  LDL.LU R219, [R1+0x84] ;  /* 0x0000840001db7983 */ /* 0x0005660000300800 */
[----:B------:R-:W-:Y:S01]  /*7520*/  IMAD.WIDE.U32 R2, R2, -0x326172a9, RZ ;  /* 0xcd9e8d5702027825 */ /* 0x000fe200078e00ff */
[----:B------:R2:W5:Y:S01]  /*7530*/  LDL.LU R217, [R1+0x80] ;  /* 0x0000800001d97983 */ /* 0x0005620000300800 */
[----:B------:R3:W-:Y:S02]  /*7540*/  MUFU.EX2 R67, R4 ;  /* 0x0000000400437308 */ /* 0x0007e40000000800 */
[----:B------:R-:W-:-:S02]  /*7550*/  FFMA.FTZ R5, R212, c[0x0][0x23c], -R13 ;  /* 0x00008f00d4057a23 */ /* 0x000fc4000001080d */
[----:B------:R-:W-:Y:S01]  /*7560*/  IMAD.WIDE.U32 R16, R6, -0x326172a9, RZ ;  /* 0xcd9e8d5706107825 */ /* 0x000fe200078e00ff */
[----:B-1----:R-:W-:-:S03]  /*7570*/  LOP3.LUT R0, R2, 0xffff, RZ, 0xc0, !PT ;  /* 0x0000ffff02007812 */ /* 0x002fc600078ec0ff */
[----:B------:R1:W4:Y:S01]  /*7580*/  MUFU.EX2 R65, R5 ;  /* 0x0000000500417308 */ /* 0x0003220000000800 */
[----:B------:R-:W-:Y:S02]  /*7590*/  IMAD.MOV.U32 R212, RZ, RZ, R51 ;  /* 0x000000ffffd47224 */ /* 0x000fe400078e0033 */
[----:B------:R-:W-:Y:S02]  /*75a0*/  IMAD.MOV.U32 R215, RZ, RZ, R50 ;  /* 0x000000ffffd77224 */ /* 0x000fe400078e0032 */
[----:B------:R-:W-:Y:S01]  /*75b0*/  IMAD.MOV.U32 R236, RZ, RZ, R124 ;  /* 0x000000ffffec7224 */ /* 0x000fe200078e007c */
[----:B---3--:R-:W-:Y:S01]  /*75c0*/  SHF.R.U32.HI R4, RZ, 0x8, R0 ;  /* 0x00000008ff047819 */ /* 0x008fe20000011600 */
[----:B------:R-:W-:Y:S01]  /*75d0*/  IMAD.MOV.U32 R234, RZ, RZ, R125 ;  /* 0x000000ffffea7224 */ /* 0x000fe200078e007d */
[----:B------:R-:W-:Y:S01]  /*75e0*/  LOP3.LUT R0, R2, 0xff, RZ, 0xc0, !PT ;  /* 0x000000ff02007812 */ /* 0x000fe200078ec0ff */
[----:B------:R-:W-:Y:S03]  /*75f0*/  LDSM.16.MT88.4 R124, [R216+0x9c00] ;  /* 0x009c0000d87c783b */ /* 0x000fe60000004200 */
[----:B------:R-:W-:Y:S01]  /*7600*/  PRMT R8, R0, 0x5410, R4 ;  /* 0x0000541000087816 */ /* 0x000fe20000000004 */
[----:B------:R-:W-:Y:S01]  /*7610*/  FFMA.FTZ R4, R214, c[0x0][0x23c], -R14 ;  /* 0x00008f00d6047a23 */ /* 0x000fe2000001080e */
[----:B------:R-:W-:Y:S01]  /*7620*/  SHF.R.U32.HI R0, RZ, 0x10, R2 ;  /* 0x00000010ff007819 */ /* 0x000fe20000011602 */
[----:B------:R-:W-:Y:S01]  /*7630*/  IMAD.MOV.U32 R214, RZ, RZ, R112 ;  /* 0x000000ffffd67224 */ /* 0x000fe200078e0070 */
[----:B-1----:R-:W-:Y:S01]  /*7640*/  SHF.R.U32.HI R5, RZ, 0x18, R2 ;  /* 0x00000018ff057819 */ /* 0x002fe20000011602 */
[----:B------:R1:W-:Y:S01]  /*7650*/  MUFU.EX2 R64, R4 ;  /* 0x0000000400407308 */ /* 0x0003e20000000800 */
[----:B------:R-:W-:Y:S01]  /*7660*/  LOP3.LUT R2, R3, UR17, R16, 0x96, !PT ;  /* 0x0000001103027c12 */ /* 0x000fe2000f8e9610 */
[----:B------:R-:W-:Y:S01]  /*7670*/  FFMA.FTZ R3, R213, c[0x0][0x23c], -R14 ;  /* 0x00008f00d5037a23 */ /* 0x000fe2000001080e */
[----:B------:R-:W-:Y:S01]  /*7680*/  LOP3.LUT R0, R0, 0xff, RZ, 0xc0, !PT ;  /* 0x000000ff00007812 */ /* 0x000fe200078ec0ff */
[----:B------:R-:W-:Y:S01]  /*7690*/  IMAD.MOV.U32 R213, RZ, RZ, R113 ;  /* 0x000000ffffd57224 */ /* 0x000fe200078e0071 */
[----:B------:R-:W-:-:S02]  /*76a0*/  LOP3.LUT R6, R2, 0xff, RZ, 0xc0, !PT ;  /* 0x000000ff02067812 */ /* 0x000fc400078ec0ff */
[----:B------:R-:W-:Y:S01]  /*76b0*/  PRMT R7, R0, 0x5410, R5 ;  /* 0x0000541000077816 */ /* 0x000fe20000000005 */
[----:B------:R3:W2:Y:S01]  /*76c0*/  MUFU.EX2 R51, R3 ;  /* 0x0000000300337308 */ /* 0x0006a20000000800 */
[----:B------:R-:W-:Y:S02]  /*76d0*/  LOP3.LUT R0, R2, 0xffff, RZ, 0xc0, !PT ;  /* 0x0000ffff02007812 */ /* 0x000fe400078ec0ff */
[----:B------:R-:W-:Y:S02]  /*76e0*/  SHF.R.U32.HI R5, RZ, 0x18, R2 ;  /* 0x00000018ff057819 */ /* 0x000fe40000011602 */
[----:B-1----:R-:W-:-:S04]  /*76f0*/  SHF.R.U32.HI R4, RZ, 0x8, R0 ;  /* 0x00000008ff047819 */ /* 0x002fc80000011600 */
[----:B------:R-:W-:Y:S02]  /*7700*/  PRMT R4, R6, 0x5410, R4 ;  /* 0x0000541006047816 */ /* 0x000fe40000000004 */
[----:B---3--:R-:W-:Y:S01]  /*7710*/  SHF.R.U32.HI R3, RZ, 0x10, R2 ;  /* 0x00000010ff037819 */ /* 0x008fe20000011602 */
[----:B------:R-:W-:Y:S02]  /*7720*/  FFMA.FTZ R2, R242, c[0x0][0x23c], -R14 ;  /* 0x00008f00f2027a23 */ /* 0x000fe4000001080e */
[----:B------:R-:W-:Y:S01]  /*7730*/  IMAD.MOV.U32 R242, RZ, RZ, R128 ;  /* 0x000000fffff27224 */ /* 0x000fe200078e0080 */
[----:B------:R-:W-:Y:S01]  /*7740*/  LOP3.LUT R0, R3, 0xff, RZ, 0xc0, !PT ;  /* 0x000000ff03007812 */ /* 0x000fe200078ec0ff */
[----:B------:R-:W-:Y:S01]  /*7750*/  FFMA.FTZ R3, R238, c[0x0][0x23c], -R14 ;  /* 0x00008f00ee037a23 */ /* 0x000fe2000001080e */
[----:B------:R4:W-:Y:S01]  /*7760*/  MUFU.EX2 R50, R2 ;  /* 0x0000000200327308 */ /* 0x0009e20000000800 */
[----:B------:R-:W-:Y:S01]  /*7770*/  IMAD.MOV.U32 R238, RZ, RZ, R129 ;  /* 0x000000ffffee7224 */ /* 0x000fe200078e0081 */
[----:B------:R-:W-:Y:S01]  /*7780*/  PRMT R5, R0, 0x5410, R5 ;  /* 0x0000541000057816 */ /* 0x000fe20000000005 */
[----:B------:R-:W-:-:S05]  /*7790*/  HSET2.LE.AND R0, R8, R101, PT ;  /* 0x0000006508007233 */ /* 0x000fca0003803000 */
[----:B------:R-:W1:Y:S01]  /*77a0*/  MUFU.EX2 R49, R3 ;  /* 0x0000000300317308 */ /* 0x000e620000000800 */
[----:B----4-:R-:W-:-:S04]  /*77b0*/  F2FP.BF16.PACK_AB R2, R65, R67 ;  /* 0x000000434102723e */ /* 0x010fc800000010ff */
[----:B------:R-:W-:Y:S01]  /*77c0*/  LOP3.LUT R6, R0, R2, RZ, 0xc0, !PT ;  /* 0x0000000200067212 */ /* 0x000fe200078ec0ff */
[----:B------:R-:W-:Y:S01]  /*77d0*/  HSET2.LE.AND R0, R7, R101, PT ;  /* 0x0000006507007233 */ /* 0x000fe20003803000 */
[----:B--2---:R-:W-:-:S04]  /*77e0*/  F2FP.BF16.PACK_AB R2, R51, R64 ;  /* 0x000000403302723e */ /* 0x004fc800000010ff */
[----:B------:R-:W-:Y:S01]  /*77f0*/  LOP3.LUT R7, R0, R2, RZ, 0xc0, !PT ;  /* 0x0000000200077212 */ /* 0x000fe200078ec0ff */
[----:B------:R-:W-:Y:S01]  /*7800*/  HSET2.LE.AND R0, R4, R101, PT ;  /* 0x0000006504007233 */ /* 0x000fe20003803000 */
[----:B------:R-:W-:-:S04]  /*7810*/  F2FP.BF16.PACK_AB R2, R66, R100 ;  /* 0x000000644202723e */ /* 0x000fc800000010ff */
[----:B------:R-:W-:Y:S01]  /*7820*/  LOP3.LUT R4, R0, R2, RZ, 0xc0, !PT ;  /* 0x0000000200047212 */ /* 0x000fe200078ec0ff */
[----:B------:R-:W-:Y:S01]  /*7830*/  HSET2.LE.AND R0, R5, R101, PT ;  /* 0x0000006505007233 */ /* 0x000fe20003803000 */
[----:B-1----:R-:W-:-:S04]  /*7840*/  F2FP.BF16.PACK_AB R2, R49, R50 ;  /* 0x000000323102723e */ /* 0x002fc800000010ff */
[----:B------:R-:W-:Y:S01]  /*7850*/  LOP3.LUT R5, R0, R2, RZ, 0xc0, !PT ;  /* 0x0000000200057212 */ /* 0x000fe200078ec0ff */
[----:B------:R-:W-:Y:S01]  /*7860*/  FFMA.FTZ R0, R235, c[0x0][0x23c], -R19 ;  /* 0x00008f00eb007a23 */ /* 0x000fe20000010813 */
[----:B------:R-:W-:-:S03]  /*7870*/  LOP3.LUT R2, R23, UR8, R48, 0x96, !PT ;  /* 0x0000000817027c12 */ /* 0x000fc6000f8e9630 */
[----:B------:R1:W-:Y:S02]  /*7880*/  MUFU.EX2 R43, R0 ;  /* 0x00000000002b7308 */ /* 0x0003e40000000800 */
[----:B------:R-:W-:Y:S01]  /*7890*/  HMMA.16816.F32.BF16 R60, R4, R34, R60 ;  /* 0x00000022043c723c */ /* 0x000fe2000004183c */
[----:B------:R-:W-:-:S05]  /*78a0*/  IMAD.WIDE.U32 R2, R2, -0x2daee0ad, RZ ;  /* 0xd2511f5302027825 */ /* 0x000fca00078e00ff */
[C---:B------:R-:W-:Y:S02]  /*78b0*/  LOP3.LUT R10, R2.reuse, 0xffff, RZ, 0xc0, !PT ;  /* 0x0000ffff020a7812 */ /* 0x040fe400078ec0ff */
[C---:B------:R-:W-:Y:S01]  /*78c0*/  HMMA.16816.F32.BF16 R144, R4.reuse, R32, R144 ;  /* 0x000000200490723c */ /* 0x040fe20000041890 */
[----:B------:R-:W-:Y:S02]  /*78d0*/  LOP3.LUT R16, R2, 0xff, RZ, 0xc0, !PT ;  /* 0x000000ff02107812 */ /* 0x000fe400078ec0ff */
[--C-:B------:R-:W-:Y:S02]  /*78e0*/  SHF.R.U32.HI R11, RZ, 0x10, R2.reuse ;  /* 0x00000010ff0b7819 */ /* 0x100fe40000011602 */
[----:B------:R-:W-:Y:S01]  /*78f0*/  SHF.R.U32.HI R15, RZ, 0x18, R2 ;  /* 0x00000018ff0f7819 */ /* 0x000fe20000011602 */
[--C-:B-1----:R-:W-:Y:S01]  /*7900*/  FFMA.FTZ R0, R231, c[0x0][0x23c], -R19.reuse ;  /* 0x00008f00e7007a23 */ /* 0x102fe20000010813 */
[----:B------:R-:W-:Y:S01]  /*7910*/  SHF.R.U32.HI R10, RZ, 0x8, R10 ;  /* 0x00000008ff0a7819 */ /* 0x000fe2000001160a */
[C---:B------:R-:W-:Y:S01]  /*7920*/  HMMA.16816.F32.BF16 R56, R4.reuse, R26, R56 ;  /* 0x0000001a0438723c */ /* 0x040fe20000041838 */
[----:B------:R-:W-:Y:S07]  /*7930*/  MUFU.EX2 R27, R9 ;  /* 0x00000009001b7308 */ /* 0x000fee0000000800 */
        /* <DEDUP_REMOVED lines=11> */
[----:B------:R-:W3:Y:S06]  /*79f0*/  LDSM.16.MT88.4 R80, [R216+0xbc00] ;  /* 0x00bc0000d850783b */ /* 0x000eec0000004200 */
[C---:B------:R-:W-:Y:S01]  /*7a00*/  HMMA.16816.F32.BF16 R84, R4.reuse, R52, R172 ;  /* 0x000000340454723c */ /* 0x040fe200000418ac */
[----:B------:R-:W4:Y:S07]  /*7a10*/  LDSM.16.MT88.4 R172, [R218+0xac00] ;  /* 0x00ac0000daac783b */ /* 0x000f2e0000004200 */
[----:B------:R-:W-:Y:S01]  /*7a20*/  HMMA.16816.F32.BF16 R44, R4, R46, R72 ;  /* 0x0000002e042c723c */ /* 0x000fe20000041848 */
[----:B-1----:R-:W-:-:S04]  /*7a30*/  FFMA.FTZ R0, R241, c[0x0][0x23c], -R18 ;  /* 0x00008f00f1007a23 */ /* 0x002fc80000010812 */
[----:B------:R1:W1:Y:S03]  /*7a40*/  MUFU.EX2 R32, R0 ;  /* 0x0000000000207308 */ /* 0x0002660000000800 */
[----:B------:R-:W-:Y:S07]  /*7a50*/  HMMA.16816.F32.BF16 R52, R4, R54, R76 ;  /* 0x000000360434723c */ /* 0x000fee000004184c */
[----:B------:R-:W-:-:S02]  /*7a60*/  FFMA.FTZ R4, R247, c[0x0][0x23c], -R14 ;  /* 0x00008f00f7047a23 */ /* 0x000fc4000001080e */
[----:B------:R-:W-:Y:S01]  /*7a70*/  FFMA.FTZ R6, R250, c[0x0][0x23c], -R14 ;  /* 0x00008f00fa067a23 */ /* 0x000fe2000001080e */
[----:B-1----:R-:W-:-:S04]  /*7a80*/  LOP3.LUT R0, R3, UR18, R42, 0x96, !PT ;  /* 0x0000001203007c12 */ /* 0x002fc8000f8e962a */
[C---:B------:R-:W-:Y:S02]  /*7a90*/  LOP3.LUT R8, R0.reuse, 0xffff, RZ, 0xc0, !PT ;  /* 0x0000ffff00087812 */ /* 0x040fe400078ec0ff */
[----:B------:R-:W-:Y:S02]  /*7aa0*/  LOP3.LUT R9, R0, 0xff, RZ, 0xc0, !PT ;  /* 0x000000ff00097812 */ /* 0x000fe400078ec0ff */
[----:B------:R-:W-:Y:S01]  /*7ab0*/  SHF.R.U32.HI R3, RZ, 0x8, R8 ;  /* 0x00000008ff037819 */ /* 0x000fe20000011608 */
[----:B------:R-:W-:Y:S01]  /*7ac0*/  FFMA.FTZ R8, R239, c[0x0][0x23c], -R18 ;  /* 0x00008f00ef087a23 */ /* 0x000fe20000010812 */
[--C-:B------:R-:W-:Y:S02]  /*7ad0*/  SHF.R.U32.HI R12, RZ, 0x18, R0.reuse ;  /* 0x00000018ff0c7819 */ /* 0x100fe40000011600 */
[----:B------:R-:W-:Y:S01]  /*7ae0*/  PRMT R2, R9, 0x5410, R3 ;  /* 0x0000541009027816 */ /* 0x000fe20000000003 */
[----:B------:R1:W-:Y:S01]  /*7af0*/  MUFU.EX2 R26, R8 ;  /* 0x00000008001a7308 */ /* 0x0003e20000000800 */
[----:B------:R-:W-:-:S02]  /*7b00*/  SHF.R.U32.HI R3, RZ, 0x10, R0 ;  /* 0x00000010ff037819 */ /* 0x000fc40000011600 */
[----:B------:R-:W-:Y:S01]  /*7b10*/  LOP3.LUT R9, R11, 0xff, RZ, 0xc0, !PT ;  /* 0x000000ff0b097812 */ /* 0x000fe200078ec0ff */
[--C-:B------:R-:W-:Y:S01]  /*7b20*/  HSET2.LE.AND R0, R2, R101.reuse, PT ;  /* 0x0000006502007233 */ /* 0x100fe20003803000 */
[----:B--2---:R-:W-:Y:S02]  /*7b30*/  F2FP.BF16.PACK_AB R2, R41, R43 ;  /* 0x0000002b2902723e */ /* 0x004fe400000010ff */
[----:B------:R-:W-:Y:S02]  /*7b40*/  PRMT R9, R9, 0x5410, R15 ;  /* 0x0000541009097816 */ /* 0x000fe4000000000f */
[----:B------:R-:W-:Y:S01]  /*7b50*/  LOP3.LUT R92, R0, R2, RZ, 0xc0, !PT ;  /* 0x00000002005c7212 */ /* 0x000fe200078ec0ff */
[----:B------:R2:W-:Y:S01]  /*7b60*/  MUFU.EX2 R15, R4 ;  /* 0x00000004000f7308 */ /* 0x0005e20000000800 */
[----:B------:R-:W-:Y:S01]  /*7b70*/  F2FP.BF16.PACK_AB R2, R27, R32 ;  /* 0x000000201b02723e */ /* 0x000fe200000010ff */
[----:B------:R-:W-:Y:S01]  /*7b80*/  HSET2.LE.AND R9, R9, R101, PT ;  /* 0x0000006509097233 */ /* 0x000fe20003803000 */
[----:B-1----:R-:W-:-:S05]  /*7b90*/  FFMA.FTZ R8, R240, c[0x0][0x23c], -R18 ;  /* 0x00008f00f0087a23 */ /* 0x002fca0000010812 */
[----:B------:R1:W1:Y:S01]  /*7ba0*/  MUFU.EX2 R25, R8 ;  /* 0x0000000800197308 */ /* 0x0002620000000800 */
[----:B--2---:R-:W-:Y:S01]  /*7bb0*/  FFMA.FTZ R4, R248, c[0x0][0x23c], -R14 ;  /* 0x00008f00f8047a23 */ /* 0x004fe2000001080e */
[----:B-1----:R-:W-:Y:S02]  /*7bc0*/  LOP3.LUT R8, R3, 0xff, RZ, 0xc0, !PT ;  /* 0x000000ff03087812 */ /* 0x002fe400078ec0ff */
[----:B------:R-:W-:Y:S02]  /*7bd0*/  PRMT R3, R16, 0x5410, R10 ;  /* 0x0000541010037816 */ /* 0x000fe4000000000a */
[----:B------:R-:W-:Y:S02]  /*7be0*/  PRMT R8, R8, 0x5410, R12 ;  /* 0x0000541008087816 */ /* 0x000fe4000000000c */
[----:B------:R-:W-:Y:S01]  /*7bf0*/  F2FP.BF16.PACK_AB R10, R25, R26 ;  /* 0x0000001a190a723e */ /* 0x000fe200000010ff */
[--C-:B------:R-:W-:Y:S01]  /*7c00*/  HSET2.LE.AND R3, R3, R101.reuse, PT ;  /* 0x0000006503037233 */ /* 0x100fe20003803000 */
[----:B------:R-:W-:Y:S01]  /*7c10*/  MUFU.EX2 R12, R6 ;  /* 0x00000006000c7308 */ /* 0x000fe20000000800 */
[----:B------:R-:W-:Y:S01]  /*7c20*/  HSET2.LE.AND R0, R8, R101, PT ;  /* 0x0000006508007233 */ /* 0x000fe20003803000 */
[----:B------:R-:W-:-:S02]  /*7c30*/  F2FP.BF16.PACK_AB R8, R33, R34 ;  /* 0x000000222108723e */ /* 0x000fc400000010ff */
[----:B------:R-:W-:Y:S02]  /*7c40*/  LOP3.LUT R95, R9, R10, RZ, 0xc0, !PT ;  /* 0x0000000a095f7212 */ /* 0x000fe400078ec0ff */
[----:B------:R-:W-:Y:S01]  /*7c50*/  LOP3.LUT R93, R0, R2, RZ, 0xc0, !PT ;  /* 0x00000002005d7212 */ /* 0x000fe200078ec0ff */
[----:B------:R-:W-:Y:S01]  /*7c60*/  FFMA.FTZ R0, R246, c[0x0][0x23c], -R13 ;  /* 0x00008f00f6007a23 */ /* 0x000fe2000001080d */
[----:B------:R-:W-:Y:S02]  /*7c70*/  LOP3.LUT R2, R17, UR8, R20, 0x96, !PT ;  /* 0x0000000811027c12 */ /* 0x000fe4000f8e9614 */
[----:B------:R-:W-:Y:S01]  /*7c80*/  LOP3.LUT R94, R3, R8, RZ, 0xc0, !PT ;  /* 0x00000008035e7212 */ /* 0x000fe200078ec0ff */
[----:B------:R1:W-:Y:S01]  /*7c90*/  MUFU.EX2 R24, R0 ;  /* 0x0000000000187308 */ /* 0x0003e20000000800 */
[----:B------:R-:W2:Y:S01]  /*7ca0*/  LDSM.16.MT88.4 R16, [R218+0xbc00] ;  /* 0x00bc0000da10783b */ /* 0x000ea20000004200 */
[----:B------:R-:W-:-:S04]  /*7cb0*/  IMAD.WIDE.U32 R2, R2, -0x2daee0ad, RZ ;  /* 0xd2511f5302027825 */ /* 0x000fc800078e00ff */
[C---:B---3--:R-:W-:Y:S01]  /*7cc0*/  HMMA.16816.F32.BF16 R72, R92.reuse, R80, R96 ;  /* 0x000000505c48723c */ /* 0x048fe20000041860 */
[C---:B------:R-:W-:Y:S02]  /*7cd0*/  LOP3.LUT R5, R2.reuse, 0xffff, RZ, 0xc0, !PT ;  /* 0x0000ffff02057812 */ /* 0x040fe400078ec0ff */
[----:B------:R-:W-:Y:S02]  /*7ce0*/  LOP3.LUT R8, R2, 0xff, RZ, 0xc0, !PT ;  /* 0x000000ff02087812 */ /* 0x000fe400078ec0ff */
[----:B------:R-:W-:Y:S02]  /*7cf0*/  SHF.R.U32.HI R11, RZ, 0x18, R2 ;  /* 0x00000018ff0b7819 */ /* 0x000fe40000011602 */
[----:B------:R-:W-:Y:S01]  /*7d00*/  SHF.R.U32.HI R5, RZ, 0x8, R5 ;  /* 0x00000008ff057819 */ /* 0x000fe20000011605 */
[----:B------:R-:W-:Y:S01]  /*7d10*/  HMMA.16816.F32.BF16 R116, R92, R124, R116 ;  /* 0x0000007c5c74723c */ /* 0x000fe20000041874 */
[----:B-1----:R-:W-:-:S04]  /*7d20*/  FFMA.FTZ R0, R245, c[0x0][0x23c], -R13 ;  /* 0x00008f00f5007a23 */ /* 0x002fc8000001080d */
[----:B------:R1:W3:Y:S03]  /*7d30*/  MUFU.EX2 R23, R0 ;  /* 0x0000000000177308 */ /* 0x0002e60000000800 */
[C---:B------:R-:W-:Y:S08]  /*7d40*/  HMMA.16816.F32.BF16 R120, R92.reuse, R126, R120 ;  /* 0x0000007e5c78723c */ /* 0x040ff00000041878 */
[----:B------:R-:W-:Y:S01]  /*7d50*/  HMMA.16816.F32.BF16 R132, R92, R140, R132 ;  /* 0x0000008c5c84723c */ /* 0x000fe20000041884 */
[----:B-1----:R-:W-:Y:S01]  /*7d60*/  FFMA.FTZ R0, R243, c[0x0][0x23c], -R13 ;  /* 0x00008f00f3007a23 */ /* 0x002fe2000001080d */
[----:B---3--:R-:W-:-:S06]  /*7d70*/  F2FP.BF16.PACK_AB R6, R23, R24 ;  /* 0x000000181706723e */ /* 0x008fcc00000010ff */
[C---:B------:R-:W-:Y:S01]  /*7d80*/  HMMA.16816.F32.BF16 R136, R92.reuse, R142, R136 ;  /* 0x0000008e5c88723c */ /* 0x040fe20000041888 */
[----:B------:R1:W-:Y:S07]  /*7d90*/  MUFU.EX2 R22, R0 ;  /* 0x0000000000167308 */ /* 0x0003ee0000000800 */
[C---:B------:R-:W-:Y:S08]  /*7da0*/  HMMA.16816.F32.BF16 R148, R92.reuse, R156, R148 ;  /* 0x0000009c5c94723c */ /* 0x040ff00000041894 */
[----:B------:R-:W-:Y:S01]  /*7db0*/  HMMA.16816.F32.BF16 R152, R92, R158, R152 ;  /* 0x0000009e5c98723c */ /* 0x000fe20000041898 */
[----:B-1----:R-:W-:-:S02]  /*7dc0*/  FFMA.FTZ R0, R244, c[0x0][0x23c], -R13 ;  /* 0x00008f00f4007a23 */ /* 0x002fc4000001080d */
[----:B------:R-:W-:Y:S05]  /*7dd0*/  MUFU.EX2 R13, R4 ;  /* 0x00000004000d7308 */ /* 0x000fea0000000800 */
[C---:B----4-:R-:W-:Y:S03]  /*7de0*/  HMMA.16816.F32.BF16 R164, R92.reuse, R172, R164 ;  /* 0x000000ac5ca4723c */ /* 0x050fe600000418a4 */
[----:B------:R1:W3:Y:S05]  /*7df0*/  MUFU.EX2 R21, R0 ;  /* 0x0000000000157308 */ /* 0x0002ea0000000800 */
[C---:B------:R-:W-:Y:S08]  /*7e00*/  HMMA.16816.F32.BF16 R168, R92.reuse, R174, R168 ;  /* 0x000000ae5ca8723c */ /* 0x040ff000000418a8 */
[----:B------:R-:W-:Y:S01]  /*7e10*/  HMMA.16816.F32.BF16 R76, R92, R82, R108 ;  /* 0x000000525c4c723c */ /* 0x000fe2000004186c */
[----:B-1----:R-:W-:-:S04]  /*7e20*/  FFMA.FTZ R0, R249, c[0x0][0x23c], -R14 ;  /* 0x00008f00f9007a23 */ /* 0x002fc8000001080e */
[----:B------:R1:W4:Y:S03]  /*7e30*/  MUFU.EX2 R20, R0 ;  /* 0x0000000000147308 */ /* 0x0003260000000800 */
[C---:B--2---:R-:W-:Y:S08]  /*7e40*/  HMMA.16816.F32.BF16 R88, R92.reuse, R16, R180 ;  /* 0x000000105c58723c */ /* 0x044ff000000418b4 */
[----:B------:R-:W-:Y:S01]  /*7e50*/  HMMA.16816.F32.BF16 R92, R92, R18, R176 ;  /* 0x000000125c5c723c */ /* 0x000fe200000418b0 */
[----:B-1----:R-:W-:-:S02]  /*7e60*/  LOP3.LUT R0, R3, UR18, R40, 0x96, !PT ;  /* 0x0000001203007c12 */ /* 0x002fc4000f8e9628 */
[----:B------:R-:W-:Y:S02]  /*7e70*/  SHF.R.U32.HI R3, RZ, 0x10, R2 ;  /* 0x00000010ff037819 */ /* 0x000fe40000011602 */
[C---:B------:R-:W-:Y:S02]  /*7e80*/  LOP3.LUT R2, R0.reuse, 0xffff, RZ, 0xc0, !PT ;  /* 0x0000ffff00027812 */ /* 0x040fe400078ec0ff */
[----:B------:R-:W-:Y:S02]  /*7e90*/  LOP3.LUT R7, R3, 0xff, RZ, 0xc0, !PT ;  /* 0x000000ff03077812 */ /* 0x000fe400078ec0ff */
[--C-:B------:R-:W-:Y:S02]  /*7ea0*/  SHF.R.U32.HI R3, RZ, 0x10, R0.reuse ;  /* 0x00000010ff037819 */ /* 0x100fe40000011600 */
[----:B------:R-:W-:Y:S02]  /*7eb0*/  LOP3.LUT R10, R0, 0xff, RZ, 0xc0, !PT ;  /* 0x000000ff000a7812 */ /* 0x000fe400078ec0ff */
[----:B------:R-:W-:-:S02]  /*7ec0*/  SHF.R.U32.HI R9, RZ, 0x18, R0 ;  /* 0x00000018ff097819 */ /* 0x000fc40000011600 */
[----:B------:R-:W-:Y:S02]  /*7ed0*/  SHF.R.U32.HI R4, RZ, 0x8, R2 ;  /* 0x00000008ff047819 */ /* 0x000fe40000011602 */
[----:B------:R-:W-:Y:S02]  /*7ee0*/  PRMT R0, R8, 0x5410, R5 ;  /* 0x0000541008007816 */ /* 0x000fe40000000005 */
[----:B------:R-:W-:Y:S02]  /*7ef0*/  LOP3.LUT R2, R3, 0xff, RZ, 0xc0, !PT ;  /* 0x000000ff03027812 */ /* 0x000fe400078ec0ff */
[----:B------:R-:W-:Y:S01]  /*7f00*/  PRMT R3, R7, 0x5410, R11 ;  /* 0x0000541007037816 */ /* 0x000fe2000000000b */
[--C-:B------:R-:W-:Y:S01]  /*7f10*/  HSET2.LE.AND R0, R0, R101.reuse, PT ;  /* 0x0000006500007233 */ /* 0x100fe20003803000 */
[----:B------:R-:W-:Y:S02]  /*7f20*/  PRMT R7, R2, 0x5410, R9 ;  /* 0x0000541002077816 */ /* 0x000fe40000000009 */
[----:B---3--:R-:W-:Y:S01]  /*7f30*/  F2FP.BF16.PACK_AB R2, R21, R22 ;  /* 0x000000161502723e */ /* 0x008fe200000010ff */
[--C-:B------:R-:W-:Y:S01]  /*7f40*/  HSET2.LE.AND R3, R3, R101.reuse, PT ;  /* 0x0000006503037233 */ /* 0x100fe20003803000 */
[----:B------:R-:W-:Y:S01]  /*7f50*/  PRMT R5, R10, 0x5410, R4 ;  /* 0x000054100a057816 */ /* 0x000fe20000000004 */
[----:B------:R-:W-:Y:S01]  /*7f60*/  HSET2.LE.AND R7, R7, R101, PT ;  /* 0x0000006507077233 */ /* 0x000fe20003803000 */
[----:B------:R-:W-:-:S02]  /*7f70*/  F2FP.BF16.PACK_AB R4, R13, R15 ;  /* 0x0000000f0d04723e */ /* 0x000fc400000010ff */
[----:B------:R-:W-:Y:S01]  /*7f80*/  LOP3.LUT R98, R0, R2, RZ, 0xc0, !PT ;  /* 0x0000000200627212 */ /* 0x000fe200078ec0ff */
[----:B------:R-:W-:Y:S01]  /*7f90*/  FADD.FTZ R2, R214, R213 ;  /* 0x000000d5d6027221 */ /* 0x000fe20000010000 */
[----:B----4-:R-:W-:Y:S01]  /*7fa0*/  F2FP.BF16.PACK_AB R0, R12, R20 ;  /* 0x000000140c00723e */ /* 0x010fe200000010ff */
[----:B------:R-:W-:Y:S01]  /*7fb0*/  HSET2.LE.AND R5, R5, R101, PT ;  /* 0x0000006505057233 */ /* 0x000fe20003803000 */
[----:B------:R-:W-:Y:S01]  /*7fc0*/  LOP3.LUT R99, R3, R4, RZ, 0xc0, !PT ;  /* 0x0000000403637212 */ /* 0x000fe200078ec0ff */
[----:B------:R-:W-:Y:S01]  /*7fd0*/  FADD.FTZ R3, R242, R238 ;  /* 0x000000eef2037221 */ /* 0x000fe20000010000 */
[----:B------:R-:W-:Y:S01]  /*7fe0*/  LOP3.LUT R97, R7, R0, RZ, 0xc0, !PT ;  /* 0x0000000007617212 */ /* 0x000fe200078ec0ff */
        /* <DEDUP_REMOVED lines=76> */
[----:B------:R-:W2:Y:S01]  /*84b0*/  LDL.64 R208, [R1+0x60] ;  /* 0x0000600001d07983 */ /* 0x000ea20000100a00 */
[----:B------:R-:W-:-:S04]  /*84c0*/  DEPBAR.LE SB0, 0x0 ;  /* 0x000080000000791a */ /* 0x000fc80000000000 */
[----:B------:R-:W3:Y:S04]  /*84d0*/  LDL R202, [R1+0x78] ;  /* 0x0000780001ca7983 */ /* 0x000ee80000100800 */
[----:B------:R-:W4:Y:S04]  /*84e0*/  LDL R200, [R1+0x7c] ;  /* 0x00007c0001c87983 */ /* 0x000f280000100800 */
[----:B------:R-:W4:Y:S01]  /*84f0*/  LDL.64 R210, [R1+0x10] ;  /* 0x0000100001d27983 */ /* 0x000f220000100a00 */
[----:B------:R-:W-:-:S03]  /*8500*/  UIADD3 UR29, UR34, -0x2, URZ ;  /* 0xfffffffe221d7890 */ /* 0x000fc6000fffe03f */
[----:B------:R-:W1:Y:S01]  /*8510*/  S2R R101, SR_TID.X ;  /* 0x0000000000657919 */ /* 0x000e620000002100 */
[----:B------:R-:W-:Y:S02]  /*8520*/  USHF.R.S32.HI UR5, URZ, 0x1f, UR29 ;  /* 0x0000001f3f057899 */ /* 0x000fe4000801141d */
[----:B------:R-:W-:Y:S02]  /*8530*/  UIMAD UR4, UR20, UR29, URZ ;  /* 0x0000001d140472a4 */ /* 0x000fe4000f8e023f */
[----:B------:R-:W-:Y:S02]  /*8540*/  UISETP.GT.AND UP0, UPT, UR29, UR19, UPT ;  /* 0x000000131d00728c */ /* 0x000fe4000bf04270 */
[----:B------:R-:W-:Y:S01]  /*8550*/  UIMAD UR4, UR5, UR21, UR4 ;  /* 0x00000015050472a4 */ /* 0x000fe2000f8e0204 */
[----:B-1----:R-:W-:-:S05]  /*8560*/  IMAD.SHL.U32 R101, R101, 0x2, RZ ;  /* 0x0000000265657824 */ /* 0x002fca00078e00ff */
[----:B------:R-:W-:Y:S01]  /*8570*/  LOP3.LUT R101, R101, 0x6, RZ, 0xc0, !PT ;  /* 0x0000000665657812 */ /* 0x000fe200078ec0ff */
[----:B------:R-:W-:Y:S01]  /*8580*/  BAR.SYNC.DEFER_BLOCKING 0x0 ;  /* 0x0000000000007b1d */ /* 0x000fe20000010000 */
[----:B--2---:R-:W-:Y:S02]  /*8590*/  ISETP.GE.AND P4, PT, R208, c[0x0][0x220], PT ;  /* 0x00008800d0007a0c */ /* 0x004fe40003f86270 */
[----:B---3--:R-:W-:Y:S01]  /*85a0*/  ISETP.GE.AND P3, PT, R202, c[0x0][0x220], PT ;  /* 0x00008800ca007a0c */ /* 0x008fe20003f66270 */
[----:B------:R-:W-:Y:S01]  /*85b0*/  IMAD.U32 R202, RZ, RZ, UR21 ;  /* 0x00000015ffca7e24 */ /* 0x000fe2000f8e00ff */
[----:B----4-:R-:W-:-:S03]  /*85c0*/  ISETP.GE.AND P2, PT, R200, c[0x0][0x220], PT ;  /* 0x00008800c8007a0c */ /* 0x010fc60003f46270 */
[----:B------:R-:W-:-:S06]  /*85d0*/  IMAD.WIDE.U32 R2, R202, UR29, R210 ;  /* 0x0000001dca027c25 */ /* 0x000fcc000f8e00d2 */
[----:B------:R-:W-:Y:S01]  /*85e0*/  @P4 STS [R222+0x9000], RZ ;  /* 0x009000ffde004388 */ /* 0x000fe20000000800 */
[----:B------:R-:W-:-:S03]  /*85f0*/  @!P4 LEA R12, P6, R2, c[0x0][0x170], 0x1 ;  /* 0x00005c00020cca11 */ /* 0x000fc600078c08ff */
[----:B------:R-:W-:Y:S01]  /*8600*/  @P4 STS [R222+0x9004], RZ ;  /* 0x009004ffde004388 */ /* 0x000fe20000000800 */
[----:B------:R-:W-:Y:S02]  /*8610*/  IADD3 R3, R3, UR4, RZ ;  /* 0x0000000403037c10 */ /* 0x000fe4000fffe0ff */
[C---:B------:R-:W-:Y:S01]  /*8620*/  @!P3 LEA R10, P1, R2.reuse, c[0x0][0x170], 0x1 ;  /* 0x00005c00020aba11 */ /* 0x040fe200078208ff */
[----:B------:R-:W-:Y:S01]  /*8630*/  @P4 STS.64 [R222+0x9008], RZ ;  /* 0x009008ffde004388 */ /* 0x000fe20000000a00 */
[C---:B------:R-:W-:Y:S02]  /*8640*/  @!P2 LEA R8, P0, R2.reuse, c[0x0][0x170], 0x1 ;  /* 0x00005c000208aa11 */ /* 0x040fe400078008ff */
[C---:B------:R-:W-:Y:S02]  /*8650*/  IADD3 R0, P5, R2.reuse, UR25, RZ ;  /* 0x0000001902007c10 */ /* 0x040fe4000ffbe0ff */
[C-C-:B------:R-:W-:Y:S02]  /*8660*/  @!P4 LEA.HI.X R13, R2.reuse, c[0x0][0x174], R3.reuse, 0x1, P6 ;  /* 0x00005d00020dca11 */ /* 0x140fe400030f0c03 */
        /* <DEDUP_REMOVED lines=8> */
[----:B------:R-:W-:Y:S01]  /*86f0*/  @P3 STS.128 [R222+0xa000], RZ ;  /* 0x00a000ffde003388 */ /* 0x000fe20000000c00 */
[C---:B------:R-:W-:Y:S02]  /*8700*/  @!P3 LEA R4, P5, R0.reuse, c[0x0][0x170], 0x1 ;  /* 0x00005c000004ba11 */ /* 0x040fe400078a08ff */
[C---:B------:R-:W-:Y:S01]  /*8710*/  @!P2 LEA R2, P1, R0.reuse, c[0x0][0x170], 0x1 ;  /* 0x00005c000002aa11 */ /* 0x040fe200078208ff */
[----:B------:R-:W-:Y:S01]  /*8720*/  @!PT LDS RZ, [RZ] ;  /* 0x00000000fffff984 */ /* 0x000fe20000000800 */
[----:B------:R-:W-:Y:S01]  /*8730*/  @!PT LDS RZ, [RZ] ;  /* 0x00000000fffff984 */ /* 0x000fe20000000800 */
[----:B------:R-:W-:Y:S01]  /*8740*/  @!PT LDS RZ, [RZ] ;  /* 0x00000000fffff984 */ /* 0x000fe20000000800 */
[----:B------:R2:W-:Y:S01]  /*8750*/  @!P3 LDGSTS.E.BYPASS.LTC128B.128 [R222+0xa000], [R10.64+0x40] ;  /* 0x0a0000400adebfae */ /* 0x0005e2000b901d5e */
[----:B------:R-:W-:-:S02]  /*8760*/  @!P4 LEA.HI.X R7, R0, c[0x0][0x174], R3, 0x1, P0 ;  /* 0x00005d000007ca11 */ /* 0x000fc400000f0c03 */
[C-C-:B------:R-:W-:Y:S01]  /*8770*/  @!P3 LEA.HI.X R5, R0.reuse, c[0x0][0x174], R3.reuse, 0x1, P5 ;  /* 0x00005d000005ba11 */ /* 0x140fe200028f0c03 */
[----:B------:R-:W-:Y:S01]  /*8780*/  @P2 STS.128 [R222+0xb000], RZ ;  /* 0x00b000ffde002388 */ /* 0x000fe20000000c00 */
[----:B------:R-:W-:Y:S01]  /*8790*/  @!P2 LEA.HI.X R3, R0, c[0x0][0x174], R3, 0x1, P1 ;  /* 0x00005d000003aa11 */ /* 0x000fe200008f0c03 */
[----:B------:R-:W-:Y:S02]  /*87a0*/  IMAD.U32 R0, RZ, RZ, UR29 ;  /* 0x0000001dff007e24 */ /* 0x000fe4000f8e00ff */
[----:B------:R-:W-:Y:S01]  /*87b0*/  @!PT LDS RZ, [RZ] ;  /* 0x00000000fffff984 */ /* 0x000fe20000000800 */
[----:B------:R-:W-:Y:S01]  /*87c0*/  @!PT LDS RZ, [RZ] ;  /* 0x00000000fffff984 */ /* 0x000fe20000000800 */
[----:B------:R-:W-:Y:S01]  /*87d0*/  @!PT LDS RZ, [RZ] ;  /* 0x00000000fffff984 */ /* 0x000fe20000000800 */
[----:B------:R2:W-:Y:S02]  /*87e0*/  @!P2 LDGSTS.E.BYPASS.LTC128B.128 [R222+0xb000], [R8.64+0x80] ;  /* 0x0b00008008deafae */ /* 0x0005e4000b901d5e */
[----:B------:R-:W-:Y:S02]  /*87f0*/  IMAD R0, R0, 0x40, R101 ;  /* 0x0000004000007824 */ /* 0x000fe400078e0265 */
[----:B------:R-:W-:Y:S03]  /*8800*/  @P4 STS.128 [R222+0x9800], RZ ;  /* 0x009800ffde004388 */ /* 0x000fe60000000c00 */
[C---:B------:R-:W-:Y:S01]  /*8810*/  ISETP.GE.AND P0, PT, R0.reuse, R227, PT ;  /* 0x000000e30000720c */ /* 0x040fe20003f06270 */
[----:B------:R-:W-:Y:S01]  /*8820*/  @!PT LDS RZ, [RZ] ;  /* 0x00000000fffff984 */ /* 0x000fe20000000800 */
[----:B------:R-:W-:Y:S01]  /*8830*/  @!PT LDS RZ, [RZ] ;  /* 0x00000000fffff984 */ /* 0x000fe20000000800 */
[----:B------:R-:W-:Y:S01]  /*8840*/  @!PT LDS RZ, [RZ] ;  /* 0x00000000fffff984 */ /* 0x000fe20000000800 */
[----:B------:R3:W-:Y:S01]  /*8850*/  @!P4 LDGSTS.E.BYPASS.LTC128B.128 [R222+0x9800], [R6.64] ;  /* 0x0980000006decfae */ /* 0x0007e2000b901d5e */
[----:B------:R-:W-:-:S02]  /*8860*/  ISETP.GE.AND P1, PT, R0, R228, PT ;  /* 0x000000e40000720c */ /* 0x000fc40003f26270 */
[C---:B------:R-:W-:Y:S01]  /*8870*/  ISETP.LT.OR P0, PT, R0.reuse, R223, P0 ;  /* 0x000000df0000720c */ /* 0x040fe20000701670 */
[----:B------:R-:W-:Y:S01]  /*8880*/  @P3 STS.128 [R222+0xa800], RZ ;  /* 0x00a800ffde003388 */ /* 0x000fe20000000c00 */
[C---:B------:R-:W-:Y:S02]  /*8890*/  ISETP.LT.OR P1, PT, R0.reuse, R224, P1 ;  /* 0x000000e00000720c */ /* 0x040fe40000f21670 */
[C---:B------:R-:W-:Y:S01]  /*88a0*/  ISETP.GE.AND P6, PT, R0.reuse, R230, PT ;  /* 0x000000e60000720c */ /* 0x040fe20003fc6270 */
[----:B------:R-:W-:Y:S01]  /*88b0*/  @!PT LDS RZ, [RZ] ;  /* 0x00000000fffff984 */ /* 0x000fe20000000800 */
[----:B------:R-:W-:Y:S01]  /*88c0*/  @!PT LDS RZ, [RZ] ;  /* 0x00000000fffff984 */ /* 0x000fe20000000800 */
[----:B------:R-:W-:Y:S01]  /*88d0*/  @!PT LDS RZ, [RZ] ;  /* 0x00000000fffff984 */ /* 0x000fe20000000800 */
[----:B------:R3:W-:Y:S03]  /*88e0*/  @!P3 LDGSTS.E.BYPASS.LTC128B.128 [R222+0xa800], [R4.64+0x40] ;  /* 0x0a80004004debfae */ /* 0x0007e6000b901d5e */
[C---:B------:R-:W-:Y:S01]  /*88f0*/  ISETP.LT.OR P6, PT, R0.reuse, R226, P6 ;  /* 0x000000e20000720c */ /* 0x040fe200037c1670 */
[----:B------:R-:W-:Y:S04]  /*8900*/  @P2 STS.128 [R222+0xb800], RZ ;  /* 0x00b800ffde002388 */ /* 0x000fe80000000c00 */
[----:B------:R-:W-:Y:S01]  /*8910*/  @!PT LDS RZ, [RZ] ;  /* 0x00000000fffff984 */ /* 0x000fe20000000800 */
[----:B------:R-:W-:Y:S01]  /*8920*/  @!PT LDS RZ, [RZ] ;  /* 0x00000000fffff984 */ /* 0x000fe20000000800 */
[----:B------:R-:W-:Y:S01]  /*8930*/  @!PT LDS RZ, [RZ] ;  /* 0x00000000fffff984 */ /* 0x000fe20000000800 */
[----:B------:R4:W-:Y:S04]  /*8940*/  @!P2 LDGSTS.E.BYPASS.LTC128B.128 [R222+0xb800], [R2.64+0x80] ;  /* 0x0b80008002deafae */ /* 0x0009e8000b901d5e */
[----:B-1----:R-:W-:Y:S04]  /*8950*/  LDSM.16.M88.4 R12, [R220] ;  /* 0x00000000dc0c783b */ /* 0x002fe80000000200 */
[----:B-----5:R-:W1:Y:S04]  /*8960*/  LDSM.16.M88.4 R32, [R217+0x6000] ;  /* 0x00600000d920783b */ /* 0x020e680000000200 */
[----:B------:R-:W1:Y:S04]  /*8970*/  LDSM.16.M88.4 R28, [R217+0x6400] ;  /* 0x00640000d91c783b */ /* 0x000e680000000200 */
[----:B------:R-:W1:Y:S04]  /*8980*/  LDSM.16.M88.4 R24, [R217+0x6800] ;  /* 0x00680000d918783b */ /* 0x000e680000000200 */
[----:B------:R-:W1:Y:S04]  /*8990*/  LDSM.16.M88.4 R20, [R217+0x6c00] ;  /* 0x006c0000d914783b */ /* 0x000e680000000200 */
[----:B--2---:R-:W2:Y:S01]  /*89a0*/  LDSM.16.M88.4 R8, [R220+0x1000] ;  /* 0x00100000dc08783b */ /* 0x004ea20000000200 */
[----:B----4-:R-:W-:-:S03]  /*89b0*/  IADD3 R2, R0, 0x1, RZ ;  /* 0x0000000100027810 */ /* 0x010fc60007ffe0ff */
[----:B---3--:R-:W-:Y:S01]  /*89c0*/  LDSM.16.M88.4 R4, [R221] ;  /* 0x00000000dd04783b */ /* 0x008fe20000000200 */
[----:B------:R-:W-:Y:S02]  /*89d0*/  IADD3 R3, R0, 0x8, RZ ;  /* 0x0000000800037810 */ /* 0x000fe40007ffe0ff */
[C---:B------:R-:W-:Y:S01]  /*89e0*/  ISETP.GE.AND P5, PT, R2.reuse, R228, PT ;  /* 0x000000e40200720c */ /* 0x040fe20003fa6270 */
[----:B------:R-:W3:Y:S03]  /*89f0*/  LDSM.16.M88.4 R36, [R219+0x6000] ;  /* 0x00600000db24783b */ /* 0x000ee60000000200 */
[----:B------:R-:W-:Y:S01]  /*8a00*/  ISETP.LT.OR P5, PT, R2, R224, P5 ;  /* 0x000000e00200720c */ /* 0x000fe20002fa1670 */
[----:B------:R-:W4:Y:S04]  /*8a10*/  LDSM.16.M88.4 R40, [R219+0x6400] ;  /* 0x00640000db28783b */ /* 0x000f280000000200 */
[----:B------:R-:W2:Y:S04]  /*8a20*/  LDSM.16.M88.4 R48, [R219+0x6800] ;  /* 0x00680000db30783b */ /* 0x000ea80000000200 */
[----:B------:R-:W2:Y:S01]  /*8a30*/  LDSM.16.M88.4 R44, [R219+0x6c00] ;  /* 0x006c0000db2c783b */ /* 0x000ea20000000200 */
[C---:B-1----:R-:W-:Y:S03]  /*8a40*/  HMMA.16816.F32.BF16 R64, R12.reuse, R32, RZ ;  /* 0x000000200c40723c */ /* 0x042fe600000418ff */
[----:B------:R-:W1:Y:S04]  /*8a50*/  LDSM.16.M88.4 R16, [R221+0x1000] ;  /* 0x00100000dd10783b */ /* 0x000e680000000200 */
[----:B------:R-:W0:Y:S01]  /*8a60*/  LDGDEPBAR ;  /* 0x00000000000079af */ /* 0x000e220000000000 */
[C---:B------:R-:W-:Y:S08]  /*8a70*/  HMMA.16816.F32.BF16 R60, R12.reuse, R28, RZ ;  /* 0x0000001c0c3c723c */ /* 0x040ff000000418ff */
[C---:B------:R-:W-:Y:S08]  /*8a80*/  HMMA.16816.F32.BF16 R56, R12.reuse, R24, RZ ;  /* 0x000000180c38723c */ /* 0x040ff000000418ff */
[C---:B------:R-:W-:Y:S08]  /*8a90*/  HMMA.16816.F32.BF16 R52, R12.reuse, R20, RZ ;  /* 0x000000140c34723c */ /* 0x040ff000000418ff */
[C---:B------:R-:W-:Y:S08]  /*8aa0*/  HMMA.16816.F32.BF16 R108, R12.reuse, R34, RZ ;  /* 0x000000220c6c723c */ /* 0x040ff000000418ff */
[C---:B------:R-:W-:Y:S08]  /*8ab0*/  HMMA.16816.F32.BF16 R180, R12.reuse, R30, RZ ;  /* 0x0000001e0cb4723c */ /* 0x040ff000000418ff */
[C---:B------:R-:W-:Y:S08]  /*8ac0*/  HMMA.16816.F32.BF16 R188, R12.reuse, R26, RZ ;  /* 0x0000001a0cbc723c */ /* 0x040ff000000418ff */
[----:B------:R-:W-:Y:S08]  /*8ad0*/  HMMA.16816.F32.BF16 R12, R12, R22, RZ ;  /* 0x000000160c0c723c */ /* 0x000ff000000418ff */
[C---:B--2---:R-:W-:Y:S08]  /*8ae0*/  HMMA.16816.F32.BF16 R192, R8.reuse, R32, RZ ;  /* 0x0000002008c0723c */ /* 0x044ff000000418ff */
[----:B------:R-:W-:Y:S08]  /*8af0*/  HMMA.16816.F32.BF16 R240, R8, R34, RZ ;  /* 0x0000002208f0723c */ /* 0x000ff000000418ff */
[C---:B---3--:R-:W-:Y:S08]  /*8b00*/  HMMA.16816.F32.BF16 R196, R4.reuse, R36, R64 ;  /* 0x0000002404c4723c */ /* 0x048ff00000041840 */
[C---:B----4-:R-:W-:Y:S08]  /*8b10*/  HMMA.16816.F32.BF16 R184, R4.reuse, R40, R60 ;  /* 0x0000002804b8723c */ /* 0x050ff0000004183c */
[----:B------:R-:W-:Y:S08]  /*8b20*/  HMMA.16816.F32.BF16 R176, R4, R48, R56 ;  /* 0x0000003004b0723c */ /* 0x000ff00000041838 */
        /* <DEDUP_REMOVED lines=8> */
[----:B------:R-:W-:Y:S04]  /*8bb0*/  LDSM.16.M88.4 R8, [R217+0x7000] ;  /* 0x00700000d908783b */ /* 0x000fe80000000200 */
[----:B------:R-:W-:Y:S03]  /*8bc0*/  LDSM.16.M88.4 R20, [R217+0x7c00] ;  /* 0x007c0000d914783b */ /* 0x000fe60000000200 */
[C---:B------:R-:W-:Y:S08]  /*8bd0*/  HMMA.16816.F32.BF16 R52, R4.reuse, R44, R52 ;  /* 0x0000002c0434723c */ /* 0x040ff00000041834 */
[C---:B------:R-:W-:Y:S08]  /*8be0*/  HMMA.16816.F32.BF16 R64, R4.reuse, R38, R108 ;  /* 0x000000260440723c */ /* 0x040ff0000004186c */
[C---:B------:R-:W-:Y:S08]  /*8bf0*/  HMMA.16816.F32.BF16 R60, R4.reuse, R42, R180 ;  /* 0x0000002a043c723c */ /* 0x040ff000000418b4 */
[C---:B------:R-:W-:Y:S08]  /*8c00*/  HMMA.16816.F32.BF16 R56, R4.reuse, R50, R188 ;  /* 0x000000320438723c */ /* 0x040ff000000418bc */
[----:B------:R-:W-:Y:S01]  /*8c10*/  HMMA.16816.F32.BF16 R32, R4, R46, R12 ;  /* 0x0000002e0420723c */ /* 0x000fe2000004180c */
[----:B------:R-:W2:Y:S04]  /*8c20*/  LDSM.16.M88.4 R4, [R220+0x2000] ;  /* 0x00200000dc04783b */ /* 0x000ea80000000200 */
[----:B------:R-:W3:Y:S03]  /*8c30*/  LDSM.16.M88.4 R12, [R220+0x3000] ;  /* 0x00300000dc0c783b */ /* 0x000ee60000000200 */
[C---:B-1----:R-:W-:Y:S08]  /*8c40*/  HMMA.16816.F32.BF16 R192, R16.reuse, R36, R192 ;  /* 0x0000002410c0723c */ /* 0x042ff000000418c0 */
[C---:B------:R-:W-:Y:S08]  /*8c50*/  HMMA.16816.F32.BF16 R36, R16.reuse, R38, R240 ;  /* 0x000000261024723c */ /* 0x040ff000000418f0 */
[C---:B------:R-:W-:Y:S08]  /*8c60*/  HMMA.16816.F32.BF16 R244, R16.reuse, R48, R208 ;  /* 0x0000003010f4723c */ /* 0x040ff000000418d0 */
[C---:B------:R-:W-:Y:S08]  /*8c70*/  HMMA.16816.F32.BF16 R212, R16.reuse, R40, R212 ;  /* 0x0000002810d4723c */ /* 0x040ff000000418d4 */
[----:B------:R-:W-:Y:S08]  /*8c80*/  HMMA.16816.F32.BF16 R204, R16, R44, R204 ;  /* 0x0000002c10cc723c */ /* 0x000ff000000418cc */
[C---:B--2---:R-:W-:Y:S08]  /*8c90*/  HMMA.16816.F32.BF16 R180, R4.reuse, R24, R176 ;  /* 0x0000001804b4723c */ /* 0x044ff000000418b0 */
[----:B------:R-:W-:Y:S08]  /*8ca0*/  HMMA.16816.F32.BF16 R108, R4, R10, R64 ;  /* 0x0000000a046c723c */ /* 0x000ff00000041840 */
[C---:B------:R-:W-:Y:S01]  /*8cb0*/  HMMA.16816.F32.BF16 R208, R16.reuse, R42, R236 ;  /* 0x0000002a10d0723c */ /* 0x040fe200000418ec */
[----:B------:R-:W-:Y:S07]  /*8cc0*/  LDSM.16.M88.4 R40, [R219+0x7400] ;  /* 0x00740000db28783b */ /* 0x000fee0000000200 */
[C---:B------:R-:W-:Y:S01]  /*8cd0*/  HMMA.16816.F32.BF16 R188, R16.reuse, R50, R232 ;  /* 0x0000003210bc723c */ /* 0x040fe200000418e8 */
[----:B------:R-:W-:Y:S07]  /*8ce0*/  LDSM.16.M88.4 R48, [R219+0x7800] ;  /* 0x00780000db30783b */ /* 0x000fee0000000200 */
[----:B------:R-:W-:Y:S01]  /*8cf0*/  HMMA.16816.F32.BF16 R200, R16, R46, R200 ;  /* 0x0000002e10c8723c */ /* 0x000fe200000418c8 */
[----:B------:R-:W-:Y:S04]  /*8d00*/  LDSM.16.M88.4 R44, [R219+0x7c00] ;  /* 0x007c0000db2c783b */ /* 0x000fe80000000200 */
[----:B------:R-:W-:Y:S03]  /*8d10*/  LDSM.16.M88.4 R16, [R219+0x7000] ;  /* 0x00700000db10783b */ /* 0x000fe60000000200 */
[C---:B------:R-:W-:Y:S08]  /*8d20*/  HMMA.16816.F32.BF16 R196, R4.reuse, R8, R196 ;  /* 0x0000000804c4723c */ /* 0x040ff000000418c4 */
[C---:B------:R-:W-:Y:S08]  /*8d30*/  HMMA.16816.F32.BF16 R184, R4.reuse, R28, R184 ;  /* 0x0000001c04b8723c */ /* 0x040ff000000418b8 */
[C---:B------:R-:W-:Y:S08]  /*8d40*/  HMMA.16816.F32.BF16 R176, R4.reuse, R20, R52 ;  /* 0x0000001404b0723c */ /* 0x040ff00000041834 */
[C---:B------:R-:W-:Y:S08]  /*8d50*/  HMMA.16816.F32.BF16 R64, R4.reuse, R30, R60 ;  /* 0x0000001e0440723c */ /* 0x040ff0000004183c */
[C---:B------:R-:W-:Y:S08]  /*8d60*/  HMMA.16816.F32.BF16 R56, R4.reuse, R26, R56 ;  /* 0x0000001a0438723c */ /* 0x040ff00000041838 */
[----:B------:R-:W-:Y:S01]  /*8d70*/  HMMA.16816.F32.BF16 R32, R4, R22, R32 ;  /* 0x000000160420723c */ /* 0x000fe20000041820 */
[----:B------:R-:W1:Y:S07]  /*8d80*/  LDSM.16.M88.4 R4, [R221+0x2000] ;  /* 0x00200000dd04783b */ /* 0x000e6e0000000200 */
[C---:B---3--:R-:W-:Y:S08]  /*8d90*/  HMMA.16816.F32.BF16 R52, R12.reuse, R8, R192 ;  /* 0x000000080c34723c */ /* 0x048ff000000418c0 */
[C---:B------:R-:W-:Y:S01]  /*8da0*/  HMMA.16816.F32.BF16 R36, R12.reuse, R10, R36 ;  /* 0x0000000a0c24723c */ /* 0x040fe20000041824 */
[----:B------:R-:W2:Y:S07]  /*8db0*/  LDSM.16.M88.4 R8, [R221+0x3000] ;  /* 0x00300000dd08783b */ /* 0x000eae0000000200 */
[C---:B------:R-:W-:Y:S08]  /*8dc0*/  HMMA.16816.F32.BF16 R60, R12.reuse, R28, R212 ;  /* 0x0000001c0c3c723c */ /* 0x040ff000000418d4 */
[C---:B------:R-:W-:Y:S08]  /*8dd0*/  HMMA.16816.F32.BF16 R208, R12.reuse, R30, R208 ;  /* 0x0000001e0cd0723c */ /* 0x040ff000000418d0 */
[C---:B------:R-:W-:Y:S08]  /*8de0*/  HMMA.16816.F32.BF16 R232, R12.reuse, R24, R244 ;  /* 0x000000180ce8723c */ /* 0x040ff000000418f4 */
[C---:B------:R-:W-:Y:S01]  /*8df0*/  HMMA.16816.F32.BF16 R28, R12.reuse, R26, R188 ;  /* 0x0000001a0c1c723c */ /* 0x040fe200000418bc */
[----:B------:R-:W-:Y:S07]  /*8e00*/  LDSM.16.M88.4 R24, [R217+0x8400] ;  /* 0x00840000d918783b */ /* 0x000fee0000000200 */
[----:B------:R-:W-:Y:S08]  /*8e10*/  HMMA.16816.F32.BF16 R212, R12, R20, R204 ;  /* 0x000000140cd4723c */ /* 0x000ff000000418cc */
[C---:B-1----:R-:W-:Y:S08]  /*8e20*/  HMMA.16816.F32.BF16 R240, R4.reuse, R40, R184 ;  /* 0x0000002804f0723c */ /* 0x042ff000000418b8 */
[C---:B------:R-:W-:Y:S08]  /*8e30*/  HMMA.16816.F32.BF16 R204, R4.reuse, R48, R180 ;  /* 0x0000003004cc723c */ /* 0x040ff000000418b4 */
[----:B------:R-:W-:Y:S08]  /*8e40*/  HMMA.16816.F32.BF16 R188, R4, R44, R176 ;  /* 0x0000002c04bc723c */ /* 0x000ff000000418b0 */
[----:B------:R-:W-:Y:S01]  /*8e50*/  HMMA.16816.F32.BF16 R200, R12, R22, R200 ;  /* 0x000000160cc8723c */ /* 0x000fe200000418c8 */
[----:B------:R-:W-:Y:S04]  /*8e60*/  LDSM.16.M88.4 R20, [R217+0x8800] ;  /* 0x00880000d914783b */ /* 0x000fe80000000200 */
[----:B------:R-:W-:Y:S03]  /*8e70*/  LDSM.16.M88.4 R12, [R221+0x4000] ;  /* 0x00400000dd0c783b */ /* 0x000fe60000000200 */
[C---:B------:R-:W-:Y:S08]  /*8e80*/  HMMA.16816.F32.BF16 R196, R4.reuse, R16, R196 ;  /* 0x0000001004c4723c */ /* 0x040ff000000418c4 */
[C---:B------:R-:W-:Y:S08]  /*8e90*/  HMMA.16816.F32.BF16 R244, R4.reuse, R18, R108 ;  /* 0x0000001204f4723c */ /* 0x040ff0000004186c */
[----:B------:R-:W-:Y:S01]  /*8ea0*/  HMMA.16816.F32.BF16 R184, R4, R46, R32 ;  /* 0x0000002e04b8723c */ /* 0x000fe20000041820 */
[----:B------:R-:W-:Y:S07]  /*8eb0*/  LDSM.16.M88.4 R32, [R217+0x8000] ;  /* 0x00800000d920783b */ /* 0x000fee0000000200 */
[C---:B--2---:R-:W-:Y:S08]  /*8ec0*/  HMMA.16816.F32.BF16 R180, R8.reuse, R16, R52 ;  /* 0x0000001008b4723c */ /* 0x044ff00000041834 */
[----:B------:R-:W-:Y:S01]  /*8ed0*/  HMMA.16816.F32.BF16 R176, R8, R18, R36 ;  /* 0x0000001208b0723c */ /* 0x000fe20000041824 */
[----:B------:R-:W1:Y:S04]  /*8ee0*/  LDSM.16.M88.4 R16, [R220+0x5000] ;  /* 0x00500000dc10783b */ /* 0x000e680000000200 */
[----:B------:R-:W-:Y:S03]  /*8ef0*/  LDSM.16.M88.4 R36, [R217+0x8c00] ;  /* 0x008c0000d924783b */ /* 0x000fe60000000200 */
[C---:B------:R-:W-:Y:S08]  /*8f00*/  HMMA.16816.F32.BF16 R236, R4.reuse, R42, R64 ;  /* 0x0000002a04ec723c */ /* 0x040ff00000041840 */
[----:B------:R-:W-:Y:S01]  /*8f10*/  HMMA.16816.F32.BF16 R192, R4, R50, R56 ;  /* 0x0000003204c0723c */ /* 0x000fe20000041838 */
[----:B------:R-:W2:Y:S07]  /*8f20*/  LDSM.16.M88.4 R4, [R220+0x4000] ;  /* 0x00400000dc04783b */ /* 0x000eae0000000200 */
[C---:B------:R-:W-:Y:S08]  /*8f30*/  HMMA.16816.F32.BF16 R108, R8.reuse, R40, R60 ;  /* 0x00000028086c723c */ /* 0x040ff0000004183c */
[C---:B------:R-:W-:Y:S08]  /*8f40*/  HMMA.16816.F32.BF16 R60, R8.reuse, R48, R232 ;  /* 0x00000030083c723c */ /* 0x040ff000000418e8 */
[C---:B------:R-:W-:Y:S01]  /*8f50*/  HMMA.16816.F32.BF16 R56, R8.reuse, R50, R28 ;  /* 0x000000320838723c */ /* 0x040fe2000004181c */
[----:B------:R-:W-:Y:S07]  /*8f60*/  LDSM.16.M88.4 R28, [R219+0x8000] ;  /* 0x00800000db1c783b */ /* 0x000fee0000000200 */
[C---:B------:R-:W-:Y:S08]  /*8f70*/  HMMA.16816.F32.BF16 R48, R8.reuse, R44, R212 ;  /* 0x0000002c0830723c */ /* 0x040ff000000418d4 */
[C---:B------:R-:W-:Y:S08]  /*8f80*/  HMMA.16816.F32.BF16 R64, R8.reuse, R42, R208 ;  /* 0x0000002a0840723c */ /* 0x040ff000000418d0 */
[----:B------:R-:W-:Y:S01]  /*8f90*/  HMMA.16816.F32.BF16 R212, R8, R46, R200 ;  /* 0x0000002e08d4723c */ /* 0x000fe200000418c8 */
[----:B------:R-:W3:Y:S07]  /*8fa0*/  LDSM.16.M88.4 R8, [R221+0x5000] ;  /* 0x00500000dd08783b */ /* 0x000eee0000000200 */
[-C--:B-1----:R-:W-:Y:S08]  /*8fb0*/  HMMA.16816.F32.BF16 R40, R16, R32.reuse, R180 ;  /* 0x000000201028723c */ /* 0x082ff000000418b4 */
[C---:B--2---:R-:W-:Y:S08]  /*8fc0*/  HMMA.16816.F32.BF16 R52, R4.reuse, R32, R196 ;  /* 0x000000200434723c */ /* 0x044ff000000418c4 */
[C---:B------:R-:W-:Y:S08]  /*8fd0*/  HMMA.16816.F32.BF16 R196, R4.reuse, R34, R244 ;  /* 0x0000002204c4723c */ /* 0x040ff000000418f4 */
[C---:B------:R-:W-:Y:S08]  /*8fe0*/  HMMA.16816.F32.BF16 R200, R4.reuse, R24, R240 ;  /* 0x0000001804c8723c */ /* 0x040ff000000418f0 */
        /* <DEDUP_REMOVED lines=8> */
[----:B------:R-:W-:Y:S08]  /*9070*/  HMMA.16816.F32.BF16 R56, R16, R22, R56 ;  /* 0x000000161038723c */ /* 0x000ff00000041838 */
[----:B---3--:R-:W-:Y:S08]  /*9080*/  HMMA.16816.F32.BF16 R20, R8, R28, R40 ;  /* 0x0000001c0814723c */ /* 0x008ff00000041828 */
[----:B------:R-:W-:Y:S08]  /*9090*/  HMMA.16816.F32.BF16 R108, R16, R24, R108 ;  /* 0x00000018106c723c */ /* 0x000ff0000004186c */
[----:B------:R-:W-:Y:S08]  /*90a0*/  HMMA.16816.F32.BF16 R32, R12, R28, R52 ;  /* 0x0000001c0c20723c */ /* 0x000ff00000041834 */
[----:B------:R-:W-:Y:S01]  /*90b0*/  HMMA.16816.F32.BF16 R44, R8, R30, R44 ;  /* 0x0000001e082c723c */ /* 0x000fe2000004182c */
[----:B------:R-:W-:-:S02]  /*90c0*/  FSEL R181, R22, -INF , !P0 ;  /* 0xff80000016b57808 */ /* 0x000fc40004000000 */
[----:B------:R-:W-:Y:S02]  /*90d0*/  ISETP.GE.AND P0, PT, R2, R227, PT ;  /* 0x000000e30200720c */ /* 0x000fe40003f06270 */
[----:B------:R-:W-:Y:S02]  /*90e0*/  FSEL R107, R20, -INF , !P1 ;  /* 0xff800000146b7808 */ /* 0x000fe40004800000 */
[C---:B------:R-:W-:Y:S01]  /*90f0*/  ISETP.GE.AND P1, PT, R2.reuse, R229, PT ;  /* 0x000000e50200720c */ /* 0x040fe20003f26270 */
[----:B------:R-:W-:Y:S01]  /*9100*/  HMMA.16816.F32.BF16 R28, R12, R30, R196 ;  /* 0x0000001e0c1c723c */ /* 0x000fe200000418c4 */
[C---:B------:R-:W-:Y:S02]  /*9110*/  ISETP.LT.OR P0, PT, R2.reuse, R223, P0 ;  /* 0x000000df0200720c */ /* 0x040fe40000701670 */
[----:B------:R-:W-:Y:S02]  /*9120*/  ISETP.LT.OR P1, PT, R2, R225, P1 ;  /* 0x000000e10200720c */ /* 0x000fe40000f21670 */
[----:B------:R-:W-:-:S02]  /*9130*/  FSEL R180, R21, -INF , !P5 ;  /* 0xff80000015b47808 */ /* 0x000fc40006800000 */
[----:B------:R-:W-:Y:S01]  /*9140*/  ISETP.GE.AND P5, PT, R0, R229, PT ;  /* 0x000000e50000720c */ /* 0x000fe20003fa6270 */
[----:B------:R-:W-:Y:S01]  /*9150*/  HMMA.16816.F32.BF16 R64, R16, R26, R64 ;  /* 0x0000001a1040723c */ /* 0x000fe20000041840 */
[----:B------:R-:W-:Y:S02]  /*9160*/  FSEL R101, R35, -INF , !P1 ;  /* 0xff80000023657808 */ /* 0x000fe40004800000 */
[----:B------:R-:W-:Y:S02]  /*9170*/  FSEL R100, R32, -INF , !P6 ;  /* 0xff80000020647808 */ /* 0x000fe40007000000 */
[----:B------:R-:W-:Y:S02]  /*9180*/  ISETP.GE.AND P6, PT, R2, R230, PT ;  /* 0x000000e60200720c */ /* 0x000fe40003fc6270 */
[----:B------:R-:W-:Y:S01]  /*9190*/  ISETP.LT.OR P5, PT, R0, R225, P5 ;  /* 0x000000e10000720c */ /* 0x000fe20002fa1670 */
[----:B-1----:R-:W-:Y:S01]  /*91a0*/  HMMA.16816.F32.BF16 R24, R8, R4, R108 ;  /* 0x000000040818723c */ /* 0x002fe2000004186c */
[----:B------:R-:W-:-:S02]  /*91b0*/  ISETP.LT.OR P6, PT, R2, R226, P6 ;  /* 0x000000e20200720c */ /* 0x000fc400037c1670 */
[----:B------:R-:W-:Y:S02]  /*91c0*/  IADD3 R2, R0, 0x9, RZ ;  /* 0x0000000900027810 */ /* 0x000fe40007ffe0ff */
[----:B------:R-:W-:Y:S02]  /*91d0*/  FSEL R55, R34, -INF , !P5 ;  /* 0xff80000022377808 */ /* 0x000fe40006800000 */
[----:B------:R-:W-:Y:S01]  /*91e0*/  FSEL R109, R23, -INF , !P0 ;  /* 0xff800000176d7808 */ /* 0x000fe20004000000 */
[----:B------:R-:W-:Y:S01]  /*91f0*/  HMMA.16816.F32.BF16 R40, R12, R4, R200 ;  /* 0x000000040c28723c */ /* 0x000fe200000418c8 */
[C---:B------:R-:W-:Y:S01]  /*9200*/  ISETP.GE.AND P0, PT, R3.reuse, R230, PT ;  /* 0x000000e60300720c */ /* 0x040fe20003f06270 */
[----:B------:R-:W1:Y:S01]  /*9210*/  LDSM.16.M88.4 R20, [R219+0x8800] ;  /* 0x00880000db14783b */ /* 0x000e620000000200 */
[C---:B------:R-:W-:Y:S02]  /*9220*/  ISETP.GE.AND P5, PT, R3.reuse, R229, PT ;  /* 0x000000e50300720c */ /* 0x040fe40003fa6270 */
[----:B------:R-:W-:-:S02]  /*9230*/  ISETP.LT.OR P1, PT, R3, R226, P0 ;  /* 0x000000e20300720c */ /* 0x000fc40000721670 */
[C---:B------:R-:W-:Y:S01]  /*9240*/  ISETP.GE.AND P0, PT, R3.reuse, R227, PT ;  /* 0x000000e30300720c */ /* 0x040fe20003f06270 */
[----:B------:R-:W-:Y:S01]  /*9250*/  HMMA.16816.F32.BF16 R176, R16, R36, R48 ;  /* 0x0000002410b0723c */ /* 0x000fe20000041830 */
[----:B------:R-:W-:Y:S02]  /*9260*/  FSEL R54, R28, -INF , !P1 ;  /* 0xff8000001c367808 */ /* 0x000fe40004800000 */
[----:B------:R-:W-:Y:S02]  /*9270*/  ISETP.LT.OR P0, PT, R3, R223, P0 ;  /* 0x000000df0300720c */ /* 0x000fe40000701670 */
[----:B------:R-:W-:Y:S02]  /*9280*/  ISETP.GE.AND P1, PT, R2, R228, PT ;  /* 0x000000e40200720c */ /* 0x000fe40003f26270 */
[----:B------:R-:W-:Y:S01]  /*9290*/  FSEL R37, R33, -INF , !P6 ;  /* 0xff80000021257808 */ /* 0x000fe20007000000 */
[----:B------:R-:W-:Y:S01]  /*92a0*/  HMMA.16816.F32.BF16 R48, R8, R6, R64 ;  /* 0x000000060830723c */ /* 0x000fe20000041840 */
[----:B------:R-:W-:-:S02]  /*92b0*/  FSEL R108, R46, -INF , !P0 ;  /* 0xff8000002e6c7808 */ /* 0x000fc40004000000 */
[C---:B------:R-:W-:Y:S02]  /*92c0*/  ISETP.GE.AND P6, PT, R3.reuse, R228, PT ;  /* 0x000000e40300720c */ /* 0x040fe40003fc6270 */
[C---:B------:R-:W-:Y:S02]  /*92d0*/  ISETP.GE.AND P0, PT, R2.reuse, R227, PT ;  /* 0x000000e30200720c */ /* 0x040fe40003f06270 */
[CC--:B------:R-:W-:Y:S01]  /*92e0*/  ISETP.LT.OR P6, PT, R3.reuse, R224.reuse, P6 ;  /* 0x000000e00300720c */ /* 0x0c0fe200037c1670 */
[----:B------:R-:W-:Y:S01]  /*92f0*/  HMMA.16816.F32.BF16 R32, R12, R6, R208 ;  /* 0x000000060c20723c */ /* 0x000fe200000418d0 */
[----:B------:R-:W-:Y:S01]  /*9300*/  ISETP.LT.OR P1, PT, R2, R224, P1 ;  /* 0x000000e00200720c */ /* 0x000fe20000f21670 */
[----:B------:R-:W2:Y:S01]  /*9310*/  LDSM.16.M88.4 R4, [R219+0x8c00] ;  /* 0x008c0000db04783b */ /* 0x000ea20000000200 */
[----:B------:R-:W-:Y:S01]  /*9320*/  ISETP.LT.OR P5, PT, R3, R225, P5 ;  /* 0x000000e10300720c */ /* 0x000fe20002fa1670 */
[----:B------:R-:W-:-:S04]  /*9330*/  DEPBAR.LE SB0, 0x0 ;  /* 0x000080000000791a */ /* 0x000fc80000000000 */
[----:B------:R-:W-:Y:S01]  /*9340*/  BAR.SYNC.DEFER_BLOCKING 0x0 ;  /* 0x0000000000007b1d */ /* 0x000fe20000010000 */
[----:B------:R-:W-:Y:S01]  /*9350*/  ISETP.LT.OR P0, PT, R2, R223, P0 ;  /* 0x000000df0200720c */ /* 0x000fe20000701670 */
[----:B------:R-:W-:Y:S01]  /*9360*/  HMMA.16816.F32.BF16 R16, R16, R38, R212 ;  /* 0x000000261010723c */ /* 0x000fe200000418d4 */
[----:B------:R-:W-:Y:S02]  /*9370*/  IADD3 R3, R0, 0x10, RZ ;  /* 0x0000001000037810 */ /* 0x000fe40007ffe0ff */
[----:B------:R-:W-:Y:S02]  /*9380*/  FSEL R106, R44, -INF , !P6 ;  /* 0xff8000002c6a7808 */ /* 0x000fe40007000000 */
[----:B------:R-:W-:Y:S02]  /*9390*/  FSEL R64, R45, -INF , !P1 ;  /* 0xff8000002d407808 */ /* 0x000fe40004800000 */
[----:B------:R-:W-:Y:S02]  /*93a0*/  FSEL R65, R47, -INF , !P0 ;  /* 0xff8000002f417808 */ /* 0x000fe40004000000 */
[C---:B------:R-:W-:Y:S01]  /*93b0*/  ISETP.GE.AND P6, PT, R2.reuse, R230, PT ;  /* 0x000000e60200720c */ /* 0x040fe20003fc6270 */
[----:B-1----:R-:W-:Y:S01]  /*93c0*/  HMMA.16816.F32.BF16 R44, R12, R20, R204 ;  /* 0x000000140c2c723c */ /* 0x002fe200000418cc */
[----:B------:R-:W-:-:S02]  /*93d0*/  ISETP.GE.AND P1, PT, R2, R229, PT ;  /* 0x000000e50200720c */ /* 0x000fc40003f26270 */
[C---:B------:R-:W-:Y:S02]  /*93e0*/  ISETP.GE.AND P0, PT, R3.reuse, R230, PT ;  /* 0x000000e60300720c */ /* 0x040fe40003f06270 */
[CC--:B------:R-:W-:Y:S02]  /*93f0*/  ISETP.LT.OR P6, PT, R2.reuse, R226.reuse, P6 ;  /* 0x000000e20200720c */ /* 0x0c0fe400037c1670 */
        /* <DEDUP_REMOVED lines=9> */
[----:B------:R-:W-:Y:S01]  /*9490*/  FSEL R198, R41, -INF , !P0 ;  /* 0xff80000029c67808 */ /* 0x000fe20004000000 */
[----:B------:R-:W-:Y:S01]  /*94a0*/  HMMA.16816.F32.BF16 R28, R8, R20, R60 ;  /* 0x00000014081c723c */ /* 0x000fe2000004183c */
[----:B------:R-:W-:-:S02]  /*94b0*/  ISETP.GE.AND P6, PT, R3, R229, PT ;  /* 0x000000e50300720c */ /* 0x000fc40003fc6270 */
[C---:B------:R-:W-:Y:S02]  /*94c0*/  ISETP.GE.AND P5, PT, R3.reuse, R228, PT ;  /* 0x000000e40300720c */ /* 0x040fe40003fa6270 */
[CC--:B------:R-:W-:Y:S02]  /*94d0*/  ISETP.GE.AND P1, PT, R3.reuse, R227.reuse, PT ;  /* 0x000000e30300720c */ /* 0x0c0fe40003f26270 */
[----:B------:R-:W-:Y:S02]  /*94e0*/  ISETP.GE.AND P0, PT, R2, R227, PT ;  /* 0x000000e30200720c */ /* 0x000fe40003f06270 */
        /* <DEDUP_REMOVED lines=15> */
[C---:B------:R-:W-:Y:S02]  /*95e0*/  ISETP.LT.OR P1, PT, R3.reuse, R226, P1 ;  /* 0x000000e20300720c */ /* 0x040fe40000f21670 */
[----:B------:R-:W-:Y:S02]  /*95f0*/  ISETP.LT.OR P0, PT, R3, R223, P0 ;  /* 0x000000df0300720c */ /* 0x000fe40000701670 */
[----:B------:R-:W-:Y:S02]  /*9600*/  IADD3 R2, R0, 0x19, RZ ;  /* 0x0000001900027810 */ /* 0x000fe40007ffe0ff */
[----:B------:R-:W-:Y:S02]  /*9610*/  FSEL R197, R43, -INF , !P6 ;  /* 0xff8000002bc57808 */ /* 0x000fe40007000000 */
[----:B------:R-:W-:Y:S01]  /*9620*/  FSEL R201, R25, -INF , !P5 ;  /* 0xff80000019c97808 */ /* 0x000fe20006800000 */
[----:B--2---:R-:W-:Y:S01]  /*9630*/  HMMA.16816.F32.BF16 R40, R12, R4, R188 ;  /* 0x000000040c28723c */ /* 0x004fe200000418bc */
[----:B------:R-:W-:-:S02]  /*9640*/  FSEL R196, R32, -INF , !P1 ;  /* 0xff80000020c47808 */ /* 0x000fc40004800000 */
[----:B------:R-:W-:Y:S02]  /*9650*/  FSEL R204, R50, -INF , !P0 ;  /* 0xff80000032cc7808 */ /* 0x000fe40004000000 */
[CC--:B------:R-:W-:Y:S02]  /*9660*/  ISETP.GE.AND P6, PT, R3.reuse, R228.reuse, PT ;  /* 0x000000e40300720c */ /* 0x0c0fe40003fc6270 */
[C---:B------:R-:W-:Y:S01]  /*9670*/  ISETP.GE.AND P5, PT, R3.reuse, R229, PT ;  /* 0x000000e50300720c */ /* 0x040fe20003fa6270 */
[----:B------:R-:W-:Y:S01]  /*9680*/  HMMA.16816.F32.BF16 R24, R8, R22, R56 ;  /* 0x000000160818723c */ /* 0x000fe20000041838 */
[C---:B------:R-:W-:Y:S02]  /*9690*/  ISETP.GE.AND P1, PT, R2.reuse, R228, PT ;  /* 0x000000e40200720c */ /* 0x040fe40003f26270 */
[----:B------:R-:W-:Y:S02]  /*96a0*/  ISETP.GE.AND P0, PT, R2, R227, PT ;  /* 0x000000e30200720c */ /* 0x000fe40003f06270 */
[----:B------:R-:W-:-:S02]  /*96b0*/  ISETP.LT.OR P6, PT, R3, R224, P6 ;  /* 0x000000e00300720c */ /* 0x000fc400037c1670 */
[C---:B------:R-:W-:Y:S01]  /*96c0*/  ISETP.LT.OR P1, PT, R2.reuse, R224, P1 ;  /* 0x000000e00200720c */ /* 0x040fe20000f21670 */
[C---:B------:R-:W-:Y:S01]  /*96d0*/  HMMA.16816.F32.BF16 R20, R12.reuse, R22, R192 ;  /* 0x000000160c14723c */ /* 0x040fe200000418c0 */
[----:B------:R-:W-:Y:S02]  /*96e0*/  ISETP.LT.OR P5, PT, R3, R225, P5 ;  /* 0x000000e10300720c */ /* 0x000fe40002fa1670 */
[----:B------:R-:W-:Y:S02]  /*96f0*/  ISETP.LT.OR P0, PT, R2, R223, P0 ;  /* 0x000000df0200720c */ /* 0x000fe40000701670 */
[----:B------:R-:W-:Y:S02]  /*9700*/  IADD3 R3, R0, 0x20, RZ ;  /* 0x0000002000037810 */ /* 0x000fe40007ffe0ff */
[----:B------:R-:W-:Y:S01]  /*9710*/  FSEL R202, R48, -INF , !P6 ;  /* 0xff80000030ca7808 */ /* 0x000fe20007000000 */
[----:B------:R-:W-:Y:S01]  /*9720*/  HMMA.16816.F32.BF16 R12, R12, R6, R184 ;  /* 0x000000060c0c723c */ /* 0x000fe200000418b8 */
[----:B------:R-:W-:-:S02]  /*9730*/  FSEL R203, R49, -INF , !P1 ;  /* 0xff80000031cb7808 */ /* 0x000fc40004800000 */
[----:B------:R-:W-:Y:S02]  /*9740*/  FSEL R195, R51, -INF , !P0 ;  /* 0xff80000033c37808 */ /* 0x000fe40004000000 */
[CC--:B------:R-:W-:Y:S02]  /*9750*/  ISETP.GE.AND P6, PT, R2.reuse, R230.reuse, PT ;  /* 0x000000e60200720c */ /* 0x0c0fe40003fc6270 */
[C---:B------:R-:W-:Y:S02]  /*9760*/  ISETP.GE.AND P1, PT, R2.reuse, R229, PT ;  /* 0x000000e50200720c */ /* 0x040fe40003f26270 */
[----:B------:R-:W-:Y:S02]  /*9770*/  ISETP.GE.AND P0, PT, R3, R230, PT ;  /* 0x000000e60300720c */ /* 0x000fe40003f06270 */
[C---:B------:R-:W-:Y:S02]  /*9780*/  ISETP.LT.OR P6, PT, R2.reuse, R226, P6 ;  /* 0x000000e20200720c */ /* 0x040fe400037c1670 */
[----:B------:R-:W-:-:S02]  /*9790*/  ISETP.LT.OR P1, PT, R2, R225, P1 ;  /* 0x000000e10200720c */ /* 0x000fc40000f21670 */
[C---:B------:R-:W-:Y:S02]  /*97a0*/  ISETP.LT.OR P0, PT, R3.reuse, R226, P0 ;  /* 0x000000e20300720c */ /* 0x040fe40000701670 */
[----:B------:R-:W-:Y:S02]  /*97b0*/  IADD3 R2, R0, 0x21, RZ ;  /* 0x0000002100027810 */ /* 0x000fe40007ffe0ff */
[----:B------:R-:W-:Y:S02]  /*97c0*/  FSEL R237, R44, -INF , !P0 ;  /* 0xff8000002ced7808 */ /* 0x000fe40004000000 */
[----:B------:R-:W-:Y:S02]  /*97d0*/  ISETP.GE.AND P0, PT, R2, R230, PT ;  /* 0x000000e60200720c */ /* 0x000fe40003f06270 */
[----:B------:R-:W-:Y:S02]  /*97e0*/  FSEL R193, R34, -INF , !P5 ;  /* 0xff80000022c17808 */ /* 0x000fe40006800000 */
[----:B------:R-:W-:-:S02]  /*97f0*/  ISETP.GE.AND P5, PT, R3, R228, PT ;  /* 0x000000e40300720c */ /* 0x000fc40003fa6270 */
[----:B------:R-:W-:Y:S02]  /*9800*/  ISETP.LT.OR P0, PT, R2, R226, P0 ;  /* 0x000000e20200720c */ /* 0x000fe40000701670 */
[----:B------:R-:W-:Y:S02]  /*9810*/  FSEL R192, R33, -INF , !P6 ;  /* 0xff80000021c07808 */ /* 0x000fe40007000000 */
[----:B------:R-:W-:Y:S02]  /*9820*/  FSEL R194, R35, -INF , !P1 ;  /* 0xff80000023c27808 */ /* 0x000fe40004800000 */
[----:B------:R-:W-:Y:S01]  /*9830*/  ISETP.LT.OR P5, PT, R3, R224, P5 ;  /* 0x000000e00300720c */ /* 0x000fe20002fa1670 */
[----:B------:R-:W-:Y:S01]  /*9840*/  HMMA.16816.F32.BF16 R32, R8, R4, R176 ;  /* 0x000000040820723c */ /* 0x000fe200000418b0 */
[----:B------:R-:W-:Y:S02]  /*9850*/  FSEL R235, R45, -INF , !P0 ;  /* 0xff8000002deb7808 */ /* 0x000fe40004000000 */
[----:B------:R-:W-:-:S02]  /*9860*/  ISETP.GE.AND P6, PT, R3, R229, PT ;  /* 0x000000e50300720c */ /* 0x000fc40003fc6270 */
[CC--:B------:R-:W-:Y:S02]  /*9870*/  ISETP.GE.AND P1, PT, R3.reuse, R227.reuse, PT ;  /* 0x000000e30300720c */ /* 0x0c0fe40003f26270 */
[----:B------:R-:W-:Y:S01]  /*9880*/  ISETP.GE.AND P0, PT, R2, R227, PT ;  /* 0x000000e30200720c */ /* 0x000fe20003f06270 */
[----:B------:R-:W-:Y:S01]  /*9890*/  HMMA.16816.F32.BF16 R8, R8, R6, R16 ;  /* 0x000000060808723c */ /* 0x000fe20000041810 */
        /* <DEDUP_REMOVED lines=24> */
[C---:B------:R-:W-:Y:S02]  /*9a20*/  ISETP.GE.AND P0, PT, R2.reuse, R227, PT ;  /* 0x000000e30200720c */ /* 0x040fe40003f06270 */
        /* <DEDUP_REMOVED lines=19> */
[----:B------:R-:W-:Y:S02]  /*9b60*/  ISETP.GE.AND P5, PT, R3, R228, PT ;  /* 0x000000e40300720c */ /* 0x000fe40003fa6270 */
[----:B------:R-:W-:-:S02]  /*9b70*/  ISETP.GE.AND P0, PT, R2, R230, PT ;  /* 0x000000e60200720c */ /* 0x000fc40003f06270 */
[C---:B------:R-:W-:Y:S02]  /*9b80*/  ISETP.LT.OR P6, PT, R3.reuse, R225, P6 ;  /* 0x000000e10300720c */ /* 0x040fe400037c1670 */
[----:B------:R-:W-:Y:S02]  /*9b90*/  ISETP.LT.OR P5, PT, R3, R224, P5 ;  /* 0x000000e00300720c */ /* 0x000fe40002fa1670 */
[----:B------:R-:W-:Y:S02]  /*9ba0*/  ISETP.LT.OR P0, PT, R2, R226, P0 ;  /* 0x000000e20200720c */ /* 0x000fe40000701670 */
[----:B------:R-:W-:Y:S02]  /*9bb0*/  FSEL R67, R42, -INF , !P6 ;  /* 0xff8000002a437808 */ /* 0x000fe40007000000 */
[----:B------:R-:W-:Y:S02]  /*9bc0*/  FSEL R241, R32, -INF , !P5 ;  /* 0xff80000020f17808 */ /* 0x000fe40006800000 */
[----:B------:R-:W-:-:S02]  /*9bd0*/  FSEL R252, R41, -INF , !P0 ;  /* 0xff80000029fc7808 */ /* 0x000fc40004000000 */
[C---:B------:R-:W-:Y:S02]  /*9be0*/  ISETP.GE.AND P6, PT, R2.reuse, R229, PT ;  /* 0x000000e50200720c */ /* 0x040fe40003fc6270 */
[C---:B------:R-:W-:Y:S02]  /*9bf0*/  ISETP.GE.AND P5, PT, R2.reuse, R228, PT ;  /* 0x000000e40200720c */ /* 0x040fe40003fa6270 */
[C---:B------:R-:W-:Y:S02]  /*9c00*/  ISETP.GE.AND P0, PT, R2.reuse, R227, PT ;  /* 0x000000e30200720c */ /* 0x040fe40003f06270 */
[C---:B------:R-:W-:Y:S02]  /*9c10*/  ISETP.LT.OR P6, PT, R2.reuse, R225, P6 ;  /* 0x000000e10200720c */ /* 0x040fe400037c1670 */
[C---:B------:R-:W-:Y:S02]  /*9c20*/  ISETP.LT.OR P5, PT, R2.reuse, R224, P5 ;  /* 0x000000e00200720c */ /* 0x040fe40002fa1670 */
[----:B------:R-:W-:-:S02]  /*9c30*/  ISETP.LT.OR P0, PT, R2, R223, P0 ;  /* 0x000000df0200720c */ /* 0x000fc40000701670 */
[----:B------:R-:W-:Y:S02]  /*9c40*/  IADD3 R2, R0, 0x38, RZ ;  /* 0x0000003800027810 */ /* 0x000fe40007ffe0ff */
[----:B------:R-:W-:Y:S02]  /*9c50*/  FSEL R242, R35, -INF , !P0 ;  /* 0xff80000023f27808 */ /* 0x000fe40004000000 */
[----:B------:R-:W-:Y:S02]  /*9c60*/  ISETP.GE.AND P0, PT, R2, R229, PT ;  /* 0x000000e50200720c */ /* 0x000fe40003f06270 */
[----:B------:R-:W-:Y:S02]  /*9c70*/  IADD3 R0, R0, 0x39, RZ ;  /* 0x0000003900007810 */ /* 0x000fe40007ffe0ff */
[----:B------:R-:W-:Y:S02]  /*9c80*/  ISETP.LT.OR P0, PT, R2, R225, P0 ;  /* 0x000000e10200720c */ /* 0x000fe40000701670 */
[----:B------:R-:W-:-:S02]  /*9c90*/  FSEL R214, R23, -INF , !P1 ;  /* 0xff80000017d67808 */ /* 0x000fc40004800000 */
[C---:B------:R-:W-:Y:S02]  /*9ca0*/  ISETP.GE.AND P1, PT, R3.reuse, R227, PT ;  /* 0x000000e30300720c */ /* 0x040fe40003f26270 */
[----:B------:R-:W-:Y:S02]  /*9cb0*/  FSEL R62, R14, -INF , !P0 ;  /* 0xff8000000e3e7808 */ /* 0x000fe40004000000 */
[C---:B------:R-:W-:Y:S02]  /*9cc0*/  ISETP.GE.AND P0, PT, R0.reuse, R228, PT ;  /* 0x000000e40000720c */ /* 0x040fe40003f06270 */
[----:B------:R-:W-:Y:S02]  /*9cd0*/  ISETP.LT.OR P1, PT, R3, R223, P1 ;  /* 0x000000df0300720c */ /* 0x000fe40000f21670 */
[----:B------:R-:W-:Y:S02]  /*9ce0*/  ISETP.LT.OR P0, PT, R0, R224, P0 ;  /* 0x000000e00000720c */ /* 0x000fe40000701670 */
[----:B------:R-:W-:-:S02]  /*9cf0*/  FSEL R111, R43, -INF , !P6 ;  /* 0xff8000002b6f7808 */ /* 0x000fc40007000000 */
[----:B------:R-:W-:Y:S02]  /*9d00*/  FSEL R240, R34, -INF , !P1 ;  /* 0xff80000022f07808 */ /* 0x000fe40004800000 */
[----:B------:R-:W-:Y:S02]  /*9d10*/  FSEL R238, R33, -INF , !P5 ;  /* 0xff80000021ee7808 */ /* 0x000fe40006800000 */
[C---:B------:R-:W-:Y:S02]  /*9d20*/  ISETP.GE.AND P6, PT, R2.reuse, R230, PT ;  /* 0x000000e60200720c */ /* 0x040fe40003fc6270 */
[C---:B------:R-:W-:Y:S02]  /*9d30*/  ISETP.GE.AND P5, PT, R2.reuse, R228, PT ;  /* 0x000000e40200720c */ /* 0x040fe40003fa6270 */
[----:B------:R-:W-:Y:S02]  /*9d40*/  ISETP.GE.AND P1, PT, R2, R227, PT ;  /* 0x000000e30200720c */ /* 0x000fe40003f26270 */
[----:B------:R-:W-:-:S02]  /*9d50*/  FSEL R215, R9, -INF , !P0 ;  /* 0xff80000009d77808 */ /* 0x000fc40004000000 */
[----:B------:R-:W-:Y:S02]  /*9d60*/  PLOP3.LUT P0, PT, PT, PT, UP0, 0x40, 0x0 ;  /* 0x000000000000781c */ /* 0x000fe40003f0e808 */
[C---:B------:R-:W-:Y:S02]  /*9d70*/  ISETP.LT.OR P6, PT, R2.reuse, R226, P6 ;  /* 0x000000e20200720c */ /* 0x040fe400037c1670 */
[C---:B------:R-:W-:Y:S02]  /*9d80*/  ISETP.LT.OR P5, PT, R2.reuse, R224, P5 ;  /* 0x000000e00200720c */ /* 0x040fe40002fa1670 */
[----:B------:R-:W-:Y:S02]  /*9d90*/  ISETP.LT.OR P1, PT, R2, R223, P1 ;  /* 0x000000df0200720c */ /* 0x000fe40000f21670 */
[----:B------:R-:W-:Y:S02]  /*9da0*/  FSEL R247, R12, -INF , !P6 ;  /* 0xff8000000cf77808 */ /* 0x000fe40007000000 */
[----:B------:R-:W-:-:S02]  /*9db0*/  FSEL R236, R8, -INF , !P5 ;  /* 0xff80000008ec7808 */ /* 0x000fc40006800000 */
[----:B------:R-:W-:Y:S02]  /*9dc0*/  FSEL R244, R10, -INF , !P1 ;  /* 0xff8000000af47808 */ /* 0x000fe40004800000 */
[C---:B------:R-:W-:Y:S02]  /*9dd0*/  ISETP.GE.AND P6, PT, R0.reuse, R230, PT ;  /* 0x000000e60000720c */ /* 0x040fe40003fc6270 */
[C---:B------:R-:W-:Y:S02]  /*9de0*/  ISETP.GE.AND P5, PT, R0.reuse, R229, PT ;  /* 0x000000e50000720c */ /* 0x040fe40003fa6270 */
[C---:B------:R-:W-:Y:S02]  /*9df0*/  ISETP.GE.AND P1, PT, R0.reuse, R227, PT ;  /* 0x000000e30000720c */ /* 0x040fe40003f26270 */
[C---:B------:R-:W-:Y:S02]  /*9e00*/  ISETP.LT.OR P6, PT, R0.reuse, R226, P6 ;  /* 0x000000e20000720c */ /* 0x040fe400037c1670 */
[----:B------:R-:W-:-:S02]  /*9e10*/  ISETP.LT.OR P5, PT, R0, R225, P5 ;  /* 0x000000e10000720c */ /* 0x000fc40002fa1670 */
[----:B------:R-:W-:Y:S02]  /*9e20*/  ISETP.LT.OR P1, PT, R0, R223, P1 ;  /* 0x000000df0000720c */ /* 0x000fe40000f21670 */
[----:B------:R-:W-:Y:S02]  /*9e30*/  FSEL R246, R13, -INF , !P6 ;  /* 0xff8000000df67808 */ /* 0x000fe40007000000 */
[----:B------:R-:W-:Y:S02]  /*9e40*/  FSEL R245, R11, -INF , !P1 ;  /* 0xff8000000bf57808 */ /* 0x000fe40004800000 */
[----:B------:R-:W-:Y:S01]  /*9e50*/  FSEL R66, R15, -INF , !P5 ;  /* 0xff8000000f427808 */ /* 0x000fe20006800000 */
[----:B------:R-:W-:Y:S05]  /*9e60*/  @P0 BRA `(.L_x_391) ;  /* 0x0000040000000947 */ /* 0x000fea0003800000 */
[----:B------:R-:W2:Y:S04]  /*9e70*/  LDL.64 R60, [R1+0x70] ;  /* 0x00007000013c7983 */ /* 0x000ea80000100a00 */
[----:B------:R-:W3:Y:S01]  /*9e80*/  LDL.64 R182, [R1+0x68] ;  /* 0x0000680001b67983 */ /* 0x000ee20000100a00 */
[----:B------:R-:W-:Y:S01]  /*9e90*/  UIADD3 UR36, UR34, -0x3, URZ ;  /* 0xfffffffd22247890 */ /* 0x000fe2000fffe03f */
[----:B------:R-:W-:Y:S01]  /*9ea0*/  BSSY B0, `(.L_x_392) ;  /* 0x000003b000007945 */ /* 0x000fe20003800000 */
[----:B------:R-:W-:Y:S01]  /*9eb0*/  ULDC.64 UR4, c[0x0][0x198] ;  /* 0x0000660000047ab9 */ /* 0x000fe20000000a00 */
[----:B------:R1:W-:Y:S01]  /*9ec0*/  @P4 STS [R222+0x6000], RZ ;  /* 0x006000ffde004388 */ /* 0x0003e20000000800 */
[----:B------:R-:W-:-:S02]  /*9ed0*/  USHF.R.S32.HI UR35, URZ, 0x1f, UR36 ;  /* 0x0000001f3f237899 */ /* 0x000fc40008011424 */
[----:B------:R-:W-:Y:S01]  /*9ee0*/  UIMAD.WIDE.U32 UR38, UR36, UR4, URZ ;  /* 0x00000004242672a5 */ /* 0x000fe2000f8e003f */
[----:B------:R1:W-:Y:S01]  /*9ef0*/  @P4 STS [R222+0x6004], RZ ;  /* 0x006004ffde004388 */ /* 0x0003e20000000800 */
[----:B------:R-:W-:-:S03]  /*9f00*/  UIMAD UR35, UR35, UR4, URZ ;  /* 0x00000004232372a4 */ /* 0x000fc6000f8e023f */
[----:B------:R1:W-:Y:S01]  /*9f10*/  @P4 STS.64 [R222+0x6008], RZ ;  /* 0x006008ffde004388 */ /* 0x0003e20000000a00 */
[----:B------:R-:W-:Y:S01]  /*9f20*/  UIMAD UR5, UR36, UR5, UR35 ;  /* 0x00000005240572a4 */ /* 0x000fe2000f8e0223 */
[----:B------:R-:W-:Y:S02]  /*9f30*/  IMAD.U32 R0, RZ, RZ, UR38 ;  /* 0x00000026ff007e24 */ /* 0x000fe4000f8e00ff */
[----:B------:R-:W-:Y:S01]  /*9f40*/  IMAD.U32 R2, RZ, RZ, UR38 ;  /* 0x00000026ff027e24 */ /* 0x000fe2000f8e00ff */
[----:B------:R-:W-:-:S06]  /*9f50*/  UIADD3 UR5, UR39, UR5, URZ ;  /* 0x0000000527057290 */ /* 0x000fcc000fffe03f */
[----:B------:R-:W-:Y:S01]  /*9f60*/  IMAD.U32 R3, RZ, RZ, UR5 ;  /* 0x00000005ff037e24 */ /* 0x000fe2000f8e00ff */
[----:B--2---:R-:W-:-:S04]  /*9f70*/  LEA R0, P0, R0, R60, 0x6 ;  /* 0x0000003c00007211 */ /* 0x004fc800078030ff */
[----:B---3--:R-:W-:Y:S02]  /*9f80*/  LEA.HI.X R3, R2, R183, R3, 0x6, P0 ;  /* 0x000000b702037211 */ /* 0x008fe400000f3403 */
[C---:B------:R-:W-:Y:S02]  /*9f90*/  @!P4 LEA R12, P5, R0.reuse, c[0x0][0x168], 0x1 ;  /* 0x00005a00000cca11 */ /* 0x040fe400078a08ff */
[C---:B------:R-:W-:Y:S02]  /*9fa0*/  @!P3 LEA R8, P0, R0.reuse, c[0x0][0x168], 0x1 ;  /* 0x00005a000008ba11 */ /* 0x040fe400078008ff */
        /* <DEDUP_REMOVED lines=42> */
.L_x_393:
[----:B------:R-:W-:Y:S05]  /*a250*/  BSYNC B0 ;  /* 0x0000000000007941 */ /* 0x000fea0003800000 */
.L_x_392:
[----:B------:R-:W0:Y:S02]  /*a260*/  LDGDEPBAR ;  /* 0x00000000000079af */ /* 0x000e240000000000 */
.L_x_391:
[----:B------:R-:W2:Y:S04]  /*a270*/  LDL R0, [R1+0x18] ;  /* 0x0000180001007983 */ /* 0x000ea80000100800 */
[----:B------:R-:W3:Y:S04]  /*a280*/  LDL R3, [R1+0x8] ;  /* 0x0000080001037983 */ /* 0x000ee80000100800 */
[----:B------:R-:W4:Y:S04]  /*a290*/  LDL R2, [R1+0x20] ;  /* 0x0000200001027983 */ /* 0x000f280000100800 */
[----:B-1----:R-:W5:Y:S01]  /*a2a0*/  LDL R5, [R1+0x4] ;  /* 0x0000040001057983 */ /* 0x002f620000100800 */
[----:B------:R-:W-:Y:S01]  /*a2b0*/  USHF.L.U32 UR4, UR29, 0x1, URZ ;  /* 0x000000011d047899 */ /* 0x000fe2000800063f */
[----:B------:R-:W-:Y:S01]  /*a2c0*/  IMAD.MOV.U32 R42, RZ, RZ, R250 ;  /* 0x000000ffff2a7224 */ /* 0x000fe200078e00fa */
[----:B------:R-:W-:Y:S01]  /*a2d0*/  MOV R56, R249 ;  /* 0x000000f900387202 */ /* 0x000fe20000000f00 */
[----:B------:R-:W-:Y:S01]  /*a2e0*/  IMAD.MOV.U32 R23, RZ, RZ, R248 ;  /* 0x000000ffff177224 */ /* 0x000fe200078e00f8 */
[----:B------:R-:W1:Y:S01]  /*a2f0*/  LDC.U8 R251, c[0x0][0x2d8] ;  /* 0x0000b600fffb7b82 */ /* 0x000e620000000000 */
[----:B------:R-:W-:-:S02]  /*a300*/  IMAD.MOV.U32 R22, RZ, RZ, R231 ;  /* 0x000000ffff167224 */ /* 0x000fc400078e00e7 */
[----:B------:R-:W-:Y:S02]  /*a310*/  IMAD.MOV.U32 R110, RZ, RZ, R56 ;  /* 0x000000ffff6e7224 */ /* 0x000fe400078e0038 */
[----:B--2---:R-:W-:-:S04]  /*a320*/  IMAD.WIDE.U32 R188, R0, -0x2daee0ad, RZ ;  /* 0xd2511f5300bc7825 */ /* 0x004fc800078e00ff */
[----:B------:R-:W-:Y:S02]  /*a330*/  IMAD.U32 R0, RZ, RZ, UR33 ;  /* 0x00000021ff007e24 */ /* 0x000fe4000f8e00ff */
[----:B---3--:R-:W-:-:S03]  /*a340*/  IMAD.WIDE.U32 R46, R3, -0x326172a9, RZ ;  /* 0xcd9e8d57032e7825 */ /* 0x008fc600078e00ff */
[----:B------:R-:W-:Y:S01]  /*a350*/  LOP3.LUT R0, R189, UR4, R0, 0x96, !PT ;  /* 0x00000004bd007c12 */ /* 0x000fe2000f8e9600 */
[----:B----4-:R-:W-:Y:S01]  /*a360*/  IMAD.WIDE.U32 R20, R2, -0x326172a9, RZ ;  /* 0xcd9e8d5702147825 */ /* 0x010fe200078e00ff */
[----:B------:R-:W-:Y:S01]  /*a370*/  UIADD3 UR4, UR4, 0x1, URZ ;  /* 0x0000000104047890 */ /* 0x000fe2000fffe03f */
[-C--:B-----5:R-:W-:Y:S02]  /*a380*/  LOP3.LUT R4, R47, R5.reuse, RZ, 0x3c, !PT ;  /* 0x000000052f047212 */ /* 0x0a0fe400078e3cff */
[----:B------:R-:W-:Y:S01]  /*a390*/  IMAD.WIDE.U32 R2, R0, -0x326172a9, RZ ;  /* 0xcd9e8d5700027825 */ /* 0x000fe200078e00ff */
[----:B------:R-:W-:Y:S02]  /*a3a0*/  LOP3.LUT R0, R21, R5, RZ, 0x3c, !PT ;  /* 0x0000000515007212 */ /* 0x000fe400078e3cff */
[----:B------:R-:W-:Y:S01]  /*a3b0*/  FMNMX.FTZ R5, R105, R100, !PT ;  /* 0x0000006469057209 */ /* 0x000fe20007810000 */
[----:B------:R-:W-:Y:S01]  /*a3c0*/  IMAD.WIDE.U32 R182, R4, -0x2daee0ad, RZ ;  /* 0xd2511f5304b67825 */ /* 0x000fe200078e00ff */
[----:B------:R-:W-:-:S02]  /*a3d0*/  LOP3.LUT R4, R3, UR16, R46, 0x96, !PT ;  /* 0x0000001003047c12 */ /* 0x000fc4000f8e962e */
[----:B------:R-:W-:Y:S01]  /*a3e0*/  LOP3.LUT R3, R3, UR16, R20, 0x96, !PT ;  /* 0x0000001003037c12 */ /* 0x000fe2000f8e9614 */
[----:B------:R-:W-:Y:S01]  /*a3f0*/  IMAD.WIDE.U32 R178, R0, -0x2daee0ad, RZ ;  /* 0xd2511f5300b27825 */ /* 0x000fe200078e00ff */
[--C-:B------:R-:W-:Y:S02]  /*a400*/  LOP3.LUT R6, R183, UR15, R188.reuse, 0x96, !PT ;  /* 0x0000000fb7067c12 */ /* 0x100fe4000f8e96bc */
[----:B------:R-:W-:Y:S01]  /*a410*/  FMNMX.FTZ R0, R37, R5, !PT ;  /* 0x0000000525007209 */ /* 0x000fe20007810000 */
[----:B------:R-:W-:Y:S01]  /*a420*/  IMAD.WIDE.U32 R4, R4, -0x2daee0ad, RZ ;  /* 0xd2511f5304047825 */ /* 0x000fe200078e00ff */
[----:B------:R-:W-:Y:S02]  /*a430*/  LOP3.LUT R7, R179, UR15, R188, 0x96, !PT ;  /* 0x0000000fb3077c12 */ /* 0x000fe4000f8e96bc */
[----:B------:R-:W-:Y:S01]  /*a440*/  FMNMX.FTZ R0, R54, R0, !PT ;  /* 0x0000000036007209 */ /* 0x000fe20007810000 */
[----:B------:R-:W-:Y:S01]  /*a450*/  IMAD.WIDE.U32 R176, R6, -0x326172a9, RZ ;  /* 0xcd9e8d5706b07825 */ /* 0x000fe200078e00ff */
[----:B------:R-:W-:-:S02]  /*a460*/  LOP3.LUT R6, R5, UR13, R182, 0x96, !PT ;  /* 0x0000000d05067c12 */ /* 0x000fc4000f8e96b6 */
[----:B------:R-:W-:Y:S01]  /*a470*/  FMNMX.FTZ R0, R36, R0, !PT ;  /* 0x0000000024007209 */ /* 0x000fe20007810000 */
[----:B------:R-:W-:Y:S01]  /*a480*/  IMAD.WIDE.U32 R48, R7, -0x326172a9, RZ ;  /* 0xcd9e8d5707307825 */ /* 0x000fe200078e00ff */
[--C-:B------:R-:W-:Y:S02]  /*a490*/  LOP3.LUT R8, R177, UR14, R2.reuse, 0x96, !PT ;  /* 0x0000000eb1087c12 */ /* 0x100fe4000f8e9602 */
[----:B------:R-:W-:Y:S01]  /*a4a0*/  FMNMX.FTZ R5, R199, R0, !PT ;  /* 0x00000000c7057209 */ /* 0x000fe20007810000 */
[----:B------:R-:W-:Y:S01]  /*a4b0*/  IMAD.WIDE.U32 R6, R6, -0x326172a9, RZ ;  /* 0xcd9e8d5706067825 */ /* 0x000fe200078e00ff */
[----:B------:R-:W-:Y:S02]  /*a4c0*/  LOP3.LUT R10, R49, UR14, R2, 0x96, !PT ;  /* 0x0000000e310a7c12 */ /* 0x000fe4000f8e9602 */
[----:B-1----:R-:W-:Y:S01]  /*a4d0*/  PRMT R179, R251, 0x7054, R251 ;  /* 0x00007054fbb37816 */ /* 0x002fe200000000fb */
[----:B------:R-:W-:Y:S01]  /*a4e0*/  IMAD.WIDE.U32 R8, R8, -0x2daee0ad, RZ ;  /* 0xd2511f5308087825 */ /* 0x000fe200078e00ff */
[----:B------:R-:W-:-:S02]  /*a4f0*/  LOP3.LUT R12, R7, UR12, R176, 0x96, !PT ;  /* 0x0000000c070c7c12 */ /* 0x000fc4000f8e96b0 */
[----:B------:R-:W-:Y:S01]  /*a500*/  FMNMX.FTZ R7, R198, R5, !PT ;  /* 0x00000005c6077209 */ /* 0x000fe20007810000 */
[----:B------:R-:W-:Y:S01]  /*a510*/  IMAD.WIDE.U32 R2, R3, -0x2daee0ad, RZ ;  /* 0xd2511f5303027825 */ /* 0x000fe200078e00ff */
[----:B------:R-:W-:-:S03]  /*a520*/  LOP3.LUT R0, R9, UR11, R4, 0x96, !PT ;  /* 0x0000000b09007c12 */ /* 0x000fc6000f8e9604 */
[----:B------:R-:W-:Y:S01]  /*a530*/  IMAD.WIDE.U32 R4, R12, -0x2daee0ad, RZ ;  /* 0xd2511f530c047825 */ /* 0x000fe200078e00ff */
[----:B------:R-:W-:-:S03]  /*a540*/  LOP3.LUT R3, R3, UR13, R178, 0x96, !PT ;  /* 0x0000000d03037c12 */ /* 0x000fc6000f8e96b2 */
[----:B------:R-:W-:Y:S01]  /*a550*/  IMAD.WIDE.U32 R50, R0, -0x326172a9, RZ ;  /* 0xcd9e8d5700327825 */ /* 0x000fe200078e00ff */
[----:B------:R-:W-:Y:S02]  /*a560*/  FMNMX.FTZ R0, R104, R55, !PT ;  /* 0x0000003768007209 */ /* 0x000fe40007810000 */
[----:B------:R-:W-:Y:S01]  /*a570*/  LOP3.LUT R8, R5, UR9, R8, 0x96, !PT ;  /* 0x0000000905087c12 */ /* 0x000fe2000f8e9608 */
[----:B------:R-:W-:Y:S01]  /*a580*/  IMAD.WIDE.U32 R10, R10, -0x2daee0ad, RZ ;  /* 0xd2511f530a0a7825 */ /* 0x000fe200078e00ff */
[----:B------:R-:W-:Y:S02]  /*a590*/  FMNMX.FTZ R5, R196, R7, !PT ;  /* 0x00000007c4057209 */ /* 0x000fe40007810000 */
[----:B------:R-:W-:Y:S01]  /*a5a0*/  LOP3.LUT R6, R51, UR10, R6, 0x96, !PT ;  /* 0x0000000a33067c12 */ /* 0x000fe2000f8e9606 */
[----:B------:R-:W-:Y:S01]  /*a5b0*/  IMAD.WIDE.U32 R26, R8, -0x326172a9, RZ ;  /* 0xcd9e8d57081a7825 */ /* 0x000fe200078e00ff */
[----:B------:R-:W-:Y:S02]  /*a5c0*/  LOP3.LUT R9, R11, UR11, R2, 0x96, !PT ;  /* 0x0000000b0b097c12 */ /* 0x000fe4000f8e9602 */
[----:B------:R-:W-:Y:S01]  /*a5d0*/  FMNMX.FTZ R0, R101, R0, !PT ;  /* 0x0000000065007209 */ /* 0x000fe20007810000 */
[----:B------:R-:W-:Y:S01]  /*a5e0*/  IMAD.WIDE.U32 R2, R3, -0x326172a9, RZ ;  /* 0xcd9e8d5703027825 */ /* 0x000fe200078e00ff */
[----:B------:R-:W-:-:S02]  /*a5f0*/  FMNMX.FTZ R5, R192, R5, !PT ;  /* 0x00000005c0057209 */ /* 0x000fc40007810000 */
[----:B------:R-:W-:Y:S01]  /*a600*/  FMNMX.FTZ R0, R53, R0, !PT ;  /* 0x0000000035007209 */ /* 0x000fe20007810000 */
[----:B------:R-:W-:Y:S01]  /*a610*/  IMAD.WIDE.U32 R38, R6, -0x2daee0ad, RZ ;  /* 0xd2511f5306267825 */ /* 0x000fe200078e00ff */
[----:B------:R-:W-:Y:S02]  /*a620*/  FMNMX.FTZ R5, R237, R5, !PT ;  /* 0x00000005ed057209 */ /* 0x000fe40007810000 */
[----:B------:R-:W-:Y:S01]  /*a630*/  LOP3.LUT R3, R3, UR12, R48, 0x96, !PT ;  /* 0x0000000c03037c12 */ /* 0x000fe2000f8e9630 */
[----:B------:R-:W-:Y:S01]  /*a640*/  IMAD.WIDE.U32 R30, R9, -0x326172a9, RZ ;  /* 0xcd9e8d57091e7825 */ /* 0x000fe200078e00ff */
[----:B------:R-:W-:Y:S02]  /*a650*/  FMNMX.FTZ R0, R52, R0, !PT ;  /* 0x0000000034007209 */ /* 0x000fe40007810000 */
[----:B------:R-:W-:Y:S02]  /*a660*/  LOP3.LUT R4, R39, UR7, R4, 0x96, !PT ;  /* 0x0000000727047c12 */ /* 0x000fe4000f8e9604 */
[----:B------:R-:W-:-:S02]  /*a670*/  FMNMX.FTZ R5, R235, R5, !PT ;  /* 0x00000005eb057209 */ /* 0x000fc40007810000 */
[----:B------:R-:W-:Y:S01]  /*a680*/  LOP3.LUT R6, R31, UR10, R2, 0x96, !PT ;  /* 0x0000000a1f067c12 */ /* 0x000fe2000f8e9602 */
[----:B------:R-:W-:Y:S01]  /*a690*/  IMAD.WIDE.U32 R2, R3, -0x2daee0ad, RZ ;  /* 0xd2511f5303027825 */ /* 0x000fe200078e00ff */
[----:B------:R-:W-:Y:S02]  /*a6a0*/  FMNMX.FTZ R9, R200, R0, !PT ;  /* 0x00000000c8097209 */ /* 0x000fe40007810000 */
[----:B------:R-:W-:Y:S01]  /*a6b0*/  FMNMX.FTZ R0, R234, R5, !PT ;  /* 0x00000005ea007209 */ /* 0x000fe20007810000 */
[----:B------:R-:W-:Y:S01]  /*a6c0*/  IMAD.WIDE.U32 R4, R4, -0x326172a9, RZ ;  /* 0xcd9e8d5704047825 */ /* 0x000fe200078e00ff */
[----:B------:R-:W-:Y:S02]  /*a6d0*/  LOP3.LUT R13, R3, UR9, R10, 0x96, !PT ;  /* 0x00000009030d7c12 */ /* 0x000fe4000f8e960a */
[----:B------:R-:W-:Y:S01]  /*a6e0*/  FMNMX.FTZ R3, R212, R0, !PT ;  /* 0x00000000d4037209 */ /* 0x000fe20007810000 */
[----:B------:R-:W-:Y:S01]  /*a6f0*/  IMAD.WIDE.U32 R28, R6, -0x2daee0ad, RZ ;  /* 0xd2511f53061c7825 */ /* 0x000fe200078e00ff */
[----:B------:R-:W-:-:S02]  /*a700*/  LOP3.LUT R0, R4, 0xffff, RZ, 0xc0, !PT ;  /* 0x0000ffff04007812 */ /* 0x000fc400078ec0ff */
[----:B------:R-:W-:Y:S01]  /*a710*/  LOP3.LUT R7, R4, 0xff, RZ, 0xc0, !PT ;  /* 0x000000ff04077812 */ /* 0x000fe200078ec0ff */
[----:B------:R-:W-:Y:S01]  /*a720*/  IMAD.WIDE.U32 R24, R13, -0x326172a9, RZ ;  /* 0xcd9e8d570d187825 */ /* 0x000fe200078e00ff */
[----:B------:R-:W-:Y:S02]  /*a730*/  LOP3.LUT R2, R29, UR7, R2, 0x96, !PT ;  /* 0x000000071d027c12 */ /* 0x000fe4000f8e9602 */
[----:B------:R-:W-:Y:S02]  /*a740*/  SHF.R.U32.HI R6, RZ, 0x8, R0 ;  /* 0x00000008ff067819 */ /* 0x000fe40000011600 */
[----:B------:R-:W-:Y:S02]  /*a750*/  FMNMX.FTZ R9, R197, R9, !PT ;  /* 0x00000009c5097209 */ /* 0x000fe40007810000 */
[----:B------:R-:W-:Y:S01]  /*a760*/  FMNMX.FTZ R10, R63, R3, !PT ;  /* 0x000000033f0a7209 */ /* 0x000fe20007810000 */
[----:B------:R-:W-:Y:S01]  /*a770*/  IMAD.WIDE.U32 R2, R2, -0x326172a9, RZ ;  /* 0xcd9e8d5702027825 */ /* 0x000fe200078e00ff */
[----:B------:R-:W-:-:S02]  /*a780*/  LOP3.LUT R0, R5, UR17, R26, 0x96, !PT ;  /* 0x0000001105007c12 */ /* 0x000fc4000f8e961a */
[----:B------:R-:W-:Y:S02]  /*a790*/  PRMT R15, R7, 0x5410, R6 ;  /* 0x00005410070f7816 */ /* 0x000fe40000000006 */
[--C-:B------:R-:W-:Y:S02]  /*a7a0*/  SHF.R.U32.HI R8, RZ, 0x10, R4.reuse ;  /* 0x00000010ff087819 */ /* 0x100fe40000011604 */
[----:B------:R-:W-:Y:S02]  /*a7b0*/  FMNMX.FTZ R5, R193, R9, !PT ;  /* 0x00000009c1057209 */ /* 0x000fe40007810000 */
[----:B------:R-:W-:Y:S02]  /*a7c0*/  FMNMX.FTZ R7, R252, R10, !PT ;  /* 0x0000000afc077209 */ /* 0x000fe40007810000 */
[----:B------:R-:W-:Y:S02]  /*a7d0*/  SHF.R.U32.HI R11, RZ, 0x18, R4 ;  /* 0x00000018ff0b7819 */ /* 0x000fe40000011604 */
[----:B------:R-:W-:-:S02]  /*a7e0*/  LOP3.LUT R4, R2, 0xffff, RZ, 0xc0, !PT ;  /* 0x0000ffff02047812 */ /* 0x000fc400078ec0ff */
[----:B------:R-:W-:Y:S02]  /*a7f0*/  LOP3.LUT R8, R8, 0xff, RZ, 0xc0, !PT ;  /* 0x000000ff08087812 */ /* 0x000fe400078ec0ff */
[----:B------:R-:W-:Y:S02]  /*a800*/  FMNMX.FTZ R6, R194, R5, !PT ;  /* 0x00000005c2067209 */ /* 0x000fe40007810000 */
[----:B------:R-:W-:Y:S02]  /*a810*/  FMNMX.FTZ R7, R247, R7, !PT ;  /* 0x00000007f7077209 */ /* 0x000fe40007810000 */
[----:B------:R-:W-:Y:S02]  /*a820*/  LOP3.LUT R9, R2, 0xff, RZ, 0xc0, !PT ;  /* 0x000000ff02097812 */ /* 0x000fe400078ec0ff */
[----:B------:R-:W-:Y:S02]  /*a830*/  SHF.R.U32.HI R5, RZ, 0x8, R4 ;  /* 0x00000008ff057819 */ /* 0x000fe40000011604 */
[----:B------:R-:W-:-:S02]  /*a840*/  PRMT R14, R8, 0x5410, R11 ;  /* 0x00005410080e7816 */ /* 0x000fc4000000000b */
[----:B------:R-:W-:Y:S02]  /*a850*/  FMNMX.FTZ R6, R243, R6, !PT ;  /* 0x00000006f3067209 */ /* 0x000fe40007810000 */
[----:B------:R-:W-:Y:S02]  /*a860*/  FMNMX.FTZ R4, R246, R7, !PT ;  /* 0x00000007f6047209 */ /* 0x000fe40007810000 */
[----:B------:R-:W-:Y:S02]  /*a870*/  FMNMX.FTZ R8, R103, R107, !PT ;  /* 0x0000006b67087209 */ /* 0x000fe40007810000 */
[----:B------:R-:W-:Y:S02]  /*a880*/  PRMT R19, R9, 0x5410, R5 ;  /* 0x0000541009137816 */ /* 0x000fe40000000005 */
[----:B------:R-:W-:Y:S01]  /*a890*/  FMNMX.FTZ R5, R102, R181, !PT ;  /* 0x000000b566057209 */ /* 0x000fe20007810000 */
[----:B------:R-:W1:Y:S01]  /*a8a0*/  SHFL.BFLY PT, R9, R4, 0x2, 0x1f ;  /* 0x0c401f0004097f89 */ /* 0x000e6200000e0000 */
        /* <DEDUP_REMOVED lines=21> */
[----:B------:R-:W1:Y:S01]  /*aa00*/  SHFL.BFLY PT, R10, R4, 0x1, 0x1f ;  /* 0x0c201f00040a7f89 */ /* 0x000e6200000e0000 */
[----:B------:R-:W-:Y:S02]  /*aa10*/  FMNMX.FTZ R6, R195, R8, !PT ;  /* 0x00000008c3067209 */ /* 0x000fe40007810000 */
[----:B------:R-:W-:Y:S01]  /*aa20*/  FMNMX.FTZ R7, R209, R7, !PT ;  /* 0x00000007d1077209 */ /* 0x000fe20007810000 */
[----:B------:R-:W2:Y:S01]  /*aa30*/  SHFL.BFLY PT, R9, R5, 0x2, 0x1f ;  /* 0x0c401f0005097f89 */ /* 0x000ea200000e0000 */
[----:B------:R-:W-:Y:S02]  /*aa40*/  FMNMX.FTZ R6, R210, R6, !PT ;  /* 0x00000006d2067209 */ /* 0x000fe40007810000 */
[----:B------:R-:W-:-:S02]  /*aa50*/  FMNMX.FTZ R8, R190, R7, !PT ;  /* 0x00000007be087209 */ /* 0x000fc40007810000 */
[----:B------:R-:W-:Y:S02]  /*aa60*/  FMNMX.FTZ R7, R232, R6, !PT ;  /* 0x00000006e8077209 */ /* 0x000fe40007810000 */
[--C-:B------:R-:W-:Y:S02]  /*aa70*/  SHF.R.U32.HI R6, RZ, 0x10, R2.reuse ;  /* 0x00000010ff067819 */ /* 0x100fe40000011602 */
[----:B------:R-:W-:Y:S02]  /*aa80*/  FMNMX.FTZ R8, R191, R8, !PT ;  /* 0x00000008bf087209 */ /* 0x000fe40007810000 */
[----:B------:R-:W-:Y:S02]  /*aa90*/  FMNMX.FTZ R7, R233, R7, !PT ;  /* 0x00000007e9077209 */ /* 0x000fe40007810000 */
[----:B------:R-:W-:Y:S02]  /*aaa0*/  LOP3.LUT R6, R6, 0xff, RZ, 0xc0, !PT ;  /* 0x000000ff06067812 */ /* 0x000fe400078ec0ff */
[----:B------:R-:W-:-:S02]  /*aab0*/  SHF.R.U32.HI R2, RZ, 0x18, R2 ;  /* 0x00000018ff027819 */ /* 0x000fc40000011602 */
[----:B------:R-:W-:Y:S02]  /*aac0*/  FMNMX.FTZ R8, R207, R8, !PT ;  /* 0x00000008cf087209 */ /* 0x000fe40007810000 */
[----:B------:R-:W-:Y:S02]  /*aad0*/  FMNMX.FTZ R7, R211, R7, !PT ;  /* 0x00000007d3077209 */ /* 0x000fe40007810000 */
[----:B------:R-:W-:Y:S02]  /*aae0*/  PRMT R18, R6, 0x5410, R2 ;  /* 0x0000541006127816 */ /* 0x000fe40000000002 */
[----:B------:R-:W-:Y:S02]  /*aaf0*/  FMNMX.FTZ R6, R241, R8, !PT ;  /* 0x00000008f1067209 */ /* 0x000fe40007810000 */
[----:B------:R-:W-:Y:S02]  /*ab00*/  FMNMX.FTZ R2, R240, R7, !PT ;  /* 0x00000007f0027209 */ /* 0x000fe40007810000 */
[----:B------:R-:W-:-:S02]  /*ab10*/  FMNMX.FTZ R6, R238, R6, !PT ;  /* 0x00000006ee067209 */ /* 0x000fc40007810000 */
[----:B------:R-:W-:Y:S02]  /*ab20*/  FMNMX.FTZ R2, R242, R2, !PT ;  /* 0x00000002f2027209 */ /* 0x000fe40007810000 */
[----:B------:R-:W-:Y:S02]  /*ab30*/  FMNMX.FTZ R6, R236, R6, !PT ;  /* 0x00000006ec067209 */ /* 0x000fe40007810000 */
[----:B-1----:R-:W-:Y:S02]  /*ab40*/  FMNMX.FTZ R250, R4, R10, !PT ;  /* 0x0000000a04fa7209 */ /* 0x002fe40007810000 */
[----:B--2---:R-:W-:Y:S02]  /*ab50*/  FMNMX.FTZ R5, R5, R9, !PT ;  /* 0x0000000905057209 */ /* 0x004fe40007810000 */
[----:B------:R-:W-:Y:S01]  /*ab60*/  FMNMX.FTZ R4, R244, R2, !PT ;  /* 0x00000002f4047209 */ /* 0x000fe20007810000 */
[----:B------:R-:W-:Y:S01]  /*ab70*/  FMUL.FTZ R35, R250, c[0x0][0x23c] ;  /* 0x00008f00fa237a20 */ /* 0x000fe20000410000 */
[C---:B------:R-:W-:Y:S01]  /*ab80*/  LOP3.LUT R2, R0.reuse, 0xffff, RZ, 0xc0, !PT ;  /* 0x0000ffff00027812 */ /* 0x040fe200078ec0ff */
[----:B------:R-:W1:Y:S01]  /*ab90*/  SHFL.BFLY PT, R12, R5, 0x1, 0x1f ;  /* 0x0c201f00050c7f89 */ /* 0x000e6200000e0000 */
[----:B------:R-:W-:-:S02]  /*aba0*/  LOP3.LUT R10, R0, 0xff, RZ, 0xc0, !PT ;  /* 0x000000ff000a7812 */ /* 0x000fc400078ec0ff */
[--C-:B------:R-:W-:Y:S02]  /*abb0*/  SHF.R.U32.HI R7, RZ, 0x10, R0.reuse ;  /* 0x00000010ff077819 */ /* 0x100fe40000011600 */
[----:B------:R-:W-:Y:S02]  /*abc0*/  SHF.R.U32.HI R9, RZ, 0x18, R0 ;  /* 0x00000018ff097819 */ /* 0x000fe40000011600 */
[----:B------:R-:W-:Y:S02]  /*abd0*/  FMNMX.FTZ R0, R215, R6, !PT ;  /* 0x00000006d7007209 */ /* 0x000fe40007810000 */
[----:B------:R-:W-:Y:S02]  /*abe0*/  FMNMX.FTZ R4, R245, R4, !PT ;  /* 0x00000004f5047209 */ /* 0x000fe40007810000 */
[----:B------:R-:W-:Y:S01]  /*abf0*/  FSETP.NEU.FTZ.AND P5, PT, R250, -INF , PT ;  /* 0xff800000fa00780b */ /* 0x000fe20003fbd000 */
[----:B------:R-:W2:Y:S01]  /*ac00*/  SHFL.BFLY PT, R11, R0, 0x2, 0x1f ;  /* 0x0c401f00000b7f89 */ /* 0x000ea200000e0000 */
[----:B------:R-:W-:-:S02]  /*ac10*/  LOP3.LUT R6, R7, 0xff, RZ, 0xc0, !PT ;  /* 0x000000ff07067812 */ /* 0x000fc400078ec0ff */
[----:B------:R-:W-:Y:S01]  /*ac20*/  FSEL R35, R35, RZ, P5 ;  /* 0x000000ff23237208 */ /* 0x000fe20002800000 */
[----:B------:R-:W3:Y:S01]  /*ac30*/  SHFL.BFLY PT, R13, R4, 0x2, 0x1f ;  /* 0x0c401f00040d7f89 */ /* 0x000ee200000e0000 */
[----:B------:R-:W-:Y:S02]  /*ac40*/  SHF.R.U32.HI R8, RZ, 0x8, R2 ;  /* 0x00000008ff087819 */ /* 0x000fe40000011602 */
[----:B------:R-:W-:Y:S01]  /*ac50*/  LOP3.LUT R2, R3, UR17, R24, 0x96, !PT ;  /* 0x0000001103027c12 */ /* 0x000fe2000f8e9618 */
[----:B------:R-:W-:Y:S01]  /*ac60*/  FFMA.FTZ R7, R37, c[0x0][0x23c], -R35 ;  /* 0x00008f0025077a23 */ /* 0x000fe20000010823 */
[----:B------:R-:W-:Y:S01]  /*ac70*/  PRMT R9, R6, 0x5410, R9 ;  /* 0x0000541006097816 */ /* 0x000fe20000000009 */
[--C-:B------:R-:W-:Y:S01]  /*ac80*/  FFMA.FTZ R6, R100, c[0x0][0x23c], -R35.reuse ;  /* 0x00008f0064067a23 */ /* 0x100fe20000010823 */
[----:B------:R-:W-:Y:S01]  /*ac90*/  LOP3.LUT R3, R2, 0xffff, RZ, 0xc0, !PT ;  /* 0x0000ffff02037812 */ /* 0x000fe200078ec0ff */
[----:B------:R-:W-:Y:S01]  /*aca0*/  MUFU.EX2 R45, R7 ;  /* 0x00000007002d7308 */ /* 0x000fe20000000800 */
[----:B-1----:R-:W-:Y:S01]  /*acb0*/  FMNMX.FTZ R249, R5, R12, !PT ;  /* 0x0000000c05f97209 */ /* 0x002fe20007810000 */
[----:B------:R-:W-:Y:S01]  /*acc0*/  FFMA.FTZ R5, R54, c[0x0][0x23c], -R35 ;  /* 0x00008f0036057a23 */ /* 0x000fe20000010823 */
[----:B------:R-:W-:Y:S01]  /*acd0*/  PRMT R8, R10, 0x5410, R8 ;  /* 0x000054100a087816 */ /* 0x000fe20000000008 */
[--C-:B------:R-:W-:Y:S01]  /*ace0*/  HSET2.LE.AND R10, R15, R179.reuse, PT ;  /* 0x000000b30f0a7233 */ /* 0x100fe20003803000 */
[C---:B------:R-:W-:Y:S01]  /*acf0*/  FSETP.NEU.FTZ.AND P1, PT, R249.reuse, -INF , PT ;  /* 0xff800000f900780b */ /* 0x040fe20003f3d000 */
[----:B------:R-:W-:Y:S01]  /*ad00*/  FMUL.FTZ R34, R249, c[0x0][0x23c] ;  /* 0x00008f00f9227a20 */ /* 0x000fe20000410000 */
[--C-:B------:R-:W-:Y:S01]  /*ad10*/  HSET2.LE.AND R9, R9, R179.reuse, PT ;  /* 0x000000b309097233 */ /* 0x100fe20003803000 */
[----:B------:R1:W-:Y:S01]  /*ad20*/  MUFU.EX2 R57, R6 ;  /* 0x0000000600397308 */ /* 0x0003e20000000800 */
[----:B------:R-:W-:Y:S01]  /*ad30*/  HSET2.LE.AND R8, R8, R179, PT ;  /* 0x000000b308087233 */ /* 0x000fe20003803000 */
[----:B------:R-:W-:-:S02]  /*ad40*/  MOV R54, R63 ;  /* 0x0000003f00367202 */ /* 0x000fc40000000f00 */
[----:B--2---:R-:W-:Y:S01]  /*ad50*/  FMNMX.FTZ R0, R0, R11, !PT ;  /* 0x0000000b00007209 */ /* 0x004fe20007810000 */
[----:B------:R-:W-:Y:S01]  /*ad60*/  HSET2.LE.AND R11, R14, R179, PT ;  /* 0x000000b30e0b7233 */ /* 0x000fe20003803000 */
[----:B------:R-:W-:Y:S02]  /*ad70*/  FSEL R34, R34, RZ, P1 ;  /* 0x000000ff22227208 */ /* 0x000fe40000800000 */
[----:B------:R2:W-:Y:S01]  /*ad80*/  MUFU.EX2 R43, R5 ;  /* 0x00000005002b7308 */ /* 0x0005e20000000800 */
[----:B-1----:R-:W-:Y:S02]  /*ad90*/  SHF.R.U32.HI R6, RZ, 0x8, R3 ;  /* 0x00000008ff067819 */ /* 0x002fe40000011603 */
[----:B------:R-:W-:-:S04]  /*ada0*/  LOP3.LUT R3, R2, 0xff, RZ, 0xc0, !PT ;  /* 0x000000ff02037812 */ /* 0x000fc800078ec0ff */
[----:B------:R-:W-:Y:S02]  /*adb0*/  PRMT R17, R3, 0x5410, R6 ;  /* 0x0000541003117816 */ /* 0x000fe40000000006 */
[----:B------:R-:W1:Y:S01]  /*adc0*/  SHFL.BFLY PT, R6, R0, 0x1, 0x1f ;  /* 0x0c201f0000067f89 */ /* 0x000e6200000e0000 */
[----:B--2---:R-:W-:Y:S01]  /*add0*/  FFMA.FTZ R5, R36, c[0x0][0x23c], -R35 ;  /* 0x00008f0024057a23 */ /* 0x004fe20000010823 */
[----:B---3--:R-:W-:Y:S02]  /*ade0*/  FMNMX.FTZ R3, R4, R13, !PT ;  /* 0x0000000d04037209 */ /* 0x008fe40007810000 */
[--C-:B------:R-:W-:Y:S01]  /*adf0*/  SHF.R.U32.HI R4, RZ, 0x10, R2.reuse ;  /* 0x00000010ff047819 */ /* 0x100fe20000011602 */
[----:B------:R2:W-:Y:S01]  /*ae00*/  MUFU.EX2 R58, R5 ;  /* 0x00000005003a7308 */ /* 0x0005e20000000800 */
[----:B------:R-:W-:Y:S01]  /*ae10*/  LDSM.16.MT88.4 R12, [R216+0x9000] ;  /* 0x00900000d80c783b */ /* 0x000fe20000004200 */
[----:B--2---:R-:W-:Y:S02]  /*ae20*/  SHF.R.U32.HI R5, RZ, 0x18, R2 ;  /* 0x00000018ff057819 */ /* 0x004fe40000011602 */
[----:B------:R-:W-:Y:S01]  /*ae30*/  LOP3.LUT R2, R4, 0xff, RZ, 0xc0, !PT ;  /* 0x000000ff04027812 */ /* 0x000fe200078ec0ff */
[--C-:B------:R-:W-:Y:S01]  /*ae40*/  FFMA.FTZ R4, R55, c[0x0][0x23c], -R34.reuse ;  /* 0x00008f0037047a23 */ /* 0x100fe20000010822 */
[----:B-1----:R-:W-:Y:S01]  /*ae50*/  FMNMX.FTZ R248, R0, R6, !PT ;  /* 0x0000000600f87209 */ /* 0x002fe20007810000 */
[----:B------:R-:W-:Y:S01]  /*ae60*/  FFMA.FTZ R0, R53, c[0x0][0x23c], -R34 ;  /* 0x00008f0035007a23 */ /* 0x000fe20000010822 */
[----:B------:R-:W-:Y:S01]  /*ae70*/  PRMT R16, R2, 0x5410, R5 ;  /* 0x0000541002107816 */ /* 0x000fe20000000005 */
[----:B------:R1:W2:Y:S01]  /*ae80*/  MUFU.EX2 R33, R4 ;  /* 0x0000000400217308 */ /* 0x0002a20000000800 */
[C---:B------:R-:W-:Y:S01]  /*ae90*/  FSETP.NEU.FTZ.AND P0, PT, R248.reuse, -INF , PT ;  /* 0xff800000f800780b */ /* 0x040fe20003f1d000 */
[----:B------:R-:W-:-:S02]  /*aea0*/  FMUL.FTZ R32, R248, c[0x0][0x23c] ;  /* 0x00008f00f8207a20 */ /* 0x000fc40000410000 */
[--C-:B------:R-:W-:Y:S02]  /*aeb0*/  FFMA.FTZ R2, R101, c[0x0][0x23c], -R34.reuse ;  /* 0x00008f0065027a23 */ /* 0x100fe40000010822 */
[----:B------:R-:W-:Y:S01]  /*aec0*/  IMAD.MOV.U32 R53, RZ, RZ, R21 ;  /* 0x000000ffff357224 */ /* 0x000fe200078e0015 */
[----:B------:R-:W-:Y:S01]  /*aed0*/  FSEL R32, R32, RZ, P0 ;  /* 0x000000ff20207208 */ /* 0x000fe20000000000 */
[----:B------:R3:W4:Y:S01]  /*aee0*/  MUFU.EX2 R44, R0 ;  /* 0x00000000002c7308 */ /* 0x0007220000000800 */
[----:B------:R-:W-:Y:S01]  /*aef0*/  IMAD.MOV.U32 R55, RZ, RZ, R67 ;  /* 0x000000ffff377224 */ /* 0x000fe200078e0043 */
[----:B-1----:R-:W1:Y:S06]  /*af00*/  SHFL.BFLY PT, R4, R3, 0x1, 0x1f ;  /* 0x0c201f0003047f89 */ /* 0x002e6c00000e0000 */
[----:B------:R5:W-:Y:S01]  /*af10*/  MUFU.EX2 R41, R2 ;  /* 0x0000000200297308 */ /* 0x000be20000000800 */
[----:B---3--:R-:W-:-:S07]  /*af20*/  FFMA.FTZ R0, R52, c[0x0][0x23c], -R34 ;  /* 0x00008f0034007a23 */ /* 0x008fce0000010822 */
[----:B------:R3:W-:Y:S01]  /*af30*/  MUFU.EX2 R40, R0 ;  /* 0x0000000000287308 */ /* 0x0007e20000000800 */
[----:B-----5:R-:W-:Y:S02]  /*af40*/  FSEL R2, R250, RZ, P5 ;  /* 0x000000fffa027208 */ /* 0x020fe40002800000 */
[----:B-1----:R-:W-:-:S03]  /*af50*/  FMNMX.FTZ R231, R3, R4, !PT ;  /* 0x0000000403e77209 */ /* 0x002fc60007810000 */
[----:B------:R-:W-:Y:S01]  /*af60*/  FADD.FTZ R4, R105, -R2 ;  /* 0x8000000269047221 */ /* 0x000fe20000010000 */
[----:B------:R-:W-:Y:S01]  /*af70*/  FSEL R2, R249, RZ, P1 ;  /* 0x000000fff9027208 */ /* 0x000fe20000800000 */
[----:B--2---:R-:W-:Y:S01]  /*af80*/  IMAD.MOV.U32 R105, RZ, RZ, R33 ;  /* 0x000000ffff697224 */ /* 0x004fe200078e0021 */
[----:B------:R-:W-:Y:S01]  /*af90*/  FSETP.NEU.FTZ.AND P1, PT, R231, -INF , PT ;  /* 0xff800000e700780b */ /* 0x000fe20003f3d000 */
[----:B---3--:R-:W-:Y:S01]  /*afa0*/  FFMA.FTZ R0, R107, c[0x0][0x23c], -R32 ;  /* 0x00008f006b007a23 */ /* 0x008fe20000010820 */
[----:B----4-:R-:W-:Y:S01]  /*afb0*/  MOV R107, R44 ;  /* 0x0000002c006b7202 */ /* 0x010fe20000000f00 */
[----:B------:R-:W-:Y:S02]  /*afc0*/  FMUL.FTZ R33, R231, c[0x0][0x23c] ;  /* 0x00008f00e7217a20 */ /* 0x000fe40000410000 */
[----:B------:R1:W2:Y:S01]  /*afd0*/  MUFU.EX2 R5, R0 ;  /* 0x0000000000057308 */ /* 0x0002a20000000800 */
[----:B------:R-:W-:Y:S01]  /*afe0*/  FADD.FTZ R6, R104, -R2 ;  /* 0x8000000268067221 */ /* 0x000fe20000010000 */
[----:B------:R-:W-:Y:S01]  /*aff0*/  FSEL R2, R248, RZ, P0 ;  /* 0x000000fff8027208 */ /* 0x000fe20000000000 */
[----:B------:R-:W-:Y:S01]  /*b000*/  FMUL.FTZ R4, R4, c[0x0][0x23c] ;  /* 0x00008f0004047a20 */ /* 0x000fe20000410000 */
[----:B------:R-:W-:Y:S01]  /*b010*/  FSEL R33, R33, RZ, P1 ;  /* 0x000000ff21217208 */ /* 0x000fe20000800000 */
[----:B------:R-:W-:Y:S01]  /*b020*/  FMUL.FTZ R6, R6, c[0x0][0x23c] ;  /* 0x00008f0006067a20 */ /* 0x000fe20000410000 */
[----:B------:R-:W-:Y:S01]  /*b030*/  PLOP3.LUT P0, PT, PT, PT, UP0, 0x40, 0x0 ;  /* 0x000000000000781c */ /* 0x000fe20003f0e808 */
[----:B------:R-:W-:Y:S01]  /*b040*/  FADD.FTZ R3, R103, -R2 ;  /* 0x8000000267037221 */ /* 0x000fe20000010000 */
[----:B------:R-:W-:Y:S01]  /*b050*/  FSEL R2, R231, RZ, P1 ;  /* 0x000000ffe7027208 */ /* 0x000fe20000800000 */
[----:B------:R-:W3:Y:S02]  /*b060*/  MUFU.EX2 R101, R6 ;  /* 0x0000000600657308 */ /* 0x000ee40000000800 */
[----:B------:R-:W-:-:S02]  /*b070*/  FMUL.FTZ R3, R3, c[0x0][0x23c] ;  /* 0x00008f0003037a20 */ /* 0x000fc40000410000 */
[----:B-1----:R-:W-:-:S04]  /*b080*/  FFMA.FTZ R0, R180, c[0x0][0x23c], -R32 ;  /* 0x00008f00b4007a23 */ /* 0x002fc80000010820 */
[----:B------:R-:W1:Y:S01]  /*b090*/  MUFU.EX2 R100, R4 ;  /* 0x0000000400647308 */ /* 0x000e620000000800 */
[----:B--2---:R-:W-:Y:S02]  /*b0a0*/  IMAD.MOV.U32 R180, RZ, RZ, R5 ;  /* 0x000000ffffb47224 */ /* 0x004fe400078e0005 */
[----:B------:R-:W-:Y:S02]  /*b0b0*/  FADD.FTZ R5, R102, -R2 ;  /* 0x8000000266057221 */ /* 0x000fe40000010000 */
[----:B------:R-:W-:Y:S02]  /*b0c0*/  FFMA.FTZ R2, R108, c[0x0][0x23c], -R33 ;  /* 0x00008f006c027a23 */ /* 0x000fe40000010821 */
[----:B------:R-:W-:Y:S01]  /*b0d0*/  FMUL.FTZ R5, R5, c[0x0][0x23c] ;  /* 0x00008f0005057a20 */ /* 0x000fe20000410000 */
[----:B------:R2:W-:Y:S01]  /*b0e0*/  MUFU.EX2 R36, R0 ;  /* 0x0000000000247308 */ /* 0x0005e20000000800 */
[-C--:B---3--:R-:W-:Y:S02]  /*b0f0*/  FMUL.FTZ R114, R114, R101.reuse ;  /* 0x0000006572727220 */ /* 0x088fe40000410000 */
[----:B------:R-:W-:-:S02]  /*b100*/  FMUL.FTZ R115, R115, R101 ;  /* 0x0000006573737220 */ /* 0x000fc40000410000 */
[-C--:B------:R-:W-:Y:S02]  /*b110*/  FMUL.FTZ R126, R126, R101.reuse ;  /* 0x000000657e7e7220 */ /* 0x080fe40000410000 */
[----:B------:R-:W-:Y:S01]  /*b120*/  FMUL.FTZ R127, R127, R101 ;  /* 0x000000657f7f7220 */ /* 0x000fe20000410000 */
[----:B------:R3:W-:Y:S01]  /*b130*/  MUFU.EX2 R37, R2 ;  /* 0x0000000200257308 */ /* 0x0007e20000000800 */
[-C--:B-1----:R-:W-:Y:S02]  /*b140*/  FMUL.FTZ R112, R112, R100.reuse ;  /* 0x0000006470707220 */ /* 0x082fe40000410000 */
[-C--:B------:R-:W-:Y:S02]  /*b150*/  FMUL.FTZ R113, R113, R100.reuse ;  /* 0x0000006471717220 */ /* 0x080fe40000410000 */
[-C--:B------:R-:W-:Y:S02]  /*b160*/  FMUL.FTZ R124, R124, R100.reuse ;  /* 0x000000647c7c7220 */ /* 0x080fe40000410000 */
[----:B------:R-:W-:Y:S01]  /*b170*/  FMUL.FTZ R125, R125, R100 ;  /* 0x000000647d7d7220 */ /* 0x000fe20000410000 */
[----:B------:R-:W1:Y:S01]  /*b180*/  MUFU.EX2 R103, R3 ;  /* 0x0000000300677308 */ /* 0x000e620000000800 */
[----:B--2---:R-:W-:-:S02]  /*b190*/  FFMA.FTZ R0, R106, c[0x0][0x23c], -R32 ;  /* 0x00008f006a007a23 */ /* 0x004fc40000010820 */
[-C--:B------:R-:W-:Y:S02]  /*b1a0*/  FMUL.FTZ R128, R128, R100.reuse ;  /* 0x0000006480807220 */ /* 0x080fe40000410000 */
[-C--:B------:R-:W-:Y:S02]  /*b1b0*/  FMUL.FTZ R129, R129, R100.reuse ;  /* 0x0000006481817220 */ /* 0x080fe40000410000 */
[-C--:B------:R-:W-:Y:S01]  /*b1c0*/  FMUL.FTZ R130, R130, R101.reuse ;  /* 0x0000006582827220 */ /* 0x080fe20000410000 */
[----:B------:R2:W-:Y:S01]  /*b1d0*/  MUFU.EX2 R44, R0 ;  /* 0x00000000002c7308 */ /* 0x0005e20000000800 */
[----:B---3--:R-:W-:Y:S02]  /*b1e0*/  FFMA.FTZ R2, R65, c[0x0][0x23c], -R33 ;  /* 0x00008f0041027a23 */ /* 0x008fe40000010821 */
[----:B------:R-:W-:Y:S02]  /*b1f0*/  FMUL.FTZ R131, R131, R101 ;  /* 0x0000006583837220 */ /* 0x000fe40000410000 */
[----:B------:R-:W-:-:S02]  /*b200*/  FMUL.FTZ R140, R140, R100 ;  /* 0x000000648c8c7220 */ /* 0x000fc40000410000 */
[----:B------:R-:W-:Y:S01]  /*b210*/  FMUL.FTZ R141, R141, R100 ;  /* 0x000000648d8d7220 */ /* 0x000fe20000410000 */
[----:B------:R-:W-:Y:S01]  /*b220*/  MUFU.EX2 R52, R2 ;  /* 0x0000000200347308 */ /* 0x000fe20000000800 */
[----:B-1----:R-:W-:Y:S01]  /*b230*/  FMUL.FTZ R116, R116, R103 ;  /* 0x0000006774747220 */ /* 0x002fe20000410000 */
[----:B------:R-:W-:Y:S01]  /*b240*/  MOV R3, R23 ;  /* 0x0000001700037202 */ /* 0x000fe20000000f00 */
        /* <DEDUP_REMOVED lines=8> */
[----:B------:R-:W2:Y:S01]  /*b2d0*/  MUFU.EX2 R104, R0 ;  /* 0x0000000000687308 */ /* 0x000ea20000000800 */
[----:B------:R-:W-:Y:S02]  /*b2e0*/  FMUL.FTZ R137, R137, R103 ;  /* 0x0000006789897220 */ /* 0x000fe40000410000 */
[-C--:B------:R-:W-:Y:S02]  /*b2f0*/  FMUL.FTZ R142, R142, R101.reuse ;  /* 0x000000658e8e7220 */ /* 0x080fe40000410000 */
[----:B------:R-:W-:-:S02]  /*b300*/  FMUL.FTZ R143, R143, R101 ;  /* 0x000000658f8f7220 */ /* 0x000fc40000410000 */
[----:B------:R-:W-:Y:S02]  /*b310*/  FMUL.FTZ R144, R144, R100 ;  /* 0x0000006490907220 */ /* 0x000fe40000410000 */
[-C--:B-1----:R-:W-:Y:S02]  /*b320*/  FMUL.FTZ R118, R118, R102.reuse ;  /* 0x0000006676767220 */ /* 0x082fe40000410000 */
[-C--:B------:R-:W-:Y:S02]  /*b330*/  FMUL.FTZ R119, R119, R102.reuse ;  /* 0x0000006677777220 */ /* 0x080fe40000410000 */
[-C--:B------:R-:W-:Y:S02]  /*b340*/  FMUL.FTZ R122, R122, R102.reuse ;  /* 0x000000667a7a7220 */ /* 0x080fe40000410000 */
[----:B------:R-:W-:Y:S01]  /*b350*/  FMUL.FTZ R123, R123, R102 ;  /* 0x000000667b7b7220 */ /* 0x000fe20000410000 */
[----:B--2---:R-:W-:Y:S01]  /*b360*/  F2FP.BF16.PACK_AB R2, R104, R44 ;  /* 0x0000002c6802723e */ /* 0x004fe200000010ff */
[----:B------:R-:W-:Y:S01]  /*b370*/  FFMA.FTZ R0, R181, c[0x0][0x23c], -R33 ;  /* 0x00008f00b5007a23 */ /* 0x000fe20000010821 */
[----:B------:R-:W-:Y:S01]  /*b380*/  MOV R181, R57 ;  /* 0x0000003900b57202 */ /* 0x000fe20000000f00 */
[----:B------:R-:W-:-:S02]  /*b390*/  IMAD.MOV.U32 R57, RZ, RZ, R42 ;  /* 0x000000ffff397224 */ /* 0x000fc400078e002a */
[----:B------:R1:W-:Y:S01]  /*b3a0*/  MUFU.EX2 R42, R0 ;  /* 0x00000000002a7308 */ /* 0x0003e20000000800 */
[-C--:B------:R-:W-:Y:S02]  /*b3b0*/  FMUL.FTZ R134, R134, R102.reuse ;  /* 0x0000006686867220 */ /* 0x080fe40000410000 */
[-C--:B------:R-:W-:Y:S02]  /*b3c0*/  FMUL.FTZ R135, R135, R102.reuse ;  /* 0x0000006687877220 */ /* 0x080fe40000410000 */
[-C--:B------:R-:W-:Y:S02]  /*b3d0*/  FMUL.FTZ R138, R138, R102.reuse ;  /* 0x000000668a8a7220 */ /* 0x080fe40000410000 */
[----:B------:R-:W-:Y:S02]  /*b3e0*/  FMUL.FTZ R139, R139, R102 ;  /* 0x000000668b8b7220 */ /* 0x000fe40000410000 */
[----:B------:R-:W-:Y:S02]  /*b3f0*/  FMUL.FTZ R145, R145, R100 ;  /* 0x0000006491917220 */ /* 0x000fe40000410000 */
[----:B------:R-:W-:-:S02]  /*b400*/  FMUL.FTZ R146, R146, R101 ;  /* 0x0000006592927220 */ /* 0x000fc40000410000 */
[----:B------:R-:W-:Y:S02]  /*b410*/  FMUL.FTZ R147, R147, R101 ;  /* 0x0000006593937220 */ /* 0x000fe40000410000 */
[-C--:B------:R-:W-:Y:S02]  /*b420*/  FMUL.FTZ R148, R148, R103.reuse ;  /* 0x0000006794947220 */ /* 0x080fe40000410000 */
[----:B-1----:R-:W-:Y:S02]  /*b430*/  FFMA.FTZ R0, R109, c[0x0][0x23c], -R33 ;  /* 0x00008f006d007a23 */ /* 0x002fe40000010821 */
[----:B------:R-:W-:Y:S02]  /*b440*/  FMUL.FTZ R149, R149, R103 ;  /* 0x0000006795957220 */ /* 0x000fe40000410000 */
[----:B------:R1:W2:Y:S01]  /*b450*/  MUFU.EX2 R109, R0 ;  /* 0x00000000006d7308 */ /* 0x0002a20000000800 */
[-C--:B------:R-:W-:Y:S02]  /*b460*/  FMUL.FTZ R150, R150, R102.reuse ;  /* 0x0000006696967220 */ /* 0x080fe40000410000 */
[----:B------:R-:W-:-:S02]  /*b470*/  FMUL.FTZ R151, R151, R102 ;  /* 0x0000006697977220 */ /* 0x000fc40000410000 */
[-C--:B------:R-:W-:Y:S02]  /*b480*/  FMUL.FTZ R152, R152, R103.reuse ;  /* 0x0000006798987220 */ /* 0x080fe40000410000 */
[----:B------:R-:W-:Y:S02]  /*b490*/  FMUL.FTZ R153, R153, R103 ;  /* 0x0000006799997220 */ /* 0x000fe40000410000 */
[-C--:B------:R-:W-:Y:S02]  /*b4a0*/  FMUL.FTZ R154, R154, R102.reuse ;  /* 0x000000669a9a7220 */ /* 0x080fe40000410000 */
[----:B------:R-:W-:Y:S02]  /*b4b0*/  FMUL.FTZ R155, R155, R102 ;  /* 0x000000669b9b7220 */ /* 0x000fe40000410000 */
[-C--:B------:R-:W-:Y:S02]  /*b4c0*/  FMUL.FTZ R156, R156, R100.reuse ;  /* 0x000000649c9c7220 */ /* 0x080fe40000410000 */
[----:B------:R-:W-:Y:S01]  /*b4d0*/  FMUL.FTZ R157, R157, R100 ;  /* 0x000000649d9d7220 */ /* 0x000fe20000410000 */
[----:B-1----:R-:W-:Y:S01]  /*b4e0*/  F2FP.BF16.PACK_AB R0, R58, R43 ;  /* 0x0000002b3a00723e */ /* 0x002fe200000010ff */
[----:B------:R-:W-:-:S02]  /*b4f0*/  FMUL.FTZ R158, R158, R101 ;  /* 0x000000659e9e7220 */ /* 0x000fc40000410000 */
[----:B------:R-:W-:Y:S01]  /*b500*/  FMUL.FTZ R159, R159, R101 ;  /* 0x000000659f9f7220 */ /* 0x000fe20000410000 */
[----:B------:R-:W-:Y:S01]  /*b510*/  LOP3.LUT R10, R10, R0, RZ, 0xc0, !PT ;  /* 0x000000000a0a7212 */ /* 0x000fe200078ec0ff */
[----:B------:R-:W-:Y:S01]  /*b520*/  IMAD.MOV.U32 R108, RZ, RZ, R22 ;  /* 0x000000ffff6c7224 */ /* 0x000fe200078e0016 */
[----:B------:R-:W-:Y:S01]  /*b530*/  F2FP.BF16.PACK_AB R0, R40, R107 ;  /* 0x0000006b2800723e */ /* 0x000fe200000010ff */
[-C--:B------:R-:W-:Y:S02]  /*b540*/  FMUL.FTZ R160, R160, R100.reuse ;  /* 0x00000064a0a07220 */ /* 0x080fe40000410000 */
[----:B------:R-:W-:Y:S01]  /*b550*/  FMUL.FTZ R161, R161, R100 ;  /* 0x00000064a1a17220 */ /* 0x000fe20000410000 */
[----:B------:R-:W-:Y:S01]  /*b560*/  LOP3.LUT R11, R11, R0, RZ, 0xc0, !PT ;  /* 0x000000000b0b7212 */ /* 0x000fe200078ec0ff */
[----:B------:R-:W-:Y:S01]  /*b570*/  FMUL.FTZ R162, R162, R101 ;  /* 0x00000065a2a27220 */ /* 0x000fe20000410000 */
[----:B------:R-:W-:Y:S01]  /*b580*/  F2FP.BF16.PACK_AB R0, R45, R181 ;  /* 0x000000b52d00723e */ /* 0x000fe200000010ff */
[----:B------:R-:W-:-:S02]  /*b590*/  FMUL.FTZ R163, R163, R101 ;  /* 0x00000065a3a37220 */ /* 0x000fc40000410000 */
[-C--:B------:R-:W-:Y:S01]  /*b5a0*/  FMUL.FTZ R164, R164, R103.reuse ;  /* 0x00000067a4a47220 */ /* 0x080fe20000410000 */
[----:B------:R-:W-:Y:S01]  /*b5b0*/  LOP3.LUT R8, R8, R0, RZ, 0xc0, !PT ;  /* 0x0000000008087212 */ /* 0x000fe200078ec0ff */
[----:B------:R-:W-:Y:S01]  /*b5c0*/  FMUL.FTZ R165, R165, R103 ;  /* 0x00000067a5a57220 */ /* 0x000fe20000410000 */
[----:B------:R-:W-:Y:S01]  /*b5d0*/  F2FP.BF16.PACK_AB R0, R41, R105 ;  /* 0x000000692900723e */ /* 0x000fe200000010ff */
[-C--:B------:R-:W-:Y:S02]  /*b5e0*/  FMUL.FTZ R166, R166, R102.reuse ;  /* 0x00000066a6a67220 */ /* 0x080fe40000410000 */
[----:B------:R-:W-:Y:S01]  /*b5f0*/  FMUL.FTZ R167, R167, R102 ;  /* 0x00000066a7a77220 */ /* 0x000fe20000410000 */
[----:B------:R-:W-:Y:S01]  /*b600*/  LOP3.LUT R9, R9, R0, RZ, 0xc0, !PT ;  /* 0x0000000009097212 */ /* 0x000fe200078ec0ff */
[----:B------:R-:W-:Y:S01]  /*b610*/  HSET2.LE.AND R0, R19, R179, PT ;  /* 0x000000b313007233 */ /* 0x000fe20003803000 */
[-C--:B------:R-:W-:Y:S02]  /*b620*/  FMUL.FTZ R88, R88, R103.reuse ;  /* 0x0000006758587220 */ /* 0x080fe40000410000 */
[----:B------:R-:W-:-:S02]  /*b630*/  FMUL.FTZ R89, R89, R103 ;  /* 0x0000006759597220 */ /* 0x000fc40000410000 */
[----:B------:R-:W-:Y:S01]  /*b640*/  LOP3.LUT R6, R0, R2, RZ, 0xc0, !PT ;  /* 0x0000000200067212 */ /* 0x000fe200078ec0ff */
[--C-:B------:R-:W-:Y:S01]  /*b650*/  HSET2.LE.AND R0, R18, R179.reuse, PT ;  /* 0x000000b312007233 */ /* 0x100fe20003803000 */
[----:B------:R-:W-:Y:S01]  /*b660*/  F2FP.BF16.PACK_AB R2, R52, R37 ;  /* 0x000000253402723e */ /* 0x000fe200000010ff */
[C---:B------:R-:W-:Y:S01]  /*b670*/  HMMA.16816.F32.BF16 R112, R8.reuse, R12, R112 ;  /* 0x0000000c0870723c */ /* 0x040fe20000041870 */
[----:B------:R-:W-:Y:S02]  /*b680*/  FMUL.FTZ R90, R90, R102 ;  /* 0x000000665a5a7220 */ /* 0x000fe40000410000 */
[----:B------:R-:W-:Y:S01]  /*b690*/  LOP3.LUT R7, R0, R2, RZ, 0xc0, !PT ;  /* 0x0000000200077212 */ /* 0x000fe200078ec0ff */
[--C-:B------:R-:W-:Y:S01]  /*b6a0*/  HSET2.LE.AND R0, R17, R179.reuse, PT ;  /* 0x000000b311007233 */ /* 0x100fe20003803000 */
[----:B------:R-:W-:Y:S01]  /*b6b0*/  F2FP.BF16.PACK_AB R2, R36, R180 ;  /* 0x000000b42402723e */ /* 0x000fe200000010ff */
[----:B------:R-:W-:Y:S02]  /*b6c0*/  FMUL.FTZ R91, R91, R102 ;  /* 0x000000665b5b7220 */ /* 0x000fe40000410000 */
[----:B------:R-:W-:Y:S01]  /*b6d0*/  HMMA.16816.F32.BF16 R184, R8, R14, R124 ;  /* 0x0000000e08b8723c */ /* 0x000fe2000004187c */
[----:B------:R-:W-:Y:S01]  /*b6e0*/  LOP3.LUT R4, R0, R2, RZ, 0xc0, !PT ;  /* 0x0000000200047212 */ /* 0x000fe200078ec0ff */
[----:B------:R-:W-:Y:S01]  /*b6f0*/  HSET2.LE.AND R2, R16, R179, PT ;  /* 0x000000b310027233 */ /* 0x000fe20003803000 */
[----:B--2---:R-:W-:Y:S01]  /*b700*/  F2FP.BF16.PACK_AB R0, R109, R42 ;  /* 0x0000002a6d00723e */ /* 0x004fe200000010ff */
[----:B------:R-:W1:Y:S01]  /*b710*/  LDSM.16.MT88.4 R16, [R218+0x9000] ;  /* 0x00900000da10783b */ /* 0x000e620000004200 */
[----:B------:R-:W-:-:S02]  /*b720*/  FMUL.FTZ R72, R72, R103 ;  /* 0x0000006748487220 */ /* 0x000fc40000410000 */
[----:B------:R-:W-:Y:S01]  /*b730*/  LOP3.LUT R5, R2, R0, RZ, 0xc0, !PT ;  /* 0x0000000002057212 */ /* 0x000fe200078ec0ff */
[----:B------:R-:W-:Y:S01]  /*b740*/  IMAD.MOV.U32 R0, RZ, RZ, R52 ;  /* 0x000000ffff007224 */ /* 0x000fe200078e0034 */
[----:B------:R-:W-:Y:S01]  /*b750*/  MOV R52, R20 ;  /* 0x0000001400347202 */ /* 0x000fe20000000f00 */
[-C--:B------:R-:W-:Y:S01]  /*b760*/  FMUL.FTZ R73, R73, R103.reuse ;  /* 0x0000006749497220 */ /* 0x080fe20000410000 */
[----:B------:R-:W-:Y:S01]  /*b770*/  LDSM.16.MT88.4 R20, [R218+0xb000] ;  /* 0x00b00000da14783b */ /* 0x000fe20000004200 */
[-C--:B------:R-:W-:Y:S02]  /*b780*/  FMUL.FTZ R74, R74, R102.reuse ;  /* 0x000000664a4a7220 */ /* 0x080fe40000410000 */
[----:B------:R-:W-:Y:S01]  /*b790*/  HMMA.16816.F32.BF16 R116, R4, R12, R116 ;  /* 0x0000000c0474723c */ /* 0x000fe20000041874 */
[----:B------:R-:W-:Y:S02]  /*b7a0*/  FMUL.FTZ R75, R75, R102 ;  /* 0x000000664b4b7220 */ /* 0x000fe40000410000 */
[----:B------:R-:W-:-:S02]  /*b7b0*/  FMUL.FTZ R76, R76, R103 ;  /* 0x000000674c4c7220 */ /* 0x000fc40000410000 */
[-C--:B------:R-:W-:Y:S02]  /*b7c0*/  FMUL.FTZ R77, R77, R103.reuse ;  /* 0x000000674d4d7220 */ /* 0x080fe40000410000 */
[-C--:B------:R-:W-:Y:S01]  /*b7d0*/  FMUL.FTZ R78, R78, R102.reuse ;  /* 0x000000664e4e7220 */ /* 0x080fe20000410000 */
[----:B------:R-:W-:Y:S01]  /*b7e0*/  HMMA.16816.F32.BF16 R120, R4, R14, R120 ;  /* 0x0000000e0478723c */ /* 0x000fe20000041878 */
[----:B------:R-:W2:Y:S01]  /*b7f0*/  LDSM.16.MT88.4 R12, [R216+0xa000] ;  /* 0x00a00000d80c783b */ /* 0x000ea20000004200 */
[-C--:B------:R-:W-:Y:S02]  /*b800*/  FMUL.FTZ R79, R79, R102.reuse ;  /* 0x000000664f4f7220 */ /* 0x080fe40000410000 */
[-C--:B------:R-:W-:Y:S02]  /*b810*/  FMUL.FTZ R92, R92, R103.reuse ;  /* 0x000000675c5c7220 */ /* 0x080fe40000410000 */
[----:B------:R-:W-:Y:S02]  /*b820*/  FMUL.FTZ R93, R93, R103 ;  /* 0x000000675d5d7220 */ /* 0x000fe40000410000 */
[----:B------:R-:W-:-:S02]  /*b830*/  FMUL.FTZ R94, R94, R102 ;  /* 0x000000665e5e7220 */ /* 0x000fc40000410000 */
[----:B------:R-:W-:Y:S02]  /*b840*/  FMUL.FTZ R95, R95, R102 ;  /* 0x000000665f5f7220 */ /* 0x000fe40000410000 */
[-C--:B------:R-:W-:Y:S02]  /*b850*/  FMUL.FTZ R68, R68, R100.reuse ;  /* 0x0000006444447220 */ /* 0x080fe40000410000 */
[----:B------:R-:W-:Y:S02]  /*b860*/  FMUL.FTZ R69, R69, R100 ;  /* 0x0000006445457220 */ /* 0x000fe40000410000 */
[-C--:B------:R-:W-:Y:S02]  /*b870*/  FMUL.FTZ R70, R70, R101.reuse ;  /* 0x0000006546467220 */ /* 0x080fe40000410000 */
[----:B------:R-:W-:Y:S02]  /*b880*/  FMUL.FTZ R71, R71, R101 ;  /* 0x0000006547477220 */ /* 0x000fe40000410000 */
[----:B------:R-:W-:Y:S01]  /*b890*/  IMAD.MOV.U32 R2, RZ, RZ, R66 ;  /* 0x000000ffff027224 */ /* 0x000fe200078e0042 */
[----:B-1----:R-:W-:Y:S01]  /*b8a0*/  HMMA.16816.F32.BF16 R128, R8, R16, R128 ;  /* 0x000000100880723c */ /* 0x002fe20000041880 */
[----:B------:R-:W-:-:S02]  /*b8b0*/  IMAD.MOV.U32 R106, RZ, RZ, R62 ;  /* 0x000000ffff6a7224 */ /* 0x000fc400078e003e */
[-C--:B------:R-:W-:Y:S02]  /*b8c0*/  FMUL.FTZ R168, R168, R103.reuse ;  /* 0x00000067a8a87220 */ /* 0x080fe40000410000 */
[----:B------:R-:W-:Y:S02]  /*b8d0*/  FMUL.FTZ R169, R169, R103 ;  /* 0x00000067a9a97220 */ /* 0x000fe40000410000 */
[-C--:B------:R-:W-:Y:S01]  /*b8e0*/  FMUL.FTZ R170, R170, R102.reuse ;  /* 0x00000066aaaa7220 */ /* 0x080fe20000410000 */
[----:B------:R-:W-:Y:S01]  /*b8f0*/  HMMA.16816.F32.BF16 R132, R4, R16, R132 ;  /* 0x000000100484723c */ /* 0x000fe20000041884 */
[----:B------:R-:W-:Y:S02]  /*b900*/  FMUL.FTZ R171, R171, R102 ;  /* 0x00000066abab7220 */ /* 0x000fe40000410000 */
[-C--:B------:R-:W-:Y:S02]  /*b910*/  FMUL.FTZ R172, R172, R100.reuse ;  /* 0x00000064acac7220 */ /* 0x080fe40000410000 */
[----:B------:R-:W-:-:S02]  /*b920*/  FMUL.FTZ R173, R173, R100 ;  /* 0x00000064adad7220 */ /* 0x000fc40000410000 */
[-C--:B------:R-:W-:Y:S01]  /*b930*/  FMUL.FTZ R174, R174, R101.reuse ;  /* 0x00000065aeae7220 */ /* 0x080fe20000410000 */
[-C--:B------:R-:W-:Y:S01]  /*b940*/  HMMA.16816.F32.BF16 R136, R4, R18.reuse, R136 ;  /* 0x000000120488723c */ /* 0x080fe20000041888 */
[-C--:B------:R-:W-:Y:S02]  /*b950*/  FMUL.FTZ R175, R175, R101.reuse ;  /* 0x00000065afaf7220 */ /* 0x080fe40000410000 */
[-C--:B------:R-:W-:Y:S02]  /*b960*/  FMUL.FTZ R80, R80, R100.reuse ;  /* 0x0000006450507220 */ /* 0x080fe40000410000 */
[----:B------:R-:W-:Y:S02]  /*b970*/  FMUL.FTZ R81, R81, R100 ;  /* 0x0000006451517220 */ /* 0x000fe40000410000 */
[-C--:B------:R-:W-:Y:S01]  /*b980*/  FMUL.FTZ R82, R82, R101.reuse ;  /* 0x0000006552527220 */ /* 0x080fe20000410000 */
[----:B------:R-:W-:Y:S01]  /*b990*/  HMMA.16816.F32.BF16 R124, R8, R18, R140 ;  /* 0x00000012087c723c */ /* 0x000fe2000004188c */
[----:B------:R-:W1:Y:S01]  /*b9a0*/  LDSM.16.MT88.4 R16, [R218+0xa000] ;  /* 0x00a00000da10783b */ /* 0x000e620000004200 */
[----:B------:R-:W-:-:S02]  /*b9b0*/  FMUL.FTZ R83, R83, R101 ;  /* 0x0000006553537220 */ /* 0x000fc40000410000 */
[-C--:B------:R-:W-:Y:S02]  /*b9c0*/  FMUL.FTZ R84, R84, R100.reuse ;  /* 0x0000006454547220 */ /* 0x080fe40000410000 */
[----:B------:R-:W-:Y:S01]  /*b9d0*/  FMUL.FTZ R85, R85, R100 ;  /* 0x0000006455557220 */ /* 0x000fe20000410000 */
[----:B------:R-:W-:Y:S01]  /*b9e0*/  MOV R141, R44 ;  /* 0x0000002c008d7202 */ /* 0x000fe20000000f00 */
[-C--:B--2---:R-:W-:Y:S01]  /*b9f0*/  HMMA.16816.F32.BF16 R144, R8, R12.reuse, R144 ;  /* 0x0000000c0890723c */ /* 0x084fe20000041890 */
[-C--:B------:R-:W-:Y:S02]  /*ba00*/  FMUL.FTZ R86, R86, R101.reuse ;  /* 0x0000006556567220 */ /* 0x080fe40000410000 */
[----:B------:R-:W-:Y:S02]  /*ba10*/  FMUL.FTZ R87, R87, R101 ;  /* 0x0000006557577220 */ /* 0x000fe40000410000 */
[----:B------:R-:W-:Y:S02]  /*ba20*/  IMAD.MOV.U32 R142, RZ, RZ, R46 ;  /* 0x000000ffff8e7224 */ /* 0x000fe400078e002e */
[----:B------:R-:W-:Y:S01]  /*ba30*/  IMAD.MOV.U32 R143, RZ, RZ, R47 ;  /* 0x000000ffff8f7224 */ /* 0x000fe200078e002f */
[----:B------:R-:W-:Y:S01]  /*ba40*/  HMMA.16816.F32.BF16 R148, R4, R12, R148 ;  /* 0x0000000c0494723c */ /* 0x000fe20000041894 */
[----:B------:R-:W-:-:S02]  /*ba50*/  FMUL.FTZ R96, R96, R100 ;  /* 0x0000006460607220 */ /* 0x000fc40000410000 */
[----:B------:R-:W-:Y:S02]  /*ba60*/  FMUL.FTZ R97, R97, R100 ;  /* 0x0000006461617220 */ /* 0x000fe40000410000 */
[-C--:B------:R-:W-:Y:S02]  /*ba70*/  FMUL.FTZ R98, R98, R101.reuse ;  /* 0x0000006562627220 */ /* 0x080fe40000410000 */
[----:B------:R-:W-:Y:S01]  /*ba80*/  FMUL.FTZ R99, R99, R101 ;  /* 0x0000006563637220 */ /* 0x000fe20000410000 */
[----:B------:R-:W-:Y:S01]  /*ba90*/  HMMA.16816.F32.BF16 R152, R4, R14, R152 ;  /* 0x0000000e0498723c */ /* 0x000fe20000041898 */
[----:B------:R-:W-:-:S07]  /*baa0*/  IMAD.MOV.U32 R140, RZ, RZ, R3 ;  /* 0x000000ffff8c7224 */ /* 0x000fce00078e0003 */
[C---:B------:R-:W-:Y:S01]  /*bab0*/  HMMA.16816.F32.BF16 R156, R8.reuse, R14, R156 ;  /* 0x0000000e089c723c */ /* 0x040fe2000004189c */
[----:B------:R-:W2:Y:S07]  /*bac0*/  LDSM.16.MT88.4 R12, [R216+0xb000] ;  /* 0x00b00000d80c783b */ /* 0x000eae0000004200 */
[-C--:B-1----:R-:W-:Y:S08]  /*bad0*/  HMMA.16816.F32.BF16 R160, R8, R16.reuse, R160 ;  /* 0x0000001008a0723c */ /* 0x082ff000000418a0 */
[C---:B------:R-:W-:Y:S07]  /*bae0*/  HMMA.16816.F32.BF16 R164, R4.reuse, R16, R164 ;  /* 0x0000001004a4723c */ /* 0x040fee00000418a4 */
[----:B------:R-:W-:Y:S01]  /*baf0*/  IMAD.MOV.U32 R17, RZ, RZ, R58 ;  /* 0x000000ffff117224 */ /* 0x000fe200078e003a */
[----:B------:R-:W-:Y:S01]  /*bb00*/  MOV R16, R57 ;  /* 0x0000003900107202 */ /* 0x000fe20000000f00 */
[C---:B------:R-:W-:Y:S08]  /*bb10*/  HMMA.16816.F32.BF16 R168, R4.reuse, R18, R168 ;  /* 0x0000001204a8723c */ /* 0x040ff000000418a8 */
[C---:B------:R-:W-:Y:S07]  /*bb20*/  HMMA.16816.F32.BF16 R56, R4.reuse, R20, R88 ;  /* 0x000000140438723c */ /* 0x040fee0000041858 */
[----:B------:R-:W-:Y:S01]  /*bb30*/  MOV R90, R0 ;  /* 0x00000000005a7202 */ /* 0x000fe20000000f00 */
[----:B--2---:R-:W-:Y:S01]  /*bb40*/  HMMA.16816.F32.BF16 R64, R4, R12, R72 ;  /* 0x0000000c0440723c */ /* 0x004fe20000041848 */
[----:B------:R-:W-:Y:S01]  /*bb50*/  MOV R89, R55 ;  /* 0x0000003700597202 */ /* 0x000fe20000000f00 */
[----:B------:R-:W-:-:S02]  /*bb60*/  IMAD.MOV.U32 R88, RZ, RZ, R54 ;  /* 0x000000ffff587224 */ /* 0x000fc400078e0036 */
[----:B------:R-:W-:Y:S02]  /*bb70*/  FFMA.FTZ R0, R199, c[0x0][0x23c], -R35 ;  /* 0x00008f00c7007a23 */ /* 0x000fe40000010823 */
[----:B------:R-:W-:Y:S02]  /*bb80*/  IMAD.MOV.U32 R91, RZ, RZ, R2 ;  /* 0x000000ffff5b7224 */ /* 0x000fe400078e0002 */
[----:B------:R-:W-:Y:S01]  /*bb90*/  IMAD.MOV.U32 R74, RZ, RZ, R52 ;  /* 0x000000ffff4a7224 */ /* 0x000fe200078e0034 */
[----:B------:R-:W-:Y:S01]  /*bba0*/  HMMA.16816.F32.BF16 R60, R4, R14, R76 ;  /* 0x0000000e043c723c */ /* 0x000fe2000004184c */
[----:B------:R-:W-:Y:S02]  /*bbb0*/  IMAD.MOV.U32 R75, RZ, RZ, R53 ;  /* 0x000000ffff4b7224 */ /* 0x000fe400078e0035 */
[----:B------:R-:W-:-:S04]  /*bbc0*/  FFMA.FTZ R2, R197, c[0x0][0x23c], -R34 ;  /* 0x00008f00c5027a23 */ /* 0x000fc80000010822 */
[----:B------:R-:W-:Y:S01]  /*bbd0*/  IMAD.MOV.U32 R77, RZ, RZ, R42 ;  /* 0x000000ffff4d7224 */ /* 0x000fe200078e002a */
[----:B------:R-:W-:Y:S01]  /*bbe0*/  HMMA.16816.F32.BF16 R52, R4, R22, R92 ;  /* 0x000000160434723c */ /* 0x000fe2000004185c */
[----:B------:R-:W-:Y:S01]  /*bbf0*/  MOV R76, R40 ;  /* 0x00000028004c7202 */ /* 0x000fe20000000f00 */
[----:B------:R-:W-:Y:S01]  /*bc00*/  IMAD.MOV.U32 R78, RZ, RZ, R108 ;  /* 0x000000ffff4e7224 */ /* 0x000fe200078e006c */
[----:B------:R-:W-:-:S04]  /*bc10*/  MOV R79, R109 ;  /* 0x0000006d004f7202 */ /* 0x000fc80000000f00 */
[----:B------:R-:W-:Y:S01]  /*bc20*/  MOV R94, R43 ;  /* 0x0000002b005e7202 */ /* 0x000fe20000000f00 */
[----:B------:R-:W-:Y:S01]  /*bc30*/  IMAD.MOV.U32 R95, RZ, RZ, R41 ;  /* 0x000000ffff5f7224 */ /* 0x000fe200078e0029 */
[----:B------:R-:W-:Y:S01]  /*bc40*/  HMMA.16816.F32.BF16 R172, R8, R18, R172 ;  /* 0x0000001208ac723c */ /* 0x000fe200000418ac */
[----:B------:R-:W-:Y:S02]  /*bc50*/  IMAD.MOV.U32 R92, RZ, RZ, R106 ;  /* 0x000000ffff5c7224 */ /* 0x000fe400078e006a */
[----:B------:R-:W-:-:S04]  /*bc60*/  IMAD.MOV.U32 R93, RZ, RZ, R107 ;  /* 0x000000ffff5d7224 */ /* 0x000fc800078e006b */
[----:B------:R-:W-:Y:S01]  /*bc70*/  MOV R19, R104 ;  /* 0x0000006800137202 */ /* 0x000fe20000000f00 */
[----:B------:R-:W-:Y:S01]  /*bc80*/  HMMA.16816.F32.BF16 R40, R8, R12, R68 ;  /* 0x0000000c0828723c */ /* 0x000fe20000041844 */
[----:B------:R1:W-:Y:S01]  /*bc90*/  MUFU.EX2 R68, R0 ;  /* 0x0000000000447308 */ /* 0x0003e20000000800 */
[----:B------:R-:W-:-:S05]  /*bca0*/  IMAD.MOV.U32 R18, RZ, RZ, R105 ;  /* 0x000000ffff127224 */ /* 0x000fca00078e0069 */
[----:B------:R-:W-:Y:S01]  /*bcb0*/  MOV R70, R45 ;  /* 0x0000002d00467202 */ /* 0x000fe20000000f00 */
[----:B------:R-:W-:Y:S01]  /*bcc0*/  HMMA.16816.F32.BF16 R104, R8, R14, R80 ;  /* 0x0000000e0868723c */ /* 0x000fe20000041850 */
[----:B------:R2:W-:Y:S01]  /*bcd0*/  MUFU.EX2 R81, R2 ;  /* 0x0000000200517308 */ /* 0x0005e20000000800 */
[----:B------:R-:W-:Y:S02]  /*bce0*/  IMAD.MOV.U32 R71, RZ, RZ, R110 ;  /* 0x000000ffff477224 */ /* 0x000fe400078e006e */
[----:B------:R-:W-:-:S03]  /*bcf0*/  IMAD.MOV.U32 R69, RZ, RZ, R111 ;  /* 0x000000ffff457224 */ /* 0x000fc600078e006f */
[----:B------:R-:W-:Y:S01]  /*bd00*/  MOV R82, R18 ;  /* 0x0000001200527202 */ /* 0x000fe20000000f00 */
[C---:B------:R-:W-:Y:S01]  /*bd10*/  HMMA.16816.F32.BF16 R44, R8.reuse, R20, R84 ;  /* 0x00000014082c723c */ /* 0x040fe20000041854 */
[----:B-1----:R-:W-:Y:S02]  /*bd20*/  FFMA.FTZ R0, R198, c[0x0][0x23c], -R35 ;  /* 0x00008f00c6007a23 */ /* 0x002fe40000010823 */
[----:B------:R-:W-:Y:S02]  /*bd30*/  IMAD.MOV.U32 R18, RZ, RZ, R92 ;  /* 0x000000ffff127224 */ /* 0x000fe400078e005c */
[----:B------:R1:W-:Y:S01]  /*bd40*/  MUFU.EX2 R73, R0 ;  /* 0x0000000000497308 */ /* 0x0003e20000000800 */
[----:B------:R-:W-:Y:S01]  /*bd50*/  IMAD.MOV.U32 R92, RZ, RZ, R89 ;  /* 0x000000ffff5c7224 */ /* 0x000fe200078e0059 */
[----:B------:R-:W-:Y:S01]  /*bd60*/  MOV R89, R91 ;  /* 0x0000005b00597202 */ /* 0x000fe20000000f00 */
[----:B------:R-:W-:Y:S01]  /*bd70*/  HMMA.16816.F32.BF16 R108, R8, R22, R96 ;  /* 0x00000016086c723c */ /* 0x000fe20000041860 */
[----:B--2---:R-:W-:Y:S01]  /*bd80*/  LOP3.LUT R2, R25, UR8, R30, 0x96, !PT ;  /* 0x0000000819027c12 */ /* 0x004fe2000f8e961e */
[----:B------:R-:W-:Y:S01]  /*bd90*/  IMAD.MOV.U32 R91, RZ, RZ, R17 ;  /* 0x000000ffff5b7224 */ /* 0x000fe200078e0011 */
[----:B------:R-:W-:Y:S03]  /*bda0*/  LDSM.16.MT88.4 R20, [R218+0xa400] ;  /* 0x00a40000da14783b */ /* 0x000fe60000004200 */
[----:B------:R-:W-:-:S05]  /*bdb0*/  IMAD.WIDE.U32 R2, R2, -0x2daee0ad, RZ ;  /* 0xd2511f5302027825 */ /* 0x000fca00078e00ff */
[----:B------:R-:W-:Y:S01]  /*bdc0*/  LOP3.LUT R12, R2, 0xff, RZ, 0xc0, !PT ;  /* 0x000000ff020c7812 */ /* 0x000fe200078ec0ff */
[--C-:B-1----:R-:W-:Y:S01]  /*bdd0*/  FFMA.FTZ R0, R196, c[0x0][0x23c], -R35.reuse ;  /* 0x00008f00c4007a23 */ /* 0x102fe20000010823 */
[--C-:B------:R-:W-:Y:S02]  /*bde0*/  SHF.R.U32.HI R9, RZ, 0x10, R2.reuse ;  /* 0x00000010ff097819 */ /* 0x100fe40000011602 */
[----:B------:R-:W-:Y:S01]  /*bdf0*/  SHF.R.U32.HI R11, RZ, 0x18, R2 ;  /* 0x00000018ff0b7819 */ /* 0x000fe20000011602 */
[----:B------:R1:W-:Y:S02]  /*be00*/  MUFU.EX2 R80, R0 ;  /* 0x0000000000507308 */ /* 0x0003e40000000800 */
[----:B-1----:R-:W-:Y:S02]  /*be10*/  FFMA.FTZ R0, R192, c[0x0][0x23c], -R35 ;  /* 0x00008f00c0007a23 */ /* 0x002fe40000010823 */
[----:B------:R-:W-:Y:S01]  /*be20*/  IMAD.MOV.U32 R192, RZ, RZ, R82 ;  /* 0x000000ffffc07224 */ /* 0x000fe200078e0052 */
[----:B------:R-:W-:-:S03]  /*be30*/  MOV R82, R93 ;  /* 0x0000005d00527202 */ /* 0x000fc60000000f00 */
[----:B------:R1:W-:Y:S02]  /*be40*/  MUFU.EX2 R87, R0 ;  /* 0x0000000000577308 */ /* 0x0003e40000000800 */
[----:B-1----:R-:W-:-:S06]  /*be50*/  FFMA.FTZ R0, R200, c[0x0][0x23c], -R34 ;  /* 0x00008f00c8007a23 */ /* 0x002fcc0000010822 */
[----:B------:R1:W-:Y:S02]  /*be60*/  MUFU.EX2 R72, R0 ;  /* 0x0000000000487308 */ /* 0x0003e40000000800 */
[----:B-1----:R-:W-:Y:S02]  /*be70*/  LOP3.LUT R0, R27, UR8, R50, 0x96, !PT ;  /* 0x000000081b007c12 */ /* 0x002fe4000f8e9632 */
[----:B------:R-:W1:Y:S01]  /*be80*/  LDSM.16.MT88.4 R24, [R216+0x9400] ;  /* 0x00940000d818783b */ /* 0x000e620000004200 */
[----:B------:R-:W-:Y:S01]  /*be90*/  MOV R50, R69 ;  /* 0x0000004500327202 */ /* 0x000fe20000000f00 */
[----:B------:R-:W-:Y:S02]  /*bea0*/  IMAD.MOV.U32 R69, RZ, RZ, R92 ;  /* 0x000000ffff457224 */ /* 0x000fe400078e005c */
[----:B------:R-:W-:-:S04]  /*beb0*/  IMAD.WIDE.U32 R4, R0, -0x2daee0ad, RZ ;  /* 0xd2511f5300047825 */ /* 0x000fc800078e00ff */
[----:B------:R-:W-:Y:S01]  /*bec0*/  FFMA.FTZ R0, R193, c[0x0][0x23c], -R34 ;  /* 0x00008f00c1007a23 */ /* 0x000fe20000010822 */
[----:B------:R-:W-:Y:S01]  /*bed0*/  LOP3.LUT R6, R5, UR18, R38, 0x96, !PT ;  /* 0x0000001205067c12 */ /* 0x000fe2000f8e9626 */
[----:B------:R-:W-:Y:S01]  /*bee0*/  IMAD.MOV.U32 R193, RZ, RZ, R70 ;  /* 0x000000ffffc17224 */ /* 0x000fe200078e0046 */
[----:B------:R-:W-:Y:S01]  /*bef0*/  LOP3.LUT R7, R4, 0xffff, RZ, 0xc0, !PT ;  /* 0x0000ffff04077812 */ /* 0x000fe200078ec0ff */
[----:B------:R-:W-:Y:S01]  /*bf00*/  FFMA.FTZ R5, R194, c[0x0][0x23c], -R34 ;  /* 0x00008f00c2057a23 */ /* 0x000fe20000010822 */
[----:B------:R2:W-:Y:S01]  /*bf10*/  MUFU.EX2 R15, R0 ;  /* 0x00000000000f7308 */ /* 0x0005e20000000800 */
[----:B------:R-:W-:Y:S02]  /*bf20*/  LOP3.LUT R10, R4, 0xff, RZ, 0xc0, !PT ;  /* 0x000000ff040a7812 */ /* 0x000fe400078ec0ff */
[--C-:B------:R-:W-:Y:S02]  /*bf30*/  SHF.R.U32.HI R8, RZ, 0x10, R4.reuse ;  /* 0x00000010ff087819 */ /* 0x100fe40000011604 */
[----:B------:R-:W-:-:S02]  /*bf40*/  SHF.R.U32.HI R13, RZ, 0x18, R4 ;  /* 0x00000018ff0d7819 */ /* 0x000fc40000011604 */
[----:B------:R-:W-:Y:S01]  /*bf50*/  SHF.R.U32.HI R4, RZ, 0x8, R7 ;  /* 0x00000008ff047819 */ /* 0x000fe20000011607 */
[----:B------:R3:W4:Y:S01]  /*bf60*/  MUFU.EX2 R83, R5 ;  /* 0x0000000500537308 */ /* 0x0007220000000800 */
[----:B------:R-:W-:Y:S01]  /*bf70*/  FFMA.FTZ R7, R201, c[0x0][0x23c], -R32 ;  /* 0x00008f00c9077a23 */ /* 0x000fe20000010820 */
[----:B------:R-:W-:Y:S02]  /*bf80*/  LOP3.LUT R8, R8, 0xff, RZ, 0xc0, !PT ;  /* 0x000000ff08087812 */ /* 0x000fe400078ec0ff */
[----:B------:R-:W-:Y:S02]  /*bf90*/  PRMT R14, R10, 0x5410, R4 ;  /* 0x000054100a0e7816 */ /* 0x000fe40000000004 */
[----:B------:R-:W-:Y:S02]  /*bfa0*/  PRMT R10, R8, 0x5410, R13 ;  /* 0x00005410080a7816 */ /* 0x000fe4000000000d */
[----:B--2---:R-:W-:Y:S01]  /*bfb0*/  LOP3.LUT R0, R3, UR18, R28, 0x96, !PT ;  /* 0x0000001203007c12 */ /* 0x004fe2000f8e961c */
[----:B------:R2:W-:Y:S01]  /*bfc0*/  MUFU.EX2 R200, R7 ;  /* 0x0000000700c87308 */ /* 0x0005e20000000800 */
[----:B------:R-:W-:Y:S01]  /*bfd0*/  LOP3.LUT R3, R2, 0xffff, RZ, 0xc0, !PT ;  /* 0x0000ffff02037812 */ /* 0x000fe200078ec0ff */
[----:B------:R-:W-:Y:S01]  /*bfe0*/  LDSM.16.MT88.4 R28, [R216+0xb400] ;  /* 0x00b40000d81c783b */ /* 0x000fe20000004200 */
[----:B------:R-:W-:-:S02]  /*bff0*/  LOP3.LUT R2, R6, 0xffff, RZ, 0xc0, !PT ;  /* 0x0000ffff06027812 */ /* 0x000fc400078ec0ff */
[----:B------:R-:W-:Y:S01]  /*c000*/  SHF.R.U32.HI R4, RZ, 0x8, R3 ;  /* 0x00000008ff047819 */ /* 0x000fe20000011603 */
[----:B---3--:R-:W-:Y:S01]  /*c010*/  FFMA.FTZ R5, R208, c[0x0][0x23c], -R32 ;  /* 0x00008f00d0057a23 */ /* 0x008fe20000010820 */
[----:B------:R-:W-:Y:S01]  /*c020*/  LOP3.LUT R3, R9, 0xff, RZ, 0xc0, !PT ;  /* 0x000000ff09037812 */ /* 0x000fe200078ec0ff */
[----:B----4-:R-:W-:Y:S01]  /*c030*/  IMAD.MOV.U32 R201, RZ, RZ, R83 ;  /* 0x000000ffffc97224 */ /* 0x010fe200078e0053 */
[----:B------:R-:W-:Y:S01]  /*c040*/  LOP3.LUT R9, R6, 0xff, RZ, 0xc0, !PT ;  /* 0x000000ff06097812 */ /* 0x000fe200078ec0ff */
[----:B------:R3:W-:Y:S01]  /*c050*/  MUFU.EX2 R208, R5 ;  /* 0x0000000500d07308 */ /* 0x0007e20000000800 */
[----:B------:R-:W-:Y:S01]  /*c060*/  IMAD.MOV.U32 R83, RZ, RZ, R71 ;  /* 0x000000ffff537224 */ /* 0x000fe200078e0047 */
[----:B------:R-:W-:Y:S01]  /*c070*/  PRMT R17, R3, 0x5410, R11 ;  /* 0x0000541003117816 */ /* 0x000fe2000000000b */
[----:B------:R-:W-:Y:S01]  /*c080*/  IMAD.MOV.U32 R71, RZ, RZ, R19 ;  /* 0x000000ffff477224 */ /* 0x000fe200078e0013 */
[----:B------:R-:W-:Y:S01]  /*c090*/  MOV R19, R88 ;  /* 0x0000005800137202 */ /* 0x000fe20000000f00 */
[----:B------:R-:W-:Y:S01]  /*c0a0*/  IMAD.MOV.U32 R88, RZ, RZ, R90 ;  /* 0x000000ffff587224 */ /* 0x000fe200078e005a */
[----:B------:R-:W-:Y:S01]  /*c0b0*/  SHF.R.U32.HI R3, RZ, 0x10, R0 ;  /* 0x00000010ff037819 */ /* 0x000fe20000011600 */
[----:B------:R-:W-:Y:S01]  /*c0c0*/  IMAD.MOV.U32 R90, RZ, RZ, R16 ;  /* 0x000000ffff5a7224 */ /* 0x000fe200078e0010 */
[----:B------:R-:W-:Y:S01]  /*c0d0*/  PRMT R16, R12, 0x5410, R4 ;  /* 0x000054100c107816 */ /* 0x000fe20000000004 */
[----:B------:R-:W-:Y:S01]  /*c0e0*/  IMAD.MOV.U32 R70, RZ, RZ, R19 ;  /* 0x000000ffff467224 */ /* 0x000fe200078e0013 */
[--C-:B------:R-:W-:Y:S01]  /*c0f0*/  SHF.R.U32.HI R4, RZ, 0x10, R6.reuse ;  /* 0x00000010ff047819 */ /* 0x100fe20000011606 */
[----:B------:R-:W-:Y:S01]  /*c100*/  IMAD.MOV.U32 R51, RZ, RZ, R83 ;  /* 0x000000ffff337224 */ /* 0x000fe200078e0053 */
[----:B------:R-:W-:Y:S01]  /*c110*/  SHF.R.U32.HI R8, RZ, 0x18, R6 ;  /* 0x00000018ff087819 */ /* 0x000fe20000011606 */
[----:B------:R-:W-:Y:S01]  /*c120*/  IMAD.MOV.U32 R83, RZ, RZ, R94 ;  /* 0x000000ffff537224 */ /* 0x000fe200078e005e */
[----:B--2---:R-:W-:-:S02]  /*c130*/  LOP3.LUT R7, R0, 0xff, RZ, 0xc0, !PT ;  /* 0x000000ff00077812 */ /* 0x004fc400078ec0ff */
[----:B---3--:R-:W-:Y:S01]  /*c140*/  SHF.R.U32.HI R5, RZ, 0x8, R2 ;  /* 0x00000008ff057819 */ /* 0x008fe20000011602 */
[----:B------:R-:W-:Y:S01]  /*c150*/  FFMA.FTZ R2, R202, c[0x0][0x23c], -R32 ;  /* 0x00008f00ca027a23 */ /* 0x000fe20000010820 */
[----:B------:R-:W-:Y:S02]  /*c160*/  SHF.R.U32.HI R6, RZ, 0x18, R0 ;  /* 0x00000018ff067819 */ /* 0x000fe40000011600 */
[----:B------:R-:W-:Y:S01]  /*c170*/  PRMT R9, R9, 0x5410, R5 ;  /* 0x0000541009097816 */ /* 0x000fe20000000005 */
[----:B------:R2:W-:Y:S01]  /*c180*/  MUFU.EX2 R199, R2 ;  /* 0x0000000200c77308 */ /* 0x0005e20000000800 */
[----:B------:R-:W-:Y:S01]  /*c190*/  MOV R202, R87 ;  /* 0x0000005700ca7202 */ /* 0x000fe20000000f00 */
[----:B------:R-:W-:Y:S01]  /*c1a0*/  FFMA.FTZ R5, R203, c[0x0][0x23c], -R32 ;  /* 0x00008f00cb057a23 */ /* 0x000fe20000010820 */
[----:B------:R-:W-:Y:S01]  /*c1b0*/  LOP3.LUT R4, R4, 0xff, RZ, 0xc0, !PT ;  /* 0x000000ff04047812 */ /* 0x000fe200078ec0ff */
[----:B------:R-:W-:-:S03]  /*c1c0*/  IMAD.MOV.U32 R203, RZ, RZ, R15 ;  /* 0x000000ffffcb7224 */ /* 0x000fc600078e000f */
[----:B------:R-:W-:Y:S01]  /*c1d0*/  PRMT R12, R4, 0x5410, R8 ;  /* 0x00005410040c7816 */ /* 0x000fe20000000008 */
[----:B------:R3:W4:Y:S01]  /*c1e0*/  MUFU.EX2 R198, R5 ;  /* 0x0000000500c67308 */ /* 0x0007220000000800 */
[----:B------:R-:W-:Y:S02]  /*c1f0*/  F2FP.BF16.PACK_AB R4, R201, R203 ;  /* 0x000000cbc904723e */ /* 0x000fe400000010ff */
[----:B--2---:R-:W-:Y:S02]  /*c200*/  LOP3.LUT R2, R0, 0xffff, RZ, 0xc0, !PT ;  /* 0x0000ffff00027812 */ /* 0x004fe400078ec0ff */
[----:B------:R-:W-:Y:S01]  /*c210*/  LOP3.LUT R0, R3, 0xff, RZ, 0xc0, !PT ;  /* 0x000000ff03007812 */ /* 0x000fe200078ec0ff */
[--C-:B------:R-:W-:Y:S01]  /*c220*/  FFMA.FTZ R3, R204, c[0x0][0x23c], -R33.reuse ;  /* 0x00008f00cc037a23 */ /* 0x100fe20000010821 */
[----:B------:R-:W-:Y:S01]  /*c230*/  SHF.R.U32.HI R2, RZ, 0x8, R2 ;  /* 0x00000008ff027819 */ /* 0x000fe20000011602 */
[----:B------:R-:W-:Y:S01]  /*c240*/  IMAD.MOV.U32 R204, RZ, RZ, R80 ;  /* 0x000000ffffcc7224 */ /* 0x000fe200078e0050 */
[----:B------:R-:W-:Y:S01]  /*c250*/  PRMT R15, R0, 0x5410, R6 ;  /* 0x00005410000f7816 */ /* 0x000fe20000000006 */
[--C-:B------:R-:W-:Y:S01]  /*c260*/  HSET2.LE.AND R0, R14, R179.reuse, PT ;  /* 0x000000b30e007233 */ /* 0x100fe20003803000 */
[----:B------:R-:W-:Y:S01]  /*c270*/  PRMT R13, R7, 0x5410, R2 ;  /* 0x00005410070d7816 */ /* 0x000fe20000000002 */
[----:B------:R2:W-:Y:S01]  /*c280*/  MUFU.EX2 R196, R3 ;  /* 0x0000000300c47308 */ /* 0x0005e20000000800 */
[----:B------:R-:W-:Y:S01]  /*c290*/  F2FP.BF16.PACK_AB R2, R202, R204 ;  /* 0x000000ccca02723e */ /* 0x000fe200000010ff */
[----:B------:R-:W-:Y:S01]  /*c2a0*/  FFMA.FTZ R7, R195, c[0x0][0x23c], -R33 ;  /* 0x00008f00c3077a23 */ /* 0x000fe20000010821 */
[----:B---3--:R-:W-:Y:S01]  /*c2b0*/  HSET2.LE.AND R5, R9, R179, PT ;  /* 0x000000b309057233 */ /* 0x008fe20003803000 */
[----:B------:R-:W-:-:S04]  /*c2c0*/  F2FP.BF16.PACK_AB R6, R73, R68 ;  /* 0x000000444906723e */ /* 0x000fc800000010ff */
[----:B------:R-:W3:Y:S01]  /*c2d0*/  MUFU.EX2 R197, R7 ;  /* 0x0000000700c57308 */ /* 0x000ee20000000800 */
[----:B------:R-:W-:Y:S01]  /*c2e0*/  LOP3.LUT R8, R5, R6, RZ, 0xc0, !PT ;  /* 0x0000000605087212 */ /* 0x000fe200078ec0ff */
[--C-:B--2---:R-:W-:Y:S01]  /*c2f0*/  HSET2.LE.AND R3, R10, R179.reuse, PT ;  /* 0x000000b30a037233 */ /* 0x104fe20003803000 */
[----:B------:R-:W-:Y:S01]  /*c300*/  LOP3.LUT R10, R0, R2, RZ, 0xc0, !PT ;  /* 0x00000002000a7212 */ /* 0x000fe200078ec0ff */
[--C-:B------:R-:W-:Y:S01]  /*c310*/  FFMA.FTZ R2, R205, c[0x0][0x23c], -R33.reuse ;  /* 0x00008f00cd027a23 */ /* 0x100fe20000010821 */
[----:B------:R-:W-:Y:S01]  /*c320*/  MOV R205, R81 ;  /* 0x0000005100cd7202 */ /* 0x000fe20000000f00 */
[----:B------:R-:W-:Y:S01]  /*c330*/  HSET2.LE.AND R0, R12, R179, PT ;  /* 0x000000b30c007233 */ /* 0x000fe20003803000 */
[----:B------:R-:W-:Y:S01]  /*c340*/  LOP3.LUT R11, R3, R4, RZ, 0xc0, !PT ;  /* 0x00000004030b7212 */ /* 0x000fe200078ec0ff */
[----:B------:R2:W-:Y:S01]  /*c350*/  MUFU.EX2 R195, R2 ;  /* 0x0000000200c37308 */ /* 0x0005e20000000800 */
[----:B------:R-:W-:Y:S02]  /*c360*/  FFMA.FTZ R3, R206, c[0x0][0x23c], -R33 ;  /* 0x00008f00ce037a23 */ /* 0x000fe40000010821 */
[----:B------:R-:W-:-:S05]  /*c370*/  IMAD.MOV.U32 R206, RZ, RZ, R95 ;  /* 0x000000ffffce7224 */ /* 0x000fca00078e005f */
[----:B------:R5:W1:Y:S01]  /*c380*/  MUFU.EX2 R194, R3 ;  /* 0x0000000300c27308 */ /* 0x000a620000000800 */
[----:B--2---:R-:W-:-:S04]  /*c390*/  F2FP.BF16.PACK_AB R2, R205, R72 ;  /* 0x00000048cd02723e */ /* 0x004fc800000010ff */
[----:B------:R-:W-:Y:S01]  /*c3a0*/  LOP3.LUT R9, R0, R2, RZ, 0xc0, !PT ;  /* 0x0000000200097212 */ /* 0x000fe200078ec0ff */
[--C-:B------:R-:W-:Y:S01]  /*c3b0*/  HSET2.LE.AND R0, R16, R179.reuse, PT ;  /* 0x000000b310007233 */ /* 0x100fe20003803000 */
[----:B----4-:R-:W-:Y:S01]  /*c3c0*/  F2FP.BF16.PACK_AB R2, R198, R199 ;  /* 0x000000c7c602723e */ /* 0x010fe200000010ff */
[----:B-----5:R-:W-:Y:S01]  /*c3d0*/  IMAD.MOV.U32 R3, RZ, RZ, R71 ;  /* 0x000000ffff037224 */ /* 0x020fe200078e0047 */
[----:B------:R-:W-:Y:S02]  /*c3e0*/  MOV R71, R18 ;  /* 0x0000001200477202 */ /* 0x000fe40000000f00 */
[----:B------:R-:W-:Y:S01]  /*c3f0*/  LOP3.LUT R6, R0, R2, RZ, 0xc0, !PT ;  /* 0x0000000200067212 */ /* 0x000fe200078ec0ff */
[--C-:B------:R-:W-:Y:S01]  /*c400*/  HSET2.LE.AND R0, R17, R179.reuse, PT ;  /* 0x000000b311007233 */ /* 0x100fe20003803000 */
[----:B---3--:R-:W-:Y:S01]  /*c410*/  F2FP.BF16.PACK_AB R2, R197, R196 ;  /* 0x000000c4c502723e */ /* 0x008fe200000010ff */
[----:B------:R-:W2:Y:S01]  /*c420*/  LDSM.16.MT88.4 R16, [R218+0x9400] ;  /* 0x00940000da10783b */ /* 0x000ea20000004200 */
[----:B-1----:R-:W-:Y:S02]  /*c430*/  HMMA.16816.F32.BF16 R112, R8, R24, R112 ;  /* 0x000000180870723c */ /* 0x002fe40000041870 */
[----:B------:R-:W-:Y:S01]  /*c440*/  LOP3.LUT R7, R0, R2, RZ, 0xc0, !PT ;  /* 0x0000000200077212 */ /* 0x000fe200078ec0ff */
[----:B------:R-:W-:Y:S01]  /*c450*/  HSET2.LE.AND R0, R13, R179, PT ;  /* 0x000000b30d007233 */ /* 0x000fe20003803000 */
[----:B------:R-:W-:-:S04]  /*c460*/  F2FP.BF16.PACK_AB R2, R200, R208 ;  /* 0x000000d0c802723e */ /* 0x000fc800000010ff */
[----:B------:R-:W-:Y:S01]  /*c470*/  LOP3.LUT R4, R0, R2, RZ, 0xc0, !PT ;  /* 0x0000000200047212 */ /* 0x000fe200078ec0ff */
[----:B------:R-:W-:Y:S01]  /*c480*/  HSET2.LE.AND R0, R15, R179, PT ;  /* 0x000000b30f007233 */ /* 0x000fe20003803000 */
[----:B------:R-:W-:Y:S01]  /*c490*/  F2FP.BF16.PACK_AB R2, R194, R195 ;  /* 0x000000c3c202723e */ /* 0x000fe200000010ff */
[----:B------:R-:W1:Y:S01]  /*c4a0*/  LDSM.16.MT88.4 R12, [R216+0xa400] ;  /* 0x00a40000d80c783b */ /* 0x000e620000004200 */
[C---:B------:R-:W-:Y:S02]  /*c4b0*/  HMMA.16816.F32.BF16 R160, R8.reuse, R20, R160 ;  /* 0x0000001408a0723c */ /* 0x040fe400000418a0 */
[----:B------:R-:W-:Y:S01]  /*c4c0*/  LOP3.LUT R5, R0, R2, RZ, 0xc0, !PT ;  /* 0x0000000200057212 */ /* 0x000fe200078ec0ff */
[----:B------:R-:W-:Y:S01]  /*c4d0*/  IMAD.MOV.U32 R2, RZ, RZ, R36 ;  /* 0x000000ffff027224 */ /* 0x000fe200078e0024 */
[----:B------:R-:W-:Y:S02]  /*c4e0*/  MOV R0, R37 ;  /* 0x0000002500007202 */ /* 0x000fe40000000f00 */
[----:B------:R-:W3:Y:S02]  /*c4f0*/  LDSM.16.MT88.4 R36, [R218+0xb400] ;  /* 0x00b40000da24783b */ /* 0x000ee40000004200 */
[----:B------:R-:W-:Y:S08]  /*c500*/  HMMA.16816.F32.BF16 R172, R8, R22, R172 ;  /* 0x0000001608ac723c */ /* 0x000ff000000418ac */
[C---:B------:R-:W-:Y:S07]  /*c510*/  HMMA.16816.F32.BF16 R96, R4.reuse, R24, R116 ;  /* 0x000000180460723c */ /* 0x040fee0000041874 */
[----:B------:R-:W-:Y:S01]  /*c520*/  IMAD.MOV.U32 R24, RZ, RZ, R206 ;  /* 0x000000ffff187224 */ /* 0x000fe200078e00ce */
[----:B------:R-:W-:Y:S01]  /*c530*/  HMMA.16816.F32.BF16 R92, R4, R26, R120 ;  /* 0x0000001a045c723c */ /* 0x000fe20000041878 */
[----:B------:R-:W-:Y:S01]  /*c540*/  IMAD.MOV.U32 R206, RZ, RZ, R73 ;  /* 0x000000ffffce7224 */ /* 0x000fe200078e0049 */
[----:B------:R-:W-:-:S05]  /*c550*/  MOV R25, R2 ;  /* 0x0000000200197202 */ /* 0x000fca0000000f00 */
[----:B------:R-:W-:Y:S01]  /*c560*/  IMAD.MOV.U32 R121, RZ, RZ, R90 ;  /* 0x000000ffff797224 */ /* 0x000fe200078e005a */
[----:B--2---:R-:W-:Y:S01]  /*c570*/  HMMA.16816.F32.BF16 R84, R4, R18, R136 ;  /* 0x000000120454723c */ /* 0x004fe20000041888 */
[----:B------:R-:W-:Y:S01]  /*c580*/  IMAD.MOV.U32 R122, RZ, RZ, R88 ;  /* 0x000000ffff7a7224 */ /* 0x000fe200078e0058 */
[----:B------:R-:W-:Y:S01]  /*c590*/  MOV R123, R89 ;  /* 0x00000059007b7202 */ /* 0x000fe20000000f00 */
[----:B------:R-:W-:-:S04]  /*c5a0*/  IMAD.MOV.U32 R120, RZ, RZ, R91 ;  /* 0x000000ffff787224 */ /* 0x000fc800078e005b */
[----:B------:R-:W-:Y:S01]  /*c5b0*/  MOV R137, R82 ;  /* 0x0000005200897202 */ /* 0x000fe20000000f00 */
[----:B------:R-:W-:Y:S01]  /*c5c0*/  IMAD.MOV.U32 R136, RZ, RZ, R83 ;  /* 0x000000ffff887224 */ /* 0x000fe200078e0053 */
[----:B-1----:R-:W-:Y:S01]  /*c5d0*/  HMMA.16816.F32.BF16 R144, R8, R12, R144 ;  /* 0x0000000c0890723c */ /* 0x002fe20000041890 */
[----:B------:R-:W-:Y:S02]  /*c5e0*/  IMAD.MOV.U32 R139, RZ, RZ, R78 ;  /* 0x000000ffff8b7224 */ /* 0x000fe400078e004e */
[----:B------:R-:W-:-:S05]  /*c5f0*/  IMAD.MOV.U32 R138, RZ, RZ, R79 ;  /* 0x000000ffff8a7224 */ /* 0x000fca00078e004f */
[C---:B------:R-:W-:Y:S07]  /*c600*/  HMMA.16816.F32.BF16 R80, R4.reuse, R12, R148 ;  /* 0x0000000c0450723c */ /* 0x040fee0000041894 */
[----:B------:R-:W-:Y:S01]  /*c610*/  IMAD.MOV.U32 R151, RZ, RZ, R0 ;  /* 0x000000ffff977224 */ /* 0x000fe200078e0000 */
[----:B------:R-:W-:Y:S01]  /*c620*/  MOV R148, R77 ;  /* 0x0000004d00947202 */ /* 0x000fe20000000f00 */
[----:B------:R-:W-:Y:S01]  /*c630*/  IMAD.U32 R0, RZ, RZ, UR33 ;  /* 0x00000021ff007e24 */ /* 0x000fe2000f8e00ff */
[----:B------:R-:W-:Y:S01]  /*c640*/  MOV R150, R72 ;  /* 0x0000004800967202 */ /* 0x000fe20000000f00 */
[----:B------:R-:W-:Y:S01]  /*c650*/  IMAD.MOV.U32 R149, RZ, RZ, R76 ;  /* 0x000000ffff957224 */ /* 0x000fe200078e004c */
[----:B------:R-:W-:Y:S02]  /*c660*/  HMMA.16816.F32.BF16 R88, R4, R16, R132 ;  /* 0x000000100458723c */ /* 0x000fe40000041884 */
[----:B------:R-:W-:Y:S01]  /*c670*/  LOP3.LUT R0, R189, UR4, R0, 0x96, !PT ;  /* 0x00000004bd007c12 */ /* 0x000fe2000f8e9600 */
[----:B------:R-:W-:-:S04]  /*c680*/  UMOV UR4, UR29 ;  /* 0x0000001d00047c82 */ /* 0x000fc80008000000 */
[----:B------:R-:W-:Y:S01]  /*c690*/  IMAD.WIDE.U32 R12, R0, -0x326172a9, RZ ;  /* 0xcd9e8d57000c7825 */ /* 0x000fe200078e00ff */
[----:B------:R-:W-:Y:S04]  /*c6a0*/  HMMA.16816.F32.BF16 R76, R4, R14, R152 ;  /* 0x0000000e044c723c */ /* 0x000fe80000041898 */
[----:B------:R-:W-:-:S03]  /*c6b0*/  LOP3.LUT R0, R49, UR14, R12, 0x96, !PT ;  /* 0x0000000e31007c12 */ /* 0x000fc6000f8e960c */
[----:B------:R-:W-:Y:S01]  /*c6c0*/  IMAD.MOV.U32 R154, RZ, RZ, R74 ;  /* 0x000000ffff9a7224 */ /* 0x000fe200078e004a */
[----:B------:R-:W-:Y:S01]  /*c6d0*/  MOV R155, R75 ;  /* 0x0000004b009b7202 */ /* 0x000fe20000000f00 */
[----:B------:R-:W-:Y:S03]  /*c6e0*/  HMMA.16816.F32.BF16 R64, R4, R28, R64 ;  /* 0x0000001c0440723c */ /* 0x000fe60000041840 */
[----:B------:R-:W-:-:S05]  /*c6f0*/  LOP3.LUT R2, R13, UR16, R154, 0x96, !PT ;  /* 0x000000100d027c12 */ /* 0x000fca000f8e969a */
[C---:B------:R-:W-:Y:S07]  /*c700*/  HMMA.16816.F32.BF16 R72, R4.reuse, R20, R164 ;  /* 0x000000140448723c */ /* 0x040fee00000418a4 */
[----:B------:R-:W-:Y:S01]  /*c710*/  IMAD.MOV.U32 R164, RZ, RZ, R68 ;  /* 0x000000ffffa47224 */ /* 0x000fe200078e0044 */
[----:B------:R-:W-:Y:S01]  /*c720*/  MOV R166, R70 ;  /* 0x0000004600a67202 */ /* 0x000fe20000000f00 */
[----:B------:R-:W-:Y:S01]  /*c730*/  IMAD.MOV.U32 R165, RZ, RZ, R69 ;  /* 0x000000ffffa57224 */ /* 0x000fe200078e0045 */
[----:B------:R-:W-:Y:S01]  /*c740*/  HMMA.16816.F32.BF16 R60, R4, R30, R60 ;  /* 0x0000001e043c723c */ /* 0x000fe2000004183c */
[----:B------:R-:W-:-:S07]  /*c750*/  IMAD.MOV.U32 R167, RZ, RZ, R71 ;  /* 0x000000ffffa77224 */ /* 0x000fce00078e0047 */
[C---:B------:R-:W-:Y:S01]  /*c760*/  HMMA.16816.F32.BF16 R68, R4.reuse, R22, R168 ;  /* 0x000000160444723c */ /* 0x040fe200000418a8 */
[----:B------:R-:W-:Y:S06]  /*c770*/  LDSM.16.MT88.4 R20, [R218+0x9800] ;  /* 0x00980000da14783b */ /* 0x000fec0000004200 */
[----:B------:R-:W-:Y:S01]  /*c780*/  IMAD.MOV.U32 R170, RZ, RZ, R149 ;  /* 0x000000ffffaa7224 */ /* 0x000fe200078e0095 */
[----:B------:R-:W-:Y:S01]  /*c790*/  MOV R149, R121 ;  /* 0x0000007900957202 */ /* 0x000fe20000000f00 */
[----:B---3--:R-:W-:Y:S01]  /*c7a0*/  HMMA.16816.F32.BF16 R56, R4, R36, R56 ;  /* 0x000000240438723c */ /* 0x008fe20000041838 */
[----:B------:R-:W-:-:S02]  /*c7b0*/  IMAD.MOV.U32 R121, RZ, RZ, R3 ;  /* 0x000000ffff797224 */ /* 0x000fc400078e0003 */
[----:B------:R-:W-:-:S04]  /*c7c0*/  IMAD.WIDE.U32 R2, R2, -0x2daee0ad, RZ ;  /* 0xd2511f5302027825 */ /* 0x000fc800078e00ff */
[----:B------:R-:W-:Y:S01]  /*c7d0*/  IMAD.MOV.U32 R169, RZ, RZ, R166 ;  /* 0x000000ffffa97224 */ /* 0x000fe200078e00a6 */
[----:B------:R-:W-:Y:S01]  /*c7e0*/  HMMA.16816.F32.BF16 R52, R4, R38, R52 ;  /* 0x000000260434723c */ /* 0x000fe20000041834 */
[----:B------:R-:W-:Y:S01]  /*c7f0*/  LOP3.LUT R3, R3, UR13, R178, 0x96, !PT ;  /* 0x0000000d03037c12 */ /* 0x000fe2000f8e96b2 */
[----:B------:R-:W-:Y:S01]  /*c800*/  IMAD.MOV.U32 R171, RZ, RZ, R151 ;  /* 0x000000ffffab7224 */ /* 0x000fe200078e0097 */
[----:B------:R-:W-:Y:S01]  /*c810*/  MOV R166, R148 ;  /* 0x0000009400a67202 */ /* 0x000fe20000000f00 */
[----:B------:R-:W-:Y:S02]  /*c820*/  IMAD.MOV.U32 R148, RZ, RZ, R120 ;  /* 0x000000ffff947224 */ /* 0x000fe400078e0078 */
[----:B------:R-:W-:Y:S02]  /*c830*/  IMAD.MOV.U32 R120, RZ, RZ, R193 ;  /* 0x000000ffff787224 */ /* 0x000fe400078e00c1 */
[----:B------:R-:W-:Y:S01]  /*c840*/  IMAD.WIDE.U32 R4, R0, -0x2daee0ad, RZ ;  /* 0xd2511f5300047825 */ /* 0x000fe200078e00ff */
[----:B------:R-:W-:Y:S03]  /*c850*/  HMMA.16816.F32.BF16 R152, R8, R28, R40 ;  /* 0x0000001c0898723c */ /* 0x000fe60000041828 */
[----:B------:R-:W-:Y:S01]  /*c860*/  IMAD.MOV.U32 R7, RZ, RZ, R149 ;  /* 0x000000ffff077224 */ /* 0x000fe200078e0095 */
[----:B------:R-:W-:Y:S01]  /*c870*/  LOP3.LUT R0, R5, UR11, R2, 0x96, !PT ;  /* 0x0000000b05007c12 */ /* 0x000fe2000f8e9602 */
[----:B------:R-:W-:-:S02]  /*c880*/  FFMA.FTZ R5, R190, c[0x0][0x23c], -R32 ;  /* 0x00008f00be057a23 */ /* 0x000fc40000010820 */
[----:B------:R-:W-:Y:S01]  /*c890*/  MOV R43, R164 ;  /* 0x000000a4002b7202 */ /* 0x000fe20000000f00 */
[----:B------:R-:W-:Y:S01]  /*c8a0*/  IMAD.MOV.U32 R42, RZ, RZ, R165 ;  /* 0x000000ffff2a7224 */ /* 0x000fe200078e00a5 */
[----:B------:R-:W-:Y:S01]  /*c8b0*/  MOV R165, R136 ;  /* 0x0000008800a57202 */ /* 0x000fe20000000f00 */
[----:B------:R-:W-:Y:S01]  /*c8c0*/  IMAD.MOV.U32 R164, RZ, RZ, R137 ;  /* 0x000000ffffa47224 */ /* 0x000fe200078e0089 */
[----:B------:R-:W-:Y:S01]  /*c8d0*/  MOV R137, R50 ;  /* 0x0000003200897202 */ /* 0x000fe20000000f00 */
[----:B------:R-:W-:Y:S01]  /*c8e0*/  IMAD.MOV.U32 R136, RZ, RZ, R51 ;  /* 0x000000ffff887224 */ /* 0x000fe200078e0033 */
[----:B------:R1:W-:Y:S01]  /*c8f0*/  MUFU.EX2 R193, R5 ;  /* 0x0000000500c17308 */ /* 0x0003e20000000800 */
[----:B------:R-:W-:Y:S01]  /*c900*/  IMAD.WIDE.U32 R2, R3, -0x326172a9, RZ ;  /* 0xcd9e8d5703027825 */ /* 0x000fe200078e00ff */
[----:B------:R-:W-:Y:S01]  /*c910*/  HMMA.16816.F32.BF16 R116, R8, R26, R184 ;  /* 0x0000001a0874723c */ /* 0x000fe200000418b8 */
[----:B------:R-:W-:Y:S02]  /*c920*/  MOV R178, R165 ;  /* 0x000000a500b27202 */ /* 0x000fe40000000f00 */
[----:B------:R-:W-:Y:S01]  /*c930*/  IMAD.WIDE.U32 R50, R0, -0x326172a9, RZ ;  /* 0xcd9e8d5700327825 */ /* 0x000fe200078e00ff */
[----:B------:R-:W-:-:S02]  /*c940*/  LOP3.LUT R3, R3, UR12, R48, 0x96, !PT ;  /* 0x0000000c03037c12 */ /* 0x000fc4000f8e9630 */
[----:B------:R-:W-:Y:S01]  /*c950*/  MOV R165, R25 ;  /* 0x0000001900a57202 */ /* 0x000fe20000000f00 */
[----:B------:R-:W-:Y:S01]  /*c960*/  FFMA.FTZ R0, R191, c[0x0][0x23c], -R32 ;  /* 0x00008f00bf007a23 */ /* 0x000fe20000010820 */
[C---:B------:R-:W-:Y:S01]  /*c970*/  HMMA.16816.F32.BF16 R132, R8.reuse, R14, R156 ;  /* 0x0000000e0884723c */ /* 0x040fe2000004189c */
[----:B------:R-:W-:Y:S01]  /*c980*/  IMAD.MOV.U32 R187, RZ, RZ, R170 ;  /* 0x000000ffffbb7224 */ /* 0x000fe200078e00aa */
[----:B------:R-:W-:Y:S01]  /*c990*/  MOV R191, R169 ;  /* 0x000000a900bf7202 */ /* 0x000fe20000000f00 */
[----:B------:R2:W-:Y:S01]  /*c9a0*/  MUFU.EX2 R190, R0 ;  /* 0x0000000000be7308 */ /* 0x0005e20000000800 */
[----:B------:R-:W-:Y:S01]  /*c9b0*/  MOV R169, R148 ;  /* 0x0000009400a97202 */ /* 0x000fe20000000f00 */
[----:B------:R-:W-:Y:S01]  /*c9c0*/  FFMA.FTZ R6, R209, c[0x0][0x23c], -R32 ;  /* 0x00008f00d1067a23 */ /* 0x000fe20000010820 */
[----:B-1----:R-:W-:Y:S01]  /*c9d0*/  LOP3.LUT R5, R51, UR10, R2, 0x96, !PT ;  /* 0x0000000a33057c12 */ /* 0x002fe2000f8e9602 */
[----:B------:R-:W-:Y:S01]  /*c9e0*/  IMAD.WIDE.U32 R2, R3, -0x2daee0ad, RZ ;  /* 0xd2511f5303027825 */ /* 0x000fe200078e00ff */
[----:B------:R-:W-:Y:S01]  /*c9f0*/  MOV R148, R139 ;  /* 0x0000008b00947202 */ /* 0x000fe20000000f00 */
[----:B------:R-:W-:Y:S01]  /*ca00*/  HMMA.16816.F32.BF16 R128, R8, R16, R128 ;  /* 0x000000100880723c */ /* 0x000fe20000041880 */
[----:B------:R-:W-:Y:S01]  /*ca10*/  MOV R184, R121 ;  /* 0x0000007900b87202 */ /* 0x000fe20000000f00 */
[----:B------:R-:W-:-:S04]  /*ca20*/  IMAD.WIDE.U32 R48, R5, -0x2daee0ad, RZ ;  /* 0xd2511f5305307825 */ /* 0x000fc800078e00ff */
[----:B------:R-:W-:Y:S01]  /*ca30*/  FFMA.FTZ R5, R210, c[0x0][0x23c], -R33 ;  /* 0x00008f00d2057a23 */ /* 0x000fe20000010821 */
[----:B------:R-:W-:Y:S01]  /*ca40*/  LOP3.LUT R2, R49, UR7, R2, 0x96, !PT ;  /* 0x0000000731027c12 */ /* 0x000fe2000f8e9602 */
[----:B------:R-:W-:Y:S01]  /*ca50*/  IMAD.MOV.U32 R210, RZ, RZ, R187 ;  /* 0x000000ffffd27224 */ /* 0x000fe200078e00bb */
[C---:B------:R-:W-:Y:S01]  /*ca60*/  HMMA.16816.F32.BF16 R124, R8.reuse, R18, R124 ;  /* 0x00000012087c723c */ /* 0x040fe2000004187c */
[----:B--2---:R-:W-:Y:S01]  /*ca70*/  FFMA.FTZ R0, R207, c[0x0][0x23c], -R32 ;  /* 0x00008f00cf007a23 */ /* 0x004fe20000010820 */
[----:B------:R-:W-:Y:S01]  /*ca80*/  MUFU.EX2 R188, R5 ;  /* 0x0000000500bc7308 */ /* 0x000fe20000000800 */
[----:B------:R-:W-:Y:S02]  /*ca90*/  IMAD.MOV.U32 R170, RZ, RZ, R171 ;  /* 0x000000ffffaa7224 */ /* 0x000fe400078e00ab */
[----:B------:R-:W-:Y:S01]  /*caa0*/  IMAD.MOV.U32 R149, RZ, RZ, R138 ;  /* 0x000000ffff957224 */ /* 0x000fe200078e008a */
[----:B------:R-:W-:Y:S01]  /*cab0*/  MOV R138, R142 ;  /* 0x0000008e008a7202 */ /* 0x000fe20000000f00 */
[----:B------:R-:W-:Y:S01]  /*cac0*/  IMAD.MOV.U32 R168, RZ, RZ, R140 ;  /* 0x000000ffffa87224 */ /* 0x000fe200078e008c */
[----:B------:R-:W-:Y:S01]  /*cad0*/  HMMA.16816.F32.BF16 R156, R8, R36, R44 ;  /* 0x00000024089c723c */ /* 0x000fe2000004182c */
[----:B------:R-:W-:Y:S01]  /*cae0*/  IMAD.MOV.U32 R171, RZ, RZ, R141 ;  /* 0x000000ffffab7224 */ /* 0x000fe200078e008d */
[----:B------:R1:W-:Y:S01]  /*caf0*/  MUFU.EX2 R189, R0 ;  /* 0x0000000000bd7308 */ /* 0x0003e20000000800 */
[----:B------:R-:W-:Y:S01]  /*cb00*/  IMAD.MOV.U32 R139, RZ, RZ, R143 ;  /* 0x000000ffff8b7224 */ /* 0x000fe200078e008f */
[----:B------:R-:W-:Y:S01]  /*cb10*/  LDSM.16.MT88.4 R44, [R218+0xb800] ;  /* 0x00b80000da2c783b */ /* 0x000fe20000004200 */
[----:B------:R-:W-:-:S02]  /*cb20*/  IMAD.MOV.U32 R151, RZ, RZ, R192 ;  /* 0x000000ffff977224 */ /* 0x000fc400078e00c0 */
[----:B------:R-:W-:Y:S01]  /*cb30*/  IMAD.MOV.U32 R207, RZ, RZ, R122 ;  /* 0x000000ffffcf7224 */ /* 0x000fe200078e007a */
[----:B------:R-:W-:Y:S01]  /*cb40*/  HMMA.16816.F32.BF16 R140, R8, R30, R104 ;  /* 0x0000001e088c723c */ /* 0x000fe20000041868 */
[----:B------:R-:W-:Y:S01]  /*cb50*/  LDSM.16.MT88.4 R28, [R218+0xa800] ;  /* 0x00a80000da1c783b */ /* 0x000fe20000004200 */
[----:B------:R2:W3:Y:S01]  /*cb60*/  MUFU.EX2 R192, R6 ;  /* 0x0000000600c07308 */ /* 0x0004e20000000800 */
[----:B------:R-:W-:-:S05]  /*cb70*/  IMAD.MOV.U32 R209, RZ, RZ, R150 ;  /* 0x000000ffffd17224 */ /* 0x000fca00078e0096 */
[----:B------:R-:W-:Y:S01]  /*cb80*/  HMMA.16816.F32.BF16 R104, R8, R38, R108 ;  /* 0x000000260868723c */ /* 0x000fe2000004186c */
[----:B------:R-:W-:Y:S01]  /*cb90*/  LDSM.16.MT88.4 R36, [R216+0xb800] ;  /* 0x00b80000d824783b */ /* 0x000fe20000004200 */
[----:B-1----:R-:W-:Y:S01]  /*cba0*/  LOP3.LUT R0, R3, UR9, R4, 0x96, !PT ;  /* 0x0000000903007c12 */ /* 0x002fe2000f8e9604 */
[----:B------:R-:W-:-:S04]  /*cbb0*/  IMAD.WIDE.U32 R2, R2, -0x326172a9, RZ ;  /* 0xcd9e8d5702027825 */ /* 0x000fc800078e00ff */
[----:B------:R-:W-:Y:S01]  /*cbc0*/  IMAD.WIDE.U32 R40, R0, -0x326172a9, RZ ;  /* 0xcd9e8d5700287825 */ /* 0x000fe200078e00ff */
[C---:B------:R-:W-:Y:S02]  /*cbd0*/  LOP3.LUT R0, R2.reuse, 0xffff, RZ, 0xc0, !PT ;  /* 0x0000ffff02007812 */ /* 0x040fe400078ec0ff */
[----:B------:R-:W-:Y:S01]  /*cbe0*/  LOP3.LUT R5, R2, 0xff, RZ, 0xc0, !PT ;  /* 0x000000ff02057812 */ /* 0x000fe200078ec0ff */
[----:B------:R-:W-:Y:S01]  /*cbf0*/  FFMA.FTZ R4, R232, c[0x0][0x23c], -R33 ;  /* 0x00008f00e8047a23 */ /* 0x000fe20000010821 */
[----:B------:R-:W-:Y:S01]  /*cc00*/  SHF.R.U32.HI R14, RZ, 0x10, R2 ;  /* 0x00000010ff0e7819 */ /* 0x000fe20000011602 */
[----:B------:R-:W-:Y:S01]  /*cc10*/  IMAD.MOV.U32 R111, RZ, RZ, R166 ;  /* 0x000000ffff6f7224 */ /* 0x000fe200078e00a6 */
[----:B------:R-:W-:Y:S01]  /*cc20*/  SHF.R.U32.HI R15, RZ, 0x18, R2 ;  /* 0x00000018ff0f7819 */ /* 0x000fe20000011602 */
[----:B------:R1:W4:Y:S01]  /*cc30*/  MUFU.EX2 R187, R4 ;  /* 0x0000000400bb7308 */ /* 0x0003220000000800 */
[----:B------:R-:W-:Y:S01]  /*cc40*/  LOP3.LUT R2, R3, UR17, R40, 0x96, !PT ;  /* 0x0000001103027c12 */ /* 0x000fe2000f8e9628 */
[----:B------:R-:W-:Y:S01]  /*cc50*/  IMAD.MOV.U32 R166, RZ, RZ, R24 ;  /* 0x000000ffffa67224 */ /* 0x000fe200078e0018 */
[----:B------:R-:W-:Y:S01]  /*cc60*/  MOV R232, R7 ;  /* 0x0000000700e87202 */ /* 0x000fe20000000f00 */
[----:B------:R-:W5:Y:S01]  /*cc70*/  LDSM.16.MT88.4 R24, [R216+0x9800] ;  /* 0x00980000d818783b */ /* 0x000f620000004200 */
[C---:B------:R-:W-:Y:S01]  /*cc80*/  LOP3.LUT R3, R2.reuse, 0xffff, RZ, 0xc0, !PT ;  /* 0x0000ffff02037812 */ /* 0x040fe200078ec0ff */
[----:B------:R-:W-:Y:S01]  /*cc90*/  IMAD.MOV.U32 R108, RZ, RZ, R120 ;  /* 0x000000ffff6c7224 */ /* 0x000fe200078e0078 */
[----:B------:R-:W-:Y:S01]  /*cca0*/  LOP3.LUT R7, R2, 0xff, RZ, 0xc0, !PT ;  /* 0x000000ff02077812 */ /* 0x000fe200078ec0ff */
[----:B------:R-:W-:Y:S01]  /*ccb0*/  IMAD.MOV.U32 R110, RZ, RZ, R148 ;  /* 0x000000ffff6e7224 */ /* 0x000fe200078e0094 */
[----:B--2---:R-:W-:Y:S01]  /*ccc0*/  SHF.R.U32.HI R6, RZ, 0x18, R2 ;  /* 0x00000018ff067819 */ /* 0x004fe20000011602 */
[----:B------:R-:W-:Y:S01]  /*ccd0*/  IMAD.MOV.U32 R10, RZ, RZ, R136 ;  /* 0x000000ffff0a7224 */ /* 0x000fe200078e0088 */
[----:B------:R-:W-:-:S02]  /*cce0*/  MOV R109, R123 ;  /* 0x0000007b006d7202 */ /* 0x000fc40000000f00 */
[----:B------:R-:W-:Y:S02]  /*ccf0*/  MOV R9, R151 ;  /* 0x0000009700097202 */ /* 0x000fe40000000f00 */
[----:B------:R-:W-:Y:S02]  /*cd00*/  MOV R11, R137 ;  /* 0x00000089000b7202 */ /* 0x000fe40000000f00 */
[----:B-1----:R-:W-:Y:S01]  /*cd10*/  SHF.R.U32.HI R4, RZ, 0x8, R0 ;  /* 0x00000008ff047819 */ /* 0x002fe20000011600 */
[----:B------:R-:W-:Y:S02]  /*cd20*/  FFMA.FTZ R0, R233, c[0x0][0x23c], -R33 ;  /* 0x00008f00e9007a23 */ /* 0x000fe40000010821 */
[----:B------:R-:W-:Y:S01]  /*cd30*/  IMAD.MOV.U32 R233, RZ, RZ, R169 ;  /* 0x000000ffffe97224 */ /* 0x000fe200078e00a9 */
[----:B------:R-:W-:Y:S01]  /*cd40*/  PRMT R16, R5, 0x5410, R4 ;  /* 0x0000541005107816 */ /* 0x000fe20000000004 */
[----:B------:R-:W-:Y:S01]  /*cd50*/  FFMA.FTZ R5, R211, c[0x0][0x23c], -R33 ;  /* 0x00008f00d3057a23 */ /* 0x000fe20000010821 */
[----:B------:R-:W-:Y:S01]  /*cd60*/  SHF.R.U32.HI R4, RZ, 0x10, R2 ;  /* 0x00000010ff047819 */ /* 0x000fe20000011602 */
[----:B------:R1:W-:Y:S01]  /*cd70*/  MUFU.EX2 R185, R0 ;  /* 0x0000000000b97308 */ /* 0x0003e20000000800 */
[----:B------:R-:W-:-:S02]  /*cd80*/  SHF.R.U32.HI R2, RZ, 0x8, R3 ;  /* 0x00000008ff027819 */ /* 0x000fc40000011603 */
[----:B------:R-:W-:Y:S02]  /*cd90*/  LOP3.LUT R3, R4, 0xff, RZ, 0xc0, !PT ;  /* 0x000000ff04037812 */ /* 0x000fe400078ec0ff */
[----:B------:R-:W-:Y:S02]  /*cda0*/  MOV R211, R170 ;  /* 0x000000aa00d37202 */ /* 0x000fe40000000f00 */
[----:B------:R-:W-:Y:S01]  /*cdb0*/  PRMT R3, R3, 0x5410, R6 ;  /* 0x0000541003037816 */ /* 0x000fe20000000006 */
[--C-:B------:R-:W-:Y:S01]  /*cdc0*/  HSET2.LE.AND R6, R16, R179.reuse, PT ;  /* 0x000000b310067233 */ /* 0x100fe20003803000 */
[----:B------:R4:W2:Y:S01]  /*cdd0*/  MUFU.EX2 R186, R5 ;  /* 0x0000000500ba7308 */ /* 0x0008a20000000800 */
[----:B------:R-:W5:Y:S02]  /*cde0*/  LDSM.16.MT88.4 R16, [R216+0xa800] ;  /* 0x00a80000d810783b */ /* 0x000f640000004200 */
[----:B------:R-:W-:Y:S01]  /*cdf0*/  HSET2.LE.AND R3, R3, R179, PT ;  /* 0x000000b303037233 */ /* 0x000fe20003803000 */
[----:B-1----:R-:W-:-:S04]  /*ce00*/  LOP3.LUT R0, R14, 0xff, RZ, 0xc0, !PT ;  /* 0x000000ff0e007812 */ /* 0x002fc800078ec0ff */
[----:B------:R-:W-:Y:S01]  /*ce10*/  PRMT R14, R0, 0x5410, R15 ;  /* 0x00005410000e7816 */ /* 0x000fe2000000000f */
[----:B------:R-:W-:Y:S01]  /*ce20*/  IMAD.MOV.U32 R15, RZ, RZ, R168 ;  /* 0x000000ffff0f7224 */ /* 0x000fe200078e00a8 */
[----:B------:R-:W-:Y:S02]  /*ce30*/  PRMT R0, R7, 0x5410, R2 ;  /* 0x0000541007007816 */ /* 0x000fe40000000002 */
[----:B---3--:R-:W-:Y:S02]  /*ce40*/  F2FP.BF16.PACK_AB R2, R193, R192 ;  /* 0x000000c0c102723e */ /* 0x008fe400000010ff */
[----:B------:R-:W-:Y:S01]  /*ce50*/  F2FP.BF16.PACK_AB R7, R189, R190 ;  /* 0x000000bebd07723e */ /* 0x000fe200000010ff */
[----:B------:R-:W-:Y:S01]  /*ce60*/  HSET2.LE.AND R0, R0, R179, PT ;  /* 0x000000b300007233 */ /* 0x000fe20003803000 */
[----:B----4-:R-:W-:Y:S02]  /*ce70*/  F2FP.BF16.PACK_AB R5, R187, R188 ;  /* 0x000000bcbb05723e */ /* 0x010fe400000010ff */
[----:B------:R-:W-:-:S02]  /*ce80*/  LOP3.LUT R6, R6, R7, RZ, 0xc0, !PT ;  /* 0x0000000706067212 */ /* 0x000fc400078ec0ff */
[----:B------:R-:W-:Y:S01]  /*ce90*/  LOP3.LUT R4, R0, R2, RZ, 0xc0, !PT ;  /* 0x0000000200047212 */ /* 0x000fe200078ec0ff */
[----:B------:R-:W-:Y:S01]  /*cea0*/  HSET2.LE.AND R0, R14, R179, PT ;  /* 0x000000b30e007233 */ /* 0x000fe20003803000 */
[----:B--2---:R-:W-:Y:S01]  /*ceb0*/  F2FP.BF16.PACK_AB R2, R186, R185 ;  /* 0x000000b9ba02723e */ /* 0x004fe200000010ff */
[----:B------:R-:W-:Y:S01]  /*cec0*/  IMAD.MOV.U32 R14, RZ, RZ, R164 ;  /* 0x000000ffff0e7224 */ /* 0x000fe200078e00a4 */
[----:B------:R-:W-:Y:S01]  /*ced0*/  LOP3.LUT R5, R3, R5, RZ, 0xc0, !PT ;  /* 0x0000000503057212 */ /* 0x000fe200078ec0ff */
[----:B------:R-:W-:Y:S01]  /*cee0*/  IMAD.MOV.U32 R3, RZ, RZ, R171 ;  /* 0x000000ffff037224 */ /* 0x000fe200078e00ab */
[----:B------:R-:W-:Y:S02]  /*cef0*/  LOP3.LUT R7, R0, R2, RZ, 0xc0, !PT ;  /* 0x0000000200077212 */ /* 0x000fe400078ec0ff */
[----:B------:R-:W-:Y:S02]  /*cf00*/  MOV R164, R149 ;  /* 0x0000009500a47202 */ /* 0x000fe40000000f00 */
[----:B------:R-:W-:-:S03]  /*cf10*/  LOP3.LUT R0, R177, UR14, R12, 0x96, !PT ;  /* 0x0000000eb1007c12 */ /* 0x000fc6000f8e960c */
[C---:B-----5:R-:W-:Y:S07]  /*cf20*/  HMMA.16816.F32.BF16 R120, R4.reuse, R26, R92 ;  /* 0x0000001a0478723c */ /* 0x060fee000004185c */
[----:B------:R-:W-:Y:S01]  /*cf30*/  IMAD.MOV.U32 R94, RZ, RZ, R138 ;  /* 0x000000ffff5e7224 */ /* 0x000fe200078e008a */
[----:B------:R-:W-:Y:S01]  /*cf40*/  HMMA.16816.F32.BF16 R148, R4, R16, R80 ;  /* 0x000000100494723c */ /* 0x000fe20000041850 */
[----:B------:R-:W-:-:S03]  /*cf50*/  MOV R95, R139 ;  /* 0x0000008b005f7202 */ /* 0x000fc60000000f00 */
[----:B------:R-:W-:-:S03]  /*cf60*/  LOP3.LUT R2, R13, UR16, R94, 0x96, !PT ;  /* 0x000000100d027c12 */ /* 0x000fc6000f8e965e */
[----:B------:R-:W-:Y:S01]  /*cf70*/  MOV R80, R108 ;  /* 0x0000006c00507202 */ /* 0x000fe20000000f00 */
[----:B------:R-:W-:Y:S01]  /*cf80*/  IMAD.MOV.U32 R108, RZ, RZ, R111 ;  /* 0x000000ffff6c7224 */ /* 0x000fe200078e006f */
[----:B------:R-:W-:Y:S01]  /*cf90*/  HMMA.16816.F32.BF16 R96, R4, R24, R96 ;  /* 0x000000180460723c */ /* 0x000fe20000041860 */
[----:B------:R-:W-:Y:S01]  /*cfa0*/  MOV R111, R3 ;  /* 0x00000003006f7202 */ /* 0x000fe20000000f00 */
[----:B------:R-:W-:Y:S01]  /*cfb0*/  IMAD.WIDE.U32 R2, R2, -0x2daee0ad, RZ ;  /* 0xd2511f5302027825 */ /* 0x000fe200078e00ff */
[----:B------:R-:W-:-:S03]  /*cfc0*/  MOV R82, R10 ;  /* 0x0000000a00527202 */ /* 0x000fc60000000f00 */
[----:B------:R-:W-:Y:S01]  /*cfd0*/  IMAD.MOV.U32 R81, RZ, RZ, R11 ;  /* 0x000000ffff517224 */ /* 0x000fe200078e000b */
[----:B------:R-:W-:Y:S01]  /*cfe0*/  LOP3.LUT R3, R3, UR13, R182, 0x96, !PT ;  /* 0x0000000d03037c12 */ /* 0x000fe2000f8e96b6 */
[C---:B------:R-:W-:Y:S01]  /*cff0*/  HMMA.16816.F32.BF16 R88, R4.reuse, R20, R88 ;  /* 0x000000140458723c */ /* 0x040fe20000041858 */
[----:B------:R-:W-:Y:S01]  /*d000*/  IMAD.MOV.U32 R10, RZ, RZ, R109 ;  /* 0x000000ffff0a7224 */ /* 0x000fe200078e006d */
[----:B------:R-:W-:Y:S01]  /*d010*/  MOV R11, R110 ;  /* 0x0000006e000b7202 */ /* 0x000fe20000000f00 */
[----:B------:R-:W-:Y:S01]  /*d020*/  IMAD.MOV.U32 R110, RZ, RZ, R15 ;  /* 0x000000ffff6e7224 */ /* 0x000fe200078e000f */
[----:B------:R-:W-:Y:S01]  /*d030*/  MOV R109, R232 ;  /* 0x000000e8006d7202 */ /* 0x000fe20000000f00 */
[----:B------:R-:W-:Y:S01]  /*d040*/  IMAD.MOV.U32 R232, RZ, RZ, R210 ;  /* 0x000000ffffe87224 */ /* 0x000fe200078e00d2 */
[----:B------:R-:W-:Y:S01]  /*d050*/  MOV R15, R191 ;  /* 0x000000bf000f7202 */ /* 0x000fe20000000f00 */
[----:B------:R-:W-:Y:S01]  /*d060*/  IMAD.MOV.U32 R210, RZ, RZ, R42 ;  /* 0x000000ffffd27224 */ /* 0x000fe200078e002a */
        /* <DEDUP_REMOVED lines=9> */
[----:B------:R-:W-:-:S02]  /*d100*/  IMAD.MOV.U32 R95, RZ, RZ, R9 ;  /* 0x000000ffff5f7224 */ /* 0x000fc400078e0009 */
[----:B------:R-:W-:-:S05]  /*d110*/  IMAD.MOV.U32 R109, RZ, RZ, R181 ;  /* 0x000000ffff6d7224 */ /* 0x000fca00078e00b5 */
[C---:B------:R-:W-:Y:S08]  /*d120*/  HMMA.16816.F32.BF16 R72, R4.reuse, R28, R72 ;  /* 0x0000001c0448723c */ /* 0x040ff00000041848 */
[C---:B------:R-:W-:Y:S08]  /*d130*/  HMMA.16816.F32.BF16 R168, R4.reuse, R30, R68 ;  /* 0x0000001e04a8723c */ /* 0x040ff00000041844 */
[C---:B------:R-:W-:Y:S08]  /*d140*/  HMMA.16816.F32.BF16 R64, R4.reuse, R36, R64 ;  /* 0x000000240440723c */ /* 0x040ff00000041840 */
[C---:B------:R-:W-:Y:S08]  /*d150*/  HMMA.16816.F32.BF16 R60, R4.reuse, R38, R60 ;  /* 0x00000026043c723c */ /* 0x040ff0000004183c */
[C---:B------:R-:W-:Y:S08]  /*d160*/  HMMA.16816.F32.BF16 R56, R4.reuse, R44, R56 ;  /* 0x0000002c0438723c */ /* 0x040ff00000041838 */
[----:B------:R-:W-:Y:S07]  /*d170*/  HMMA.16816.F32.BF16 R52, R4, R46, R52 ;  /* 0x0000002e0434723c */ /* 0x000fee0000041834 */
[----:B------:R-:W-:-:S05]  /*d180*/  IMAD.WIDE.U32 R4, R0, -0x2daee0ad, RZ ;  /* 0xd2511f5300047825 */ /* 0x000fca00078e00ff */
[----:B------:R-:W-:Y:S01]  /*d190*/  LOP3.LUT R0, R5, UR11, R2, 0x96, !PT ;  /* 0x0000000b05007c12 */ /* 0x000fe2000f8e9602 */
[----:B------:R-:W-:-:S04]  /*d1a0*/  IMAD.WIDE.U32 R2, R3, -0x326172a9, RZ ;  /* 0xcd9e8d5703027825 */ /* 0x000fc800078e00ff */
[----:B------:R-:W-:Y:S01]  /*d1b0*/  IMAD.WIDE.U32 R12, R0, -0x326172a9, RZ ;  /* 0xcd9e8d57000c7825 */ /* 0x000fe200078e00ff */
[----:B------:R-:W-:-:S03]  /*d1c0*/  LOP3.LUT R3, R3, UR12, R176, 0x96, !PT ;  /* 0x0000000c03037c12 */ /* 0x000fc6000f8e96b0 */
[----:B------:R-:W-:Y:S01]  /*d1d0*/  FFMA.FTZ R5, R235, c[0x0][0x23c], -R35 ;  /* 0x00008f00eb057a23 */ /* 0x000fe20000010823 */
[----:B------:R-:W-:Y:S01]  /*d1e0*/  LOP3.LUT R0, R13, UR10, R2, 0x96, !PT ;  /* 0x0000000a0d007c12 */ /* 0x000fe2000f8e9602 */
[----:B------:R-:W-:Y:S02]  /*d1f0*/  IMAD.WIDE.U32 R2, R3, -0x2daee0ad, RZ ;  /* 0xd2511f5303027825 */ /* 0x000fe400078e00ff */
[----:B------:R-:W-:Y:S02]  /*d200*/  MUFU.EX2 R181, R5 ;  /* 0x0000000500b57308 */ /* 0x000fe40000000800 */
[----:B------:R-:W-:Y:S01]  /*d210*/  IMAD.WIDE.U32 R42, R0, -0x2daee0ad, RZ ;  /* 0xd2511f53002a7825 */ /* 0x000fe200078e00ff */
[----:B------:R-:W-:-:S03]  /*d220*/  LOP3.LUT R6, R3, UR9, R4, 0x96, !PT ;  /* 0x0000000903067c12 */ /* 0x000fc6000f8e9604 */
[----:B------:R-:W-:Y:S01]  /*d230*/  FFMA.FTZ R4, R237, c[0x0][0x23c], -R35 ;  /* 0x00008f00ed047a23 */ /* 0x000fe20000010823 */
[----:B------:R-:W-:Y:S01]  /*d240*/  LOP3.LUT R2, R43, UR7, R2, 0x96, !PT ;  /* 0x000000072b027c12 */ /* 0x000fe2000f8e9602 */
[----:B------:R-:W-:Y:S02]  /*d250*/  IMAD.MOV.U32 R43, RZ, RZ, R10 ;  /* 0x000000ffff2b7224 */ /* 0x000fe400078e000a */
[----:B------:R1:W-:Y:S02]  /*d260*/  MUFU.EX2 R182, R4 ;  /* 0x0000000400b67308 */ /* 0x0003e40000000800 */
[----:B------:R-:W-:-:S05]  /*d270*/  IMAD.WIDE.U32 R2, R2, -0x326172a9, RZ ;  /* 0xcd9e8d5702027825 */ /* 0x000fca00078e00ff */
[----:B------:R-:W-:-:S04]  /*d280*/  LOP3.LUT R0, R2, 0xffff, RZ, 0xc0, !PT ;  /* 0x0000ffff02007812 */ /* 0x000fc800078ec0ff */
[----:B-1----:R-:W-:Y:S02]  /*d290*/  SHF.R.U32.HI R4, RZ, 0x8, R0 ;  /* 0x00000008ff047819 */ /* 0x002fe40000011600 */
[----:B------:R-:W-:-:S04]  /*d2a0*/  LOP3.LUT R0, R2, 0xff, RZ, 0xc0, !PT ;  /* 0x000000ff02007812 */ /* 0x000fc800078ec0ff */
[----:B------:R-:W-:Y:S01]  /*d2b0*/  PRMT R10, R0, 0x5410, R4 ;  /* 0x00005410000a7816 */ /* 0x000fe20000000004 */
[----:B------:R-:W-:Y:S01]  /*d2c0*/  FFMA.FTZ R4, R234, c[0x0][0x23c], -R35 ;  /* 0x00008f00ea047a23 */ /* 0x000fe20000010823 */
[----:B------:R-:W-:-:S03]  /*d2d0*/  SHF.R.U32.HI R0, RZ, 0x10, R2 ;  /* 0x00000010ff007819 */ /* 0x000fc60000011602 */
[----:B------:R1:W-:Y:S01]  /*d2e0*/  MUFU.EX2 R184, R4 ;  /* 0x0000000400b87308 */ /* 0x0003e20000000800 */
[----:B------:R-:W-:Y:S02]  /*d2f0*/  LOP3.LUT R5, R0, 0xff, RZ, 0xc0, !PT ;  /* 0x000000ff00057812 */ /* 0x000fe400078ec0ff */
[----:B------:R-:W-:-:S04]  /*d300*/  SHF.R.U32.HI R0, RZ, 0x18, R2 ;  /* 0x00000018ff007819 */ /* 0x000fc80000011602 */
[----:B------:R-:W-:Y:S01]  /*d310*/  PRMT R7, R5, 0x5410, R0 ;  /* 0x0000541005077816 */ /* 0x000fe20000000000 */
[----:B-1----:R-:W-:Y:S01]  /*d320*/  FFMA.FTZ R4, R212, c[0x0][0x23c], -R35 ;  /* 0x00008f00d4047a23 */ /* 0x002fe20000010823 */
[----:B------:R-:W-:Y:S01]  /*d330*/  MOV R212, R8 ;  /* 0x0000000800d47202 */ /* 0x000fe20000000f00 */
[----:B------:R-:W-:Y:S02]  /*d340*/  IMAD.WIDE.U32 R8, R6, -0x326172a9, RZ ;  /* 0xcd9e8d5706087825 */ /* 0x000fe400078e00ff */
[----:B------:R1:W2:Y:S03]  /*d350*/  MUFU.EX2 R183, R4 ;  /* 0x0000000400b77308 */ /* 0x0002a60000000800 */
[----:B------:R-:W-:Y:S01]  /*d360*/  LOP3.LUT R2, R3, UR17, R8, 0x96, !PT ;  /* 0x0000001103027c12 */ /* 0x000fe2000f8e9608 */
[----:B------:R-:W-:Y:S01]  /*d370*/  FFMA.FTZ R3, R213, c[0x0][0x23c], -R34 ;  /* 0x00008f00d5037a23 */ /* 0x000fe20000010822 */
[----:B------:R-:W-:Y:S01]  /*d380*/  MOV R213, R11 ;  /* 0x0000000b00d57202 */ /* 0x000fe20000000f00 */
[----:B------:R-:W-:Y:S01]  /*d390*/  IMAD.MOV.U32 R11, RZ, RZ, R108 ;  /* 0x000000ffff0b7224 */ /* 0x000fe200078e006c */
[----:B------:R-:W-:Y:S01]  /*d3a0*/  MOV R108, R109 ;  /* 0x0000006d006c7202 */ /* 0x000fe20000000f00 */
[----:B------:R-:W-:Y:S01]  /*d3b0*/  IMAD.MOV.U32 R109, RZ, RZ, R110 ;  /* 0x000000ffff6d7224 */ /* 0x000fe200078e006e */
[----:B------:R-:W-:Y:S01]  /*d3c0*/  MOV R110, R111 ;  /* 0x0000006f006e7202 */ /* 0x000fe20000000f00 */
[----:B------:R-:W-:Y:S01]  /*d3d0*/  IMAD.MOV.U32 R111, RZ, RZ, R14 ;  /* 0x000000ffff6f7224 */ /* 0x000fe200078e000e */
[----:B------:R-:W-:-:S02]  /*d3e0*/  LOP3.LUT R0, R2, 0xffff, RZ, 0xc0, !PT ;  /* 0x0000ffff02007812 */ /* 0x000fc400078ec0ff */
[----:B------:R-:W-:Y:S01]  /*d3f0*/  MOV R14, R178 ;  /* 0x000000b2000e7202 */ /* 0x000fe20000000f00 */
[----:B------:R-:W-:Y:S01]  /*d400*/  IMAD.MOV.U32 R235, RZ, RZ, R111 ;  /* 0x000000ffffeb7224 */ /* 0x000fe200078e006f */
[----:B------:R3:W-:Y:S01]  /*d410*/  MUFU.EX2 R178, R3 ;  /* 0x0000000300b27308 */ /* 0x0007e20000000800 */
[----:B-1----:R-:W-:Y:S01]  /*d420*/  FFMA.FTZ R4, R214, c[0x0][0x23c], -R34 ;  /* 0x00008f00d6047a23 */ /* 0x002fe20000010822 */
[----:B------:R-:W-:Y:S01]  /*d430*/  MOV R237, R110 ;  /* 0x0000006e00ed7202 */ /* 0x000fe20000000f00 */
[----:B------:R-:W-:Y:S01]  /*d440*/  IMAD.MOV.U32 R214, RZ, RZ, R180 ;  /* 0x000000ffffd67224 */ /* 0x000fe200078e00b4 */
[----:B------:R-:W-:-:S04]  /*d450*/  MOV R234, R14 ;  /* 0x0000000e00ea7202 */ /* 0x000fc80000000f00 */
[----:B------:R-:W1:Y:S01]  /*d460*/  MUFU.EX2 R180, R4 ;  /* 0x0000000400b47308 */ /* 0x000e620000000800 */
[----:B---3--:R-:W-:Y:S02]  /*d470*/  SHF.R.U32.HI R3, RZ, 0x8, R0 ;  /* 0x00000008ff037819 */ /* 0x008fe40000011600 */
[----:B------:R-:W-:-:S04]  /*d480*/  LOP3.LUT R0, R2, 0xff, RZ, 0xc0, !PT ;  /* 0x000000ff02007812 */ /* 0x000fc800078ec0ff */
[----:B------:R-:W-:Y:S02]  /*d490*/  PRMT R8, R0, 0x5410, R3 ;  /* 0x0000541000087816 */ /* 0x000fe40000000003 */
[--C-:B------:R-:W-:Y:S02]  /*d4a0*/  SHF.R.U32.HI R0, RZ, 0x10, R2.reuse ;  /* 0x00000010ff007819 */ /* 0x100fe40000011602 */
[----:B------:R-:W-:Y:S01]  /*d4b0*/  SHF.R.U32.HI R3, RZ, 0x18, R2 ;  /* 0x00000018ff037819 */ /* 0x000fe20000011602 */
[--C-:B------:R-:W-:Y:S01]  /*d4c0*/  FFMA.FTZ R2, R243, c[0x0][0x23c], -R34.reuse ;  /* 0x00008f00f3027a23 */ /* 0x100fe20000010822 */
[----:B------:R-:W-:Y:S02]  /*d4d0*/  LOP3.LUT R0, R0, 0xff, RZ, 0xc0, !PT ;  /* 0x000000ff00007812 */ /* 0x000fe400078ec0ff */
[----:B------:R-:W-:Y:S01]  /*d4e0*/  MOV R243, R95 ;  /* 0x0000005f00f37202 */ /* 0x000fe20000000f00 */
[----:B------:R2:W-:Y:S01]  /*d4f0*/  MUFU.EX2 R177, R2 ;  /* 0x0000000200b17308 */ /* 0x0005e20000000800 */
[----:B------:R-:W-:Y:S01]  /*d500*/  PRMT R5, R0, 0x5410, R3 ;  /* 0x0000541000057816 */ /* 0x000fe20000000003 */
[----:B------:R-:W-:Y:S01]  /*d510*/  FFMA.FTZ R3, R239, c[0x0][0x23c], -R34 ;  /* 0x00008f00ef037a23 */ /* 0x000fe20000010822 */
[----:B------:R-:W-:Y:S01]  /*d520*/  HSET2.LE.AND R0, R10, R179, PT ;  /* 0x000000b30a007233 */ /* 0x000fe20003803000 */
[----:B------:R-:W-:-:S04]  /*d530*/  IMAD.MOV.U32 R239, RZ, RZ, R11 ;  /* 0x000000ffffef7224 */ /* 0x000fc800078e000b */
[----:B------:R-:W3:Y:S01]  /*d540*/  MUFU.EX2 R176, R3 ;  /* 0x0000000300b07308 */ /* 0x000ee20000000800 */
[----:B--2---:R-:W-:-:S04]  /*d550*/  F2FP.BF16.PACK_AB R2, R183, R184 ;  /* 0x000000b8b702723e */ /* 0x004fc800000010ff */
[----:B------:R-:W-:Y:S01]  /*d560*/  LOP3.LUT R6, R0, R2, RZ, 0xc0, !PT ;  /* 0x0000000200067212 */ /* 0x000fe200078ec0ff */
[----:B------:R-:W-:Y:S01]  /*d570*/  HSET2.LE.AND R0, R7, R179, PT ;  /* 0x000000b307007233 */ /* 0x000fe20003803000 */
[----:B-1----:R-:W-:-:S04]  /*d580*/  F2FP.BF16.PACK_AB R2, R180, R178 ;  /* 0x000000b2b402723e */ /* 0x002fc800000010ff */
[----:B------:R-:W-:Y:S01]  /*d590*/  LOP3.LUT R7, R0, R2, RZ, 0xc0, !PT ;  /* 0x0000000200077212 */ /* 0x000fe200078ec0ff */
[----:B------:R-:W-:Y:S01]  /*d5a0*/  HSET2.LE.AND R0, R8, R179, PT ;  /* 0x000000b308007233 */ /* 0x000fe20003803000 */
[----:B------:R-:W-:-:S04]  /*d5b0*/  F2FP.BF16.PACK_AB R2, R181, R182 ;  /* 0x000000b6b502723e */ /* 0x000fc800000010ff */
[----:B------:R-:W-:Y:S01]  /*d5c0*/  LOP3.LUT R4, R0, R2, RZ, 0xc0, !PT ;  /* 0x0000000200047212 */ /* 0x000fe200078ec0ff */
[----:B------:R-:W-:Y:S01]  /*d5d0*/  HSET2.LE.AND R0, R5, R179, PT ;  /* 0x000000b305007233 */ /* 0x000fe20003803000 */
[----:B---3--:R-:W-:-:S04]  /*d5e0*/  F2FP.BF16.PACK_AB R2, R176, R177 ;  /* 0x000000b1b002723e */ /* 0x008fc800000010ff */
[----:B------:R-:W-:Y:S01]  /*d5f0*/  LOP3.LUT R5, R0, R2, RZ, 0xc0, !PT ;  /* 0x0000000200057212 */ /* 0x000fe200078ec0ff */
[----:B------:R-:W-:Y:S01]  /*d600*/  FFMA.FTZ R0, R241, c[0x0][0x23c], -R32 ;  /* 0x00008f00f1007a23 */ /* 0x000fe20000010820 */
[----:B------:R-:W-:Y:S01]  /*d610*/  LOP3.LUT R2, R41, UR8, R50, 0x96, !PT ;  /* 0x0000000829027c12 */ /* 0x000fe2000f8e9632 */
[----:B------:R-:W-:Y:S01]  /*d620*/  IMAD.MOV.U32 R241, RZ, RZ, R243 ;  /* 0x000000fffff17224 */ /* 0x000fe200078e00f3 */
[----:B------:R-:W-:-:S03]  /*d630*/  MOV R243, R80 ;  /* 0x0000005000f37202 */ /* 0x000fc60000000f00 */
[----:B------:R-:W-:Y:S01]  /*d640*/  HMMA.16816.F32.BF16 R144, R4, R16, R144 ;  /* 0x000000100490723c */ /* 0x000fe20000041890 */
[----:B------:R-:W-:-:S05]  /*d650*/  IMAD.WIDE.U32 R2, R2, -0x2daee0ad, RZ ;  /* 0xd2511f5302027825 */ /* 0x000fca00078e00ff */
[C---:B------:R-:W-:Y:S02]  /*d660*/  LOP3.LUT R10, R2.reuse, 0xffff, RZ, 0xc0, !PT ;  /* 0x0000ffff020a7812 */ /* 0x040fe400078ec0ff */
[C---:B------:R-:W-:Y:S01]  /*d670*/  HMMA.16816.F32.BF16 R16, R4.reuse, R18, R132 ;  /* 0x000000120410723c */ /* 0x040fe20000041884 */
[----:B------:R-:W-:Y:S02]  /*d680*/  LOP3.LUT R14, R2, 0xff, RZ, 0xc0, !PT ;  /* 0x000000ff020e7812 */ /* 0x000fe400078ec0ff */
[--C-:B------:R-:W-:Y:S02]  /*d690*/  SHF.R.U32.HI R11, RZ, 0x10, R2.reuse ;  /* 0x00000010ff0b7819 */ /* 0x100fe40000011602 */
[----:B------:R-:W-:Y:S02]  /*d6a0*/  SHF.R.U32.HI R13, RZ, 0x18, R2 ;  /* 0x00000018ff0d7819 */ /* 0x000fe40000011602 */
[----:B------:R-:W-:Y:S01]  /*d6b0*/  MOV R135, R108 ;  /* 0x0000006c00877202 */ /* 0x000fe20000000f00 */
[----:B------:R-:W-:Y:S01]  /*d6c0*/  IMAD.MOV.U32 R134, RZ, RZ, R109 ;  /* 0x000000ffff867224 */ /* 0x000fe200078e006d */
[----:B------:R1:W-:Y:S01]  /*d6d0*/  MUFU.EX2 R108, R0 ;  /* 0x00000000006c7308 */ /* 0x0003e20000000800 */
[----:B------:R-:W-:Y:S01]  /*d6e0*/  IMAD.MOV.U32 R133, RZ, RZ, R15 ;  /* 0x000000ffff857224 */ /* 0x000fe200078e000f */
[----:B------:R-:W-:Y:S01]  /*d6f0*/  LOP3.LUT R15, R9, UR8, R12, 0x96, !PT ;  /* 0x00000008090f7c12 */ /* 0x000fe2000f8e960c */
[----:B------:R-:W-:Y:S01]  /*d700*/  FFMA.FTZ R9, R242, c[0x0][0x23c], -R33 ;  /* 0x00008f00f2097a23 */ /* 0x000fe20000010821 */
[----:B------:R-:W-:Y:S01]  /*d710*/  SHF.R.U32.HI R10, RZ, 0x8, R10 ;  /* 0x00000008ff0a7819 */ /* 0x000fe2000001160a */
[----:B------:R-:W-:Y:S01]  /*d720*/  HMMA.16816.F32.BF16 R128, R4, R20, R128 ;  /* 0x000000140480723c */ /* 0x000fe20000041880 */
[----:B------:R-:W-:-:S02]  /*d730*/  MOV R40, R134 ;  /* 0x0000008600287202 */ /* 0x000fc40000000f00 */
[----:B------:R-:W-:Y:S05]  /*d740*/  MUFU.EX2 R50, R9 ;  /* 0x0000000900327308 */ /* 0x000fea0000000800 */
[C---:B------:R-:W-:Y:S01]  /*d750*/  HMMA.16816.F32.BF16 R20, R4.reuse, R22, R124 ;  /* 0x000000160414723c */ /* 0x040fe2000004187c */
[----:B------:R-:W2:Y:S01]  /*d760*/  LDSM.16.MT88.4 R124, [R216+0x9c00] ;  /* 0x009c0000d87c783b */ /* 0x000ea20000004200 */
[--C-:B-1----:R-:W-:Y:S02]  /*d770*/  FFMA.FTZ R0, R238, c[0x0][0x23c], -R32.reuse ;  /* 0x00008f00ee007a23 */ /* 0x102fe40000010820 */
[----:B------:R-:W-:Y:S01]  /*d780*/  IMAD.MOV.U32 R238, RZ, RZ, R213 ;  /* 0x000000ffffee7224 */ /* 0x000fe200078e00d5 */
[----:B------:R-:W-:Y:S01]  /*d790*/  MOV R213, R82 ;  /* 0x0000005200d57202 */ /* 0x000fe20000000f00 */
[----:B------:R1:W3:Y:S02]  /*d7a0*/  MUFU.EX2 R110, R0 ;  /* 0x00000000006e7308 */ /* 0x0002e40000000800 */
[C---:B------:R-:W-:Y:S08]  /*d7b0*/  HMMA.16816.F32.BF16 R112, R4.reuse, R24, R112 ;  /* 0x000000180470723c */ /* 0x040ff00000041870 */
[----:B------:R-:W-:Y:S01]  /*d7c0*/  HMMA.16816.F32.BF16 R160, R4, R28, R160 ;  /* 0x0000001c04a0723c */ /* 0x000fe200000418a0 */
[----:B-1----:R-:W-:-:S07]  /*d7d0*/  FFMA.FTZ R0, R236, c[0x0][0x23c], -R32 ;  /* 0x00008f00ec007a23 */ /* 0x002fce0000010820 */
[C---:B------:R-:W-:Y:S01]  /*d7e0*/  HMMA.16816.F32.BF16 R68, R4.reuse, R36, R152 ;  /* 0x000000240444723c */ /* 0x040fe20000041898 */
[----:B------:R-:W-:Y:S01]  /*d7f0*/  MOV R236, R214 ;  /* 0x000000d600ec7202 */ /* 0x000fe20000000f00 */
[----:B------:R-:W-:Y:S01]  /*d800*/  IMAD.MOV.U32 R214, RZ, RZ, R81 ;  /* 0x000000ffffd67224 */ /* 0x000fe200078e0051 */
[----:B------:R1:W-:Y:S05]  /*d810*/  MUFU.EX2 R111, R0 ;  /* 0x00000000006f7308 */ /* 0x0003ea0000000800 */
[C---:B------:R-:W-:Y:S08]  /*d820*/  HMMA.16816.F32.BF16 R24, R4.reuse, R26, R116 ;  /* 0x0000001a0418723c */ /* 0x040ff00000041874 */
[C---:B------:R-:W-:Y:S01]  /*d830*/  HMMA.16816.F32.BF16 R28, R4.reuse, R30, R172 ;  /* 0x0000001e041c723c */ /* 0x040fe200000418ac */
[----:B------:R-:W-:Y:S01]  /*d840*/  LDSM.16.MT88.4 R172, [R218+0xac00] ;  /* 0x00ac0000daac783b */ /* 0x000fe20000004200 */
[----:B-1----:R-:W-:Y:S01]  /*d850*/  FFMA.FTZ R0, R215, c[0x0][0x23c], -R32 ;  /* 0x00008f00d7007a23 */ /* 0x002fe20000010820 */
[----:B------:R-:W-:Y:S01]  /*d860*/  MOV R215, R239 ;  /* 0x000000ef00d77202 */ /* 0x000fe20000000f00 */
[----:B------:R-:W-:Y:S01]  /*d870*/  IMAD.MOV.U32 R32, RZ, RZ, R43 ;  /* 0x000000ffff207224 */ /* 0x000fe200078e002b */
[----:B------:R-:W-:Y:S01]  /*d880*/  MOV R239, R212 ;  /* 0x000000d400ef7202 */ /* 0x000fe20000000f00 */
[----:B------:R1:W-:Y:S02]  /*d890*/  MUFU.EX2 R109, R0 ;  /* 0x00000000006d7308 */ /* 0x0003e40000000800 */
[C---:B------:R-:W-:Y:S01]  /*d8a0*/  HMMA.16816.F32.BF16 R36, R4.reuse, R38, R140 ;  /* 0x000000260424723c */ /* 0x040fe2000004188c */
[----:B------:R-:W-:Y:S01]  /*d8b0*/  IMAD.MOV.U32 R212, RZ, RZ, R83 ;  /* 0x000000ffffd47224 */ /* 0x000fe200078e0053 */
[----:B------:R-:W-:Y:S01]  /*d8c0*/  MOV R242, R32 ;  /* 0x0000002000f27202 */ /* 0x000fe20000000f00 */
[----:B------:R-:W-:Y:S01]  /*d8d0*/  IMAD.MOV.U32 R32, RZ, RZ, R214 ;  /* 0x000000ffff207224 */ /* 0x000fe200078e00d6 */
[----:B------:R-:W-:Y:S01]  /*d8e0*/  MOV R214, R166 ;  /* 0x000000a600d67202 */ /* 0x000fe20000000f00 */
[----:B------:R-:W-:Y:S03]  /*d8f0*/  LDSM.16.MT88.4 R140, [R218+0x9c00] ;  /* 0x009c0000da8c783b */ /* 0x000fe60000004200 */
[----:B------:R-:W-:Y:S01]  /*d900*/  HMMA.16816.F32.BF16 R84, R4, R44, R156 ;  /* 0x0000002c0454723c */ /* 0x000fe2000004189c */
[----:B------:R-:W4:Y:S04]  /*d910*/  LDSM.16.MT88.4 R156, [R216+0xac00] ;  /* 0x00ac0000d89c783b */ /* 0x000f280000004200 */
[----:B------:R-:W5:Y:S01]  /*d920*/  LDSM.16.MT88.4 R80, [R216+0xbc00] ;  /* 0x00bc0000d850783b */ /* 0x000f620000004200 */
[----:B-1----:R-:W-:-:S02]  /*d930*/  FFMA.FTZ R0, R240, c[0x0][0x23c], -R33 ;  /* 0x00008f00f0007a23 */ /* 0x002fc40000010821 */
[----:B------:R-:W-:Y:S01]  /*d940*/  HMMA.16816.F32.BF16 R104, R4, R46, R104 ;  /* 0x0000002e0468723c */ /* 0x000fe20000041868 */
[----:B------:R-:W-:Y:S01]  /*d950*/  IMAD.MOV.U32 R240, RZ, RZ, R135 ;  /* 0x000000fffff07224 */ /* 0x000fe200078e0087 */
[----:B------:R1:W1:Y:S05]  /*d960*/  MUFU.EX2 R51, R0 ;  /* 0x0000000000337308 */ /* 0x00026a0000000800 */
[--C-:B------:R-:W-:Y:S02]  /*d970*/  FFMA.FTZ R4, R247, c[0x0][0x23c], -R35.reuse ;  /* 0x00008f00f7047a23 */ /* 0x100fe40000010823 */
[----:B------:R-:W-:Y:S02]  /*d980*/  FFMA.FTZ R5, R246, c[0x0][0x23c], -R35 ;  /* 0x00008f00f6057a23 */ /* 0x000fe40000010823 */
[----:B------:R-:W-:Y:S01]  /*d990*/  MUFU.EX2 R41, R4 ;  /* 0x0000000400297308 */ /* 0x000fe20000000800 */
        /* <DEDUP_REMOVED lines=11> */
[----:B---3--:R-:W-:Y:S02]  /*da50*/  F2FP.BF16.PACK_AB R2, R110, R108 ;  /* 0x0000006c6e02723e */ /* 0x008fe400000010ff */
[----:B------:R-:W-:Y:S02]  /*da60*/  PRMT R9, R9, 0x5410, R13 ;  /* 0x0000541009097816 */ /* 0x000fe4000000000d */
[----:B------:R-:W-:Y:S02]  /*da70*/  LOP3.LUT R92, R0, R2, RZ, 0xc0, !PT ;  /* 0x00000002005c7212 */ /* 0x000fe400078ec0ff */
[----:B------:R-:W-:Y:S01]  /*da80*/  F2FP.BF16.PACK_AB R2, R50, R51 ;  /* 0x000000333202723e */ /* 0x000fe200000010ff */
[----:B------:R-:W-:Y:S01]  /*da90*/  HSET2.LE.AND R9, R9, R179, PT ;  /* 0x000000b309097233 */ /* 0x000fe20003803000 */
[----:B-1----:R-:W-:-:S04]  /*daa0*/  FFMA.FTZ R8, R245, c[0x0][0x23c], -R33 ;  /* 0x00008f00f5087a23 */ /* 0x002fc80000010821 */
[----:B------:R1:W3:Y:S02]  /*dab0*/  MUFU.EX2 R48, R8 ;  /* 0x0000000800307308 */ /* 0x0002e40000000800 */
[----:B-1----:R-:W-:Y:S02]  /*dac0*/  LOP3.LUT R8, R3, 0xff, RZ, 0xc0, !PT ;  /* 0x000000ff03087812 */ /* 0x002fe400078ec0ff */
[----:B------:R-:W-:Y:S02]  /*dad0*/  PRMT R3, R14, 0x5410, R10 ;  /* 0x000054100e037816 */ /* 0x000fe4000000000a */
[----:B------:R-:W-:Y:S02]  /*dae0*/  PRMT R8, R8, 0x5410, R12 ;  /* 0x0000541008087816 */ /* 0x000fe4000000000c */
[----:B---3--:R-:W-:Y:S01]  /*daf0*/  F2FP.BF16.PACK_AB R10, R48, R49 ;  /* 0x00000031300a723e */ /* 0x008fe200000010ff */
[--C-:B------:R-:W-:Y:S02]  /*db00*/  HSET2.LE.AND R3, R3, R179.reuse, PT ;  /* 0x000000b303037233 */ /* 0x100fe40003803000 */
[----:B------:R-:W-:Y:S01]  /*db10*/  HSET2.LE.AND R0, R8, R179, PT ;  /* 0x000000b308007233 */ /* 0x000fe20003803000 */
[----:B------:R-:W-:-:S02]  /*db20*/  F2FP.BF16.PACK_AB R8, R109, R111 ;  /* 0x0000006f6d08723e */ /* 0x000fc400000010ff */
[----:B------:R-:W-:Y:S01]  /*db30*/  LOP3.LUT R95, R9, R10, RZ, 0xc0, !PT ;  /* 0x0000000a095f7212 */ /* 0x000fe200078ec0ff */
[----:B------:R-:W-:Y:S01]  /*db40*/  FFMA.FTZ R10, R40, R100, R240 ;  /* 0x00000064280a7223 */ /* 0x000fe200000100f0 */
[----:B------:R-:W-:Y:S01]  /*db50*/  LOP3.LUT R93, R0, R2, RZ, 0xc0, !PT ;  /* 0x00000002005d7212 */ /* 0x000fe200078ec0ff */
[----:B------:R-:W-:Y:S01]  /*db60*/  FFMA.FTZ R0, R133, c[0x0][0x23c], -R35 ;  /* 0x00008f0085007a23 */ /* 0x000fe20000010823 */
[----:B------:R-:W-:Y:S01]  /*db70*/  LOP3.LUT R94, R3, R8, RZ, 0xc0, !PT ;  /* 0x00000008035e7212 */ /* 0x000fe200078ec0ff */
[----:B------:R-:W-:Y:S01]  /*db80*/  IMAD.WIDE.U32 R2, R15, -0x2daee0ad, RZ ;  /* 0xd2511f530f027825 */ /* 0x000fe200078e00ff */
[----:B------:R-:W-:Y:S01]  /*db90*/  MUFU.EX2 R40, R5 ;  /* 0x0000000500287308 */ /* 0x000fe20000000800 */
[----:B------:R-:W1:Y:S02]  /*dba0*/  LDSM.16.MT88.4 R12, [R218+0xbc00] ;  /* 0x00bc0000da0c783b */ /* 0x000e640000004200 */
[----:B------:R-:W-:Y:S01]  /*dbb0*/  IMAD.MOV.U32 R240, RZ, RZ, R212 ;  /* 0x000000fffff07224 */ /* 0x000fe200078e00d4 */
[----:B------:R-:W-:Y:S01]  /*dbc0*/  LOP3.LUT R7, R2, 0xff, RZ, 0xc0, !PT ;  /* 0x000000ff02077812 */ /* 0x000fe200078ec0ff */
[----:B--2---:R-:W-:Y:S01]  /*dbd0*/  HMMA.16816.F32.BF16 R116, R92, R124, R96 ;  /* 0x0000007c5c74723c */ /* 0x004fe20000041860 */
[----:B------:R-:W-:-:S02]  /*dbe0*/  SHF.R.U32.HI R4, RZ, 0x10, R2 ;  /* 0x00000010ff047819 */ /* 0x000fc40000011602 */
[----:B------:R2:W-:Y:S01]  /*dbf0*/  MUFU.EX2 R43, R0 ;  /* 0x00000000002b7308 */ /* 0x0005e20000000800 */
[----:B------:R-:W-:Y:S02]  /*dc00*/  SHF.R.U32.HI R6, RZ, 0x18, R2 ;  /* 0x00000018ff067819 */ /* 0x000fe40000011602 */
[----:B------:R-:W-:Y:S02]  /*dc10*/  MOV R212, R164 ;  /* 0x000000a400d47202 */ /* 0x000fe40000000f00 */
[C---:B----4-:R-:W-:Y:S08]  /*dc20*/  HMMA.16816.F32.BF16 R152, R92.reuse, R158, R76 ;  /* 0x0000009e5c98723c */ /* 0x050ff0000004184c */
[----:B------:R-:W-:Y:S01]  /*dc30*/  HMMA.16816.F32.BF16 R120, R92, R126, R120 ;  /* 0x0000007e5c78723c */ /* 0x000fe20000041878 */
[----:B--2---:R-:W-:-:S04]  /*dc40*/  FFMA.FTZ R0, R252, c[0x0][0x23c], -R35 ;  /* 0x00008f00fc007a23 */ /* 0x004fc80000010823 */
[----:B------:R2:W-:Y:S03]  /*dc50*/  MUFU.EX2 R44, R0 ;  /* 0x00000000002c7308 */ /* 0x0005e60000000800 */
[C---:B------:R-:W-:Y:S08]  /*dc60*/  HMMA.16816.F32.BF16 R132, R92.reuse, R140, R88 ;  /* 0x0000008c5c84723c */ /* 0x040ff00000041858 */
[----:B------:R-:W-:Y:S01]  /*dc70*/  HMMA.16816.F32.BF16 R136, R92, R142, R136 ;  /* 0x0000008e5c88723c */ /* 0x000fe20000041888 */
[----:B--2---:R-:W-:-:S07]  /*dc80*/  LOP3.LUT R0, R3, UR18, R42, 0x96, !PT ;  /* 0x0000001203007c12 */ /* 0x004fce000f8e962a */
[C---:B------:R-:W-:Y:S01]  /*dc90*/  HMMA.16816.F32.BF16 R148, R92.reuse, R156, R148 ;  /* 0x0000009c5c94723c */ /* 0x040fe20000041894 */
[----:B------:R-:W-:Y:S01]  /*dca0*/  LOP3.LUT R3, R2, 0xffff, RZ, 0xc0, !PT ;  /* 0x0000ffff02037812 */ /* 0x000fe200078ec0ff */
[--C-:B------:R-:W-:Y:S01]  /*dcb0*/  FFMA.FTZ R2, R215, c[0x0][0x23c], -R34.reuse ;  /* 0x00008f00d7027a23 */ /* 0x100fe20000010822 */
[----:B------:R-:W-:Y:S01]  /*dcc0*/  MOV R215, R213 ;  /* 0x000000d500d77202 */ /* 0x000fe20000000f00 */
[----:B------:R-:W-:Y:S01]  /*dcd0*/  IMAD.MOV.U32 R213, RZ, RZ, R165 ;  /* 0x000000ffffd57224 */ /* 0x000fe200078e00a5 */
[----:B------:R-:W-:Y:S01]  /*dce0*/  SHF.R.U32.HI R5, RZ, 0x8, R3 ;  /* 0x00000008ff057819 */ /* 0x000fe20000011603 */
[----:B------:R2:W-:Y:S01]  /*dcf0*/  MUFU.EX2 R33, R2 ;  /* 0x0000000200217308 */ /* 0x0005e20000000800 */
[----:B------:R-:W-:Y:S01]  /*dd00*/  FFMA.FTZ R3, R167, c[0x0][0x23c], -R34 ;  /* 0x00008f00a7037a23 */ /* 0x000fe20000010822 */
[----:B------:R-:W-:Y:S01]  /*dd10*/  HMMA.16816.F32.BF16 R168, R92, R174, R168 ;  /* 0x000000ae5ca8723c */ /* 0x000fe200000418a8 */
[----:B------:R-:W-:Y:S01]  /*dd20*/  PRMT R8, R7, 0x5410, R5 ;  /* 0x0000541007087816 */ /* 0x000fe20000000005 */
[----:B------:R-:W-:Y:S01]  /*dd30*/  FFMA.FTZ R9, R215, R101, R240 ;  /* 0x00000065d7097223 */ /* 0x000fe200000100f0 */
[----:B------:R-:W-:-:S03]  /*dd40*/  LOP3.LUT R5, R0, 0xff, RZ, 0xc0, !PT ;  /* 0x000000ff00057812 */ /* 0x000fc600078ec0ff */
[----:B------:R3:W-:Y:S02]  /*dd50*/  MUFU.EX2 R35, R3 ;  /* 0x0000000300237308 */ /* 0x0007e40000000800 */
[----:B------:R-:W-:Y:S01]  /*dd60*/  HMMA.16816.F32.BF16 R164, R92, R172, R72 ;  /* 0x000000ac5ca4723c */ /* 0x000fe20000041848 */
[----:B--2---:R-:W-:Y:S01]  /*dd70*/  LOP3.LUT R2, R4, 0xff, RZ, 0xc0, !PT ;  /* 0x000000ff04027812 */ /* 0x004fe200078ec0ff */
[----:B------:R-:W-:-:S06]  /*dd80*/  FFMA.FTZ R4, R32, c[0x0][0x23c], -R34 ;  /* 0x00008f0020047a23 */ /* 0x000fcc0000010822 */
[----:B-----5:R-:W-:Y:S01]  /*dd90*/  HMMA.16816.F32.BF16 R72, R92, R80, R64 ;  /* 0x000000505c48723c */ /* 0x020fe20000041840 */
[----:B------:R-:W-:Y:S01]  /*dda0*/  PRMT R6, R2, 0x5410, R6 ;  /* 0x0000541002067816 */ /* 0x000fe20000000006 */
[----:B------:R-:W-:Y:S01]  /*ddb0*/  FFMA.FTZ R2, R242, c[0x0][0x23c], -R34 ;  /* 0x00008f00f2027a23 */ /* 0x000fe20000010822 */
[----:B------:R-:W-:Y:S01]  /*ddc0*/  MUFU.EX2 R11, R4 ;  /* 0x00000004000b7308 */ /* 0x000fe20000000800 */
[----:B---3--:R-:W-:-:S04]  /*ddd0*/  SHF.R.U32.HI R3, RZ, 0x10, R0 ;  /* 0x00000010ff037819 */ /* 0x008fc80000011600 */
[C---:B------:R-:W-:Y:S01]  /*dde0*/  HMMA.16816.F32.BF16 R76, R92.reuse, R82, R60 ;  /* 0x000000525c4c723c */ /* 0x040fe2000004183c */
[----:B------:R-:W-:Y:S02]  /*ddf0*/  LOP3.LUT R3, R3, 0xff, RZ, 0xc0, !PT ;  /* 0x000000ff03037812 */ /* 0x000fe400078ec0ff */
[----:B------:R2:W3:Y:S05]  /*de00*/  MUFU.EX2 R32, R2 ;  /* 0x0000000200207308 */ /* 0x0004ea0000000800 */
[C---:B-1----:R-:W-:Y:S08]  /*de10*/  HMMA.16816.F32.BF16 R88, R92.reuse, R12, R56 ;  /* 0x0000000c5c58723c */ /* 0x042ff00000041838 */
[----:B------:R-:W-:Y:S01]  /*de20*/  HMMA.16816.F32.BF16 R92, R92, R14, R52 ;  /* 0x0000000e5c5c723c */ /* 0x000fe20000041834 */
[----:B--2---:R-:W-:-:S02]  /*de30*/  LOP3.LUT R2, R0, 0xffff, RZ, 0xc0, !PT ;  /* 0x0000ffff00027812 */ /* 0x004fc400078ec0ff */
[----:B------:R-:W-:Y:S02]  /*de40*/  SHF.R.U32.HI R0, RZ, 0x18, R0 ;  /* 0x00000018ff007819 */ /* 0x000fe40000011600 */
[----:B------:R-:W-:Y:S02]  /*de50*/  SHF.R.U32.HI R2, RZ, 0x8, R2 ;  /* 0x00000008ff027819 */ /* 0x000fe40000011602 */
[----:B------:R-:W-:Y:S01]  /*de60*/  PRMT R7, R3, 0x5410, R0 ;  /* 0x0000541003077816 */ /* 0x000fe20000000000 */
[--C-:B------:R-:W-:Y:S01]  /*de70*/  HSET2.LE.AND R0, R8, R179.reuse, PT ;  /* 0x000000b308007233 */ /* 0x100fe20003803000 */
[----:B------:R-:W-:Y:S01]  /*de80*/  PRMT R2, R5, 0x5410, R2 ;  /* 0x0000541005027816 */ /* 0x000fe20000000002 */
[--C-:B------:R-:W-:Y:S01]  /*de90*/  HSET2.LE.AND R3, R6, R179.reuse, PT ;  /* 0x000000b306037233 */ /* 0x100fe20003803000 */
[----:B---3--:R-:W-:Y:S01]  /*dea0*/  F2FP.BF16.PACK_AB R4, R32, R35 ;  /* 0x000000232004723e */ /* 0x008fe200000010ff */
[--C-:B------:R-:W-:Y:S01]  /*deb0*/  HSET2.LE.AND R7, R7, R179.reuse, PT ;  /* 0x000000b307077233 */ /* 0x100fe20003803000 */
[----:B------:R-:W-:Y:S01]  /*dec0*/  F2FP.BF16.PACK_AB R6, R44, R43 ;  /* 0x0000002b2c06723e */ /* 0x000fe200000010ff */
[----:B------:R-:W-:Y:S01]  /*ded0*/  HSET2.LE.AND R5, R2, R179, PT ;  /* 0x000000b302057233 */ /* 0x000fe20003803000 */
[----:B------:R-:W-:-:S02]  /*dee0*/  F2FP.BF16.PACK_AB R2, R40, R41 ;  /* 0x000000292802723e */ /* 0x000fc400000010ff */
[----:B------:R-:W-:Y:S01]  /*def0*/  LOP3.LUT R99, R3, R4, RZ, 0xc0, !PT ;  /* 0x0000000403637212 */ /* 0x000fe200078ec0ff */
[----:B------:R-:W-:Y:S01]  /*df00*/  FADD.FTZ R3, R243, R10 ;  /* 0x0000000af3037221 */ /* 0x000fe20000010000 */
[----:B------:R-:W-:Y:S01]  /*df10*/  LOP3.LUT R98, R0, R2, RZ, 0xc0, !PT ;  /* 0x0000000200627212 */ /* 0x000fe200078ec0ff */
[----:B------:R-:W-:Y:S01]  /*df20*/  FFMA.FTZ R2, R238, R103, R236 ;  /* 0x00000067ee027223 */ /* 0x000fe200000100ec */
[----:B------:R-:W-:Y:S01]  /*df30*/  F2FP.BF16.PACK_AB R0, R11, R33 ;  /* 0x000000210b00723e */ /* 0x000fe200000010ff */
[----:B------:R-:W-:Y:S01]  /*df40*/  FADD.FTZ R4, R214, R9 ;  /* 0x00000009d6047221 */ /* 0x000fe20000010000 */
[----:B------:R-:W-:Y:S01]  /*df50*/  LOP3.LUT R96, R5, R6, RZ, 0xc0, !PT ;  /* 0x0000000605607212 */ /* 0x000fe200078ec0ff */
[----:B------:R-:W-:Y:S01]  /*df60*/  FADD.FTZ R6, R213, R2 ;  /* 0x00000002d5067221 */ /* 0x000fe20000010000 */
[----:B------:R-:W-:Y:S01]  /*df70*/  LOP3.LUT R97, R7, R0, RZ, 0xc0, !PT ;  /* 0x0000000007617212 */ /* 0x000fe200078ec0ff */
[----:B------:R-:W-:Y:S01]  /*df80*/  FFMA.FTZ R0, R239, R102, R241 ;  /* 0x00000066ef007223 */ /* 0x000fe200000100f1 */
[----:B------:R-:W-:Y:S01]  /*df90*/  MOV R103, R248 ;  /* 0x000000f800677202 */ /* 0x000fe20000000f00 */
        /* <DEDUP_REMOVED lines=63> */
[----:B------:R-:W-:Y:S01]  /*e390*/  MOV R105, R250 ;  /* 0x000000fa00697202 */ /* 0x000fe20000000f00 */
[----:B------:R-:W-:Y:S02]  /*e3a0*/  FADD.FTZ R2, R111, R0 ;  /* 0x000000006f027221 */ /* 0x000fe40000010000 */
[----:B------:R-:W-:Y:S02]  /*e3b0*/  FADD.FTZ R0, R49, R4 ;  /* 0x0000000431007221 */ /* 0x000fe40000010000 */
[----:B------:R-:W-:Y:S02]  /*e3c0*/  FADD.FTZ R4, R40, R5 ;  /* 0x0000000528047221 */ /* 0x000fe40000010000 */
[----:B------:R-:W-:Y:S02]  /*e3d0*/  FADD.FTZ R3, R32, R3 ;  /* 0x0000000320037221 */ /* 0x000fe40000010000 */
[----:B------:R-:W-:Y:S01]  /*e3e0*/  FADD.FTZ R2, R109, R2 ;  /* 0x000000026d027221 */ /* 0x000fe20000010000 */
[----:B------:R1:W-:Y:S01]  /*e3f0*/  STL [R1+0x48], R4 ;  /* 0x0000480401007387 */ /* 0x0003e20000100800 */
[----:B------:R-:W-:-:S02]  /*e400*/  FADD.FTZ R252, R48, R0 ;  /* 0x0000000030fc7221 */ /* 0x000fc40000010000 */
[----:B------:R-:W-:Y:S01]  /*e410*/  IMAD.MOV.U32 R104, RZ, RZ, R249 ;  /* 0x000000ffff687224 */ /* 0x000fe200078e00f9 */
[----:B------:R1:W-:Y:S01]  /*e420*/  STL [R1+0x4c], R3 ;  /* 0x00004c0301007387 */ /* 0x0003e20000100800 */
[----:B------:R-:W-:-:S03]  /*e430*/  IMAD.MOV.U32 R102, RZ, RZ, R231 ;  /* 0x000000ffff667224 */ /* 0x000fc600078e00e7 */
[----:B------:R1:W-:Y:S04]  /*e440*/  STL [R1+0x50], R2 ;  /* 0x0000500201007387 */ /* 0x0003e80000100800 */
[----:B------:R1:W-:Y:S01]  /*e450*/  STL [R1+0x54], R252 ;  /* 0x000054fc01007387 */ /* 0x0003e20000100800 */
[----:B------:R-:W-:Y:S05]  /*e460*/  @P0 BRA `(.L_x_390) ;  /* 0x0000648000000947 */ /* 0x000fea0003800000 */
[----:B------:R-:W2:Y:S04]  /*e470*/  LDL.64 R204, [R1+0x58] ;  /* 0x0000580001cc7983 */ /* 0x000ea80000100a00 */
[----:B------:R-:W3:Y:S01]  /*e480*/  LDL.64 R202, [R1+0x10] ;  /* 0x0000100001ca7983 */ /* 0x000ee20000100a00 */
[----:B------:R-:W-:Y:S01]  /*e490*/  UIADD3 UR29, UR34, -0x3, URZ ;  /* 0xfffffffd221d7890 */ /* 0x000fe2000fffe03f */
[----:B------:R-:W-:-:S04]  /*e4a0*/  DEPBAR.LE SB0, 0x0 ;  /* 0x000080000000791a */ /* 0x000fc80000000000 */
[----:B------:R-:W-:Y:S01]  /*e4b0*/  USHF.R.S32.HI UR35, URZ, 0x1f, UR29 ;  /* 0x0000001f3f237899 */ /* 0x000fe2000801141d */
[----:B------:R-:W-:Y:S01]  /*e4c0*/  BAR.SYNC.DEFER_BLOCKING 0x0 ;  /* 0x0000000000007b1d */ /* 0x000fe20000010000 */
[----:B------:R-:W-:-:S05]  /*e4d0*/  UISETP.GT.AND UP0, UPT, UR29, UR19, UPT ;  /* 0x000000131d00728c */ /* 0x000fca000bf04270 */
[----:B------:R-:W-:Y:S02]  /*e4e0*/  ULDC.64 UR4, c[0x0][0x1a0] ;  /* 0x0000680000047ab9 */ /* 0x000fe40000000a00 */
[----:B------:R-:W-:Y:S02]  /*e4f0*/  UIMAD UR35, UR35, UR4, URZ ;  /* 0x00000004232372a4 */ /* 0x000fe4000f8e023f */
[----:B------:R-:W-:Y:S02]  /*e500*/  UIMAD.WIDE.U32 UR36, UR29, UR4, URZ ;  /* 0x000000041d2472a5 */ /* 0x000fe4000f8e003f */
[----:B------:R-:W-:-:S04]  /*e510*/  UIMAD UR5, UR29, UR5, UR35 ;  /* 0x000000051d0572a4 */ /* 0x000fc8000f8e0223 */
[----:B------:R-:W-:Y:S01]  /*e520*/  UIADD3 UR5, UR37, UR5, URZ ;  /* 0x0000000525057290 */ /* 0x000fe2000fffe03f */
[----:B-1----:R-:W-:Y:S02]  /*e530*/  IMAD.U32 R2, RZ, RZ, UR36 ;  /* 0x00000024ff027e24 */ /* 0x002fe4000f8e00ff */
[----:B------:R-:W-:-:S03]  /*e540*/  IMAD.U32 R3, RZ, RZ, UR37 ;  /* 0x00000025ff037e24 */ /* 0x000fc6000f8e00ff */
[----:B------:R-:W-:Y:S01]  /*e550*/  IMAD.U32 R3, RZ, RZ, UR5 ;  /* 0x00000005ff037e24 */ /* 0x000fe2000f8e00ff */
[----:B------:R-:W-:Y:S04]  /*e560*/  @P4 STS [R222+0x9000], RZ ;  /* 0x009000ffde004388 */ /* 0x000fe80000000800 */
[----:B------:R-:W-:Y:S04]  /*e570*/  @P4 STS [R222+0x9004], RZ ;  /* 0x009004ffde004388 */ /* 0x000fe80000000800 */
[----:B------:R-:W-:Y:S01]  /*e580*/  @P4 STS.64 [R222+0x9008], RZ ;  /* 0x009008ffde004388 */ /* 0x000fe20000000a00 */
[----:B--2---:R-:W-:-:S04]  /*e590*/  LEA R0, P0, R2, R204, 0x6 ;  /* 0x000000cc02007211 */ /* 0x004fc800078030ff */
[----:B------:R-:W-:Y:S02]  /*e5a0*/  @!P4 LEA R14, P5, R0, c[0x0][0x170], 0x1 ;  /* 0x00005c00000eca11 */ /* 0x000fe400078a08ff */
[----:B---3--:R-:W-:Y:S02]  /*e5b0*/  LEA.HI.X R3, R2, R203, R3, 0x6, P0 ;  /* 0x000000cb02037211 */ /* 0x008fe400000f3403 */
        /* <DEDUP_REMOVED lines=22> */
[----:B------:R-:W-:Y:S02]  /*e720*/  @!P2 LEA.HI.X R5, R2, c[0x0][0x174], R3, 0x1, P0 ;  /* 0x00005d000205aa11 */ /* 0x000fe400000f0c03 */
[----:B------:R-:W-:Y:S01]  /*e730*/  PLOP3.LUT P0, PT, PT, PT, UP0, 0x80, 0x0 ;  /* 0x000000000000781c */ /* 0x000fe20003f0f008 */
        /* <DEDUP_REMOVED lines=23> */
[----:B------:R-:W4:Y:S04]  /*e8b0*/  LDSM.16.M88.4 R24, [R217+0x6400] ;  /* 0x00640000d918783b */ /* 0x000f280000000200 */
[----:B-1----:R-:W-:Y:S04]  /*e8c0*/  LDSM.16.M88.4 R12, [R221+0x1000] ;  /* 0x00100000dd0c783b */ /* 0x002fe80000000200 */
[----:B---3--:R-:W1:Y:S04]  /*e8d0*/  LDSM.16.M88.4 R4, [R220+0x1000] ;  /* 0x00100000dc04783b */ /* 0x008e680000000200 */
[----:B------:R-:W3:Y:S04]  /*e8e0*/  LDSM.16.M88.4 R32, [R219+0x6c00] ;  /* 0x006c0000db20783b */ /* 0x000ee80000000200 */
[----:B------:R-:W5:Y:S04]  /*e8f0*/  LDSM.16.M88.4 R36, [R219+0x6800] ;  /* 0x00680000db24783b */ /* 0x000f680000000200 */
[----:B------:R-:W3:Y:S04]  /*e900*/  LDSM.16.M88.4 R44, [R219+0x6000] ;  /* 0x00600000db2c783b */ /* 0x000ee80000000200 */
[----:B------:R-:W3:Y:S01]  /*e910*/  LDSM.16.M88.4 R40, [R219+0x6400] ;  /* 0x00640000db28783b */ /* 0x000ee20000000200 */
[C---:B--2---:R-:W-:Y:S03]  /*e920*/  HMMA.16816.F32.BF16 R232, R8.reuse, R28, RZ ;  /* 0x0000001c08e8723c */ /* 0x044fe600000418ff */
[----:B------:R-:W0:Y:S05]  /*e930*/  LDGDEPBAR ;  /* 0x00000000000079af */ /* 0x000e2a0000000000 */
[C---:B------:R-:W-:Y:S08]  /*e940*/  HMMA.16816.F32.BF16 R212, R8.reuse, R30, RZ ;  /* 0x0000001e08d4723c */ /* 0x040ff000000418ff */
[----:B----4-:R-:W-:Y:S08]  /*e950*/  HMMA.16816.F32.BF16 R184, R8, R24, RZ ;  /* 0x0000001808b8723c */ /* 0x010ff000000418ff */
[C---:B-1----:R-:W-:Y:S08]  /*e960*/  HMMA.16816.F32.BF16 R104, R4.reuse, R28, RZ ;  /* 0x0000001c0468723c */ /* 0x042ff000000418ff */
[C---:B------:R-:W-:Y:S08]  /*e970*/  HMMA.16816.F32.BF16 R100, R4.reuse, R30, RZ ;  /* 0x0000001e0464723c */ /* 0x040ff000000418ff */
[C---:B------:R-:W-:Y:S08]  /*e980*/  HMMA.16816.F32.BF16 R28, R4.reuse, R18, RZ ;  /* 0x00000012041c723c */ /* 0x040ff000000418ff */
[C---:B------:R-:W-:Y:S08]  /*e990*/  HMMA.16816.F32.BF16 R56, R4.reuse, R20, RZ ;  /* 0x000000140438723c */ /* 0x040ff000000418ff */
        /* <DEDUP_REMOVED lines=13> */
[----:B------:R-:W2:Y:S03]  /*ea70*/  LDSM.16.M88.4 R16, [R217+0x7c00] ;  /* 0x007c0000d910783b */ /* 0x000ea60000000200 */
[C---:B---3--:R-:W-:Y:S01]  /*ea80*/  HMMA.16816.F32.BF16 R208, R12.reuse, R34, R28 ;  /* 0x000000220cd0723c */ /* 0x048fe2000004181c */
[----:B------:R-:W3:Y:S07]  /*ea90*/  LDSM.16.M88.4 R28, [R217+0x7000] ;  /* 0x00700000d91c783b */ /* 0x000eee0000000200 */
[C---:B-----5:R-:W-:Y:S08]  /*eaa0*/  HMMA.16816.F32.BF16 R196, R12.reuse, R36, R56 ;  /* 0x000000240cc4723c */ /* 0x060ff00000041838 */
[C---:B------:R-:W-:Y:S08]  /*eab0*/  HMMA.16816.F32.BF16 R56, R12.reuse, R32, R48 ;  /* 0x000000200c38723c */ /* 0x040ff00000041830 */
[C---:B------:R-:W-:Y:S08]  /*eac0*/  HMMA.16816.F32.BF16 R48, R12.reuse, R46, R100 ;  /* 0x0000002e0c30723c */ /* 0x040ff00000041864 */
        /* <DEDUP_REMOVED lines=9> */
[C---:B------:R-:W-:Y:S01]  /*eb60*/  HMMA.16816.F32.BF16 R104, R4.reuse, R46, R212 ;  /* 0x0000002e0468723c */ /* 0x040fe200000418d4 */
[----:B------:R-:W-:Y:S07]  /*eb70*/  LDSM.16.M88.4 R44, [R219+0x7c00] ;  /* 0x007c0000db2c783b */ /* 0x000fee0000000200 */
[C---:B------:R-:W-:Y:S08]  /*eb80*/  HMMA.16816.F32.BF16 R64, R4.reuse, R42, R204 ;  /* 0x0000002a0440723c */ /* 0x040ff000000418cc */
[C---:B------:R-:W-:Y:S08]  /*eb90*/  HMMA.16816.F32.BF16 R60, R4.reuse, R38, R200 ;  /* 0x00000026043c723c */ /* 0x040ff000000418c8 */
[----:B------:R-:W-:Y:S01]  /*eba0*/  HMMA.16816.F32.BF16 R32, R4, R34, R180 ;  /* 0x000000220420723c */ /* 0x000fe200000418b4 */
[----:B------:R-:W1:Y:S07]  /*ebb0*/  LDSM.16.M88.4 R4, [R220+0x2000] ;  /* 0x00200000dc04783b */ /* 0x000e6e0000000200 */
[C---:B--2---:R-:W-:Y:S01]  /*ebc0*/  HMMA.16816.F32.BF16 R204, R8.reuse, R16, R56 ;  /* 0x0000001008cc723c */ /* 0x044fe20000041838 */
[----:B------:R-:W2:Y:S07]  /*ebd0*/  LDSM.16.M88.4 R56, [R219+0x7000] ;  /* 0x00700000db38783b */ /* 0x000eae0000000200 */
[C---:B---3--:R-:W-:Y:S01]  /*ebe0*/  HMMA.16816.F32.BF16 R36, R8.reuse, R30, R48 ;  /* 0x0000001e0824723c */ /* 0x048fe20000041830 */
[----:B------:R-:W-:Y:S07]  /*ebf0*/  LDSM.16.M88.4 R48, [R219+0x7800] ;  /* 0x00780000db30783b */ /* 0x000fee0000000200 */
[C---:B------:R-:W-:Y:S01]  /*ec00*/  HMMA.16816.F32.BF16 R180, R8.reuse, R22, R52 ;  /* 0x0000001608b4723c */ /* 0x040fe20000041834 */
[----:B------:R-:W3:Y:S07]  /*ec10*/  LDSM.16.M88.4 R52, [R219+0x7400] ;  /* 0x00740000db34783b */ /* 0x000eee0000000200 */
[C---:B------:R-:W-:Y:S08]  /*ec20*/  HMMA.16816.F32.BF16 R40, R8.reuse, R28, R192 ;  /* 0x0000001c0828723c */ /* 0x040ff000000418c0 */
[C---:B------:R-:W-:Y:S08]  /*ec30*/  HMMA.16816.F32.BF16 R184, R8.reuse, R24, R188 ;  /* 0x0000001808b8723c */ /* 0x040ff000000418bc */
[C---:B------:R-:W-:Y:S08]  /*ec40*/  HMMA.16816.F32.BF16 R196, R8.reuse, R20, R196 ;  /* 0x0000001408c4723c */ /* 0x040ff000000418c4 */
[C---:B------:R-:W-:Y:S08]  /*ec50*/  HMMA.16816.F32.BF16 R100, R8.reuse, R26, R100 ;  /* 0x0000001a0864723c */ /* 0x040ff00000041864 */
[----:B------:R-:W-:Y:S01]  /*ec60*/  HMMA.16816.F32.BF16 R192, R8, R18, R208 ;  /* 0x0000001208c0723c */ /* 0x000fe200000418d0 */
[----:B------:R-:W4:Y:S07]  /*ec70*/  LDSM.16.M88.4 R8, [R221+0x2000] ;  /* 0x00200000dd08783b */ /* 0x000f2e0000000200 */
        /* <DEDUP_REMOVED lines=9> */
[----:B------:R-:W1:Y:S03]  /*ed10*/  LDSM.16.M88.4 R16, [R217+0x8000] ;  /* 0x00800000d910783b */ /* 0x000e660000000200 */
[C---:B--2---:R-:W-:Y:S01]  /*ed20*/  HMMA.16816.F32.BF16 R176, R12.reuse, R56, R40 ;  /* 0x000000380cb0723c */ /* 0x044fe20000041828 */
[----:B------:R-:W2:Y:S04]  /*ed30*/  LDSM.16.M88.4 R32, [R217+0x8400] ;  /* 0x00840000d920783b */ /* 0x000ea80000000200 */
[----:B------:R-:W5:Y:S03]  /*ed40*/  LDSM.16.M88.4 R40, [R217+0x8800] ;  /* 0x00880000d928783b */ /* 0x000f660000000200 */
[C---:B------:R-:W-:Y:S01]  /*ed50*/  HMMA.16816.F32.BF16 R108, R12.reuse, R58, R36 ;  /* 0x0000003a0c6c723c */ /* 0x040fe20000041824 */
[----:B------:R-:W1:Y:S07]  /*ed60*/  LDSM.16.M88.4 R36, [R217+0x8c00] ;  /* 0x008c0000d924783b */ /* 0x000e6e0000000200 */
[C---:B---3--:R-:W-:Y:S08]  /*ed70*/  HMMA.16816.F32.BF16 R104, R12.reuse, R52, R184 ;  /* 0x000000340c68723c */ /* 0x048ff000000418b8 */
[C---:B------:R-:W-:Y:S08]  /*ed80*/  HMMA.16816.F32.BF16 R100, R12.reuse, R54, R100 ;  /* 0x000000360c64723c */ /* 0x040ff00000041864 */
[C---:B------:R-:W-:Y:S08]  /*ed90*/  HMMA.16816.F32.BF16 R64, R12.reuse, R48, R196 ;  /* 0x000000300c40723c */ /* 0x040ff000000418c4 */
[C---:B------:R-:W-:Y:S08]  /*eda0*/  HMMA.16816.F32.BF16 R60, R12.reuse, R50, R180 ;  /* 0x000000320c3c723c */ /* 0x040ff000000418b4 */
[C---:B------:R-:W-:Y:S08]  /*edb0*/  HMMA.16816.F32.BF16 R28, R12.reuse, R44, R204 ;  /* 0x0000002c0c1c723c */ /* 0x040ff000000418cc */
[----:B------:R-:W-:Y:S01]  /*edc0*/  HMMA.16816.F32.BF16 R24, R12, R46, R192 ;  /* 0x0000002e0c18723c */ /* 0x000fe200000418c0 */
[----:B------:R-:W3:Y:S07]  /*edd0*/  LDSM.16.M88.4 R12, [R220+0x4000] ;  /* 0x00400000dc0c783b */ /* 0x000eee0000000200 */
        /* <DEDUP_REMOVED lines=11> */
[C---:B--2---:R-:W-:Y:S08]  /*ee90*/  HMMA.16816.F32.BF16 R180, R4.reuse, R32, R104 ;  /* 0x0000002004b4723c */ /* 0x044ff00000041868 */
[C---:B------:R-:W-:Y:S08]  /*eea0*/  HMMA.16816.F32.BF16 R176, R4.reuse, R34, R100 ;  /* 0x0000002204b0723c */ /* 0x040ff00000041864 */
[C---:B-----5:R-:W-:Y:S08]  /*eeb0*/  HMMA.16816.F32.BF16 R108, R4.reuse, R40, R64 ;  /* 0x00000028046c723c */ /* 0x060ff00000041840 */
[C---:B------:R-:W-:Y:S08]  /*eec0*/  HMMA.16816.F32.BF16 R104, R4.reuse, R42, R60 ;  /* 0x0000002a0468723c */ /* 0x040ff0000004183c */
[C---:B------:R-:W-:Y:S01]  /*eed0*/  HMMA.16816.F32.BF16 R100, R4.reuse, R36, R28 ;  /* 0x000000240464723c */ /* 0x040fe2000004181c */
[----:B------:R-:W-:Y:S07]  /*eee0*/  LDSM.16.M88.4 R28, [R219+0x8000] ;  /* 0x00800000db1c783b */ /* 0x000fee0000000200 */
[----:B------:R-:W-:Y:S01]  /*eef0*/  HMMA.16816.F32.BF16 R64, R4, R38, R24 ;  /* 0x000000260440723c */ /* 0x000fe20000041818 */
[----:B------:R-:W-:Y:S04]  /*ef00*/  LDSM.16.M88.4 R4, [R221+0x5000] ;  /* 0x00500000dd04783b */ /* 0x000fe80000000200 */
[----:B------:R-:W-:Y:S03]  /*ef10*/  LDSM.16.M88.4 R24, [R219+0x8400] ;  /* 0x00840000db18783b */ /* 0x000fe60000000200 */
[C---:B---3--:R-:W-:Y:S01]  /*ef20*/  HMMA.16816.F32.BF16 R60, R12.reuse, R16, R20 ;  /* 0x000000100c3c723c */ /* 0x048fe20000041814 */
[----:B------:R-:W1:Y:S07]  /*ef30*/  LDSM.16.M88.4 R20, [R219+0x8800] ;  /* 0x00880000db14783b */ /* 0x000e6e0000000200 */
[----:B------:R-:W-:Y:S01]  /*ef40*/  HMMA.16816.F32.BF16 R56, R12, R18, R56 ;  /* 0x000000120c38723c */ /* 0x000fe20000041838 */
[----:B------:R-:W2:Y:S01]  /*ef50*/  LDSM.16.M88.4 R16, [R219+0x8c00] ;  /* 0x008c0000db10783b */ /* 0x000ea20000000200 */
[----:B------:R-:W-:-:S06]  /*ef60*/  DEPBAR.LE SB0, 0x0 ;  /* 0x000080000000791a */ /* 0x000fcc0000000000 */
        /* <DEDUP_REMOVED lines=8> */
[----:B------:R-:W-:Y:S08]  /*eff0*/  HMMA.16816.F32.BF16 R64, R4, R18, R64 ;  /* 0x000000120440723c */ /* 0x000ff00000041840 */
[----:B------:R-:W-:Y:S08]  /*f000*/  HMMA.16816.F32.BF16 R32, R8, R16, R32 ;  /* 0x000000100820723c */ /* 0x000ff00000041820 */
        /* <DEDUP_REMOVED lines=76> */
.L_x_396:
[----:B------:R-:W-:Y:S05]  /*f4d0*/  BSYNC B0 ;  /* 0x0000000000007941 */ /* 0x000fea0003800000 */
.L_x_395:
[----:B------:R-:W0:Y:S02]  /*f4e0*/  LDGDEPBAR ;  /* 0x00000000000079af */ /* 0x000e240000000000 */
.L_x_394:
[----:B-1----:R-:W2:Y:S04]  /*f4f0*/  LDL R4, [R1+0x20] ;  /* 0x0000200001047983 */ /* 0x002ea80000100800 */
[----:B------:R-:W3:Y:S04]  /*f500*/  LDL.LU R6, [R1+0x4c] ;  /* 0x00004c0001067983 */ /* 0x000ee80000300800 */
[----:B------:R-:W4:Y:S04]  /*f510*/  LDL.LU R7, [R1+0x48] ;  /* 0x0000480001077983 */ /* 0x000f280000300800 */
[----:B------:R-:W2:Y:S04]  /*f520*/  LDL.LU R5, [R1+0x50] ;  /* 0x0000500001057983 */ /* 0x000ea80000300800 */
[----:B------:R-:W3:Y:S04]  /*f530*/  LDL R2, [R1+0x18] ;  /* 0x0000180001027983 */ /* 0x000ee80000100800 */
[----:B------:R-:W4:Y:S04]  /*f540*/  LDL R3, [R1+0x8] ;  /* 0x0000080001037983 */ /* 0x000f280000100800 */
[----:B------:R-:W1:Y:S01]  /*f550*/  S2R R8, SR_TID.X ;  /* 0x0000000000087919 */ /* 0x000e620000002100 */
[----:B------:R-:W-:-:S03]  /*f560*/  IMAD.U32 R0, RZ, RZ, UR29 ;  /* 0x0000001dff007e24 */ /* 0x000fc6000f8e00ff */
[----:B------:R2:W-:Y:S01]  /*f570*/  STL [R1+0x90], R222 ;  /* 0x000090de01007387 */ /* 0x0005e20000100800 */
[----:B-1----:R-:W-:-:S05]  /*f580*/  IMAD.SHL.U32 R8, R8, 0x2, RZ ;  /* 0x0000000208087824 */ /* 0x002fca00078e00ff */
[----:B------:R-:W-:-:S05]  /*f590*/  LOP3.LUT R8, R8, 0x6, RZ, 0xc0, !PT ;  /* 0x0000000608087812 */ /* 0x000fca00078ec0ff */
[----:B------:R-:W-:Y:S01]  /*f5a0*/  IMAD R0, R0, 0x40, R8 ;  /* 0x0000004000007824 */ /* 0x000fe200078e0208 */
[----:B------:R-:W-:Y:S04]  /*f5b0*/  STL [R1+0x8c], R221 ;  /* 0x00008cdd01007387 */ /* 0x000fe80000100800 */
[C---:B------:R-:W-:Y:S01]  /*f5c0*/  ISETP.GE.AND P1, PT, R0.reuse, R230, PT ;  /* 0x000000e60000720c */ /* 0x040fe20003f26270 */
[----:B------:R-:W-:Y:S03]  /*f5d0*/  STL [R1+0x88], R220 ;  /* 0x000088dc01007387 */ /* 0x000fe60000100800 */
[----:B------:R-:W-:Y:S01]  /*f5e0*/  ISETP.LT.OR P1, PT, R0, R226, P1 ;  /* 0x000000e20000720c */ /* 0x000fe20000f21670 */
[----:B------:R-:W-:Y:S04]  /*f5f0*/  STL [R1+0x84], R219 ;  /* 0x000084db01007387 */ /* 0x000fe80000100800 */
[----:B------:R-:W-:Y:S01]  /*f600*/  STL [R1+0x80], R217 ;  /* 0x000080d901007387 */ /* 0x000fe20000100800 */
[----:B------:R-:W-:-:S02]  /*f610*/  FSEL R20, R60, -INF , !P1 ;  /* 0xff8000003c147808 */ /* 0x000fc40004800000 */
[C---:B------:R-:W-:Y:S02]  /*f620*/  ISETP.GE.AND P0, PT, R0.reuse, R229, PT ;  /* 0x000000e50000720c */ /* 0x040fe40003f06270 */
[C---:B------:R-:W-:Y:S02]  /*f630*/  ISETP.GE.AND P2, PT, R0.reuse, R228, PT ;  /* 0x000000e40000720c */ /* 0x040fe40003f46270 */
[C---:B------:R-:W-:Y:S02]  /*f640*/  ISETP.GE.AND P1, PT, R0.reuse, R227, PT ;  /* 0x000000e30000720c */ /* 0x040fe40003f26270 */
[C---:B------:R-:W-:Y:S02]  /*f650*/  ISETP.LT.OR P0, PT, R0.reuse, R225, P0 ;  /* 0x000000e10000720c */ /* 0x040fe40000701670 */
[C---:B------:R-:W-:Y:S02]  /*f660*/  ISETP.LT.OR P2, PT, R0.reuse, R224, P2 ;  /* 0x000000e00000720c */ /* 0x040fe40001741670 */
[----:B------:R-:W-:-:S02]  /*f670*/  ISETP.LT.OR P1, PT, R0, R223, P1 ;  /* 0x000000df0000720c */ /* 0x000fc40000f21670 */
[----:B------:R-:W-:Y:S02]  /*f680*/  FSEL R23, R62, -INF , !P0 ;  /* 0xff8000003e177808 */ /* 0x000fe40004000000 */
[----:B------:R-:W-:Y:S02]  /*f690*/  FSEL R29, R188, -INF , !P2 ;  /* 0xff800000bc1d7808 */ /* 0x000fe40005000000 */
[----:B------:R-:W-:Y:S01]  /*f6a0*/  FSEL R39, R190, -INF , !P1 ;  /* 0xff800000be277808 */ /* 0x000fe20004800000 */
[----:B--2---:R-:W-:Y:S02]  /*f6b0*/  IMAD.MOV.U32 R8, RZ, RZ, R5 ;  /* 0x000000ffff087224 */ /* 0x004fe400078e0005 */
[----:B------:R-:W2:Y:S01]  /*f6c0*/  LDL R5, [R1+0x4] ;  /* 0x0000040001057983 */ /* 0x000ea20000100800 */
[----:B---3--:R-:W-:Y:S01]  /*f6d0*/  IMAD.MOV.U32 R10, RZ, RZ, R2 ;  /* 0x000000ffff0a7224 */ /* 0x008fe200078e0002 */
        /* <DEDUP_REMOVED lines=9> */
[----:B------:R-:W-:Y:S02]  /*f770*/  IADD3 R2, R0, 0x8, RZ ;  /* 0x0000000800027810 */ /* 0x000fe40007ffe0ff */
[----:B------:R-:W-:Y:S02]  /*f780*/  FSEL R21, R61, -INF , !P6 ;  /* 0xff8000003d157808 */ /* 0x000fe40007000000 */
[C---:B------:R-:W-:Y:S02]  /*f790*/  ISETP.GE.AND P0, PT, R2.reuse, R230, PT ;  /* 0x000000e60200720c */ /* 0x040fe40003f06270 */
[----:B------:R-:W-:-:S02]  /*f7a0*/  ISETP.GE.AND P2, PT, R2, R229, PT ;  /* 0x000000e50200720c */ /* 0x000fc40003f46270 */
[C---:B------:R-:W-:Y:S02]  /*f7b0*/  ISETP.GE.AND P1, PT, R2.reuse, R228, PT ;  /* 0x000000e40200720c */ /* 0x040fe40003f26270 */
[C---:B------:R-:W-:Y:S01]  /*f7c0*/  ISETP.GE.AND P6, PT, R2.reuse, R227, PT ;  /* 0x000000e30200720c */ /* 0x040fe20003fc6270 */
[----:B----4-:R-:W-:Y:S01]  /*f7d0*/  IMAD.MOV.U32 R9, RZ, RZ, R3 ;  /* 0x000000ffff097224 */ /* 0x010fe200078e0003 */
[C---:B------:R-:W-:Y:S02]  /*f7e0*/  ISETP.LT.OR P0, PT, R2.reuse, R226, P0 ;  /* 0x000000e20200720c */ /* 0x040fe40000701670 */
[C---:B------:R-:W-:Y:S02]  /*f7f0*/  ISETP.LT.OR P2, PT, R2.reuse, R225, P2 ;  /* 0x000000e10200720c */ /* 0x040fe40001741670 */
[C---:B------:R-:W-:Y:S02]  /*f800*/  ISETP.LT.OR P1, PT, R2.reuse, R224, P1 ;  /* 0x000000e00200720c */ /* 0x040fe40000f21670 */
[----:B------:R-:W-:-:S02]  /*f810*/  ISETP.LT.OR P6, PT, R2, R223, P6 ;  /* 0x000000df0200720c */ /* 0x000fc400037c1670 */
[C---:B------:R-:W-:Y:S02]  /*f820*/  IADD3 R3, R0.reuse, 0x9, RZ ;  /* 0x0000000900037810 */ /* 0x040fe40007ffe0ff */
        /* <DEDUP_REMOVED lines=8> */
[C---:B------:R-:W-:Y:S02]  /*f8b0*/  ISETP.GE.AND P4, PT, R3.reuse, R228, PT ;  /* 0x000000e40300720c */ /* 0x040fe40003f86270 */
[----:B------:R-:W-:Y:S02]  /*f8c0*/  ISETP.GE.AND P0, PT, R3, R227, PT ;  /* 0x000000e30300720c */ /* 0x000fe40003f06270 */
[----:B------:R-:W-:-:S02]  /*f8d0*/  ISETP.GE.AND P2, PT, R2, R230, PT ;  /* 0x000000e60200720c */ /* 0x000fc40003f46270 */
[C---:B------:R-:W-:Y:S02]  /*f8e0*/  ISETP.LT.OR P3, PT, R3.reuse, R226, P3 ;  /* 0x000000e20300720c */ /* 0x040fe40001f61670 */
[C---:B------:R-:W-:Y:S02]  /*f8f0*/  ISETP.LT.OR P5, PT, R3.reuse, R225, P5 ;  /* 0x000000e10300720c */ /* 0x040fe40002fa1670 */
[C---:B------:R-:W-:Y:S02]  /*f900*/  ISETP.LT.OR P4, PT, R3.reuse, R224, P4 ;  /* 0x000000e00300720c */ /* 0x040fe40002781670 */
        /* <DEDUP_REMOVED lines=12> */
[----:B------:R-:W-:Y:S02]  /*f9d0*/  ISETP.GE.AND P3, PT, R2, R227, PT ;  /* 0x000000e30200720c */ /* 0x000fe40003f66270 */
[C---:B------:R-:W-:Y:S02]  /*f9e0*/  ISETP.GE.AND P0, PT, R3.reuse, R230, PT ;  /* 0x000000e60300720c */ /* 0x040fe40003f06270 */
[----:B------:R-:W-:-:S02]  /*f9f0*/  ISETP.GE.AND P5, PT, R3, R229, PT ;  /* 0x000000e50300720c */ /* 0x000fc40003fa6270 */
[C---:B------:R-:W-:Y:S02]  /*fa00*/  ISETP.GE.AND P4, PT, R3.reuse, R228, PT ;  /* 0x000000e40300720c */ /* 0x040fe40003f86270 */
[C---:B------:R-:W-:Y:S02]  /*fa10*/  ISETP.GE.AND P2, PT, R3.reuse, R227, PT ;  /* 0x000000e30300720c */ /* 0x040fe40003f46270 */
[C---:B------:R-:W-:Y:S02]  /*fa20*/  ISETP.LT.OR P1, PT, R2.reuse, R225, P1 ;  /* 0x000000e10200720c */ /* 0x040fe40000f21670 */
[C---:B------:R-:W-:Y:S02]  /*fa30*/  ISETP.LT.OR P6, PT, R2.reuse, R224, P6 ;  /* 0x000000e00200720c */ /* 0x040fe400037c1670 */
[----:B------:R-:W-:Y:S02]  /*fa40*/  ISETP.LT.OR P3, PT, R2, R223, P3 ;  /* 0x000000df0200720c */ /* 0x000fe40001f61670 */
[----:B------:R-:W-:-:S02]  /*fa50*/  ISETP.LT.OR P0, PT, R3, R226, P0 ;  /* 0x000000e20300720c */ /* 0x000fc40000701670 */
[C---:B------:R-:W-:Y:S02]  /*fa60*/  ISETP.LT.OR P5, PT, R3.reuse, R225, P5 ;  /* 0x000000e10300720c */ /* 0x040fe40002fa1670 */
[C---:B------:R-:W-:Y:S02]  /*fa70*/  ISETP.LT.OR P4, PT, R3.reuse, R224, P4 ;  /* 0x000000e00300720c */ /* 0x040fe40002781670 */
[----:B------:R-:W-:Y:S02]  /*fa80*/  ISETP.LT.OR P2, PT, R3, R223, P2 ;  /* 0x000000df0300720c */ /* 0x000fe40001741670 */
[C---:B------:R-:W-:Y:S02]  /*fa90*/  IADD3 R2, R0.reuse, 0x18, RZ ;  /* 0x0000001800027810 */ /* 0x040fe40007ffe0ff */
[----:B------:R-:W-:Y:S02]  /*faa0*/  IADD3 R3, R0, 0x19, RZ ;  /* 0x0000001900037810 */ /* 0x000fe40007ffe0ff */
[----:B------:R-:W-:-:S02]  /*fab0*/  FSEL R187, R54, -INF , !P1 ;  /* 0xff80000036bb7808 */ /* 0x000fc40004800000 */
[----:B------:R-:W-:Y:S02]  /*fac0*/  FSEL R188, R180, -INF , !P6 ;  /* 0xff800000b4bc7808 */ /* 0x000fe40007000000 */
[----:B------:R-:W-:Y:S02]  /*fad0*/  FSEL R198, R182, -INF , !P3 ;  /* 0xff800000b6c67808 */ /* 0x000fe40005800000 */
[----:B------:R-:W-:Y:S02]  /*fae0*/  FSEL R184, R53, -INF , !P0 ;  /* 0xff80000035b87808 */ /* 0x000fe40004000000 */
[----:B------:R-:W-:Y:S02]  /*faf0*/  FSEL R189, R181, -INF , !P4 ;  /* 0xff800000b5bd7808 */ /* 0x000fe40006000000 */
[C---:B------:R-:W-:Y:S02]  /*fb00*/  ISETP.GE.AND P1, PT, R2.reuse, R230, PT ;  /* 0x000000e60200720c */ /* 0x040fe40003f26270 */
[----:B------:R-:W-:-:S02]  /*fb10*/  ISETP.GE.AND P6, PT, R2, R229, PT ;  /* 0x000000e50200720c */ /* 0x000fc40003fc6270 */
[C---:B------:R-:W-:Y:S02]  /*fb20*/  ISETP.GE.AND P3, PT, R2.reuse, R228, PT ;  /* 0x000000e40200720c */ /* 0x040fe40003f66270 */
[C---:B------:R-:W-:Y:S02]  /*fb30*/  ISETP.GE.AND P0, PT, R2.reuse, R227, PT ;  /* 0x000000e30200720c */ /* 0x040fe40003f06270 */
[----:B------:R-:W-:Y:S02]  /*fb40*/  ISETP.GE.AND P4, PT, R3, R230, PT ;  /* 0x000000e60300720c */ /* 0x000fe40003f86270 */
[C---:B------:R-:W-:Y:S02]  /*fb50*/  ISETP.LT.OR P1, PT, R2.reuse, R226, P1 ;  /* 0x000000e20200720c */ /* 0x040fe40000f21670 */
[C---:B------:R-:W-:Y:S02]  /*fb60*/  ISETP.LT.OR P6, PT, R2.reuse, R225, P6 ;  /* 0x000000e10200720c */ /* 0x040fe400037c1670 */
[----:B------:R-:W-:-:S02]  /*fb70*/  ISETP.LT.OR P3, PT, R2, R224, P3 ;  /* 0x000000e00200720c */ /* 0x000fc40001f61670 */
[----:B------:R-:W-:Y:S02]  /*fb80*/  ISETP.LT.OR P0, PT, R2, R223, P0 ;  /* 0x000000df0200720c */ /* 0x000fe40000701670 */
[----:B------:R-:W-:Y:S02]  /*fb90*/  ISETP.LT.OR P4, PT, R3, R226, P4 ;  /* 0x000000e20300720c */ /* 0x000fe40002781670 */
[----:B------:R-:W-:Y:S02]  /*fba0*/  IADD3 R2, R0, 0x20, RZ ;  /* 0x0000002000027810 */ /* 0x000fe40007ffe0ff */
[----:B------:R-:W-:Y:S02]  /*fbb0*/  FSEL R199, R183, -INF , !P2 ;  /* 0xff800000b7c77808 */ /* 0x000fe40005000000 */
[----:B------:R-:W-:Y:S02]  /*fbc0*/  FSEL R185, R55, -INF , !P5 ;  /* 0xff80000037b97808 */ /* 0x000fe40006800000 */
        /* <DEDUP_REMOVED lines=9> */
[C---:B------:R-:W-:Y:S02]  /*fc60*/  ISETP.GE.AND P3, PT, R2.reuse, R229, PT ;  /* 0x000000e50200720c */ /* 0x040fe40003f66270 */
[C---:B------:R-:W-:Y:S02]  /*fc70*/  ISETP.GE.AND P0, PT, R2.reuse, R228, PT ;  /* 0x000000e40200720c */ /* 0x040fe40003f06270 */
[----:B------:R-:W-:Y:S02]  /*fc80*/  ISETP.GE.AND P4, PT, R2, R227, PT ;  /* 0x000000e30200720c */ /* 0x000fe40003f86270 */
[----:B------:R-:W-:-:S02]  /*fc90*/  ISETP.LT.OR P5, PT, R3, R225, P5 ;  /* 0x000000e10300720c */ /* 0x000fc40002fa1670 */
[C---:B------:R-:W-:Y:S02]  /*fca0*/  ISETP.LT.OR P2, PT, R3.reuse, R224, P2 ;  /* 0x000000e00300720c */ /* 0x040fe40001741670 */
[----:B------:R-:W-:Y:S02]  /*fcb0*/  ISETP.LT.OR P1, PT, R3, R223, P1 ;  /* 0x000000df0300720c */ /* 0x000fe40000f21670 */
        /* <DEDUP_REMOVED lines=39> */
[----:B------:R-:W-:-:S02]  /*ff30*/  ISETP.GE.AND P2, PT, R3, R229, PT ;  /* 0x000000e50300720c */ /* 0x000fc40003f46270 */
[CC--:B------:R-:W-:Y:S02]  /*ff40*/  ISETP.GE.AND P3, PT, R3.reuse, R228.reuse, PT ;  /* 0x000000e40300720c */ /* 0x0c0fe40003f66270 */
[C---:B------:R-:W-:Y:S02]  /*ff50*/  ISETP.GE.AND P4, PT, R3.reuse, R227, PT ;  /* 0x000000e30300720c */ /* 0x040fe40003f86270 */
        /* <DEDUP_REMOVED lines=17> */
[----:B------:R-:W-:Y:S02]  /*10070*/  ISETP.LT.OR P0, PT, R3, R224, P0 ;  /* 0x000000e00300720c */ /* 0x000fe40000701670 */
[----:B------:R-:W-:Y:S02]  /*10080*/  IADD3 R2, R0, 0x38, RZ ;  /* 0x0000003800027810 */ /* 0x000fe40007ffe0ff */
[----:B------:R-:W-:Y:S02]  /*10090*/  FSEL R222, R105, -INF , !P0 ;  /* 0xff80000069de7808 */ /* 0x000fe40004000000 */
[----:B------:R-:W-:Y:S02]  /*100a0*/  ISETP.GE.AND P0, PT, R2, R229, PT ;  /* 0x000000e50200720c */ /* 0x000fe40003f06270 */
[----:B------:R-:W-:-:S02]  /*100b0*/  FSEL R34, R34, -INF , !P1 ;  /* 0xff80000022227808 */ /* 0x000fc40004800000 */
[----:B------:R-:W-:Y:S02]  /*100c0*/  ISETP.LT.OR P0, PT, R2, R225, P0 ;  /* 0x000000e10200720c */ /* 0x000fe40000701670 */
[C---:B------:R-:W-:Y:S01]  /*100d0*/  ISETP.GE.AND P1, PT, R3.reuse, R229, PT ;  /* 0x000000e50300720c */ /* 0x040fe20003f26270 */
[----:B------:R-:W-:Y:S01]  /*100e0*/  IMAD.WIDE.U32 R244, R10, -0x2daee0ad, RZ ;  /* 0xd2511f530af47825 */ /* 0x000fe200078e00ff */
[----:B------:R-:W-:Y:S02]  /*100f0*/  FSEL R10, R18, -INF , !P0 ;  /* 0xff800000120a7808 */ /* 0x000fe40004000000 */
[----:B------:R-:W-:Y:S02]  /*10100*/  ISETP.LT.OR P1, PT, R3, R225, P1 ;  /* 0x000000e10300720c */ /* 0x000fe40000f21670 */
[----:B------:R-:W-:Y:S01]  /*10110*/  IADD3 R0, R0, 0x39, RZ ;  /* 0x0000003900007810 */ /* 0x000fe20007ffe0ff */
[----:B------:R1:W-:Y:S01]  /*10120*/  STL [R1+0x94], R230 ;  /* 0x000094e601007387 */ /* 0x0003e20000100800 */
[----:B------:R-:W-:-:S02]  /*10130*/  FSEL R236, R32, -INF , !P2 ;  /* 0xff80000020ec7808 */ /* 0x000fc40005000000 */
[----:B------:R-:W-:Y:S01]  /*10140*/  FSEL R35, R35, -INF , !P1 ;  /* 0xff80000023237808 */ /* 0x000fe20004800000 */
[----:B------:R-:W-:Y:S01]  /*10150*/  STL [R1], R10 ;  /* 0x0000000a01007387 */ /* 0x000fe20000100800 */
[-C--:B------:R-:W-:Y:S02]  /*10160*/  ISETP.GE.AND P2, PT, R3, R230.reuse, PT ;  /* 0x000000e60300720c */ /* 0x080fe40003f46270 */
[-C--:B------:R-:W-:Y:S01]  /*10170*/  ISETP.GE.AND P1, PT, R2, R230.reuse, PT ;  /* 0x000000e60200720c */ /* 0x080fe20003f26270 */
[----:B------:R3:W-:Y:S01]  /*10180*/  STL [R1+0x98], R229 ;  /* 0x000098e501007387 */ /* 0x0007e20000100800 */
[----:B------:R-:W-:-:S03]  /*10190*/  ISETP.GE.AND P0, PT, R0, R230, PT ;  /* 0x000000e60000720c */ /* 0x000fc60003f06270 */
[----:B-1----:R-:W4:Y:S01]  /*101a0*/  LDL.LU R230, [R1] ;  /* 0x0000000001e67983 */ /* 0x002f220000300800 */
[----:B------:R-:W-:-:S04]  /*101b0*/  ISETP.LT.OR P2, PT, R3, R226, P2 ;  /* 0x000000e20300720c */ /* 0x000fc80001741670 */
[----:B------:R-:W-:Y:S02]  /*101c0*/  FSEL R33, R33, -INF , !P2 ;  /* 0xff80000021217808 */ /* 0x000fe40005000000 */
[C---:B------:R-:W-:Y:S01]  /*101d0*/  ISETP.GE.AND P2, PT, R3.reuse, R227, PT ;  /* 0x000000e30300720c */ /* 0x040fe20003f46270 */
[----:B------:R-:W-:Y:S01]  /*101e0*/  USHF.L.U32 UR4, UR29, 0x1, URZ ;  /* 0x000000011d047899 */ /* 0x000fe2000800063f */
[----:B------:R-:W-:Y:S02]  /*101f0*/  ISETP.LT.OR P1, PT, R2, R226, P1 ;  /* 0x000000e20200720c */ /* 0x000fe40000f21670 */
[----:B------:R-:W-:Y:S01]  /*10200*/  ISETP.LT.OR P2, PT, R3, R223, P2 ;  /* 0x000000df0300720c */ /* 0x000fe20001741670 */
[----:B------:R-:W-:Y:S02]  /*10210*/  IMAD.U32 R3, RZ, RZ, UR33 ;  /* 0x00000021ff037e24 */ /* 0x000fe4000f8e00ff */
[----:B------:R-:W-:Y:S01]  /*10220*/  IMAD.WIDE.U32 R240, R9, -0x326172a9, RZ ;  /* 0xcd9e8d5709f07825 */ /* 0x000fe200078e00ff */
[----:B------:R-:W-:-:S02]  /*10230*/  FSEL R234, R16, -INF , !P1 ;  /* 0xff80000010ea7808 */ /* 0x000fc40004800000 */
[----:B------:R-:W-:Y:S01]  /*10240*/  ISETP.GE.AND P1, PT, R2, R228, PT ;  /* 0x000000e40200720c */ /* 0x000fe20003f26270 */
[----:B------:R-:W-:Y:S01]  /*10250*/  IMAD.WIDE.U32 R232, R4, -0x326172a9, RZ ;  /* 0xcd9e8d5704e87825 */ /* 0x000fe200078e00ff */
[----:B------:R-:W-:Y:S02]  /*10260*/  ISETP.LT.OR P0, PT, R0, R226, P0 ;  /* 0x000000e20000720c */ /* 0x000fe40000701670 */
[----:B------:R-:W-:Y:S02]  /*10270*/  LOP3.LUT R4, R245, UR4, R3, 0x96, !PT ;  /* 0x00000004f5047c12 */ /* 0x000fe4000f8e9603 */
[----:B--2---:R-:W-:Y:S02]  /*10280*/  LOP3.LUT R3, R241, R5, RZ, 0x3c, !PT ;  /* 0x00000005f1037212 */ /* 0x004fe400078e3cff */
[----:B------:R-:W-:Y:S02]  /*10290*/  ISETP.LT.OR P1, PT, R2, R224, P1 ;  /* 0x000000e00200720c */ /* 0x000fe40000f21670 */
[----:B------:R-:W-:Y:S01]  /*102a0*/  FSEL R44, R17, -INF , !P0 ;  /* 0xff800000112c7808 */ /* 0x000fe20004000000 */
[----:B------:R-:W-:Y:S01]  /*102b0*/  IMAD.WIDE.U32 R212, R3, -0x2daee0ad, RZ ;  /* 0xd2511f5303d47825 */ /* 0x000fe200078e00ff */
[----:B------:R-:W-:-:S02]  /*102c0*/  ISETP.GE.AND P0, PT, R0, R228, PT ;  /* 0x000000e40000720c */ /* 0x000fc40003f06270 */
[----:B------:R-:W-:Y:S01]  /*102d0*/  FSEL R46, R64, -INF , !P1 ;  /* 0xff800000402e7808 */ /* 0x000fe20004800000 */
[----:B------:R-:W-:Y:S01]  /*102e0*/  IMAD.MOV.U32 R11, RZ, RZ, R7 ;  /* 0x000000ffff0b7224 */ /* 0x000fe200078e0007 */
[C---:B------:R-:W-:Y:S01]  /*102f0*/  ISETP.GE.AND P1, PT, R0.reuse, R229, PT ;  /* 0x000000e50000720c */ /* 0x040fe20003f26270 */
[----:B------:R-:W-:Y:S01]  /*10300*/  IMAD.MOV.U32 R12, RZ, RZ, R6 ;  /* 0x000000ffff0c7224 */ /* 0x000fe200078e0006 */
[----:B------:R-:W-:Y:S02]  /*10310*/  LOP3.LUT R7, R233, R5, RZ, 0x3c, !PT ;  /* 0x00000005e9077212 */ /* 0x000fe400078e3cff */
[----:B------:R-:W-:Y:S02]  /*10320*/  ISETP.LT.OR P0, PT, R0, R224, P0 ;  /* 0x000000e00000720c */ /* 0x000fe40000701670 */
[----:B------:R-:W-:Y:S01]  /*10330*/  LOP3.LUT R6, R213, UR15, R244, 0x96, !PT ;  /* 0x0000000fd5067c12 */ /* 0x000fe2000f8e96f4 */
[----:B------:R-:W-:Y:S01]  /*10340*/  IMAD.WIDE.U32 R4, R4, -0x326172a9, RZ ;  /* 0xcd9e8d5704047825 */ /* 0x000fe200078e00ff */
[----:B------:R-:W-:-:S02]  /*10350*/  ISETP.LT.OR P1, PT, R0, R225, P1 ;  /* 0x000000e10000720c */ /* 0x000fc40000f21670 */
[----:B---3--:R-:W-:Y:S01]  /*10360*/  FSEL R229, R65, -INF , !P0 ;  /* 0xff80000041e57808 */ /* 0x008fe20004000000 */
[----:B------:R-:W-:Y:S01]  /*10370*/  IMAD.WIDE.U32 R178, R7, -0x2daee0ad, RZ ;  /* 0xd2511f5307b27825 */ /* 0x000fe200078e00ff */
[-C--:B------:R-:W-:Y:S02]  /*10380*/  ISETP.GE.AND P0, PT, R0, R227.reuse, PT ;  /* 0x000000e30000720c */ /* 0x080fe40003f06270 */
[----:B------:R-:W-:Y:S01]  /*10390*/  FSEL R43, R19, -INF , !P1 ;  /* 0xff800000132b7808 */ /* 0x000fe20004800000 */
[----:B------:R-:W-:Y:S01]  /*103a0*/  IMAD.WIDE.U32 R176, R6, -0x326172a9, RZ ;  /* 0xcd9e8d5706b07825 */ /* 0x000fe200078e00ff */
[----:B------:R-:W-:Y:S02]  /*103b0*/  FMNMX.FTZ R6, R250, R20, !PT ;  /* 0x00000014fa067209 */ /* 0x000fe40007810000 */
[----:B------:R-:W-:Y:S01]  /*103c0*/  ISETP.GE.AND P1, PT, R2, R227, PT ;  /* 0x000000e30200720c */ /* 0x000fe20003f26270 */
[----:B------:R-:W-:Y:S01]  /*103d0*/  IMAD.MOV.U32 R9, RZ, RZ, R8 ;  /* 0x000000ffff097224 */ /* 0x000fe200078e0008 */
[----:B------:R-:W-:-:S02]  /*103e0*/  LOP3.LUT R3, R5, UR16, R240, 0x96, !PT ;  /* 0x0000001005037c12 */ /* 0x000fc4000f8e96f0 */
[-C--:B------:R-:W-:Y:S02]  /*103f0*/  ISETP.LT.OR P0, PT, R0, R223.reuse, P0 ;  /* 0x000000df0000720c */ /* 0x080fe40000701670 */
[----:B------:R-:W-:Y:S02]  /*10400*/  LOP3.LUT R0, R179, UR15, R244, 0x96, !PT ;  /* 0x0000000fb3007c12 */ /* 0x000fe4000f8e96f4 */
[----:B------:R-:W-:Y:S02]  /*10410*/  LOP3.LUT R8, R5, UR16, R232, 0x96, !PT ;  /* 0x0000001005087c12 */ /* 0x000fe4000f8e96e8 */
[----:B------:R-:W-:Y:S01]  /*10420*/  FMNMX.FTZ R6, R21, R6, !PT ;  /* 0x0000000615067209 */ /* 0x000fe20007810000 */
[----:B------:R-:W-:Y:S01]  /*10430*/  IMAD.MOV.U32 R213, RZ, RZ, R12 ;  /* 0x000000ffffd57224 */ /* 0x000fe200078e000c */
[----:B------:R-:W-:Y:S01]  /*10440*/  ISETP.LT.OR P1, PT, R2, R223, P1 ;  /* 0x000000df0200720c */ /* 0x000fe20000f21670 */
[----:B------:R-:W-:Y:S01]  /*10450*/  IMAD.WIDE.U32 R2, R3, -0x2daee0ad, RZ ;  /* 0xd2511f5303027825 */ /* 0x000fe200078e00ff */
[----:B------:R-:W-:-:S03]  /*10460*/  LOP3.LUT R12, R177, UR14, R4, 0x96, !PT ;  /* 0x0000000eb10c7c12 */ /* 0x000fc6000f8e9604 */
[----:B------:R-:W-:Y:S02]  /*10470*/  IMAD.MOV.U32 R101, RZ, RZ, R9 ;  /* 0x000000ffff657224 */ /* 0x000fe400078e0009 */
[----:B------:R-:W-:Y:S01]  /*10480*/  IMAD.WIDE.U32 R48, R0, -0x326172a9, RZ ;  /* 0xcd9e8d5700307825 */ /* 0x000fe200078e00ff */
[----:B------:R-:W-:-:S03]  /*10490*/  FMNMX.FTZ R0, R22, R6, !PT ;  /* 0x0000000616007209 */ /* 0x000fc60007810000 */
[----:B------:R-:W-:Y:S01]  /*104a0*/  IMAD.WIDE.U32 R8, R8, -0x2daee0ad, RZ ;  /* 0xd2511f5308087825 */ /* 0x000fe200078e00ff */
[----:B------:R-:W-:Y:S02]  /*104b0*/  LOP3.LUT R10, R3, UR13, R212, 0x96, !PT ;  /* 0x0000000d030a7c12 */ /* 0x000fe4000f8e96d4 */
[----:B------:R-:W-:Y:S01]  /*104c0*/  LOP3.LUT R4, R49, UR14, R4, 0x96, !PT ;  /* 0x0000000e31047c12 */ /* 0x000fe2000f8e9604 */
[----:B------:R-:W-:Y:S01]  /*104d0*/  IMAD.WIDE.U32 R12, R12, -0x2daee0ad, RZ ;  /* 0xd2511f530c0c7825 */ /* 0x000fe200078e00ff */
[----:B------:R-:W-:Y:S02]  /*104e0*/  FMNMX.FTZ R0, R24, R0, !PT ;  /* 0x0000000018007209 */ /* 0x000fe40007810000 */
[----:B------:R-:W-:Y:S01]  /*104f0*/  LOP3.LUT R3, R9, UR13, R178, 0x96, !PT ;  /* 0x0000000d09037c12 */ /* 0x000fe2000f8e96b2 */
[----:B------:R-:W-:Y:S01]  /*10500*/  IMAD.MOV.U32 R100, RZ, RZ, R11 ;  /* 0x000000ffff647224 */ /* 0x000fe200078e000b */
[----:B------:R-:W-:Y:S01]  /*10510*/  FMNMX.FTZ R0, R186, R0, !PT ;  /* 0x00000000ba007209 */ /* 0x000fe20007810000 */
[----:B------:R-:W-:Y:S01]  /*10520*/  IMAD.WIDE.U32 R10, R10, -0x326172a9, RZ ;  /* 0xcd9e8d570a0a7825 */ /* 0x000fe200078e00ff */
[----:B------:R-:W-:-:S03]  /*10530*/  LOP3.LUT R14, R13, UR11, R2, 0x96, !PT ;  /* 0x0000000b0d0e7c12 */ /* 0x000fc6000f8e9602 */
[----:B------:R-:W-:Y:S01]  /*10540*/  IMAD.WIDE.U32 R4, R4, -0x2daee0ad, RZ ;  /* 0xd2511f5304047825 */ /* 0x000fe200078e00ff */
[----:B------:R-:W-:-:S03]  /*10550*/  FMNMX.FTZ R0, R184, R0, !PT ;  /* 0x00000000b8007209 */ /* 0x000fc60007810000 */
[----:B------:R-:W-:Y:S01]  /*10560*/  IMAD.WIDE.U32 R2, R3, -0x326172a9, RZ ;  /* 0xcd9e8d5703027825 */ /* 0x000fe200078e00ff */
[----:B------:R-:W-:Y:S02]  /*10570*/  LOP3.LUT R6, R11, UR12, R176, 0x96, !PT ;  /* 0x0000000c0b067c12 */ /* 0x000fe4000f8e96b0 */
[----:B------:R-:W-:Y:S02]  /*10580*/  LOP3.LUT R11, R5, UR11, R8, 0x96, !PT ;  /* 0x0000000b050b7c12 */ /* 0x000fe4000f8e9608 */
[----:B------:R-:W-:Y:S02]  /*10590*/  LOP3.LUT R8, R3, UR12, R48, 0x96, !PT ;  /* 0x0000000c03087c12 */ /* 0x000fe4000f8e9630 */
[----:B------:R-:W-:Y:S01]  /*105a0*/  FMNMX.FTZ R3, R182, R0, !PT ;  /* 0x00000000b6037209 */ /* 0x000fe20007810000 */
[----:B------:R-:W-:Y:S01]  /*105b0*/  IMAD.WIDE.U32 R14, R14, -0x326172a9, RZ ;  /* 0xcd9e8d570e0e7825 */ /* 0x000fe200078e00ff */
[----:B------:R-:W-:Y:S02]  /*105c0*/  FMNMX.FTZ R0, R249, R23, !PT ;  /* 0x00000017f9007209 */ /* 0x000fe40007810000 */
[----:B------:R-:W-:-:S02]  /*105d0*/  FMNMX.FTZ R3, R180, R3, !PT ;  /* 0x00000003b4037209 */ /* 0x000fc40007810000 */
[----:B------:R-:W-:Y:S01]  /*105e0*/  FMNMX.FTZ R0, R25, R0, !PT ;  /* 0x0000000019007209 */ /* 0x000fe20007810000 */
[----:B------:R-:W-:Y:S01]  /*105f0*/  IMAD.WIDE.U32 R8, R8, -0x2daee0ad, RZ ;  /* 0xd2511f5308087825 */ /* 0x000fe200078e00ff */
[----:B------:R-:W-:Y:S02]  /*10600*/  LOP3.LUT R5, R15, UR10, R10, 0x96, !PT ;  /* 0x0000000a0f057c12 */ /* 0x000fe4000f8e960a */
[----:B------:R-:W-:Y:S01]  /*10610*/  FMNMX.FTZ R0, R26, R0, !PT ;  /* 0x000000001a007209 */ /* 0x000fe20007810000 */
[----:B------:R-:W-:Y:S01]  /*10620*/  IMAD.WIDE.U32 R10, R11, -0x326172a9, RZ ;  /* 0xcd9e8d570b0a7825 */ /* 0x000fe200078e00ff */
[----:B------:R-:W-:Y:S02]  /*10630*/  FMNMX.FTZ R3, R242, R3, !PT ;  /* 0x00000003f2037209 */ /* 0x000fe40007810000 */
[----:B------:R-:W-:Y:S01]  /*10640*/  LOP3.LUT R9, R9, UR9, R4, 0x96, !PT ;  /* 0x0000000909097c12 */ /* 0x000fe2000f8e9604 */
[----:B------:R-:W-:Y:S01]  /*10650*/  IMAD.WIDE.U32 R6, R6, -0x2daee0ad, RZ ;  /* 0xd2511f5306067825 */ /* 0x000fe200078e00ff */
[----:B------:R-:W-:-:S02]  /*10660*/  LOP3.LUT R4, R11, UR10, R2, 0x96, !PT ;  /* 0x0000000a0b047c12 */ /* 0x000fc4000f8e9602 */
[----:B------:R-:W-:Y:S02]  /*10670*/  FMNMX.FTZ R0, R27, R0, !PT ;  /* 0x000000001b007209 */ /* 0x000fe40007810000 */
[----:B------:R-:W-:Y:S01]  /*10680*/  FMNMX.FTZ R2, R45, R3, !PT ;  /* 0x000000032d027209 */ /* 0x000fe20007810000 */
[----:B------:R-:W-:Y:S01]  /*10690*/  IMAD.WIDE.U32 R58, R5, -0x2daee0ad, RZ ;  /* 0xd2511f53053a7825 */ /* 0x000fe200078e00ff */
[----:B------:R-:W-:Y:S02]  /*106a0*/  FMNMX.FTZ R3, R248, R29, !PT ;  /* 0x0000001df8037209 */ /* 0x000fe40007810000 */
[----:B------:R-:W-:Y:S02]  /*106b0*/  FMNMX.FTZ R0, R187, R0, !PT ;  /* 0x00000000bb007209 */ /* 0x000fe40007810000 */
[----:B------:R-:W-:Y:S02]  /*106c0*/  LOP3.LUT R7, R7, UR9, R12, 0x96, !PT ;  /* 0x0000000907077c12 */ /* 0x000fe4000f8e960c */
[----:B------:R-:W-:-:S02]  /*106d0*/  FMNMX.FTZ R2, R238, R2, !PT ;  /* 0x00000002ee027209 */ /* 0x000fc40007810000 */
[----:B------:R-:W-:Y:S02]  /*106e0*/  FMNMX.FTZ R3, R38, R3, !PT ;  /* 0x0000000326037209 */ /* 0x000fe40007810000 */
[----:B------:R-:W-:Y:S02]  /*106f0*/  FMNMX.FTZ R0, R185, R0, !PT ;  /* 0x00000000b9007209 */ /* 0x000fe40007810000 */
[----:B------:R-:W-:Y:S01]  /*10700*/  LOP3.LUT R5, R59, UR7, R6, 0x96, !PT ;  /* 0x000000073b057c12 */ /* 0x000fe2000f8e9606 */
[----:B------:R-:W-:Y:S01]  /*10710*/  IMAD.WIDE.U32 R6, R7, -0x326172a9, RZ ;  /* 0xcd9e8d5707067825 */ /* 0x000fe200078e00ff */
[----:B------:R-:W-:Y:S02]  /*10720*/  FMNMX.FTZ R2, R41, R2, !PT ;  /* 0x0000000229027209 */ /* 0x000fe40007810000 */
[----:B------:R-:W-:Y:S02]  /*10730*/  FMNMX.FTZ R3, R37, R3, !PT ;  /* 0x0000000325037209 */ /* 0x000fe40007810000 */
[----:B------:R-:W-:-:S02]  /*10740*/  FMNMX.FTZ R0, R183, R0, !PT ;  /* 0x00000000b7007209 */ /* 0x000fc40007810000 */
[----:B------:R-:W-:Y:S01]  /*10750*/  FMNMX.FTZ R2, R236, R2, !PT ;  /* 0x00000002ec027209 */ /* 0x000fe20007810000 */
[----:B------:R-:W-:Y:S01]  /*10760*/  IMAD.WIDE.U32 R50, R4, -0x2daee0ad, RZ ;  /* 0xd2511f5304327825 */ /* 0x000fe200078e00ff */
[----:B------:R-:W-:Y:S02]  /*10770*/  LOP3.LUT R59, R7, UR8, R14, 0x96, !PT ;  /* 0x00000008073b7c12 */ /* 0x000fe4000f8e960e */
[----:B------:R-:W-:Y:S02]  /*10780*/  FMNMX.FTZ R3, R36, R3, !PT ;  /* 0x0000000324037209 */ /* 0x000fe40007810000 */
[----:B------:R-:W-:Y:S02]  /*10790*/  FMNMX.FTZ R7, R181, R0, !PT ;  /* 0x00000000b5077209 */ /* 0x000fe40007810000 */
[----:B------:R-:W-:Y:S02]  /*107a0*/  FMNMX.FTZ R2, R33, R2, !PT ;  /* 0x0000000221027209 */ /* 0x000fe40007810000 */
[----:B------:R-:W-:-:S02]  /*107b0*/  FMNMX.FTZ R0, R188, R3, !PT ;  /* 0x00000003bc007209 */ /* 0x000fc40007810000 */
[----:B------:R-:W-:Y:S01]  /*107c0*/  LOP3.LUT R11, R51, UR7, R8, 0x96, !PT ;  /* 0x00000007330b7c12 */ /* 0x000fe2000f8e9608 */
[----:B------:R-:W-:Y:S01]  /*107d0*/  IMAD.WIDE.U32 R8, R9, -0x326172a9, RZ ;  /* 0xcd9e8d5709087825 */ /* 0x000fe200078e00ff */
[----:B------:R-:W-:Y:S02]  /*107e0*/  FMNMX.FTZ R3, R211, R7, !PT ;  /* 0x00000007d3037209 */ /* 0x000fe40007810000 */
[----:B------:R-:W-:Y:S01]  /*107f0*/  FMNMX.FTZ R2, R234, R2, !PT ;  /* 0x00000002ea027209 */ /* 0x000fe20007810000 */
[----:B------:R-:W-:Y:S01]  /*10800*/  IMAD.WIDE.U32 R4, R5, -0x326172a9, RZ ;  /* 0xcd9e8d5705047825 */ /* 0x000fe200078e00ff */
[----:B------:R-:W-:Y:S02]  /*10810*/  FMNMX.FTZ R7, R189, R0, !PT ;  /* 0x00000000bd077209 */ /* 0x000fe40007810000 */
[----:B------:R-:W-:Y:S02]  /*10820*/  FMNMX.FTZ R0, R47, R3, !PT ;  /* 0x000000032f007209 */ /* 0x000fe40007810000 */
[----:B------:R-:W-:-:S02]  /*10830*/  FMNMX.FTZ R105, R44, R2, !PT ;  /* 0x000000022c697209 */ /* 0x000fc40007810000 */
[----:B------:R-:W-:Y:S02]  /*10840*/  LOP3.LUT R51, R9, UR8, R10, 0x96, !PT ;  /* 0x0000000809337c12 */ /* 0x000fe4000f8e960a */
[----:B------:R-:W-:Y:S02]  /*10850*/  LOP3.LUT R6, R5, UR17, R6, 0x96, !PT ;  /* 0x0000001105067c12 */ /* 0x000fe4000f8e9606 */
[----:B------:R-:W-:Y:S01]  /*10860*/  LOP3.LUT R9, R4, 0xffff, RZ, 0xc0, !PT ;  /* 0x0000ffff04097812 */ /* 0x000fe200078ec0ff */
[----:B------:R-:W-:Y:S01]  /*10870*/  IMAD.WIDE.U32 R2, R11, -0x326172a9, RZ ;  /* 0xcd9e8d570b027825 */ /* 0x000fe200078e00ff */
[----:B------:R-:W-:Y:S01]  /*10880*/  FMNMX.FTZ R5, R235, R0, !PT ;  /* 0x00000000eb057209 */ /* 0x000fe20007810000 */
[----:B------:R-:W1:Y:S03]  /*10890*/  SHFL.BFLY PT, R12, R105, 0x2, 0x1f ;  /* 0x0c401f00690c7f89 */ /* 0x000e6600000e0000 */
[----:B------:R-:W-:-:S02]  /*108a0*/  FMNMX.FTZ R5, R201, R5, !PT ;  /* 0x00000005c9057209 */ /* 0x000fc40007810000 */
[----:B------:R-:W-:Y:S02]  /*108b0*/  LOP3.LUT R0, R3, UR17, R8, 0x96, !PT ;  /* 0x0000001103007c12 */ /* 0x000fe4000f8e9608 */
[----:B------:R-:W-:Y:S02]  /*108c0*/  LOP3.LUT R8, R2, 0xffff, RZ, 0xc0, !PT ;  /* 0x0000ffff02087812 */ /* 0x000fe400078ec0ff */
[----:B------:R-:W-:Y:S02]  /*108d0*/  FMNMX.FTZ R3, R34, R5, !PT ;  /* 0x0000000522037209 */ /* 0x000fe40007810000 */
[----:B------:R-:W-:Y:S02]  /*108e0*/  LOP3.LUT R14, R2, 0xff, RZ, 0xc0, !PT ;  /* 0x000000ff020e7812 */ /* 0x000fe400078ec0ff */
[--C-:B------:R-:W-:Y:S02]  /*108f0*/  SHF.R.U32.HI R15, RZ, 0x10, R2.reuse ;  /* 0x00000010ff0f7819 */ /* 0x100fe40000011602 */
[----:B------:R-:W-:-:S02]  /*10900*/  SHF.R.U32.HI R16, RZ, 0x18, R2 ;  /* 0x00000018ff107819 */ /* 0x000fc40000011602 */
[----:B------:R-:W-:Y:S02]  /*10910*/  FMNMX.FTZ R2, R35, R3, !PT ;  /* 0x0000000323027209 */ /* 0x000fe40007810000 */
[----:B------:R-:W-:Y:S02]  /*10920*/  FMNMX.FTZ R3, R231, R39, !PT ;  /* 0x00000027e7037209 */ /* 0x000fe40007810000 */
[----:B------:R-:W-:Y:S02]  /*10930*/  LOP3.LUT R10, R4, 0xff, RZ, 0xc0, !PT ;  /* 0x000000ff040a7812 */ /* 0x000fe400078ec0ff */
[--C-:B------:R-:W-:Y:S02]  /*10940*/  SHF.R.U32.HI R11, RZ, 0x10, R4.reuse ;  /* 0x00000010ff0b7819 */ /* 0x100fe40000011604 */
[----:B------:R-:W-:Y:S02]  /*10950*/  SHF.R.U32.HI R13, RZ, 0x18, R4 ;  /* 0x00000018ff0d7819 */ /* 0x000fe40000011604 */
        /* <DEDUP_REMOVED lines=10> */
[----:B------:R-:W-:Y:S02]  /*10a00*/  SHF.R.U32.HI R5, RZ, 0x8, R9 ;  /* 0x00000008ff057819 */ /* 0x000fe40000011609 */
[----:B------:R-:W-:Y:S02]  /*10a10*/  FMNMX.FTZ R4, R192, R4, !PT ;  /* 0x00000004c0047209 */ /* 0x000fe40007810000 */
[----:B------:R-:W-:Y:S02]  /*10a20*/  FMNMX.FTZ R3, R199, R3, !PT ;  /* 0x00000003c7037209 */ /* 0x000fe40007810000 */
[----:B------:R-:W-:-:S02]  /*10a30*/  PRMT R10, R10, 0x5410, R5 ;  /* 0x000054100a0a7816 */ /* 0x000fc40000000005 */
[----:B------:R-:W-:Y:S02]  /*10a40*/  FMNMX.FTZ R103, R193, R4, !PT ;  /* 0x00000004c1677209 */ /* 0x000fe40007810000 */
[----:B------:R-:W-:Y:S02]  /*10a50*/  FMNMX.FTZ R3, R196, R3, !PT ;  /* 0x00000003c4037209 */ /* 0x000fe40007810000 */
[----:B------:R-:W-:Y:S02]  /*10a60*/  FMNMX.FTZ R103, R215, R103, !PT ;  /* 0x00000067d7677209 */ /* 0x000fe40007810000 */
[----:B------:R-:W-:Y:S02]  /*10a70*/  FMNMX.FTZ R3, R197, R3, !PT ;  /* 0x00000003c5037209 */ /* 0x000fe40007810000 */
[----:B------:R-:W-:Y:S02]  /*10a80*/  FMNMX.FTZ R103, R222, R103, !PT ;  /* 0x00000067de677209 */ /* 0x000fe40007810000 */
[----:B------:R-:W-:-:S02]  /*10a90*/  FSEL R179, R111, -INF , !P6 ;  /* 0xff8000006fb37808 */ /* 0x000fc40007000000 */
[----:B------:R-:W-:Y:S02]  /*10aa0*/  FMNMX.FTZ R3, R210, R3, !PT ;  /* 0x00000003d2037209 */ /* 0x000fe40007810000 */
[----:B------:R-:W-:Y:S02]  /*10ab0*/  FMNMX.FTZ R103, R46, R103, !PT ;  /* 0x000000672e677209 */ /* 0x000fe40007810000 */
[----:B------:R-:W-:Y:S02]  /*10ac0*/  FSEL R194, R194, -INF , !P5 ;  /* 0xff800000c2c27808 */ /* 0x000fe40006800000 */
[----:B------:R-:W-:Y:S02]  /*10ad0*/  FMNMX.FTZ R3, R179, R3, !PT ;  /* 0x00000003b3037209 */ /* 0x000fe40007810000 */
[----:B------:R-:W-:Y:S02]  /*10ae0*/  FMNMX.FTZ R103, R229, R103, !PT ;  /* 0x00000067e5677209 */ /* 0x000fe40007810000 */
[----:B------:R-:W-:-:S02]  /*10af0*/  FSEL R195, R195, -INF , !P4 ;  /* 0xff800000c3c37808 */ /* 0x000fc40006000000 */
[----:B------:R-:W-:Y:S02]  /*10b00*/  FMNMX.FTZ R3, R194, R3, !PT ;  /* 0x00000003c2037209 */ /* 0x000fe40007810000 */
[----:B-1----:R-:W-:Y:S02]  /*10b10*/  FMNMX.FTZ R105, R105, R7, !PT ;  /* 0x0000000769697209 */ /* 0x002fe40007810000 */
[----:B------:R-:W-:Y:S01]  /*10b20*/  SHFL.BFLY PT, R7, R103, 0x2, 0x1f ;  /* 0x0c401f0067077f89 */ /* 0x000fe200000e0000 */
[----:B------:R-:W-:Y:S02]  /*10b30*/  FSEL R246, R106, -INF , !P3 ;  /* 0xff8000006af67808 */ /* 0x000fe40005800000 */
[----:B------:R-:W-:Y:S02]  /*10b40*/  FMNMX.FTZ R3, R195, R3, !PT ;  /* 0x00000003c3037209 */ /* 0x000fe40007810000 */
[----:B------:R-:W-:Y:S02]  /*10b50*/  FSEL R244, R107, -INF , !P2 ;  /* 0xff8000006bf47808 */ /* 0x000fe40005000000 */
[----:B------:R-:W-:Y:S01]  /*10b60*/  FMNMX.FTZ R3, R246, R3, !PT ;  /* 0x00000003f6037209 */ /* 0x000fe20007810000 */
[----:B------:R-:W-:Y:S01]  /*10b70*/  IMAD.MOV.U32 R200, RZ, RZ, R252 ;  /* 0x000000ffffc87224 */ /* 0x000fe200078e00fc */
[----:B------:R-:W-:-:S02]  /*10b80*/  FSEL R252, R66, -INF , !P1 ;  /* 0xff80000042fc7808 */ /* 0x000fc40004800000 */
[----:B----4-:R-:W-:-:S04]  /*10b90*/  FMNMX.FTZ R2, R230, R2, !PT ;  /* 0x00000002e6027209 */ /* 0x010fc80007810000 */
[----:B------:R-:W-:-:S05]  /*10ba0*/  FMNMX.FTZ R2, R43, R2, !PT ;  /* 0x000000022b027209 */ /* 0x000fca0007810000 */
[----:B------:R-:W1:Y:S01]  /*10bb0*/  SHFL.BFLY PT, R5, R2, 0x2, 0x1f ;  /* 0x0c401f0002057f89 */ /* 0x000e6200000e0000 */
[----:B------:R-:W-:Y:S02]  /*10bc0*/  FMNMX.FTZ R3, R244, R3, !PT ;  /* 0x00000003f4037209 */ /* 0x000fe40007810000 */
[----:B------:R-:W-:Y:S02]  /*10bd0*/  FSEL R247, R67, -INF , !P0 ;  /* 0xff80000043f77808 */ /* 0x000fe40004000000 */
[----:B------:R-:W-:-:S04]  /*10be0*/  FMNMX.FTZ R102, R252, R3, !PT ;  /* 0x00000003fc667209 */ /* 0x000fc80007810000 */
[----:B------:R-:W-:Y:S02]  /*10bf0*/  FMNMX.FTZ R102, R247, R102, !PT ;  /* 0x00000066f7667209 */ /* 0x000fe40007810000 */
[----:B-1----:R-:W-:-:S05]  /*10c00*/  FMNMX.FTZ R2, R2, R5, !PT ;  /* 0x0000000502027209 */ /* 0x002fca0007810000 */
[----:B------:R-:W1:Y:S01]  /*10c10*/  SHFL.BFLY PT, R104, R2, 0x1, 0x1f ;  /* 0x0c201f0002687f89 */ /* 0x000e6200000e0000 */
[----:B------:R-:W-:Y:S01]  /*10c20*/  LOP3.LUT R5, R15, 0xff, RZ, 0xc0, !PT ;  /* 0x000000ff0f057812 */ /* 0x000fe200078ec0ff */
[----:B------:R-:W-:Y:S01]  /*10c30*/  FMUL.FTZ R31, R105, c[0x0][0x23c] ;  /* 0x00008f00691f7a20 */ /* 0x000fe20000410000 */
[----:B------:R-:W-:Y:S02]  /*10c40*/  LOP3.LUT R4, R11, 0xff, RZ, 0xc0, !PT ;  /* 0x000000ff0b047812 */ /* 0x000fe400078ec0ff */
[----:B------:R-:W-:Y:S02]  /*10c50*/  PRMT R18, R5, 0x5410, R16 ;  /* 0x0000541005127816 */ /* 0x000fe40000000010 */
[----:B------:R-:W2:Y:S01]  /*10c60*/  SHFL.BFLY PT, R5, R102, 0x2, 0x1f ;  /* 0x0c401f0066057f89 */ /* 0x000ea200000e0000 */
[----:B------:R-:W-:Y:S02]  /*10c70*/  FSETP.NEU.FTZ.AND P5, PT, R105, -INF , PT ;  /* 0xff8000006900780b */ /* 0x000fe40003fbd000 */
[----:B------:R-:W-:-:S02]  /*10c80*/  FMNMX.FTZ R103, R103, R7, !PT ;  /* 0x0000000767677209 */ /* 0x000fc40007810000 */
[----:B------:R-:W-:Y:S02]  /*10c90*/  PRMT R11, R4, 0x5410, R13 ;  /* 0x00005410040b7816 */ /* 0x000fe4000000000d */
[----:B------:R-:W-:Y:S01]  /*10ca0*/  SHF.R.U32.HI R4, RZ, 0x8, R8 ;  /* 0x00000008ff047819 */ /* 0x000fe20000011608 */
[----:B------:R-:W3:Y:S01]  /*10cb0*/  SHFL.BFLY PT, R7, R103, 0x1, 0x1f ;  /* 0x0c201f0067077f89 */ /* 0x000ee200000e0000 */
[----:B------:R-:W-:Y:S02]  /*10cc0*/  FSEL R31, R31, RZ, P5 ;  /* 0x000000ff1f1f7208 */ /* 0x000fe40002800000 */
[----:B------:R-:W-:-:S03]  /*10cd0*/  PRMT R14, R14, 0x5410, R4 ;  /* 0x000054100e0e7816 */ /* 0x000fc60000000004 */
[----:B------:R-:W-:Y:S01]  /*10ce0*/  FFMA.FTZ R4, R20, c[0x0][0x23c], -R31 ;  /* 0x00008f0014047a23 */ /* 0x000fe2000001081f */
[----:B-1----:R-:W-:-:S03]  /*10cf0*/  FMNMX.FTZ R104, R2, R104, !PT ;  /* 0x0000006802687209 */ /* 0x002fc60007810000 */
[----:B------:R1:W-:Y:S01]  /*10d00*/  MUFU.EX2 R19, R4 ;  /* 0x0000000400137308 */ /* 0x0003e20000000800 */
[----:B------:R-:W-:Y:S01]  /*10d10*/  FFMA.FTZ R2, R22, c[0x0][0x23c], -R31 ;  /* 0x00008f0016027a23 */ /* 0x000fe2000001081f */
[----:B------:R-:W-:Y:S01]  /*10d20*/  LOP3.LUT R3, R6, 0xffff, RZ, 0xc0, !PT ;  /* 0x0000ffff06037812 */ /* 0x000fe200078ec0ff */
[C---:B------:R-:W-:Y:S01]  /*10d30*/  FMUL.FTZ R30, R104.reuse, c[0x0][0x23c] ;  /* 0x00008f00681e7a20 */ /* 0x040fe20000410000 */
[----:B------:R-:W-:-:S04]  /*10d40*/  FSETP.NEU.FTZ.AND P2, PT, R104, -INF , PT ;  /* 0xff8000006800780b */ /* 0x000fc80003f5d000 */
[----:B------:R4:W-:Y:S01]  /*10d50*/  MUFU.EX2 R110, R2 ;  /* 0x00000002006e7308 */ /* 0x0009e20000000800 */
[----:B------:R-:W-:Y:S01]  /*10d60*/  FSEL R30, R30, RZ, P2 ;  /* 0x000000ff1e1e7208 */ /* 0x000fe20001000000 */
[----:B-1----:R-:W-:-:S06]  /*10d70*/  FFMA.FTZ R4, R21, c[0x0][0x23c], -R31 ;  /* 0x00008f0015047a23 */ /* 0x002fcc000001081f */
[----:B------:R1:W-:Y:S01]  /*10d80*/  MUFU.EX2 R32, R4 ;  /* 0x0000000400207308 */ /* 0x0003e20000000800 */
[----:B--2---:R-:W-:Y:S02]  /*10d90*/  FMNMX.FTZ R102, R102, R5, !PT ;  /* 0x0000000566667209 */ /* 0x004fe40007810000 */
[----:B----4-:R-:W-:-:S03]  /*10da0*/  LOP3.LUT R2, R6, 0xff, RZ, 0xc0, !PT ;  /* 0x000000ff06027812 */ /* 0x010fc600078ec0ff */
[----:B------:R-:W2:Y:S01]  /*10db0*/  SHFL.BFLY PT, R5, R102, 0x1, 0x1f ;  /* 0x0c201f0066057f89 */ /* 0x000ea200000e0000 */
[----:B-1----:R-:W-:Y:S01]  /*10dc0*/  SHF.R.U32.HI R4, RZ, 0x8, R3 ;  /* 0x00000008ff047819 */ /* 0x002fe20000011603 */
[----:B------:R-:W-:-:S03]  /*10dd0*/  FFMA.FTZ R3, R24, c[0x0][0x23c], -R31 ;  /* 0x00008f0018037a23 */ /* 0x000fc6000001081f */
[----:B------:R-:W-:Y:S01]  /*10de0*/  PRMT R8, R2, 0x5410, R4 ;  /* 0x0000541002087816 */ /* 0x000fe20000000004 */
[----:B------:R1:W4:Y:S01]  /*10df0*/  MUFU.EX2 R239, R3 ;  /* 0x0000000300ef7308 */ /* 0x0003220000000800 */
[----:B------:R-:W-:Y:S01]  /*10e00*/  FFMA.FTZ R2, R23, c[0x0][0x23c], -R30 ;  /* 0x00008f0017027a23 */ /* 0x000fe2000001081e */
[----:B---3--:R-:W-:Y:S01]  /*10e10*/  FMNMX.FTZ R103, R103, R7, !PT ;  /* 0x0000000767677209 */ /* 0x008fe20007810000 */
[----:B------:R-:W-:Y:S05]  /*10e20*/  LDSM.16.MT88.4 R20, [R218+0x9000] ;  /* 0x00900000da14783b */ /* 0x000fea0000004200 */
[----:B------:R3:W-:Y:S01]  /*10e30*/  MUFU.EX2 R108, R2 ;  /* 0x00000002006c7308 */ /* 0x0007e20000000800 */
[----:B-1----:R-:W-:-:S02]  /*10e40*/  SHF.R.U32.HI R3, RZ, 0x10, R6 ;  /* 0x00000010ff037819 */ /* 0x002fc40000011606 */
[----:B------:R-:W-:Y:S01]  /*10e50*/  SHF.R.U32.HI R6, RZ, 0x18, R6 ;  /* 0x00000018ff067819 */ /* 0x000fe20000011606 */
[----:B------:R-:W-:Y:S01]  /*10e60*/  FMUL.FTZ R28, R103, c[0x0][0x23c] ;  /* 0x00008f00671c7a20 */ /* 0x000fe20000410000 */
[----:B---3--:R-:W-:Y:S01]  /*10e70*/  LOP3.LUT R2, R3, 0xff, RZ, 0xc0, !PT ;  /* 0x000000ff03027812 */ /* 0x008fe200078ec0ff */
[----:B------:R-:W-:Y:S01]  /*10e80*/  FFMA.FTZ R3, R25, c[0x0][0x23c], -R30 ;  /* 0x00008f0019037a23 */ /* 0x000fe2000001081e */
[----:B------:R-:W-:Y:S02]  /*10e90*/  FSETP.NEU.FTZ.AND P1, PT, R103, -INF , PT ;  /* 0xff8000006700780b */ /* 0x000fe40003f3d000 */
[----:B------:R-:W-:Y:S01]  /*10ea0*/  PRMT R6, R2, 0x5410, R6 ;  /* 0x0000541002067816 */ /* 0x000fe20000000006 */
[----:B------:R1:W-:Y:S01]  /*10eb0*/  MUFU.EX2 R214, R3 ;  /* 0x0000000300d67308 */ /* 0x0003e20000000800 */
[----:B------:R-:W-:Y:S02]  /*10ec0*/  LOP3.LUT R2, R0, 0xffff, RZ, 0xc0, !PT ;  /* 0x0000ffff00027812 */ /* 0x000fe400078ec0ff */
[----:B------:R-:W-:-:S02]  /*10ed0*/  FSEL R28, R28, RZ, P1 ;  /* 0x000000ff1c1c7208 */ /* 0x000fc40000800000 */
[----:B------:R-:W-:Y:S02]  /*10ee0*/  SHF.R.U32.HI R4, RZ, 0x8, R2 ;  /* 0x00000008ff047819 */ /* 0x000fe40000011602 */
[----:B------:R-:W-:Y:S01]  /*10ef0*/  LOP3.LUT R2, R0, 0xff, RZ, 0xc0, !PT ;  /* 0x000000ff00027812 */ /* 0x000fe200078ec0ff */
[----:B-1----:R-:W-:-:S03]  /*10f00*/  FFMA.FTZ R3, R26, c[0x0][0x23c], -R30 ;  /* 0x00008f001a037a23 */ /* 0x002fc6000001081e */
[----:B------:R-:W-:Y:S01]  /*10f10*/  PRMT R17, R2, 0x5410, R4 ;  /* 0x0000541002117816 */ /* 0x000fe20000000004 */
[----:B------:R1:W-:Y:S01]  /*10f20*/  MUFU.EX2 R217, R3 ;  /* 0x0000000300d97308 */ /* 0x0003e20000000800 */
[----:B------:R-:W-:Y:S01]  /*10f30*/  FFMA.FTZ R2, R29, c[0x0][0x23c], -R28 ;  /* 0x00008f001d027a23 */ /* 0x000fe2000001081c */
[----:B--2---:R-:W-:-:S06]  /*10f40*/  FMNMX.FTZ R102, R102, R5, !PT ;  /* 0x0000000566667209 */ /* 0x004fcc0007810000 */
[----:B------:R2:W-:Y:S01]  /*10f50*/  MUFU.EX2 R219, R2 ;  /* 0x0000000200db7308 */ /* 0x0005e20000000800 */
[----:B-1----:R-:W-:Y:S01]  /*10f60*/  FFMA.FTZ R3, R27, c[0x0][0x23c], -R30 ;  /* 0x00008f001b037a23 */ /* 0x002fe2000001081e */
[C---:B------:R-:W-:Y:S01]  /*10f70*/  FSETP.NEU.FTZ.AND P0, PT, R102.reuse, -INF , PT ;  /* 0xff8000006600780b */ /* 0x040fe20003f1d000 */
[----:B------:R-:W-:Y:S01]  /*10f80*/  FMUL.FTZ R29, R102, c[0x0][0x23c] ;  /* 0x00008f00661d7a20 */ /* 0x000fe20000410000 */
[----:B------:R-:W-:-:S04]  /*10f90*/  PRMT R42, R251, 0x7054, R251 ;  /* 0x00007054fb2a7816 */ /* 0x000fc800000000fb */
[----:B------:R1:W3:Y:S01]  /*10fa0*/  MUFU.EX2 R221, R3 ;  /* 0x0000000300dd7308 */ /* 0x0002e20000000800 */
[----:B------:R-:W-:Y:S01]  /*10fb0*/  IMAD.MOV.U32 R237, RZ, RZ, R101 ;  /* 0x000000ffffed7224 */ /* 0x000fe200078e0065 */
[----:B------:R-:W-:Y:S01]  /*10fc0*/  LDSM.16.MT88.4 R24, [R218+0xa000] ;  /* 0x00a00000da18783b */ /* 0x000fe20000004200 */
[--C-:B--2---:R-:W-:Y:S02]  /*10fd0*/  SHF.R.U32.HI R2, RZ, 0x18, R0.reuse ;  /* 0x00000018ff027819 */ /* 0x104fe40000011600 */
[----:B-1----:R-:W-:-:S04]  /*10fe0*/  SHF.R.U32.HI R3, RZ, 0x10, R0 ;  /* 0x00000010ff037819 */ /* 0x002fc80000011600 */
[----:B------:R-:W-:-:S04]  /*10ff0*/  LOP3.LUT R0, R3, 0xff, RZ, 0xc0, !PT ;  /* 0x000000ff03007812 */ /* 0x000fc800078ec0ff */
[----:B------:R-:W-:Y:S01]  /*11000*/  PRMT R16, R0, 0x5410, R2 ;  /* 0x0000541000107816 */ /* 0x000fe20000000002 */
[----:B------:R-:W-:Y:S01]  /*11010*/  FFMA.FTZ R0, R37, c[0x0][0x23c], -R28 ;  /* 0x00008f0025007a23 */ /* 0x000fe2000001081c */
[----:B------:R-:W-:-:S03]  /*11020*/  FSEL R29, R29, RZ, P0 ;  /* 0x000000ff1d1d7208 */ /* 0x000fc60000000000 */
[----:B------:R1:W-:Y:S01]  /*11030*/  MUFU.EX2 R220, R0 ;  /* 0x0000000000dc7308 */ /* 0x0003e20000000800 */
[----:B------:R-:W-:Y:S01]  /*11040*/  FFMA.FTZ R2, R36, c[0x0][0x23c], -R28 ;  /* 0x00008f0024027a23 */ /* 0x000fe2000001081c */
[----:B-1----:R-:W-:-:S05]  /*11050*/  FSEL R0, R105, RZ, P5 ;  /* 0x000000ff69007208 */ /* 0x002fca0002800000 */
[----:B------:R-:W-:Y:S02]  /*11060*/  FADD.FTZ R4, R250, -R0 ;  /* 0x80000000fa047221 */ /* 0x000fe40000010000 */
[----:B------:R-:W-:-:S04]  /*11070*/  FFMA.FTZ R0, R39, c[0x0][0x23c], -R29 ;  /* 0x00008f0027007a23 */ /* 0x000fc8000001081d */
[----:B------:R1:W-:Y:S01]  /*11080*/  MUFU.EX2 R251, R0 ;  /* 0x0000000000fb7308 */ /* 0x0003e20000000800 */
[--C-:B------:R-:W-:Y:S02]  /*11090*/  HSET2.LE.AND R10, R10, R42.reuse, PT ;  /* 0x0000002a0a0a7233 */ /* 0x100fe40003803000 */
[----:B------:R-:W-:-:S05]  /*110a0*/  HSET2.LE.AND R11, R11, R42, PT ;  /* 0x0000002a0b0b7233 */ /* 0x000fca0003803000 */
[----:B------:R2:W2:Y:S01]  /*110b0*/  MUFU.EX2 R40, R2 ;  /* 0x0000000200287308 */ /* 0x0004a20000000800 */
[----:B-1----:R-:W-:-:S07]  /*110c0*/  FFMA.FTZ R0, R60, c[0x0][0x23c], -R29 ;  /* 0x00008f003c007a23 */ /* 0x002fce000001081d */
[----:B------:R4:W-:Y:S01]  /*110d0*/  MUFU.EX2 R250, R0 ;  /* 0x0000000000fa7308 */ /* 0x0009e20000000800 */
[----:B--2---:R-:W-:Y:S01]  /*110e0*/  FSEL R2, R104, RZ, P2 ;  /* 0x000000ff68027208 */ /* 0x004fe20001000000 */
[----:B------:R-:W-:-:S04]  /*110f0*/  HSET2.LE.AND R8, R8, R42, PT ;  /* 0x0000002a08087233 */ /* 0x000fc80003803000 */
[----:B------:R-:W-:Y:S01]  /*11100*/  FADD.FTZ R5, R249, -R2 ;  /* 0x80000002f9057221 */ /* 0x000fe20000010000 */
[----:B----4-:R-:W-:-:S04]  /*11110*/  F2FP.BF16.PACK_AB R0, R239, R110 ;  /* 0x0000006eef00723e */ /* 0x010fc800000010ff */
[----:B------:R-:W-:Y:S02]  /*11120*/  LOP3.LUT R10, R10, R0, RZ, 0xc0, !PT ;  /* 0x000000000a0a7212 */ /* 0x000fe400078ec0ff */
[----:B---3--:R-:W-:Y:S02]  /*11130*/  F2FP.BF16.PACK_AB R0, R221, R217 ;  /* 0x000000d9dd00723e */ /* 0x008fe400000010ff */
[----:B------:R-:W-:Y:S02]  /*11140*/  FSEL R2, R102, RZ, P0 ;  /* 0x000000ff66027208 */ /* 0x000fe40000000000 */
[----:B------:R-:W-:Y:S01]  /*11150*/  LOP3.LUT R11, R11, R0, RZ, 0xc0, !PT ;  /* 0x000000000b0b7212 */ /* 0x000fe200078ec0ff */
[----:B------:R-:W-:Y:S01]  /*11160*/  FFMA.FTZ R3, R38, c[0x0][0x23c], -R28 ;  /* 0x00008f0026037a23 */ /* 0x000fe2000001081c */
[----:B------:R-:W-:Y:S01]  /*11170*/  F2FP.BF16.PACK_AB R0, R32, R19 ;  /* 0x000000132000723e */ /* 0x000fe200000010ff */
[----:B------:R-:W-:Y:S01]  /*11180*/  FADD.FTZ R7, R231, -R2 ;  /* 0x80000002e7077221 */ /* 0x000fe20000010000 */
[----:B------:R-:W-:Y:S01]  /*11190*/  HSET2.LE.AND R9, R6, R42, PT ;  /* 0x0000002a06097233 */ /* 0x000fe20003803000 */
[----:B------:R-:W-:Y:S01]  /*111a0*/  FFMA.FTZ R2, R56, c[0x0][0x23c], -R29 ;  /* 0x00008f0038027a23 */ /* 0x000fe2000001081d */
[----:B------:R-:W-:Y:S01]  /*111b0*/  LOP3.LUT R8, R8, R0, RZ, 0xc0, !PT ;  /* 0x0000000008087212 */ /* 0x000fe200078ec0ff */
[----:B------:R1:W-:Y:S01]  /*111c0*/  MUFU.EX2 R109, R3 ;  /* 0x00000003006d7308 */ /* 0x0003e20000000800 */
[----:B------:R-:W-:-:S04]  /*111d0*/  F2FP.BF16.PACK_AB R0, R214, R108 ;  /* 0x0000006cd600723e */ /* 0x000fc800000010ff */
[----:B------:R-:W-:-:S03]  /*111e0*/  LOP3.LUT R9, R9, R0, RZ, 0xc0, !PT ;  /* 0x0000000009097212 */ /* 0x000fc600078ec0ff */
[----:B------:R2:W-:Y:S01]  /*111f0*/  MUFU.EX2 R249, R2 ;  /* 0x0000000200f97308 */ /* 0x0005e20000000800 */
[----:B------:R-:W-:Y:S02]  /*11200*/  HSET2.LE.AND R0, R14, R42, PT ;  /* 0x0000002a0e007233 */ /* 0x000fe40003803000 */
[----:B------:R-:W3:Y:S01]  /*11210*/  LDSM.16.MT88.4 R12, [R216+0x9000] ;  /* 0x00900000d80c783b */ /* 0x000ee20000004200 */
[----:B-1----:R-:W-:-:S05]  /*11220*/  FSEL R3, R103, RZ, P1 ;  /* 0x000000ff67037208 */ /* 0x002fca0000800000 */
[----:B------:R-:W-:Y:S02]  /*11230*/  FADD.FTZ R3, R248, -R3 ;  /* 0x80000003f8037221 */ /* 0x000fe40000010000 */
[----:B--2---:R-:W-:-:S04]  /*11240*/  FFMA.FTZ R2, R57, c[0x0][0x23c], -R29 ;  /* 0x00008f0039027a23 */ /* 0x004fc8000001081d */
[----:B------:R1:W2:Y:S01]  /*11250*/  MUFU.EX2 R248, R2 ;  /* 0x0000000200f87308 */ /* 0x0002a20000000800 */
[----:B------:R-:W-:Y:S02]  /*11260*/  FMUL.FTZ R106, R7, c[0x0][0x23c] ;  /* 0x00008f00076a7a20 */ /* 0x000fe40000410000 */
[----:B------:R-:W-:Y:S02]  /*11270*/  FMUL.FTZ R4, R4, c[0x0][0x23c] ;  /* 0x00008f0004047a20 */ /* 0x000fe40000410000 */
[----:B------:R-:W-:Y:S02]  /*11280*/  FMUL.FTZ R5, R5, c[0x0][0x23c] ;  /* 0x00008f0005057a20 */ /* 0x000fe40000410000 */
[----:B------:R-:W-:Y:S01]  /*11290*/  FMUL.FTZ R3, R3, c[0x0][0x23c] ;  /* 0x00008f0003037a20 */ /* 0x000fe20000410000 */
[----:B------:R-:W-:Y:S01]  /*112a0*/  MUFU.EX2 R106, R106 ;  /* 0x0000006a006a7308 */ /* 0x000fe20000000800 */
[----:B------:R-:W-:Y:S01]  /*112b0*/  IMAD.MOV.U32 R62, RZ, RZ, R100 ;  /* 0x000000ffff3e7224 */ /* 0x000fe200078e0064 */
[----:B-1----:R-:W-:-:S06]  /*112c0*/  F2FP.BF16.PACK_AB R2, R40, R220 ;  /* 0x000000dc2802723e */ /* 0x002fcc00000010ff */
[----:B------:R1:W4:Y:S01]  /*112d0*/  MUFU.EX2 R100, R4 ;  /* 0x0000000400647308 */ /* 0x0003220000000800 */
[----:B------:R-:W-:Y:S01]  /*112e0*/  LOP3.LUT R6, R0, R2, RZ, 0xc0, !PT ;  /* 0x0000000200067212 */ /* 0x000fe200078ec0ff */
[----:B------:R-:W-:Y:S01]  /*112f0*/  HSET2.LE.AND R0, R18, R42, PT ;  /* 0x0000002a12007233 */ /* 0x000fe20003803000 */
[----:B--2---:R-:W-:-:S05]  /*11300*/  F2FP.BF16.PACK_AB R2, R248, R249 ;  /* 0x000000f9f802723e */ /* 0x004fca00000010ff */
[----:B------:R2:W2:Y:S01]  /*11310*/  MUFU.EX2 R101, R5 ;  /* 0x0000000500657308 */ /* 0x0004a20000000800 */
[----:B------:R-:W-:Y:S01]  /*11320*/  LOP3.LUT R7, R0, R2, RZ, 0xc0, !PT ;  /* 0x0000000200077212 */ /* 0x000fe200078ec0ff */
[----:B------:R-:W-:-:S06]  /*11330*/  HSET2.LE.AND R0, R17, R42, PT ;  /* 0x0000002a11007233 */ /* 0x000fcc0003803000 */
[----:B------:R-:W3:Y:S01]  /*11340*/  MUFU.EX2 R107, R3 ;  /* 0x00000003006b7308 */ /* 0x000ee20000000800 */
[----:B------:R-:W-:-:S04]  /*11350*/  F2FP.BF16.PACK_AB R2, R109, R219 ;  /* 0x000000db6d02723e */ /* 0x000fc800000010ff */
[----:B-1----:R-:W-:Y:S01]  /*11360*/  LOP3.LUT R4, R0, R2, RZ, 0xc0, !PT ;  /* 0x0000000200047212 */ /* 0x002fe200078ec0ff */
[----:B------:R-:W-:Y:S01]  /*11370*/  HSET2.LE.AND R2, R16, R42, PT ;  /* 0x0000002a10027233 */ /* 0x000fe20003803000 */
[----:B------:R-:W-:Y:S01]  /*11380*/  F2FP.BF16.PACK_AB R0, R250, R251 ;  /* 0x000000fbfa00723e */ /* 0x000fe200000010ff */
[-C--:B----4-:R-:W-:Y:S02]  /*11390*/  FMUL.FTZ R112, R112, R100.reuse ;  /* 0x0000006470707220 */ /* 0x090fe40000410000 */
[----:B------:R-:W-:Y:S01]  /*113a0*/  FMUL.FTZ R113, R113, R100 ;  /* 0x0000006471717220 */ /* 0x000fe20000410000 */
[----:B--2---:R-:W-:Y:S01]  /*113b0*/  LOP3.LUT R5, R2, R0, RZ, 0xc0, !PT ;  /* 0x0000000002057212 */ /* 0x004fe200078ec0ff */
[-C--:B------:R-:W-:Y:S02]  /*113c0*/  FMUL.FTZ R114, R114, R101.reuse ;  /* 0x0000006572727220 */ /* 0x080fe40000410000 */
[----:B------:R-:W-:Y:S02]  /*113d0*/  FMUL.FTZ R115, R115, R101 ;  /* 0x0000006573737220 */ /* 0x000fe40000410000 */
[----:B---3--:R-:W-:-:S02]  /*113e0*/  FMUL.FTZ R116, R116, R107 ;  /* 0x0000006b74747220 */ /* 0x008fc40000410000 */
        /* <DEDUP_REMOVED lines=10> */
[----:B------:R-:W-:Y:S01]  /*11490*/  FMUL.FTZ R127, R127, R101 ;  /* 0x000000657f7f7220 */ /* 0x000fe20000410000 */
[----:B------:R-:W-:Y:S01]  /*114a0*/  HMMA.16816.F32.BF16 R204, R8, R12, R112 ;  /* 0x0000000c08cc723c */ /* 0x000fe20000041870 */
[----:B------:R-:W-:-:S02]  /*114b0*/  IMAD.MOV.U32 R56, RZ, RZ, R201 ;  /* 0x000000ffff387224 */ /* 0x000fc400078e00c9 */
[----:B------:R-:W-:-:S05]  /*114c0*/  IMAD.MOV.U32 R243, RZ, RZ, R200 ;  /* 0x000000fffff37224 */ /* 0x000fca00078e00c8 */
[----:B------:R-:W-:Y:S01]  /*114d0*/  HMMA.16816.F32.BF16 R36, R4, R12, R116 ;  /* 0x0000000c0424723c */ /* 0x000fe20000041874 */
[----:B------:R-:W-:-:S07]  /*114e0*/  FMUL.FTZ R128, R128, R100 ;  /* 0x0000006480807220 */ /* 0x000fce0000410000 */
[----:B------:R-:W-:Y:S01]  /*114f0*/  HMMA.16816.F32.BF16 R120, R4, R14, R120 ;  /* 0x0000000e0478723c */ /* 0x000fe20000041878 */
[----:B------:R-:W-:-:S07]  /*11500*/  FMUL.FTZ R129, R129, R100 ;  /* 0x0000006481817220 */ /* 0x000fce0000410000 */
[----:B------:R-:W-:Y:S01]  /*11510*/  HMMA.16816.F32.BF16 R200, R8, R14, R124 ;  /* 0x0000000e08c8723c */ /* 0x000fe2000004187c */
[----:B------:R-:W1:Y:S01]  /*11520*/  LDSM.16.MT88.4 R12, [R218+0xb000] ;  /* 0x00b00000da0c783b */ /* 0x000e620000004200 */
[-C--:B------:R-:W-:Y:S02]  /*11530*/  FMUL.FTZ R130, R130, R101.reuse ;  /* 0x0000006582827220 */ /* 0x080fe40000410000 */
[----:B------:R-:W-:Y:S02]  /*11540*/  FMUL.FTZ R131, R131, R101 ;  /* 0x0000006583837220 */ /* 0x000fe40000410000 */
[----:B------:R-:W-:Y:S02]  /*11550*/  IMAD.MOV.U32 R231, RZ, RZ, R35 ;  /* 0x000000ffffe77224 */ /* 0x000fe400078e0023 */
[----:B------:R-:W-:-:S03]  /*11560*/  IMAD.MOV.U32 R57, RZ, RZ, R33 ;  /* 0x000000ffff397224 */ /* 0x000fc600078e0021 */
[----:B------:R-:W-:Y:S07]  /*11570*/  HMMA.16816.F32.BF16 R124, R8, R20, R128 ;  /* 0x00000014087c723c */ /* 0x000fee0000041880 */
[----:B------:R-:W-:Y:S02]  /*11580*/  IMAD.MOV.U32 R131, RZ, RZ, R32 ;  /* 0x000000ffff837224 */ /* 0x000fe400078e0020 */
[----:B------:R-:W-:Y:S02]  /*11590*/  IMAD.MOV.U32 R130, RZ, RZ, R34 ;  /* 0x000000ffff827224 */ /* 0x000fe400078e0022 */
[----:B------:R-:W2:Y:S01]  /*115a0*/  LDSM.16.MT88.4 R32, [R216+0xb000] ;  /* 0x00b00000d820783b */ /* 0x000ea20000004200 */
[----:B------:R-:W-:-:S02]  /*115b0*/  FMUL.FTZ R92, R92, R107 ;  /* 0x0000006b5c5c7220 */ /* 0x000fc40000410000 */
[----:B------:R-:W-:Y:S02]  /*115c0*/  FMUL.FTZ R93, R93, R107 ;  /* 0x0000006b5d5d7220 */ /* 0x000fe40000410000 */
[-C--:B------:R-:W-:Y:S02]  /*115d0*/  FMUL.FTZ R94, R94, R106.reuse ;  /* 0x0000006a5e5e7220 */ /* 0x080fe40000410000 */
[----:B------:R-:W-:Y:S02]  /*115e0*/  FMUL.FTZ R95, R95, R106 ;  /* 0x0000006a5f5f7220 */ /* 0x000fe40000410000 */
[----:B------:R-:W-:Y:S02]  /*115f0*/  IMAD.MOV.U32 R128, RZ, RZ, R19 ;  /* 0x000000ffff807224 */ /* 0x000fe400078e0013 */
[----:B------:R-:W3:Y:S01]  /*11600*/  LDSM.16.MT88.4 R16, [R216+0xa000] ;  /* 0x00a00000d810783b */ /* 0x000ee20000004200 */
[----:B------:R-:W-:Y:S02]  /*11610*/  FFMA.FTZ R0, R186, c[0x0][0x23c], -R31 ;  /* 0x00008f00ba007a23 */ /* 0x000fe4000001081f */
[----:B-1----:R-:W-:Y:S07]  /*11620*/  HMMA.16816.F32.BF16 R52, R4, R14, R92 ;  /* 0x0000000e0434723c */ /* 0x002fee000004185c */
[----:B------:R-:W-:-:S02]  /*11630*/  IMAD.MOV.U32 R92, RZ, RZ, R240 ;  /* 0x000000ffff5c7224 */ /* 0x000fc400078e00f0 */
[----:B------:R1:W-:Y:S01]  /*11640*/  MUFU.EX2 R240, R0 ;  /* 0x0000000000f07308 */ /* 0x0003e20000000800 */
[----:B------:R-:W-:Y:S02]  /*11650*/  IMAD.MOV.U32 R93, RZ, RZ, R241 ;  /* 0x000000ffff5d7224 */ /* 0x000fe400078e00f1 */
[-C--:B------:R-:W-:Y:S02]  /*11660*/  FMUL.FTZ R72, R72, R107.reuse ;  /* 0x0000006b48487220 */ /* 0x080fe40000410000 */
[----:B------:R-:W-:Y:S02]  /*11670*/  FMUL.FTZ R73, R73, R107 ;  /* 0x0000006b49497220 */ /* 0x000fe40000410000 */
[-C--:B------:R-:W-:Y:S02]  /*11680*/  FMUL.FTZ R74, R74, R106.reuse ;  /* 0x0000006a4a4a7220 */ /* 0x080fe40000410000 */
[----:B------:R-:W-:Y:S02]  /*11690*/  FMUL.FTZ R75, R75, R106 ;  /* 0x0000006a4b4b7220 */ /* 0x000fe40000410000 */
[----:B-1----:R-:W-:-:S04]  /*116a0*/  FFMA.FTZ R0, R184, c[0x0][0x23c], -R31 ;  /* 0x00008f00b8007a23 */ /* 0x002fc8000001081f */
[----:B------:R1:W-:Y:S01]  /*116b0*/  MUFU.EX2 R241, R0 ;  /* 0x0000000000f17308 */ /* 0x0003e20000000800 */
[----:B------:R-:W-:Y:S02]  /*116c0*/  IMAD.MOV.U32 R94, RZ, RZ, R242 ;  /* 0x000000ffff5e7224 */ /* 0x000fe400078e00f2 */
[-C--:B------:R-:W-:Y:S02]  /*116d0*/  FMUL.FTZ R76, R76, R107.reuse ;  /* 0x0000006b4c4c7220 */ /* 0x080fe40000410000 */
[-C--:B------:R-:W-:Y:S02]  /*116e0*/  FMUL.FTZ R77, R77, R107.reuse ;  /* 0x0000006b4d4d7220 */ /* 0x080fe40000410000 */
[-C--:B------:R-:W-:Y:S02]  /*116f0*/  FMUL.FTZ R78, R78, R106.reuse ;  /* 0x0000006a4e4e7220 */ /* 0x080fe40000410000 */
[----:B------:R-:W-:Y:S02]  /*11700*/  FMUL.FTZ R79, R79, R106 ;  /* 0x0000006a4f4f7220 */ /* 0x000fe40000410000 */
[----:B-1----:R-:W-:Y:S01]  /*11710*/  FFMA.FTZ R0, R182, c[0x0][0x23c], -R31 ;  /* 0x00008f00b6007a23 */ /* 0x002fe2000001081f */
[----:B--2---:R-:W-:Y:S03]  /*11720*/  HMMA.16816.F32.BF16 R64, R4, R32, R72 ;  /* 0x000000200440723c */ /* 0x004fe60000041848 */
[----:B------:R1:W-:Y:S01]  /*11730*/  MUFU.EX2 R242, R0 ;  /* 0x0000000000f27308 */ /* 0x0003e20000000800 */
[----:B------:R-:W-:-:S03]  /*11740*/  FMUL.FTZ R88, R88, R107 ;  /* 0x0000006b58587220 */ /* 0x000fc60000410000 */
[----:B------:R-:W-:Y:S02]  /*11750*/  IMAD.MOV.U32 R74, RZ, RZ, R243 ;  /* 0x000000ffff4a7224 */ /* 0x000fe400078e00f3 */
[----:B------:R-:W-:Y:S02]  /*11760*/  FMUL.FTZ R89, R89, R107 ;  /* 0x0000006b59597220 */ /* 0x000fe40000410000 */
[-C--:B------:R-:W-:Y:S02]  /*11770*/  FMUL.FTZ R90, R90, R106.reuse ;  /* 0x0000006a5a5a7220 */ /* 0x080fe40000410000 */
[----:B------:R-:W-:Y:S02]  /*11780*/  FMUL.FTZ R91, R91, R106 ;  /* 0x0000006a5b5b7220 */ /* 0x000fe40000410000 */
[----:B-1----:R-:W-:Y:S02]  /*11790*/  FFMA.FTZ R0, R180, c[0x0][0x23c], -R31 ;  /* 0x00008f00b4007a23 */ /* 0x002fe4000001081f */
[----:B------:R-:W-:-:S02]  /*117a0*/  IMAD.MOV.U32 R129, RZ, RZ, R62 ;  /* 0x000000ffff817224 */ /* 0x000fc400078e003e */
[----:B------:R1:W-:Y:S01]  /*117b0*/  MUFU.EX2 R243, R0 ;  /* 0x0000000000f37308 */ /* 0x0003e20000000800 */
[C---:B------:R-:W-:Y:S07]  /*117c0*/  HMMA.16816.F32.BF16 R60, R4.reuse, R34, R76 ;  /* 0x00000022043c723c */ /* 0x040fee000004184c */
[----:B------:R-:W-:Y:S01]  /*117d0*/  IMAD.MOV.U32 R79, RZ, RZ, R236 ;  /* 0x000000ffff4f7224 */ /* 0x000fe200078e00ec */
[----:B------:R-:W-:Y:S01]  /*117e0*/  HMMA.16816.F32.BF16 R116, R4, R12, R88 ;  /* 0x0000000c0474723c */ /* 0x000fe20000041858 */
[----:B-1----:R-:W-:-:S04]  /*117f0*/  FFMA.FTZ R0, R187, c[0x0][0x23c], -R30 ;  /* 0x00008f00bb007a23 */ /* 0x002fc8000001081e */
[----:B------:R1:W-:Y:S02]  /*11800*/  MUFU.EX2 R236, R0 ;  /* 0x0000000000ec7308 */ /* 0x0003e40000000800 */
[----:B------:R-:W-:Y:S01]  /*11810*/  IMAD.MOV.U32 R89, RZ, RZ, R237 ;  /* 0x000000ffff597224 */ /* 0x000fe200078e00ed */
[----:B------:R-:W-:Y:S01]  /*11820*/  MOV R88, R238 ;  /* 0x000000ee00587202 */ /* 0x000fe20000000f00 */
[-C--:B------:R-:W-:Y:S02]  /*11830*/  FMUL.FTZ R132, R132, R107.reuse ;  /* 0x0000006b84847220 */ /* 0x080fe40000410000 */
[----:B------:R-:W-:Y:S02]  /*11840*/  FMUL.FTZ R133, R133, R107 ;  /* 0x0000006b85857220 */ /* 0x000fe40000410000 */
[-C--:B------:R-:W-:Y:S02]  /*11850*/  FMUL.FTZ R134, R134, R106.reuse ;  /* 0x0000006a86867220 */ /* 0x080fe40000410000 */
[----:B------:R-:W-:-:S02]  /*11860*/  FMUL.FTZ R135, R135, R106 ;  /* 0x0000006a87877220 */ /* 0x000fc40000410000 */
[----:B-1----:R-:W-:-:S04]  /*11870*/  FFMA.FTZ R0, R185, c[0x0][0x23c], -R30 ;  /* 0x00008f00b9007a23 */ /* 0x002fc8000001081e */
[----:B------:R1:W2:Y:S01]  /*11880*/  MUFU.EX2 R237, R0 ;  /* 0x0000000000ed7308 */ /* 0x0002a20000000800 */
[-C--:B------:R-:W-:Y:S02]  /*11890*/  FMUL.FTZ R136, R136, R107.reuse ;  /* 0x0000006b88887220 */ /* 0x080fe40000410000 */
[-C--:B------:R-:W-:Y:S02]  /*118a0*/  FMUL.FTZ R137, R137, R107.reuse ;  /* 0x0000006b89897220 */ /* 0x080fe40000410000 */
[-C--:B------:R-:W-:Y:S02]  /*118b0*/  FMUL.FTZ R148, R148, R107.reuse ;  /* 0x0000006b94947220 */ /* 0x080fe40000410000 */
[-C--:B------:R-:W-:Y:S02]  /*118c0*/  FMUL.FTZ R138, R138, R106.reuse ;  /* 0x0000006a8a8a7220 */ /* 0x080fe40000410000 */
[----:B------:R-:W-:Y:S02]  /*118d0*/  FMUL.FTZ R139, R139, R106 ;  /* 0x0000006a8b8b7220 */ /* 0x000fe40000410000 */
[----:B------:R-:W-:-:S02]  /*118e0*/  FMUL.FTZ R149, R149, R107 ;  /* 0x0000006b95957220 */ /* 0x000fc40000410000 */
[-C--:B------:R-:W-:Y:S02]  /*118f0*/  FMUL.FTZ R152, R152, R107.reuse ;  /* 0x0000006b98987220 */ /* 0x080fe40000410000 */
[----:B-1----:R-:W-:Y:S02]  /*11900*/  FFMA.FTZ R0, R183, c[0x0][0x23c], -R30 ;  /* 0x00008f00b7007a23 */ /* 0x002fe4000001081e */
        /* <DEDUP_REMOVED lines=22> */
[----:B-1----:R-:W-:-:S02]  /*11a70*/  FFMA.FTZ R0, R181, c[0x0][0x23c], -R30 ;  /* 0x00008f00b5007a23 */ /* 0x002fc4000001081e */
[----:B------:R-:W-:Y:S02]  /*11a80*/  FFMA.FTZ R2, R188, c[0x0][0x23c], -R28 ;  /* 0x00008f00bc027a23 */ /* 0x000fe4000001081c */
        /* <DEDUP_REMOVED lines=25> */
[----:B------:R-:W-:Y:S02]  /*11c20*/  FMUL.FTZ R97, R97, R100 ;  /* 0x0000006461617220 */ /* 0x000fe40000410000 */
[-C--:B------:R-:W-:Y:S02]  /*11c30*/  FMUL.FTZ R98, R98, R101.reuse ;  /* 0x0000006562627220 */ /* 0x080fe40000410000 */
[----:B------:R-:W-:Y:S01]  /*11c40*/  FMUL.FTZ R99, R99, R101 ;  /* 0x0000006563637220 */ /* 0x000fe20000410000 */
[----:B------:R-:W-:Y:S01]  /*11c50*/  HMMA.16816.F32.BF16 R132, R4, R20, R132 ;  /* 0x000000140484723c */ /* 0x000fe20000041884 */
[----:B------:R-:W-:-:S02]  /*11c60*/  IMAD.MOV.U32 R95, RZ, RZ, R239 ;  /* 0x000000ffff5f7224 */ /* 0x000fc400078e00ef */
[----:B------:R-:W-:Y:S01]  /*11c70*/  IMAD.MOV.U32 R72, RZ, RZ, R235 ;  /* 0x000000ffff487224 */ /* 0x000fe200078e00eb */
[----:B------:R1:W-:Y:S04]  /*11c80*/  MUFU.EX2 R239, R0 ;  /* 0x0000000000ef7308 */ /* 0x0003e80000000800 */
[C---:B------:R-:W-:Y:S04]  /*11c90*/  HMMA.16816.F32.BF16 R136, R4.reuse, R22, R136 ;  /* 0x000000160488723c */ /* 0x040fe80000041888 */
[----:B------:R4:W-:Y:S04]  /*11ca0*/  MUFU.EX2 R235, R2 ;  /* 0x0000000200eb7308 */ /* 0x0009e80000000800 */
[----:B---3--:R-:W-:Y:S01]  /*11cb0*/  HMMA.16816.F32.BF16 R148, R4, R16, R148 ;  /* 0x000000100494723c */ /* 0x008fe20000041894 */
[----:B------:R-:W-:-:S02]  /*11cc0*/  IMAD.MOV.U32 R90, RZ, RZ, R110 ;  /* 0x000000ffff5a7224 */ /* 0x000fc400078e006e */
[----:B-1----:R-:W-:-:S05]  /*11cd0*/  FFMA.FTZ R0, R189, c[0x0][0x23c], -R28 ;  /* 0x00008f00bd007a23 */ /* 0x002fca000001081c */
[----:B------:R-:W-:Y:S01]  /*11ce0*/  HMMA.16816.F32.BF16 R152, R4, R18, R152 ;  /* 0x000000120498723c */ /* 0x000fe20000041898 */
[----:B------:R-:W-:Y:S02]  /*11cf0*/  IMAD.MOV.U32 R91, RZ, RZ, R109 ;  /* 0x000000ffff5b7224 */ /* 0x000fe400078e006d */
[----:B----4-:R-:W-:-:S05]  /*11d00*/  IMAD.WIDE.U32 R2, R51, -0x2daee0ad, RZ ;  /* 0xd2511f5333027825 */ /* 0x010fca00078e00ff */
[----:B------:R-:W-:Y:S01]  /*11d10*/  HMMA.16816.F32.BF16 R164, R4, R24, R164 ;  /* 0x0000001804a4723c */ /* 0x000fe200000418a4 */
[----:B------:R-:W-:Y:S02]  /*11d20*/  IMAD.MOV.U32 R76, RZ, RZ, R108 ;  /* 0x000000ffff4c7224 */ /* 0x000fe400078e006c */
[----:B------:R-:W-:-:S05]  /*11d30*/  IMAD.MOV.U32 R77, RZ, RZ, R47 ;  /* 0x000000ffff4d7224 */ /* 0x000fca00078e002f */
[----:B------:R-:W-:Y:S01]  /*11d40*/  HMMA.16816.F32.BF16 R168, R4, R26, R168 ;  /* 0x0000001a04a8723c */ /* 0x000fe200000418a8 */
[----:B------:R-:W-:Y:S02]  /*11d50*/  IMAD.MOV.U32 R78, RZ, RZ, R46 ;  /* 0x000000ffff4e7224 */ /* 0x000fe400078e002e */
[----:B------:R-:W-:-:S04]  /*11d60*/  IMAD.MOV.U32 R73, RZ, RZ, R44 ;  /* 0x000000ffff497224 */ /* 0x000fc800078e002c */
[----:B------:R-:W-:Y:S01]  /*11d70*/  IMAD.WIDE.U32 R4, R59, -0x2daee0ad, RZ ;  /* 0xd2511f533b047825 */ /* 0x000fe200078e00ff */
[C---:B------:R-:W-:Y:S03]  /*11d80*/  HMMA.16816.F32.BF16 R140, R8.reuse, R22, R140 ;  /* 0x00000016088c723c */ /* 0x040fe6000004188c */
[----:B------:R-:W-:Y:S02]  /*11d90*/  IMAD.MOV.U32 R20, RZ, RZ, R45 ;  /* 0x000000ffff147224 */ /* 0x000fe400078e002d */
[----:B------:R-:W-:Y:S02]  /*11da0*/  IMAD.MOV.U32 R21, RZ, RZ, R43 ;  /* 0x000000ffff157224 */ /* 0x000fe400078e002b */
[----:B------:R-:W-:Y:S01]  /*11db0*/  IMAD.MOV.U32 R22, RZ, RZ, R41 ;  /* 0x000000ffff167224 */ /* 0x000fe200078e0029 */
[----:B------:R-:W-:Y:S01]  /*11dc0*/  HMMA.16816.F32.BF16 R144, R8, R16, R144 ;  /* 0x000000100890723c */ /* 0x000fe20000041890 */
[----:B------:R-:W-:-:S02]  /*11dd0*/  IMAD.MOV.U32 R75, RZ, RZ, R42 ;  /* 0x000000ffff4b7224 */ /* 0x000fc400078e002a */
[----:B------:R-:W-:Y:S01]  /*11de0*/  IMAD.MOV.U32 R23, RZ, RZ, R234 ;  /* 0x000000ffff177224 */ /* 0x000fe200078e00ea */
[----:B------:R-:W-:Y:S01]  /*11df0*/  LOP3.LUT R6, R5, UR18, R58, 0x96, !PT ;  /* 0x0000001205067c12 */ /* 0x000fe2000f8e963a */
[----:B------:R1:W-:Y:S02]  /*11e00*/  MUFU.EX2 R234, R0 ;  /* 0x0000000000ea7308 */ /* 0x0003e40000000800 */
[----:B------:R-:W-:Y:S01]  /*11e10*/  IMAD.MOV.U32 R17, RZ, RZ, R40 ;  /* 0x000000ffff117224 */ /* 0x000fe200078e0028 */
[----:B------:R-:W-:Y:S01]  /*11e20*/  HMMA.16816.F32.BF16 R156, R8, R18, R156 ;  /* 0x00000012089c723c */ /* 0x000fe2000004189c */
[----:B------:R-:W-:Y:S02]  /*11e30*/  LOP3.LUT R5, R4, 0xffff, RZ, 0xc0, !PT ;  /* 0x0000ffff04057812 */ /* 0x000fe400078ec0ff */
[----:B------:R-:W-:-:S05]  /*11e40*/  SHF.R.U32.HI R7, RZ, 0x18, R4 ;  /* 0x00000018ff077819 */ /* 0x000fca0000011604 */
[----:B------:R-:W-:Y:S01]  /*11e50*/  HMMA.16816.F32.BF16 R160, R8, R24, R160 ;  /* 0x0000001808a0723c */ /* 0x000fe200000418a0 */
[----:B-1----:R-:W-:Y:S01]  /*11e60*/  LOP3.LUT R0, R3, UR18, R50, 0x96, !PT ;  /* 0x0000001203007c12 */ /* 0x002fe2000f8e9632 */
[----:B------:R-:W-:-:S06]  /*11e70*/  IMAD.MOV.U32 R50, RZ, RZ, R22 ;  /* 0x000000ffff327224 */ /* 0x000fcc00078e0016 */
[----:B------:R-:W-:Y:S01]  /*11e80*/  HMMA.16816.F32.BF16 R172, R8, R26, R172 ;  /* 0x0000001a08ac723c */ /* 0x000fe200000418ac */
[----:B------:R-:W-:Y:S02]  /*11e90*/  IMAD.MOV.U32 R22, RZ, RZ, R128 ;  /* 0x000000ffff167224 */ /* 0x000fe400078e0080 */
[----:B------:R-:W-:-:S05]  /*11ea0*/  IMAD.MOV.U32 R128, RZ, RZ, R56 ;  /* 0x000000ffff807224 */ /* 0x000fca00078e0038 */
[----:B------:R-:W-:Y:S01]  /*11eb0*/  HMMA.16816.F32.BF16 R112, R8, R32, R68 ;  /* 0x000000200870723c */ /* 0x000fe20000041844 */
[----:B------:R-:W-:Y:S01]  /*11ec0*/  IMAD.MOV.U32 R56, RZ, RZ, R232 ;  /* 0x000000ffff387224 */ /* 0x000fe200078e00e8 */
[----:B------:R-:W-:-:S06]  /*11ed0*/  SHF.R.U32.HI R5, RZ, 0x8, R5 ;  /* 0x00000008ff057819 */ /* 0x000fcc0000011605 */
[C---:B------:R-:W-:Y:S01]  /*11ee0*/  HMMA.16816.F32.BF16 R44, R8.reuse, R34, R80 ;  /* 0x00000022082c723c */ /* 0x040fe20000041850 */
[----:B------:R-:W-:Y:S01]  /*11ef0*/  IMAD.MOV.U32 R18, RZ, RZ, R57 ;  /* 0x000000ffff127224 */ /* 0x000fe200078e0039 */
[----:B------:R-:W-:Y:S06]  /*11f00*/  LDSM.16.MT88.4 R32, [R216+0xb400] ;  /* 0x00b40000d820783b */ /* 0x000fec0000004200 */
[C---:B------:R-:W-:Y:S07]  /*11f10*/  HMMA.16816.F32.BF16 R40, R8.reuse, R12, R84 ;  /* 0x0000000c0828723c */ /* 0x040fee0000041854 */
[C---:B------:R-:W-:Y:S01]  /*11f20*/  LOP3.LUT R12, R2.reuse, 0xffff, RZ, 0xc0, !PT ;  /* 0x0000ffff020c7812 */ /* 0x040fe200078ec0ff */
[----:B------:R-:W-:Y:S01]  /*11f30*/  HMMA.16816.F32.BF16 R108, R8, R14, R96 ;  /* 0x0000000e086c723c */ /* 0x000fe20000041860 */
[----:B------:R-:W-:-:S06]  /*11f40*/  LOP3.LUT R13, R2, 0xff, RZ, 0xc0, !PT ;  /* 0x000000ff020d7812 */ /* 0x000fcc00078ec0ff */
[----:B------:R-:W-:Y:S02]  /*11f50*/  SHF.R.U32.HI R8, RZ, 0x10, R4 ;  /* 0x00000010ff087819 */ /* 0x000fe40000011604 */
[--C-:B------:R-:W-:Y:S02]  /*11f60*/  SHF.R.U32.HI R9, RZ, 0x10, R2.reuse ;  /* 0x00000010ff097819 */ /* 0x100fe40000011602 */
[----:B------:R-:W-:Y:S01]  /*11f70*/  SHF.R.U32.HI R11, RZ, 0x18, R2 ;  /* 0x00000018ff0b7819 */ /* 0x000fe20000011602 */
[--C-:B------:R-:W-:Y:S01]  /*11f80*/  FFMA.FTZ R2, R191, c[0x0][0x23c], -R28.reuse ;  /* 0x00008f00bf027a23 */ /* 0x100fe2000001081c */
[----:B------:R-:W-:Y:S01]  /*11f90*/  LOP3.LUT R10, R4, 0xff, RZ, 0xc0, !PT ;  /* 0x000000ff040a7812 */ /* 0x000fe200078ec0ff */
[----:B------:R-:W-:Y:S01]  /*11fa0*/  FFMA.FTZ R4, R190, c[0x0][0x23c], -R28 ;  /* 0x00008f00be047a23 */ /* 0x000fe2000001081c */
[----:B------:R-:W-:Y:S01]  /*11fb0*/  LOP3.LUT R3, R8, 0xff, RZ, 0xc0, !PT ;  /* 0x000000ff08037812 */ /* 0x000fe200078ec0ff */
[----:B------:R1:W-:Y:S01]  /*11fc0*/  MUFU.EX2 R232, R2 ;  /* 0x0000000200e87308 */ /* 0x0003e20000000800 */
[----:B------:R-:W-:Y:S01]  /*11fd0*/  IMAD.MOV.U32 R57, RZ, RZ, R233 ;  /* 0x000000ffff397224 */ /* 0x000fe200078e00e9 */
[----:B------:R-:W-:-:S02]  /*11fe0*/  PRMT R10, R10, 0x5410, R5 ;  /* 0x000054100a0a7816 */ /* 0x000fc40000000005 */
[----:B------:R-:W-:Y:S01]  /*11ff0*/  PRMT R15, R3, 0x5410, R7 ;  /* 0x00005410030f7816 */ /* 0x000fe20000000007 */
[----:B------:R-:W-:Y:S01]  /*12000*/  IMAD.MOV.U32 R51, RZ, RZ, R17 ;  /* 0x000000ffff337224 */ /* 0x000fe200078e0011 */
[----:B------:R-:W-:Y:S02]  /*12010*/  LOP3.LUT R7, R6, 0xffff, RZ, 0xc0, !PT ;  /* 0x0000ffff06077812 */ /* 0x000fe400078ec0ff */
[----:B------:R3:W4:Y:S01]  /*12020*/  MUFU.EX2 R233, R4 ;  /* 0x0000000400e97308 */ /* 0x0007220000000800 */
[----:B------:R-:W-:Y:S01]  /*12030*/  SHF.R.U32.HI R5, RZ, 0x10, R6 ;  /* 0x00000010ff057819 */ /* 0x000fe20000011606 */
[----:B------:R-:W-:Y:S01]  /*12040*/  IMAD.MOV.U32 R188, RZ, RZ, R23 ;  /* 0x000000ffffbc7224 */ /* 0x000fe200078e0017 */
[----:B------:R-:W-:Y:S02]  /*12050*/  SHF.R.U32.HI R3, RZ, 0x8, R12 ;  /* 0x00000008ff037819 */ /* 0x000fe4000001160c */
[----:B-1----:R-:W-:Y:S01]  /*12060*/  LOP3.LUT R2, R9, 0xff, RZ, 0xc0, !PT ;  /* 0x000000ff09027812 */ /* 0x002fe200078ec0ff */
[----:B------:R-:W-:-:S03]  /*12070*/  IMAD.MOV.U32 R17, RZ, RZ, R129 ;  /* 0x000000ffff117224 */ /* 0x000fc600078e0081 */
[----:B------:R-:W-:Y:S01]  /*12080*/  PRMT R16, R2, 0x5410, R11 ;  /* 0x0000541002107816 */ /* 0x000fe2000000000b */
[--C-:B------:R-:W-:Y:S02]  /*12090*/  FFMA.FTZ R2, R196, c[0x0][0x23c], -R29.reuse ;  /* 0x00008f00c4027a23 */ /* 0x100fe4000001081d */
[----:B---3--:R-:W-:Y:S01]  /*120a0*/  FFMA.FTZ R4, R198, c[0x0][0x23c], -R29 ;  /* 0x00008f00c6047a23 */ /* 0x008fe2000001081d */
[----:B------:R-:W-:Y:S01]  /*120b0*/  LOP3.LUT R8, R6, 0xff, RZ, 0xc0, !PT ;  /* 0x000000ff06087812 */ /* 0x000fe200078ec0ff */
[----:B------:R-:W-:Y:S01]  /*120c0*/  IMAD.MOV.U32 R23, RZ, RZ, R74 ;  /* 0x000000ffff177224 */ /* 0x000fe200078e004a */
[----:B------:R-:W-:Y:S01]  /*120d0*/  SHF.R.U32.HI R7, RZ, 0x8, R7 ;  /* 0x00000008ff077819 */ /* 0x000fe20000011607 */
[----:B------:R-:W-:Y:S01]  /*120e0*/  IMAD.MOV.U32 R129, RZ, RZ, R231 ;  /* 0x000000ffff817224 */ /* 0x000fe200078e00e7 */
[----:B------:R-:W-:Y:S01]  /*120f0*/  SHF.R.U32.HI R6, RZ, 0x18, R6 ;  /* 0x00000018ff067819 */ /* 0x000fe20000011606 */
[----:B------:R-:W-:Y:S01]  /*12100*/  IMAD.MOV.U32 R74, RZ, RZ, R131 ;  /* 0x000000ffff4a7224 */ /* 0x000fe200078e0083 */
[----:B------:R1:W-:Y:S01]  /*12110*/  MUFU.EX2 R231, R4 ;  /* 0x0000000400e77308 */ /* 0x0003e20000000800 */
[----:B------:R-:W-:Y:S01]  /*12120*/  IMAD.MOV.U32 R131, RZ, RZ, R215 ;  /* 0x000000ffff837224 */ /* 0x000fe200078e00d7 */
[----:B------:R-:W-:-:S02]  /*12130*/  PRMT R12, R13, 0x5410, R3 ;  /* 0x000054100d0c7816 */ /* 0x000fc40000000003 */
[----:B------:R-:W-:Y:S02]  /*12140*/  LOP3.LUT R3, R0, 0xffff, RZ, 0xc0, !PT ;  /* 0x0000ffff00037812 */ /* 0x000fe400078ec0ff */
[----:B------:R-:W-:Y:S02]  /*12150*/  PRMT R9, R8, 0x5410, R7 ;  /* 0x0000541008097816 */ /* 0x000fe40000000007 */
[----:B------:R3:W-:Y:S01]  /*12160*/  MUFU.EX2 R215, R2 ;  /* 0x0000000200d77308 */ /* 0x0007e20000000800 */
[----:B-1----:R-:W-:-:S04]  /*12170*/  LOP3.LUT R4, R5, 0xff, RZ, 0xc0, !PT ;  /* 0x000000ff05047812 */ /* 0x002fc800078ec0ff */
[----:B------:R-:W-:Y:S02]  /*12180*/  PRMT R8, R4, 0x5410, R6 ;  /* 0x0000541004087816 */ /* 0x000fe40000000006 */
[--C-:B---3--:R-:W-:Y:S02]  /*12190*/  SHF.R.U32.HI R2, RZ, 0x10, R0.reuse ;  /* 0x00000010ff027819 */ /* 0x108fe40000011600 */
[----:B------:R-:W-:Y:S02]  /*121a0*/  SHF.R.U32.HI R4, RZ, 0x8, R3 ;  /* 0x00000008ff047819 */ /* 0x000fe40000011603 */
[----:B------:R-:W-:Y:S02]  /*121b0*/  SHF.R.U32.HI R6, RZ, 0x18, R0 ;  /* 0x00000018ff067819 */ /* 0x000fe40000011600 */
[----:B------:R-:W-:Y:S01]  /*121c0*/  LOP3.LUT R3, R2, 0xff, RZ, 0xc0, !PT ;  /* 0x000000ff02037812 */ /* 0x000fe200078ec0ff */
[----:B------:R-:W-:-:S03]  /*121d0*/  IMAD.MOV.U32 R68, RZ, RZ, R22 ;  /* 0x000000ffff447224 */ /* 0x000fc600078e0016 */
[----:B------:R-:W-:Y:S01]  /*121e0*/  PRMT R14, R3, 0x5410, R6 ;  /* 0x00005410030e7816 */ /* 0x000fe20000000006 */
[----:B------:R-:W-:Y:S02]  /*121f0*/  FFMA.FTZ R3, R199, c[0x0][0x23c], -R29 ;  /* 0x00008f00c7037a23 */ /* 0x000fe4000001081d */
[----:B------:R-:W-:Y:S02]  /*12200*/  IMAD.MOV.U32 R199, RZ, RZ, R23 ;  /* 0x000000ffffc77224 */ /* 0x000fe400078e0017 */
[----:B------:R-:W-:Y:S02]  /*12210*/  IMAD.MOV.U32 R184, RZ, RZ, R20 ;  /* 0x000000ffffb87224 */ /* 0x000fe400078e0014 */
[----:B------:R-:W-:Y:S02]  /*12220*/  IMAD.MOV.U32 R186, RZ, RZ, R21 ;  /* 0x000000ffffba7224 */ /* 0x000fe400078e0015 */
[----:B------:R-:W-:Y:S01]  /*12230*/  IMAD.MOV.U32 R19, RZ, RZ, R130 ;  /* 0x000000ffff137224 */ /* 0x000fe200078e0082 */
[----:B------:R-:W1:Y:S01]  /*12240*/  LDSM.16.MT88.4 R20, [R216+0x9400] ;  /* 0x00940000d814783b */ /* 0x000e620000004200 */
[----:B------:R-:W-:-:S02]  /*12250*/  MOV R130, R213 ;  /* 0x000000d500827202 */ /* 0x000fc40000000f00 */
[----:B------:R3:W3:Y:S01]  /*12260*/  MUFU.EX2 R213, R3 ;  /* 0x0000000300d57308 */ /* 0x0006e20000000800 */
[----:B------:R-:W-:Y:S01]  /*12270*/  FFMA.FTZ R5, R197, c[0x0][0x23c], -R29 ;  /* 0x00008f00c5057a23 */ /* 0x000fe2000001081d */
[----:B------:R-:W-:Y:S01]  /*12280*/  LOP3.LUT R7, R0, 0xff, RZ, 0xc0, !PT ;  /* 0x000000ff00077812 */ /* 0x000fe200078ec0ff */
[----:B------:R-:W-:Y:S01]  /*12290*/  IMAD.MOV.U32 R25, RZ, RZ, R214 ;  /* 0x000000ffff197224 */ /* 0x000fe200078e00d6 */
[----:B--2---:R-:W-:Y:S02]  /*122a0*/  F2FP.BF16.PACK_AB R6, R237, R236 ;  /* 0x000000eced06723e */ /* 0x004fe400000010ff */
[----:B------:R-:W-:Y:S02]  /*122b0*/  PRMT R13, R7, 0x5410, R4 ;  /* 0x00005410070d7816 */ /* 0x000fe40000000004 */
[----:B------:R2:W1:Y:S01]  /*122c0*/  MUFU.EX2 R214, R5 ;  /* 0x0000000500d67308 */ /* 0x0004620000000800 */
[--C-:B------:R-:W-:Y:S01]  /*122d0*/  HSET2.LE.AND R7, R12, R75.reuse, PT ;  /* 0x0000004b0c077233 */ /* 0x100fe20003803000 */
[----:B----4-:R-:W-:Y:S01]  /*122e0*/  F2FP.BF16.PACK_AB R12, R232, R233 ;  /* 0x000000e9e80c723e */ /* 0x010fe200000010ff */
[--C-:B------:R-:W-:Y:S01]  /*122f0*/  HSET2.LE.AND R0, R10, R75.reuse, PT ;  /* 0x0000004b0a007233 */ /* 0x100fe20003803000 */
[----:B------:R-:W-:Y:S01]  /*12300*/  F2FP.BF16.PACK_AB R4, R241, R240 ;  /* 0x000000f0f104723e */ /* 0x000fe200000010ff */
[--C-:B---3--:R-:W-:Y:S01]  /*12310*/  HSET2.LE.AND R3, R9, R75.reuse, PT ;  /* 0x0000004b09037233 */ /* 0x108fe20003803000 */
[----:B------:R-:W-:Y:S01]  /*12320*/  F2FP.BF16.PACK_AB R2, R243, R242 ;  /* 0x000000f2f302723e */ /* 0x000fe200000010ff */
[----:B--2---:R-:W-:-:S03]  /*12330*/  HSET2.LE.AND R5, R8, R75, PT ;  /* 0x0000004b08057233 */ /* 0x004fc60003803000 */
[----:B------:R-:W-:Y:S01]  /*12340*/  LOP3.LUT R8, R3, R4, RZ, 0xc0, !PT ;  /* 0x0000000403087212 */ /* 0x000fe200078ec0ff */
[--C-:B------:R-:W-:Y:S01]  /*12350*/  HSET2.LE.AND R3, R13, R75.reuse, PT ;  /* 0x0000004b0d037233 */ /* 0x100fe20003803000 */
[----:B------:R-:W-:Y:S01]  /*12360*/  LOP3.LUT R9, R5, R6, RZ, 0xc0, !PT ;  /* 0x0000000605097212 */ /* 0x000fe200078ec0ff */
[--C-:B------:R-:W-:Y:S01]  /*12370*/  HSET2.LE.AND R5, R14, R75.reuse, PT ;  /* 0x0000004b0e057233 */ /* 0x100fe20003803000 */
[----:B------:R-:W-:Y:S02]  /*12380*/  LOP3.LUT R6, R7, R12, RZ, 0xc0, !PT ;  /* 0x0000000c07067212 */ /* 0x000fe400078ec0ff */
[----:B------:R-:W-:Y:S02]  /*12390*/  F2FP.BF16.PACK_AB R12, R213, R231 ;  /* 0x000000e7d50c723e */ /* 0x000fe400000010ff */
[----:B------:R-:W-:Y:S01]  /*123a0*/  LOP3.LUT R10, R0, R2, RZ, 0xc0, !PT ;  /* 0x00000002000a7212 */ /* 0x000fe200078ec0ff */
[----:B------:R-:W-:Y:S01]  /*123b0*/  HSET2.LE.AND R0, R15, R75, PT ;  /* 0x0000004b0f007233 */ /* 0x000fe20003803000 */
[----:B------:R-:W-:-:S02]  /*123c0*/  F2FP.BF16.PACK_AB R4, R234, R235 ;  /* 0x000000ebea04723e */ /* 0x000fc400000010ff */
[----:B------:R-:W-:Y:S02]  /*123d0*/  F2FP.BF16.PACK_AB R2, R239, R238 ;  /* 0x000000eeef02723e */ /* 0x000fe400000010ff */
[----:B------:R-:W-:Y:S02]  /*123e0*/  LOP3.LUT R5, R5, R12, RZ, 0xc0, !PT ;  /* 0x0000000c05057212 */ /* 0x000fe400078ec0ff */
[----:B------:R-:W-:Y:S01]  /*123f0*/  LOP3.LUT R4, R3, R4, RZ, 0xc0, !PT ;  /* 0x0000000403047212 */ /* 0x000fe200078ec0ff */
[----:B------:R-:W2:Y:S01]  /*12400*/  LDSM.16.MT88.4 R12, [R216+0xa400] ;  /* 0x00a40000d80c783b */ /* 0x000ea20000004200 */
[----:B------:R-:W-:Y:S01]  /*12410*/  IMAD.MOV.U32 R3, RZ, RZ, R25 ;  /* 0x000000ffff037224 */ /* 0x000fe200078e0019 */
[----:B------:R-:W-:Y:S01]  /*12420*/  LOP3.LUT R11, R0, R2, RZ, 0xc0, !PT ;  /* 0x00000002000b7212 */ /* 0x000fe200078ec0ff */
[----:B------:R-:W-:Y:S01]  /*12430*/  HSET2.LE.AND R0, R16, R75, PT ;  /* 0x0000004b10007233 */ /* 0x000fe20003803000 */
[----:B------:R-:W3:Y:S01]  /*12440*/  LDSM.16.MT88.4 R24, [R218+0xa400] ;  /* 0x00a40000da18783b */ /* 0x000ee20000004200 */
[----:B------:R-:W-:-:S02]  /*12450*/  IMAD.MOV.U32 R71, RZ, RZ, R18 ;  /* 0x000000ffff477224 */ /* 0x000fc400078e0012 */
[----:B------:R-:W-:Y:S02]  /*12460*/  IMAD.MOV.U32 R70, RZ, RZ, R19 ;  /* 0x000000ffff467224 */ /* 0x000fe400078e0013 */
[----:B------:R-:W-:Y:S01]  /*12470*/  IMAD.MOV.U32 R69, RZ, RZ, R17 ;  /* 0x000000ffff457224 */ /* 0x000fe200078e0011 */
[----:B-1----:R-:W-:Y:S01]  /*12480*/  F2FP.BF16.PACK_AB R2, R214, R215 ;  /* 0x000000d7d602723e */ /* 0x002fe200000010ff */
[----:B------:R-:W1:Y:S03]  /*12490*/  LDSM.16.MT88.4 R16, [R218+0x9400] ;  /* 0x00940000da10783b */ /* 0x000e660000004200 */
[----:B------:R-:W-:-:S07]  /*124a0*/  LOP3.LUT R7, R0, R2, RZ, 0xc0, !PT ;  /* 0x0000000200077212 */ /* 0x000fce00078ec0ff */
[----:B------:R-:W-:Y:S01]  /*124b0*/  HMMA.16816.F32.BF16 R96, R4, R20, R36 ;  /* 0x000000140460723c */ /* 0x000fe20000041824 */
[----:B------:R-:W4:Y:S01]  /*124c0*/  LDSM.16.MT88.4 R36, [R218+0xb400] ;  /* 0x00b40000da24783b */ /* 0x000f220000004200 */
[----:B------:R-:W-:Y:S01]  /*124d0*/  UIADD3 UR4, UR4, 0x1, URZ ;  /* 0x0000000104047890 */ /* 0x000fe2000fffe03f */
[----:B------:R-:W-:Y:S02]  /*124e0*/  IMAD.U32 R0, RZ, RZ, UR33 ;  /* 0x00000021ff007e24 */ /* 0x000fe4000f8e00ff */
[----:B------:R-:W-:Y:S02]  /*124f0*/  IMAD.MOV.U32 R189, RZ, RZ, R89 ;  /* 0x000000ffffbd7224 */ /* 0x000fe400078e0059 */
[----:B------:R-:W-:Y:S02]  /*12500*/  IMAD.MOV.U32 R191, RZ, RZ, R95 ;  /* 0x000000ffffbf7224 */ /* 0x000fe400078e005f */
[----:B------:R-:W-:Y:S02]  /*12510*/  IMAD.MOV.U32 R190, RZ, RZ, R88 ;  /* 0x000000ffffbe7224 */ /* 0x000fe400078e0058 */
[----:B------:R-:W-:-:S02]  /*12520*/  IMAD.MOV.U32 R181, RZ, RZ, R77 ;  /* 0x000000ffffb57224 */ /* 0x000fc400078e004d */
[----:B------:R-:W-:Y:S02]  /*12530*/  IMAD.MOV.U32 R183, RZ, RZ, R78 ;  /* 0x000000ffffb77224 */ /* 0x000fe400078e004e */
[----:B------:R-:W-:Y:S01]  /*12540*/  IMAD.MOV.U32 R180, RZ, RZ, R73 ;  /* 0x000000ffffb47224 */ /* 0x000fe200078e0049 */
[----:B------:R-:W-:Y:S01]  /*12550*/  LOP3.LUT R0, R245, UR4, R0, 0x96, !PT ;  /* 0x00000004f5007c12 */ /* 0x000fe2000f8e9600 */
[----:B------:R-:W-:Y:S01]  /*12560*/  IMAD.MOV.U32 R185, RZ, RZ, R79 ;  /* 0x000000ffffb97224 */ /* 0x000fe200078e004f */
[----:B--2---:R-:W-:Y:S01]  /*12570*/  HMMA.16816.F32.BF16 R80, R4, R12, R148 ;  /* 0x0000000c0450723c */ /* 0x004fe20000041894 */
[----:B------:R-:W-:Y:S02]  /*12580*/  IMAD.MOV.U32 R187, RZ, RZ, R72 ;  /* 0x000000ffffbb7224 */ /* 0x000fe400078e0048 */
[----:B------:R-:W-:Y:S02]  /*12590*/  IMAD.MOV.U32 R198, RZ, RZ, R94 ;  /* 0x000000ffffc67224 */ /* 0x000fe400078e005e */
[----:B------:R-:W-:-:S02]  /*125a0*/  IMAD.MOV.U32 R196, RZ, RZ, R92 ;  /* 0x000000ffffc47224 */ /* 0x000fc400078e005c */
[----:B------:R-:W-:Y:S01]  /*125b0*/  MOV R149, R74 ;  /* 0x0000004a00957202 */ /* 0x000fe20000000f00 */
[----:B------:R-:W-:Y:S02]  /*125c0*/  IMAD.MOV.U32 R150, RZ, RZ, R75 ;  /* 0x000000ffff967224 */ /* 0x000fe400078e004b */
[----:B------:R-:W-:Y:S01]  /*125d0*/  IMAD.MOV.U32 R197, RZ, RZ, R93 ;  /* 0x000000ffffc57224 */ /* 0x000fe200078e005d */
[C---:B---3--:R-:W-:Y:S01]  /*125e0*/  HMMA.16816.F32.BF16 R72, R4.reuse, R24, R164 ;  /* 0x000000180448723c */ /* 0x048fe200000418a4 */
        /* <DEDUP_REMOVED lines=9> */
[----:B-1----:R-:W-:Y:S01]  /*12680*/  HMMA.16816.F32.BF16 R84, R4, R18, R136 ;  /* 0x000000120454723c */ /* 0x002fe20000041888 */
[----:B------:R-:W-:Y:S02]  /*12690*/  IMAD.MOV.U32 R165, RZ, RZ, R187 ;  /* 0x000000ffffa57224 */ /* 0x000fe400078e00bb */
[----:B------:R-:W-:Y:S02]  /*126a0*/  IMAD.MOV.U32 R190, RZ, RZ, R184 ;  /* 0x000000ffffbe7224 */ /* 0x000fe400078e00b8 */
[----:B------:R-:W-:-:S02]  /*126b0*/  IMAD.MOV.U32 R191, RZ, RZ, R186 ;  /* 0x000000ffffbf7224 */ /* 0x000fc400078e00ba */
[----:B------:R-:W-:Y:S01]  /*126c0*/  IMAD.MOV.U32 R138, RZ, RZ, R68 ;  /* 0x000000ffff8a7224 */ /* 0x000fe200078e0044 */
[----:B------:R-:W-:Y:S01]  /*126d0*/  HMMA.16816.F32.BF16 R184, R8, R12, R144 ;  /* 0x0000000c08b8723c */ /* 0x000fe20000041890 */
[----:B------:R-:W-:Y:S02]  /*126e0*/  IMAD.MOV.U32 R181, RZ, RZ, R69 ;  /* 0x000000ffffb57224 */ /* 0x000fe400078e0045 */
[----:B------:R-:W-:Y:S02]  /*126f0*/  IMAD.MOV.U32 R183, RZ, RZ, R70 ;  /* 0x000000ffffb77224 */ /* 0x000fe400078e0046 */
[----:B------:R-:W-:Y:S02]  /*12700*/  IMAD.MOV.U32 R180, RZ, RZ, R71 ;  /* 0x000000ffffb47224 */ /* 0x000fe400078e0047 */
[----:B------:R-:W-:Y:S01]  /*12710*/  IMAD.WIDE.U32 R12, R0, -0x326172a9, RZ ;  /* 0xcd9e8d57000c7825 */ /* 0x000fe200078e00ff */
[----:B------:R-:W-:Y:S07]  /*12720*/  HMMA.16816.F32.BF16 R68, R4, R26, R168 ;  /* 0x0000001a0444723c */ /* 0x000fee00000418a8 */
[----:B------:R-:W-:Y:S01]  /*12730*/  IMAD.MOV.U32 R170, RZ, RZ, R56 ;  /* 0x000000ffffaa7224 */ /* 0x000fe200078e0038 */
[----:B------:R-:W-:Y:S01]  /*12740*/  LOP3.LUT R0, R49, UR14, R12, 0x96, !PT ;  /* 0x0000000e31007c12 */ /* 0x000fe2000f8e960c */
[----:B------:R-:W-:-:S02]  /*12750*/  IMAD.MOV.U32 R58, RZ, RZ, R90 ;  /* 0x000000ffff3a7224 */ /* 0x000fc400078e005a */
[----:B------:R-:W-:Y:S01]  /*12760*/  IMAD.MOV.U32 R59, RZ, RZ, R91 ;  /* 0x000000ffff3b7224 */ /* 0x000fe200078e005b */
[----:B------:R-:W-:Y:S01]  /*12770*/  LOP3.LUT R2, R13, UR16, R170, 0x96, !PT ;  /* 0x000000100d027c12 */ /* 0x000fe2000f8e96aa */
[----:B------:R-:W-:Y:S01]  /*12780*/  IMAD.MOV.U32 R182, RZ, RZ, R76 ;  /* 0x000000ffffb67224 */ /* 0x000fe200078e004c */
[----:B------:R-:W-:Y:S01]  /*12790*/  MOV R146, R165 ;  /* 0x000000a500927202 */ /* 0x000fe20000000f00 */
[----:B------:R-:W-:Y:S01]  /*127a0*/  IMAD.MOV.U32 R136, RZ, RZ, R58 ;  /* 0x000000ffff887224 */ /* 0x000fe200078e003a */
[----:B------:R-:W-:Y:S01]  /*127b0*/  HMMA.16816.F32.BF16 R88, R4, R16, R132 ;  /* 0x000000100458723c */ /* 0x000fe20000041884 */
[----:B------:R-:W-:Y:S02]  /*127c0*/  IMAD.MOV.U32 R137, RZ, RZ, R59 ;  /* 0x000000ffff897224 */ /* 0x000fe400078e003b */
[----:B------:R-:W-:Y:S02]  /*127d0*/  IMAD.MOV.U32 R171, RZ, RZ, R57 ;  /* 0x000000ffffab7224 */ /* 0x000fe400078e0039 */
[----:B------:R-:W-:-:S02]  /*127e0*/  IMAD.MOV.U32 R165, RZ, RZ, R3 ;  /* 0x000000ffffa57224 */ /* 0x000fc400078e0003 */
[----:B------:R-:W-:Y:S01]  /*127f0*/  IMAD.WIDE.U32 R2, R2, -0x2daee0ad, RZ ;  /* 0xd2511f5302027825 */ /* 0x000fe200078e00ff */
[C---:B------:R-:W-:Y:S08]  /*12800*/  HMMA.16816.F32.BF16 R76, R4.reuse, R14, R152 ;  /* 0x0000000e044c723c */ /* 0x040ff00000041898 */
[C---:B------:R-:W-:Y:S08]  /*12810*/  HMMA.16816.F32.BF16 R64, R4.reuse, R32, R64 ;  /* 0x000000200440723c */ /* 0x040ff00000041840 */
[C---:B------:R-:W-:Y:S08]  /*12820*/  HMMA.16816.F32.BF16 R60, R4.reuse, R34, R60 ;  /* 0x00000022043c723c */ /* 0x040ff0000004183c */
[C---:B----4-:R-:W-:Y:S08]  /*12830*/  HMMA.16816.F32.BF16 R56, R4.reuse, R36, R116 ;  /* 0x000000240438723c */ /* 0x050ff00000041874 */
[----:B------:R-:W-:Y:S07]  /*12840*/  HMMA.16816.F32.BF16 R52, R4, R38, R52 ;  /* 0x000000260434723c */ /* 0x000fee0000041834 */
[----:B------:R-:W-:Y:S01]  /*12850*/  IMAD.WIDE.U32 R4, R0, -0x2daee0ad, RZ ;  /* 0xd2511f5300047825 */ /* 0x000fe200078e00ff */
[----:B------:R-:W-:-:S03]  /*12860*/  LOP3.LUT R6, R3, UR13, R178, 0x96, !PT ;  /* 0x0000000d03067c12 */ /* 0x000fc6000f8e96b2 */
[----:B------:R-:W-:Y:S01]  /*12870*/  FFMA.FTZ R3, R209, c[0x0][0x23c], -R28 ;  /* 0x00008f00d1037a23 */ /* 0x000fe2000001081c */
[----:B------:R-:W-:Y:S01]  /*12880*/  LOP3.LUT R0, R5, UR11, R2, 0x96, !PT ;  /* 0x0000000b05007c12 */ /* 0x000fe2000f8e9602 */
[----:B------:R-:W-:Y:S01]  /*12890*/  IMAD.MOV.U32 R147, RZ, RZ, R164 ;  /* 0x000000ffff937224 */ /* 0x000fe200078e00a4 */
[----:B------:R-:W-:Y:S01]  /*128a0*/  HMMA.16816.F32.BF16 R132, R8, R22, R200 ;  /* 0x000000160884723c */ /* 0x000fe200000418c8 */
[----:B------:R-:W-:Y:S01]  /*128b0*/  IMAD.MOV.U32 R171, RZ, RZ, R166 ;  /* 0x000000ffffab7224 */ /* 0x000fe200078e00a6 */
[----:B------:R1:W-:Y:S01]  /*128c0*/  MUFU.EX2 R203, R3 ;  /* 0x0000000300cb7308 */ /* 0x0003e20000000800 */
[----:B------:R-:W-:Y:S02]  /*128d0*/  IMAD.MOV.U32 R164, RZ, RZ, R149 ;  /* 0x000000ffffa47224 */ /* 0x000fe400078e0095 */
[----:B------:R-:W-:Y:S02]  /*128e0*/  IMAD.MOV.U32 R166, RZ, RZ, R50 ;  /* 0x000000ffffa67224 */ /* 0x000fe400078e0032 */
[----:B------:R-:W-:-:S02]  /*128f0*/  IMAD.MOV.U32 R149, RZ, RZ, R51 ;  /* 0x000000ffff957224 */ /* 0x000fc400078e0033 */
[----:B------:R-:W-:Y:S02]  /*12900*/  FFMA.FTZ R5, R208, c[0x0][0x23c], -R28 ;  /* 0x00008f00d0057a23 */ /* 0x000fe4000001081c */
[----:B------:R-:W-:Y:S02]  /*12910*/  IMAD.WIDE.U32 R50, R0, -0x326172a9, RZ ;  /* 0xcd9e8d5700327825 */ /* 0x000fe400078e00ff */
[----:B------:R2:W3:Y:S02]  /*12920*/  MUFU.EX2 R202, R5 ;  /* 0x0000000500ca7308 */ /* 0x0004e40000000800 */
[----:B-1----:R-:W-:-:S05]  /*12930*/  IMAD.WIDE.U32 R2, R6, -0x326172a9, RZ ;  /* 0xcd9e8d5706027825 */ /* 0x002fca00078e00ff */
[----:B------:R-:W-:Y:S02]  /*12940*/  LOP3.LUT R3, R3, UR12, R48, 0x96, !PT ;  /* 0x0000000c03037c12 */ /* 0x000fe4000f8e9630 */
[----:B--2---:R-:W-:-:S03]  /*12950*/  LOP3.LUT R5, R51, UR10, R2, 0x96, !PT ;  /* 0x0000000a33057c12 */ /* 0x004fc6000f8e9602 */
[----:B------:R-:W-:-:S04]  /*12960*/  IMAD.WIDE.U32 R2, R3, -0x2daee0ad, RZ ;  /* 0xd2511f5303027825 */ /* 0x000fc800078e00ff */
[----:B------:R-:W-:-:S04]  /*12970*/  IMAD.WIDE.U32 R48, R5, -0x2daee0ad, RZ ;  /* 0xd2511f5305307825 */ /* 0x000fc800078e00ff */
[----:B------:R-:W-:Y:S01]  /*12980*/  FFMA.FTZ R0, R192, c[0x0][0x23c], -R28 ;  /* 0x00008f00c0007a23 */ /* 0x000fe2000001081c */
[----:B------:R-:W-:Y:S02]  /*12990*/  LOP3.LUT R2, R49, UR7, R2, 0x96, !PT ;  /* 0x0000000731027c12 */ /* 0x000fe4000f8e9602 */
[----:B------:R-:W-:Y:S01]  /*129a0*/  LOP3.LUT R4, R3, UR9, R4, 0x96, !PT ;  /* 0x0000000903047c12 */ /* 0x000fe2000f8e9604 */
[----:B------:R1:W-:Y:S01]  /*129b0*/  MUFU.EX2 R201, R0 ;  /* 0x0000000000c97308 */ /* 0x0003e20000000800 */
[----:B------:R-:W-:Y:S01]  /*129c0*/  HMMA.16816.F32.BF16 R152, R8, R16, R124 ;  /* 0x000000100898723c */ /* 0x000fe2000004187c */
[----:B------:R-:W-:-:S04]  /*129d0*/  IMAD.WIDE.U32 R2, R2, -0x326172a9, RZ ;  /* 0xcd9e8d5702027825 */ /* 0x000fc800078e00ff */
[----:B------:R-:W-:Y:S02]  /*129e0*/  IMAD.MOV.U32 R51, RZ, RZ, R165 ;  /* 0x000000ffff337224 */ /* 0x000fe400078e00a5 */
[----:B------:R-:W-:Y:S01]  /*129f0*/  IMAD.MOV.U32 R165, RZ, RZ, R166 ;  /* 0x000000ffffa57224 */ /* 0x000fe200078e00a6 */
[----:B------:R-:W-:Y:S01]  /*12a00*/  HMMA.16816.F32.BF16 R124, R8, R32, R112 ;  /* 0x00000020087c723c */ /* 0x000fe20000041870 */
[----:B------:R-:W-:Y:S02]  /*12a10*/  IMAD.MOV.U32 R166, RZ, RZ, R151 ;  /* 0x000000ffffa67224 */ /* 0x000fe400078e0097 */
[----:B-1----:R-:W-:-:S05]  /*12a20*/  FFMA.FTZ R0, R193, c[0x0][0x23c], -R28 ;  /* 0x00008f00c1007a23 */ /* 0x002fca000001081c */
[----:B------:R-:W-:Y:S01]  /*12a30*/  HMMA.16816.F32.BF16 R112, R8, R34, R44 ;  /* 0x000000220870723c */ /* 0x000fe2000004182c */
[----:B------:R-:W-:Y:S01]  /*12a40*/  IMAD.MOV.U32 R151, RZ, RZ, R136 ;  /* 0x000000ffff977224 */ /* 0x000fe200078e0088 */
[----:B------:R-:W1:Y:S01]  /*12a50*/  LDSM.16.MT88.4 R32, [R216+0x9800] ;  /* 0x00980000d820783b */ /* 0x000e620000004200 */
[----:B------:R2:W-:Y:S01]  /*12a60*/  MUFU.EX2 R200, R0 ;  /* 0x0000000000c87308 */ /* 0x0005e20000000800 */
[----:B------:R-:W-:-:S03]  /*12a70*/  IMAD.MOV.U32 R136, RZ, RZ, R137 ;  /* 0x000000ffff887224 */ /* 0x000fc600078e0089 */
[----:B------:R-:W-:Y:S01]  /*12a80*/  IMAD.WIDE.U32 R44, R4, -0x326172a9, RZ ;  /* 0xcd9e8d57042c7825 */ /* 0x000fe200078e00ff */
[C---:B------:R-:W-:Y:S01]  /*12a90*/  LOP3.LUT R4, R2.reuse, 0xffff, RZ, 0xc0, !PT ;  /* 0x0000ffff02047812 */ /* 0x040fe200078ec0ff */
[C---:B------:R-:W-:Y:S02]  /*12aa0*/  HMMA.16816.F32.BF16 R160, R8.reuse, R24, R160 ;  /* 0x0000001808a0723c */ /* 0x040fe400000418a0 */
[----:B------:R-:W-:Y:S01]  /*12ab0*/  IMAD.MOV.U32 R137, RZ, RZ, R191 ;  /* 0x000000ffff897224 */ /* 0x000fe200078e00bf */
[----:B------:R-:W-:Y:S01]  /*12ac0*/  LOP3.LUT R6, R2, 0xff, RZ, 0xc0, !PT ;  /* 0x000000ff02067812 */ /* 0x000fe200078ec0ff */
[--C-:B------:R-:W-:Y:S02]  /*12ad0*/  FFMA.FTZ R5, R179, c[0x0][0x23c], -R29.reuse ;  /* 0x00008f00b3057a23 */ /* 0x100fe4000001081d */
[----:B--2---:R-:W-:Y:S02]  /*12ae0*/  FFMA.FTZ R0, R210, c[0x0][0x23c], -R29 ;  /* 0x00008f00d2007a23 */ /* 0x004fe4000001081d */
[----:B------:R-:W-:Y:S01]  /*12af0*/  HMMA.16816.F32.BF16 R172, R8, R26, R172 ;  /* 0x0000001a08ac723c */ /* 0x000fe200000418ac */
[----:B------:R-:W-:Y:S01]  /*12b00*/  SHF.R.U32.HI R4, RZ, 0x8, R4 ;  /* 0x00000008ff047819 */ /* 0x000fe20000011604 */
[----:B------:R-:W2:Y:S01]  /*12b10*/  LDSM.16.MT88.4 R24, [R218+0x9800] ;  /* 0x00980000da18783b */ /* 0x000ea20000004200 */
[----:B------:R4:W-:Y:S01]  /*12b20*/  MUFU.EX2 R191, R0 ;  /* 0x0000000000bf7308 */ /* 0x0009e20000000800 */
[----:B------:R-:W-:Y:S01]  /*12b30*/  SHF.R.U32.HI R7, RZ, 0x10, R2 ;  /* 0x00000010ff077819 */ /* 0x000fe20000011602 */
[----:B------:R-:W-:-:S03]  /*12b40*/  IMAD.MOV.U32 R139, RZ, RZ, R128 ;  /* 0x000000ffff8b7224 */ /* 0x000fc600078e0080 */
[----:B------:R-:W-:Y:S01]  /*12b50*/  HMMA.16816.F32.BF16 R156, R8, R14, R156 ;  /* 0x0000000e089c723c */ /* 0x000fe2000004189c */
[----:B------:R-:W-:Y:S02]  /*12b60*/  IMAD.MOV.U32 R120, RZ, RZ, R129 ;  /* 0x000000ffff787224 */ /* 0x000fe400078e0081 */
[----:B------:R-:W-:Y:S02]  /*12b70*/  IMAD.MOV.U32 R121, RZ, RZ, R130 ;  /* 0x000000ffff797224 */ /* 0x000fe400078e0082 */
[----:B------:R-:W-:Y:S02]  /*12b80*/  IMAD.MOV.U32 R122, RZ, RZ, R131 ;  /* 0x000000ffff7a7224 */ /* 0x000fe400078e0083 */
[----:B------:R-:W-:Y:S02]  /*12b90*/  SHF.R.U32.HI R14, RZ, 0x18, R2 ;  /* 0x00000018ff0e7819 */ /* 0x000fe40000011602 */
[----:B----4-:R-:W-:Y:S01]  /*12ba0*/  LOP3.LUT R0, R3, UR17, R44, 0x96, !PT ;  /* 0x0000001103007c12 */ /* 0x010fe2000f8e962c */
[----:B------:R-:W-:-:S02]  /*12bb0*/  IMAD.MOV.U32 R44, RZ, RZ, R165 ;  /* 0x000000ffff2c7224 */ /* 0x000fc400078e00a5 */
[----:B------:R-:W-:Y:S01]  /*12bc0*/  IMAD.MOV.U32 R165, RZ, RZ, R151 ;  /* 0x000000ffffa57224 */ /* 0x000fe200078e0097 */
[----:B------:R-:W-:Y:S01]  /*12bd0*/  LOP3.LUT R2, R0, 0xffff, RZ, 0xc0, !PT ;  /* 0x0000ffff00027812 */ /* 0x000fe200078ec0ff */
[----:B------:R-:W-:Y:S01]  /*12be0*/  IMAD.MOV.U32 R151, RZ, RZ, R190 ;  /* 0x000000ffff977224 */ /* 0x000fe200078e00be */
[----:B------:R-:W-:Y:S01]  /*12bf0*/  PRMT R15, R6, 0x5410, R4 ;  /* 0x00005410060f7816 */ /* 0x000fe20000000004 */
[----:B------:R4:W1:Y:S01]  /*12c00*/  MUFU.EX2 R190, R5 ;  /* 0x0000000500be7308 */ /* 0x0008620000000800 */
[----:B------:R-:W-:Y:S01]  /*12c10*/  FFMA.FTZ R3, R194, c[0x0][0x23c], -R29 ;  /* 0x00008f00c2037a23 */ /* 0x000fe2000001081d */
[C---:B------:R-:W-:Y:S01]  /*12c20*/  HMMA.16816.F32.BF16 R128, R8.reuse, R20, R204 ;  /* 0x000000140880723c */ /* 0x040fe200000418cc */
[----:B------:R-:W-:Y:S01]  /*12c30*/  IMAD.MOV.U32 R46, RZ, RZ, R164 ;  /* 0x000000ffff2e7224 */ /* 0x000fe200078e00a4 */
[----:B------:R-:W-:Y:S01]  /*12c40*/  SHF.R.U32.HI R6, RZ, 0x10, R0 ;  /* 0x00000010ff067819 */ /* 0x000fe20000011600 */
[----:B------:R-:W-:Y:S01]  /*12c50*/  IMAD.MOV.U32 R164, RZ, RZ, R136 ;  /* 0x000000ffffa47224 */ /* 0x000fe200078e0088 */
[----:B------:R-:W-:Y:S01]  /*12c60*/  LDSM.16.MT88.4 R20, [R218+0xa800] ;  /* 0x00a80000da14783b */ /* 0x000fe20000004200 */
[----:B------:R-:W-:Y:S01]  /*12c70*/  IMAD.MOV.U32 R47, RZ, RZ, R171 ;  /* 0x000000ffff2f7224 */ /* 0x000fe200078e00ab */
[----:B------:R-:W-:Y:S01]  /*12c80*/  SHF.R.U32.HI R4, RZ, 0x8, R2 ;  /* 0x00000008ff047819 */ /* 0x000fe20000011602 */
[----:B------:R-:W-:Y:S01]  /*12c90*/  IMAD.MOV.U32 R136, RZ, RZ, R189 ;  /* 0x000000ffff887224 */ /* 0x000fe200078e00bd */
[----:B------:R-:W-:Y:S01]  /*12ca0*/  HMMA.16816.F32.BF16 R140, R8, R18, R140 ;  /* 0x00000012088c723c */ /* 0x000fe2000004188c */
[----:B------:R-:W2:Y:S01]  /*12cb0*/  LDSM.16.MT88.4 R16, [R216+0xa800] ;  /* 0x00a80000d810783b */ /* 0x000ea20000004200 */
[----:B------:R-:W-:Y:S01]  /*12cc0*/  IMAD.MOV.U32 R171, RZ, RZ, R137 ;  /* 0x000000ffffab7224 */ /* 0x000fe200078e0089 */
[----:B------:R1:W-:Y:S01]  /*12cd0*/  MUFU.EX2 R189, R3 ;  /* 0x0000000300bd7308 */ /* 0x0003e20000000800 */
[----:B----4-:R-:W-:-:S04]  /*12ce0*/  FFMA.FTZ R5, R195, c[0x0][0x23c], -R29 ;  /* 0x00008f00c3057a23 */ /* 0x010fc8000001081d */
[C---:B------:R-:W-:Y:S01]  /*12cf0*/  HMMA.16816.F32.BF16 R116, R8.reuse, R36, R40 ;  /* 0x000000240874723c */ /* 0x040fe20000041828 */
[----:B------:R-:W-:Y:S01]  /*12d00*/  LDSM.16.MT88.4 R40, [R218+0xb800] ;  /* 0x00b80000da28783b */ /* 0x000fe20000004200 */
[----:B------:R-:W-:Y:S01]  /*12d10*/  IMAD.MOV.U32 R137, RZ, RZ, R188 ;  /* 0x000000ffff897224 */ /* 0x000fe200078e00bc */
[----:B------:R-:W-:Y:S01]  /*12d20*/  LOP3.LUT R2, R0, 0xff, RZ, 0xc0, !PT ;  /* 0x000000ff00027812 */ /* 0x000fe200078ec0ff */
[----:B------:R4:W2:Y:S04]  /*12d30*/  MUFU.EX2 R188, R5 ;  /* 0x0000000500bc7308 */ /* 0x0008a80000000800 */
[----:B------:R-:W-:Y:S01]  /*12d40*/  HMMA.16816.F32.BF16 R108, R8, R38, R108 ;  /* 0x00000026086c723c */ /* 0x000fe2000004186c */
[----:B------:R-:W2:Y:S01]  /*12d50*/  LDSM.16.MT88.4 R36, [R216+0xb800] ;  /* 0x00b80000d824783b */ /* 0x000ea20000004200 */
[----:B-1----:R-:W-:-:S02]  /*12d60*/  SHF.R.U32.HI R3, RZ, 0x18, R0 ;  /* 0x00000018ff037819 */ /* 0x002fc40000011600 */
[----:B------:R-:W-:Y:S02]  /*12d70*/  LOP3.LUT R0, R6, 0xff, RZ, 0xc0, !PT ;  /* 0x000000ff06007812 */ /* 0x000fe400078ec0ff */
[----:B------:R-:W-:Y:S02]  /*12d80*/  PRMT R2, R2, 0x5410, R4 ;  /* 0x0000541002027816 */ /* 0x000fe40000000004 */
[----:B------:R-:W-:Y:S02]  /*12d90*/  PRMT R3, R0, 0x5410, R3 ;  /* 0x0000541000037816 */ /* 0x000fe40000000003 */
[----:B------:R-:W-:Y:S01]  /*12da0*/  LOP3.LUT R4, R7, 0xff, RZ, 0xc0, !PT ;  /* 0x000000ff07047812 */ /* 0x000fe200078ec0ff */
[--C-:B------:R-:W-:Y:S01]  /*12db0*/  HSET2.LE.AND R0, R2, R150.reuse, PT ;  /* 0x0000009602007233 */ /* 0x100fe20003803000 */
[----:B---3--:R-:W-:Y:S01]  /*12dc0*/  F2FP.BF16.PACK_AB R2, R202, R203 ;  /* 0x000000cbca02723e */ /* 0x008fe200000010ff */
[----:B------:R-:W-:Y:S01]  /*12dd0*/  HSET2.LE.AND R3, R3, R150, PT ;  /* 0x0000009603037233 */ /* 0x000fe20003803000 */
[----:B----4-:R-:W-:-:S02]  /*12de0*/  F2FP.BF16.PACK_AB R5, R190, R191 ;  /* 0x000000bfbe05723e */ /* 0x010fc400000010ff */
[----:B------:R-:W-:Y:S02]  /*12df0*/  PRMT R6, R4, 0x5410, R14 ;  /* 0x0000541004067816 */ /* 0x000fe4000000000e */
[----:B------:R-:W-:Y:S01]  /*12e00*/  LOP3.LUT R4, R0, R2, RZ, 0xc0, !PT ;  /* 0x0000000200047212 */ /* 0x000fe200078ec0ff */
[--C-:B------:R-:W-:Y:S01]  /*12e10*/  HSET2.LE.AND R0, R15, R150.reuse, PT ;  /* 0x000000960f007233 */ /* 0x100fe20003803000 */
[----:B------:R-:W-:Y:S01]  /*12e20*/  LOP3.LUT R5, R3, R5, RZ, 0xc0, !PT ;  /* 0x0000000503057212 */ /* 0x000fe200078ec0ff */
[----:B------:R-:W-:Y:S01]  /*12e30*/  HSET2.LE.AND R3, R6, R150, PT ;  /* 0x0000009606037233 */ /* 0x000fe20003803000 */
[----:B------:R-:W-:Y:S02]  /*12e40*/  F2FP.BF16.PACK_AB R2, R200, R201 ;  /* 0x000000c9c802723e */ /* 0x000fe400000010ff */
[----:B--2---:R-:W-:Y:S02]  /*12e50*/  F2FP.BF16.PACK_AB R7, R188, R189 ;  /* 0x000000bdbc07723e */ /* 0x004fe400000010ff */
[----:B------:R-:W-:-:S02]  /*12e60*/  LOP3.LUT R6, R0, R2, RZ, 0xc0, !PT ;  /* 0x0000000200067212 */ /* 0x000fc400078ec0ff */
[----:B------:R-:W-:Y:S01]  /*12e70*/  LOP3.LUT R7, R3, R7, RZ, 0xc0, !PT ;  /* 0x0000000703077212 */ /* 0x000fe200078ec0ff */
[----:B------:R-:W-:Y:S02]  /*12e80*/  IMAD.MOV.U32 R49, RZ, RZ, R120 ;  /* 0x000000ffff317224 */ /* 0x000fe400078e0078 */
[----:B------:R-:W-:Y:S02]  /*12e90*/  IMAD.MOV.U32 R144, RZ, RZ, R121 ;  /* 0x000000ffff907224 */ /* 0x000fe400078e0079 */
[----:B------:R-:W-:Y:S02]  /*12ea0*/  IMAD.MOV.U32 R145, RZ, RZ, R122 ;  /* 0x000000ffff917224 */ /* 0x000fe400078e007a */
[----:B------:R-:W-:Y:S02]  /*12eb0*/  IMAD.MOV.U32 R178, RZ, RZ, R123 ;  /* 0x000000ffffb27224 */ /* 0x000fe400078e007b */
[----:B------:R-:W-:Y:S01]  /*12ec0*/  HMMA.16816.F32.BF16 R120, R4, R34, R92 ;  /* 0x000000220478723c */ /* 0x000fe2000004185c */
[----:B------:R-:W-:-:S02]  /*12ed0*/  IMAD.MOV.U32 R0, RZ, RZ, R150 ;  /* 0x000000ffff007224 */ /* 0x000fc400078e0096 */
[----:B------:R-:W-:Y:S02]  /*12ee0*/  IMAD.MOV.U32 R9, RZ, RZ, R164 ;  /* 0x000000ffff097224 */ /* 0x000fe400078e00a4 */
[----:B------:R-:W-:Y:S02]  /*12ef0*/  IMAD.MOV.U32 R10, RZ, RZ, R165 ;  /* 0x000000ffff0a7224 */ /* 0x000fe400078e00a5 */
[----:B------:R-:W-:Y:S02]  /*12f00*/  IMAD.MOV.U32 R92, RZ, RZ, R196 ;  /* 0x000000ffff5c7224 */ /* 0x000fe400078e00c4 */
[----:B------:R-:W-:Y:S02]  /*12f10*/  IMAD.MOV.U32 R14, RZ, RZ, R166 ;  /* 0x000000ffff0e7224 */ /* 0x000fe400078e00a6 */
[----:B------:R-:W-:Y:S02]  /*12f20*/  IMAD.MOV.U32 R8, RZ, RZ, R167 ;  /* 0x000000ffff087224 */ /* 0x000fe400078e00a7 */
[----:B------:R-:W-:-:S02]  /*12f30*/  IMAD.MOV.U32 R164, RZ, RZ, R136 ;  /* 0x000000ffffa47224 */ /* 0x000fc400078e0088 */
[----:B------:R-:W-:Y:S02]  /*12f40*/  IMAD.MOV.U32 R166, RZ, RZ, R137 ;  /* 0x000000ffffa67224 */ /* 0x000fe400078e0089 */
[----:B------:R-:W-:Y:S02]  /*12f50*/  IMAD.MOV.U32 R167, RZ, RZ, R138 ;  /* 0x000000ffffa77224 */ /* 0x000fe400078e008a */
[----:B------:R-:W-:Y:S02]  /*12f60*/  IMAD.MOV.U32 R165, RZ, RZ, R139 ;  /* 0x000000ffffa57224 */ /* 0x000fe400078e008b */
[----:B------:R-:W-:Y:S01]  /*12f70*/  HMMA.16816.F32.BF16 R136, R4, R26, R84 ;  /* 0x0000001a0488723c */ /* 0x000fe20000041854 */
[----:B------:R-:W-:Y:S01]  /*12f80*/  IMAD.MOV.U32 R3, RZ, RZ, R151 ;  /* 0x000000ffff037224 */ /* 0x000fe200078e0097 */
[----:B------:R-:W-:Y:S01]  /*12f90*/  LOP3.LUT R2, R13, UR16, R92, 0x96, !PT ;  /* 0x000000100d027c12 */ /* 0x000fe2000f8e965c */
[----:B------:R-:W-:-:S04]  /*12fa0*/  IMAD.MOV.U32 R11, RZ, RZ, R171 ;  /* 0x000000ffff0b7224 */ /* 0x000fc800078e00ab */
        /* <DEDUP_REMOVED lines=9> */
[----:B------:R-:W-:Y:S01]  /*13040*/  IMAD.MOV.U32 R86, RZ, RZ, R3 ;  /* 0x000000ffff567224 */ /* 0x000fe200078e0003 */
[----:B------:R-:W-:Y:S01]  /*13050*/  HMMA.16816.F32.BF16 R88, R4, R24, R88 ;  /* 0x000000180458723c */ /* 0x000fe20000041858 */
[----:B------:R-:W-:-:S07]  /*13060*/  IMAD.WIDE.U32 R2, R2, -0x2daee0ad, RZ ;  /* 0xd2511f5302027825 */ /* 0x000fce00078e00ff */
[----:B------:R-:W-:Y:S01]  /*13070*/  HMMA.16816.F32.BF16 R148, R4, R16, R80 ;  /* 0x000000100494723c */ /* 0x000fe20000041850 */
[----:B------:R-:W-:-:S07]  /*13080*/  LOP3.LUT R3, R3, UR13, R212, 0x96, !PT ;  /* 0x0000000d03037c12 */ /* 0x000fce000f8e96d4 */
[C---:B------:R-:W-:Y:S08]  /*13090*/  HMMA.16816.F32.BF16 R76, R4.reuse, R18, R76 ;  /* 0x00000012044c723c */ /* 0x040ff0000004184c */
        /* <DEDUP_REMOVED lines=8> */
[----:B------:R-:W-:Y:S02]  /*13120*/  IMAD.MOV.U32 R92, RZ, RZ, R8 ;  /* 0x000000ffff5c7224 */ /* 0x000fe400078e0008 */
[----:B------:R-:W-:Y:S02]  /*13130*/  IMAD.MOV.U32 R8, RZ, RZ, R11 ;  /* 0x000000ffff087224 */ /* 0x000fe400078e000b */
[----:B------:R-:W-:Y:S02]  /*13140*/  IMAD.MOV.U32 R93, RZ, RZ, R44 ;  /* 0x000000ffff5d7224 */ /* 0x000fe400078e002c */
[----:B------:R-:W-:Y:S02]  /*13150*/  IMAD.MOV.U32 R44, RZ, RZ, R46 ;  /* 0x000000ffff2c7224 */ /* 0x000fe400078e002e */
[----:B------:R-:W-:Y:S02]  /*13160*/  IMAD.MOV.U32 R11, RZ, RZ, R47 ;  /* 0x000000ffff0b7224 */ /* 0x000fe400078e002f */
[----:B------:R-:W-:-:S04]  /*13170*/  IMAD.WIDE.U32 R2, R3, -0x326172a9, RZ ;  /* 0xcd9e8d5703027825 */ /* 0x000fc800078e00ff */
[----:B------:R-:W-:Y:S01]  /*13180*/  IMAD.WIDE.U32 R46, R0, -0x326172a9, RZ ;  /* 0xcd9e8d57002e7825 */ /* 0x000fe200078e00ff */
[----:B------:R-:W-:-:S03]  /*13190*/  LOP3.LUT R3, R3, UR12, R176, 0x96, !PT ;  /* 0x0000000c03037c12 */ /* 0x000fc6000f8e96b0 */
[----:B------:R-:W-:Y:S01]  /*131a0*/  IMAD.MOV.U32 R85, RZ, RZ, R94 ;  /* 0x000000ffff557224 */ /* 0x000fe200078e005e */
[----:B------:R-:W-:Y:S01]  /*131b0*/  LOP3.LUT R0, R47, UR10, R2, 0x96, !PT ;  /* 0x0000000a2f007c12 */ /* 0x000fe2000f8e9602 */
[----:B------:R-:W-:-:S04]  /*131c0*/  IMAD.WIDE.U32 R2, R3, -0x2daee0ad, RZ ;  /* 0xd2511f5303027825 */ /* 0x000fc800078e00ff */
[----:B------:R-:W-:Y:S02]  /*131d0*/  FFMA.FTZ R5, R85, c[0x0][0x23c], -R31 ;  /* 0x00008f0055057a23 */ /* 0x000fe4000001081f */
[----:B------:R-:W-:-:S04]  /*131e0*/  IMAD.WIDE.U32 R52, R0, -0x2daee0ad, RZ ;  /* 0xd2511f5300347825 */ /* 0x000fc800078e00ff */
[----:B------:R-:W-:Y:S02]  /*131f0*/  IMAD.MOV.U32 R94, RZ, RZ, R146 ;  /* 0x000000ffff5e7224 */ /* 0x000fe400078e0092 */
[----:B------:R-:W-:Y:S01]  /*13200*/  IMAD.MOV.U32 R85, RZ, RZ, R86 ;  /* 0x000000ffff557224 */ /* 0x000fe200078e0056 */
[----:B------:R-:W-:Y:S01]  /*13210*/  MOV R86, R87 ;  /* 0x0000005700567202 */ /* 0x000fe20000000f00 */
[----:B------:R-:W-:Y:S01]  /*13220*/  IMAD.MOV.U32 R87, RZ, RZ, R92 ;  /* 0x000000ffff577224 */ /* 0x000fe200078e005c */
[----:B------:R-:W-:Y:S01]  /*13230*/  LOP3.LUT R2, R53, UR7, R2, 0x96, !PT ;  /* 0x0000000735027c12 */ /* 0x000fe2000f8e9602 */
[----:B------:R-:W-:Y:S02]  /*13240*/  IMAD.MOV.U32 R92, RZ, RZ, R93 ;  /* 0x000000ffff5c7224 */ /* 0x000fe400078e005d */
[----:B------:R-:W-:Y:S02]  /*13250*/  IMAD.MOV.U32 R93, RZ, RZ, R94 ;  /* 0x000000ffff5d7224 */ /* 0x000fe400078e005e */
[----:B------:R-:W-:-:S02]  /*13260*/  IMAD.MOV.U32 R94, RZ, RZ, R165 ;  /* 0x000000ffff5e7224 */ /* 0x000fc400078e00a5 */
[----:B------:R-:W-:Y:S02]  /*13270*/  FFMA.FTZ R0, R85, c[0x0][0x23c], -R31 ;  /* 0x00008f0055007a23 */ /* 0x000fe4000001081f */
[----:B------:R-:W-:Y:S02]  /*13280*/  IMAD.MOV.U32 R12, RZ, RZ, R86 ;  /* 0x000000ffff0c7224 */ /* 0x000fe400078e0056 */
[----:B------:R-:W-:Y:S01]  /*13290*/  IMAD.MOV.U32 R85, RZ, RZ, R87 ;  /* 0x000000ffff557224 */ /* 0x000fe200078e0057 */
[----:B------:R-:W-:Y:S01]  /*132a0*/  LOP3.LUT R6, R3, UR9, R4, 0x96, !PT ;  /* 0x0000000903067c12 */ /* 0x000fe2000f8e9604 */
[----:B------:R-:W-:Y:S02]  /*132b0*/  IMAD.MOV.U32 R86, RZ, RZ, R92 ;  /* 0x000000ffff567224 */ /* 0x000fe400078e005c */
[----:B------:R-:W-:Y:S02]  /*132c0*/  IMAD.MOV.U32 R87, RZ, RZ, R93 ;  /* 0x000000ffff577224 */ /* 0x000fe400078e005d */
[----:B------:R-:W-:-:S02]  /*132d0*/  IMAD.MOV.U32 R92, RZ, RZ, R94 ;  /* 0x000000ffff5c7224 */ /* 0x000fc400078e005e */
[----:B------:R-:W-:Y:S01]  /*132e0*/  IMAD.WIDE.U32 R2, R2, -0x326172a9, RZ ;  /* 0xcd9e8d5702027825 */ /* 0x000fe200078e00ff */
[----:B------:R1:W-:Y:S03]  /*132f0*/  MUFU.EX2 R53, R0 ;  /* 0x0000000000357308 */ /* 0x0003e60000000800 */
[----:B------:R-:W-:Y:S02]  /*13300*/  IMAD.MOV.U32 R93, RZ, RZ, R95 ;  /* 0x000000ffff5d7224 */ /* 0x000fe400078e005f */
[----:B------:R-:W-:Y:S02]  /*13310*/  FFMA.FTZ R4, R85, c[0x0][0x23c], -R31 ;  /* 0x00008f0055047a23 */ /* 0x000fe4000001081f */
[----:B------:R-:W-:Y:S02]  /*13320*/  IMAD.MOV.U32 R94, RZ, RZ, R179 ;  /* 0x000000ffff5e7224 */ /* 0x000fe400078e00b3 */
[----:B------:R-:W-:-:S02]  /*13330*/  IMAD.MOV.U32 R85, RZ, RZ, R86 ;  /* 0x000000ffff557224 */ /* 0x000fc400078e0056 */
[----:B------:R-:W-:Y:S02]  /*13340*/  IMAD.MOV.U32 R86, RZ, RZ, R87 ;  /* 0x000000ffff567224 */ /* 0x000fe400078e0057 */
[----:B------:R-:W-:Y:S02]  /*13350*/  IMAD.MOV.U32 R87, RZ, RZ, R92 ;  /* 0x000000ffff577224 */ /* 0x000fe400078e005c */
[----:B------:R-:W-:Y:S01]  /*13360*/  IMAD.MOV.U32 R92, RZ, RZ, R93 ;  /* 0x000000ffff5c7224 */ /* 0x000fe200078e005d */
[----:B-1----:R-:W-:Y:S01]  /*13370*/  LOP3.LUT R0, R2, 0xffff, RZ, 0xc0, !PT ;  /* 0x0000ffff02007812 */ /* 0x002fe200078ec0ff */
[----:B------:R-:W-:Y:S01]  /*13380*/  IMAD.MOV.U32 R93, RZ, RZ, R94 ;  /* 0x000000ffff5d7224 */ /* 0x000fe200078e005e */
[----:B------:R1:W-:Y:S01]  /*13390*/  MUFU.EX2 R56, R4 ;  /* 0x0000000400387308 */ /* 0x0003e20000000800 */
[----:B------:R-:W-:Y:S02]  /*133a0*/  IMAD.MOV.U32 R94, RZ, RZ, R15 ;  /* 0x000000ffff5e7224 */ /* 0x000fe400078e000f */
[----:B------:R-:W-:-:S02]  /*133b0*/  IMAD.MOV.U32 R15, RZ, RZ, R220 ;  /* 0x000000ffff0f7224 */ /* 0x000fc400078e00dc */
[----:B------:R-:W-:-:S03]  /*133c0*/  IMAD.MOV.U32 R83, RZ, RZ, R87 ;  /* 0x000000ffff537224 */ /* 0x000fc600078e0057 */
[----:B------:R2:W-:Y:S01]  /*133d0*/  MUFU.EX2 R54, R5 ;  /* 0x0000000500367308 */ /* 0x0005e20000000800 */
[----:B------:R-:W-:Y:S02]  /*133e0*/  IMAD.MOV.U32 R82, RZ, RZ, R86 ;  /* 0x000000ffff527224 */ /* 0x000fe400078e0056 */
[----:B------:R-:W-:Y:S02]  /*133f0*/  IMAD.MOV.U32 R87, RZ, RZ, R9 ;  /* 0x000000ffff577224 */ /* 0x000fe400078e0009 */
[----:B------:R-:W-:Y:S01]  /*13400*/  IMAD.MOV.U32 R84, RZ, RZ, R92 ;  /* 0x000000ffff547224 */ /* 0x000fe200078e005c */
[----:B-1----:R-:W-:Y:S02]  /*13410*/  SHF.R.U32.HI R4, RZ, 0x8, R0 ;  /* 0x00000008ff047819 */ /* 0x002fe40000011600 */
[----:B------:R-:W-:Y:S01]  /*13420*/  LOP3.LUT R0, R2, 0xff, RZ, 0xc0, !PT ;  /* 0x000000ff02007812 */ /* 0x000fe200078ec0ff */
[----:B------:R-:W-:Y:S01]  /*13430*/  IMAD.MOV.U32 R9, RZ, RZ, R14 ;  /* 0x000000ffff097224 */ /* 0x000fe200078e000e */
[----:B------:R-:W-:Y:S01]  /*13440*/  MOV R92, R8 ;  /* 0x00000008005c7202 */ /* 0x000fe20000000f00 */
[----:B------:R-:W-:-:S02]  /*13450*/  IMAD.MOV.U32 R86, RZ, RZ, R10 ;  /* 0x000000ffff567224 */ /* 0x000fc400078e000a */
[----:B--2---:R-:W-:Y:S02]  /*13460*/  FFMA.FTZ R5, R85, c[0x0][0x23c], -R31 ;  /* 0x00008f0055057a23 */ /* 0x004fe4000001081f */
[----:B------:R-:W-:Y:S02]  /*13470*/  IMAD.MOV.U32 R85, RZ, RZ, R93 ;  /* 0x000000ffff557224 */ /* 0x000fe400078e005d */
[----:B------:R-:W-:Y:S01]  /*13480*/  IMAD.MOV.U32 R93, RZ, RZ, R15 ;  /* 0x000000ffff5d7224 */ /* 0x000fe200078e000f */
[----:B------:R-:W-:Y:S01]  /*13490*/  PRMT R8, R0, 0x5410, R4 ;  /* 0x0000541000087816 */ /* 0x000fe20000000004 */
[----:B------:R-:W-:Y:S01]  /*134a0*/  IMAD.WIDE.U32 R14, R6, -0x326172a9, RZ ;  /* 0xcd9e8d57060e7825 */ /* 0x000fe200078e00ff */
[----:B------:R1:W2:Y:S03]  /*134b0*/  MUFU.EX2 R55, R5 ;  /* 0x0000000500377308 */ /* 0x0002a60000000800 */
[----:B------:R-:W-:-:S02]  /*134c0*/  IMAD.MOV.U32 R10, RZ, RZ, R219 ;  /* 0x000000ffff0a7224 */ /* 0x000fc400078e00db */
[----:B------:R-:W-:Y:S02]  /*134d0*/  FFMA.FTZ R4, R82, c[0x0][0x23c], -R30 ;  /* 0x00008f0052047a23 */ /* 0x000fe4000001081e */
[----:B------:R-:W-:Y:S01]  /*134e0*/  IMAD.MOV.U32 R81, RZ, RZ, R83 ;  /* 0x000000ffff517224 */ /* 0x000fe200078e0053 */
[----:B------:R-:W-:Y:S01]  /*134f0*/  SHF.R.U32.HI R0, RZ, 0x10, R2 ;  /* 0x00000010ff007819 */ /* 0x000fe20000011602 */
[----:B------:R-:W-:Y:S02]  /*13500*/  IMAD.MOV.U32 R82, RZ, RZ, R84 ;  /* 0x000000ffff527224 */ /* 0x000fe400078e0054 */
[----:B------:R-:W-:Y:S02]  /*13510*/  IMAD.MOV.U32 R83, RZ, RZ, R85 ;  /* 0x000000ffff537224 */ /* 0x000fe400078e0055 */
[----:B------:R-:W-:Y:S02]  /*13520*/  IMAD.MOV.U32 R85, RZ, RZ, R9 ;  /* 0x000000ffff557224 */ /* 0x000fe400078e0009 */
[----:B------:R-:W-:Y:S01]  /*13530*/  IMAD.MOV.U32 R84, RZ, RZ, R10 ;  /* 0x000000ffff547224 */ /* 0x000fe200078e000a */
[----:B-1----:R-:W-:Y:S01]  /*13540*/  SHF.R.U32.HI R5, RZ, 0x18, R2 ;  /* 0x00000018ff057819 */ /* 0x002fe20000011602 */
[----:B------:R-:W-:Y:S01]  /*13550*/  IMAD.MOV.U32 R9, RZ, RZ, R11 ;  /* 0x000000ffff097224 */ /* 0x000fe200078e000b */
[----:B------:R-:W-:Y:S01]  /*13560*/  LOP3.LUT R2, R3, UR17, R14, 0x96, !PT ;  /* 0x0000001103027c12 */ /* 0x000fe2000f8e960e */
[----:B------:R-:W-:-:S02]  /*13570*/  IMAD.MOV.U32 R10, RZ, RZ, R44 ;  /* 0x000000ffff0a7224 */ /* 0x000fc400078e002c */
[----:B------:R-:W-:Y:S02]  /*13580*/  FFMA.FTZ R3, R81, c[0x0][0x23c], -R30 ;  /* 0x00008f0051037a23 */ /* 0x000fe4000001081e */
[----:B------:R-:W-:Y:S02]  /*13590*/  IMAD.MOV.U32 R11, RZ, RZ, R51 ;  /* 0x000000ffff0b7224 */ /* 0x000fe400078e0033 */
[----:B------:R-:W-:Y:S01]  /*135a0*/  IMAD.MOV.U32 R81, RZ, RZ, R82 ;  /* 0x000000ffff517224 */ /* 0x000fe200078e0052 */
[----:B------:R-:W-:Y:S01]  /*135b0*/  LOP3.LUT R0, R0, 0xff, RZ, 0xc0, !PT ;  /* 0x000000ff00007812 */ /* 0x000fe200078ec0ff */
[----:B------:R-:W-:Y:S02]  /*135c0*/  IMAD.MOV.U32 R44, RZ, RZ, R217 ;  /* 0x000000ffff2c7224 */ /* 0x000fe400078e00d9 */
[----:B------:R-:W-:Y:S02]  /*135d0*/  IMAD.MOV.U32 R82, RZ, RZ, R83 ;  /* 0x000000ffff527224 */ /* 0x000fe400078e0053 */
[----:B------:R-:W-:-:S02]  /*135e0*/  IMAD.MOV.U32 R83, RZ, RZ, R9 ;  /* 0x000000ffff537224 */ /* 0x000fc400078e0009 */
[----:B------:R-:W-:Y:S02]  /*135f0*/  IMAD.MOV.U32 R9, RZ, RZ, R10 ;  /* 0x000000ffff097224 */ /* 0x000fe400078e000a */
[----:B------:R-:W-:Y:S01]  /*13600*/  IMAD.MOV.U32 R10, RZ, RZ, R11 ;  /* 0x000000ffff0a7224 */ /* 0x000fe200078e000b */
[----:B------:R-:W-:Y:S01]  /*13610*/  PRMT R7, R0, 0x5410, R5 ;  /* 0x0000541000077816 */ /* 0x000fe20000000005 */
[----:B------:R-:W-:Y:S01]  /*13620*/  IMAD.MOV.U32 R11, RZ, RZ, R44 ;  /* 0x000000ffff0b7224 */ /* 0x000fe200078e002c */
[C---:B------:R-:W-:Y:S01]  /*13630*/  LOP3.LUT R0, R2.reuse, 0xffff, RZ, 0xc0, !PT ;  /* 0x0000ffff02007812 */ /* 0x040fe200078ec0ff */
[----:B------:R-:W-:Y:S01]  /*13640*/  IMAD.MOV.U32 R44, RZ, RZ, R49 ;  /* 0x000000ffff2c7224 */ /* 0x000fe200078e0031 */
[----:B------:R1:W-:Y:S01]  /*13650*/  MUFU.EX2 R51, R4 ;  /* 0x0000000400337308 */ /* 0x0003e20000000800 */
[----:B------:R-:W-:Y:S02]  /*13660*/  LOP3.LUT R6, R2, 0xff, RZ, 0xc0, !PT ;  /* 0x000000ff02067812 */ /* 0x000fe400078ec0ff */
[----:B------:R-:W-:-:S05]  /*13670*/  SHF.R.U32.HI R5, RZ, 0x18, R2 ;  /* 0x00000018ff057819 */ /* 0x000fca0000011602 */
[----:B------:R3:W4:Y:S01]  /*13680*/  MUFU.EX2 R49, R3 ;  /* 0x0000000300317308 */ /* 0x0007220000000800 */
[----:B-1----:R-:W-:Y:S02]  /*13690*/  SHF.R.U32.HI R4, RZ, 0x8, R0 ;  /* 0x00000008ff047819 */ /* 0x002fe40000011600 */
[----:B---3--:R-:W-:Y:S01]  /*136a0*/  SHF.R.U32.HI R3, RZ, 0x10, R2 ;  /* 0x00000010ff037819 */ /* 0x008fe20000011602 */
[----:B------:R-:W-:-:S03]  /*136b0*/  FFMA.FTZ R2, R81, c[0x0][0x23c], -R30 ;  /* 0x00008f0051027a23 */ /* 0x000fc6000001081e */
[----:B------:R-:W-:Y:S01]  /*136c0*/  LOP3.LUT R0, R3, 0xff, RZ, 0xc0, !PT ;  /* 0x000000ff03007812 */ /* 0x000fe200078ec0ff */
[----:B------:R-:W-:Y:S01]  /*136d0*/  FFMA.FTZ R3, R82, c[0x0][0x23c], -R30 ;  /* 0x00008f0052037a23 */ /* 0x000fe2000001081e */
[----:B------:R2:W-:Y:S02]  /*136e0*/  MUFU.EX2 R47, R2 ;  /* 0x00000002002f7308 */ /* 0x0005e40000000800 */
[----:B------:R-:W-:Y:S01]  /*136f0*/  PRMT R5, R0, 0x5410, R5 ;  /* 0x0000541000057816 */ /* 0x000fe20000000005 */
[----:B------:R-:W-:Y:S01]  /*13700*/  HSET2.LE.AND R0, R8, R12, PT ;  /* 0x0000000c08007233 */ /* 0x000fe20003803000 */
[----:B------:R-:W-:Y:S01]  /*13710*/  IMAD.MOV.U32 R81, RZ, RZ, R44 ;  /* 0x000000ffff517224 */ /* 0x000fe200078e002c */
[----:B------:R-:W-:-:S03]  /*13720*/  PRMT R4, R6, 0x5410, R4 ;  /* 0x0000541006047816 */ /* 0x000fc60000000004 */
[----:B------:R-:W1:Y:S01]  /*13730*/  MUFU.EX2 R44, R3 ;  /* 0x00000003002c7308 */ /* 0x000e620000000800 */
[----:B--2---:R-:W-:-:S04]  /*13740*/  F2FP.BF16.PACK_AB R2, R55, R56 ;  /* 0x000000383702723e */ /* 0x004fc800000010ff */
[----:B------:R-:W-:Y:S01]  /*13750*/  LOP3.LUT R6, R0, R2, RZ, 0xc0, !PT ;  /* 0x0000000200067212 */ /* 0x000fe200078ec0ff */
[----:B------:R-:W-:Y:S01]  /*13760*/  HSET2.LE.AND R0, R7, R12, PT ;  /* 0x0000000c07007233 */ /* 0x000fe20003803000 */
[----:B----4-:R-:W-:-:S04]  /*13770*/  F2FP.BF16.PACK_AB R2, R49, R51 ;  /* 0x000000333102723e */ /* 0x010fc800000010ff */
[----:B------:R-:W-:Y:S01]  /*13780*/  LOP3.LUT R7, R0, R2, RZ, 0xc0, !PT ;  /* 0x0000000200077212 */ /* 0x000fe200078ec0ff */
[----:B------:R-:W-:Y:S01]  /*13790*/  HSET2.LE.AND R0, R4, R12, PT ;  /* 0x0000000c04007233 */ /* 0x000fe20003803000 */
[----:B------:R-:W-:-:S04]  /*137a0*/  F2FP.BF16.PACK_AB R2, R53, R54 ;  /* 0x000000363502723e */ /* 0x000fc800000010ff */
[----:B------:R-:W-:Y:S01]  /*137b0*/  LOP3.LUT R4, R0, R2, RZ, 0xc0, !PT ;  /* 0x0000000200047212 */ /* 0x000fe200078ec0ff */
[----:B------:R-:W-:Y:S01]  /*137c0*/  HSET2.LE.AND R0, R5, R12, PT ;  /* 0x0000000c05007233 */ /* 0x000fe20003803000 */
[----:B-1----:R-:W-:Y:S02]  /*137d0*/  F2FP.BF16.PACK_AB R2, R44, R47 ;  /* 0x0000002f2c02723e */ /* 0x002fe400000010ff */
[----:B------:R-:W-:Y:S02]  /*137e0*/  MOV R58, R145 ;  /* 0x00000091003a7202 */ /* 0x000fe40000000f00 */
[----:B------:R-:W-:Y:S01]  /*137f0*/  LOP3.LUT R5, R0, R2, RZ, 0xc0, !PT ;  /* 0x0000000200057212 */ /* 0x000fe200078ec0ff */
[----:B------:R-:W-:Y:S02]  /*13800*/  IMAD.MOV.U32 R146, RZ, RZ, R229 ;  /* 0x000000ffff927224 */ /* 0x000fe400078e00e5 */
[----:B------:R-:W-:Y:S02]  /*13810*/  FFMA.FTZ R0, R58, c[0x0][0x23c], -R28 ;  /* 0x00008f003a007a23 */ /* 0x000fe4000001081c */
[----:B------:R-:W-:-:S02]  /*13820*/  IMAD.MOV.U32 R179, RZ, RZ, R222 ;  /* 0x000000ffffb37224 */ /* 0x000fc400078e00de */
[----:B------:R-:W-:Y:S02]  /*13830*/  IMAD.MOV.U32 R80, RZ, RZ, R11 ;  /* 0x000000ffff507224 */ /* 0x000fe400078e000b */
[----:B------:R-:W-:Y:S01]  /*13840*/  IMAD.MOV.U32 R82, RZ, RZ, R144 ;  /* 0x000000ffff527224 */ /* 0x000fe200078e0090 */
[C---:B------:R-:W-:Y:S01]  /*13850*/  HMMA.16816.F32.BF16 R60, R4.reuse, R32, R128 ;  /* 0x00000020043c723c */ /* 0x040fe20000041880 */
[----:B------:R-:W-:Y:S01]  /*13860*/  IMAD.MOV.U32 R59, RZ, RZ, R146 ;  /* 0x000000ffff3b7224 */ /* 0x000fe200078e0092 */
[----:B------:R-:W-:Y:S01]  /*13870*/  LOP3.LUT R2, R45, UR8, R50, 0x96, !PT ;  /* 0x000000082d027c12 */ /* 0x000fe2000f8e9632 */
[----:B------:R-:W-:Y:S01]  /*13880*/  IMAD.MOV.U32 R11, RZ, RZ, R147 ;  /* 0x000000ffff0b7224 */ /* 0x000fe200078e0093 */
[----:B------:R1:W5:Y:S04]  /*13890*/  LDL.LU R229, [R1+0x98] ;  /* 0x0000980001e57983 */ /* 0x0003680000300800 */
[----:B------:R-:W-:Y:S01]  /*138a0*/  HMMA.16816.F32.BF16 R144, R4, R26, R140 ;  /* 0x0000001a0490723c */ /* 0x000fe2000004188c */
[----:B------:R2:W-:Y:S01]  /*138b0*/  MUFU.EX2 R27, R0 ;  /* 0x00000000001b7308 */ /* 0x0005e20000000800 */
[----:B------:R-:W-:Y:S01]  /*138c0*/  IMAD.MOV.U32 R165, RZ, RZ, R230 ;  /* 0x000000ffffa57224 */ /* 0x000fe200078e00e6 */
[----:B------:R-:W-:Y:S01]  /*138d0*/  LDSM.16.MT88.4 R140, [R218+0x9c00] ;  /* 0x009c0000da8c783b */ /* 0x000fe20000004200 */
[----:B------:R-:W-:-:S02]  /*138e0*/  IMAD.MOV.U32 R70, RZ, RZ, R9 ;  /* 0x000000ffff467224 */ /* 0x000fc400078e0009 */
[----:B--2---:R-:W-:Y:S02]  /*138f0*/  FFMA.FTZ R0, R179, c[0x0][0x23c], -R28 ;  /* 0x00008f00b3007a23 */ /* 0x004fe4000001081c */
[----:B------:R-:W-:Y:S01]  /*13900*/  FFMA.FTZ R8, R244, c[0x0][0x23c], -R29 ;  /* 0x00008f00f4087a23 */ /* 0x000fe2000001081d */
[----:B------:R-:W-:Y:S01]  /*13910*/  HMMA.16816.F32.BF16 R128, R4, R24, R152 ;  /* 0x000000180480723c */ /* 0x000fe20000041898 */
[----:B------:R2:W3:Y:S01]  /*13920*/  MUFU.EX2 R32, R0 ;  /* 0x0000000000207308 */ /* 0x0004e20000000800 */
[----:B------:R-:W-:Y:S01]  /*13930*/  IMAD.MOV.U32 R9, RZ, RZ, R165 ;  /* 0x000000ffff097224 */ /* 0x000fe200078e00a5 */
[----:B------:R1:W5:Y:S01]  /*13940*/  LDL.LU R230, [R1+0x94] ;  /* 0x0000940001e67983 */ /* 0x0003620000300800 */
[----:B------:R-:W-:-:S03]  /*13950*/  IMAD.WIDE.U32 R2, R2, -0x2daee0ad, RZ ;  /* 0xd2511f5302027825 */ /* 0x000fc600078e00ff */
[----:B------:R1:W5:Y:S01]  /*13960*/  LDL.LU R222, [R1+0x90] ;  /* 0x0000900001de7983 */ /* 0x0003620000300800 */
[----:B--2---:R-:W-:-:S04]  /*13970*/  FFMA.FTZ R0, R178, c[0x0][0x23c], -R28 ;  /* 0x00008f00b2007a23 */ /* 0x004fc8000001081c */
[----:B------:R2:W-:Y:S01]  /*13980*/  MUFU.EX2 R33, R0 ;  /* 0x0000000000217308 */ /* 0x0005e20000000800 */
[----:B------:R-:W-:Y:S01]  /*13990*/  IMAD.MOV.U32 R68, RZ, RZ, R166 ;  /* 0x000000ffff447224 */ /* 0x000fe200078e00a6 */
[C---:B------:R-:W-:Y:S01]  /*139a0*/  LOP3.LUT R14, R2.reuse, 0xff, RZ, 0xc0, !PT ;  /* 0x000000ff020e7812 */ /* 0x040fe200078ec0ff */
[----:B------:R-:W-:Y:S01]  /*139b0*/  IMAD.MOV.U32 R154, RZ, RZ, R9 ;  /* 0x000000ffff9a7224 */ /* 0x000fe200078e0009 */
[----:B------:R-:W-:Y:S01]  /*139c0*/  LOP3.LUT R9, R2, 0xffff, RZ, 0xc0, !PT ;  /* 0x0000ffff02097812 */ /* 0x000fe200078ec0ff */
[----:B------:R-:W-:Y:S01]  /*139d0*/  IMAD.MOV.U32 R152, RZ, RZ, R11 ;  /* 0x000000ffff987224 */ /* 0x000fe200078e000b */
[----:B------:R-:W-:Y:S01]  /*139e0*/  SHF.R.U32.HI R11, RZ, 0x18, R2 ;  /* 0x00000018ff0b7819 */ /* 0x000fe20000011602 */
[----:B------:R-:W-:Y:S01]  /*139f0*/  IMAD.MOV.U32 R71, RZ, RZ, R83 ;  /* 0x000000ffff477224 */ /* 0x000fe200078e0053 */
[----:B------:R4:W-:Y:S01]  /*13a00*/  MUFU.EX2 R24, R8 ;  /* 0x0000000800187308 */ /* 0x0009e20000000800 */
[----:B--2---:R-:W-:-:S07]  /*13a10*/  FFMA.FTZ R0, R59, c[0x0][0x23c], -R28 ;  /* 0x00008f003b007a23 */ /* 0x004fce000001081c */
[----:B------:R2:W-:Y:S01]  /*13a20*/  MUFU.EX2 R26, R0 ;  /* 0x00000000001a7308 */ /* 0x0005e20000000800 */
[----:B------:R-:W-:Y:S01]  /*13a30*/  IMAD.MOV.U32 R69, RZ, RZ, R10 ;  /* 0x000000ffff457224 */ /* 0x000fe200078e000a */
[----:B----4-:R-:W-:Y:S01]  /*13a40*/  SHF.R.U32.HI R8, RZ, 0x10, R2 ;  /* 0x00000010ff087819 */ /* 0x010fe20000011602 */
[----:B------:R-:W-:Y:S01]  /*13a50*/  FFMA.FTZ R2, R252, c[0x0][0x23c], -R29 ;  /* 0x00008f00fc027a23 */ /* 0x000fe2000001081d */
[----:B------:R-:W-:Y:S01]  /*13a60*/  HMMA.16816.F32.BF16 R176, R4, R22, R172 ;  /* 0x0000001604b0723c */ /* 0x000fe200000418ac */
[----:B------:R-:W-:Y:S02]  /*13a70*/  IMAD.MOV.U32 R13, RZ, RZ, R68 ;  /* 0x000000ffff0d7224 */ /* 0x000fe400078e0044 */
[----:B------:R-:W-:Y:S02]  /*13a80*/  IMAD.MOV.U32 R57, RZ, RZ, R69 ;  /* 0x000000ffff397224 */ /* 0x000fe400078e0045 */
[----:B--2---:R-:W-:Y:S01]  /*13a90*/  FFMA.FTZ R0, R246, c[0x0][0x23c], -R29 ;  /* 0x00008f00f6007a23 */ /* 0x004fe2000001081d */
[----:B------:R-:W-:Y:S01]  /*13aa0*/  MUFU.EX2 R23, R2 ;  /* 0x0000000200177308 */ /* 0x000fe20000000800 */
[----:B------:R-:W-:-:S02]  /*13ab0*/  IMAD.MOV.U32 R58, RZ, RZ, R70 ;  /* 0x000000ffff3a7224 */ /* 0x000fc400078e0046 */
[----:B------:R-:W-:Y:S02]  /*13ac0*/  IMAD.MOV.U32 R59, RZ, RZ, R71 ;  /* 0x000000ffff3b7224 */ /* 0x000fe400078e0047 */
[----:B------:R-:W-:Y:S01]  /*13ad0*/  IMAD.MOV.U32 R10, RZ, RZ, R164 ;  /* 0x000000ffff0a7224 */ /* 0x000fe200078e00a4 */
[----:B------:R-:W-:Y:S01]  /*13ae0*/  LOP3.LUT R8, R8, 0xff, RZ, 0xc0, !PT ;  /* 0x000000ff08087812 */ /* 0x000fe200078ec0ff */
[----:B------:R-:W-:Y:S01]  /*13af0*/  IMAD.MOV.U32 R165, RZ, RZ, R167 ;  /* 0x000000ffffa57224 */ /* 0x000fe200078e00a7 */
[----:B------:R2:W4:Y:S01]  /*13b00*/  MUFU.EX2 R25, R0 ;  /* 0x0000000000197308 */ /* 0x0005220000000800 */
[C---:B------:R-:W-:Y:S01]  /*13b10*/  HMMA.16816.F32.BF16 R68, R4.reuse, R36, R124 ;  /* 0x000000240444723c */ /* 0x040fe2000004187c */
[----:B------:R-:W-:Y:S01]  /*13b20*/  IMAD.MOV.U32 R45, RZ, RZ, R13 ;  /* 0x000000ffff2d7224 */ /* 0x000fe200078e000d */
[----:B------:R-:W1:Y:S01]  /*13b30*/  LDSM.16.MT88.4 R124, [R216+0x9c00] ;  /* 0x009c0000d87c783b */ /* 0x000e620000004200 */
[----:B------:R-:W-:Y:S02]  /*13b40*/  IMAD.MOV.U32 R153, RZ, RZ, R10 ;  /* 0x000000ffff997224 */ /* 0x000fe400078e000a */
[----:B------:R-:W-:Y:S01]  /*13b50*/  IMAD.MOV.U32 R166, RZ, RZ, R181 ;  /* 0x000000ffffa67224 */ /* 0x000fe200078e00b5 */
[----:B------:R-:W-:Y:S02]  /*13b60*/  LDSM.16.MT88.4 R172, [R218+0xac00] ;  /* 0x00ac0000daac783b */ /* 0x000fe40000004200 */
[----:B------:R-:W-:Y:S01]  /*13b70*/  HMMA.16816.F32.BF16 R36, R4, R38, R112 ;  /* 0x000000260424723c */ /* 0x000fe20000041870 */
[----:B--2---:R-:W-:-:S06]  /*13b80*/  LOP3.LUT R0, R3, UR18, R48, 0x96, !PT ;  /* 0x0000001203007c12 */ /* 0x004fcc000f8e9630 */
[----:B------:R-:W-:Y:S01]  /*13b90*/  IMAD.MOV.U32 R114, RZ, RZ, R12 ;  /* 0x000000ffff727224 */ /* 0x000fe200078e000c */
[C---:B------:R-:W-:Y:S02]  /*13ba0*/  LOP3.LUT R2, R0.reuse, 0xffff, RZ, 0xc0, !PT ;  /* 0x0000ffff00027812 */ /* 0x040fe400078ec0ff */
[----:B------:R-:W-:Y:S02]  /*13bb0*/  LOP3.LUT R13, R0, 0xff, RZ, 0xc0, !PT ;  /* 0x000000ff000d7812 */ /* 0x000fe400078ec0ff */
[--C-:B------:R-:W-:Y:S02]  /*13bc0*/  SHF.R.U32.HI R3, RZ, 0x10, R0.reuse ;  /* 0x00000010ff037819 */ /* 0x100fe40000011600 */
[----:B------:R-:W-:Y:S02]  /*13bd0*/  SHF.R.U32.HI R12, RZ, 0x18, R0 ;  /* 0x00000018ff0c7819 */ /* 0x000fe40000011600 */
[----:B------:R-:W-:Y:S01]  /*13be0*/  SHF.R.U32.HI R0, RZ, 0x8, R9 ;  /* 0x00000008ff007819 */ /* 0x000fe20000011609 */
[----:B------:R-:W-:Y:S01]  /*13bf0*/  FFMA.FTZ R10, R247, c[0x0][0x23c], -R29 ;  /* 0x00008f00f70a7a23 */ /* 0x000fe2000001081d */
[----:B------:R-:W-:-:S02]  /*13c00*/  SHF.R.U32.HI R9, RZ, 0x8, R2 ;  /* 0x00000008ff097819 */ /* 0x000fc40000011602 */
[----:B------:R-:W-:Y:S02]  /*13c10*/  PRMT R0, R14, 0x5410, R0 ;  /* 0x000054100e007816 */ /* 0x000fe40000000000 */
[----:B------:R-:W-:Y:S01]  /*13c20*/  PRMT R2, R8, 0x5410, R11 ;  /* 0x0000541008027816 */ /* 0x000fe2000000000b */
[C---:B------:R-:W-:Y:S01]  /*13c30*/  HMMA.16816.F32.BF16 R64, R4.reuse, R34, R132 ;  /* 0x000000220440723c */ /* 0x040fe20000041884 */
[----:B------:R-:W-:Y:S01]  /*13c40*/  PRMT R8, R13, 0x5410, R9 ;  /* 0x000054100d087816 */ /* 0x000fe20000000009 */
[----:B------:R-:W2:Y:S01]  /*13c50*/  MUFU.EX2 R22, R10 ;  /* 0x0000000a00167308 */ /* 0x000ea20000000800 */
[----:B------:R-:W-:Y:S01]  /*13c60*/  LOP3.LUT R3, R3, 0xff, RZ, 0xc0, !PT ;  /* 0x000000ff03037812 */ /* 0x000fe200078ec0ff */
        /* <DEDUP_REMOVED lines=8> */
[C---:B------:R-:W-:Y:S01]  /*13cf0*/  HMMA.16816.F32.BF16 R180, R4.reuse, R18, R156 ;  /* 0x0000001204b4723c */ /* 0x040fe2000004189c */
[----:B------:R-:W-:Y:S01]  /*13d00*/  PRMT R3, R3, 0x5410, R12 ;  /* 0x0000541003037816 */ /* 0x000fe2000000000c */
[----:B------:R-:W-:Y:S01]  /*13d10*/  IMAD.MOV.U32 R155, RZ, RZ, R92 ;  /* 0x000000ffff9b7224 */ /* 0x000fe200078e005c */
[----:B------:R-:W1:Y:S05]  /*13d20*/  LDSM.16.MT88.4 R156, [R216+0xac00] ;  /* 0x00ac0000d89c783b */ /* 0x000e6a0000004200 */
[----:B------:R-:W-:Y:S01]  /*13d30*/  HMMA.16816.F32.BF16 R160, R4, R20, R160 ;  /* 0x0000001404a0723c */ /* 0x000fe200000418a0 */
[----:B------:R-:W-:-:S07]  /*13d40*/  HSET2.LE.AND R3, R3, R114, PT ;  /* 0x0000007203037233 */ /* 0x000fce0003803000 */
[C---:B------:R-:W-:Y:S08]  /*13d50*/  HMMA.16816.F32.BF16 R84, R4.reuse, R40, R116 ;  /* 0x000000280454723c */ /* 0x040ff00000041874 */
[----:B------:R-:W-:Y:S07]  /*13d60*/  HMMA.16816.F32.BF16 R108, R4, R42, R108 ;  /* 0x0000002a046c723c */ /* 0x000fee000004186c */
[----:B------:R-:W-:-:S02]  /*13d70*/  HSET2.LE.AND R5, R0, R114, PT ;  /* 0x0000007200057233 */ /* 0x000fc40003803000 */
[--C-:B------:R-:W-:Y:S01]  /*13d80*/  HSET2.LE.AND R7, R2, R114.reuse, PT ;  /* 0x0000007202077233 */ /* 0x100fe20003803000 */
[----:B---3--:R-:W-:Y:S01]  /*13d90*/  F2FP.BF16.PACK_AB R2, R32, R27 ;  /* 0x0000001b2002723e */ /* 0x008fe200000010ff */
[----:B------:R-:W-:Y:S01]  /*13da0*/  HSET2.LE.AND R0, R8, R114, PT ;  /* 0x0000007208007233 */ /* 0x000fe20003803000 */
[----:B------:R-:W-:Y:S01]  /*13db0*/  IMAD.MOV.U32 R134, RZ, RZ, R59 ;  /* 0x000000ffff867224 */ /* 0x000fe200078e003b */
[----:B----4-:R-:W-:-:S03]  /*13dc0*/  F2FP.BF16.PACK_AB R4, R24, R25 ;  /* 0x000000191804723e */ /* 0x010fc600000010ff */
[----:B------:R-:W-:Y:S01]  /*13dd0*/  LOP3.LUT R92, R0, R2, RZ, 0xc0, !PT ;  /* 0x00000002005c7212 */ /* 0x000fe200078ec0ff */
[----:B------:R-:W-:Y:S01]  /*13de0*/  FFMA.FTZ R0, R152, c[0x0][0x23c], -R31 ;  /* 0x00008f0098007a23 */ /* 0x000fe2000001081f */
[----:B------:R-:W-:Y:S01]  /*13df0*/  LOP3.LUT R2, R15, UR8, R46, 0x96, !PT ;  /* 0x000000080f027c12 */ /* 0x000fe2000f8e962e */
[----:B------:R-:W-:Y:S01]  /*13e00*/  IMAD.MOV.U32 R212, RZ, RZ, R57 ;  /* 0x000000ffffd47224 */ /* 0x000fe200078e0039 */
[----:B------:R-:W-:Y:S01]  /*13e10*/  F2FP.BF16.PACK_AB R6, R26, R33 ;  /* 0x000000211a06723e */ /* 0x000fe200000010ff */
[----:B------:R-:W-:Y:S01]  /*13e20*/  IMAD.MOV.U32 R57, RZ, RZ, R93 ;  /* 0x000000ffff397224 */ /* 0x000fe200078e005d */
[----:B------:R-:W-:Y:S01]  /*13e30*/  LOP3.LUT R93, R3, R4, RZ, 0xc0, !PT ;  /* 0x00000004035d7212 */ /* 0x000fe200078ec0ff */
[----:B------:R-:W-:Y:S01]  /*13e40*/  IMAD.MOV.U32 R17, RZ, RZ, R134 ;  /* 0x000000ffff117224 */ /* 0x000fe200078e0086 */
[----:B------:R3:W-:Y:S01]  /*13e50*/  MUFU.EX2 R20, R0 ;  /* 0x0000000000147308 */ /* 0x0007e20000000800 */
[----:B------:R-:W-:Y:S01]  /*13e60*/  IMAD.MOV.U32 R95, RZ, RZ, R221 ;  /* 0x000000ffff5f7224 */ /* 0x000fe200078e00dd */
[----:B--2---:R-:W-:Y:S01]  /*13e70*/  F2FP.BF16.PACK_AB R8, R22, R23 ;  /* 0x000000171608723e */ /* 0x004fe200000010ff */
[----:B------:R-:W-:Y:S01]  /*13e80*/  IMAD.WIDE.U32 R2, R2, -0x2daee0ad, RZ ;  /* 0xd2511f5302027825 */ /* 0x000fe200078e00ff */
[----:B------:R-:W-:Y:S03]  /*13e90*/  LDSM.16.MT88.4 R12, [R218+0xbc00] ;  /* 0x00bc0000da0c783b */ /* 0x000fe60000004200 */
[----:B------:R-:W-:Y:S01]  /*13ea0*/  FFMA.FTZ R4, R45, c[0x0][0x23c], -R31 ;  /* 0x00008f002d047a23 */ /* 0x000fe2000001081f */
[----:B------:R2:W5:Y:S01]  /*13eb0*/  LDL.LU R221, [R1+0x8c] ;  /* 0x00008c0001dd7983 */ /* 0x0005620000300800 */
[----:B------:R-:W-:Y:S01]  /*13ec0*/  IMAD.MOV.U32 R135, RZ, RZ, R58 ;  /* 0x000000ffff877224 */ /* 0x000fe200078e003a */
[----:B------:R-:W-:Y:S01]  /*13ed0*/  MOV R58, R94 ;  /* 0x0000005e003a7202 */ /* 0x000fe20000000f00 */
[----:B------:R-:W-:-:S02]  /*13ee0*/  IMAD.MOV.U32 R59, RZ, RZ, R95 ;  /* 0x000000ffff3b7224 */ /* 0x000fc400078e005f */
[----:B---3--:R-:W-:Y:S01]  /*13ef0*/  FFMA.FTZ R0, R83, c[0x0][0x23c], -R31 ;  /* 0x00008f0053007a23 */ /* 0x008fe2000001081f */
[----:B------:R-:W-:Y:S01]  /*13f00*/  LOP3.LUT R94, R5, R6, RZ, 0xc0, !PT ;  /* 0x00000006055e7212 */ /* 0x000fe200078ec0ff */
[----:B------:R-:W-:Y:S01]  /*13f10*/  IMAD.MOV.U32 R45, RZ, RZ, R17 ;  /* 0x000000ffff2d7224 */ /* 0x000fe200078e0011 */
[----:B------:R-:W-:Y:S01]  /*13f20*/  LOP3.LUT R95, R7, R8, RZ, 0xc0, !PT ;  /* 0x00000008075f7212 */ /* 0x000fe200078ec0ff */
[----:B------:R3:W-:Y:S01]  /*13f30*/  MUFU.EX2 R19, R0 ;  /* 0x0000000000137308 */ /* 0x0007e20000000800 */
[----:B------:R-:W-:Y:S01]  /*13f40*/  LOP3.LUT R6, R2, 0xff, RZ, 0xc0, !PT ;  /* 0x000000ff02067812 */ /* 0x000fe200078ec0ff */
[----:B------:R-:W-:Y:S01]  /*13f50*/  IMAD.MOV.U32 R16, RZ, RZ, R154 ;  /* 0x000000ffff107224 */ /* 0x000fe200078e009a */
[----:B------:R-:W-:Y:S01]  /*13f60*/  SHF.R.U32.HI R7, RZ, 0x18, R2 ;  /* 0x00000018ff077819 */ /* 0x000fe20000011602 */
[----:B------:R-:W-:Y:S01]  /*13f70*/  IMAD.MOV.U32 R50, RZ, RZ, R153 ;  /* 0x000000ffff327224 */ /* 0x000fe200078e0099 */
[----:B------:R2:W5:Y:S03]  /*13f80*/  LDL.LU R220, [R1+0x88] ;  /* 0x0000880001dc7983 */ /* 0x0005660000300800 */
[----:B------:R4:W-:Y:S01]  /*13f90*/  MUFU.EX2 R17, R4 ;  /* 0x0000000400117308 */ /* 0x0009e20000000800 */
[----:B------:R-:W-:-:S02]  /*13fa0*/  IMAD.MOV.U32 R28, RZ, RZ, R155 ;  /* 0x000000ffff1c7224 */ /* 0x000fc400078e009b */
[----:B------:R-:W-:Y:S02]  /*13fb0*/  IMAD.MOV.U32 R18, RZ, RZ, R133 ;  /* 0x000000ffff127224 */ /* 0x000fe400078e0085 */
[----:B------:R-:W-:Y:S01]  /*13fc0*/  IMAD.MOV.U32 R21, RZ, RZ, R132 ;  /* 0x000000ffff157224 */ /* 0x000fe200078e0084 */
[----:B-1----:R-:W-:Y:S01]  /*13fd0*/  HMMA.16816.F32.BF16 R116, R92, R124, R96 ;  /* 0x0000007c5c74723c */ /* 0x002fe20000041860 */
[----:B---3--:R-:W-:Y:S01]  /*13fe0*/  LOP3.LUT R0, R3, UR18, R52, 0x96, !PT ;  /* 0x0000001203007c12 */ /* 0x008fe2000f8e9634 */
[----:B------:R-:W-:Y:S01]  /*13ff0*/  IMAD.MOV.U32 R154, RZ, RZ, R81 ;  /* 0x000000ffff9a7224 */ /* 0x000fe200078e0051 */
[----:B------:R-:W-:Y:S01]  /*14000*/  LOP3.LUT R3, R2, 0xffff, RZ, 0xc0, !PT ;  /* 0x0000ffff02037812 */ /* 0x000fe200078ec0ff */
[----:B------:R-:W-:Y:S01]  /*14010*/  FFMA.FTZ R5, R50, c[0x0][0x23c], -R31 ;  /* 0x00008f0032057a23 */ /* 0x000fe2000001081f */
[----:B------:R2:W5:Y:S01]  /*14020*/  LDL.LU R219, [R1+0x84] ;  /* 0x0000840001db7983 */ /* 0x0005620000300800 */
[----:B----4-:R-:W-:Y:S01]  /*14030*/  SHF.R.U32.HI R4, RZ, 0x10, R2 ;  /* 0x00000010ff047819 */ /* 0x010fe20000011602 */
[----:B------:R-:W-:Y:S01]  /*14040*/  FFMA.FTZ R2, R167, c[0x0][0x23c], -R30 ;  /* 0x00008f00a7027a23 */ /* 0x000fe2000001081e */
[----:B------:R-:W-:Y:S01]  /*14050*/  SHF.R.U32.HI R3, RZ, 0x8, R3 ;  /* 0x00000008ff037819 */ /* 0x000fe20000011603 */
[----:B------:R-:W-:Y:S01]  /*14060*/  IMAD.MOV.U32 R112, RZ, RZ, R28 ;  /* 0x000000ffff707224 */ /* 0x000fe200078e001c */
[----:B------:R2:W5:Y:S01]  /*14070*/  LDL.LU R217, [R1+0x80] ;  /* 0x0000800001d97983 */ /* 0x0005620000300800 */
[----:B------:R1:W-:Y:S01]  /*14080*/  MUFU.EX2 R10, R2 ;  /* 0x00000002000a7308 */ /* 0x0003e20000000800 */
[----:B------:R-:W-:Y:S01]  /*14090*/  IMAD.MOV.U32 R113, RZ, RZ, R154 ;  /* 0x000000ffff717224 */ /* 0x000fe200078e009a */
[----:B------:R-:W-:Y:S01]  /*140a0*/  PRMT R8, R6, 0x5410, R3 ;  /* 0x0000541006087816 */ /* 0x000fe20000000003 */
[----:B------:R-:W-:-:S02]  /*140b0*/  IMAD.MOV.U32 R48, RZ, RZ, R18 ;  /* 0x000000ffff307224 */ /* 0x000fc400078e0012 */
[----:B------:R-:W-:-:S03]  /*140c0*/  FFMA.FTZ R3, R112, c[0x0][0x23c], -R30 ;  /* 0x00008f0070037a23 */ /* 0x000fc6000001081e */
[----:B------:R3:W4:Y:S01]  /*140d0*/  MUFU.EX2 R18, R5 ;  /* 0x0000000500127308 */ /* 0x0007220000000800 */
[----:B-1----:R-:W-:-:S07]  /*140e0*/  FFMA.FTZ R2, R16, c[0x0][0x23c], -R30 ;  /* 0x00008f0010027a23 */ /* 0x002fce000001081e */
[----:B------:R1:W-:Y:S01]  /*140f0*/  MUFU.EX2 R16, R2 ;  /* 0x0000000200107308 */ /* 0x0003e20000000800 */
[----:B---3--:R-:W-:-:S07]  /*14100*/  FFMA.FTZ R5, R113, c[0x0][0x23c], -R30 ;  /* 0x00008f0071057a23 */ /* 0x008fce000001081e */
[----:B------:R3:W-:Y:S01]  /*14110*/  MUFU.EX2 R11, R3 ;  /* 0x00000003000b7308 */ /* 0x0007e20000000800 */
[----:B-1----:R-:W-:-:S04]  /*14120*/  LOP3.LUT R2, R4, 0xff, RZ, 0xc0, !PT ;  /* 0x000000ff04027812 */ /* 0x002fc800078ec0ff */
[----:B------:R-:W-:Y:S02]  /*14130*/  PRMT R6, R2, 0x5410, R7 ;  /* 0x0000541002067816 */ /* 0x000fe40000000007 */
[C---:B------:R-:W-:Y:S01]  /*14140*/  LOP3.LUT R2, R0.reuse, 0xffff, RZ, 0xc0, !PT ;  /* 0x0000ffff00027812 */ /* 0x040fe200078ec0ff */
[----:B------:R1:W1:Y:S01]  /*14150*/  MUFU.EX2 R9, R5 ;  /* 0x0000000500097308 */ /* 0x0002620000000800 */
[--C-:B---3--:R-:W-:Y:S02]  /*14160*/  SHF.R.U32.HI R3, RZ, 0x10, R0.reuse ;  /* 0x00000010ff037819 */ /* 0x108fe40000011600 */
[----:B------:R-:W-:Y:S02]  /*14170*/  LOP3.LUT R4, R0, 0xff, RZ, 0xc0, !PT ;  /* 0x000000ff00047812 */ /* 0x000fe400078ec0ff */
[----:B------:R-:W-:Y:S02]  /*14180*/  SHF.R.U32.HI R7, RZ, 0x18, R0 ;  /* 0x00000018ff077819 */ /* 0x000fe40000011600 */
[----:B------:R-:W-:-:S02]  /*14190*/  SHF.R.U32.HI R0, RZ, 0x8, R2 ;  /* 0x00000008ff007819 */ /* 0x000fc40000011602 */
[----:B------:R-:W-:Y:S02]  /*141a0*/  LOP3.LUT R3, R3, 0xff, RZ, 0xc0, !PT ;  /* 0x000000ff03037812 */ /* 0x000fe400078ec0ff */
[----:B------:R-:W-:Y:S01]  /*141b0*/  PRMT R2, R4, 0x5410, R0 ;  /* 0x0000541004027816 */ /* 0x000fe20000000000 */
[--C-:B------:R-:W-:Y:S01]  /*141c0*/  HSET2.LE.AND R0, R8, R114.reuse, PT ;  /* 0x0000007208007233 */ /* 0x100fe20003803000 */
[----:B------:R-:W-:Y:S01]  /*141d0*/  PRMT R7, R3, 0x5410, R7 ;  /* 0x0000541003077816 */ /* 0x000fe20000000007 */
[----:B------:R-:W-:Y:S02]  /*141e0*/  IMAD.MOV.U32 R155, RZ, RZ, R82 ;  /* 0x000000ffff9b7224 */ /* 0x000fe400078e0052 */
[--C-:B-1----:R-:W-:Y:S01]  /*141f0*/  HSET2.LE.AND R5, R2, R114.reuse, PT ;  /* 0x0000007202057233 */ /* 0x102fe20003803000 */
[----:B----4-:R-:W-:Y:S01]  /*14200*/  F2FP.BF16.PACK_AB R2, R18, R17 ;  /* 0x000000111202723e */ /* 0x010fe200000010ff */
[----:B------:R-:W-:Y:S01]  /*14210*/  IMAD.MOV.U32 R152, RZ, RZ, R135 ;  /* 0x000000ffff987224 */ /* 0x000fe200078e0087 */
[--C-:B------:R-:W-:Y:S01]  /*14220*/  HSET2.LE.AND R7, R7, R114.reuse, PT ;  /* 0x0000007207077233 */ /* 0x100fe20003803000 */
[----:B------:R-:W-:Y:S01]  /*14230*/  IMAD.MOV.U32 R153, RZ, RZ, R212 ;  /* 0x000000ffff997224 */ /* 0x000fe200078e00d4 */
[----:B------:R-:W-:Y:S01]  /*14240*/  LOP3.LUT R98, R0, R2, RZ, 0xc0, !PT ;  /* 0x0000000200627212 */ /* 0x000fe200078ec0ff */
[----:B------:R-:W-:Y:S01]  /*14250*/  IMAD.MOV.U32 R244, RZ, RZ, R155 ;  /* 0x000000fffff47224 */ /* 0x000fe200078e009b */
[----:B------:R-:W-:Y:S01]  /*14260*/  HSET2.LE.AND R3, R6, R114, PT ;  /* 0x0000007206037233 */ /* 0x000fe20003803000 */
[----:B------:R-:W-:Y:S01]  /*14270*/  IMAD.MOV.U32 R115, RZ, RZ, R164 ;  /* 0x000000ffff737224 */ /* 0x000fe200078e00a4 */
[----:B------:R-:W-:Y:S01]  /*14280*/  F2FP.BF16.PACK_AB R0, R9, R10 ;  /* 0x0000000a0900723e */ /* 0x000fe200000010ff */
[----:B------:R-:W-:Y:S01]  /*14290*/  IMAD.MOV.U32 R246, RZ, RZ, R21 ;  /* 0x000000fffff67224 */ /* 0x000fe200078e0015 */
[----:B------:R-:W-:Y:S01]  /*142a0*/  F2FP.BF16.PACK_AB R4, R11, R16 ;  /* 0x000000100b04723e */ /* 0x000fe200000010ff */
[----:B------:R-:W-:-:S02]  /*142b0*/  IMAD.MOV.U32 R50, RZ, RZ, R152 ;  /* 0x000000ffff327224 */ /* 0x000fc400078e0098 */
[----:B------:R-:W-:Y:S01]  /*142c0*/  FFMA.FTZ R21, R166, R100, R165 ;  /* 0x00000064a6157223 */ /* 0x000fe200000100a5 */
[----:B------:R-:W-:Y:S01]  /*142d0*/  LOP3.LUT R97, R7, R0, RZ, 0xc0, !PT ;  /* 0x0000000007617212 */ /* 0x000fe200078ec0ff */
[----:B------:R-:W-:Y:S02]  /*142e0*/  IMAD.MOV.U32 R28, RZ, RZ, R153 ;  /* 0x000000ffff1c7224 */ /* 0x000fe400078e0099 */
[----:B------:R-:W-:Y:S01]  /*142f0*/  FFMA.FTZ R8, R244, R101, R115 ;  /* 0x00000065f4087223 */ /* 0x000fe20000010073 */
[----:B------:R-:W-:Y:S01]  /*14300*/  F2FP.BF16.PACK_AB R6, R19, R20 ;  /* 0x000000141306723e */ /* 0x000fe200000010ff */
[----:B------:R-:W-:Y:S01]  /*14310*/  FFMA.FTZ R2, R246, R107, R48 ;  /* 0x0000006bf6027223 */ /* 0x000fe20000010030 */
[----:B------:R-:W-:Y:S01]  /*14320*/  LOP3.LUT R99, R3, R4, RZ, 0xc0, !PT ;  /* 0x0000000403637212 */ /* 0x000fe200078ec0ff */
[----:B------:R-:W-:Y:S02]  /*14330*/  FFMA.FTZ R0, R45, R106, R251 ;  /* 0x0000006a2d007223 */ /* 0x000fe400000100fb */
[----:B------:R-:W-:-:S02]  /*14340*/  FADD.FTZ R3, R50, R21 ;  /* 0x0000001532037221 */ /* 0x000fc40000010000 */
[----:B------:R-:W-:Y:S02]  /*14350*/  IMAD.MOV.U32 R212, RZ, RZ, R80 ;  /* 0x000000ffffd47224 */ /* 0x000fe400078e0050 */
[----:B------:R-:W-:Y:S01]  /*14360*/  FADD.FTZ R4, R28, R8 ;  /* 0x000000081c047221 */ /* 0x000fe20000010000 */
[----:B------:R-:W-:Y:S01]  /*14370*/  LOP3.LUT R96, R5, R6, RZ, 0xc0, !PT ;  /* 0x0000000605607212 */ /* 0x000fe200078ec0ff */
[----:B------:R-:W-:Y:S01]  /*14380*/  FADD.FTZ R2, R34, R2 ;  /* 0x0000000222027221 */ /* 0x000fe20000010000 */
[----:B------:R-:W1:Y:S01]  /*14390*/  LDSM.16.MT88.4 R80, [R216+0xbc00] ;  /* 0x00bc0000d850783b */ /* 0x000e620000004200 */
        /* <DEDUP_REMOVED lines=61> */
[----:B------:R-:W-:Y:S03]  /*14770*/  HMMA.16816.F32.BF16 R136, R92, R142, R136 ;  /* 0x0000008e5c88723c */ /* 0x000fe60000041888 */
[----:B------:R2:W-:Y:S05]  /*14780*/  STL [R1+0x54], R0 ;  /* 0x0000540001007387 */ /* 0x0005ea0000100800 */
[----:B------:R-:W-:Y:S08]  /*14790*/  HMMA.16816.F32.BF16 R128, R96, R140, R128 ;  /* 0x0000008c6080723c */ /* 0x000ff00000041880 */
[C---:B------:R-:W-:Y:S08]  /*147a0*/  HMMA.16816.F32.BF16 R152, R92.reuse, R158, R76 ;  /* 0x0000009e5c98723c */ /* 0x040ff0000004184c */
[----:B------:R-:W-:Y:S08]  /*147b0*/  HMMA.16816.F32.BF16 R164, R92, R172, R72 ;  /* 0x000000ac5ca4723c */ /* 0x000ff00000041848 */
[----:B------:R-:W-:Y:S08]  /*147c0*/  HMMA.16816.F32.BF16 R140, R96, R142, R144 ;  /* 0x0000008e608c723c */ /* 0x000ff00000041890 */
[C---:B------:R-:W-:Y:S08]  /*147d0*/  HMMA.16816.F32.BF16 R120, R92.reuse, R126, R120 ;  /* 0x0000007e5c78723c */ /* 0x040ff00000041878 */
[C---:B------:R-:W-:Y:S08]  /*147e0*/  HMMA.16816.F32.BF16 R148, R92.reuse, R156, R148 ;  /* 0x0000009c5c94723c */ /* 0x040ff00000041894 */
[C---:B------:R-:W-:Y:S08]  /*147f0*/  HMMA.16816.F32.BF16 R168, R92.reuse, R174, R168 ;  /* 0x000000ae5ca8723c */ /* 0x040ff000000418a8 */
[C---:B-1----:R-:W-:Y:S08]  /*14800*/  HMMA.16816.F32.BF16 R72, R92.reuse, R80, R192 ;  /* 0x000000505c48723c */ /* 0x042ff000000418c0 */
        /* <DEDUP_REMOVED lines=13> */
[----:B------:R-:W-:-:S07]  /*148e0*/  UMOV UR4, UR29 ;  /* 0x0000001d00047c82 */ /* 0x000fce0008000000 */
.L_x_390:
[----:B--2---:R-:W-:-:S06]  /*148f0*/  UISETP.GT.AND UP0, UPT, UR4, UR19, UPT ;  /* 0x000000130400728c */ /* 0x004fcc000bf04270 */
[----:B------:R-:W-:-:S13]  /*14900*/  PLOP3.LUT P0, PT, PT, PT, UP0, 0x80, 0x0 ;  /* 0x000000000000781c */ /* 0x000fda0003f0f008 */
[----:B------:R-:W-:Y:S05]  /*14910*/  @!P0 BRA `(.L_x_397) ;  /* 0x0000631000008947 */ /* 0x000fea0003800000 */
[----:B------:R-:W2:Y:S01]  /*14920*/  LDL.LU R10, [R1+0x20] ;  /* 0x00002000010a7983 */ /* 0x000ea20000300800 */
[----:B------:R-:W3:Y:S01]  /*14930*/  LDC.U8 R0, c[0x0][0x2d8] ;  /* 0x0000b600ff007b82 */ /* 0x000ee20000000000 */
[----:B------:R-:W-:Y:S01]  /*14940*/  IMAD.MOV.U32 R100, RZ, RZ, R104 ;  /* 0x000000ffff647224 */ /* 0x000fe200078e0068 */
[----:B------:R-:W-:Y:S01]  /*14950*/  MOV R107, R102 ;  /* 0x00000066006b7202 */ /* 0x000fe20000000f00 */
[----:B------:R-:W4:Y:S01]  /*14960*/  LDL.64 R14, [R1+0x60] ;  /* 0x00006000010e7983 */ /* 0x000f220000100a00 */
[----:B-1----:R-:W-:Y:S02]  /*14970*/  IMAD.MOV.U32 R3, RZ, RZ, R105 ;  /* 0x000000ffff037224 */ /* 0x002fe400078e0069 */
[----:B------:R-:W-:Y:S01]  /*14980*/  IMAD.MOV.U32 R106, RZ, RZ, R103 ;  /* 0x000000ffff6a7224 */ /* 0x000fe200078e0067 */
[----:B------:R-:W2:Y:S04]  /*14990*/  LDL R12, [R1+0x78] ;  /* 0x00007800010c7983 */ /* 0x000ea80000100800 */
[----:B------:R-:W2:Y:S04]  /*149a0*/  LDL R9, [R1+0x7c] ;  /* 0x00007c0001097983 */ /* 0x000ea80000100800 */
[----:B------:R-:W2:Y:S04]  /*149b0*/  LDL.LU R2, [R1+0x4] ;  /* 0x0000040001027983 */ /* 0x000ea80000300800 */
[----:B------:R-:W2:Y:S04]  /*149c0*/  LDL.LU R8, [R1+0x18] ;  /* 0x0000180001087983 */ /* 0x000ea80000300800 */
[----:B------:R-:W2:Y:S01]  /*149d0*/  LDL.LU.64 R6, [R1+0x10] ;  /* 0x0000100001067983 */ /* 0x000ea20000300a00 */
[----:B---3--:R-:W-:-:S03]  /*149e0*/  PRMT R0, R0, 0x7054, R0 ;  /* 0x0000705400007816 */ /* 0x008fc60000000000 */
[----:B------:R-:W3:Y:S04]  /*149f0*/  LDL.LU.64 R4, [R1+0x58] ;  /* 0x0000580001047983 */ /* 0x000ee80000300a00 */
[----:B------:R-:W3:Y:S01]  /*14a00*/  LDL.LU R11, [R1+0x8] ;  /* 0x00000800010b7983 */ /* 0x000ee20000300800 */
[----:B----4-:R-:W-:Y:S02]  /*14a10*/  MOV R16, R14 ;  /* 0x0000000e00107202 */ /* 0x010fe40000000f00 */
[----:B--2---:R-:W-:Y:S02]  /*14a20*/  MOV R14, R12 ;  /* 0x0000000c000e7202 */ /* 0x004fe40000000f00 */
[----:B------:R-:W-:Y:S01]  /*14a30*/  ISETP.GE.AND P4, PT, R9, c[0x0][0x220], PT ;  /* 0x0000880009007a0c */ /* 0x000fe20003f86270 */
[----:B---3--:R-:W-:-:S04]  /*14a40*/  IMAD.WIDE.U32 R12, R11, -0x326172a9, RZ ;  /* 0xcd9e8d570b0c7825 */ /* 0x008fc800078e00ff */
[----:B------:R-:W-:Y:S01]  /*14a50*/  IMAD.WIDE.U32 R10, R10, -0x326172a9, RZ ;  /* 0xcd9e8d570a0a7825 */ /* 0x000fe200078e00ff */
[-C--:B------:R-:W-:Y:S01]  /*14a60*/  LOP3.LUT R0, R13, R2.reuse, RZ, 0x3c, !PT ;  /* 0x000000020d007212 */ /* 0x080fe200078e3cff */
[----:B------:R1:W-:Y:S03]  /*14a70*/  STL.64 [R1+0x40], R12 ;  /* 0x0000400c01007387 */ /* 0x0003e60000100a00 */
[----:B------:R-:W-:Y:S01]  /*14a80*/  LOP3.LUT R2, R11, R2, RZ, 0x3c, !PT ;  /* 0x000000020b027212 */ /* 0x000fe200078e3cff */
[----:B------:R2:W-:Y:S01]  /*14a90*/  STL.64 [R1+0x38], R10 ;  /* 0x0000380a01007387 */ /* 0x0005e20000100a00 */
[----:B------:R-:W-:Y:S01]  /*14aa0*/  MOV R5, R7 ;  /* 0x0000000700057202 */ /* 0x000fe20000000f00 */
[----:B-1----:R-:W-:-:S04]  /*14ab0*/  IMAD.WIDE.U32 R12, R8, -0x2daee0ad, RZ ;  /* 0xd2511f53080c7825 */ /* 0x002fc800078e00ff */
[----:B--2---:R-:W-:Y:S01]  /*14ac0*/  IMAD.WIDE.U32 R10, R0, -0x2daee0ad, RZ ;  /* 0xd2511f53000a7825 */ /* 0x004fe200078e00ff */
[----:B------:R1:W-:Y:S03]  /*14ad0*/  STL.64 [R1+0x20], R12 ;  /* 0x0000200c01007387 */ /* 0x0003e60000100a00 */
[----:B------:R-:W-:Y:S01]  /*14ae0*/  IMAD.WIDE.U32 R8, R2, -0x2daee0ad, RZ ;  /* 0xd2511f5302087825 */ /* 0x000fe200078e00ff */
[----:B------:R1:W-:Y:S04]  /*14af0*/  STL.64 [R1+0x30], R10 ;  /* 0x0000300a01007387 */ /* 0x0003e80000100a00 */
[----:B------:R1:W-:Y:S04]  /*14b00*/  STL.64 [R1+0x58], R4 ;  /* 0x0000580401007387 */ /* 0x0003e80000100a00 */
[----:B------:R1:W-:Y:S01]  /*14b10*/  STL.64 [R1+0x28], R8 ;  /* 0x0000280801007387 */ /* 0x0003e20000100a00 */
[----:B------:R-:W-:Y:S01]  /*14b20*/  IMAD.MOV.U32 R17, RZ, RZ, R15 ;  /* 0x000000ffff117224 */ /* 0x000fe200078e000f */
[----:B------:R-:W-:-:S02]  /*14b30*/  ISETP.GE.AND P6, PT, R16, c[0x0][0x220], PT ;  /* 0x0000880010007a0c */ /* 0x000fc40003fc6270 */
[----:B------:R-:W-:Y:S01]  /*14b40*/  ISETP.GE.AND P5, PT, R14, c[0x0][0x220], PT ;  /* 0x000088000e007a0c */ /* 0x000fe20003fa6270 */
[----:B------:R-:W-:Y:S05]  /*14b50*/  BRA `(.L_x_398) ;  /* 0x000003e000007947 */ /* 0x000fea0003800000 */
.L_x_400:
[----:B------:R-:W2:Y:S01]  /*14b60*/  LDL.64 R232, [R1+0x70] ;  /* 0x0000700001e87983 */ /* 0x000ea20000100a00 */
[----:B------:R-:W-:Y:S03]  /*14b70*/  UIADD3 UR35, UR4, -0x2, URZ ;  /* 0xfffffffe04237890 */ /* 0x000fe6000fffe03f */
[----:B------:R-:W3:Y:S01]  /*14b80*/  LDL.64 R104, [R1+0x68] ;  /* 0x0000680001687983 */ /* 0x000ee20000100a00 */
[----:B------:R-:W-:Y:S02]  /*14b90*/  USHF.R.S32.HI UR34, URZ, 0x1f, UR35 ;  /* 0x0000001f3f227899 */ /* 0x000fe40008011423 */
[----:B------:R-:W-:Y:S01]  /*14ba0*/  ULDC.64 UR4, c[0x0][0x198] ;  /* 0x0000660000047ab9 */ /* 0x000fe20000000a00 */
[----:B------:R1:W-:Y:S01]  /*14bb0*/  @P6 STS [R222+0x6000], RZ ;  /* 0x006000ffde006388 */ /* 0x0003e20000000800 */
[----:B------:R-:W-:Y:S02]  /*14bc0*/  UIMAD UR34, UR34, UR4, URZ ;  /* 0x00000004222272a4 */ /* 0x000fe4000f8e023f */
[----:B------:R-:W-:Y:S01]  /*14bd0*/  UIMAD.WIDE.U32 UR36, UR35, UR4, URZ ;  /* 0x00000004232472a5 */ /* 0x000fe2000f8e003f */
[----:B------:R1:W-:Y:S01]  /*14be0*/  @P6 STS [R222+0x6004], RZ ;  /* 0x006004ffde006388 */ /* 0x0003e20000000800 */
[----:B------:R-:W-:Y:S03]  /*14bf0*/  UIMAD UR34, UR35, UR5, UR34 ;  /* 0x00000005232272a4 */ /* 0x000fe6000f8e0222 */
[----:B------:R1:W-:Y:S01]  /*14c00*/  @P6 STS.64 [R222+0x6008], RZ ;  /* 0x006008ffde006388 */ /* 0x0003e20000000a00 */
[----:B------:R-:W-:Y:S01]  /*14c10*/  UIADD3 UR34, UR37, UR34, URZ ;  /* 0x0000002225227290 */ /* 0x000fe2000fffe03f */
[----:B------:R-:W-:Y:S02]  /*14c20*/  IMAD.U32 R0, RZ, RZ, UR36 ;  /* 0x00000024ff007e24 */ /* 0x000fe4000f8e00ff */
[----:B------:R-:W-:Y:S03]  /*14c30*/  IMAD.U32 R102, RZ, RZ, UR36 ;  /* 0x00000024ff667e24 */ /* 0x000fe6000f8e00ff */
[----:B------:R-:W-:Y:S01]  /*14c40*/  IMAD.U32 R101, RZ, RZ, UR34 ;  /* 0x00000022ff657e24 */ /* 0x000fe2000f8e00ff */
        /* <DEDUP_REMOVED lines=47> */
.L_x_398:
[----:B-1----:R-:W2:Y:S01]  /*14f40*/  LDL.64 R4, [R1+0x58] ;  /* 0x0000580001047983 */ /* 0x002ea20000100a00 */
[----:B------:R-:W-:Y:S04]  /*14f50*/  DEPBAR.LE SB0, 0x0 ;  /* 0x000080000000791a */ /* 0x000fe80000000000 */
[----:B------:R-:W-:Y:S01]  /*14f60*/  UIADD3 UR29, UR4, -0x1, URZ ;  /* 0xffffffff041d7890 */ /* 0x000fe2000fffe03f */
[----:B------:R-:W-:Y:S01]  /*14f70*/  BAR.SYNC.DEFER_BLOCKING 0x0 ;  /* 0x0000000000007b1d */ /* 0x000fe20000010000 */
[----:B------:R-:W-:Y:S02]  /*14f80*/  IMAD.U32 R0, RZ, RZ, UR21 ;  /* 0x00000015ff007e24 */ /* 0x000fe4000f8e00ff */
[----:B------:R-:W-:Y:S02]  /*14f90*/  USHF.R.S32.HI UR34, URZ, 0x1f, UR29 ;  /* 0x0000001f3f227899 */ /* 0x000fe4000801141d */
[----:B------:R-:W-:Y:S02]  /*14fa0*/  UIMAD UR5, UR20, UR29, URZ ;  /* 0x0000001d140572a4 */ /* 0x000fe4000f8e023f */
[----:B------:R-:W-:Y:S02]  /*14fb0*/  UISETP.GT.AND UP0, UPT, UR29, UR19, UPT ;  /* 0x000000131d00728c */ /* 0x000fe4000bf04270 */
[----:B------:R-:W-:Y:S01]  /*14fc0*/  UIMAD UR5, UR34, UR21, UR5 ;  /* 0x00000015220572a4 */ /* 0x000fe2000f8e0205 */
[----:B-----5:R-:W-:Y:S06]  /*14fd0*/  @P6 STS [R222+0x9000], RZ ;  /* 0x009000ffde006388 */ /* 0x020fec0000000800 */
[----:B------:R-:W-:Y:S06]  /*14fe0*/  @P6 STS [R222+0x9004], RZ ;  /* 0x009004ffde006388 */ /* 0x000fec0000000800 */
[----:B------:R-:W-:Y:S01]  /*14ff0*/  @P6 STS.64 [R222+0x9008], RZ ;  /* 0x009008ffde006388 */ /* 0x000fe20000000a00 */
[----:B--2---:R-:W-:Y:S05]  /*15000*/  IMAD.WIDE.U32 R4, R0, UR29, R4 ;  /* 0x0000001d00047c25 */ /* 0x004fea000f8e0004 */
[C---:B------:R-:W-:Y:S02]  /*15010*/  @!P6 LEA R16, P1, R4.reuse, c[0x0][0x170], 0x1 ;  /* 0x00005c000410ea11 */ /* 0x040fe400078208ff */
[----:B------:R-:W-:Y:S02]  /*15020*/  IADD3 R2, R5, UR5, RZ ;  /* 0x0000000505027c10 */ /* 0x000fe4000fffe0ff */
        /* <DEDUP_REMOVED lines=22> */
[----:B------:R-:W-:Y:S02]  /*15190*/  @!P4 LEA.HI.X R7, R0, c[0x0][0x174], R5, 0x1, P0 ;  /* 0x00005d000007ca11 */ /* 0x000fe400000f0c05 */
[----:B------:R-:W-:Y:S03]  /*151a0*/  PLOP3.LUT P0, PT, PT, PT, UP0, 0x80, 0x0 ;  /* 0x000000000000781c */ /* 0x000fe60003f0f008 */
        /* <DEDUP_REMOVED lines=24> */
[----:B------:R-:W1:Y:S06]  /*15330*/  LDSM.16.M88.4 R48, [R217+0x6800] ;  /* 0x00680000d930783b */ /* 0x000e6c0000000200 */
        /* <DEDUP_REMOVED lines=130> */
.L_x_399:
[----:B------:R-:W2:Y:S01]  /*15b60*/  S2R R2, SR_TID.X ;  /* 0x0000000000027919 */ /* 0x000ea20000002100 */
[----:B------:R-:W-:Y:S01]  /*15b70*/  IMAD.U32 R0, RZ, RZ, UR29 ;  /* 0x0000001dff007e24 */ /* 0x000fe2000f8e00ff */
[----:B------:R-:W-:Y:S02]  /*15b80*/  USHF.L.U32 UR4, UR29, 0x1, URZ ;  /* 0x000000011d047899 */ /* 0x000fe4000800063f */
[----:B------:R-:W-:Y:S04]  /*15b90*/  UISETP.GT.AND UP0, UPT, UR29, UR19, UPT ;  /* 0x000000131d00728c */ /* 0x000fe8000bf04270 */
[----:B------:R-:W-:Y:S04]  /*15ba0*/  STL [R1+0x90], R222 ;  /* 0x000090de01007387 */ /* 0x000fe80000100800 */
[----:B------:R-:W-:Y:S04]  /*15bb0*/  STL [R1+0x8c], R221 ;  /* 0x00008cdd01007387 */ /* 0x000fe80000100800 */
[----:B------:R-:W-:Y:S04]  /*15bc0*/  STL [R1+0x88], R220 ;  /* 0x000088dc01007387 */ /* 0x000fe80000100800 */
[----:B------:R-:W-:Y:S01]  /*15bd0*/  STL [R1+0x84], R219 ;  /* 0x000084db01007387 */ /* 0x000fe20000100800 */
[----:B--2---:R-:W-:Y:S03]  /*15be0*/  IMAD.SHL.U32 R2, R2, 0x2, RZ ;  /* 0x0000000202027824 */ /* 0x004fe600078e00ff */
[----:B------:R2:W-:Y:S02]  /*15bf0*/  STL [R1+0x80], R217 ;  /* 0x000080d901007387 */ /* 0x0005e40000100800 */
[----:B------:R-:W-:Y:S02]  /*15c00*/  LOP3.LUT R2, R2, 0x6, RZ, 0xc0, !PT ;  /* 0x0000000602027812 */ /* 0x000fe400078ec0ff */
[----:B------:R-:W3:Y:S03]  /*15c10*/  LDL.64 R234, [R1+0x20] ;  /* 0x0000200001ea7983 */ /* 0x000ee60000100a00 */
[----:B------:R-:W-:Y:S03]  /*15c20*/  IMAD R0, R0, 0x40, R2 ;  /* 0x0000004000007824 */ /* 0x000fe600078e0202 */
[----:B------:R-:W-:Y:S02]  /*15c30*/  STL [R1+0x94], R226 ;  /* 0x000094e201007387 */ /* 0x000fe40000100800 */
[C---:B------:R-:W-:Y:S02]  /*15c40*/  IADD3 R2, R0.reuse, 0x1, RZ ;  /* 0x0000000100027810 */ /* 0x040fe40007ffe0ff */
[----:B------:R4:W-:Y:S01]  /*15c50*/  STL [R1+0x98], R225 ;  /* 0x000098e101007387 */ /* 0x0009e20000100800 */
[-C--:B------:R-:W-:Y:S02]  /*15c60*/  ISETP.GE.AND P3, PT, R0, R226.reuse, PT ;  /* 0x000000e20000720c */ /* 0x080fe40003f66270 */
[C---:B------:R-:W-:Y:S01]  /*15c70*/  ISETP.GE.AND P2, PT, R2.reuse, R226, PT ;  /* 0x000000e20200720c */ /* 0x040fe20003f46270 */
[----:B------:R-:W-:Y:S01]  /*15c80*/  STL [R1+0x9c], R230 ;  /* 0x00009ce601007387 */ /* 0x000fe20000100800 */
[-C--:B------:R-:W-:Y:S02]  /*15c90*/  ISETP.GE.AND P0, PT, R2, R225.reuse, PT ;  /* 0x000000e10200720c */ /* 0x080fe40003f06270 */
[C---:B------:R-:W-:Y:S02]  /*15ca0*/  ISETP.GE.AND P1, PT, R0.reuse, R225, PT ;  /* 0x000000e10000720c */ /* 0x040fe40003f26270 */
[-C--:B------:R-:W-:Y:S02]  /*15cb0*/  ISETP.GE.OR P3, PT, R0, R230.reuse, !P3 ;  /* 0x000000e60000720c */ /* 0x080fe40005f66670 */
[C---:B------:R-:W-:Y:S02]  /*15cc0*/  ISETP.GE.OR P2, PT, R2.reuse, R230, !P2 ;  /* 0x000000e60200720c */ /* 0x040fe40005746670 */
[-C--:B------:R-:W-:Y:S02]  /*15cd0*/  ISETP.GE.OR P0, PT, R2, R229.reuse, !P0 ;  /* 0x000000e50200720c */ /* 0x080fe40004706670 */
[C---:B-1----:R-:W-:Y:S02]  /*15ce0*/  IADD3 R104, R0.reuse, 0x8, RZ ;  /* 0x0000000800687810 */ /* 0x042fe40007ffe0ff */
[C---:B------:R-:W-:Y:S02]  /*15cf0*/  IADD3 R103, R0.reuse, 0x9, RZ ;  /* 0x0000000900677810 */ /* 0x040fe40007ffe0ff */
[----:B------:R-:W-:Y:S02]  /*15d00*/  ISETP.GE.OR P1, PT, R0, R229, !P1 ;  /* 0x000000e50000720c */ /* 0x000fe40004f26670 */
[----:B------:R-:W-:Y:S02]  /*15d10*/  FSEL R177, R4, -INF , !P3 ;  /* 0xff80000004b17808 */ /* 0x000fe40005800000 */
[CC--:B------:R-:W-:Y:S02]  /*15d20*/  ISETP.GE.AND P3, PT, R104.reuse, R226.reuse, PT ;  /* 0x000000e26800720c */ /* 0x0c0fe40003f66270 */
[----:B------:R-:W-:Y:S02]  /*15d30*/  FSEL R179, R5, -INF , !P2 ;  /* 0xff80000005b37808 */ /* 0x000fe40005000000 */
[----:B------:R-:W-:Y:S02]  /*15d40*/  ISETP.GE.AND P2, PT, R103, R226, PT ;  /* 0x000000e26700720c */ /* 0x000fe40003f46270 */
[----:B------:R-:W-:Y:S02]  /*15d50*/  FSEL R180, R7, -INF , !P0 ;  /* 0xff80000007b47808 */ /* 0x000fe40004000000 */
[CC--:B------:R-:W-:Y:S02]  /*15d60*/  ISETP.GE.AND P0, PT, R103.reuse, R225.reuse, PT ;  /* 0x000000e16700720c */ /* 0x0c0fe40003f06270 */
[-C--:B------:R-:W-:Y:S02]  /*15d70*/  ISETP.GE.OR P3, PT, R104, R230.reuse, !P3 ;  /* 0x000000e66800720c */ /* 0x080fe40005f66670 */
[C---:B------:R-:W-:Y:S02]  /*15d80*/  ISETP.GE.OR P2, PT, R103.reuse, R230, !P2 ;  /* 0x000000e66700720c */ /* 0x040fe40005746670 */
[----:B------:R-:W-:Y:S02]  /*15d90*/  FSEL R178, R6, -INF , !P1 ;  /* 0xff80000006b27808 */ /* 0x000fe40004800000 */
[----:B------:R-:W-:Y:S02]  /*15da0*/  ISETP.GE.AND P1, PT, R104, R225, PT ;  /* 0x000000e16800720c */ /* 0x000fe40003f26270 */
[C---:B------:R-:W-:Y:S02]  /*15db0*/  IADD3 R102, R0.reuse, 0x10, RZ ;  /* 0x0000001000667810 */ /* 0x040fe40007ffe0ff */
[----:B------:R-:W-:Y:S02]  /*15dc0*/  IADD3 R101, R0, 0x11, RZ ;  /* 0x0000001100657810 */ /* 0x000fe40007ffe0ff */
[-C--:B------:R-:W-:Y:S02]  /*15dd0*/  ISETP.GE.OR P0, PT, R103, R229.reuse, !P0 ;  /* 0x000000e56700720c */ /* 0x080fe40004706670 */
[----:B------:R-:W-:Y:S02]  /*15de0*/  ISETP.GE.OR P1, PT, R104, R229, !P1 ;  /* 0x000000e56800720c */ /* 0x000fe40004f26670 */
[----:B------:R-:W-:Y:S02]  /*15df0*/  FSEL R109, R16, -INF , !P3 ;  /* 0xff800000106d7808 */ /* 0x000fe40005800000 */
[-C--:B------:R-:W-:Y:S02]  /*15e00*/  ISETP.GE.AND P3, PT, R102, R226.reuse, PT ;  /* 0x000000e26600720c */ /* 0x080fe40003f66270 */
[----:B------:R-:W-:Y:S02]  /*15e10*/  FSEL R110, R17, -INF , !P2 ;  /* 0xff800000116e7808 */ /* 0x000fe40005000000 */
[----:B------:R-:W-:Y:S02]  /*15e20*/  ISETP.GE.AND P2, PT, R101, R226, PT ;  /* 0x000000e26500720c */ /* 0x000fe40003f46270 */
[----:B------:R-:W-:Y:S02]  /*15e30*/  FSEL R111, R19, -INF , !P0 ;  /* 0xff800000136f7808 */ /* 0x000fe40004000000 */
[C---:B------:R-:W-:Y:S02]  /*15e40*/  ISETP.GE.AND P0, PT, R101.reuse, R225, PT ;  /* 0x000000e16500720c */ /* 0x040fe40003f06270 */
[----:B------:R-:W-:Y:S02]  /*15e50*/  FSEL R176, R18, -INF , !P1 ;  /* 0xff80000012b07808 */ /* 0x000fe40004800000 */
[-C--:B------:R-:W-:Y:S02]  /*15e60*/  ISETP.GE.OR P3, PT, R102, R230.reuse, !P3 ;  /* 0x000000e66600720c */ /* 0x080fe40005f66670 */
[C---:B------:R-:W-:Y:S02]  /*15e70*/  ISETP.GE.OR P2, PT, R101.reuse, R230, !P2 ;  /* 0x000000e66500720c */ /* 0x040fe40005746670 */
[----:B------:R-:W-:Y:S02]  /*15e80*/  ISETP.GE.OR P0, PT, R101, R229, !P0 ;  /* 0x000000e56500720c */ /* 0x000fe40004706670 */
[C---:B------:R-:W-:Y:S02]  /*15e90*/  IADD3 R19, R0.reuse, 0x18, RZ ;  /* 0x0000001800137810 */ /* 0x040fe40007ffe0ff */
[----:B------:R-:W-:Y:S02]  /*15ea0*/  IADD3 R18, R0, 0x19, RZ ;  /* 0x0000001900127810 */ /* 0x000fe40007ffe0ff */
[----:B------:R-:W-:Y:S02]  /*15eb0*/  FSEL R206, R20, -INF , !P3 ;  /* 0xff80000014ce7808 */ /* 0x000fe40005800000 */
[----:B------:R-:W-:Y:S02]  /*15ec0*/  FSEL R208, R21, -INF , !P2 ;  /* 0xff80000015d07808 */ /* 0x000fe40005000000 */
[----:B------:R-:W-:Y:S02]  /*15ed0*/  FSEL R212, R23, -INF , !P0 ;  /* 0xff80000017d47808 */ /* 0x000fe40004000000 */
[CC--:B------:R-:W-:Y:S02]  /*15ee0*/  ISETP.GE.AND P3, PT, R19.reuse, R226.reuse, PT ;  /* 0x000000e21300720c */ /* 0x0c0fe40003f66270 */
[C---:B------:R-:W-:Y:S02]  /*15ef0*/  ISETP.GE.AND P2, PT, R18.reuse, R226, PT ;  /* 0x000000e21200720c */ /* 0x040fe40003f46270 */
[C---:B------:R-:W-:Y:S02]  /*15f00*/  ISETP.GE.AND P0, PT, R18.reuse, R225, PT ;  /* 0x000000e11200720c */ /* 0x040fe40003f06270 */
[-C--:B------:R-:W-:Y:S02]  /*15f10*/  ISETP.GE.OR P3, PT, R19, R230.reuse, !P3 ;  /* 0x000000e61300720c */ /* 0x080fe40005f66670 */
[----:B------:R-:W-:Y:S02]  /*15f20*/  ISETP.GE.OR P2, PT, R18, R230, !P2 ;  /* 0x000000e61200720c */ /* 0x000fe40005746670 */
[C---:B------:R-:W-:Y:S02]  /*15f30*/  IADD3 R17, R0.reuse, 0x20, RZ ;  /* 0x0000002000117810 */ /* 0x040fe40007ffe0ff */
[----:B------:R-:W-:Y:S02]  /*15f40*/  IADD3 R16, R0, 0x21, RZ ;  /* 0x0000002100107810 */ /* 0x000fe40007ffe0ff */
[----:B------:R-:W-:Y:S02]  /*15f50*/  ISETP.GE.OR P0, PT, R18, R229, !P0 ;  /* 0x000000e51200720c */ /* 0x000fe40004706670 */
[----:B------:R-:W-:Y:S02]  /*15f60*/  FSEL R202, R32, -INF , !P3 ;  /* 0xff80000020ca7808 */ /* 0x000fe40005800000 */
[-C--:B------:R-:W-:Y:S02]  /*15f70*/  ISETP.GE.AND P3, PT, R17, R226.reuse, PT ;  /* 0x000000e21100720c */ /* 0x080fe40003f66270 */
[----:B------:R-:W-:Y:S02]  /*15f80*/  FSEL R203, R33, -INF , !P2 ;  /* 0xff80000021cb7808 */ /* 0x000fe40005000000 */
[C---:B------:R-:W-:Y:S02]  /*15f90*/  ISETP.GE.AND P2, PT, R16.reuse, R226, PT ;  /* 0x000000e21000720c */ /* 0x040fe40003f46270 */
[----:B------:R-:W-:Y:S02]  /*15fa0*/  FSEL R205, R35, -INF , !P0 ;  /* 0xff80000023cd7808 */ /* 0x000fe40004000000 */
[C---:B------:R-:W-:Y:S02]  /*15fb0*/  ISETP.GE.AND P0, PT, R16.reuse, R225, PT ;  /* 0x000000e11000720c */ /* 0x040fe40003f06270 */
        /* <DEDUP_REMOVED lines=8> */
[-C--:B------:R-:W-:Y:S02]  /*16040*/  ISETP.GE.AND P1, PT, R102, R225.reuse, PT ;  /* 0x000000e16600720c */ /* 0x080fe40003f26270 */
[CC--:B------:R-:W-:Y:S02]  /*16050*/  ISETP.GE.AND P3, PT, R7.reuse, R226.reuse, PT ;  /* 0x000000e20700720c */ /* 0x0c0fe40003f66270 */
[C---:B------:R-:W-:Y:S02]  /*16060*/  ISETP.GE.AND P2, PT, R6.reuse, R226, PT ;  /* 0x000000e20600720c */ /* 0x040fe40003f46270 */
[----:B------:R-:W-:Y:S02]  /*16070*/  ISETP.GE.AND P0, PT, R6, R225, PT ;  /* 0x000000e10600720c */ /* 0x000fe40003f06270 */
[----:B------:R-:W-:Y:S02]  /*16080*/  IADD3 R5, R0, 0x30, RZ ;  /* 0x0000003000057810 */ /* 0x000fe40007ffe0ff */
[-C--:B------:R-:W-:Y:S02]  /*16090*/  ISETP.GE.OR P3, PT, R7, R230.reuse, !P3 ;  /* 0x000000e60700720c */ /* 0x080fe40005f66670 */
[C---:B------:R-:W-:Y:S02]  /*160a0*/  ISETP.GE.OR P2, PT, R6.reuse, R230, !P2 ;  /* 0x000000e60600720c */ /* 0x040fe40005746670 */
[-C--:B------:R-:W-:Y:S02]  /*160b0*/  ISETP.GE.OR P0, PT, R6, R229.reuse, !P0 ;  /* 0x000000e50600720c */ /* 0x080fe40004706670 */
[----:B------:R-:W-:Y:S02]  /*160c0*/  ISETP.GE.OR P1, PT, R102, R229, !P1 ;  /* 0x000000e56600720c */ /* 0x000fe40004f26670 */
[----:B------:R-:W-:Y:S02]  /*160d0*/  IADD3 R4, R0, 0x31, RZ ;  /* 0x0000003100047810 */ /* 0x000fe40007ffe0ff */
[----:B------:R-:W-:Y:S02]  /*160e0*/  FSEL R239, R51, -INF , !P0 ;  /* 0xff80000033ef7808 */ /* 0x000fe40004000000 */
[----:B------:R-:W-:Y:S02]  /*160f0*/  FSEL R210, R22, -INF , !P1 ;  /* 0xff80000016d27808 */ /* 0x000fe40004800000 */
[-C--:B------:R-:W-:Y:S02]  /*16100*/  ISETP.GE.AND P1, PT, R19, R225.reuse, PT ;  /* 0x000000e11300720c */ /* 0x080fe40003f26270 */
[----:B------:R-:W-:Y:S02]  /*16110*/  ISETP.GE.AND P0, PT, R4, R225, PT ;  /* 0x000000e10400720c */ /* 0x000fe40003f06270 */
[----:B------:R-:W-:Y:S02]  /*16120*/  FSEL R233, R48, -INF , !P3 ;  /* 0xff80000030e97808 */ /* 0x000fe40005800000 */
[-C--:B------:R-:W-:Y:S01]  /*16130*/  ISETP.GE.AND P3, PT, R5, R226.reuse, PT ;  /* 0x000000e20500720c */ /* 0x080fe20003f66270 */
[----:B------:R-:W1:Y:S01]  /*16140*/  LDC.U8 R48, c[0x0][0x2d8] ;  /* 0x0000b600ff307b82 */ /* 0x000e620000000000 */
[----:B------:R-:W-:Y:S02]  /*16150*/  FSEL R236, R49, -INF , !P2 ;  /* 0xff80000031ec7808 */ /* 0x000fe40005000000 */
[C---:B------:R-:W-:Y:S02]  /*16160*/  ISETP.GE.AND P2, PT, R4.reuse, R226, PT ;  /* 0x000000e20400720c */ /* 0x040fe40003f46270 */
[-C--:B------:R-:W-:Y:S02]  /*16170*/  ISETP.GE.OR P3, PT, R5, R230.reuse, !P3 ;  /* 0x000000e60500720c */ /* 0x080fe40005f66670 */
[C---:B------:R-:W-:Y:S01]  /*16180*/  ISETP.GE.OR P2, PT, R4.reuse, R230, !P2 ;  /* 0x000000e60400720c */ /* 0x040fe20005746670 */
[----:B------:R-:W1:Y:S01]  /*16190*/  LDC.U8 R49, c[0x0][0x2d8] ;  /* 0x0000b600ff317b82 */ /* 0x000e620000000000 */
[-C--:B------:R-:W-:Y:S02]  /*161a0*/  ISETP.GE.OR P0, PT, R4, R229.reuse, !P0 ;  /* 0x000000e50400720c */ /* 0x080fe40004706670 */
[----:B------:R-:W-:Y:S02]  /*161b0*/  ISETP.GE.OR P1, PT, R19, R229, !P1 ;  /* 0x000000e51300720c */ /* 0x000fe40004f26670 */
[----:B------:R-:W-:Y:S02]  /*161c0*/  FSEL R55, R55, -INF , !P0 ;  /* 0xff80000037377808 */ /* 0x000fe40004000000 */
[----:B------:R-:W-:Y:S02]  /*161d0*/  FSEL R246, R52, -INF , !P3 ;  /* 0xff80000034f67808 */ /* 0x000fe40005800000 */
[----:B------:R-:W-:Y:S02]  /*161e0*/  FSEL R53, R53, -INF , !P2 ;  /* 0xff80000035357808 */ /* 0x000fe40005000000 */
[----:B------:R-:W-:Y:S02]  /*161f0*/  FSEL R204, R34, -INF , !P1 ;  /* 0xff80000022cc7808 */ /* 0x000fe40004800000 */
[C---:B------:R-:W-:Y:S02]  /*16200*/  ISETP.GE.AND P1, PT, R17.reuse, R225, PT ;  /* 0x000000e11100720c */ /* 0x040fe40003f26270 */
[-C--:B------:R-:W-:Y:S02]  /*16210*/  ISETP.GE.AND P2, PT, R2, R224.reuse, PT ;  /* 0x000000e00200720c */ /* 0x080fe40003f46270 */
[----:B------:R-:W-:Y:S02]  /*16220*/  ISETP.GE.AND P3, PT, R0, R224, PT ;  /* 0x000000e00000720c */ /* 0x000fe40003f66270 */
[C---:B------:R-:W-:Y:S02]  /*16230*/  ISETP.GE.AND P0, PT, R2.reuse, R223, PT ;  /* 0x000000df0200720c */ /* 0x040fe40003f06270 */
[----:B------:R-:W-:Y:S02]  /*16240*/  ISETP.GE.OR P1, PT, R17, R229, !P1 ;  /* 0x000000e51100720c */ /* 0x000fe40004f26670 */
[-C--:B------:R-:W-:Y:S02]  /*16250*/  ISETP.GE.OR P2, PT, R2, R228.reuse, !P2 ;  /* 0x000000e40200720c */ /* 0x080fe40005746670 */
[----:B------:R-:W-:Y:S02]  /*16260*/  ISETP.GE.OR P3, PT, R0, R228, !P3 ;  /* 0x000000e40000720c */ /* 0x000fe40005f66670 */
[----:B------:R-:W-:Y:S02]  /*16270*/  ISETP.GE.OR P0, PT, R2, R227, !P0 ;  /* 0x000000e30200720c */ /* 0x000fe40004706670 */
[----:B------:R-:W-:Y:S02]  /*16280*/  IADD3 R2, R0, 0x38, RZ ;  /* 0x0000003800027810 */ /* 0x000fe40007ffe0ff */
[----:B------:R-:W-:Y:S02]  /*16290*/  FSEL R244, R38, -INF , !P1 ;  /* 0xff80000026f47808 */ /* 0x000fe40004800000 */
[----:B------:R-:W-:Y:S01]  /*162a0*/  FSEL R20, R8, -INF , !P3 ;  /* 0xff80000008147808 */ /* 0x000fe20005800000 */
[----:B------:R-:W-:Y:S01]  /*162b0*/  LDSM.16.MT88.4 R36, [R218+0x9000] ;  /* 0x00900000da24783b */ /* 0x000fe20000004200 */
[C---:B------:R-:W-:Y:S02]  /*162c0*/  ISETP.GE.AND P1, PT, R7.reuse, R225, PT ;  /* 0x000000e10700720c */ /* 0x040fe40003f26270 */
[C---:B------:R-:W-:Y:S02]  /*162d0*/  ISETP.GE.AND P3, PT, R2.reuse, R226, PT ;  /* 0x000000e20200720c */ /* 0x040fe40003f66270 */
[----:B------:R-:W-:Y:S02]  /*162e0*/  ISETP.GE.OR P1, PT, R7, R229, !P1 ;  /* 0x000000e50700720c */ /* 0x000fe40004f26670 */
[----:B------:R-:W-:Y:S02]  /*162f0*/  ISETP.GE.OR P3, PT, R2, R230, !P3 ;  /* 0x000000e60200720c */ /* 0x000fe40005f66670 */
[----:B------:R-:W-:Y:S02]  /*16300*/  FSEL R238, R50, -INF , !P1 ;  /* 0xff80000032ee7808 */ /* 0x000fe40004800000 */
[----:B--2---:R-:W-:Y:S01]  /*16310*/  FSEL R217, R64, -INF , !P3 ;  /* 0xff80000040d97808 */ /* 0x004fe20005800000 */
[----:B------:R-:W2:Y:S01]  /*16320*/  LDL.64 R50, [R1+0x38] ;  /* 0x0000380001327983 */ /* 0x000ea20000100a00 */
[C---:B------:R-:W-:Y:S02]  /*16330*/  ISETP.GE.AND P1, PT, R5.reuse, R225, PT ;  /* 0x000000e10500720c */ /* 0x040fe40003f26270 */
[C---:B------:R-:W-:Y:S02]  /*16340*/  ISETP.GE.AND P3, PT, R104.reuse, R224, PT ;  /* 0x000000e06800720c */ /* 0x040fe40003f66270 */
[----:B------:R-:W-:Y:S02]  /*16350*/  ISETP.GE.OR P1, PT, R5, R229, !P1 ;  /* 0x000000e50500720c */ /* 0x000fe40004f26670 */
[----:B------:R-:W-:Y:S02]  /*16360*/  ISETP.GE.OR P3, PT, R104, R228, !P3 ;  /* 0x000000e46800720c */ /* 0x000fe40005f66670 */
[----:B------:R-:W-:Y:S02]  /*16370*/  FSEL R250, R54, -INF , !P1 ;  /* 0xff80000036fa7808 */ /* 0x000fe40004800000 */
[----:B------:R-:W-:Y:S02]  /*16380*/  FSEL R23, R12, -INF , !P3 ;  /* 0xff8000000c177808 */ /* 0x000fe40005800000 */
[----:B------:R-:W-:Y:S02]  /*16390*/  ISETP.GE.AND P1, PT, R0, R223, PT ;  /* 0x000000df0000720c */ /* 0x000fe40003f26270 */
[----:B------:R-:W-:Y:S02]  /*163a0*/  ISETP.GE.AND P3, PT, R102, R224, PT ;  /* 0x000000e06600720c */ /* 0x000fe40003f66270 */
[----:B------:R-:W-:Y:S02]  /*163b0*/  ISETP.GE.OR P1, PT, R0, R227, !P1 ;  /* 0x000000e30000720c */ /* 0x000fe40004f26670 */
[----:B------:R-:W-:Y:S02]  /*163c0*/  ISETP.GE.OR P3, PT, R102, R228, !P3 ;  /* 0x000000e46600720c */ /* 0x000fe40005f66670 */
[----:B------:R-:W-:Y:S02]  /*163d0*/  FSEL R22, R10, -INF , !P1 ;  /* 0xff8000000a167808 */ /* 0x000fe40004800000 */
[----:B------:R-:W-:Y:S02]  /*163e0*/  ISETP.GE.AND P1, PT, R2, R225, PT ;  /* 0x000000e10200720c */ /* 0x000fe40003f26270 */
[----:B------:R-:W-:Y:S02]  /*163f0*/  FSEL R214, R24, -INF , !P3 ;  /* 0xff80000018d67808 */ /* 0x000fe40005800000 */
[C---:B------:R-:W-:Y:S02]  /*16400*/  ISETP.GE.AND P3, PT, R19.reuse, R224, PT ;  /* 0x000000e01300720c */ /* 0x040fe40003f66270 */
[----:B------:R-:W-:Y:S02]  /*16410*/  IADD3 R0, R0, 0x39, RZ ;  /* 0x0000003900007810 */ /* 0x000fe40007ffe0ff */
[----:B------:R-:W-:Y:S02]  /*16420*/  ISETP.GE.OR P1, PT, R2, R229, !P1 ;  /* 0x000000e50200720c */ /* 0x000fe40004f26670 */
[----:B------:R-:W-:Y:S02]  /*16430*/  ISETP.GE.OR P3, PT, R19, R228, !P3 ;  /* 0x000000e41300720c */ /* 0x000fe40005f66670 */
[----:B------:R-:W-:Y:S02]  /*16440*/  FSEL R21, R9, -INF , !P2 ;  /* 0xff80000009157808 */ /* 0x000fe40005000000 */
[----:B------:R-:W-:Y:S02]  /*16450*/  ISETP.GE.AND P2, PT, R0, R226, PT ;  /* 0x000000e20000720c */ /* 0x000fe40003f46270 */
[----:B------:R-:W-:Y:S02]  /*16460*/  FSEL R237, R66, -INF , !P1 ;  /* 0xff80000042ed7808 */ /* 0x000fe40004800000 */
[----:B------:R-:W-:Y:S02]  /*16470*/  FSEL R207, R28, -INF , !P3 ;  /* 0xff8000001ccf7808 */ /* 0x000fe40005800000 */
[-C--:B------:R-:W-:Y:S02]  /*16480*/  ISETP.GE.AND P3, PT, R17, R224.reuse, PT ;  /* 0x000000e01100720c */ /* 0x080fe40003f66270 */
[----:B------:R-:W-:Y:S02]  /*16490*/  ISETP.GE.AND P1, PT, R103, R224, PT ;  /* 0x000000e06700720c */ /* 0x000fe40003f26270 */
[C---:B------:R-:W-:Y:S02]  /*164a0*/  ISETP.GE.OR P2, PT, R0.reuse, R230, !P2 ;  /* 0x000000e60000720c */ /* 0x040fe40005746670 */
[-C--:B------:R-:W-:Y:S02]  /*164b0*/  ISETP.GE.OR P3, PT, R17, R228.reuse, !P3 ;  /* 0x000000e41100720c */ /* 0x080fe40005f66670 */
[----:B------:R-:W-:Y:S02]  /*164c0*/  ISETP.GE.OR P1, PT, R103, R228, !P1 ;  /* 0x000000e46700720c */ /* 0x000fe40004f26670 */
[----:B------:R-:W-:Y:S02]  /*164d0*/  FSEL R32, R11, -INF , !P0 ;  /* 0xff8000000b207808 */ /* 0x000fe40004000000 */
[----:B------:R-:W-:Y:S02]  /*164e0*/  ISETP.GE.AND P0, PT, R0, R225, PT ;  /* 0x000000e10000720c */ /* 0x000fe40003f06270 */
[----:B----4-:R-:W-:Y:S01]  /*164f0*/  FSEL R225, R65, -INF , !P2 ;  /* 0xff80000041e17808 */ /* 0x010fe20005000000 */
[----:B------:R-:W-:Y:S01]  /*16500*/  IMAD.MOV.U32 R65, RZ, RZ, R53 ;  /* 0x000000ffff417224 */ /* 0x000fe200078e0035 */
[----:B------:R-:W-:Y:S02]  /*16510*/  FSEL R242, R40, -INF , !P3 ;  /* 0xff80000028f27808 */ /* 0x000fe40005800000 */
[----:B------:R-:W-:Y:S02]  /*16520*/  FSEL R33, R13, -INF , !P1 ;  /* 0xff8000000d217808 */ /* 0x000fe40004800000 */
[-C--:B------:R-:W-:Y:S02]  /*16530*/  ISETP.GE.AND P1, PT, R101, R224.reuse, PT ;  /* 0x000000e06500720c */ /* 0x080fe40003f26270 */
[----:B------:R-:W-:Y:S02]  /*16540*/  ISETP.GE.AND P3, PT, R7, R224, PT ;  /* 0x000000e00700720c */ /* 0x000fe40003f66270 */
[----:B------:R-:W-:Y:S02]  /*16550*/  ISETP.GE.AND P2, PT, R104, R223, PT ;  /* 0x000000df6800720c */ /* 0x000fe40003f46270 */
[----:B------:R-:W-:Y:S02]  /*16560*/  ISETP.GE.OR P0, PT, R0, R229, !P0 ;  /* 0x000000e50000720c */ /* 0x000fe40004706670 */
[-C--:B------:R-:W-:Y:S02]  /*16570*/  ISETP.GE.OR P1, PT, R101, R228.reuse, !P1 ;  /* 0x000000e46500720c */ /* 0x080fe40004f26670 */
[----:B------:R-:W-:Y:S02]  /*16580*/  ISETP.GE.OR P3, PT, R7, R228, !P3 ;  /* 0x000000e40700720c */ /* 0x000fe40005f66670 */
[----:B------:R-:W-:Y:S02]  /*16590*/  ISETP.GE.OR P2, PT, R104, R227, !P2 ;  /* 0x000000e36800720c */ /* 0x000fe40005746670 */
[----:B------:R-:W-:Y:S02]  /*165a0*/  FSEL R220, R67, -INF , !P0 ;  /* 0xff80000043dc7808 */ /* 0x000fe40004000000 */
[-C--:B------:R-:W-:Y:S02]  /*165b0*/  ISETP.GE.AND P0, PT, R103, R223.reuse, PT ;  /* 0x000000df6700720c */ /* 0x080fe40003f06270 */
[----:B------:R-:W-:Y:S02]  /*165c0*/  FSEL R215, R25, -INF , !P1 ;  /* 0xff80000019d77808 */ /* 0x000fe40004800000 */
[----:B------:R-:W-:Y:S02]  /*165d0*/  FSEL R252, R44, -INF , !P3 ;  /* 0xff8000002cfc7808 */ /* 0x000fe40005800000 */
[----:B------:R-:W-:Y:S02]  /*165e0*/  ISETP.GE.AND P3, PT, R5, R224, PT ;  /* 0x000000e00500720c */ /* 0x000fe40003f66270 */
[----:B------:R-:W-:Y:S02]  /*165f0*/  FSEL R34, R14, -INF , !P2 ;  /* 0xff8000000e227808 */ /* 0x000fe40005000000 */
[CC--:B------:R-:W-:Y:S02]  /*16600*/  ISETP.GE.AND P2, PT, R102.reuse, R223.reuse, PT ;  /* 0x000000df6600720c */ /* 0x0c0fe40003f46270 */
[----:B------:R-:W-:Y:S02]  /*16610*/  ISETP.GE.AND P1, PT, R19, R223, PT ;  /* 0x000000df1300720c */ /* 0x000fe40003f26270 */
[-C--:B------:R-:W-:Y:S02]  /*16620*/  ISETP.GE.OR P0, PT, R103, R227.reuse, !P0 ;  /* 0x000000e36700720c */ /* 0x080fe40004706670 */
[----:B------:R-:W-:Y:S02]  /*16630*/  ISETP.GE.OR P3, PT, R5, R228, !P3 ;  /* 0x000000e40500720c */ /* 0x000fe40005f66670 */
[-C--:B------:R-:W-:Y:S02]  /*16640*/  ISETP.GE.OR P2, PT, R102, R227.reuse, !P2 ;  /* 0x000000e36600720c */ /* 0x080fe40005746670 */
[----:B------:R-:W-:Y:S02]  /*16650*/  ISETP.GE.OR P1, PT, R19, R227, !P1 ;  /* 0x000000e31300720c */ /* 0x000fe40004f26670 */
[----:B------:R-:W-:Y:S02]  /*16660*/  FSEL R15, R15, -INF , !P0 ;  /* 0xff8000000f0f7808 */ /* 0x000fe40004000000 */
[C---:B------:R-:W-:Y:S02]  /*16670*/  ISETP.GE.AND P0, PT, R101.reuse, R223, PT ;  /* 0x000000df6500720c */ /* 0x040fe40003f06270 */
[----:B------:R-:W-:Y:S02]  /*16680*/  FSEL R211, R30, -INF , !P1 ;  /* 0xff8000001ed37808 */ /* 0x000fe40004800000 */
[-C--:B------:R-:W-:Y:S02]  /*16690*/  ISETP.GE.AND P1, PT, R16, R224.reuse, PT ;  /* 0x000000e01000720c */ /* 0x080fe40003f26270 */
[----:B------:R-:W-:Y:S02]  /*166a0*/  FSEL R56, R56, -INF , !P3 ;  /* 0xff80000038387808 */ /* 0x000fe40005800000 */
[-C--:B------:R-:W-:Y:S02]  /*166b0*/  ISETP.GE.AND P3, PT, R2, R224.reuse, PT ;  /* 0x000000e00200720c */ /* 0x080fe40003f66270 */
[----:B------:R-:W-:Y:S02]  /*166c0*/  FSEL R231, R26, -INF , !P2 ;  /* 0xff8000001ae77808 */ /* 0x000fe40005000000 */
[----:B------:R-:W-:Y:S02]  /*166d0*/  ISETP.GE.AND P2, PT, R18, R224, PT ;  /* 0x000000e01200720c */ /* 0x000fe40003f46270 */
[----:B------:R-:W-:Y:S02]  /*166e0*/  ISETP.GE.OR P0, PT, R101, R227, !P0 ;  /* 0x000000e36500720c */ /* 0x000fe40004706670 */
[-C--:B------:R-:W-:Y:S02]  /*166f0*/  ISETP.GE.OR P1, PT, R16, R228.reuse, !P1 ;  /* 0x000000e41000720c */ /* 0x080fe40004f26670 */
[-C--:B------:R-:W-:Y:S02]  /*16700*/  ISETP.GE.OR P3, PT, R2, R228.reuse, !P3 ;  /* 0x000000e40200720c */ /* 0x080fe40005f66670 */
[C---:B------:R-:W-:Y:S02]  /*16710*/  ISETP.GE.OR P2, PT, R18.reuse, R228, !P2 ;  /* 0x000000e41200720c */ /* 0x040fe40005746670 */
[----:B------:R-:W-:Y:S02]  /*16720*/  FSEL R232, R27, -INF , !P0 ;  /* 0xff8000001be87808 */ /* 0x000fe40004000000 */
[----:B------:R-:W-:Y:S02]  /*16730*/  ISETP.GE.AND P0, PT, R18, R223, PT ;  /* 0x000000df1200720c */ /* 0x000fe40003f06270 */
[----:B------:R-:W-:Y:S02]  /*16740*/  FSEL R245, R41, -INF , !P1 ;  /* 0xff80000029f57808 */ /* 0x000fe40004800000 */
[----:B------:R-:W-:Y:S01]  /*16750*/  FSEL R209, R29, -INF , !P2 ;  /* 0xff8000001dd17808 */ /* 0x000fe20005000000 */
[----:B------:R-:W4:Y:S01]  /*16760*/  LDL.64 R40, [R1+0x40] ;  /* 0x0000400001287983 */ /* 0x000f220000100a00 */
[----:B------:R-:W-:Y:S02]  /*16770*/  FSEL R29, R60, -INF , !P3 ;  /* 0xff8000003c1d7808 */ /* 0x000fe40005800000 */
[----:B------:R-:W-:Y:S02]  /*16780*/  ISETP.GE.AND P3, PT, R0, R224, PT ;  /* 0x000000e00000720c */ /* 0x000fe40003f66270 */
[----:B------:R-:W-:Y:S02]  /*16790*/  ISETP.GE.OR P0, PT, R18, R227, !P0 ;  /* 0x000000e31200720c */ /* 0x000fe40004706670 */
[----:B------:R-:W-:Y:S02]  /*167a0*/  ISETP.GE.OR P3, PT, R0, R228, !P3 ;  /* 0x000000e40000720c */ /* 0x000fe40005f66670 */
[-C--:B------:R-:W-:Y:S02]  /*167b0*/  ISETP.GE.AND P2, PT, R17, R223.reuse, PT ;  /* 0x000000df1100720c */ /* 0x080fe40003f46270 */
[----:B------:R-:W-:Y:S02]  /*167c0*/  FSEL R213, R31, -INF , !P0 ;  /* 0xff8000001fd57808 */ /* 0x000fe40004000000 */
[C---:B------:R-:W-:Y:S02]  /*167d0*/  ISETP.GE.AND P0, PT, R16.reuse, R223, PT ;  /* 0x000000df1000720c */ /* 0x040fe40003f06270 */
[----:B------:R-:W-:Y:S02]  /*167e0*/  FSEL R67, R61, -INF , !P3 ;  /* 0xff8000003d437808 */ /* 0x000fe40005800000 */
[-C--:B------:R-:W-:Y:S01]  /*167f0*/  ISETP.GE.OR P2, PT, R17, R227.reuse, !P2 ;  /* 0x000000e31100720c */ /* 0x080fe20005746670 */
[----:B------:R-:W2:Y:S01]  /*16800*/  LDL.64 R60, [R1+0x30] ;  /* 0x00003000013c7983 */ /* 0x000ea20000100a00 */
[----:B------:R-:W-:Y:S02]  /*16810*/  ISETP.GE.OR P0, PT, R16, R227, !P0 ;  /* 0x000000e31000720c */ /* 0x000fe40004706670 */
[----:B------:R-:W-:Y:S02]  /*16820*/  FSEL R247, R42, -INF , !P2 ;  /* 0xff8000002af77808 */ /* 0x000fe40005000000 */
[----:B------:R-:W-:Y:S02]  /*16830*/  FSEL R251, R43, -INF , !P0 ;  /* 0xff8000002bfb7808 */ /* 0x000fe40004000000 */
[----:B------:R-:W2:Y:S01]  /*16840*/  LDL.64 R42, [R1+0x28] ;  /* 0x00002800012a7983 */ /* 0x000ea20000100a00 */
        /* <DEDUP_REMOVED lines=12> */
[----:B------:R-:W-:Y:S02]  /*16910*/  FMNMX.FTZ R105, R202, R105, !PT ;  /* 0x00000069ca697209 */ /* 0x000fe40007810000 */
        /* <DEDUP_REMOVED lines=10> */
[----:B------:R-:W-:Y:S02]  /*169c0*/  ISETP.GE.AND P2, PT, R6, R224, PT ;  /* 0x000000e00600720c */ /* 0x000fe40003f46270 */
[----:B------:R-:W-:Y:S02]  /*169d0*/  FMNMX.FTZ R105, R246, R105, !PT ;  /* 0x00000069f6697209 */ /* 0x000fe40007810000 */
[----:B------:R-:W-:Y:S02]  /*169e0*/  ISETP.GE.AND P0, PT, R6, R223, PT ;  /* 0x000000df0600720c */ /* 0x000fe40003f06270 */
[----:B------:R-:W-:Y:S02]  /*169f0*/  FMNMX.FTZ R105, R65, R105, !PT ;  /* 0x0000006941697209 */ /* 0x000fe40007810000 */
[----:B------:R-:W-:Y:S02]  /*16a00*/  FMNMX.FTZ R7, R248, R7, !PT ;  /* 0x00000007f8077209 */ /* 0x000fe40007810000 */
[----:B------:R-:W-:Y:S02]  /*16a10*/  FMNMX.FTZ R105, R217, R105, !PT ;  /* 0x00000069d9697209 */ /* 0x000fe40007810000 */
[C---:B------:R-:W-:Y:S02]  /*16a20*/  ISETP.GE.OR P2, PT, R6.reuse, R228, !P2 ;  /* 0x000000e40600720c */ /* 0x040fe40005746670 */
[----:B------:R-:W-:Y:S02]  /*16a30*/  FMNMX.FTZ R105, R225, R105, !PT ;  /* 0x00000069e1697209 */ /* 0x000fe40007810000 */
[----:B------:R-:W-:Y:S02]  /*16a40*/  ISETP.GE.OR P0, PT, R6, R227, !P0 ;  /* 0x000000e30600720c */ /* 0x000fe40004706670 */
[----:B------:R-:W-:Y:S01]  /*16a50*/  FMNMX.FTZ R6, R20, R106, !PT ;  /* 0x0000006a14067209 */ /* 0x000fe20007810000 */
[----:B------:R-:W1:Y:S01]  /*16a60*/  SHFL.BFLY PT, R9, R105, 0x2, 0x1f ;  /* 0x0c401f0069097f89 */ /* 0x000e6200000e0000 */
[----:B------:R-:W-:Y:S02]  /*16a70*/  FMNMX.FTZ R7, R238, R7, !PT ;  /* 0x00000007ee077209 */ /* 0x000fe40007810000 */
[----:B------:R-:W-:Y:S02]  /*16a80*/  FMNMX.FTZ R6, R21, R6, !PT ;  /* 0x0000000615067209 */ /* 0x000fe40007810000 */
[----:B------:R-:W-:Y:S02]  /*16a90*/  FMNMX.FTZ R7, R239, R7, !PT ;  /* 0x00000007ef077209 */ /* 0x000fe40007810000 */
[----:B------:R-:W-:Y:S02]  /*16aa0*/  FMNMX.FTZ R6, R23, R6, !PT ;  /* 0x0000000617067209 */ /* 0x000fe40007810000 */
[----:B------:R-:W-:Y:S02]  /*16ab0*/  FSEL R221, R45, -INF , !P2 ;  /* 0xff8000002ddd7808 */ /* 0x000fe40005000000 */
[----:B------:R-:W-:Y:S02]  /*16ac0*/  ISETP.GE.AND P2, PT, R5, R223, PT ;  /* 0x000000df0500720c */ /* 0x000fe40003f46270 */
[----:B------:R-:W-:Y:S02]  /*16ad0*/  FMNMX.FTZ R8, R250, R7, !PT ;  /* 0x00000007fa087209 */ /* 0x000fe40007810000 */
[----:B------:R-:W-:Y:S02]  /*16ae0*/  FMNMX.FTZ R6, R33, R6, !PT ;  /* 0x0000000621067209 */ /* 0x000fe40007810000 */
        /* <DEDUP_REMOVED lines=8> */
[----:B------:R-:W-:Y:S02]  /*16b70*/  FSEL R46, R46, -INF , !P1 ;  /* 0xff8000002e2e7808 */ /* 0x000fe40004800000 */
[----:B------:R-:W-:Y:S02]  /*16b80*/  FSEL R47, R47, -INF , !P0 ;  /* 0xff8000002f2f7808 */ /* 0x000fe40004000000 */
[C---:B------:R-:W-:Y:S02]  /*16b90*/  ISETP.GE.AND P1, PT, R4.reuse, R223, PT ;  /* 0x000000df0400720c */ /* 0x040fe40003f26270 */
[----:B------:R-:W-:Y:S02]  /*16ba0*/  ISETP.GE.AND P0, PT, R4, R224, PT ;  /* 0x000000e00400720c */ /* 0x000fe40003f06270 */
[----:B------:R-:W-:Y:S02]  /*16bb0*/  FMNMX.FTZ R6, R34, R6, !PT ;  /* 0x0000000622067209 */ /* 0x000fe40007810000 */
[----:B-1----:R-:W-:Y:S02]  /*16bc0*/  FMNMX.FTZ R105, R105, R9, !PT ;  /* 0x0000000969697209 */ /* 0x002fe40007810000 */
[----:B------:R-:W-:Y:S02]  /*16bd0*/  FMNMX.FTZ R103, R207, R7, !PT ;  /* 0x00000007cf677209 */ /* 0x000fe40007810000 */
[C---:B------:R-:W-:Y:S01]  /*16be0*/  ISETP.GE.OR P1, PT, R4.reuse, R227, !P1 ;  /* 0x000000e30400720c */ /* 0x040fe20004f26670 */
[----:B------:R-:W1:Y:S01]  /*16bf0*/  SHFL.BFLY PT, R7, R5, 0x2, 0x1f ;  /* 0x0c401f0005077f89 */ /* 0x000e6200000e0000 */
[----:B------:R-:W-:Y:S02]  /*16c00*/  ISETP.GE.OR P0, PT, R4, R228, !P0 ;  /* 0x000000e40400720c */ /* 0x000fe40004706670 */
[----:B------:R-:W-:Y:S02]  /*16c10*/  FMNMX.FTZ R4, R15, R6, !PT ;  /* 0x000000060f047209 */ /* 0x000fe40007810000 */
[----:B------:R-:W-:Y:S02]  /*16c20*/  FSEL R64, R57, -INF , !P0 ;  /* 0xff80000039407808 */ /* 0x000fe40004000000 */
[----:B------:R-:W-:Y:S01]  /*16c30*/  FMNMX.FTZ R4, R231, R4, !PT ;  /* 0x00000004e7047209 */ /* 0x000fe20007810000 */
[----:B------:R-:W3:Y:S01]  /*16c40*/  SHFL.BFLY PT, R6, R105, 0x1, 0x1f ;  /* 0x0c201f0069067f89 */ /* 0x000ee200000e0000 */
[----:B------:R-:W-:Y:S02]  /*16c50*/  ISETP.GE.AND P0, PT, R2, R223, PT ;  /* 0x000000df0200720c */ /* 0x000fe40003f06270 */
[----:B------:R-:W-:Y:S02]  /*16c60*/  FMNMX.FTZ R4, R232, R4, !PT ;  /* 0x00000004e8047209 */ /* 0x000fe40007810000 */
[----:B------:R-:W-:Y:S02]  /*16c70*/  ISETP.GE.OR P0, PT, R2, R227, !P0 ;  /* 0x000000e30200720c */ /* 0x000fe40004706670 */
[----:B------:R-:W-:Y:S02]  /*16c80*/  FMNMX.FTZ R4, R211, R4, !PT ;  /* 0x00000004d3047209 */ /* 0x000fe40007810000 */
[----:B------:R-:W-:Y:S02]  /*16c90*/  FSEL R58, R58, -INF , !P2 ;  /* 0xff8000003a3a7808 */ /* 0x000fe40005000000 */
[----:B------:R-:W-:Y:S02]  /*16ca0*/  FMNMX.FTZ R4, R213, R4, !PT ;  /* 0x00000004d5047209 */ /* 0x000fe40007810000 */
[----:B------:R-:W-:Y:S02]  /*16cb0*/  FMNMX.FTZ R103, R209, R103, !PT ;  /* 0x00000067d1677209 */ /* 0x000fe40007810000 */
[----:B------:R-:W-:Y:S02]  /*16cc0*/  FMNMX.FTZ R2, R247, R4, !PT ;  /* 0x00000004f7027209 */ /* 0x000fe40007810000 */
[----:B-1----:R-:W-:Y:S02]  /*16cd0*/  FMNMX.FTZ R5, R5, R7, !PT ;  /* 0x0000000705057209 */ /* 0x002fe40007810000 */
[----:B------:R-:W-:Y:S02]  /*16ce0*/  FMNMX.FTZ R2, R251, R2, !PT ;  /* 0x00000002fb027209 */ /* 0x000fe40007810000 */
[----:B------:R-:W-:Y:S01]  /*16cf0*/  FSEL R219, R59, -INF , !P1 ;  /* 0xff8000003bdb7808 */ /* 0x000fe20004800000 */
[----:B------:R-:W1:Y:S01]  /*16d00*/  SHFL.BFLY PT, R104, R5, 0x1, 0x1f ;  /* 0x0c201f0005687f89 */ /* 0x000e6200000e0000 */
[----:B------:R-:W-:Y:S02]  /*16d10*/  FMNMX.FTZ R2, R46, R2, !PT ;  /* 0x000000022e027209 */ /* 0x000fe40007810000 */
[----:B---3--:R-:W-:Y:S02]  /*16d20*/  FMNMX.FTZ R105, R105, R6, !PT ;  /* 0x0000000669697209 */ /* 0x008fe40007810000 */
[----:B------:R-:W-:Y:S02]  /*16d30*/  FSEL R226, R62, -INF , !P0 ;  /* 0xff8000003ee27808 */ /* 0x000fe40004000000 */
[----:B------:R-:W-:Y:S01]  /*16d40*/  ISETP.GE.AND P1, PT, R0, R223, PT ;  /* 0x000000df0000720c */ /* 0x000fe20003f26270 */
[C---:B------:R-:W-:Y:S01]  /*16d50*/  FMUL.FTZ R184, R105.reuse, c[0x0][0x23c] ;  /* 0x00008f0069b87a20 */ /* 0x040fe20000410000 */
[----:B------:R-:W-:Y:S02]  /*16d60*/  FSETP.NEU.FTZ.AND P3, PT, R105, -INF , PT ;  /* 0xff8000006900780b */ /* 0x000fe40003f7d000 */
[----:B------:R-:W-:Y:S02]  /*16d70*/  FMNMX.FTZ R2, R47, R2, !PT ;  /* 0x000000022f027209 */ /* 0x000fe40007810000 */
[----:B------:R-:W-:Y:S02]  /*16d80*/  FSEL R184, R184, RZ, P3 ;  /* 0x000000ffb8b87208 */ /* 0x000fe40001800000 */
[----:B------:R-:W-:Y:S02]  /*16d90*/  FMNMX.FTZ R2, R58, R2, !PT ;  /* 0x000000023a027209 */ /* 0x000fe40007810000 */
[----:B------:R-:W-:Y:S01]  /*16da0*/  ISETP.GE.OR P1, PT, R0, R227, !P1 ;  /* 0x000000e30000720c */ /* 0x000fe20004f26670 */
[--C-:B------:R-:W-:Y:S01]  /*16db0*/  FFMA.FTZ R4, R110, c[0x0][0x23c], -R184.reuse ;  /* 0x00008f006e047a23 */ /* 0x100fe200000108b8 */
[----:B------:R-:W-:Y:S02]  /*16dc0*/  FMNMX.FTZ R103, R242, R103, !PT ;  /* 0x00000067f2677209 */ /* 0x000fe40007810000 */
[----:B------:R-:W-:Y:S01]  /*16dd0*/  FMNMX.FTZ R0, R219, R2, !PT ;  /* 0x00000002db007209 */ /* 0x000fe20007810000 */
[----:B------:R-:W-:Y:S01]  /*16de0*/  FFMA.FTZ R2, R109, c[0x0][0x23c], -R184 ;  /* 0x00008f006d027a23 */ /* 0x000fe200000108b8 */
[----:B------:R3:W-:Y:S01]  /*16df0*/  MUFU.EX2 R24, R4 ;  /* 0x0000000400187308 */ /* 0x0007e20000000800 */
[----:B------:R-:W-:Y:S01]  /*16e00*/  IMAD.MOV.U32 R109, RZ, RZ, R58 ;  /* 0x000000ffff6d7224 */ /* 0x000fe200078e003a */
[----:B-1----:R-:W-:Y:S02]  /*16e10*/  FMNMX.FTZ R104, R5, R104, !PT ;  /* 0x0000006805687209 */ /* 0x002fe40007810000 */
[----:B------:R-:W-:Y:S02]  /*16e20*/  FMNMX.FTZ R0, R226, R0, !PT ;  /* 0x00000000e2007209 */ /* 0x000fe40007810000 */
[----:B------:R-:W-:Y:S01]  /*16e30*/  FMNMX.FTZ R103, R245, R103, !PT ;  /* 0x00000067f5677209 */ /* 0x000fe20007810000 */
[C---:B------:R-:W-:Y:S01]  /*16e40*/  FMUL.FTZ R185, R104.reuse, c[0x0][0x23c] ;  /* 0x00008f0068b97a20 */ /* 0x040fe20000410000 */
[----:B------:R-:W-:Y:S02]  /*16e50*/  FSETP.NEU.FTZ.AND P2, PT, R104, -INF , PT ;  /* 0xff8000006800780b */ /* 0x000fe40003f5d000 */
[----:B------:R1:W1:Y:S01]  /*16e60*/  MUFU.EX2 R27, R2 ;  /* 0x00000002001b7308 */ /* 0x0002620000000800 */
[----:B------:R-:W-:Y:S02]  /*16e70*/  FMNMX.FTZ R103, R252, R103, !PT ;  /* 0x00000067fc677209 */ /* 0x000fe40007810000 */
[----:B------:R-:W-:Y:S02]  /*16e80*/  FSEL R185, R185, RZ, P2 ;  /* 0x000000ffb9b97208 */ /* 0x000fe40001000000 */
[----:B------:R-:W-:Y:S02]  /*16e90*/  FMNMX.FTZ R103, R221, R103, !PT ;  /* 0x00000067dd677209 */ /* 0x000fe40007810000 */
[----:B------:R-:W-:Y:S02]  /*16ea0*/  PRMT R48, R48, 0x7054, R49 ;  /* 0x0000705430307816 */ /* 0x000fe40000000031 */
[----:B------:R-:W-:Y:S02]  /*16eb0*/  FMNMX.FTZ R103, R56, R103, !PT ;  /* 0x0000006738677209 */ /* 0x000fe40007810000 */
[----:B------:R-:W-:Y:S02]  /*16ec0*/  FSEL R108, R63, -INF , !P1 ;  /* 0xff8000003f6c7808 */ /* 0x000fe40004800000 */
[----:B------:R-:W-:Y:S01]  /*16ed0*/  FMNMX.FTZ R103, R64, R103, !PT ;  /* 0x0000006740677209 */ /* 0x000fe20007810000 */
[--C-:B---3--:R-:W-:Y:S01]  /*16ee0*/  FFMA.FTZ R4, R176, c[0x0][0x23c], -R185.reuse ;  /* 0x00008f00b0047a23 */ /* 0x108fe200000108b9 */
[----:B------:R-:W-:Y:S02]  /*16ef0*/  FMNMX.FTZ R0, R108, R0, !PT ;  /* 0x000000006c007209 */ /* 0x000fe40007810000 */
[----:B------:R-:W-:Y:S01]  /*16f00*/  FMNMX.FTZ R103, R29, R103, !PT ;  /* 0x000000671d677209 */ /* 0x000fe20007810000 */
[----:B------:R3:W-:Y:S03]  /*16f10*/  MUFU.EX2 R28, R4 ;  /* 0x00000004001c7308 */ /* 0x0007e60000000800 */
[----:B------:R-:W-:Y:S01]  /*16f20*/  FMNMX.FTZ R103, R67, R103, !PT ;  /* 0x0000006743677209 */ /* 0x000fe20007810000 */
[----:B-1----:R-:W1:Y:S08]  /*16f30*/  SHFL.BFLY PT, R2, R0, 0x2, 0x1f ;  /* 0x0c401f0000027f89 */ /* 0x002e7000000e0000 */
[----:B------:R-:W1:Y:S01]  /*16f40*/  SHFL.BFLY PT, R6, R103, 0x2, 0x1f ;  /* 0x0c401f0067067f89 */ /* 0x000e6200000e0000 */
[--C-:B---3--:R-:W-:Y:S04]  /*16f50*/  FFMA.FTZ R4, R111, c[0x0][0x23c], -R185.reuse ;  /* 0x00008f006f047a23 */ /* 0x108fe800000108b9 */
[----:B------:R3:W-:Y:S01]  /*16f60*/  MUFU.EX2 R240, R4 ;  /* 0x0000000400f07308 */ /* 0x0007e20000000800 */
[----:B-1----:R-:W-:Y:S01]  /*16f70*/  FMNMX.FTZ R0, R0, R2, !PT ;  /* 0x0000000200007209 */ /* 0x002fe20007810000 */
[--C-:B------:R-:W-:Y:S01]  /*16f80*/  FFMA.FTZ R2, R177, c[0x0][0x23c], -R184.reuse ;  /* 0x00008f00b1027a23 */ /* 0x100fe200000108b8 */
[----:B------:R-:W-:Y:S07]  /*16f90*/  FMNMX.FTZ R103, R103, R6, !PT ;  /* 0x0000000667677209 */ /* 0x000fee0007810000 */
[----:B------:R1:W-:Y:S01]  /*16fa0*/  MUFU.EX2 R53, R2 ;  /* 0x0000000200357308 */ /* 0x0003e20000000800 */
[----:B------:R-:W1:Y:S01]  /*16fb0*/  SHFL.BFLY PT, R5, R103, 0x1, 0x1f ;  /* 0x0c201f0067057f89 */ /* 0x000e6200000e0000 */
[----:B---3--:R-:W-:Y:S08]  /*16fc0*/  FFMA.FTZ R4, R179, c[0x0][0x23c], -R184 ;  /* 0x00008f00b3047a23 */ /* 0x008ff000000108b8 */
[----:B------:R3:W3:Y:S01]  /*16fd0*/  MUFU.EX2 R30, R4 ;  /* 0x00000004001e7308 */ /* 0x0006e20000000800 */
[----:B-1----:R-:W1:Y:S01]  /*16fe0*/  SHFL.BFLY PT, R2, R0, 0x1, 0x1f ;  /* 0x0c201f0000027f89 */ /* 0x002e6200000e0000 */
[----:B------:R-:W-:Y:S01]  /*16ff0*/  FMNMX.FTZ R103, R103, R5, !PT ;  /* 0x0000000567677209 */ /* 0x000fe20007810000 */
[--C-:B------:R-:W-:Y:S01]  /*17000*/  FFMA.FTZ R5, R178, c[0x0][0x23c], -R185.reuse ;  /* 0x00008f00b2057a23 */ /* 0x100fe200000108b9 */
[----:B------:R-:W-:Y:S02]  /*17010*/  F2FP.BF16.PACK_AB R178, R24, R27 ;  /* 0x0000001b18b2723e */ /* 0x000fe400000010ff */
[C---:B------:R-:W-:Y:S01]  /*17020*/  FSETP.NEU.FTZ.AND P1, PT, R103.reuse, -INF , PT ;  /* 0xff8000006700780b */ /* 0x040fe20003f3d000 */
[----:B------:R-:W-:Y:S03]  /*17030*/  FMUL.FTZ R186, R103, c[0x0][0x23c] ;  /* 0x00008f0067ba7a20 */ /* 0x000fe60000410000 */
[----:B------:R2:W-:Y:S02]  /*17040*/  MUFU.EX2 R35, R5 ;  /* 0x0000000500237308 */ /* 0x0005e40000000800 */
[----:B------:R-:W-:Y:S01]  /*17050*/  FSEL R186, R186, RZ, P1 ;  /* 0x000000ffbaba7208 */ /* 0x000fe20000800000 */
[----:B---3--:R-:W-:Y:S01]  /*17060*/  IMAD.U32 R4, RZ, RZ, UR33 ;  /* 0x00000021ff047e24 */ /* 0x008fe2000f8e00ff */
[----:B------:R-:W-:Y:S04]  /*17070*/  F2FP.BF16.PACK_AB R176, R30, R53 ;  /* 0x000000351eb0723e */ /* 0x000fe800000010ff */
[----:B------:R-:W-:Y:S01]  /*17080*/  LOP3.LUT R6, R235, UR4, R4, 0x96, !PT ;  /* 0x00000004eb067c12 */ /* 0x000fe2000f8e9604 */
[----:B------:R-:W-:Y:S01]  /*17090*/  FFMA.FTZ R4, R180, c[0x0][0x23c], -R185 ;  /* 0x00008f00b4047a23 */ /* 0x000fe200000108b9 */
[----:B-1----:R-:W-:Y:S01]  /*170a0*/  FMNMX.FTZ R102, R0, R2, !PT ;  /* 0x0000000200667209 */ /* 0x002fe20007810000 */
[----:B------:R-:W-:Y:S01]  /*170b0*/  FFMA.FTZ R2, R20, c[0x0][0x23c], -R186 ;  /* 0x00008f0014027a23 */ /* 0x000fe200000108ba */
[----:B------:R-:W-:Y:S01]  /*170c0*/  UIADD3 UR4, UR4, 0x1, URZ ;  /* 0x0000000104047890 */ /* 0x000fe2000fffe03f */
[----:B------:R-:W-:Y:S01]  /*170d0*/  IMAD.WIDE.U32 R8, R6, -0x326172a9, RZ ;  /* 0xcd9e8d5706087825 */ /* 0x000fe200078e00ff */
[----:B------:R1:W3:Y:S01]  /*170e0*/  MUFU.EX2 R31, R4 ;  /* 0x00000004001f7308 */ /* 0x0002e20000000800 */
[C---:B------:R-:W-:Y:S02]  /*170f0*/  FSETP.NEU.FTZ.AND P0, PT, R102.reuse, -INF , PT ;  /* 0xff8000006600780b */ /* 0x040fe40003f1d000 */
[----:B------:R-:W-:Y:S01]  /*17100*/  FMUL.FTZ R187, R102, c[0x0][0x23c] ;  /* 0x00008f0066bb7a20 */ /* 0x000fe20000410000 */
[C---:B----4-:R-:W-:Y:S02]  /*17110*/  LOP3.LUT R0, R9.reuse, UR16, R40, 0x96, !PT ;  /* 0x0000001009007c12 */ /* 0x050fe4000f8e9628 */
[----:B--2---:R-:W-:Y:S02]  /*17120*/  LOP3.LUT R6, R9, UR16, R50, 0x96, !PT ;  /* 0x0000001009067c12 */ /* 0x004fe4000f8e9632 */
[----:B------:R-:W-:Y:S01]  /*17130*/  FSEL R187, R187, RZ, P0 ;  /* 0x000000ffbbbb7208 */ /* 0x000fe20000000000 */
[----:B------:R-:W-:Y:S01]  /*17140*/  IMAD.WIDE.U32 R12, R0, -0x2daee0ad, RZ ;  /* 0xd2511f53000c7825 */ /* 0x000fe200078e00ff */
[----:B------:R2:W-:Y:S01]  /*17150*/  MUFU.EX2 R222, R2 ;  /* 0x0000000200de7308 */ /* 0x0005e20000000800 */
[----:B------:R-:W-:Y:S02]  /*17160*/  LOP3.LUT R5, R61, UR15, R234, 0x96, !PT ;  /* 0x0000000f3d057c12 */ /* 0x000fe4000f8e96ea */
[----:B------:R-:W-:Y:S01]  /*17170*/  FFMA.FTZ R0, R21, c[0x0][0x23c], -R186 ;  /* 0x00008f0015007a23 */ /* 0x000fe200000108ba */
[----:B------:R-:W-:Y:S01]  /*17180*/  LOP3.LUT R7, R43, UR15, R234, 0x96, !PT ;  /* 0x0000000f2b077c12 */ /* 0x000fe2000f8e96ea */
[----:B------:R-:W-:Y:S04]  /*17190*/  IMAD.WIDE.U32 R10, R6, -0x2daee0ad, RZ ;  /* 0xd2511f53060a7825 */ /* 0x000fe800078e00ff */
[----:B------:R-:W-:Y:S01]  /*171a0*/  IMAD.WIDE.U32 R194, R5, -0x326172a9, RZ ;  /* 0xcd9e8d5705c27825 */ /* 0x000fe200078e00ff */
[----:B------:R4:W-:Y:S03]  /*171b0*/  MUFU.EX2 R52, R0 ;  /* 0x0000000000347308 */ /* 0x0009e60000000800 */
[----:B------:R-:W-:Y:S01]  /*171c0*/  IMAD.WIDE.U32 R192, R7, -0x326172a9, RZ ;  /* 0xcd9e8d5707c07825 */ /* 0x000fe200078e00ff */
[--C-:B-1----:R-:W-:Y:S02]  /*171d0*/  LOP3.LUT R4, R195, UR14, R8.reuse, 0x96, !PT ;  /* 0x0000000ec3047c12 */ /* 0x102fe4000f8e9608 */
[----:B---3--:R-:W-:Y:S02]  /*171e0*/  F2FP.BF16.PACK_AB R177, R31, R35 ;  /* 0x000000231fb1723e */ /* 0x008fe400000010ff */
[----:B------:R-:W-:Y:S01]  /*171f0*/  LOP3.LUT R7, R193, UR14, R8, 0x96, !PT ;  /* 0x0000000ec1077c12 */ /* 0x000fe2000f8e9608 */
[----:B------:R-:W-:Y:S01]  /*17200*/  IMAD.WIDE.U32 R4, R4, -0x2daee0ad, RZ ;  /* 0xd2511f5304047825 */ /* 0x000fe200078e00ff */
[----:B------:R-:W-:Y:S03]  /*17210*/  LOP3.LUT R8, R13, UR13, R60, 0x96, !PT ;  /* 0x0000000d0d087c12 */ /* 0x000fe6000f8e963c */
[----:B------:R-:W-:Y:S01]  /*17220*/  IMAD.WIDE.U32 R6, R7, -0x2daee0ad, RZ ;  /* 0xd2511f5307067825 */ /* 0x000fe200078e00ff */
[----:B------:R-:W-:Y:S02]  /*17230*/  LOP3.LUT R5, R5, UR11, R12, 0x96, !PT ;  /* 0x0000000b05057c12 */ /* 0x000fe4000f8e960c */
[----:B--2---:R-:W-:Y:S03]  /*17240*/  LOP3.LUT R2, R11, UR13, R42, 0x96, !PT ;  /* 0x0000000d0b027c12 */ /* 0x004fe6000f8e962a */
[----:B------:R-:W-:Y:S04]  /*17250*/  IMAD.WIDE.U32 R188, R5, -0x326172a9, RZ ;  /* 0xcd9e8d5705bc7825 */ /* 0x000fe800078e00ff */
[----:B------:R-:W-:Y:S01]  /*17260*/  IMAD.WIDE.U32 R12, R2, -0x326172a9, RZ ;  /* 0xcd9e8d57020c7825 */ /* 0x000fe200078e00ff */
[----:B----4-:R-:W-:Y:S03]  /*17270*/  LOP3.LUT R0, R7, UR11, R10, 0x96, !PT ;  /* 0x0000000b07007c12 */ /* 0x010fe6000f8e960a */
[----:B------:R-:W-:Y:S04]  /*17280*/  IMAD.WIDE.U32 R10, R8, -0x326172a9, RZ ;  /* 0xcd9e8d57080a7825 */ /* 0x000fe800078e00ff */
[----:B------:R-:W-:Y:S01]  /*17290*/  IMAD.WIDE.U32 R110, R0, -0x326172a9, RZ ;  /* 0xcd9e8d57006e7825 */ /* 0x000fe200078e00ff */
[----:B------:R-:W-:Y:S02]  /*172a0*/  LOP3.LUT R0, R189, UR10, R10, 0x96, !PT ;  /* 0x0000000abd007c12 */ /* 0x000fe4000f8e960a */
[----:B------:R-:W-:Y:S01]  /*172b0*/  LOP3.LUT R10, R13, UR12, R192, 0x96, !PT ;  /* 0x0000000c0d0a7c12 */ /* 0x000fe2000f8e96c0 */
[--C-:B------:R-:W-:Y:S01]  /*172c0*/  FFMA.FTZ R2, R32, c[0x0][0x23c], -R187.reuse ;  /* 0x00008f0020027a23 */ /* 0x100fe200000108bb */
[----:B------:R-:W-:Y:S01]  /*172d0*/  LOP3.LUT R5, R111, UR10, R12, 0x96, !PT ;  /* 0x0000000a6f057c12 */ /* 0x000fe2000f8e960c */
[----:B------:R-:W-:Y:S01]  /*172e0*/  IMAD.WIDE.U32 R190, R0, -0x2daee0ad, RZ ;  /* 0xd2511f5300be7825 */ /* 0x000fe200078e00ff */
[----:B------:R-:W-:Y:S01]  /*172f0*/  LOP3.LUT R8, R11, UR12, R194, 0x96, !PT ;  /* 0x0000000c0b087c12 */ /* 0x000fe2000f8e96c2 */
[----:B------:R1:W-:Y:S02]  /*17300*/  MUFU.EX2 R25, R2 ;  /* 0x0000000200197308 */ /* 0x0003e40000000800 */
[----:B------:R-:W-:Y:S02]  /*17310*/  FFMA.FTZ R0, R23, c[0x0][0x23c], -R186 ;  /* 0x00008f0017007a23 */ /* 0x000fe400000108ba */
[----:B------:R-:W-:Y:S04]  /*17320*/  IMAD.WIDE.U32 R8, R8, -0x2daee0ad, RZ ;  /* 0xd2511f5308087825 */ /* 0x000fe800078e00ff */
[----:B------:R-:W-:Y:S01]  /*17330*/  IMAD.WIDE.U32 R196, R5, -0x2daee0ad, RZ ;  /* 0xd2511f5305c47825 */ /* 0x000fe200078e00ff */
[----:B------:R-:W-:Y:S01]  /*17340*/  LOP3.LUT R5, R191, UR7, R8, 0x96, !PT ;  /* 0x00000007bf057c12 */ /* 0x000fe2000f8e9608 */
[----:B------:R2:W-:Y:S01]  /*17350*/  MUFU.EX2 R249, R0 ;  /* 0x0000000000f97308 */ /* 0x0005e20000000800 */
[----:B------:R-:W-:Y:S01]  /*17360*/  LOP3.LUT R8, R9, UR9, R4, 0x96, !PT ;  /* 0x0000000909087c12 */ /* 0x000fe2000f8e9604 */
[--C-:B------:R-:W-:Y:S02]  /*17370*/  FFMA.FTZ R7, R22, c[0x0][0x23c], -R187.reuse ;  /* 0x00008f0016077a23 */ /* 0x100fe400000108bb */
[----:B------:R-:W-:Y:S01]  /*17380*/  IMAD.WIDE.U32 R4, R5, -0x326172a9, RZ ;  /* 0xcd9e8d5705047825 */ /* 0x000fe200078e00ff */
[----:B------:R-:W3:Y:S03]  /*17390*/  LDSM.16.MT88.4 R20, [R216+0x9000] ;  /* 0x00900000d814783b */ /* 0x000ee60000004200 */
[----:B------:R-:W-:Y:S01]  /*173a0*/  IMAD.WIDE.U32 R200, R8, -0x326172a9, RZ ;  /* 0xcd9e8d5708c87825 */ /* 0x000fe200078e00ff */
[--C-:B------:R-:W-:Y:S01]  /*173b0*/  SHF.R.U32.HI R9, RZ, 0x10, R4.reuse ;  /* 0x00000010ff097819 */ /* 0x100fe20000011604 */
[----:B------:R4:W-:Y:S01]  /*173c0*/  MUFU.EX2 R230, R7 ;  /* 0x0000000700e67308 */ /* 0x0009e20000000800 */
[----:B------:R-:W-:Y:S01]  /*173d0*/  LOP3.LUT R13, R4, 0xff, RZ, 0xc0, !PT ;  /* 0x000000ff040d7812 */ /* 0x000fe200078ec0ff */
[----:B------:R-:W-:Y:S01]  /*173e0*/  FFMA.FTZ R8, R34, c[0x0][0x23c], -R187 ;  /* 0x00008f0022087a23 */ /* 0x000fe200000108bb */
[----:B------:R-:W-:Y:S01]  /*173f0*/  SHF.R.U32.HI R12, RZ, 0x18, R4 ;  /* 0x00000018ff0c7819 */ /* 0x000fe20000011604 */
[----:B------:R-:W-:Y:S01]  /*17400*/  IMAD.WIDE.U32 R10, R10, -0x2daee0ad, RZ ;  /* 0xd2511f530a0a7825 */ /* 0x000fe200078e00ff */
[----:B-1----:R-:W-:Y:S02]  /*17410*/  LOP3.LUT R2, R4, 0xffff, RZ, 0xc0, !PT ;  /* 0x0000ffff04027812 */ /* 0x002fe400078ec0ff */
[----:B------:R-:W-:Y:S01]  /*17420*/  LOP3.LUT R4, R5, UR17, R200, 0x96, !PT ;  /* 0x0000001105047c12 */ /* 0x000fe2000f8e96c8 */
[----:B------:R-:W-:Y:S01]  /*17430*/  IMAD.MOV.U32 R200, RZ, RZ, R234 ;  /* 0x000000ffffc87224 */ /* 0x000fe200078e00ea */
[----:B------:R-:W-:Y:S01]  /*17440*/  SHF.R.U32.HI R5, RZ, 0x8, R2 ;  /* 0x00000008ff057819 */ /* 0x000fe20000011602 */
[----:B------:R-:W-:Y:S01]  /*17450*/  IMAD.MOV.U32 R191, RZ, RZ, R221 ;  /* 0x000000ffffbf7224 */ /* 0x000fe200078e00dd */
[----:B------:R-:W-:Y:S01]  /*17460*/  MUFU.EX2 R26, R8 ;  /* 0x00000008001a7308 */ /* 0x000fe20000000800 */
[----:B------:R-:W-:Y:S01]  /*17470*/  LOP3.LUT R2, R9, 0xff, RZ, 0xc0, !PT ;  /* 0x000000ff09027812 */ /* 0x000fe200078ec0ff */
[----:B--2---:R-:W-:Y:S01]  /*17480*/  FFMA.FTZ R0, R33, c[0x0][0x23c], -R186 ;  /* 0x00008f0021007a23 */ /* 0x004fe200000108ba */
[----:B------:R-:W-:Y:S02]  /*17490*/  PRMT R13, R13, 0x5410, R5 ;  /* 0x000054100d0d7816 */ /* 0x000fe40000000005 */
[----:B------:R-:W-:Y:S05]  /*174a0*/  PRMT R12, R2, 0x5410, R12 ;  /* 0x00005410020c7816 */ /* 0x000fea000000000c */
[----:B------:R1:W-:Y:S01]  /*174b0*/  MUFU.EX2 R54, R0 ;  /* 0x0000000000367308 */ /* 0x0003e20000000800 */
[--C-:B------:R-:W-:Y:S01]  /*174c0*/  HSET2.LE.AND R179, R12, R48.reuse, PT ;  /* 0x000000300cb37233 */ /* 0x100fe20003803000 */
[----:B----4-:R-:W-:Y:S02]  /*174d0*/  LOP3.LUT R7, R197, UR7, R10, 0x96, !PT ;  /* 0x00000007c5077c12 */ /* 0x010fe4000f8e960a */
[----:B------:R-:W-:Y:S03]  /*174e0*/  LOP3.LUT R10, R11, UR9, R6, 0x96, !PT ;  /* 0x000000090b0a7c12 */ /* 0x000fe6000f8e9606 */
[----:B------:R-:W-:Y:S04]  /*174f0*/  IMAD.WIDE.U32 R6, R7, -0x326172a9, RZ ;  /* 0xcd9e8d5707067825 */ /* 0x000fe800078e00ff */
[----:B------:R-:W-:Y:S01]  /*17500*/  IMAD.WIDE.U32 R198, R10, -0x326172a9, RZ ;  /* 0xcd9e8d570ac67825 */ /* 0x000fe200078e00ff */
[--C-:B------:R-:W-:Y:S02]  /*17510*/  SHF.R.U32.HI R11, RZ, 0x10, R6.reuse ;  /* 0x00000010ff0b7819 */ /* 0x100fe40000011606 */
[C---:B------:R-:W-:Y:S02]  /*17520*/  LOP3.LUT R10, R6.reuse, 0xffff, RZ, 0xc0, !PT ;  /* 0x0000ffff060a7812 */ /* 0x040fe400078ec0ff */
[----:B------:R-:W-:Y:S02]  /*17530*/  SHF.R.U32.HI R9, RZ, 0x18, R6 ;  /* 0x00000018ff097819 */ /* 0x000fe40000011606 */
[----:B------:R-:W-:Y:S02]  /*17540*/  LOP3.LUT R14, R6, 0xff, RZ, 0xc0, !PT ;  /* 0x000000ff060e7812 */ /* 0x000fe400078ec0ff */
[----:B------:R-:W-:Y:S02]  /*17550*/  LOP3.LUT R6, R7, UR17, R198, 0x96, !PT ;  /* 0x0000001107067c12 */ /* 0x000fe4000f8e96c6 */
[----:B------:R-:W-:Y:S02]  /*17560*/  SHF.R.U32.HI R7, RZ, 0x8, R10 ;  /* 0x00000008ff077819 */ /* 0x000fe4000001160a */
[----:B-1----:R-:W-:Y:S02]  /*17570*/  FSEL R0, R105, RZ, P3 ;  /* 0x000000ff69007208 */ /* 0x002fe40001800000 */
[----:B------:R-:W-:Y:S02]  /*17580*/  LOP3.LUT R5, R11, 0xff, RZ, 0xc0, !PT ;  /* 0x000000ff0b057812 */ /* 0x000fe400078ec0ff */
[----:B------:R-:W-:Y:S01]  /*17590*/  LOP3.LUT R8, R4, 0xff, RZ, 0xc0, !PT ;  /* 0x000000ff04087812 */ /* 0x000fe200078ec0ff */
[----:B------:R-:W-:Y:S01]  /*175a0*/  FADD.FTZ R2, -R0, R3 ;  /* 0x0000000300027221 */ /* 0x000fe20000010100 */
[----:B------:R-:W-:Y:S01]  /*175b0*/  PRMT R14, R14, 0x5410, R7 ;  /* 0x000054100e0e7816 */ /* 0x000fe20000000007 */
[----:B------:R-:W-:Y:S01]  /*175c0*/  FFMA.FTZ R3, R15, c[0x0][0x23c], -R187 ;  /* 0x00008f000f037a23 */ /* 0x000fe200000108bb */
[----:B------:R-:W-:Y:S01]  /*175d0*/  SHF.R.U32.HI R7, RZ, 0x18, R4 ;  /* 0x00000018ff077819 */ /* 0x000fe20000011604 */
[----:B------:R-:W-:Y:S01]  /*175e0*/  FMUL.FTZ R2, R2, c[0x0][0x23c] ;  /* 0x00008f0002027a20 */ /* 0x000fe20000410000 */
[----:B------:R-:W-:Y:S01]  /*175f0*/  LOP3.LUT R0, R4, 0xffff, RZ, 0xc0, !PT ;  /* 0x0000ffff04007812 */ /* 0x000fe200078ec0ff */
[----:B------:R1:W-:Y:S01]  /*17600*/  MUFU.EX2 R66, R3 ;  /* 0x0000000300427308 */ /* 0x0003e20000000800 */
[----:B------:R-:W-:Y:S01]  /*17610*/  PRMT R183, R5, 0x5410, R9 ;  /* 0x0000541005b77816 */ /* 0x000fe20000000009 */
[--C-:B------:R-:W-:Y:S01]  /*17620*/  HSET2.LE.AND R182, R14, R48.reuse, PT ;  /* 0x000000300eb67233 */ /* 0x100fe20003803000 */
[----:B------:R-:W-:Y:S03]  /*17630*/  LOP3.LUT R110, R199, UR8, R110, 0x96, !PT ;  /* 0x00000008c76e7c12 */ /* 0x000fe6000f8e966e */
[--C-:B------:R-:W-:Y:S02]  /*17640*/  HSET2.LE.AND R183, R183, R48.reuse, PT ;  /* 0x00000030b7b77233 */ /* 0x100fe40003803000 */
[----:B------:R-:W-:Y:S02]  /*17650*/  IMAD.WIDE.U32 R110, R110, -0x2daee0ad, RZ ;  /* 0xd2511f536e6e7825 */ /* 0x000fe400078e00ff */
[----:B------:R-:W2:Y:S01]  /*17660*/  MUFU.EX2 R101, R2 ;  /* 0x0000000200657308 */ /* 0x000ea20000000800 */
[----:B-1----:R-:W-:Y:S02]  /*17670*/  SHF.R.U32.HI R3, RZ, 0x8, R0 ;  /* 0x00000008ff037819 */ /* 0x002fe40000011600 */
[----:B------:R-:W-:Y:S02]  /*17680*/  FSEL R0, R104, RZ, P2 ;  /* 0x000000ff68007208 */ /* 0x000fe40001000000 */
[----:B------:R-:W-:Y:S02]  /*17690*/  PRMT R10, R8, 0x5410, R3 ;  /* 0x00005410080a7816 */ /* 0x000fe40000000003 */
[----:B------:R-:W-:Y:S01]  /*176a0*/  SHF.R.U32.HI R3, RZ, 0x10, R4 ;  /* 0x00000010ff037819 */ /* 0x000fe20000011604 */
[----:B------:R-:W-:Y:S01]  /*176b0*/  FADD.FTZ R0, -R0, R100 ;  /* 0x0000006400007221 */ /* 0x000fe20000010100 */
[C---:B------:R-:W-:Y:S01]  /*176c0*/  LOP3.LUT R8, R6.reuse, 0xff, RZ, 0xc0, !PT ;  /* 0x000000ff06087812 */ /* 0x040fe200078ec0ff */
[C---:B--2---:R-:W-:Y:S01]  /*176d0*/  FMUL.FTZ R16, R101.reuse, R124 ;  /* 0x0000007c65107220 */ /* 0x044fe20000410000 */
[----:B------:R-:W-:Y:S01]  /*176e0*/  LOP3.LUT R2, R6, 0xffff, RZ, 0xc0, !PT ;  /* 0x0000ffff06027812 */ /* 0x000fe200078ec0ff */
[----:B------:R-:W-:Y:S01]  /*176f0*/  FMUL.FTZ R17, R101, R125 ;  /* 0x0000007d65117220 */ /* 0x000fe20000410000 */
[----:B------:R-:W-:Y:S01]  /*17700*/  LOP3.LUT R5, R3, 0xff, RZ, 0xc0, !PT ;  /* 0x000000ff03057812 */ /* 0x000fe200078ec0ff */
[----:B------:R-:W-:Y:S01]  /*17710*/  IMAD.MOV.U32 R124, RZ, RZ, R54 ;  /* 0x000000ffff7c7224 */ /* 0x000fe200078e0036 */
[----:B------:R-:W-:Y:S01]  /*17720*/  SHF.R.U32.HI R4, RZ, 0x8, R2 ;  /* 0x00000008ff047819 */ /* 0x000fe20000011602 */
[----:B------:R-:W-:Y:S01]  /*17730*/  FMUL.FTZ R2, R0, c[0x0][0x23c] ;  /* 0x00008f0000027a20 */ /* 0x000fe20000410000 */
[----:B------:R-:W-:Y:S01]  /*17740*/  FSEL R0, R103, RZ, P1 ;  /* 0x000000ff67007208 */ /* 0x000fe20000800000 */
[----:B------:R-:W-:Y:S01]  /*17750*/  IMAD.MOV.U32 R125, RZ, RZ, R24 ;  /* 0x000000ffff7d7224 */ /* 0x000fe200078e0018 */
[----:B------:R-:W-:Y:S01]  /*17760*/  FSEL R3, R102, RZ, P0 ;  /* 0x000000ff66037208 */ /* 0x000fe20000000000 */
[----:B------:R-:W-:Y:S01]  /*17770*/  FMUL.FTZ R33, R101, R141 ;  /* 0x0000008d65217220 */ /* 0x000fe20000410000 */
[----:B------:R1:W2:Y:S01]  /*17780*/  MUFU.EX2 R100, R2 ;  /* 0x0000000200647308 */ /* 0x0002a20000000800 */
[----:B------:R-:W-:Y:S01]  /*17790*/  FADD.FTZ R0, -R0, R106 ;  /* 0x0000006a00007221 */ /* 0x000fe20000010100 */
[----:B------:R-:W-:Y:S01]  /*177a0*/  PRMT R9, R5, 0x5410, R7 ;  /* 0x0000541005097816 */ /* 0x000fe20000000007 */
[----:B------:R-:W-:Y:S01]  /*177b0*/  FMUL.FTZ R32, R101, R140 ;  /* 0x0000008c65207220 */ /* 0x000fe20000410000 */
[----:B------:R-:W-:Y:S01]  /*177c0*/  SHF.R.U32.HI R7, RZ, 0x18, R6 ;  /* 0x00000018ff077819 */ /* 0x000fe20000011606 */
[----:B------:R-:W-:Y:S01]  /*177d0*/  FMUL.FTZ R0, R0, c[0x0][0x23c] ;  /* 0x00008f0000007a20 */ /* 0x000fe20000410000 */
[----:B------:R-:W-:Y:S01]  /*177e0*/  F2FP.BF16.PACK_AB R5, R240, R28 ;  /* 0x0000001cf005723e */ /* 0x000fe200000010ff */
[----:B------:R-:W-:Y:S01]  /*177f0*/  IMAD.MOV.U32 R106, RZ, RZ, R50 ;  /* 0x000000ffff6a7224 */ /* 0x000fe200078e0032 */
[----:B------:R-:W-:Y:S01]  /*17800*/  PRMT R8, R8, 0x5410, R4 ;  /* 0x0000541008087816 */ /* 0x000fe20000000004 */
[----:B------:R-:W-:Y:S01]  /*17810*/  IMAD.MOV.U32 R140, RZ, RZ, R48 ;  /* 0x000000ffff8c7224 */ /* 0x000fe200078e0030 */
[----:B------:R-:W-:Y:S01]  /*17820*/  LOP3.LUT R179, R179, R5, RZ, 0xc0, !PT ;  /* 0x00000005b3b37212 */ /* 0x000fe200078ec0ff */
[C---:B------:R-:W-:Y:S01]  /*17830*/  FMUL.FTZ R49, R101.reuse, R157 ;  /* 0x0000009d65317220 */ /* 0x040fe20000410000 */
[----:B------:R-:W-:Y:S01]  /*17840*/  F2FP.BF16.PACK_AB R5, R52, R222 ;  /* 0x000000de3405723e */ /* 0x000fe200000010ff */
[C---:B------:R-:W-:Y:S01]  /*17850*/  FMUL.FTZ R68, R101.reuse, R68 ;  /* 0x0000004465447220 */ /* 0x040fe20000410000 */
[--C-:B------:R-:W-:Y:S01]  /*17860*/  HSET2.LE.AND R180, R8, R48.reuse, PT ;  /* 0x0000003008b47233 */ /* 0x100fe20003803000 */
[C---:B------:R-:W-:Y:S01]  /*17870*/  FMUL.FTZ R69, R101.reuse, R69 ;  /* 0x0000004565457220 */ /* 0x040fe20000410000 */
[----:B------:R-:W-:Y:S01]  /*17880*/  F2FP.BF16.PACK_AB R8, R66, R26 ;  /* 0x0000001a4208723e */ /* 0x000fe200000010ff */
[C---:B------:R-:W-:Y:S01]  /*17890*/  FMUL.FTZ R80, R101.reuse, R80 ;  /* 0x0000005065507220 */ /* 0x040fe20000410000 */
[--C-:B------:R-:W-:Y:S01]  /*178a0*/  HSET2.LE.AND R4, R13, R48.reuse, PT ;  /* 0x000000300d047233 */ /* 0x100fe20003803000 */
[C---:B------:R-:W-:Y:S01]  /*178b0*/  FMUL.FTZ R81, R101.reuse, R81 ;  /* 0x0000005165517220 */ /* 0x040fe20000410000 */
[----:B------:R-:W-:Y:S01]  /*178c0*/  LOP3.LUT R180, R180, R5, RZ, 0xc0, !PT ;  /* 0x00000005b4b47212 */ /* 0x000fe200078ec0ff */
[----:B------:R-:W-:Y:S01]  /*178d0*/  FMUL.FTZ R5, R101, R113 ;  /* 0x0000007165057220 */ /* 0x000fe20000410000 */
[----:B------:R-:W-:Y:S01]  /*178e0*/  LOP3.LUT R183, R183, R8, RZ, 0xc0, !PT ;  /* 0x00000008b7b77212 */ /* 0x000fe200078ec0ff */
[----:B------:R-:W-:Y:S01]  /*178f0*/  FMUL.FTZ R84, R101, R84 ;  /* 0x0000005465547220 */ /* 0x000fe20000410000 */
[----:B------:R-:W-:Y:S01]  /*17900*/  LOP3.LUT R178, R4, R178, RZ, 0xc0, !PT ;  /* 0x000000b204b27212 */ /* 0x000fe200078ec0ff */
[----:B-1----:R-:W-:Y:S01]  /*17910*/  FADD.FTZ R2, -R3, R107 ;  /* 0x0000006b03027221 */ /* 0x002fe20000010100 */
[----:B------:R-:W-:Y:S01]  /*17920*/  SHF.R.U32.HI R3, RZ, 0x10, R6 ;  /* 0x00000010ff037819 */ /* 0x000fe20000011606 */
[C---:B--2---:R-:W-:Y:S01]  /*17930*/  FMUL.FTZ R18, R100.reuse, R126 ;  /* 0x0000007e64127220 */ /* 0x044fe20000410000 */
[--C-:B------:R-:W-:Y:S01]  /*17940*/  HSET2.LE.AND R4, R9, R48.reuse, PT ;  /* 0x0000003009047233 */ /* 0x100fe20003803000 */
[C---:B------:R-:W-:Y:S01]  /*17950*/  FMUL.FTZ R19, R100.reuse, R127 ;  /* 0x0000007f64137220 */ /* 0x040fe20000410000 */
[----:B------:R-:W-:Y:S01]  /*17960*/  LOP3.LUT R6, R3, 0xff, RZ, 0xc0, !PT ;  /* 0x000000ff03067812 */ /* 0x000fe200078ec0ff */
[----:B------:R-:W-:Y:S01]  /*17970*/  IMAD.MOV.U32 R126, RZ, RZ, R26 ;  /* 0x000000ffff7e7224 */ /* 0x000fe200078e001a */
[----:B------:R1:W2:Y:S01]  /*17980*/  MUFU.EX2 R3, R0 ;  /* 0x0000000000037308 */ /* 0x0002a20000000800 */
[----:B------:R-:W-:Y:S01]  /*17990*/  FMUL.FTZ R34, R100, R142 ;  /* 0x0000008e64227220 */ /* 0x000fe20000410000 */
[----:B------:R-:W-:Y:S01]  /*179a0*/  PRMT R6, R6, 0x5410, R7 ;  /* 0x0000541006067816 */ /* 0x000fe20000000007 */
[----:B------:R-:W-:Y:S01]  /*179b0*/  FMUL.FTZ R7, R100, R115 ;  /* 0x0000007364077220 */ /* 0x000fe20000410000 */
[----:B------:R-:W-:Y:S01]  /*179c0*/  LOP3.LUT R177, R4, R177, RZ, 0xc0, !PT ;  /* 0x000000b104b17212 */ /* 0x000fe200078ec0ff */
[----:B------:R-:W-:Y:S01]  /*179d0*/  FMUL.FTZ R4, R101, R112 ;  /* 0x0000007065047220 */ /* 0x000fe20000410000 */
[----:B------:R-:W-:Y:S01]  /*179e0*/  PLOP3.LUT P0, PT, PT, PT, UP0, 0x80, 0x0 ;  /* 0x000000000000781c */ /* 0x000fe20003f0f008 */
[----:B------:R-:W-:Y:S01]  /*179f0*/  IMAD.MOV.U32 R127, RZ, RZ, R46 ;  /* 0x000000ffff7f7224 */ /* 0x000fe200078e002e */
[--C-:B------:R-:W-:Y:S01]  /*17a00*/  HSET2.LE.AND R181, R6, R48.reuse, PT ;  /* 0x0000003006b57233 */ /* 0x100fe20003803000 */
[----:B------:R-:W-:Y:S01]  /*17a10*/  IMAD.MOV.U32 R107, RZ, RZ, R51 ;  /* 0x000000ffff6b7224 */ /* 0x000fe200078e0033 */
[----:B------:R-:W-:Y:S01]  /*17a20*/  F2FP.BF16.PACK_AB R6, R25, R230 ;  /* 0x000000e61906723e */ /* 0x000fe200000010ff */
[C---:B------:R-:W-:Y:S02]  /*17a30*/  FMUL.FTZ R50, R100.reuse, R158 ;  /* 0x0000009e64327220 */ /* 0x040fe40000410000 */
[C---:B------:R-:W-:Y:S01]  /*17a40*/  FMUL.FTZ R51, R100.reuse, R159 ;  /* 0x0000009f64337220 */ /* 0x040fe20000410000 */
[----:B------:R-:W-:Y:S01]  /*17a50*/  LOP3.LUT R181, R181, R6, RZ, 0xc0, !PT ;  /* 0x00000006b5b57212 */ /* 0x000fe200078ec0ff */
[C---:B------:R-:W-:Y:S02]  /*17a60*/  FMUL.FTZ R6, R100.reuse, R114 ;  /* 0x0000007264067220 */ /* 0x040fe40000410000 */
[----:B------:R-:W-:Y:S01]  /*17a70*/  IMAD.MOV.U32 R142, RZ, RZ, R140 ;  /* 0x000000ffff8e7224 */ /* 0x000fe200078e008c */
[----:B------:R-:W-:Y:S01]  /*17a80*/  LDSM.16.MT88.4 R112, [R218+0xa000] ;  /* 0x00a00000da70783b */ /* 0x000fe20000004200 */
[----:B------:R-:W-:Y:S02]  /*17a90*/  IMAD.MOV.U32 R158, RZ, RZ, R65 ;  /* 0x000000ffff9e7224 */ /* 0x000fe400078e0041 */
[----:B------:R-:W-:Y:S02]  /*17aa0*/  FMUL.FTZ R65, R101, R173 ;  /* 0x000000ad65417220 */ /* 0x000fe40000410000 */
[----:B------:R-:W-:Y:S02]  /*17ab0*/  FMUL.FTZ R70, R100, R70 ;  /* 0x0000004664467220 */ /* 0x000fe40000410000 */
[----:B-1----:R-:W-:Y:S01]  /*17ac0*/  FMUL.FTZ R0, R2, c[0x0][0x23c] ;  /* 0x00008f0002007a20 */ /* 0x002fe20000410000 */
[----:B------:R-:W-:Y:S01]  /*17ad0*/  HSET2.LE.AND R2, R10, R48, PT ;  /* 0x000000300a027233 */ /* 0x000fe20003803000 */
[C---:B--2---:R-:W-:Y:S02]  /*17ae0*/  FMUL.FTZ R8, R3.reuse, R116 ;  /* 0x0000007403087220 */ /* 0x044fe40000410000 */
[C---:B------:R-:W-:Y:S02]  /*17af0*/  FMUL.FTZ R9, R3.reuse, R117 ;  /* 0x0000007503097220 */ /* 0x040fe40000410000 */
[C---:B------:R-:W-:Y:S01]  /*17b00*/  FMUL.FTZ R12, R3.reuse, R120 ;  /* 0x00000078030c7220 */ /* 0x040fe20000410000 */
[----:B------:R-:W1:Y:S01]  /*17b10*/  MUFU.EX2 R0, R0 ;  /* 0x0000000000007308 */ /* 0x000e620000000800 */
[C---:B------:R-:W-:Y:S01]  /*17b20*/  FMUL.FTZ R13, R3.reuse, R121 ;  /* 0x00000079030d7220 */ /* 0x040fe20000410000 */
[----:B------:R-:W-:Y:S01]  /*17b30*/  LOP3.LUT R176, R2, R176, RZ, 0xc0, !PT ;  /* 0x000000b002b07212 */ /* 0x000fe200078ec0ff */
[C---:B------:R-:W-:Y:S01]  /*17b40*/  FMUL.FTZ R24, R3.reuse, R132 ;  /* 0x0000008403187220 */ /* 0x040fe20000410000 */
[----:B------:R-:W-:Y:S01]  /*17b50*/  F2FP.BF16.PACK_AB R2, R54, R249 ;  /* 0x000000f93602723e */ /* 0x000fe200000010ff */
[----:B------:R-:W-:Y:S02]  /*17b60*/  IMAD.MOV.U32 R132, RZ, RZ, R25 ;  /* 0x000000ffff847224 */ /* 0x000fe400078e0019 */
[C---:B------:R-:W-:Y:S01]  /*17b70*/  FMUL.FTZ R25, R3.reuse, R133 ;  /* 0x0000008503197220 */ /* 0x040fe20000410000 */
[----:B------:R-:W-:Y:S01]  /*17b80*/  LOP3.LUT R182, R182, R2, RZ, 0xc0, !PT ;  /* 0x00000002b6b67212 */ /* 0x000fe200078ec0ff */
[----:B------:R-:W-:Y:S01]  /*17b90*/  FFMA.FTZ R2, R202, c[0x0][0x23c], -R184 ;  /* 0x00008f00ca027a23 */ /* 0x000fe200000108b8 */
[-C--:B---3--:R-:W-:Y:S01]  /*17ba0*/  HMMA.16816.F32.BF16 R4, R176, R20.reuse, R4 ;  /* 0x00000014b004723c */ /* 0x088fe20000041804 */
[----:B------:R-:W-:Y:S02]  /*17bb0*/  IMAD.MOV.U32 R120, RZ, RZ, R40 ;  /* 0x000000ffff787224 */ /* 0x000fe400078e0028 */
[----:B------:R-:W-:Y:S01]  /*17bc0*/  IMAD.MOV.U32 R121, RZ, RZ, R41 ;  /* 0x000000ffff797224 */ /* 0x000fe200078e0029 */
[----:B------:R2:W3:Y:S01]  /*17bd0*/  MUFU.EX2 R59, R2 ;  /* 0x00000002003b7308 */ /* 0x0004e20000000800 */
[C---:B------:R-:W-:Y:S02]  /*17be0*/  FMUL.FTZ R40, R3.reuse, R148 ;  /* 0x0000009403287220 */ /* 0x040fe40000410000 */
[C---:B------:R-:W-:Y:S02]  /*17bf0*/  FMUL.FTZ R41, R3.reuse, R149 ;  /* 0x0000009503297220 */ /* 0x040fe40000410000 */
[C---:B------:R-:W-:Y:S03]  /*17c00*/  FMUL.FTZ R44, R3.reuse, R152 ;  /* 0x00000098032c7220 */ /* 0x040fe60000410000 */
[----:B------:R-:W-:Y:S02]  /*17c10*/  FMUL.FTZ R45, R3, R153 ;  /* 0x00000099032d7220 */ /* 0x000fe40000410000 */
[C---:B-1----:R-:W-:Y:S02]  /*17c20*/  FMUL.FTZ R10, R0.reuse, R118 ;  /* 0x00000076000a7220 */ /* 0x042fe40000410000 */
[C---:B------:R-:W-:Y:S02]  /*17c30*/  FMUL.FTZ R11, R0.reuse, R119 ;  /* 0x00000077000b7220 */ /* 0x040fe40000410000 */
[C---:B------:R-:W-:Y:S01]  /*17c40*/  FMUL.FTZ R14, R0.reuse, R122 ;  /* 0x0000007a000e7220 */ /* 0x040fe20000410000 */
[----:B------:R-:W-:Y:S01]  /*17c50*/  LDSM.16.MT88.4 R116, [R216+0xb000] ;  /* 0x00b00000d874783b */ /* 0x000fe20000004200 */
[C---:B------:R-:W-:Y:S02]  /*17c60*/  FMUL.FTZ R15, R0.reuse, R123 ;  /* 0x0000007b000f7220 */ /* 0x040fe40000410000 */
[----:B------:R-:W-:Y:S01]  /*17c70*/  IMAD.MOV.U32 R123, RZ, RZ, R53 ;  /* 0x000000ffff7b7224 */ /* 0x000fe200078e0035 */
[C---:B------:R-:W-:Y:S01]  /*17c80*/  HMMA.16816.F32.BF16 R8, R180.reuse, R20, R8 ;  /* 0x00000014b408723c */ /* 0x040fe20000041808 */
[C---:B------:R-:W-:Y:S02]  /*17c90*/  FMUL.FTZ R26, R0.reuse, R134 ;  /* 0x00000086001a7220 */ /* 0x040fe40000410000 */
[----:B------:R-:W-:Y:S02]  /*17ca0*/  IMAD.MOV.U32 R134, RZ, RZ, R27 ;  /* 0x000000ffff867224 */ /* 0x000fe400078e001b */
[----:B--2---:R-:W-:Y:S02]  /*17cb0*/  FFMA.FTZ R2, R203, c[0x0][0x23c], -R184 ;  /* 0x00008f00cb027a23 */ /* 0x004fe400000108b8 */
[C---:B------:R-:W-:Y:S01]  /*17cc0*/  FMUL.FTZ R20, R101.reuse, R128 ;  /* 0x0000008065147220 */ /* 0x040fe20000410000 */
[-C--:B------:R-:W-:Y:S01]  /*17cd0*/  HMMA.16816.F32.BF16 R12, R180, R22.reuse, R12 ;  /* 0x00000016b40c723c */ /* 0x080fe2000004180c */
[----:B------:R-:W-:Y:S01]  /*17ce0*/  FMUL.FTZ R21, R101, R129 ;  /* 0x0000008165157220 */ /* 0x000fe20000410000 */
[----:B------:R1:W-:Y:S02]  /*17cf0*/  MUFU.EX2 R62, R2 ;  /* 0x00000002003e7308 */ /* 0x0003e40000000800 */
[----:B------:R-:W-:Y:S02]  /*17d00*/  FMUL.FTZ R27, R0, R135 ;  /* 0x00000087001b7220 */ /* 0x000fe40000410000 */
[----:B------:R-:W-:Y:S02]  /*17d10*/  IMAD.MOV.U32 R135, RZ, RZ, R28 ;  /* 0x000000ffff877224 */ /* 0x000fe400078e001c */
[C---:B------:R-:W-:Y:S01]  /*17d20*/  FMUL.FTZ R28, R3.reuse, R136 ;  /* 0x00000088031c7220 */ /* 0x040fe20000410000 */
[C---:B------:R-:W-:Y:S03]  /*17d30*/  HMMA.16816.F32.BF16 R16, R176.reuse, R22, R16 ;  /* 0x00000016b010723c */ /* 0x040fe60000041810 */
[----:B------:R-:W-:Y:S02]  /*17d40*/  IMAD.MOV.U32 R136, RZ, RZ, R29 ;  /* 0x000000ffff887224 */ /* 0x000fe400078e001d */
[----:B------:R-:W-:Y:S02]  /*17d50*/  FMUL.FTZ R29, R3, R137 ;  /* 0x00000089031d7220 */ /* 0x000fe40000410000 */
[C---:B------:R-:W-:Y:S02]  /*17d60*/  FMUL.FTZ R22, R100.reuse, R130 ;  /* 0x0000008264167220 */ /* 0x040fe40000410000 */
[----:B------:R-:W-:Y:S03]  /*17d70*/  FMUL.FTZ R23, R100, R131 ;  /* 0x0000008364177220 */ /* 0x000fe60000410000 */
[----:B------:R-:W-:Y:S02]  /*17d80*/  IMAD.MOV.U32 R130, RZ, RZ, R55 ;  /* 0x000000ffff827224 */ /* 0x000fe400078e0037 */
[----:B------:R-:W-:Y:S02]  /*17d90*/  IMAD.MOV.U32 R131, RZ, RZ, R52 ;  /* 0x000000ffff837224 */ /* 0x000fe400078e0034 */
[----:B------:R-:W-:Y:S01]  /*17da0*/  IMAD.MOV.U32 R137, RZ, RZ, R30 ;  /* 0x000000ffff897224 */ /* 0x000fe200078e001e */
[----:B------:R-:W2:Y:S01]  /*17db0*/  LDSM.16.MT88.4 R52, [R216+0xa000] ;  /* 0x00a00000d834783b */ /* 0x000ea20000004200 */
[C---:B------:R-:W-:Y:S01]  /*17dc0*/  FMUL.FTZ R30, R0.reuse, R138 ;  /* 0x0000008a001e7220 */ /* 0x040fe20000410000 */
[-C--:B------:R-:W-:Y:S01]  /*17dd0*/  HMMA.16816.F32.BF16 R20, R176, R36.reuse, R20 ;  /* 0x00000024b014723c */ /* 0x080fe20000041814 */
[----:B------:R-:W-:Y:S02]  /*17de0*/  IMAD.MOV.U32 R138, RZ, RZ, R31 ;  /* 0x000000ffff8a7224 */ /* 0x000fe400078e001f */
[----:B------:R-:W-:Y:S02]  /*17df0*/  FMUL.FTZ R31, R0, R139 ;  /* 0x0000008b001f7220 */ /* 0x000fe40000410000 */
[----:B-1----:R-:W-:Y:S02]  /*17e00*/  FFMA.FTZ R2, R204, c[0x0][0x23c], -R185 ;  /* 0x00008f00cc027a23 */ /* 0x002fe400000108b9 */
[----:B------:R-:W-:Y:S01]  /*17e10*/  IMAD.MOV.U32 R122, RZ, RZ, R35 ;  /* 0x000000ffff7a7224 */ /* 0x000fe200078e0023 */
[C---:B------:R-:W-:Y:S01]  /*17e20*/  HMMA.16816.F32.BF16 R24, R180.reuse, R36, R24 ;  /* 0x00000024b418723c */ /* 0x040fe20000041818 */
[----:B------:R-:W-:Y:S01]  /*17e30*/  FMUL.FTZ R35, R100, R143 ;  /* 0x0000008f64237220 */ /* 0x000fe20000410000 */
[----:B------:R1:W4:Y:S02]  /*17e40*/  MUFU.EX2 R141, R2 ;  /* 0x00000002008d7308 */ /* 0x0003240000000800 */
[----:B------:R-:W-:Y:S02]  /*17e50*/  IMAD.MOV.U32 R128, RZ, RZ, R42 ;  /* 0x000000ffff807224 */ /* 0x000fe400078e002a */
[----:B------:R-:W-:Y:S02]  /*17e60*/  IMAD.MOV.U32 R129, RZ, RZ, R43 ;  /* 0x000000ffff817224 */ /* 0x000fe400078e002b */
[C---:B------:R-:W-:Y:S01]  /*17e70*/  FMUL.FTZ R36, R101.reuse, R144 ;  /* 0x0000009065247220 */ /* 0x040fe20000410000 */
[-C--:B------:R-:W-:Y:S03]  /*17e80*/  HMMA.16816.F32.BF16 R28, R180, R38.reuse, R28 ;  /* 0x00000026b41c723c */ /* 0x080fe6000004181c */
[----:B------:R-:W-:Y:S02]  /*17e90*/  FMUL.FTZ R37, R101, R145 ;  /* 0x0000009165257220 */ /* 0x000fe40000410000 */
[C---:B------:R-:W-:Y:S02]  /*17ea0*/  FMUL.FTZ R42, R0.reuse, R150 ;  /* 0x00000096002a7220 */ /* 0x040fe40000410000 */
[C---:B------:R-:W-:Y:S01]  /*17eb0*/  FMUL.FTZ R43, R0.reuse, R151 ;  /* 0x00000097002b7220 */ /* 0x040fe20000410000 */
[C---:B------:R-:W-:Y:S01]  /*17ec0*/  HMMA.16816.F32.BF16 R32, R176.reuse, R38, R32 ;  /* 0x00000026b020723c */ /* 0x040fe20000041820 */
[----:B------:R-:W-:Y:S03]  /*17ed0*/  IMAD.MOV.U32 R139, RZ, RZ, R47 ;  /* 0x000000ffff8b7224 */ /* 0x000fe600078e002f */
[C---:B------:R-:W-:Y:S02]  /*17ee0*/  FMUL.FTZ R46, R0.reuse, R154 ;  /* 0x0000009a002e7220 */ /* 0x040fe40000410000 */
[----:B------:R-:W-:Y:S02]  /*17ef0*/  FMUL.FTZ R47, R0, R155 ;  /* 0x0000009b002f7220 */ /* 0x000fe40000410000 */
[C---:B------:R-:W-:Y:S04]  /*17f00*/  FMUL.FTZ R38, R100.reuse, R146 ;  /* 0x0000009264267220 */ /* 0x040fe80000410000 */
[----:B------:R-:W-:Y:S02]  /*17f10*/  FMUL.FTZ R39, R100, R147 ;  /* 0x0000009364277220 */ /* 0x000fe40000410000 */
[----:B-1----:R-:W-:Y:S02]  /*17f20*/  FFMA.FTZ R2, R205, c[0x0][0x23c], -R185 ;  /* 0x00008f00cd027a23 */ /* 0x002fe400000108b9 */
[----:B------:R-:W-:Y:S02]  /*17f30*/  FMUL.FTZ R48, R101, R156 ;  /* 0x0000009c65307220 */ /* 0x000fe40000410000 */
[----:B------:R-:W-:Y:S01]  /*17f40*/  IMAD.MOV.U32 R133, RZ, RZ, R56 ;  /* 0x000000ffff857224 */ /* 0x000fe200078e0038 */
[-C--:B--2---:R-:W-:Y:S01]  /*17f50*/  HMMA.16816.F32.BF16 R36, R176, R52.reuse, R36 ;  /* 0x00000034b024723c */ /* 0x084fe20000041824 */
[----:B------:R-:W-:Y:S01]  /*17f60*/  FMUL.FTZ R56, R3, R164 ;  /* 0x000000a403387220 */ /* 0x000fe20000410000 */
[----:B------:R1:W2:Y:S01]  /*17f70*/  MUFU.EX2 R63, R2 ;  /* 0x00000002003f7308 */ /* 0x0002a20000000800 */
[----:B------:R-:W-:Y:S02]  /*17f80*/  IMAD.MOV.U32 R145, RZ, RZ, R109 ;  /* 0x000000ffff917224 */ /* 0x000fe400078e006d */
[----:B------:R-:W-:Y:S02]  /*17f90*/  FFMA.FTZ R109, R207, c[0x0][0x23c], -R186 ;  /* 0x00008f00cf6d7a23 */ /* 0x000fe400000108ba */
[C---:B------:R-:W-:Y:S01]  /*17fa0*/  FMUL.FTZ R57, R3.reuse, R165 ;  /* 0x000000a503397220 */ /* 0x040fe20000410000 */
[C---:B------:R-:W-:Y:S01]  /*17fb0*/  HMMA.16816.F32.BF16 R40, R180.reuse, R52, R40 ;  /* 0x00000034b428723c */ /* 0x040fe20000041828 */
[----:B------:R-:W-:Y:S03]  /*17fc0*/  IMAD.MOV.U32 R140, RZ, RZ, R138 ;  /* 0x000000ffff8c7224 */ /* 0x000fe600078e008a */
[----:B------:R-:W-:Y:S02]  /*17fd0*/  IMAD.MOV.U32 R138, RZ, RZ, R136 ;  /* 0x000000ffff8a7224 */ /* 0x000fe400078e0088 */
[----:B------:R-:W-:Y:S02]  /*17fe0*/  IMAD.MOV.U32 R136, RZ, RZ, R134 ;  /* 0x000000ffff887224 */ /* 0x000fe400078e0086 */
[----:B------:R-:W-:Y:S01]  /*17ff0*/  IMAD.MOV.U32 R134, RZ, RZ, R132 ;  /* 0x000000ffff867224 */ /* 0x000fe200078e0084 */
[-C--:B------:R-:W-:Y:S03]  /*18000*/  HMMA.16816.F32.BF16 R44, R180, R54.reuse, R44 ;  /* 0x00000036b42c723c */ /* 0x080fe6000004182c */
[----:B------:R-:W-:Y:S02]  /*18010*/  IMAD.MOV.U32 R132, RZ, RZ, R130 ;  /* 0x000000ffff847224 */ /* 0x000fe400078e0082 */
[----:B------:R-:W-:Y:S02]  /*18020*/  IMAD.MOV.U32 R130, RZ, RZ, R128 ;  /* 0x000000ffff827224 */ /* 0x000fe400078e0080 */
[----:B------:R-:W-:Y:S01]  /*18030*/  IMAD.MOV.U32 R128, RZ, RZ, R60 ;  /* 0x000000ffff807224 */ /* 0x000fe200078e003c */
[C---:B------:R-:W-:Y:S01]  /*18040*/  HMMA.16816.F32.BF16 R48, R176.reuse, R54, R48 ;  /* 0x00000036b030723c */ /* 0x040fe20000041830 */
[----:B-1----:R-:W-:Y:S03]  /*18050*/  FFMA.FTZ R2, R206, c[0x0][0x23c], -R184 ;  /* 0x00008f00ce027a23 */ /* 0x002fe600000108b8 */
[----:B------:R-:W-:Y:S02]  /*18060*/  FMUL.FTZ R60, R3, R168 ;  /* 0x000000a8033c7220 */ /* 0x000fe40000410000 */
[----:B------:R-:W-:Y:S01]  /*18070*/  FMUL.FTZ R58, R0, R166 ;  /* 0x000000a6003a7220 */ /* 0x000fe20000410000 */
[----:B------:R-:W-:Y:S01]  /*18080*/  MUFU.EX2 R168, R109 ;  /* 0x0000006d00a87308 */ /* 0x000fe20000000800 */
[C---:B------:R-:W-:Y:S04]  /*18090*/  FMUL.FTZ R54, R100.reuse, R162 ;  /* 0x000000a264367220 */ /* 0x040fe80000410000 */
[----:B------:R-:W-:Y:S02]  /*180a0*/  FMUL.FTZ R55, R100, R163 ;  /* 0x000000a364377220 */ /* 0x000fe40000410000 */
[----:B---3--:R-:W-:Y:S02]  /*180b0*/  IMAD.MOV.U32 R166, RZ, RZ, R59 ;  /* 0x000000ffffa67224 */ /* 0x008fe400078e003b */
[----:B------:R-:W-:Y:S01]  /*180c0*/  FMUL.FTZ R59, R0, R167 ;  /* 0x000000a7003b7220 */ /* 0x000fe20000410000 */
[----:B------:R1:W-:Y:S01]  /*180d0*/  MUFU.EX2 R162, R2 ;  /* 0x0000000200a27308 */ /* 0x0003e20000000800 */
[----:B----4-:R-:W-:Y:S02]  /*180e0*/  IMAD.MOV.U32 R167, RZ, RZ, R141 ;  /* 0x000000ffffa77224 */ /* 0x010fe400078e008d */
[----:B------:R-:W-:Y:S02]  /*180f0*/  IMAD.MOV.U32 R141, RZ, RZ, R139 ;  /* 0x000000ffff8d7224 */ /* 0x000fe400078e008b */
[----:B------:R-:W-:Y:S02]  /*18100*/  IMAD.MOV.U32 R139, RZ, RZ, R137 ;  /* 0x000000ffff8b7224 */ /* 0x000fe400078e0089 */
[----:B------:R-:W-:Y:S02]  /*18110*/  IMAD.MOV.U32 R137, RZ, RZ, R135 ;  /* 0x000000ffff897224 */ /* 0x000fe400078e0087 */
[----:B------:R-:W-:Y:S02]  /*18120*/  IMAD.MOV.U32 R149, RZ, RZ, R138 ;  /* 0x000000ffff957224 */ /* 0x000fe400078e008a */
[----:B------:R-:W-:Y:S02]  /*18130*/  IMAD.MOV.U32 R146, RZ, RZ, R137 ;  /* 0x000000ffff927224 */ /* 0x000fe400078e0089 */
[----:B------:R-:W-:Y:S02]  /*18140*/  IMAD.MOV.U32 R137, RZ, RZ, R66 ;  /* 0x000000ffff897224 */ /* 0x000fe400078e0042 */
[C---:B------:R-:W-:Y:S02]  /*18150*/  FMUL.FTZ R66, R100.reuse, R174 ;  /* 0x000000ae64427220 */ /* 0x040fe40000410000 */
[----:B------:R-:W-:Y:S01]  /*18160*/  IMAD.MOV.U32 R174, RZ, RZ, R106 ;  /* 0x000000ffffae7224 */ /* 0x000fe200078e006a */
[----:B------:R-:W-:Y:S01]  /*18170*/  LOP3.LUT R106, R201, UR8, R188, 0x96, !PT ;  /* 0x00000008c96a7c12 */ /* 0x000fe2000f8e96bc */
[----:B------:R-:W-:Y:S02]  /*18180*/  IMAD.MOV.U32 R138, RZ, RZ, R67 ;  /* 0x000000ffff8a7224 */ /* 0x000fe400078e0043 */
[----:B------:R-:W-:Y:S02]  /*18190*/  FMUL.FTZ R67, R100, R175 ;  /* 0x000000af64437220 */ /* 0x000fe40000410000 */
[----:B------:R-:W-:Y:S02]  /*181a0*/  IMAD.MOV.U32 R175, RZ, RZ, R107 ;  /* 0x000000ffffaf7224 */ /* 0x000fe400078e006b */
[----:B-1----:R-:W-:Y:S02]  /*181b0*/  FFMA.FTZ R2, R208, c[0x0][0x23c], -R184 ;  /* 0x00008f00d0027a23 */ /* 0x002fe400000108b8 */
[----:B------:R-:W-:Y:S02]  /*181c0*/  IMAD.WIDE.U32 R106, R106, -0x2daee0ad, RZ ;  /* 0xd2511f536a6a7825 */ /* 0x000fe400078e00ff */
[----:B------:R1:W-:Y:S02]  /*181d0*/  MUFU.EX2 R164, R2 ;  /* 0x0000000200a47308 */ /* 0x0003e40000000800 */
[----:B------:R-:W-:Y:S01]  /*181e0*/  IMAD.MOV.U32 R154, RZ, RZ, R250 ;  /* 0x000000ffff9a7224 */ /* 0x000fe200078e00fa */
[----:B------:R-:W-:Y:S01]  /*181f0*/  LOP3.LUT R109, R106, 0xffff, RZ, 0xc0, !PT ;  /* 0x0000ffff6a6d7812 */ /* 0x000fe200078ec0ff */
[----:B------:R-:W-:Y:S01]  /*18200*/  IMAD.MOV.U32 R189, RZ, RZ, R121 ;  /* 0x000000ffffbd7224 */ /* 0x000fe200078e0079 */
[----:B------:R-:W-:Y:S01]  /*18210*/  SHF.R.U32.HI R121, RZ, 0x10, R106 ;  /* 0x00000010ff797819 */ /* 0x000fe2000001166a */
[----:B------:R-:W-:Y:S01]  /*18220*/  IMAD.MOV.U32 R188, RZ, RZ, R120 ;  /* 0x000000ffffbc7224 */ /* 0x000fe200078e0078 */
[----:B------:R-:W-:Y:S01]  /*18230*/  SHF.R.U32.HI R120, RZ, 0x18, R106 ;  /* 0x00000018ff787819 */ /* 0x000fe2000001166a */
[C---:B------:R-:W-:Y:S02]  /*18240*/  FMUL.FTZ R52, R101.reuse, R160 ;  /* 0x000000a065347220 */ /* 0x040fe40000410000 */
[----:B------:R-:W-:Y:S02]  /*18250*/  FMUL.FTZ R53, R101, R161 ;  /* 0x000000a165357220 */ /* 0x000fe40000410000 */
[----:B------:R-:W-:Y:S02]  /*18260*/  IMAD.MOV.U32 R143, RZ, RZ, R126 ;  /* 0x000000ffff8f7224 */ /* 0x000fe400078e007e */
[----:B------:R-:W-:Y:S02]  /*18270*/  IMAD.MOV.U32 R152, RZ, RZ, R246 ;  /* 0x000000ffff987224 */ /* 0x000fe400078e00f6 */
[----:B------:R-:W-:Y:S01]  /*18280*/  IMAD.MOV.U32 R135, RZ, RZ, R133 ;  /* 0x000000ffff877224 */ /* 0x000fe200078e0085 */
[-C--:B------:R-:W-:Y:S01]  /*18290*/  HMMA.16816.F32.BF16 R52, R176, R112.reuse, R52 ;  /* 0x00000070b034723c */ /* 0x080fe20000041834 */
[----:B------:R-:W-:Y:S02]  /*182a0*/  IMAD.MOV.U32 R133, RZ, RZ, R131 ;  /* 0x000000ffff857224 */ /* 0x000fe400078e0083 */
[----:B------:R-:W-:Y:S02]  /*182b0*/  IMAD.MOV.U32 R131, RZ, RZ, R129 ;  /* 0x000000ffff837224 */ /* 0x000fe400078e0081 */
[----:B------:R-:W-:Y:S02]  /*182c0*/  IMAD.MOV.U32 R129, RZ, RZ, R61 ;  /* 0x000000ffff817224 */ /* 0x000fe400078e003d */
[----:B-1----:R-:W-:Y:S01]  /*182d0*/  FFMA.FTZ R2, R210, c[0x0][0x23c], -R185 ;  /* 0x00008f00d2027a23 */ /* 0x002fe200000108b9 */
[C---:B------:R-:W-:Y:S01]  /*182e0*/  HMMA.16816.F32.BF16 R56, R180.reuse, R112, R56 ;  /* 0x00000070b438723c */ /* 0x040fe20000041838 */
[----:B------:R-:W-:Y:S02]  /*182f0*/  FMUL.FTZ R61, R3, R169 ;  /* 0x000000a9033d7220 */ /* 0x000fe40000410000 */
[----:B------:R1:W-:Y:S01]  /*18300*/  MUFU.EX2 R163, R2 ;  /* 0x0000000200a37308 */ /* 0x0003e20000000800 */
[----:B------:R-:W-:Y:S02]  /*18310*/  IMAD.MOV.U32 R169, RZ, RZ, R62 ;  /* 0x000000ffffa97224 */ /* 0x000fe400078e003e */
[C---:B------:R-:W-:Y:S02]  /*18320*/  FMUL.FTZ R62, R0.reuse, R170 ;  /* 0x000000aa003e7220 */ /* 0x040fe40000410000 */
[----:B--2---:R-:W-:Y:S04]  /*18330*/  IMAD.MOV.U32 R170, RZ, RZ, R63 ;  /* 0x000000ffffaa7224 */ /* 0x004fe800078e003f */
[----:B------:R-:W-:Y:S02]  /*18340*/  FMUL.FTZ R63, R0, R171 ;  /* 0x000000ab003f7220 */ /* 0x000fe40000410000 */
[----:B------:R-:W-:Y:S02]  /*18350*/  IMAD.MOV.U32 R160, RZ, RZ, R130 ;  /* 0x000000ffffa07224 */ /* 0x000fe400078e0082 */
[----:B------:R-:W-:Y:S02]  /*18360*/  IMAD.MOV.U32 R161, RZ, RZ, R131 ;  /* 0x000000ffffa17224 */ /* 0x000fe400078e0083 */
[----:B------:R-:W-:Y:S01]  /*18370*/  IMAD.MOV.U32 R173, RZ, RZ, R129 ;  /* 0x000000ffffad7224 */ /* 0x000fe200078e0081 */
[-C--:B------:R-:W-:Y:S01]  /*18380*/  HMMA.16816.F32.BF16 R60, R180, R114.reuse, R60 ;  /* 0x00000072b43c723c */ /* 0x080fe2000004183c */
[----:B------:R-:W-:Y:S02]  /*18390*/  IMAD.MOV.U32 R147, RZ, RZ, R136 ;  /* 0x000000ffff937224 */ /* 0x000fe400078e0088 */
[----:B------:R-:W-:Y:S02]  /*183a0*/  IMAD.MOV.U32 R136, RZ, RZ, R64 ;  /* 0x000000ffff887224 */ /* 0x000fe400078e0040 */
[----:B------:R-:W-:Y:S02]  /*183b0*/  FMUL.FTZ R64, R101, R172 ;  /* 0x000000ac65407220 */ /* 0x000fe40000410000 */
[----:B------:R-:W-:Y:S02]  /*183c0*/  IMAD.MOV.U32 R172, RZ, RZ, R128 ;  /* 0x000000ffffac7224 */ /* 0x000fe400078e0080 */
[----:B-1----:R-:W-:Y:S01]  /*183d0*/  FFMA.FTZ R2, R212, c[0x0][0x23c], -R185 ;  /* 0x00008f00d4027a23 */ /* 0x002fe200000108b9 */
[----:B------:R-:W-:Y:S02]  /*183e0*/  LDSM.16.MT88.4 R128, [R218+0x9400] ;  /* 0x00940000da80783b */ /* 0x000fe40000004200 */
[C---:B------:R-:W-:Y:S01]  /*183f0*/  HMMA.16816.F32.BF16 R64, R176.reuse, R114, R64 ;  /* 0x00000072b040723c */ /* 0x040fe20000041840 */
[----:B------:R1:W-:Y:S01]  /*18400*/  MUFU.EX2 R165, R2 ;  /* 0x0000000200a57308 */ /* 0x0003e20000000800 */
[----:B------:R-:W-:Y:S02]  /*18410*/  IMAD.MOV.U32 R204, RZ, RZ, R240 ;  /* 0x000000ffffcc7224 */ /* 0x000fe400078e00f0 */
[----:B------:R-:W-:Y:S02]  /*18420*/  FMUL.FTZ R71, R100, R71 ;  /* 0x0000004764477220 */ /* 0x000fe40000410000 */
[----:B------:R-:W2:Y:S01]  /*18430*/  LDSM.16.MT88.4 R112, [R218+0xb000] ;  /* 0x00b00000da70783b */ /* 0x000ea20000004200 */
[----:B------:R-:W-:Y:S02]  /*18440*/  IMAD.MOV.U32 R156, RZ, RZ, R135 ;  /* 0x000000ffff9c7224 */ /* 0x000fe400078e0087 */
[----:B------:R-:W-:Y:S02]  /*18450*/  IMAD.MOV.U32 R151, RZ, RZ, R134 ;  /* 0x000000ffff977224 */ /* 0x000fe400078e0086 */
[-C--:B------:R-:W-:Y:S01]  /*18460*/  HMMA.16816.F32.BF16 R68, R176, R116.reuse, R68 ;  /* 0x00000074b044723c */ /* 0x080fe20000041844 */
[C---:B------:R-:W-:Y:S02]  /*18470*/  FMUL.FTZ R72, R3.reuse, R72 ;  /* 0x0000004803487220 */ /* 0x040fe40000410000 */
[----:B------:R-:W-:Y:S02]  /*18480*/  FMUL.FTZ R73, R3, R73 ;  /* 0x0000004903497220 */ /* 0x000fe40000410000 */
[C---:B------:R-:W-:Y:S02]  /*18490*/  FMUL.FTZ R74, R0.reuse, R74 ;  /* 0x0000004a004a7220 */ /* 0x040fe40000410000 */
[----:B------:R-:W-:Y:S02]  /*184a0*/  FMUL.FTZ R75, R0, R75 ;  /* 0x0000004b004b7220 */ /* 0x000fe40000410000 */
[----:B------:R-:W-:Y:S03]  /*184b0*/  IMAD.MOV.U32 R150, RZ, RZ, R133 ;  /* 0x000000ffff967224 */ /* 0x000fe600078e0085 */
[----:B------:R-:W-:Y:S02]  /*184c0*/  IMAD.MOV.U32 R157, RZ, RZ, R132 ;  /* 0x000000ffff9d7224 */ /* 0x000fe400078e0084 */
[C---:B------:R-:W-:Y:S01]  /*184d0*/  HMMA.16816.F32.BF16 R72, R180.reuse, R116, R72 ;  /* 0x00000074b448723c */ /* 0x040fe20000041848 */
[----:B-1----:R-:W-:Y:S01]  /*184e0*/  LOP3.LUT R2, R107, UR18, R190, 0x96, !PT ;  /* 0x000000126b027c12 */ /* 0x002fe2000f8e96be */
[----:B------:R-:W-:Y:S01]  /*184f0*/  FFMA.FTZ R107, R209, c[0x0][0x23c], -R186 ;  /* 0x00008f00d16b7a23 */ /* 0x000fe200000108ba */
[----:B------:R-:W-:Y:S01]  /*18500*/  LDSM.16.MT88.4 R132, [R216+0xa400] ;  /* 0x00a40000d884783b */ /* 0x000fe20000004200 */
[----:B------:R-:W-:Y:S02]  /*18510*/  IMAD.MOV.U32 R148, RZ, RZ, R139 ;  /* 0x000000ffff947224 */ /* 0x000fe400078e008b */
[----:B------:R1:W3:Y:S01]  /*18520*/  MUFU.EX2 R250, R107 ;  /* 0x0000006b00fa7308 */ /* 0x0002e20000000800 */
[----:B------:R-:W-:Y:S01]  /*18530*/  IMAD.MOV.U32 R139, RZ, RZ, R122 ;  /* 0x000000ffff8b7224 */ /* 0x000fe200078e007a */
[----:B------:R-:W-:Y:S01]  /*18540*/  LOP3.LUT R122, R106, 0xff, RZ, 0xc0, !PT ;  /* 0x000000ff6a7a7812 */ /* 0x000fe200078ec0ff */
[----:B------:R-:W-:Y:S03]  /*18550*/  IMAD.MOV.U32 R153, RZ, RZ, R249 ;  /* 0x000000ffff997224 */ /* 0x000fe600078e00f9 */
[----:B------:R-:W-:Y:S01]  /*18560*/  LOP3.LUT R106, R111, UR18, R196, 0x96, !PT ;  /* 0x000000126f6a7c12 */ /* 0x000fe2000f8e96c4 */
[----:B------:R-:W-:Y:S01]  /*18570*/  IMAD.MOV.U32 R203, RZ, RZ, R237 ;  /* 0x000000ffffcb7224 */ /* 0x000fe200078e00ed */
[----:B------:R-:W-:Y:S01]  /*18580*/  LOP3.LUT R116, R110, 0xffff, RZ, 0xc0, !PT ;  /* 0x0000ffff6e747812 */ /* 0x000fe200078ec0ff */
[----:B------:R-:W-:Y:S01]  /*18590*/  FMUL.FTZ R76, R3, R76 ;  /* 0x0000004c034c7220 */ /* 0x000fe20000410000 */
[----:B------:R-:W-:Y:S01]  /*185a0*/  SHF.R.U32.HI R111, RZ, 0x8, R109 ;  /* 0x00000008ff6f7819 */ /* 0x000fe2000001166d */
[----:B------:R-:W-:Y:S01]  /*185b0*/  FFMA.FTZ R109, R211, c[0x0][0x23c], -R187 ;  /* 0x00008f00d36d7a23 */ /* 0x000fe200000108bb */
[--C-:B------:R-:W-:Y:S01]  /*185c0*/  SHF.R.U32.HI R117, RZ, 0x10, R110.reuse ;  /* 0x00000010ff757819 */ /* 0x100fe2000001166e */
[----:B------:R-:W-:Y:S02]  /*185d0*/  FMUL.FTZ R77, R3, R77 ;  /* 0x0000004d034d7220 */ /* 0x000fe40000410000 */
[----:B------:R4:W-:Y:S01]  /*185e0*/  MUFU.EX2 R249, R109 ;  /* 0x0000006d00f97308 */ /* 0x0009e20000000800 */
[C---:B------:R-:W-:Y:S01]  /*185f0*/  FMUL.FTZ R78, R0.reuse, R78 ;  /* 0x0000004e004e7220 */ /* 0x040fe20000410000 */
[----:B------:R-:W-:Y:S01]  /*18600*/  LOP3.LUT R117, R117, 0xff, RZ, 0xc0, !PT ;  /* 0x000000ff75757812 */ /* 0x000fe200078ec0ff */
[----:B------:R-:W-:Y:S02]  /*18610*/  FMUL.FTZ R79, R0, R79 ;  /* 0x0000004f004f7220 */ /* 0x000fe40000410000 */
[----:B------:R-:W-:Y:S02]  /*18620*/  IMAD.MOV.U32 R196, RZ, RZ, R217 ;  /* 0x000000ffffc47224 */ /* 0x000fe400078e00d9 */
[----:B------:R-:W-:Y:S01]  /*18630*/  IMAD.MOV.U32 R155, RZ, RZ, R141 ;  /* 0x000000ffff9b7224 */ /* 0x000fe200078e008d */
[----:B-1----:R-:W-:Y:S02]  /*18640*/  LOP3.LUT R107, R121, 0xff, RZ, 0xc0, !PT ;  /* 0x000000ff796b7812 */ /* 0x002fe400078ec0ff */
[-C--:B------:R-:W-:Y:S01]  /*18650*/  HMMA.16816.F32.BF16 R76, R180, R118.reuse, R76 ;  /* 0x00000076b44c723c */ /* 0x080fe2000004184c */
[C---:B------:R-:W-:Y:S01]  /*18660*/  FMUL.FTZ R82, R100.reuse, R82 ;  /* 0x0000005264527220 */ /* 0x040fe20000410000 */
[----:B------:R-:W-:Y:S01]  /*18670*/  SHF.R.U32.HI R121, RZ, 0x18, R110 ;  /* 0x00000018ff797819 */ /* 0x000fe2000001166e */
[----:B------:R-:W-:Y:S01]  /*18680*/  FMUL.FTZ R83, R100, R83 ;  /* 0x0000005364537220 */ /* 0x000fe20000410000 */
[----:B------:R-:W-:Y:S01]  /*18690*/  PRMT R126, R107, 0x5410, R120 ;  /* 0x000054106b7e7816 */ /* 0x000fe20000000078 */
[----:B------:R-:W-:Y:S02]  /*186a0*/  FFMA.FTZ R107, R213, c[0x0][0x23c], -R187 ;  /* 0x00008f00d56b7a23 */ /* 0x000fe400000108bb */
[----:B------:R-:W-:Y:S01]  /*186b0*/  IMAD.MOV.U32 R144, RZ, RZ, R127 ;  /* 0x000000ffff907224 */ /* 0x000fe200078e007f */
[----:B------:R-:W-:Y:S01]  /*186c0*/  PRMT R127, R117, 0x5410, R121 ;  /* 0x00005410757f7816 */ /* 0x000fe20000000079 */
[----:B------:R1:W1:Y:S01]  /*186d0*/  MUFU.EX2 R246, R107 ;  /* 0x0000006b00f67308 */ /* 0x0002620000000800 */
[C---:B------:R-:W-:Y:S02]  /*186e0*/  HMMA.16816.F32.BF16 R80, R176.reuse, R118, R80 ;  /* 0x00000076b050723c */ /* 0x040fe40000041850 */
[----:B------:R-:W-:Y:S02]  /*186f0*/  IMAD.MOV.U32 R171, RZ, RZ, R142 ;  /* 0x000000ffffab7224 */ /* 0x000fe400078e008e */
[----:B------:R-:W-:Y:S01]  /*18700*/  IMAD.MOV.U32 R142, RZ, RZ, R125 ;  /* 0x000000ffff8e7224 */ /* 0x000fe200078e007d */
[----:B------:R-:W-:Y:S01]  /*18710*/  PRMT R125, R122, 0x5410, R111 ;  /* 0x000054107a7d7816 */ /* 0x000fe2000000006f */
[----:B------:R-:W-:Y:S01]  /*18720*/  IMAD.MOV.U32 R141, RZ, RZ, R124 ;  /* 0x000000ffff8d7224 */ /* 0x000fe200078e007c */
[----:B------:R-:W-:Y:S01]  /*18730*/  SHF.R.U32.HI R111, RZ, 0x10, R2 ;  /* 0x00000010ff6f7819 */ /* 0x000fe20000011602 */
[----:B------:R-:W-:Y:S01]  /*18740*/  IMAD.MOV.U32 R201, RZ, RZ, R235 ;  /* 0x000000ffffc97224 */ /* 0x000fe200078e00eb */
[----:B------:R-:W-:Y:S03]  /*18750*/  SHF.R.U32.HI R118, RZ, 0x8, R116 ;  /* 0x00000008ff767819 */ /* 0x000fe60000011674 */
[----:B------:R-:W-:Y:S01]  /*18760*/  LOP3.LUT R124, R110, 0xff, RZ, 0xc0, !PT ;  /* 0x000000ff6e7c7812 */ /* 0x000fe200078ec0ff */
[--C-:B------:R-:W-:Y:S01]  /*18770*/  HSET2.LE.AND R119, R126, R171.reuse, PT ;  /* 0x000000ab7e777233 */ /* 0x100fe20003803000 */
[C---:B------:R-:W-:Y:S01]  /*18780*/  LOP3.LUT R116, R2.reuse, 0xff, RZ, 0xc0, !PT ;  /* 0x000000ff02747812 */ /* 0x040fe200078ec0ff */
[--C-:B------:R-:W-:Y:S01]  /*18790*/  HSET2.LE.AND R127, R127, R171.reuse, PT ;  /* 0x000000ab7f7f7233 */ /* 0x100fe20003803000 */
[----:B------:R-:W-:Y:S01]  /*187a0*/  SHF.R.U32.HI R110, RZ, 0x18, R2 ;  /* 0x00000018ff6e7819 */ /* 0x000fe20000011602 */
[----:B------:R-:W-:Y:S01]  /*187b0*/  IMAD.MOV.U32 R202, RZ, RZ, R140 ;  /* 0x000000ffffca7224 */ /* 0x000fe200078e008c */
[----:B----4-:R-:W-:Y:S01]  /*187c0*/  LOP3.LUT R109, R2, 0xffff, RZ, 0xc0, !PT ;  /* 0x0000ffff026d7812 */ /* 0x010fe200078ec0ff */
[----:B------:R-:W-:Y:S01]  /*187d0*/  IMAD.MOV.U32 R140, RZ, RZ, R123 ;  /* 0x000000ffff8c7224 */ /* 0x000fe200078e007b */
[----:B------:R-:W-:Y:S01]  /*187e0*/  LOP3.LUT R2, R111, 0xff, RZ, 0xc0, !PT ;  /* 0x000000ff6f027812 */ /* 0x000fe200078ec0ff */
[----:B------:R-:W4:Y:S01]  /*187f0*/  LDSM.16.MT88.4 R120, [R216+0x9400] ;  /* 0x00940000d878783b */ /* 0x000f220000004200 */
[----:B------:R-:W-:Y:S01]  /*18800*/  LOP3.LUT R111, R106, 0xff, RZ, 0xc0, !PT ;  /* 0x000000ff6a6f7812 */ /* 0x000fe200078ec0ff */
[----:B-1----:R-:W-:Y:S01]  /*18810*/  FFMA.FTZ R107, R214, c[0x0][0x23c], -R186 ;  /* 0x00008f00d66b7a23 */ /* 0x002fe200000108ba */
[----:B------:R-:W-:Y:S01]  /*18820*/  PRMT R117, R2, 0x5410, R110 ;  /* 0x0000541002757816 */ /* 0x000fe2000000006e */
[----:B------:R-:W-:Y:S01]  /*18830*/  FMUL.FTZ R85, R101, R85 ;  /* 0x0000005565557220 */ /* 0x000fe20000410000 */
[----:B------:R-:W-:Y:S01]  /*18840*/  LOP3.LUT R2, R106, 0xffff, RZ, 0xc0, !PT ;  /* 0x0000ffff6a027812 */ /* 0x000fe200078ec0ff */
[----:B------:R1:W-:Y:S01]  /*18850*/  MUFU.EX2 R240, R107 ;  /* 0x0000006b00f07308 */ /* 0x0003e20000000800 */
[----:B------:R-:W-:Y:S01]  /*18860*/  SHF.R.U32.HI R110, RZ, 0x18, R106 ;  /* 0x00000018ff6e7819 */ /* 0x000fe2000001166a */
[C---:B------:R-:W-:Y:S01]  /*18870*/  FMUL.FTZ R86, R100.reuse, R86 ;  /* 0x0000005664567220 */ /* 0x040fe20000410000 */
[----:B------:R-:W-:Y:S01]  /*18880*/  SHF.R.U32.HI R109, RZ, 0x8, R109 ;  /* 0x00000008ff6d7819 */ /* 0x000fe2000001166d */
[----:B------:R-:W-:Y:S01]  /*18890*/  FMUL.FTZ R87, R100, R87 ;  /* 0x0000005764577220 */ /* 0x000fe20000410000 */
[----:B------:R-:W-:Y:S01]  /*188a0*/  PRMT R124, R124, 0x5410, R118 ;  /* 0x000054107c7c7816 */ /* 0x000fe20000000076 */
[C---:B------:R-:W-:Y:S01]  /*188b0*/  FMUL.FTZ R88, R3.reuse, R88 ;  /* 0x0000005803587220 */ /* 0x040fe20000410000 */
[----:B------:R-:W-:Y:S01]  /*188c0*/  PRMT R116, R116, 0x5410, R109 ;  /* 0x0000541074747816 */ /* 0x000fe2000000006d */
[----:B------:R-:W-:Y:S01]  /*188d0*/  FMUL.FTZ R89, R3, R89 ;  /* 0x0000005903597220 */ /* 0x000fe20000410000 */
[----:B------:R-:W-:Y:S01]  /*188e0*/  SHF.R.U32.HI R109, RZ, 0x8, R2 ;  /* 0x00000008ff6d7819 */ /* 0x000fe20000011602 */
[--C-:B------:R-:W-:Y:S01]  /*188f0*/  HSET2.LE.AND R2, R125, R171.reuse, PT ;  /* 0x000000ab7d027233 */ /* 0x100fe20003803000 */
[-C--:B--2---:R-:W-:Y:S01]  /*18900*/  HMMA.16816.F32.BF16 R84, R176, R112.reuse, R84 ;  /* 0x00000070b054723c */ /* 0x084fe20000041854 */
[----:B------:R-:W-:Y:S01]  /*18910*/  F2FP.BF16.PACK_AB R118, R169, R166 ;  /* 0x000000a6a976723e */ /* 0x000fe200000010ff */
[C---:B------:R-:W-:Y:S01]  /*18920*/  FMUL.FTZ R90, R0.reuse, R90 ;  /* 0x0000005a005a7220 */ /* 0x040fe20000410000 */
[--C-:B------:R-:W-:Y:S01]  /*18930*/  HSET2.LE.AND R116, R116, R171.reuse, PT ;  /* 0x000000ab74747233 */ /* 0x100fe20003803000 */
[----:B------:R-:W-:Y:S01]  /*18940*/  FMUL.FTZ R91, R0, R91 ;  /* 0x0000005b005b7220 */ /* 0x000fe20000410000 */
[----:B------:R-:W-:Y:S01]  /*18950*/  LOP3.LUT R118, R2, R118, RZ, 0xc0, !PT ;  /* 0x0000007602767212 */ /* 0x000fe200078ec0ff */
[C---:B------:R-:W-:Y:S01]  /*18960*/  FMUL.FTZ R92, R3.reuse, R92 ;  /* 0x0000005c035c7220 */ /* 0x040fe20000410000 */
[----:B------:R-:W-:Y:S01]  /*18970*/  F2FP.BF16.PACK_AB R2, R170, R167 ;  /* 0x000000a7aa02723e */ /* 0x000fe200000010ff */
[----:B------:R-:W-:Y:S01]  /*18980*/  FMUL.FTZ R93, R3, R93 ;  /* 0x0000005d035d7220 */ /* 0x000fe20000410000 */
[----:B---3--:R-:W-:Y:S02]  /*18990*/  F2FP.BF16.PACK_AB R126, R250, R168 ;  /* 0x000000a8fa7e723e */ /* 0x008fe400000010ff */
[C---:B------:R-:W-:Y:S01]  /*189a0*/  HMMA.16816.F32.BF16 R88, R180.reuse, R112, R88 ;  /* 0x00000070b458723c */ /* 0x040fe20000041858 */
[----:B------:R-:W-:Y:S01]  /*189b0*/  LOP3.LUT R119, R119, R2, RZ, 0xc0, !PT ;  /* 0x0000000277777212 */ /* 0x000fe200078ec0ff */
[----:B-1----:R-:W-:Y:S01]  /*189c0*/  FFMA.FTZ R107, R215, c[0x0][0x23c], -R186 ;  /* 0x00008f00d76b7a23 */ /* 0x002fe200000108ba */
[----:B------:R-:W-:Y:S01]  /*189d0*/  F2FP.BF16.PACK_AB R2, R246, R249 ;  /* 0x000000f9f602723e */ /* 0x000fe200000010ff */
[C---:B------:R-:W-:Y:S01]  /*189e0*/  FMUL.FTZ R94, R0.reuse, R94 ;  /* 0x0000005e005e7220 */ /* 0x040fe20000410000 */
[----:B------:R-:W-:Y:S01]  /*189f0*/  PRMT R111, R111, 0x5410, R109 ;  /* 0x000054106f6f7816 */ /* 0x000fe2000000006d */
[----:B------:R1:W-:Y:S01]  /*18a00*/  MUFU.EX2 R237, R107 ;  /* 0x0000006b00ed7308 */ /* 0x0003e20000000800 */
[----:B------:R-:W-:Y:S01]  /*18a10*/  LOP3.LUT R127, R127, R2, RZ, 0xc0, !PT ;  /* 0x000000027f7f7212 */ /* 0x000fe200078ec0ff */
[----:B------:R-:W-:Y:S01]  /*18a20*/  FFMA.FTZ R2, R233, c[0x0][0x23c], -R184 ;  /* 0x00008f00e9027a23 */ /* 0x000fe200000108b8 */
[--C-:B------:R-:W-:Y:S03]  /*18a30*/  HSET2.LE.AND R109, R124, R171.reuse, PT ;  /* 0x000000ab7c6d7233 */ /* 0x100fe60003803000 */
[----:B------:R-:W-:Y:S01]  /*18a40*/  FMUL.FTZ R95, R0, R95 ;  /* 0x0000005f005f7220 */ /* 0x000fe20000410000 */
[--C-:B------:R-:W-:Y:S01]  /*18a50*/  HSET2.LE.AND R124, R111, R171.reuse, PT ;  /* 0x000000ab6f7c7233 */ /* 0x100fe20003803000 */
[----:B------:R-:W-:Y:S01]  /*18a60*/  LOP3.LUT R126, R109, R126, RZ, 0xc0, !PT ;  /* 0x0000007e6d7e7212 */ /* 0x000fe200078ec0ff */
[C---:B------:R-:W-:Y:S01]  /*18a70*/  FMUL.FTZ R96, R101.reuse, R96 ;  /* 0x0000006065607220 */ /* 0x040fe20000410000 */
[----:B------:R2:W-:Y:S01]  /*18a80*/  MUFU.EX2 R233, R2 ;  /* 0x0000000200e97308 */ /* 0x0005e20000000800 */
[----:B------:R-:W-:Y:S02]  /*18a90*/  FMUL.FTZ R97, R101, R97 ;  /* 0x0000006165617220 */ /* 0x000fe40000410000 */
[-C--:B------:R-:W-:Y:S01]  /*18aa0*/  HMMA.16816.F32.BF16 R92, R180, R114.reuse, R92 ;  /* 0x00000072b45c723c */ /* 0x080fe2000004185c */
[C---:B------:R-:W-:Y:S01]  /*18ab0*/  FMUL.FTZ R98, R100.reuse, R98 ;  /* 0x0000006264627220 */ /* 0x040fe20000410000 */
[----:B------:R-:W-:Y:S01]  /*18ac0*/  LDSM.16.MT88.4 R180, [R216+0xbc00] ;  /* 0x00bc0000d8b4783b */ /* 0x000fe20000004200 */
[----:B------:R-:W-:Y:S02]  /*18ad0*/  FMUL.FTZ R99, R100, R99 ;  /* 0x0000006364637220 */ /* 0x000fe40000410000 */
[----:B------:R-:W-:Y:S02]  /*18ae0*/  IMAD.MOV.U32 R173, RZ, RZ, R161 ;  /* 0x000000ffffad7224 */ /* 0x000fe400078e00a1 */
[----:B------:R-:W-:Y:S02]  /*18af0*/  IMAD.MOV.U32 R159, RZ, RZ, R158 ;  /* 0x000000ffff9f7224 */ /* 0x000fe400078e009e */
[----:B------:R-:W-:Y:S01]  /*18b00*/  IMAD.MOV.U32 R158, RZ, RZ, R157 ;  /* 0x000000ffff9e7224 */ /* 0x000fe200078e009d */
[----:B------:R-:W-:Y:S01]  /*18b10*/  HMMA.16816.F32.BF16 R96, R176, R114, R96 ;  /* 0x00000072b060723c */ /* 0x000fe20000041860 */
[----:B------:R-:W3:Y:S01]  /*18b20*/  LDSM.16.MT88.4 R112, [R218+0xa400] ;  /* 0x00a40000da70783b */ /* 0x000ee20000004200 */
[----:B-1----:R-:W-:Y:S01]  /*18b30*/  SHF.R.U32.HI R107, RZ, 0x10, R106 ;  /* 0x00000010ff6b7819 */ /* 0x002fe2000001166a */
[----:B------:R-:W-:Y:S02]  /*18b40*/  FFMA.FTZ R106, R231, c[0x0][0x23c], -R187 ;  /* 0x00008f00e76a7a23 */ /* 0x000fe400000108bb */
[----:B------:R-:W-:Y:S01]  /*18b50*/  IMAD.MOV.U32 R157, RZ, RZ, R156 ;  /* 0x000000ffff9d7224 */ /* 0x000fe200078e009c */
[----:B------:R-:W-:Y:S01]  /*18b60*/  LOP3.LUT R107, R107, 0xff, RZ, 0xc0, !PT ;  /* 0x000000ff6b6b7812 */ /* 0x000fe200078ec0ff */
[----:B------:R1:W-:Y:S01]  /*18b70*/  MUFU.EX2 R235, R106 ;  /* 0x0000006a00eb7308 */ /* 0x0003e20000000800 */
[----:B------:R-:W-:Y:S04]  /*18b80*/  IMAD.MOV.U32 R156, RZ, RZ, R155 ;  /* 0x000000ffff9c7224 */ /* 0x000fe800078e009b */
[----:B------:R-:W-:Y:S01]  /*18b90*/  PRMT R110, R107, 0x5410, R110 ;  /* 0x000054106b6e7816 */ /* 0x000fe2000000006e */
[--C-:B------:R-:W-:Y:S01]  /*18ba0*/  HSET2.LE.AND R107, R117, R171.reuse, PT ;  /* 0x000000ab756b7233 */ /* 0x100fe20003803000 */
[----:B------:R-:W-:Y:S01]  /*18bb0*/  F2FP.BF16.PACK_AB R117, R165, R163 ;  /* 0x000000a3a575723e */ /* 0x000fe200000010ff */
[----:B--2---:R-:W-:Y:S02]  /*18bc0*/  FFMA.FTZ R2, R236, c[0x0][0x23c], -R184 ;  /* 0x00008f00ec027a23 */ /* 0x004fe400000108b8 */
[--C-:B------:R-:W-:Y:S01]  /*18bd0*/  HSET2.LE.AND R125, R110, R171.reuse, PT ;  /* 0x000000ab6e7d7233 */ /* 0x100fe20003803000 */
[----:B------:R-:W-:Y:S01]  /*18be0*/  LOP3.LUT R117, R107, R117, RZ, 0xc0, !PT ;  /* 0x000000756b757212 */ /* 0x000fe200078ec0ff */
[----:B------:R-:W-:Y:S02]  /*18bf0*/  IMAD.MOV.U32 R155, RZ, RZ, R230 ;  /* 0x000000ffff9b7224 */ /* 0x000fe400078e00e6 */
[----:B------:R-:W-:Y:S01]  /*18c00*/  IMAD.MOV.U32 R205, RZ, RZ, R159 ;  /* 0x000000ffffcd7224 */ /* 0x000fe200078e009f */
[----:B------:R2:W5:Y:S01]  /*18c10*/  LDL.LU R230, [R1+0x9c] ;  /* 0x00009c0001e67983 */ /* 0x0005620000300800 */
[----:B------:R-:W-:Y:S02]  /*18c20*/  IMAD.MOV.U32 R159, RZ, RZ, R158 ;  /* 0x000000ffff9f7224 */ /* 0x000fe400078e009e */
[----:B------:R-:W-:Y:S02]  /*18c30*/  IMAD.MOV.U32 R158, RZ, RZ, R157 ;  /* 0x000000ffff9e7224 */ /* 0x000fe400078e009d */
[----:B------:R-:W-:Y:S02]  /*18c40*/  IMAD.MOV.U32 R157, RZ, RZ, R156 ;  /* 0x000000ffff9d7224 */ /* 0x000fe400078e009c */
[----:B------:R-:W-:Y:S02]  /*18c50*/  IMAD.MOV.U32 R156, RZ, RZ, R155 ;  /* 0x000000ffff9c7224 */ /* 0x000fe400078e009b */
[----:B-1----:R-:W-:Y:S02]  /*18c60*/  FFMA.FTZ R106, R232, c[0x0][0x23c], -R187 ;  /* 0x00008f00e86a7a23 */ /* 0x002fe400000108bb */
[----:B------:R1:W-:Y:S01]  /*18c70*/  MUFU.EX2 R232, R2 ;  /* 0x0000000200e87308 */ /* 0x0003e20000000800 */
[----:B------:R-:W-:Y:S02]  /*18c80*/  IMAD.MOV.U32 R155, RZ, RZ, R154 ;  /* 0x000000ffff9b7224 */ /* 0x000fe400078e009a */
[----:B------:R-:W-:Y:S02]  /*18c90*/  IMAD.MOV.U32 R154, RZ, RZ, R153 ;  /* 0x000000ffff9a7224 */ /* 0x000fe400078e0099 */
[----:B------:R-:W-:Y:S02]  /*18ca0*/  IMAD.MOV.U32 R153, RZ, RZ, R152 ;  /* 0x000000ffff997224 */ /* 0x000fe400078e0098 */
[----:B------:R-:W-:Y:S02]  /*18cb0*/  IMAD.MOV.U32 R152, RZ, RZ, R204 ;  /* 0x000000ffff987224 */ /* 0x000fe400078e00cc */
[----:B------:R-:W-:Y:S01]  /*18cc0*/  IMAD.MOV.U32 R204, RZ, RZ, R203 ;  /* 0x000000ffffcc7224 */ /* 0x000fe200078e00cb */
[----:B------:R2:W2:Y:S01]  /*18cd0*/  MUFU.EX2 R234, R106 ;  /* 0x0000006a00ea7308 */ /* 0x0004a20000000800 */
[----:B------:R-:W-:Y:S02]  /*18ce0*/  IMAD.MOV.U32 R203, RZ, RZ, R225 ;  /* 0x000000ffffcb7224 */ /* 0x000fe400078e00e1 */
[----:B------:R-:W-:Y:S01]  /*18cf0*/  IMAD.MOV.U32 R206, RZ, RZ, R159 ;  /* 0x000000ffffce7224 */ /* 0x000fe200078e009f */
[----:B------:R3:W5:Y:S01]  /*18d00*/  LDL.LU R225, [R1+0x98] ;  /* 0x0000980001e17983 */ /* 0x0007620000300800 */
[----:B------:R-:W-:Y:S02]  /*18d10*/  IMAD.MOV.U32 R159, RZ, RZ, R158 ;  /* 0x000000ffff9f7224 */ /* 0x000fe400078e009e */
[----:B------:R-:W-:Y:S02]  /*18d20*/  IMAD.MOV.U32 R158, RZ, RZ, R157 ;  /* 0x000000ffff9e7224 */ /* 0x000fe400078e009d */
[----:B------:R-:W-:Y:S02]  /*18d30*/  IMAD.MOV.U32 R157, RZ, RZ, R156 ;  /* 0x000000ffff9d7224 */ /* 0x000fe400078e009c */
[----:B------:R-:W-:Y:S02]  /*18d40*/  IMAD.MOV.U32 R156, RZ, RZ, R155 ;  /* 0x000000ffff9c7224 */ /* 0x000fe400078e009b */
[----:B------:R-:W-:Y:S02]  /*18d50*/  IMAD.MOV.U32 R155, RZ, RZ, R153 ;  /* 0x000000ffff9b7224 */ /* 0x000fe400078e0099 */
[----:B-1----:R-:W-:Y:S02]  /*18d60*/  FFMA.FTZ R2, R238, c[0x0][0x23c], -R185 ;  /* 0x00008f00ee027a23 */ /* 0x002fe400000108b9 */
[----:B------:R-:W-:Y:S02]  /*18d70*/  IMAD.MOV.U32 R153, RZ, RZ, R152 ;  /* 0x000000ffff997224 */ /* 0x000fe400078e0098 */
[----:B------:R1:W-:Y:S01]  /*18d80*/  MUFU.EX2 R231, R2 ;  /* 0x0000000200e77308 */ /* 0x0003e20000000800 */
[----:B------:R-:W-:Y:S02]  /*18d90*/  IMAD.MOV.U32 R152, RZ, RZ, R204 ;  /* 0x000000ffff987224 */ /* 0x000fe400078e00cc */
[----:B------:R-:W-:Y:S01]  /*18da0*/  IMAD.MOV.U32 R204, RZ, RZ, R203 ;  /* 0x000000ffffcc7224 */ /* 0x000fe200078e00cb */
[----:B--2---:R-:W-:Y:S01]  /*18db0*/  F2FP.BF16.PACK_AB R106, R164, R162 ;  /* 0x000000a2a46a723e */ /* 0x004fe200000010ff */
[----:B------:R-:W-:Y:S01]  /*18dc0*/  IMAD.MOV.U32 R203, RZ, RZ, R145 ;  /* 0x000000ffffcb7224 */ /* 0x000fe200078e0091 */
[----:B------:R-:W-:Y:S01]  /*18dd0*/  F2FP.BF16.PACK_AB R107, R234, R235 ;  /* 0x000000ebea6b723e */ /* 0x000fe200000010ff */
[----:B------:R-:W-:Y:S01]  /*18de0*/  IMAD.MOV.U32 R145, RZ, RZ, R226 ;  /* 0x000000ffff917224 */ /* 0x000fe200078e00e2 */
[----:B------:R-:W-:Y:S01]  /*18df0*/  LOP3.LUT R116, R116, R106, RZ, 0xc0, !PT ;  /* 0x0000006a74747212 */ /* 0x000fe200078ec0ff */
[----:B------:R2:W5:Y:S01]  /*18e00*/  LDL.LU R226, [R1+0x94] ;  /* 0x0000940001e27983 */ /* 0x0005620000300800 */
[----:B------:R-:W-:Y:S01]  /*18e10*/  F2FP.BF16.PACK_AB R106, R237, R240 ;  /* 0x000000f0ed6a723e */ /* 0x000fe200000010ff */
[----:B------:R-:W-:Y:S01]  /*18e20*/  IMAD.MOV.U32 R236, RZ, RZ, R170 ;  /* 0x000000ffffec7224 */ /* 0x000fe200078e00aa */
[----:B------:R-:W-:Y:S01]  /*18e30*/  LOP3.LUT R125, R125, R107, RZ, 0xc0, !PT ;  /* 0x0000006b7d7d7212 */ /* 0x000fe200078ec0ff */
[----:B------:R-:W-:Y:S01]  /*18e40*/  FFMA.FTZ R107, R244, c[0x0][0x23c], -R185 ;  /* 0x00008f00f46b7a23 */ /* 0x000fe200000108b9 */
[----:B------:R-:W-:Y:S01]  /*18e50*/  LOP3.LUT R124, R124, R106, RZ, 0xc0, !PT ;  /* 0x0000006a7c7c7212 */ /* 0x000fe200078ec0ff */
[-C--:B----4-:R-:W-:Y:S01]  /*18e60*/  HMMA.16816.F32.BF16 R4, R116, R120.reuse, R4 ;  /* 0x000000787404723c */ /* 0x090fe20000041804 */
[----:B------:R-:W-:Y:S01]  /*18e70*/  FFMA.FTZ R106, R241, c[0x0][0x23c], -R184 ;  /* 0x00008f00f16a7a23 */ /* 0x000fe200000108b8 */
[----:B------:R-:W-:Y:S01]  /*18e80*/  MUFU.EX2 R212, R107 ;  /* 0x0000006b00d47308 */ /* 0x000fe20000000800 */
[----:B------:R-:W-:Y:S02]  /*18e90*/  IMAD.MOV.U32 R241, RZ, RZ, R167 ;  /* 0x000000fffff17224 */ /* 0x000fe400078e00a7 */
[----:B------:R-:W-:Y:S02]  /*18ea0*/  IMAD.MOV.U32 R238, RZ, RZ, R169 ;  /* 0x000000ffffee7224 */ /* 0x000fe400078e00a9 */
[----:B------:R-:W-:Y:S01]  /*18eb0*/  IMAD.MOV.U32 R244, RZ, RZ, R165 ;  /* 0x000000fffff47224 */ /* 0x000fe200078e00a5 */
[C---:B------:R-:W-:Y:S01]  /*18ec0*/  HMMA.16816.F32.BF16 R8, R124.reuse, R120, R8 ;  /* 0x000000787c08723c */ /* 0x040fe20000041808 */
[--C-:B-1----:R-:W-:Y:S03]  /*18ed0*/  FFMA.FTZ R2, R239, c[0x0][0x23c], -R185.reuse ;  /* 0x00008f00ef027a23 */ /* 0x102fe600000108b9 */
[----:B------:R-:W-:Y:S01]  /*18ee0*/  MUFU.EX2 R213, R106 ;  /* 0x0000006a00d57308 */ /* 0x000fe20000000800 */
[----:B------:R-:W-:Y:S03]  /*18ef0*/  IMAD.MOV.U32 R239, RZ, RZ, R168 ;  /* 0x000000ffffef7224 */ /* 0x000fe600078e00a8 */
[-C--:B------:R-:W-:Y:S06]  /*18f00*/  HMMA.16816.F32.BF16 R12, R124, R122.reuse, R12 ;  /* 0x0000007a7c0c723c */ /* 0x080fec000004180c */
[----:B------:R1:W-:Y:S02]  /*18f10*/  MUFU.EX2 R215, R2 ;  /* 0x0000000200d77308 */ /* 0x0003e40000000800 */
[C---:B------:R-:W-:Y:S01]  /*18f20*/  HMMA.16816.F32.BF16 R16, R116.reuse, R122, R16 ;  /* 0x0000007a7410723c */ /* 0x040fe20000041810 */
[----:B------:R-:W4:Y:S07]  /*18f30*/  LDSM.16.MT88.4 R120, [R216+0xb400] ;  /* 0x00b40000d878783b */ /* 0x000f2e0000004200 */
[-C--:B------:R-:W-:Y:S08]  /*18f40*/  HMMA.16816.F32.BF16 R20, R116, R128.reuse, R20 ;  /* 0x000000807414723c */ /* 0x080ff00000041814 */
[C---:B------:R-:W-:Y:S01]  /*18f50*/  HMMA.16816.F32.BF16 R24, R124.reuse, R128, R24 ;  /* 0x000000807c18723c */ /* 0x040fe20000041818 */
[----:B-1----:R-:W-:Y:S07]  /*18f60*/  IMAD.U32 R2, RZ, RZ, UR33 ;  /* 0x00000021ff027e24 */ /* 0x002fee000f8e00ff */
[-C--:B------:R-:W-:Y:S01]  /*18f70*/  HMMA.16816.F32.BF16 R28, R124, R130.reuse, R28 ;  /* 0x000000827c1c723c */ /* 0x080fe2000004181c */
[----:B------:R-:W-:Y:S03]  /*18f80*/  LOP3.LUT R106, R201, UR4, R2, 0x96, !PT ;  /* 0x00000004c96a7c12 */ /* 0x000fe6000f8e9602 */
[----:B------:R-:W-:Y:S01]  /*18f90*/  FFMA.FTZ R2, R243, c[0x0][0x23c], -R184 ;  /* 0x00008f00f3027a23 */ /* 0x000fe200000108b8 */
[----:B------:R-:W-:Y:S01]  /*18fa0*/  UMOV UR4, UR29 ;  /* 0x0000001d00047c82 */ /* 0x000fe20008000000 */
[----:B------:R-:W-:Y:S02]  /*18fb0*/  IMAD.MOV.U32 R243, RZ, RZ, R166 ;  /* 0x000000fffff37224 */ /* 0x000fe400078e00a6 */
[C---:B------:R-:W-:Y:S01]  /*18fc0*/  HMMA.16816.F32.BF16 R32, R116.reuse, R130, R32 ;  /* 0x000000827420723c */ /* 0x040fe20000041820 */
[----:B------:R-:W-:Y:S01]  /*18fd0*/  IMAD.WIDE.U32 R128, R106, -0x326172a9, RZ ;  /* 0xcd9e8d576a807825 */ /* 0x000fe200078e00ff */
[----:B------:R1:W1:Y:S04]  /*18fe0*/  MUFU.EX2 R214, R2 ;  /* 0x0000000200d67308 */ /* 0x0002680000000800 */
[--C-:B------:R-:W-:Y:S02]  /*18ff0*/  LOP3.LUT R110, R195, UR14, R128.reuse, 0x96, !PT ;  /* 0x0000000ec36e7c12 */ /* 0x100fe4000f8e9680 */
[-C--:B------:R-:W-:Y:S01]  /*19000*/  HMMA.16816.F32.BF16 R36, R116, R132.reuse, R36 ;  /* 0x000000847424723c */ /* 0x080fe20000041824 */
[----:B------:R-:W-:Y:S03]  /*19010*/  LOP3.LUT R109, R193, UR14, R128, 0x96, !PT ;  /* 0x0000000ec16d7c12 */ /* 0x000fe6000f8e9680 */
[----:B------:R-:W-:Y:S01]  /*19020*/  IMAD.WIDE.U32 R110, R110, -0x2daee0ad, RZ ;  /* 0xd2511f536e6e7825 */ /* 0x000fe200078e00ff */
[----:B------:R-:W-:Y:S03]  /*19030*/  LOP3.LUT R106, R129, UR16, R174, 0x96, !PT ;  /* 0x00000010816a7c12 */ /* 0x000fe6000f8e96ae */
[C---:B------:R-:W-:Y:S04]  /*19040*/  HMMA.16816.F32.BF16 R40, R124.reuse, R132, R40 ;  /* 0x000000847c28723c */ /* 0x040fe80000041828 */
[----:B------:R-:W-:Y:S04]  /*19050*/  IMAD.WIDE.U32 R130, R106, -0x2daee0ad, RZ ;  /* 0xd2511f536a827825 */ /* 0x000fe800078e00ff */
[-C--:B------:R-:W-:Y:S01]  /*19060*/  HMMA.16816.F32.BF16 R44, R124, R134.reuse, R44 ;  /* 0x000000867c2c723c */ /* 0x080fe2000004182c */
[----:B------:R-:W-:Y:S03]  /*19070*/  IMAD.WIDE.U32 R106, R109, -0x2daee0ad, RZ ;  /* 0xd2511f536d6a7825 */ /* 0x000fe600078e00ff */
[----:B-1----:R-:W-:Y:S01]  /*19080*/  LOP3.LUT R2, R129, UR16, R188, 0x96, !PT ;  /* 0x0000001081027c12 */ /* 0x002fe2000f8e96bc */
[----:B------:R-:W-:Y:S02]  /*19090*/  FFMA.FTZ R129, R248, c[0x0][0x23c], -R185 ;  /* 0x00008f00f8817a23 */ /* 0x000fe400000108b9 */
[----:B------:R-:W-:Y:S01]  /*190a0*/  IMAD.MOV.U32 R248, RZ, RZ, R164 ;  /* 0x000000fffff87224 */ /* 0x000fe200078e00a4 */
[C---:B------:R-:W-:Y:S01]  /*190b0*/  HMMA.16816.F32.BF16 R48, R116.reuse, R134, R48 ;  /* 0x000000867430723c */ /* 0x040fe20000041830 */
[----:B------:R1:W-:Y:S07]  /*190c0*/  MUFU.EX2 R211, R129 ;  /* 0x0000008100d37308 */ /* 0x0003ee0000000800 */
[-C--:B---3--:R-:W-:Y:S08]  /*190d0*/  HMMA.16816.F32.BF16 R52, R116, R112.reuse, R52 ;  /* 0x000000707434723c */ /* 0x088ff00000041834 */
[C---:B------:R-:W-:Y:S07]  /*190e0*/  HMMA.16816.F32.BF16 R56, R124.reuse, R112, R56 ;  /* 0x000000707c38723c */ /* 0x040fee0000041838 */
[----:B------:R-:W-:Y:S01]  /*190f0*/  IMAD.WIDE.U32 R112, R2, -0x2daee0ad, RZ ;  /* 0xd2511f5302707825 */ /* 0x000fe200078e00ff */
[-C--:B------:R-:W-:Y:S01]  /*19100*/  HMMA.16816.F32.BF16 R60, R124, R114.reuse, R60 ;  /* 0x000000727c3c723c */ /* 0x080fe2000004183c */
[----:B------:R-:W-:Y:S03]  /*19110*/  LOP3.LUT R2, R107, UR11, R130, 0x96, !PT ;  /* 0x0000000b6b027c12 */ /* 0x000fe6000f8e9682 */
[----:B------:R-:W-:Y:S01]  /*19120*/  LOP3.LUT R128, R113, UR13, R172, 0x96, !PT ;  /* 0x0000000d71807c12 */ /* 0x000fe2000f8e96ac */
[----:B------:R-:W-:Y:S01]  /*19130*/  IMAD.MOV.U32 R172, RZ, RZ, R160 ;  /* 0x000000ffffac7224 */ /* 0x000fe200078e00a0 */
[----:B------:R-:W-:Y:S01]  /*19140*/  LOP3.LUT R111, R111, UR11, R112, 0x96, !PT ;  /* 0x0000000b6f6f7c12 */ /* 0x000fe2000f8e9670 */
[----:B------:R-:W-:Y:S01]  /*19150*/  IMAD.MOV.U32 R160, RZ, RZ, R206 ;  /* 0x000000ffffa07224 */ /* 0x000fe200078e00ce */
[C---:B------:R-:W-:Y:S01]  /*19160*/  HMMA.16816.F32.BF16 R64, R116.reuse, R114, R64 ;  /* 0x000000727440723c */ /* 0x040fe20000041840 */
[----:B------:R-:W-:Y:S01]  /*19170*/  IMAD.MOV.U32 R206, RZ, RZ, R159 ;  /* 0x000000ffffce7224 */ /* 0x000fe200078e009f */
[----:B------:R-:W3:Y:S02]  /*19180*/  LDSM.16.MT88.4 R112, [R218+0xb400] ;  /* 0x00b40000da70783b */ /* 0x000ee40000004200 */
[----:B------:R-:W-:Y:S01]  /*19190*/  IMAD.MOV.U32 R159, RZ, RZ, R158 ;  /* 0x000000ffff9f7224 */ /* 0x000fe200078e009e */
[----:B------:R-:W-:Y:S01]  /*191a0*/  LOP3.LUT R109, R131, UR13, R172, 0x96, !PT ;  /* 0x0000000d836d7c12 */ /* 0x000fe2000f8e96ac */
[----:B------:R-:W-:Y:S02]  /*191b0*/  IMAD.MOV.U32 R158, RZ, RZ, R157 ;  /* 0x000000ffff9e7224 */ /* 0x000fe400078e009d */
[-C--:B----4-:R-:W-:Y:S01]  /*191c0*/  HMMA.16816.F32.BF16 R68, R116, R120.reuse, R68 ;  /* 0x000000787444723c */ /* 0x090fe20000041844 */
[----:B------:R-:W-:Y:S03]  /*191d0*/  IMAD.MOV.U32 R157, RZ, RZ, R156 ;  /* 0x000000ffff9d7224 */ /* 0x000fe600078e009c */
[----:B------:R-:W-:Y:S02]  /*191e0*/  IMAD.MOV.U32 R156, RZ, RZ, R155 ;  /* 0x000000ffff9c7224 */ /* 0x000fe400078e009b */
[----:B------:R-:W-:Y:S02]  /*191f0*/  IMAD.MOV.U32 R155, RZ, RZ, R153 ;  /* 0x000000ffff9b7224 */ /* 0x000fe400078e0099 */
        /* <DEDUP_REMOVED lines=9> */
[----:B------:R-:W-:Y:S03]  /*19290*/  IMAD.MOV.U32 R143, RZ, RZ, R142 ;  /* 0x000000ffff8f7224 */ /* 0x000fe600078e008e */
[----:B------:R-:W-:Y:S02]  /*192a0*/  IMAD.MOV.U32 R142, RZ, RZ, R141 ;  /* 0x000000ffff8e7224 */ /* 0x000fe400078e008d */
[----:B------:R-:W-:Y:S02]  /*192b0*/  IMAD.MOV.U32 R141, RZ, RZ, R140 ;  /* 0x000000ffff8d7224 */ /* 0x000fe400078e008c */
[----:B------:R-:W-:Y:S01]  /*192c0*/  IMAD.MOV.U32 R140, RZ, RZ, R139 ;  /* 0x000000ffff8c7224 */ /* 0x000fe200078e008b */
[-C--:B---3--:R-:W-:Y:S03]  /*192d0*/  HMMA.16816.F32.BF16 R84, R116, R112.reuse, R84 ;  /* 0x000000707454723c */ /* 0x088fe60000041854 */
[----:B------:R-:W-:Y:S02]  /*192e0*/  IMAD.MOV.U32 R139, RZ, RZ, R138 ;  /* 0x000000ffff8b7224 */ /* 0x000fe400078e008a */
[----:B------:R-:W-:Y:S02]  /*192f0*/  IMAD.MOV.U32 R138, RZ, RZ, R137 ;  /* 0x000000ffff8a7224 */ /* 0x000fe400078e0089 */
[----:B------:R-:W-:Y:S01]  /*19300*/  IMAD.MOV.U32 R173, RZ, RZ, R139 ;  /* 0x000000ffffad7224 */ /* 0x000fe200078e008b */
[C---:B------:R-:W-:Y:S01]  /*19310*/  HMMA.16816.F32.BF16 R88, R124.reuse, R112, R88 ;  /* 0x000000707c58723c */ /* 0x040fe20000041858 */
[----:B------:R-:W-:Y:S03]  /*19320*/  IMAD.MOV.U32 R200, RZ, RZ, R156 ;  /* 0x000000ffffc87224 */ /* 0x000fe600078e009c */
[----:B------:R-:W-:Y:S02]  /*19330*/  IMAD.MOV.U32 R156, RZ, RZ, R138 ;  /* 0x000000ffff9c7224 */ /* 0x000fe400078e008a */
[----:B------:R-:W-:Y:S02]  /*19340*/  IMAD.WIDE.U32 R132, R128, -0x326172a9, RZ ;  /* 0xcd9e8d5780847825 */ /* 0x000fe400078e00ff */
[-C--:B------:R-:W-:Y:S01]  /*19350*/  HMMA.16816.F32.BF16 R92, R124, R114.reuse, R92 ;  /* 0x000000727c5c723c */ /* 0x080fe2000004185c */
[----:B------:R-:W-:Y:S03]  /*19360*/  LDSM.16.MT88.4 R124, [R218+0x9800] ;  /* 0x00980000da7c783b */ /* 0x000fe60000004200 */
[----:B------:R-:W-:Y:S01]  /*19370*/  IMAD.WIDE.U32 R138, R111, -0x326172a9, RZ ;  /* 0xcd9e8d576f8a7825 */ /* 0x000fe200078e00ff */
[----:B------:R-:W-:Y:S03]  /*19380*/  LOP3.LUT R128, R133, UR12, R194, 0x96, !PT ;  /* 0x0000000c85807c12 */ /* 0x000fe6000f8e96c2 */
[----:B------:R-:W-:Y:S01]  /*19390*/  HMMA.16816.F32.BF16 R96, R116, R114, R96 ;  /* 0x000000727460723c */ /* 0x000fe20000041860 */
[----:B------:R-:W-:Y:S01]  /*193a0*/  IMAD.MOV.U32 R175, RZ, RZ, R160 ;  /* 0x000000ffffaf7224 */ /* 0x000fe200078e00a0 */
[----:B------:R-:W-:Y:S02]  /*193b0*/  LDSM.16.MT88.4 R116, [R216+0xa800] ;  /* 0x00a80000d874783b */ /* 0x000fe40000004200 */
[----:B------:R-:W-:Y:S02]  /*193c0*/  IMAD.MOV.U32 R161, RZ, RZ, R141 ;  /* 0x000000ffffa17224 */ /* 0x000fe400078e008d */
[----:B------:R-:W-:Y:S02]  /*193d0*/  IMAD.MOV.U32 R160, RZ, RZ, R140 ;  /* 0x000000ffffa07224 */ /* 0x000fe400078e008c */
[----:B------:R-:W-:Y:S01]  /*193e0*/  IMAD.WIDE.U32 R140, R2, -0x326172a9, RZ ;  /* 0xcd9e8d57028c7825 */ /* 0x000fe200078e00ff */
[----:B------:R-:W-:Y:S03]  /*193f0*/  LOP3.LUT R2, R139, UR10, R132, 0x96, !PT ;  /* 0x0000000a8b027c12 */ /* 0x000fe6000f8e9684 */
[--C-:B------:R-:W-:Y:S02]  /*19400*/  FFMA.FTZ R107, R242, c[0x0][0x23c], -R186.reuse ;  /* 0x00008f00f26b7a23 */ /* 0x100fe400000108ba */
[----:B------:R-:W-:Y:S02]  /*19410*/  IMAD.WIDE.U32 R134, R2, -0x2daee0ad, RZ ;  /* 0xd2511f5302867825 */ /* 0x000fe400078e00ff */
[----:B------:R3:W-:Y:S02]  /*19420*/  MUFU.EX2 R210, R107 ;  /* 0x0000006b00d27308 */ /* 0x0007e40000000800 */
[----:B------:R-:W-:Y:S02]  /*19430*/  FFMA.FTZ R2, R245, c[0x0][0x23c], -R186 ;  /* 0x00008f00f5027a23 */ /* 0x000fe400000108ba */
[----:B------:R-:W-:Y:S04]  /*19440*/  IMAD.WIDE.U32 R130, R109, -0x326172a9, RZ ;  /* 0xcd9e8d576d827825 */ /* 0x000fe800078e00ff */
[----:B------:R-:W-:Y:S01]  /*19450*/  IMAD.MOV.U32 R137, RZ, RZ, R222 ;  /* 0x000000ffff897224 */ /* 0x000fe200078e00de */
[----:B------:R-:W-:Y:S01]  /*19460*/  LOP3.LUT R109, R131, UR12, R192, 0x96, !PT ;  /* 0x0000000c836d7c12 */ /* 0x000fe2000f8e96c0 */
[----:B------:R4:W2:Y:S01]  /*19470*/  MUFU.EX2 R209, R2 ;  /* 0x0000000200d17308 */ /* 0x0008a20000000800 */
[----:B------:R-:W-:Y:S01]  /*19480*/  IMAD.MOV.U32 R188, RZ, RZ, R159 ;  /* 0x000000ffffbc7224 */ /* 0x000fe200078e009f */
[----:B------:R2:W5:Y:S01]  /*19490*/  LDL.LU R222, [R1+0x90] ;  /* 0x0000900001de7983 */ /* 0x0005620000300800 */
[----:B------:R-:W-:Y:S02]  /*194a0*/  IMAD.MOV.U32 R159, RZ, RZ, R137 ;  /* 0x000000ffff9f7224 */ /* 0x000fe400078e0089 */
[----:B------:R-:W-:Y:S01]  /*194b0*/  IMAD.MOV.U32 R172, RZ, RZ, R204 ;  /* 0x000000ffffac7224 */ /* 0x000fe200078e00cc */
[----:B------:R2:W5:Y:S01]  /*194c0*/  LDL.LU R221, [R1+0x8c] ;  /* 0x00008c0001dd7983 */ /* 0x0005620000300800 */
[----:B------:R-:W-:Y:S02]  /*194d0*/  IMAD.MOV.U32 R204, RZ, RZ, R136 ;  /* 0x000000ffffcc7224 */ /* 0x000fe400078e0088 */
[----:B------:R-:W-:Y:S04]  /*194e0*/  IMAD.WIDE.U32 R120, R109, -0x2daee0ad, RZ ;  /* 0xd2511f536d787825 */ /* 0x000fe800078e00ff */
[----:B-1----:R-:W-:Y:S01]  /*194f0*/  IMAD.WIDE.U32 R128, R128, -0x2daee0ad, RZ ;  /* 0xd2511f5380807825 */ /* 0x002fe200078e00ff */
[----:B---3--:R-:W-:Y:S02]  /*19500*/  LOP3.LUT R107, R141, UR10, R130, 0x96, !PT ;  /* 0x0000000a8d6b7c12 */ /* 0x008fe4000f8e9682 */
[----:B------:R-:W-:Y:S01]  /*19510*/  LOP3.LUT R121, R121, UR9, R106, 0x96, !PT ;  /* 0x0000000979797c12 */ /* 0x000fe2000f8e966a */
[----:B------:R-:W-:Y:S01]  /*19520*/  IMAD.MOV.U32 R199, RZ, RZ, R153 ;  /* 0x000000ffffc77224 */ /* 0x000fe200078e0099 */
[----:B------:R-:W-:Y:S01]  /*19530*/  LOP3.LUT R111, R135, UR7, R128, 0x96, !PT ;  /* 0x00000007876f7c12 */ /* 0x000fe2000f8e9680 */
[----:B------:R-:W-:Y:S01]  /*19540*/  IMAD.WIDE.U32 R136, R107, -0x2daee0ad, RZ ;  /* 0xd2511f536b887825 */ /* 0x000fe200078e00ff */
[----:B------:R-:W-:Y:S03]  /*19550*/  LOP3.LUT R128, R129, UR9, R110, 0x96, !PT ;  /* 0x0000000981807c12 */ /* 0x000fe6000f8e966e */
[----:B------:R-:W-:Y:S01]  /*19560*/  IMAD.MOV.U32 R201, RZ, RZ, R157 ;  /* 0x000000ffffc97224 */ /* 0x000fe200078e009d */
[----:B------:R-:W-:Y:S01]  /*19570*/  LOP3.LUT R106, R137, UR7, R120, 0x96, !PT ;  /* 0x00000007896a7c12 */ /* 0x000fe2000f8e9678 */
[----:B----4-:R-:W-:Y:S02]  /*19580*/  FFMA.FTZ R2, R247, c[0x0][0x23c], -R187 ;  /* 0x00008f00f7027a23 */ /* 0x010fe400000108bb */
[----:B------:R-:W-:Y:S02]  /*19590*/  IMAD.MOV.U32 R157, RZ, RZ, R142 ;  /* 0x000000ffff9d7224 */ /* 0x000fe400078e008e */
[----:B------:R1:W-:Y:S01]  /*195a0*/  MUFU.EX2 R208, R2 ;  /* 0x0000000200d07308 */ /* 0x0003e20000000800 */
[----:B------:R-:W-:Y:S04]  /*195b0*/  IMAD.WIDE.U32 R106, R106, -0x326172a9, RZ ;  /* 0xcd9e8d576a6a7825 */ /* 0x000fe800078e00ff */
[----:B------:R-:W-:Y:S01]  /*195c0*/  IMAD.WIDE.U32 R110, R111, -0x326172a9, RZ ;  /* 0xcd9e8d576f6e7825 */ /* 0x000fe200078e00ff */
[--C-:B------:R-:W-:Y:S02]  /*195d0*/  SHF.R.U32.HI R123, RZ, 0x10, R106.reuse ;  /* 0x00000010ff7b7819 */ /* 0x100fe4000001166a */
[----:B------:R-:W-:Y:S01]  /*195e0*/  SHF.R.U32.HI R122, RZ, 0x18, R106 ;  /* 0x00000018ff7a7819 */ /* 0x000fe2000001166a */
[----:B------:R-:W-:Y:S01]  /*195f0*/  IMAD.MOV.U32 R189, RZ, RZ, R152 ;  /* 0x000000ffffbd7224 */ /* 0x000fe200078e0098 */
[----:B------:R-:W-:Y:S01]  /*19600*/  LOP3.LUT R130, R110, 0xff, RZ, 0xc0, !PT ;  /* 0x000000ff6e827812 */ /* 0x000fe200078ec0ff */
[----:B------:R-:W-:Y:S01]  /*19610*/  IMAD.MOV.U32 R152, RZ, RZ, R143 ;  /* 0x000000ffff987224 */ /* 0x000fe200078e008f */
[--C-:B------:R-:W-:Y:S01]  /*19620*/  SHF.R.U32.HI R129, RZ, 0x18, R110.reuse ;  /* 0x00000018ff817819 */ /* 0x100fe2000001166e */
[----:B------:R-:W-:Y:S01]  /*19630*/  IMAD.WIDE.U32 R142, R121, -0x326172a9, RZ ;  /* 0xcd9e8d57798e7825 */ /* 0x000fe200078e00ff */
[----:B------:R-:W-:Y:S02]  /*19640*/  LOP3.LUT R121, R106, 0xffff, RZ, 0xc0, !PT ;  /* 0x0000ffff6a797812 */ /* 0x000fe400078ec0ff */
[----:B------:R-:W-:Y:S01]  /*19650*/  LOP3.LUT R109, R110, 0xffff, RZ, 0xc0, !PT ;  /* 0x0000ffff6e6d7812 */ /* 0x000fe200078ec0ff */
[----:B------:R-:W-:Y:S01]  /*19660*/  IMAD.MOV.U32 R198, RZ, RZ, R145 ;  /* 0x000000ffffc67224 */ /* 0x000fe200078e0091 */
[----:B------:R-:W-:Y:S01]  /*19670*/  SHF.R.U32.HI R120, RZ, 0x10, R110 ;  /* 0x00000010ff787819 */ /* 0x000fe2000001166e */
[----:B------:R-:W-:Y:S02]  /*19680*/  IMAD.MOV.U32 R153, RZ, RZ, R144 ;  /* 0x000000ffff997224 */ /* 0x000fe400078e0090 */
[----:B------:R-:W-:Y:S01]  /*19690*/  IMAD.WIDE.U32 R144, R128, -0x326172a9, RZ ;  /* 0xcd9e8d5780907825 */ /* 0x000fe200078e00ff */
[----:B------:R-:W-:Y:S02]  /*196a0*/  LOP3.LUT R128, R106, 0xff, RZ, 0xc0, !PT ;  /* 0x000000ff6a807812 */ /* 0x000fe400078ec0ff */
[----:B------:R-:W-:Y:S01]  /*196b0*/  LOP3.LUT R106, R107, UR17, R142, 0x96, !PT ;  /* 0x000000116b6a7c12 */ /* 0x000fe2000f8e968e */
[----:B-1----:R-:W-:Y:S01]  /*196c0*/  FFMA.FTZ R2, R251, c[0x0][0x23c], -R187 ;  /* 0x00008f00fb027a23 */ /* 0x002fe200000108bb */
[----:B------:R-:W-:Y:S01]  /*196d0*/  SHF.R.U32.HI R107, RZ, 0x8, R121 ;  /* 0x00000008ff6b7819 */ /* 0x000fe20000011679 */
[----:B------:R-:W-:Y:S01]  /*196e0*/  IMAD.MOV.U32 R190, RZ, RZ, R198 ;  /* 0x000000ffffbe7224 */ /* 0x000fe200078e00c6 */
[----:B------:R-:W-:Y:S01]  /*196f0*/  LOP3.LUT R110, R111, UR17, R144, 0x96, !PT ;  /* 0x000000116f6e7c12 */ /* 0x000fe2000f8e9690 */
[----:B------:R1:W3:Y:S01]  /*19700*/  MUFU.EX2 R207, R2 ;  /* 0x0000000200cf7308 */ /* 0x0002e20000000800 */
[----:B------:R-:W-:Y:S01]  /*19710*/  PRMT R132, R128, 0x5410, R107 ;  /* 0x0000541080847816 */ /* 0x000fe2000000006b */
[----:B------:R-:W-:Y:S01]  /*19720*/  IMAD.MOV.U32 R174, RZ, RZ, R206 ;  /* 0x000000ffffae7224 */ /* 0x000fe200078e00ce */
[----:B------:R-:W-:Y:S01]  /*19730*/  SHF.R.U32.HI R111, RZ, 0x8, R109 ;  /* 0x00000008ff6f7819 */ /* 0x000fe2000001166d */
[----:B------:R-:W-:Y:S01]  /*19740*/  IMAD.MOV.U32 R198, RZ, RZ, R200 ;  /* 0x000000ffffc67224 */ /* 0x000fe200078e00c8 */
[----:B------:R-:W-:Y:S01]  /*19750*/  LOP3.LUT R109, R120, 0xff, RZ, 0xc0, !PT ;  /* 0x000000ff786d7812 */ /* 0x000fe200078ec0ff */
[----:B------:R-:W-:Y:S01]  /*19760*/  FFMA.FTZ R120, R252, c[0x0][0x23c], -R186 ;  /* 0x00008f00fc787a23 */ /* 0x000fe200000108ba */
[C---:B------:R-:W-:Y:S01]  /*19770*/  LOP3.LUT R107, R110.reuse, 0xffff, RZ, 0xc0, !PT ;  /* 0x0000ffff6e6b7812 */ /* 0x040fe200078ec0ff */
[----:B------:R-:W-:Y:S01]  /*19780*/  IMAD.MOV.U32 R200, RZ, RZ, R201 ;  /* 0x000000ffffc87224 */ /* 0x000fe200078e00c9 */
[----:B------:R-:W-:Y:S01]  /*19790*/  LOP3.LUT R113, R110, 0xff, RZ, 0xc0, !PT ;  /* 0x000000ff6e717812 */ /* 0x000fe200078ec0ff */
[----:B------:R4:W-:Y:S01]  /*197a0*/  MUFU.EX2 R206, R120 ;  /* 0x0000007800ce7308 */ /* 0x0009e20000000800 */
[----:B------:R-:W-:Y:S01]  /*197b0*/  SHF.R.U32.HI R112, RZ, 0x18, R110 ;  /* 0x00000018ff707819 */ /* 0x000fe2000001166e */
[----:B------:R-:W-:Y:S01]  /*197c0*/  IMAD.MOV.U32 R201, RZ, RZ, R175 ;  /* 0x000000ffffc97224 */ /* 0x000fe200078e00af */
[----:B------:R-:W-:Y:S01]  /*197d0*/  PRMT R121, R130, 0x5410, R111 ;  /* 0x0000541082797816 */ /* 0x000fe2000000006f */
[----:B------:R-:W-:Y:S01]  /*197e0*/  IMAD.MOV.U32 R175, RZ, RZ, R220 ;  /* 0x000000ffffaf7224 */ /* 0x000fe200078e00dc */
[----:B------:R-:W-:Y:S01]  /*197f0*/  LOP3.LUT R111, R106, 0xff, RZ, 0xc0, !PT ;  /* 0x000000ff6a6f7812 */ /* 0x000fe200078ec0ff */
[--C-:B------:R-:W-:Y:S01]  /*19800*/  HSET2.LE.AND R114, R132, R171.reuse, PT ;  /* 0x000000ab84727233 */ /* 0x100fe20003803000 */
[----:B------:R2:W5:Y:S01]  /*19810*/  LDL.LU R220, [R1+0x88] ;  /* 0x0000880001dc7983 */ /* 0x0005620000300800 */
[----:B------:R-:W-:Y:S02]  /*19820*/  IMAD.MOV.U32 R252, RZ, RZ, R155 ;  /* 0x000000fffffc7224 */ /* 0x000fe400078e009b */
[----:B------:R-:W-:Y:S02]  /*19830*/  IMAD.MOV.U32 R242, RZ, RZ, R163 ;  /* 0x000000fffff27224 */ /* 0x000fe400078e00a3 */
[----:B------:R-:W-:Y:S01]  /*19840*/  IMAD.MOV.U32 R245, RZ, RZ, R162 ;  /* 0x000000fffff57224 */ /* 0x000fe200078e00a2 */
[----:B-1----:R-:W-:Y:S02]  /*19850*/  LOP3.LUT R2, R123, 0xff, RZ, 0xc0, !PT ;  /* 0x000000ff7b027812 */ /* 0x002fe400078ec0ff */
[----:B------:R-:W-:Y:S02]  /*19860*/  PRMT R123, R109, 0x5410, R129 ;  /* 0x000054106d7b7816 */ /* 0x000fe40000000081 */
[----:B------:R-:W-:Y:S01]  /*19870*/  PRMT R133, R2, 0x5410, R122 ;  /* 0x0000541002857816 */ /* 0x000fe2000000007a */
[----:B------:R-:W-:Y:S01]  /*19880*/  FFMA.FTZ R2, R191, c[0x0][0x23c], -R186 ;  /* 0x00008f00bf027a23 */ /* 0x000fe200000108ba */
[----:B------:R-:W-:Y:S01]  /*19890*/  SHF.R.U32.HI R109, RZ, 0x10, R110 ;  /* 0x00000010ff6d7819 */ /* 0x000fe2000001166e */
[----:B------:R-:W-:Y:S01]  /*198a0*/  IMAD.MOV.U32 R191, RZ, RZ, R199 ;  /* 0x000000ffffbf7224 */ /* 0x000fe200078e00c7 */
[----:B------:R-:W-:Y:S01]  /*198b0*/  SHF.R.U32.HI R110, RZ, 0x8, R107 ;  /* 0x00000008ff6e7819 */ /* 0x000fe2000001166b */
[----:B------:R-:W-:Y:S01]  /*198c0*/  IMAD.MOV.U32 R199, RZ, RZ, R188 ;  /* 0x000000ffffc77224 */ /* 0x000fe200078e00bc */
[----:B------:R-:W-:Y:S01]  /*198d0*/  LOP3.LUT R109, R109, 0xff, RZ, 0xc0, !PT ;  /* 0x000000ff6d6d7812 */ /* 0x000fe200078ec0ff */
[----:B------:R-:W-:Y:S01]  /*198e0*/  IMAD.MOV.U32 R188, RZ, RZ, R205 ;  /* 0x000000ffffbc7224 */ /* 0x000fe200078e00cd */
[----:B------:R-:W-:Y:S01]  /*198f0*/  PRMT R110, R113, 0x5410, R110 ;  /* 0x00005410716e7816 */ /* 0x000fe2000000006e */
[----:B------:R1:W-:Y:S01]  /*19900*/  MUFU.EX2 R205, R2 ;  /* 0x0000000200cd7308 */ /* 0x0003e20000000800 */
[----:B------:R-:W-:Y:S01]  /*19910*/  FFMA.FTZ R107, R190, c[0x0][0x23c], -R187 ;  /* 0x00008f00be6b7a23 */ /* 0x000fe200000108bb */
[----:B------:R-:W-:Y:S01]  /*19920*/  PRMT R112, R109, 0x5410, R112 ;  /* 0x000054106d707816 */ /* 0x000fe20000000070 */
[----:B------:R-:W-:Y:S01]  /*19930*/  IMAD.MOV.U32 R197, RZ, RZ, R199 ;  /* 0x000000ffffc57224 */ /* 0x000fe200078e00c7 */
[----:B------:R-:W-:Y:S01]  /*19940*/  SHF.R.U32.HI R109, RZ, 0x18, R106 ;  /* 0x00000018ff6d7819 */ /* 0x000fe2000001166a */
[----:B------:R-:W-:Y:S01]  /*19950*/  IMAD.MOV.U32 R199, RZ, RZ, R188 ;  /* 0x000000ffffc77224 */ /* 0x000fe200078e00bc */
[--C-:B------:R-:W-:Y:S01]  /*19960*/  HSET2.LE.AND R122, R121, R171.reuse, PT ;  /* 0x000000ab797a7233 */ /* 0x100fe20003803000 */
[----:B------:R-:W-:Y:S01]  /*19970*/  IMAD.MOV.U32 R188, RZ, RZ, R204 ;  /* 0x000000ffffbc7224 */ /* 0x000fe200078e00cc */
[--C-:B----4-:R-:W-:Y:S01]  /*19980*/  HSET2.LE.AND R120, R110, R171.reuse, PT ;  /* 0x000000ab6e787233 */ /* 0x110fe20003803000 */
[----:B------:R-:W-:Y:S01]  /*19990*/  IMAD.MOV.U32 R190, RZ, RZ, R191 ;  /* 0x000000ffffbe7224 */ /* 0x000fe200078e00bf */
[----:B------:R4:W-:Y:S01]  /*199a0*/  MUFU.EX2 R204, R107 ;  /* 0x0000006b00cc7308 */ /* 0x0009e20000000800 */
[----:B------:R-:W-:Y:S01]  /*199b0*/  IMAD.MOV.U32 R191, RZ, RZ, R175 ;  /* 0x000000ffffbf7224 */ /* 0x000fe200078e00af */
[----:B------:R-:W3:Y:S01]  /*199c0*/  LDSM.16.MT88.4 R128, [R216+0x9800] ;  /* 0x00980000d880783b */ /* 0x000ee20000004200 */
[--C-:B------:R-:W-:Y:S01]  /*199d0*/  HSET2.LE.AND R123, R123, R171.reuse, PT ;  /* 0x000000ab7b7b7233 */ /* 0x100fe20003803000 */
[----:B------:R-:W-:Y:S01]  /*199e0*/  IMAD.MOV.U32 R175, RZ, RZ, R219 ;  /* 0x000000ffffaf7224 */ /* 0x000fe200078e00db */
[--C-:B------:R-:W-:Y:S01]  /*199f0*/  HSET2.LE.AND R121, R112, R171.reuse, PT ;  /* 0x000000ab70797233 */ /* 0x100fe20003803000 */
[----:B------:R-:W-:Y:S01]  /*19a00*/  LOP3.LUT R110, R143, UR8, R140, 0x96, !PT ;  /* 0x000000088f6e7c12 */ /* 0x000fe2000f8e968c */
[--C-:B------:R-:W-:Y:S03]  /*19a10*/  HSET2.LE.AND R115, R133, R171.reuse, PT ;  /* 0x000000ab85737233 */ /* 0x100fe60003803000 */
[----:B------:R2:W5:Y:S01]  /*19a20*/  LDL.LU R219, [R1+0x84] ;  /* 0x0000840001db7983 */ /* 0x0005620000300800 */
[----:B-1----:R-:W-:Y:S03]  /*19a30*/  LOP3.LUT R2, R106, 0xffff, RZ, 0xc0, !PT ;  /* 0x0000ffff6a027812 */ /* 0x002fe600078ec0ff */
[----:B------:R1:W5:Y:S01]  /*19a40*/  LDL.LU R217, [R1+0x80] ;  /* 0x0000800001d97983 */ /* 0x0003620000300800 */
[----:B------:R-:W-:Y:S03]  /*19a50*/  SHF.R.U32.HI R2, RZ, 0x8, R2 ;  /* 0x00000008ff027819 */ /* 0x000fe60000011602 */
[----:B------:R-:W-:Y:S01]  /*19a60*/  LDSM.16.MT88.4 R140, [R218+0x9c00] ;  /* 0x009c0000da8c783b */ /* 0x000fe20000004200 */
[----:B------:R-:W-:Y:S02]  /*19a70*/  PRMT R111, R111, 0x5410, R2 ;  /* 0x000054106f6f7816 */ /* 0x000fe40000000002 */
[----:B------:R-:W-:Y:S01]  /*19a80*/  SHF.R.U32.HI R2, RZ, 0x10, R106 ;  /* 0x00000010ff027819 */ /* 0x000fe2000001166a */
[----:B------:R-:W-:Y:S02]  /*19a90*/  FFMA.FTZ R106, R197, c[0x0][0x23c], -R187 ;  /* 0x00008f00c56a7a23 */ /* 0x000fe400000108bb */
[----:B------:R-:W-:Y:S01]  /*19aa0*/  IMAD.MOV.U32 R197, RZ, RZ, R189 ;  /* 0x000000ffffc57224 */ /* 0x000fe200078e00bd */
[----:B----4-:R-:W-:Y:S01]  /*19ab0*/  LOP3.LUT R107, R2, 0xff, RZ, 0xc0, !PT ;  /* 0x000000ff026b7812 */ /* 0x010fe200078ec0ff */
[----:B------:R-:W-:Y:S01]  /*19ac0*/  IMAD.MOV.U32 R189, RZ, RZ, R172 ;  /* 0x000000ffffbd7224 */ /* 0x000fe200078e00ac */
[----:B------:R-:W-:Y:S01]  /*19ad0*/  F2FP.BF16.PACK_AB R2, R232, R233 ;  /* 0x000000e9e802723e */ /* 0x000fe200000010ff */
[----:B------:R-:W-:Y:S01]  /*19ae0*/  IMAD.MOV.U32 R172, RZ, RZ, R203 ;  /* 0x000000ffffac7224 */ /* 0x000fe200078e00cb */
[----:B------:R-:W-:Y:S01]  /*19af0*/  PRMT R109, R107, 0x5410, R109 ;  /* 0x000054106b6d7816 */ /* 0x000fe2000000006d */
[----:B------:R4:W1:Y:S01]  /*19b00*/  MUFU.EX2 R203, R106 ;  /* 0x0000006a00cb7308 */ /* 0x0008620000000800 */
[----:B------:R-:W-:Y:S01]  /*19b10*/  LOP3.LUT R122, R122, R2, RZ, 0xc0, !PT ;  /* 0x000000027a7a7212 */ /* 0x000fe200078ec0ff */
[--C-:B------:R-:W-:Y:S01]  /*19b20*/  HSET2.LE.AND R112, R111, R171.reuse, PT ;  /* 0x000000ab6f707233 */ /* 0x100fe20003803000 */
[----:B------:R-:W-:Y:S01]  /*19b30*/  F2FP.BF16.PACK_AB R2, R214, R213 ;  /* 0x000000d5d602723e */ /* 0x000fe200000010ff */
[--C-:B------:R-:W-:Y:S01]  /*19b40*/  HSET2.LE.AND R113, R109, R171.reuse, PT ;  /* 0x000000ab6d717233 */ /* 0x100fe20003803000 */
[----:B--2---:R-:W-:Y:S01]  /*19b50*/  F2FP.BF16.PACK_AB R107, R209, R210 ;  /* 0x000000d2d16b723e */ /* 0x004fe200000010ff */
[----:B------:R-:W-:Y:S01]  /*19b60*/  IMAD.WIDE.U32 R110, R110, -0x2daee0ad, RZ ;  /* 0xd2511f536e6e7825 */ /* 0x000fe200078e00ff */
[----:B------:R-:W-:Y:S02]  /*19b70*/  LOP3.LUT R120, R120, R2, RZ, 0xc0, !PT ;  /* 0x0000000278787212 */ /* 0x000fe400078ec0ff */
[----:B---3--:R-:W-:Y:S02]  /*19b80*/  F2FP.BF16.PACK_AB R2, R207, R208 ;  /* 0x000000d0cf02723e */ /* 0x008fe400000010ff */
[----:B------:R-:W-:Y:S02]  /*19b90*/  LOP3.LUT R112, R112, R107, RZ, 0xc0, !PT ;  /* 0x0000006b70707212 */ /* 0x000fe400078ec0ff */
[----:B------:R-:W-:Y:S01]  /*19ba0*/  LOP3.LUT R113, R113, R2, RZ, 0xc0, !PT ;  /* 0x0000000271717212 */ /* 0x000fe200078ec0ff */
[----:B------:R-:W-:Y:S01]  /*19bb0*/  FFMA.FTZ R2, R196, c[0x0][0x23c], -R184 ;  /* 0x00008f00c4027a23 */ /* 0x000fe200000108b8 */
[----:B------:R-:W-:Y:S01]  /*19bc0*/  LOP3.LUT R132, R110, 0xff, RZ, 0xc0, !PT ;  /* 0x000000ff6e847812 */ /* 0x000fe200078ec0ff */
[----:B------:R-:W-:Y:S02]  /*19bd0*/  IMAD.MOV.U32 R196, RZ, RZ, R197 ;  /* 0x000000ffffc47224 */ /* 0x000fe400078e00c5 */
[----:B------:R-:W-:Y:S02]  /*19be0*/  IMAD.MOV.U32 R197, RZ, RZ, R190 ;  /* 0x000000ffffc57224 */ /* 0x000fe400078e00be */
[----:B------:R-:W-:Y:S02]  /*19bf0*/  IMAD.MOV.U32 R190, RZ, RZ, R191 ;  /* 0x000000ffffbe7224 */ /* 0x000fe400078e00bf */
[----:B------:R-:W-:Y:S02]  /*19c00*/  IMAD.MOV.U32 R191, RZ, RZ, R199 ;  /* 0x000000ffffbf7224 */ /* 0x000fe400078e00c7 */
[----:B------:R-:W-:Y:S01]  /*19c10*/  IMAD.MOV.U32 R199, RZ, RZ, R201 ;  /* 0x000000ffffc77224 */ /* 0x000fe200078e00c9 */
[----:B----4-:R-:W-:Y:S01]  /*19c20*/  F2FP.BF16.PACK_AB R106, R215, R231 ;  /* 0x000000e7d76a723e */ /* 0x010fe200000010ff */
[----:B------:R-:W-:Y:S01]  /*19c30*/  IMAD.MOV.U32 R201, RZ, RZ, R174 ;  /* 0x000000ffffc97224 */ /* 0x000fe200078e00ae */
[----:B-1----:R-:W-:Y:S01]  /*19c40*/  F2FP.BF16.PACK_AB R107, R203, R204 ;  /* 0x000000cccb6b723e */ /* 0x002fe200000010ff */
[----:B------:R-:W-:Y:S01]  /*19c50*/  IMAD.MOV.U32 R174, RZ, RZ, R149 ;  /* 0x000000ffffae7224 */ /* 0x000fe200078e0095 */
[----:B------:R-:W-:Y:S01]  /*19c60*/  LOP3.LUT R123, R123, R106, RZ, 0xc0, !PT ;  /* 0x0000006a7b7b7212 */ /* 0x000fe200078ec0ff */
[----:B------:R-:W-:Y:S01]  /*19c70*/  IMAD.MOV.U32 R149, RZ, RZ, R202 ;  /* 0x000000ffff957224 */ /* 0x000fe200078e00ca */
[----:B------:R-:W-:Y:S01]  /*19c80*/  F2FP.BF16.PACK_AB R106, R211, R212 ;  /* 0x000000d4d36a723e */ /* 0x000fe200000010ff */
[----:B------:R1:W-:Y:S01]  /*19c90*/  MUFU.EX2 R202, R2 ;  /* 0x0000000200ca7308 */ /* 0x0003e20000000800 */
[----:B------:R-:W-:Y:S02]  /*19ca0*/  LOP3.LUT R115, R115, R107, RZ, 0xc0, !PT ;  /* 0x0000006b73737212 */ /* 0x000fe400078ec0ff */
[----:B------:R-:W-:Y:S02]  /*19cb0*/  LOP3.LUT R121, R121, R106, RZ, 0xc0, !PT ;  /* 0x0000006a79797212 */ /* 0x000fe400078ec0ff */
[----:B------:R-:W-:Y:S04]  /*19cc0*/  F2FP.BF16.PACK_AB R106, R205, R206 ;  /* 0x000000cecd6a723e */ /* 0x000fe800000010ff */
[----:B------:R-:W-:Y:S01]  /*19cd0*/  LOP3.LUT R114, R114, R106, RZ, 0xc0, !PT ;  /* 0x0000006a72727212 */ /* 0x000fe200078ec0ff */
[-C--:B------:R-:W-:Y:S01]  /*19ce0*/  HMMA.16816.F32.BF16 R4, R120, R128.reuse, R4 ;  /* 0x000000807804723c */ /* 0x080fe20000041804 */
[----:B------:R-:W-:Y:S05]  /*19cf0*/  LOP3.LUT R106, R145, UR8, R138, 0x96, !PT ;  /* 0x00000008916a7c12 */ /* 0x000fea000f8e968a */
[----:B------:R-:W-:Y:S02]  /*19d00*/  IMAD.WIDE.U32 R106, R106, -0x2daee0ad, RZ ;  /* 0xd2511f536a6a7825 */ /* 0x000fe400078e00ff */
[C---:B------:R-:W-:Y:S04]  /*19d10*/  HMMA.16816.F32.BF16 R8, R112.reuse, R128, R8 ;  /* 0x000000807008723c */ /* 0x040fe80000041808 */
[----:B------:R-:W-:Y:S01]  /*19d20*/  LOP3.LUT R109, R107, UR18, R134, 0x96, !PT ;  /* 0x000000126b6d7c12 */ /* 0x000fe2000f8e9686 */
[----:B-1----:R-:W-:Y:S01]  /*19d30*/  FFMA.FTZ R2, R196, c[0x0][0x23c], -R184 ;  /* 0x00008f00c4027a23 */ /* 0x002fe200000108b8 */
[----:B------:R-:W-:Y:S02]  /*19d40*/  LOP3.LUT R107, R106, 0xffff, RZ, 0xc0, !PT ;  /* 0x0000ffff6a6b7812 */ /* 0x000fe400078ec0ff */
[-C--:B------:R-:W-:Y:S01]  /*19d50*/  HMMA.16816.F32.BF16 R12, R112, R130.reuse, R12 ;  /* 0x00000082700c723c */ /* 0x080fe2000004180c */
[----:B------:R-:W-:Y:S03]  /*19d60*/  IMAD.MOV.U32 R196, RZ, RZ, R197 ;  /* 0x000000ffffc47224 */ /* 0x000fe600078e00c5 */
[----:B------:R-:W-:Y:S01]  /*19d70*/  IMAD.MOV.U32 R197, RZ, RZ, R190 ;  /* 0x000000ffffc57224 */ /* 0x000fe200078e00be */
[----:B------:R-:W-:Y:S01]  /*19d80*/  SHF.R.U32.HI R133, RZ, 0x18, R106 ;  /* 0x00000018ff857819 */ /* 0x000fe2000001166a */
[----:B------:R-:W-:Y:S01]  /*19d90*/  IMAD.MOV.U32 R190, RZ, RZ, R191 ;  /* 0x000000ffffbe7224 */ /* 0x000fe200078e00bf */
[----:B------:R-:W-:Y:S01]  /*19da0*/  SHF.R.U32.HI R107, RZ, 0x8, R107 ;  /* 0x00000008ff6b7819 */ /* 0x000fe2000001166b */
[C---:B------:R-:W-:Y:S01]  /*19db0*/  HMMA.16816.F32.BF16 R16, R120.reuse, R130, R16 ;  /* 0x000000827810723c */ /* 0x040fe20000041810 */
[----:B------:R-:W-:Y:S01]  /*19dc0*/  IMAD.MOV.U32 R191, RZ, RZ, R199 ;  /* 0x000000ffffbf7224 */ /* 0x000fe200078e00c7 */
[----:B------:R-:W1:Y:S02]  /*19dd0*/  LDSM.16.MT88.4 R128, [R218+0xa800] ;  /* 0x00a80000da80783b */ /* 0x000e640000004200 */
[----:B------:R-:W-:Y:S02]  /*19de0*/  IMAD.MOV.U32 R199, RZ, RZ, R201 ;  /* 0x000000ffffc77224 */ /* 0x000fe400078e00c9 */
[----:B------:R2:W3:Y:S02]  /*19df0*/  MUFU.EX2 R201, R2 ;  /* 0x0000000200c97308 */ /* 0x0004e40000000800 */
[-C--:B------:R-:W-:Y:S08]  /*19e00*/  HMMA.16816.F32.BF16 R20, R120, R124.reuse, R20 ;  /* 0x0000007c7814723c */ /* 0x080ff00000041814 */
[C---:B------:R-:W-:Y:S08]  /*19e10*/  HMMA.16816.F32.BF16 R24, R112.reuse, R124, R24 ;  /* 0x0000007c7018723c */ /* 0x040ff00000041818 */
[-C--:B------:R-:W-:Y:S01]  /*19e20*/  HMMA.16816.F32.BF16 R28, R112, R126.reuse, R28 ;  /* 0x0000007e701c723c */ /* 0x080fe2000004181c */
[--C-:B--2---:R-:W-:Y:S07]  /*19e30*/  FFMA.FTZ R2, R196, c[0x0][0x23c], -R185.reuse ;  /* 0x00008f00c4027a23 */ /* 0x104fee00000108b9 */
[C---:B------:R-:W-:Y:S01]  /*19e40*/  HMMA.16816.F32.BF16 R32, R120.reuse, R126, R32 ;  /* 0x0000007e7820723c */ /* 0x040fe20000041820 */
[----:B------:R-:W-:Y:S01]  /*19e50*/  IMAD.MOV.U32 R196, RZ, RZ, R198 ;  /* 0x000000ffffc47224 */ /* 0x000fe200078e00c6 */
[----:B------:R-:W2:Y:S02]  /*19e60*/  LDSM.16.MT88.4 R124, [R216+0xb800] ;  /* 0x00b80000d87c783b */ /* 0x000ea40000004200 */
[----:B------:R-:W-:Y:S02]  /*19e70*/  IMAD.MOV.U32 R198, RZ, RZ, R200 ;  /* 0x000000ffffc67224 */ /* 0x000fe400078e00c8 */
[----:B------:R4:W-:Y:S02]  /*19e80*/  MUFU.EX2 R200, R2 ;  /* 0x0000000200c87308 */ /* 0x0009e40000000800 */
[-C--:B------:R-:W-:Y:S08]  /*19e90*/  HMMA.16816.F32.BF16 R36, R120, R116.reuse, R36 ;  /* 0x000000747824723c */ /* 0x080ff00000041824 */
[C---:B------:R-:W-:Y:S08]  /*19ea0*/  HMMA.16816.F32.BF16 R40, R112.reuse, R116, R40 ;  /* 0x000000747028723c */ /* 0x040ff00000041828 */
[-C--:B------:R-:W-:Y:S01]  /*19eb0*/  HMMA.16816.F32.BF16 R44, R112, R118.reuse, R44 ;  /* 0x00000076702c723c */ /* 0x080fe2000004182c */
[----:B----4-:R-:W-:Y:S07]  /*19ec0*/  FFMA.FTZ R2, R197, c[0x0][0x23c], -R185 ;  /* 0x00008f00c5027a23 */ /* 0x010fee00000108b9 */
[C---:B------:R-:W-:Y:S01]  /*19ed0*/  HMMA.16816.F32.BF16 R48, R120.reuse, R118, R48 ;  /* 0x000000767830723c */ /* 0x040fe20000041830 */
[----:B------:R-:W-:Y:S01]  /*19ee0*/  IMAD.MOV.U32 R197, RZ, RZ, R190 ;  /* 0x000000ffffc57224 */ /* 0x000fe200078e00be */
[----:B------:R-:W4:Y:S02]  /*19ef0*/  LDSM.16.MT88.4 R116, [R218+0xb800] ;  /* 0x00b80000da74783b */ /* 0x000f240000004200 */
[----:B------:R-:W-:Y:S02]  /*19f00*/  IMAD.MOV.U32 R190, RZ, RZ, R191 ;  /* 0x000000ffffbe7224 */ /* 0x000fe400078e00bf */
[----:B------:R-:W-:Y:S02]  /*19f10*/  IMAD.MOV.U32 R191, RZ, RZ, R199 ;  /* 0x000000ffffbf7224 */ /* 0x000fe400078e00c7 */
[-C--:B-1----:R-:W-:Y:S01]  /*19f20*/  HMMA.16816.F32.BF16 R52, R120, R128.reuse, R52 ;  /* 0x000000807834723c */ /* 0x082fe20000041834 */
[----:B------:R1:W-:Y:S07]  /*19f30*/  MUFU.EX2 R199, R2 ;  /* 0x0000000200c77308 */ /* 0x0003ee0000000800 */
[C---:B------:R-:W-:Y:S07]  /*19f40*/  HMMA.16816.F32.BF16 R56, R112.reuse, R128, R56 ;  /* 0x000000807038723c */ /* 0x040fee0000041838 */
[----:B------:R-:W-:Y:S01]  /*19f50*/  LOP3.LUT R128, R106, 0xff, RZ, 0xc0, !PT ;  /* 0x000000ff6a807812 */ /* 0x000fe200078ec0ff */
[-C--:B------:R-:W-:Y:S01]  /*19f60*/  HMMA.16816.F32.BF16 R60, R112, R130.reuse, R60 ;  /* 0x00000082703c723c */ /* 0x080fe2000004183c */
[----:B------:R-:W-:Y:S03]  /*19f70*/  SHF.R.U32.HI R129, RZ, 0x10, R110 ;  /* 0x00000010ff817819 */ /* 0x000fe6000001166e */
[----:B------:R-:W-:Y:S02]  /*19f80*/  PRMT R134, R128, 0x5410, R107 ;  /* 0x0000541080867816 */ /* 0x000fe4000000006b */
[----:B------:R-:W-:Y:S02]  /*19f90*/  SHF.R.U32.HI R107, RZ, 0x10, R109 ;  /* 0x00000010ff6b7819 */ /* 0x000fe4000001166d */
[C---:B------:R-:W-:Y:S01]  /*19fa0*/  HMMA.16816.F32.BF16 R64, R120.reuse, R130, R64 ;  /* 0x000000827840723c */ /* 0x040fe20000041840 */
[----:B-1----:R-:W-:Y:S03]  /*19fb0*/  FFMA.FTZ R2, R196, c[0x0][0x23c], -R184 ;  /* 0x00008f00c4027a23 */ /* 0x002fe600000108b8 */
[----:B------:R-:W-:Y:S01]  /*19fc0*/  IMAD.MOV.U32 R196, RZ, RZ, R198 ;  /* 0x000000ffffc47224 */ /* 0x000fe200078e00c6 */
[----:B------:R-:W-:Y:S01]  /*19fd0*/  LOP3.LUT R107, R107, 0xff, RZ, 0xc0, !PT ;  /* 0x000000ff6b6b7812 */ /* 0x000fe200078ec0ff */
[----:B------:R1:W-:Y:S01]  /*19fe0*/  MUFU.EX2 R198, R2 ;  /* 0x0000000200c67308 */ /* 0x0003e20000000800 */
[----:B------:R-:W-:Y:S01]  /*19ff0*/  SHF.R.U32.HI R130, RZ, 0x10, R106 ;  /* 0x00000010ff827819 */ /* 0x000fe2000001166a */
[-C--:B--2---:R-:W-:Y:S01]  /*1a000*/  HMMA.16816.F32.BF16 R68, R120, R124.reuse, R68 ;  /* 0x0000007c7844723c */ /* 0x084fe20000041844 */
[----:B------:R-:W-:Y:S03]  /*1a010*/  FFMA.FTZ R106, R189, c[0x0][0x23c], -R187 ;  /* 0x00008f00bd6a7a23 */ /* 0x000fe600000108bb */
[----:B------:R-:W-:Y:S01]  /*1a020*/  LOP3.LUT R128, R130, 0xff, RZ, 0xc0, !PT ;  /* 0x000000ff82807812 */ /* 0x000fe200078ec0ff */
[----:B------:R-:W-:Y:S01]  /*1a030*/  FFMA.FTZ R184, R197, c[0x0][0x23c], -R184 ;  /* 0x00008f00c5b87a23 */ /* 0x000fe200000108b8 */
[----:B------:R-:W-:Y:S02]  /*1a040*/  SHF.R.U32.HI R131, RZ, 0x18, R110 ;  /* 0x00000018ff837819 */ /* 0x000fe4000001166e */
[C---:B------:R-:W-:Y:S01]  /*1a050*/  HMMA.16816.F32.BF16 R72, R112.reuse, R124, R72 ;  /* 0x0000007c7048723c */ /* 0x040fe20000041848 */
[----:B------:R2:W-:Y:S03]  /*1a060*/  MUFU.EX2 R189, R106 ;  /* 0x0000006a00bd7308 */ /* 0x0005e60000000800 */
[----:B------:R-:W-:Y:S03]  /*1a070*/  PRMT R133, R128, 0x5410, R133 ;  /* 0x0000541080857816 */ /* 0x000fe60000000085 */
[----:B------:R-:W-:Y:S01]  /*1a080*/  LOP3.LUT R124, R129, 0xff, RZ, 0xc0, !PT ;  /* 0x000000ff817c7812 */ /* 0x000fe200078ec0ff */
[-C--:B------:R-:W-:Y:S03]  /*1a090*/  HMMA.16816.F32.BF16 R76, R112, R126.reuse, R76 ;  /* 0x0000007e704c723c */ /* 0x080fe6000004184c */
[----:B------:R-:W3:Y:S01]  /*1a0a0*/  MUFU.EX2 R197, R184 ;  /* 0x000000b800c57308 */ /* 0x000ee20000000800 */
[----:B------:R-:W-:Y:S01]  /*1a0b0*/  PRMT R131, R124, 0x5410, R131 ;  /* 0x000054107c837816 */ /* 0x000fe20000000083 */
[--C-:B-1----:R-:W-:Y:S03]  /*1a0c0*/  FFMA.FTZ R2, R196, c[0x0][0x23c], -R185.reuse ;  /* 0x00008f00c4027a23 */ /* 0x102fe600000108b9 */
[C---:B------:R-:W-:Y:S01]  /*1a0d0*/  HMMA.16816.F32.BF16 R80, R120.reuse, R126, R80 ;  /* 0x0000007e7850723c */ /* 0x040fe20000041850 */
[----:B------:R-:W-:Y:S03]  /*1a0e0*/  FFMA.FTZ R185, R190, c[0x0][0x23c], -R185 ;  /* 0x00008f00beb97a23 */ /* 0x000fe600000108b9 */
[--C-:B------:R-:W-:Y:S01]  /*1a0f0*/  HSET2.LE.AND R179, R131, R171.reuse, PT ;  /* 0x000000ab83b37233 */ /* 0x100fe20003803000 */
[----:B------:R1:W-:Y:S03]  /*1a100*/  MUFU.EX2 R196, R2 ;  /* 0x0000000200c47308 */ /* 0x0003e60000000800 */
[-C--:B----4-:R-:W-:Y:S01]  /*1a110*/  HMMA.16816.F32.BF16 R84, R120, R116.reuse, R84 ;  /* 0x000000747854723c */ /* 0x090fe20000041854 */
[----:B--2---:R-:W-:Y:S06]  /*1a120*/  FFMA.FTZ R106, R175, c[0x0][0x23c], -R187 ;  /* 0x00008f00af6a7a23 */ /* 0x004fec00000108bb */
[----:B------:R-:W-:Y:S01]  /*1a130*/  MUFU.EX2 R195, R185 ;  /* 0x000000b900c37308 */ /* 0x000fe20000000800 */
[C---:B------:R-:W-:Y:S08]  /*1a140*/  HMMA.16816.F32.BF16 R88, R112.reuse, R116, R88 ;  /* 0x000000747058723c */ /* 0x040ff00000041858 */
[-C--:B------:R-:W-:Y:S01]  /*1a150*/  HMMA.16816.F32.BF16 R92, R112, R118.reuse, R92 ;  /* 0x00000076705c723c */ /* 0x080fe2000004185c */
[--C-:B-1----:R-:W-:Y:S07]  /*1a160*/  FFMA.FTZ R2, R191, c[0x0][0x23c], -R186.reuse ;  /* 0x00008f00bf027a23 */ /* 0x102fee00000108ba */
[----:B------:R-:W-:Y:S01]  /*1a170*/  HMMA.16816.F32.BF16 R96, R120, R118, R96 ;  /* 0x000000767860723c */ /* 0x000fe20000041860 */
[----:B------:R1:W-:Y:S03]  /*1a180*/  MUFU.EX2 R194, R2 ;  /* 0x0000000200c27308 */ /* 0x0003e60000000800 */
[----:B-1----:R-:W-:Y:S07]  /*1a190*/  FFMA.FTZ R2, R188, c[0x0][0x23c], -R186 ;  /* 0x00008f00bc027a23 */ /* 0x002fee00000108ba */
[----:B------:R1:W-:Y:S10]  /*1a1a0*/  MUFU.EX2 R188, R106 ;  /* 0x0000006a00bc7308 */ /* 0x0003f40000000800 */
[----:B------:R2:W-:Y:S01]  /*1a1b0*/  MUFU.EX2 R193, R2 ;  /* 0x0000000200c17308 */ /* 0x0005e20000000800 */
[----:B-1----:R-:W-:Y:S04]  /*1a1c0*/  LOP3.LUT R106, R109, 0xffff, RZ, 0xc0, !PT ;  /* 0x0000ffff6d6a7812 */ /* 0x002fe800078ec0ff */
[----:B------:R-:W-:Y:S02]  /*1a1d0*/  SHF.R.U32.HI R106, RZ, 0x8, R106 ;  /* 0x00000008ff6a7819 */ /* 0x000fe4000001166a */
[----:B--2---:R-:W-:Y:S02]  /*1a1e0*/  LOP3.LUT R2, R111, UR18, R136, 0x96, !PT ;  /* 0x000000126f027c12 */ /* 0x004fe4000f8e9688 */
[----:B------:R-:W2:Y:S01]  /*1a1f0*/  LDL.LU R136, [R1+0x48] ;  /* 0x0000480001887983 */ /* 0x000ea20000300800 */
[----:B------:R-:W-:Y:S01]  /*1a200*/  LOP3.LUT R111, R110, 0xffff, RZ, 0xc0, !PT ;  /* 0x0000ffff6e6f7812 */ /* 0x000fe200078ec0ff */
[--C-:B------:R-:W-:Y:S02]  /*1a210*/  FFMA.FTZ R110, R174, c[0x0][0x23c], -R186.reuse ;  /* 0x00008f00ae6e7a23 */ /* 0x100fe400000108ba */
[----:B------:R-:W4:Y:S01]  /*1a220*/  LDL.LU R135, [R1+0x4c] ;  /* 0x00004c0001877983 */ /* 0x000f220000300800 */
[----:B------:R-:W-:Y:S01]  /*1a230*/  SHF.R.U32.HI R125, RZ, 0x8, R111 ;  /* 0x00000008ff7d7819 */ /* 0x000fe2000001166f */
[----:B------:R1:W-:Y:S01]  /*1a240*/  MUFU.EX2 R185, R110 ;  /* 0x0000006e00b97308 */ /* 0x0003e20000000800 */
[----:B------:R-:W-:Y:S01]  /*1a250*/  LOP3.LUT R111, R109, 0xff, RZ, 0xc0, !PT ;  /* 0x000000ff6d6f7812 */ /* 0x000fe200078ec0ff */
[----:B------:R-:W4:Y:S01]  /*1a260*/  LDL.LU R130, [R1+0x50] ;  /* 0x0000500001827983 */ /* 0x000f220000300800 */
[----:B------:R-:W-:Y:S01]  /*1a270*/  SHF.R.U32.HI R109, RZ, 0x18, R109 ;  /* 0x00000018ff6d7819 */ /* 0x000fe2000001166d */
[----:B------:R-:W-:Y:S01]  /*1a280*/  FFMA.FTZ R186, R173, c[0x0][0x23c], -R186 ;  /* 0x00008f00adba7a23 */ /* 0x000fe200000108ba */
[----:B------:R-:W-:Y:S02]  /*1a290*/  PRMT R129, R111, 0x5410, R106 ;  /* 0x000054106f817816 */ /* 0x000fe4000000006a */
[----:B------:R-:W4:Y:S01]  /*1a2a0*/  LDL.LU R111, [R1+0x54] ;  /* 0x00005400016f7983 */ /* 0x000f220000300800 */
[----:B------:R-:W-:Y:S02]  /*1a2b0*/  LOP3.LUT R106, R2, 0xffff, RZ, 0xc0, !PT ;  /* 0x0000ffff026a7812 */ /* 0x000fe400078ec0ff */
[----:B------:R-:W-:Y:S01]  /*1a2c0*/  PRMT R128, R107, 0x5410, R109 ;  /* 0x000054106b807816 */ /* 0x000fe2000000006d */
[----:B------:R-:W3:Y:S01]  /*1a2d0*/  MUFU.EX2 R186, R186 ;  /* 0x000000ba00ba7308 */ /* 0x000ee20000000800 */
[--C-:B------:R-:W-:Y:S02]  /*1a2e0*/  SHF.R.U32.HI R107, RZ, 0x10, R2.reuse ;  /* 0x00000010ff6b7819 */ /* 0x100fe40000011602 */
[----:B------:R-:W-:Y:S02]  /*1a2f0*/  SHF.R.U32.HI R109, RZ, 0x18, R2 ;  /* 0x00000018ff6d7819 */ /* 0x000fe40000011602 */
[----:B------:R-:W-:Y:S02]  /*1a300*/  PRMT R132, R132, 0x5410, R125 ;  /* 0x0000541084847816 */ /* 0x000fe4000000007d */
[----:B------:R-:W2:Y:S01]  /*1a310*/  LDSM.16.MT88.4 R124, [R216+0x9c00] ;  /* 0x009c0000d87c783b */ /* 0x000ea20000004200 */
[----:B------:R-:W-:Y:S02]  /*1a320*/  SHF.R.U32.HI R106, RZ, 0x8, R106 ;  /* 0x00000008ff6a7819 */ /* 0x000fe4000001166a */
[----:B------:R-:W-:Y:S01]  /*1a330*/  LOP3.LUT R107, R107, 0xff, RZ, 0xc0, !PT ;  /* 0x000000ff6b6b7812 */ /* 0x000fe200078ec0ff */
[--C-:B------:R-:W-:Y:S01]  /*1a340*/  HSET2.LE.AND R178, R132, R171.reuse, PT ;  /* 0x000000ab84b27233 */ /* 0x100fe20003803000 */
[----:B-1----:R-:W-:Y:S01]  /*1a350*/  LOP3.LUT R110, R2, 0xff, RZ, 0xc0, !PT ;  /* 0x000000ff026e7812 */ /* 0x002fe200078ec0ff */
[----:B------:R-:W-:Y:S01]  /*1a360*/  FFMA.FTZ R2, R172, c[0x0][0x23c], -R187 ;  /* 0x00008f00ac027a23 */ /* 0x000fe200000108bb */
[----:B------:R-:W-:Y:S01]  /*1a370*/  PRMT R107, R107, 0x5410, R109 ;  /* 0x000054106b6b7816 */ /* 0x000fe2000000006d */
[----:B------:R-:W-:Y:S01]  /*1a380*/  FFMA.FTZ R187, R108, c[0x0][0x23c], -R187 ;  /* 0x00008f006cbb7a23 */ /* 0x000fe200000108bb */
[----:B------:R-:W-:Y:S01]  /*1a390*/  PRMT R106, R110, 0x5410, R106 ;  /* 0x000054106e6a7816 */ /* 0x000fe2000000006a */
[----:B------:R3:W-:Y:S01]  /*1a3a0*/  MUFU.EX2 R184, R2 ;  /* 0x0000000200b87308 */ /* 0x0007e20000000800 */
[--C-:B------:R-:W-:Y:S01]  /*1a3b0*/  HSET2.LE.AND R110, R134, R171.reuse, PT ;  /* 0x000000ab866e7233 */ /* 0x100fe20003803000 */
[----:B------:R-:W-:Y:S01]  /*1a3c0*/  LDSM.16.MT88.4 R172, [R218+0xac00] ;  /* 0x00ac0000daac783b */ /* 0x000fe20000004200 */
[--C-:B------:R-:W-:Y:S02]  /*1a3d0*/  HSET2.LE.AND R108, R129, R171.reuse, PT ;  /* 0x000000ab816c7233 */ /* 0x100fe40003803000 */
[--C-:B------:R-:W-:Y:S02]  /*1a3e0*/  HSET2.LE.AND R109, R128, R171.reuse, PT ;  /* 0x000000ab806d7233 */ /* 0x100fe40003803000 */
[--C-:B------:R-:W-:Y:S01]  /*1a3f0*/  HSET2.LE.AND R176, R106, R171.reuse, PT ;  /* 0x000000ab6ab07233 */ /* 0x100fe20003803000 */
[----:B------:R-:W-:Y:S01]  /*1a400*/  IMAD.MOV.U32 R106, RZ, RZ, R152 ;  /* 0x000000ffff6a7224 */ /* 0x000fe200078e0098 */
[--C-:B------:R-:W-:Y:S01]  /*1a410*/  HSET2.LE.AND R177, R107, R171.reuse, PT ;  /* 0x000000ab6bb17233 */ /* 0x100fe20003803000 */
[----:B------:R-:W1:Y:S01]  /*1a420*/  MUFU.EX2 R187, R187 ;  /* 0x000000bb00bb7308 */ /* 0x000e620000000800 */
[----:B------:R-:W-:Y:S01]  /*1a430*/  IMAD.MOV.U32 R107, RZ, RZ, R154 ;  /* 0x000000ffff6b7224 */ /* 0x000fe200078e009a */
[----:B---3--:R-:W-:Y:S04]  /*1a440*/  F2FP.BF16.PACK_AB R2, R201, R202 ;  /* 0x000000cac902723e */ /* 0x008fe800000010ff */
[----:B------:R-:W-:Y:S02]  /*1a450*/  LOP3.LUT R110, R110, R2, RZ, 0xc0, !PT ;  /* 0x000000026e6e7212 */ /* 0x000fe400078ec0ff */
[----:B------:R-:W-:Y:S04]  /*1a460*/  F2FP.BF16.PACK_AB R2, R197, R198 ;  /* 0x000000c6c502723e */ /* 0x000fe800000010ff */
[----:B------:R-:W-:Y:S02]  /*1a470*/  LOP3.LUT R108, R108, R2, RZ, 0xc0, !PT ;  /* 0x000000026c6c7212 */ /* 0x000fe400078ec0ff */
[----:B------:R-:W-:Y:S04]  /*1a480*/  F2FP.BF16.PACK_AB R2, R186, R185 ;  /* 0x000000b9ba02723e */ /* 0x000fe800000010ff */
[----:B------:R-:W-:Y:S01]  /*1a490*/  LOP3.LUT R178, R178, R2, RZ, 0xc0, !PT ;  /* 0x00000002b2b27212 */ /* 0x000fe200078ec0ff */
[----:B------:R-:W-:Y:S02]  /*1a4a0*/  IMAD.MOV.U32 R2, RZ, RZ, R150 ;  /* 0x000000ffff027224 */ /* 0x000fe400078e0096 */
[----:B--2---:R-:W-:Y:S02]  /*1a4b0*/  FFMA.FTZ R190, R101, R136, R161 ;  /* 0x0000008865be7223 */ /* 0x004fe400000100a1 */
[----:B------:R-:W-:Y:S02]  /*1a4c0*/  IMAD.MOV.U32 R161, RZ, RZ, R156 ;  /* 0x000000ffffa17224 */ /* 0x000fe400078e009c */
[----:B----4-:R-:W-:Y:S01]  /*1a4d0*/  FFMA.FTZ R192, R100, R135, R160 ;  /* 0x0000008764c07223 */ /* 0x010fe200000100a0 */
[----:B------:R-:W-:Y:S01]  /*1a4e0*/  F2FP.BF16.PACK_AB R100, R193, R194 ;  /* 0x000000c2c164723e */ /* 0x000fe200000010ff */
[----:B------:R-:W-:Y:S02]  /*1a4f0*/  IMAD.MOV.U32 R160, RZ, RZ, R157 ;  /* 0x000000ffffa07224 */ /* 0x000fe400078e009d */
[----:B------:R-:W-:Y:S01]  /*1a500*/  FFMA.FTZ R191, R3, R130, R159 ;  /* 0x0000008203bf7223 */ /* 0x000fe2000001009f */
[----:B------:R-:W-:Y:S01]  /*1a510*/  F2FP.BF16.PACK_AB R3, R195, R196 ;  /* 0x000000c4c303723e */ /* 0x000fe200000010ff */
[----:B------:R-:W-:Y:S01]  /*1a520*/  IMAD.MOV.U32 R247, RZ, RZ, R161 ;  /* 0x000000fffff77224 */ /* 0x000fe200078e00a1 */
[----:B------:R-:W-:Y:S01]  /*1a530*/  LOP3.LUT R176, R176, R100, RZ, 0xc0, !PT ;  /* 0x00000064b0b07212 */ /* 0x000fe200078ec0ff */
[----:B------:R-:W-:Y:S01]  /*1a540*/  FADD.FTZ R2, R2, R191 ;  /* 0x000000bf02027221 */ /* 0x000fe20000010000 */
[----:B------:R-:W-:Y:S01]  /*1a550*/  LOP3.LUT R109, R109, R3, RZ, 0xc0, !PT ;  /* 0x000000036d6d7212 */ /* 0x000fe200078ec0ff */
[----:B------:R-:W-:Y:S01]  /*1a560*/  FFMA.FTZ R101, R0, R111, R158 ;  /* 0x0000006f00657223 */ /* 0x000fe2000001009e */
[----:B------:R-:W-:Y:S01]  /*1a570*/  HSET2.LE.AND R111, R133, R171, PT ;  /* 0x000000ab856f7233 */ /* 0x000fe20003803000 */
[----:B------:R-:W-:Y:S01]  /*1a580*/  F2FP.BF16.PACK_AB R0, R199, R200 ;  /* 0x000000c8c700723e */ /* 0x000fe200000010ff */
[----:B------:R-:W2:Y:S01]  /*1a590*/  LDSM.16.MT88.4 R156, [R216+0xac00] ;  /* 0x00ac0000d89c783b */ /* 0x000ea20000004200 */
[----:B-1----:R-:W-:Y:S01]  /*1a5a0*/  F2FP.BF16.PACK_AB R3, R187, R184 ;  /* 0x000000b8bb03723e */ /* 0x002fe200000010ff */
[----:B------:R-:W-:Y:S01]  /*1a5b0*/  IMAD.MOV.U32 R100, RZ, RZ, R153 ;  /* 0x000000ffff647224 */ /* 0x000fe200078e0099 */
[----:B------:R-:W-:Y:S01]  /*1a5c0*/  LOP3.LUT R111, R111, R0, RZ, 0xc0, !PT ;  /* 0x000000006f6f7212 */ /* 0x000fe200078ec0ff */
[----:B------:R-:W-:Y:S01]  /*1a5d0*/  IMAD.MOV.U32 R251, RZ, RZ, R160 ;  /* 0x000000fffffb7224 */ /* 0x000fe200078e00a0 */
[----:B------:R-:W-:Y:S02]  /*1a5e0*/  F2FP.BF16.PACK_AB R0, R188, R189 ;  /* 0x000000bdbc00723e */ /* 0x000fe400000010ff */
[----:B------:R-:W-:Y:S01]  /*1a5f0*/  LOP3.LUT R179, R179, R3, RZ, 0xc0, !PT ;  /* 0x00000003b3b37212 */ /* 0x000fe200078ec0ff */
[----:B------:R-:W-:Y:S01]  /*1a600*/  IMAD.MOV.U32 R3, RZ, RZ, R149 ;  /* 0x000000ffff037224 */ /* 0x000fe200078e0095 */
[----:B------:R-:W-:Y:S01]  /*1a610*/  LOP3.LUT R177, R177, R0, RZ, 0xc0, !PT ;  /* 0x00000000b1b17212 */ /* 0x000fe200078ec0ff */
[-C--:B------:R-:W-:Y:S01]  /*1a620*/  HMMA.16816.F32.BF16 R112, R108, R124.reuse, R4 ;  /* 0x0000007c6c70723c */ /* 0x080fe20000041804 */
[----:B------:R-:W1:Y:S01]  /*1a630*/  LDSM.16.MT88.4 R4, [R218+0xbc00] ;  /* 0x00bc0000da04783b */ /* 0x000e620000004200 */
[----:B------:R-:W-:Y:S02]  /*1a640*/  FADD.FTZ R3, R3, R192 ;  /* 0x000000c003037221 */ /* 0x000fe40000010000 */
[----:B------:R-:W-:Y:S04]  /*1a650*/  IMAD.MOV.U32 R0, RZ, RZ, R151 ;  /* 0x000000ffff007224 */ /* 0x000fe800078e0097 */
[C---:B------:R-:W-:Y:S01]  /*1a660*/  HMMA.16816.F32.BF16 R116, R176.reuse, R124, R8 ;  /* 0x0000007cb074723c */ /* 0x040fe20000041808 */
[----:B------:R-:W-:Y:S06]  /*1a670*/  FADD.FTZ R0, R0, R101 ;  /* 0x0000006500007221 */ /* 0x000fec0000010000 */
[----:B------:R-:W-:Y:S01]  /*1a680*/  IMAD.MOV.U32 R11, RZ, RZ, R147 ;  /* 0x000000ffff0b7224 */ /* 0x000fe200078e0093 */
[-C--:B------:R-:W-:Y:S01]  /*1a690*/  HMMA.16816.F32.BF16 R120, R176, R126.reuse, R12 ;  /* 0x0000007eb078723c */ /* 0x080fe2000004180c */
[----:B------:R-:W-:Y:S03]  /*1a6a0*/  IMAD.MOV.U32 R10, RZ, RZ, R146 ;  /* 0x000000ffff0a7224 */ /* 0x000fe600078e0092 */
[----:B------:R-:W-:Y:S02]  /*1a6b0*/  IMAD.MOV.U32 R9, RZ, RZ, R148 ;  /* 0x000000ffff097224 */ /* 0x000fe400078e0094 */
        /* <DEDUP_REMOVED lines=35> */
[----:B------:R-:W-:Y:S02]  /*1a8f0*/  IMAD.MOV.U32 R107, RZ, RZ, R102 ;  /* 0x000000ffff6b7224 */ /* 0x000fe400078e0066 */
[----:B------:R-:W-:Y:S02]  /*1a900*/  FADD.FTZ R3, R243, R3 ;  /* 0x00000003f3037221 */ /* 0x000fe40000010000 */
[-C--:B------:R-:W-:Y:S01]  /*1a910*/  HMMA.16816.F32.BF16 R160, R108, R172.reuse, R52 ;  /* 0x000000ac6ca0723c */ /* 0x080fe20000041834 */
[----:B------:R-:W-:Y:S03]  /*1a920*/  IMAD.MOV.U32 R100, RZ, RZ, R104 ;  /* 0x000000ffff647224 */ /* 0x000fe600078e0068 */
[----:B------:R-:W-:Y:S02]  /*1a930*/  FADD.FTZ R3, R238, R3 ;  /* 0x00000003ee037221 */ /* 0x000fe40000010000 */
[----:B------:R-:W-:Y:S02]  /*1a940*/  IMAD.MOV.U32 R106, RZ, RZ, R103 ;  /* 0x000000ffff6a7224 */ /* 0x000fe400078e0067 */
        /* <DEDUP_REMOVED lines=16> */
[C---:B------:R-:W-:Y:S08]  /*1aa50*/  HMMA.16816.F32.BF16 R72, R176.reuse, R180, R72 ;  /* 0x000000b4b048723c */ /* 0x040ff00000041848 */
[-C--:B------:R-:W-:Y:S08]  /*1aa60*/  HMMA.16816.F32.BF16 R76, R176, R182.reuse, R76 ;  /* 0x000000b6b04c723c */ /* 0x080ff0000004184c */
[C---:B------:R-:W-:Y:S08]  /*1aa70*/  HMMA.16816.F32.BF16 R80, R108.reuse, R182, R80 ;  /* 0x000000b66c50723c */ /* 0x040ff00000041850 */
[-C--:B-1----:R-:W-:Y:S08]  /*1aa80*/  HMMA.16816.F32.BF16 R84, R108, R4.reuse, R84 ;  /* 0x000000046c54723c */ /* 0x082ff00000041854 */
        /* <DEDUP_REMOVED lines=20> */
[----:B------:R-:W-:Y:S03]  /*1abd0*/  FADD.FTZ R0, R184, R0 ;  /* 0x00000000b8007221 */ /* 0x000fe60000010000 */
[----:B------:R2:W-:Y:S01]  /*1abe0*/  STL [R1+0x50], R2 ;  /* 0x0000500201007387 */ /* 0x0005e20000100800 */
[----:B------:R-:W-:Y:S05]  /*1abf0*/  FADD.FTZ R0, R187, R0 ;  /* 0x00000000bb007221 */ /* 0x000fea0000010000 */
[----:B------:R2:W-:Y:S01]  /*1ac00*/  STL [R1+0x54], R0 ;  /* 0x0000540001007387 */ /* 0x0005e20000100800 */
[----:B-1----:R-:W-:Y:S01]  /*1ac10*/  IMAD.MOV.U32 R3, RZ, RZ, R105 ;  /* 0x000000ffff037224 */ /* 0x002fe200078e0069 */
[----:B--2--5:R-:W-:-:S05]  /*1ac20*/  @P0 BRA `(.L_x_398) ;  /* 0xffffa31000000947 */ /* 0x024fca000383ffff */
.L_x_397:
[----:B------:R-:W2:Y:S01]  /*1ac30*/  LDL.LU R5, [R1+0x48] ;  /* 0x0000480001057983 */ /* 0x000ea20000300800 */
[----:B------:R-:W3:Y:S01]  /*1ac40*/  S2UR UR7, SR_CTAID.Y ;  /* 0x00000000000779c3 */ /* 0x000ee20000002600 */
[----:B------:R-:W-:-:S02]  /*1ac50*/  UISETP.NE.AND UP4, UPT, UR26, -0x1, UPT ;  /* 0xffffffff1a00788c */ /* 0x000fc4000bf85270 */
[----:B-1----:R-:W4:Y:S01]  /*1ac60*/  LDL.LU R4, [R1+0x4c] ;  /* 0x00004c0001047983 */ /* 0x002f220000300800 */
[----:B------:R-:W-:-:S03]  /*1ac70*/  ULDC.64 UR4, c[0x0][0x1e8] ;  /* 0x00007a0000047ab9 */ /* 0x000fc60000000a00 */
[----:B------:R-:W4:Y:S04]  /*1ac80*/  LDL.LU R8, [R1+0x50] ;  /* 0x0000500001087983 */ /* 0x000f280000300800 */
[----:B------:R-:W4:Y:S01]  /*1ac90*/  LDL.LU R7, [R1+0x54] ;  /* 0x0000540001077983 */ /* 0x000f220000300800 */
[----:B------:R-:W-:Y:S01]  /*1aca0*/  ULDC.U8 UR11, c[0x0][0x329] ;  /* 0x0000ca40000b7ab9 */ /* 0x000fe20000000000 */
[----:B------:R-:W-:Y:S01]  /*1acb0*/  BSSY B0, `(.L_x_401) ;  /* 0x0000177000007945 */ /* 0x000fe20003800000 */
[----:B------:R-:W-:Y:S02]  /*1acc0*/  UISETP.NE.AND UP3, UPT, UR11, URZ, UPT ;  /* 0x0000003f0b00728c */ /* 0x000fe4000bf65270 */
[----:B------:R-:W-:Y:S02]  /*1acd0*/  ULDC.U8 UR10, c[0x0][0x328] ;  /* 0x0000ca00000a7ab9 */ /* 0x000fe40000000000 */
[----:B------:R-:W-:-:S02]  /*1ace0*/  @UP4 UIMAD.WIDE.U32 UR14, UR26, UR4, URZ ;  /* 0x000000041a0e42a5 */ /* 0x000fc4000f8e003f */
[----:B------:R-:W-:Y:S02]  /*1acf0*/  UISETP.NE.AND UP2, UPT, UR10, URZ, UPT ;  /* 0x0000003f0a00728c */ /* 0x000fe4000bf45270 */
[----:B------:R-:W-:Y:S02]  /*1ad00*/  @UP4 UIMAD UR8, UR26, UR5, UR15 ;  /* 0x000000051a0842a4 */ /* 0x000fe4000f8e020f */
[----:B---3--:R-:W-:Y:S02]  /*1ad10*/  @!UP4 USHF.R.S32.HI UR12, URZ, 0x1f, UR7 ;  /* 0x0000001f3f0cc899 */ /* 0x008fe40008011407 */
[----:B------:R-:W-:Y:S01]  /*1ad20*/  @!UP3 UISETP.NE.AND UP1, UPT, UR10, URZ, UPT ;  /* 0x0000003f0a00b28c */ /* 0x000fe2000bf25270 */
[----:B------:R-:W1:Y:S01]  /*1ad30*/  S2UR UR10, SR_CTAID.X ;  /* 0x00000000000a79c3 */ /* 0x000e620000002500 */
[----:B------:R-:W-:Y:S02]  /*1ad40*/  ULDC.64 UR4, c[0x0][0x1e0] ;  /* 0x0000780000047ab9 */ /* 0x000fe40000000a00 */
[----:B------:R-:W-:-:S02]  /*1ad50*/  UISETP.EQ.AND UP2, UPT, UR11, URZ, UP2 ;  /* 0x0000003f0b00728c */ /* 0x000fc40009742270 */
[----:B------:R-:W-:Y:S02]  /*1ad60*/  @!UP4 UIMAD UR12, UR12, UR4, URZ ;  /* 0x000000040c0cc2a4 */ /* 0x000fe4000f8e023f */
[----:B------:R-:W-:Y:S01]  /*1ad70*/  ULDC UR9, c[0x0][0x214] ;  /* 0x0000850000097ab9 */ /* 0x000fe20000000800 */
[----:B------:R-:W3:Y:S01]  /*1ad80*/  S2UR UR11, SR_CTAID.Z ;  /* 0x00000000000b79c3 */ /* 0x000ee20000002700 */
[----:B------:R-:W-:Y:S02]  /*1ad90*/  @!UP4 UIMAD UR12, UR7, UR5, UR12 ;  /* 0x00000005070cc2a4 */ /* 0x000fe4000f8e020c */
[----:B------:R-:W-:Y:S02]  /*1ada0*/  @UP3 ULDC UR15, c[0x0][0x210] ;  /* 0x00008400000f3ab9 */ /* 0x000fe40000000800 */
[----:B------:R-:W-:Y:S02]  /*1adb0*/  ULDC UR5, c[0x0][0x234] ;  /* 0x00008d0000057ab9 */ /* 0x000fe40000000800 */
[----:B------:R-:W-:-:S02]  /*1adc0*/  @UP3 UIMAD UR15, UR15, UR9, URZ ;  /* 0x000000090f0f32a4 */ /* 0x000fc4000f8e023f */
[----:B------:R-:W-:Y:S02]  /*1add0*/  UISETP.NE.OR UP0, UPT, UR26, -0x1, !UP2 ;  /* 0xffffffff1a00788c */ /* 0x000fe4000d705670 */
[----:B------:R-:W-:Y:S02]  /*1ade0*/  @!UP3 USEL UR15, UR9, UR5, !UP1 ;  /* 0x00000005090fb287 */ /* 0x000fe4000c800000 */
[----:B------:R-:W-:Y:S02]  /*1adf0*/  @!UP4 UIMAD.WIDE.U32 UR18, UR7, UR4, URZ ;  /* 0x000000040712c2a5 */ /* 0x000fe4000f8e003f */
[----:B------:R-:W-:Y:S02]  /*1ae00*/  @UP3 UMOV UR13, 0x1 ;  /* 0x00000001000d3882 */ /* 0x000fe40000000000 */
[----:B------:R-:W-:Y:S02]  /*1ae10*/  ULDC UR4, c[0x0][0x1c0] ;  /* 0x0000700000047ab9 */ /* 0x000fe40000000800 */
[----:B------:R-:W-:-:S02]  /*1ae20*/  @!UP3 UIMAD UR13, UR15, UR4, URZ ;  /* 0x000000040f0db2a4 */ /* 0x000fc4000f8e023f */
[----:B------:R-:W-:Y:S02]  /*1ae30*/  @UP3 ULDC UR16, c[0x0][0x210] ;  /* 0x0000840000103ab9 */ /* 0x000fe40000000800 */
[----:B------:R-:W-:Y:S02]  /*1ae40*/  UIMAD UR5, UR7, UR13, URZ ;  /* 0x0000000d070572a4 */ /* 0x000fe4000f8e023f */
[----:B------:R-:W-:Y:S02]  /*1ae50*/  @!UP3 UMOV UR16, 0x1 ;  /* 0x000000010010b882 */ /* 0x000fe40000000000 */
[----:B------:R-:W-:Y:S02]  /*1ae60*/  @!UP0 UIMAD UR26, UR7, UR9, URZ ;  /* 0x00000009071a82a4 */ /* 0x000fe4000f8e023f */
[----:B-1----:R-:W-:Y:S02]  /*1ae70*/  UIMAD UR4, UR10, UR16, URZ ;  /* 0x000000100a0472a4 */ /* 0x002fe4000f8e023f */
[----:B------:R-:W-:-:S02]  /*1ae80*/  USEL UR5, UR5, URZ, !UP2 ;  /* 0x0000003f05057287 */ /* 0x000fc4000d000000 */
[----:B------:R-:W-:Y:S02]  /*1ae90*/  USHF.L.U32 UR4, UR4, 0x7, URZ ;  /* 0x0000000704047899 */ /* 0x000fe4000800063f */
[----:B---3--:R-:W-:Y:S02]  /*1aea0*/  UIMAD UR15, UR11, UR15, UR5 ;  /* 0x0000000f0b0f72a4 */ /* 0x008fe4000f8e0205 */
[----:B------:R-:W-:Y:S02]  /*1aeb0*/  @!UP2 UMOV UR20, URZ ;  /* 0x0000003f0014ac82 */ /* 0x000fe40008000000 */
[----:B------:R-:W-:Y:S02]  /*1aec0*/  @UP2 UMOV UR20, UR26 ;  /* 0x0000001a00142c82 */ /* 0x000fe40008000000 */
[----:B------:R-:W-:Y:S02]  /*1aed0*/  @!UP2 UMOV UR21, URZ ;  /* 0x0000003f0015ac82 */ /* 0x000fe40008000000 */
[----:B------:R-:W-:-:S02]  /*1aee0*/  USHF.R.S32.HI UR5, URZ, 0x1f, UR4 ;  /* 0x0000001f3f057899 */ /* 0x000fc40008011404 */
[----:B------:R-:W-:Y:S02]  /*1aef0*/  @UP2 USHF.R.S32.HI UR21, URZ, 0x1f, UR26 ;  /* 0x0000001f3f152899 */ /* 0x000fe4000801141a */
[----:B------:R-:W-:Y:S02]  /*1af00*/  USHF.R.S32.HI UR7, URZ, 0x1f, UR15 ;  /* 0x0000001f3f077899 */ /* 0x000fe4000801140f */
[----:B------:R-:W-:Y:S02]  /*1af10*/  UIADD3 UR4, UP1, UP0, UR4, UR20, UR15 ;  /* 0x0000001404047290 */ /* 0x000fe4000f83e00f */
[----:B------:R-:W-:Y:S02]  /*1af20*/  @!UP4 UIADD3 UR8, UR19, UR12, URZ ;  /* 0x0000000c1308c290 */ /* 0x000fe4000fffe03f */
[----:B------:R-:W-:Y:S02]  /*1af30*/  UIADD3.X UR5, UR5, UR21, UR7, UP1, UP0 ;  /* 0x0000001505057290 */ /* 0x000fe40008fe0407 */
[----:B------:R-:W-:Y:S01]  /*1af40*/  @!UP4 UMOV UR14, UR18 ;  /* 0x00000012000ecc82 */ /* 0x000fe20008000000 */
[----:B--2---:R-:W1:Y:S04]  /*1af50*/  SHFL.BFLY PT, R2, R5, 0x2, 0x1f ;  /* 0x0c401f0005027f89 */ /* 0x004e6800000e0000 */
[----:B----4-:R-:W2:Y:S01]  /*1af60*/  SHFL.BFLY PT, R0, R4, 0x2, 0x1f ;  /* 0x0c401f0004007f89 */ /* 0x010ea200000e0000 */
[----:B-1----:R-:W-:-:S03]  /*1af70*/  FADD.FTZ R2, R2, R5 ;  /* 0x0000000502027221 */ /* 0x002fc60000010000 */
[----:B------:R-:W-:Y:S01]  /*1af80*/  SHFL.BFLY PT, R5, R7, 0x2, 0x1f ;  /* 0x0c401f0007057f89 */ /* 0x000fe200000e0000 */
[----:B--2---:R-:W-:-:S03]  /*1af90*/  FADD.FTZ R0, R0, R4 ;  /* 0x0000000400007221 */ /* 0x004fc60000010000 */
[----:B------:R-:W1:Y:S04]  /*1afa0*/  SHFL.BFLY PT, R4, R8, 0x2, 0x1f ;  /* 0x0c401f0008047f89 */ /* 0x000e6800000e0000 */
[----:B------:R-:W2:Y:S04]  /*1afb0*/  SHFL.BFLY PT, R6, R0, 0x1, 0x1f ;  /* 0x0c201f0000067f89 */ /* 0x000ea800000e0000 */
[----:B------:R-:W3:Y:S01]  /*1afc0*/  SHFL.BFLY PT, R3, R2, 0x1, 0x1f ;  /* 0x0c201f0002037f89 */ /* 0x000ee200000e0000 */
[----:B-1----:R-:W-:Y:S02]  /*1afd0*/  FADD.FTZ R4, R4, R8 ;  /* 0x0000000804047221 */ /* 0x002fe40000010000 */
[----:B--2---:R-:W-:Y:S01]  /*1afe0*/  FADD.FTZ R47, R0, R6 ;  /* 0x00000006002f7221 */ /* 0x004fe20000010000 */
[----:B------:R-:W-:Y:S01]  /*1aff0*/  MOV R0, 0x3f800000 ;  /* 0x3f80000000007802 */ /* 0x000fe20000000f00 */
[----:B---3--:R-:W-:-:S03]  /*1b000*/  FADD.FTZ R48, R2, R3 ;  /* 0x0000000302307221 */ /* 0x008fc60000010000 */
[----:B------:R-:W-:Y:S01]  /*1b010*/  FSETP.NE.FTZ.AND P4, PT, R47, RZ, PT ;  /* 0x000000ff2f00720b */ /* 0x000fe20003f95000 */
[----:B------:R-:W-:Y:S01]  /*1b020*/  FADD.FTZ R2, R5, R7 ;  /* 0x0000000705027221 */ /* 0x000fe20000010000 */
[----:B------:R-:W-:Y:S01]  /*1b030*/  MOV R3, 0x3f800000 ;  /* 0x3f80000000037802 */ /* 0x000fe20000000f00 */
[----:B------:R-:W1:Y:S01]  /*1b040*/  SHFL.BFLY PT, R5, R4, 0x1, 0x1f ;  /* 0x0c201f0004057f89 */ /* 0x000e6200000e0000 */
[----:B------:R-:W-:-:S03]  /*1b050*/  FSETP.NE.FTZ.AND P5, PT, R48, RZ, PT ;  /* 0x000000ff3000720b */ /* 0x000fc60003fb5000 */
[----:B------:R-:W2:Y:S06]  /*1b060*/  SHFL.BFLY PT, R6, R2, 0x1, 0x1f ;  /* 0x0c201f0002067f89 */ /* 0x000eac00000e0000 */
[----:B------:R-:W3:Y:S08]  /*1b070*/  @P4 MUFU.RCP R3, R47 ;  /* 0x0000002f00034308 */ /* 0x000ef00000001000 */
[----:B------:R-:W4:Y:S01]  /*1b080*/  @P5 MUFU.RCP R0, R48 ;  /* 0x0000003000005308 */ /* 0x000f220000001000 */
[----:B-1----:R-:W-:-:S02]  /*1b090*/  FADD.FTZ R101, R4, R5 ;  /* 0x0000000504657221 */ /* 0x002fc40000010000 */
[----:B---3--:R-:W-:Y:S02]  /*1b0a0*/  FMUL.FTZ R3, R3, c[0x0][0x2dc] ;  /* 0x0000b70003037a20 */ /* 0x008fe40000410000 */
[----:B--2---:R-:W-:Y:S01]  /*1b0b0*/  FADD.FTZ R100, R2, R6 ;  /* 0x0000000602647221 */ /* 0x004fe20000010000 */
[----:B------:R-:W-:Y:S01]  /*1b0c0*/  FSETP.NE.FTZ.AND P3, PT, R101, RZ, PT ;  /* 0x000000ff6500720b */ /* 0x000fe20003f75000 */
[C---:B------:R-:W-:Y:S01]  /*1b0d0*/  FMUL.FTZ R19, R3.reuse, R71 ;  /* 0x0000004703137220 */ /* 0x040fe20000410000 */
[----:B------:R-:W-:Y:S01]  /*1b0e0*/  MOV R2, 0x3f800000 ;  /* 0x3f80000000027802 */ /* 0x000fe20000000f00 */
[----:B------:R-:W1:Y:S01]  /*1b0f0*/  S2R R71, SR_TID.X ;  /* 0x0000000000477919 */ /* 0x000e620000002100 */
[----:B------:R-:W-:Y:S01]  /*1b100*/  FSETP.NE.FTZ.AND P2, PT, R100, RZ, PT ;  /* 0x000000ff6400720b */ /* 0x000fe20003f55000 */
[----:B----4-:R-:W-:Y:S02]  /*1b110*/  FMUL.FTZ R0, R0, c[0x0][0x2dc] ;  /* 0x0000b70000007a20 */ /* 0x010fe40000410000 */
[----:B------:R-:W-:-:S02]  /*1b120*/  FMUL.FTZ R114, R3, R114 ;  /* 0x0000007203727220 */ /* 0x000fc40000410000 */
[C---:B------:R-:W-:Y:S02]  /*1b130*/  FMUL.FTZ R20, R0.reuse, R69 ;  /* 0x0000004500147220 */ /* 0x040fe40000410000 */
[C---:B------:R-:W-:Y:S02]  /*1b140*/  FMUL.FTZ R112, R0.reuse, R112 ;  /* 0x0000007000707220 */ /* 0x040fe40000410000 */
[----:B------:R-:W2:Y:S01]  /*1b150*/  @P3 MUFU.RCP R2, R101 ;  /* 0x0000006500023308 */ /* 0x000ea20000001000 */
[C---:B------:R-:W-:Y:S02]  /*1b160*/  FMUL.FTZ R44, R0.reuse, R113 ;  /* 0x00000071002c7220 */ /* 0x040fe40000410000 */
        /* <DEDUP_REMOVED lines=8> */
[----:B-1----:R-:W-:Y:S01]  /*1b1f0*/  SHF.R.S32.HI R69, RZ, 0x1f, R71 ;  /* 0x0000001fff457819 */ /* 0x002fe20000011447 */
[----:B------:R-:W-:Y:S01]  /*1b200*/  FMUL.FTZ R144, R0, R144 ;  /* 0x0000009000907220 */ /* 0x000fe20000410000 */
        /* <DEDUP_REMOVED lines=23> */
[C---:B------:R-:W-:Y:S01]  /*1b380*/  FMUL.FTZ R43, R3.reuse, R115 ;  /* 0x00000073032b7220 */ /* 0x040fe20000410000 */
[----:B------:R-:W-:Y:S01]  /*1b390*/  F2FP.BF16.PACK_AB R12, R12, R84 ;  /* 0x000000540c0c723e */ /* 0x000fe200000010ff */
[C---:B------:R-:W-:Y:S01]  /*1b3a0*/  FMUL.FTZ R126, R3.reuse, R126 ;  /* 0x0000007e037e7220 */ /* 0x040fe20000410000 */
[----:B------:R-:W-:Y:S01]  /*1b3b0*/  F2FP.BF16.PACK_AB R8, R8, R96 ;  /* 0x000000600808723e */ /* 0x000fe200000010ff */
[C---:B------:R-:W-:Y:S01]  /*1b3c0*/  FMUL.FTZ R41, R3.reuse, R127 ;  /* 0x0000007f03297220 */ /* 0x040fe20000410000 */
[----:B------:R-:W1:Y:S01]  /*1b3d0*/  @P2 MUFU.RCP R0, R100 ;  /* 0x0000006400002308 */ /* 0x000e620000001000 */
        /* <DEDUP_REMOVED lines=29> */
[CC--:B------:R-:W-:Y:S01]  /*1b5b0*/  LEA.HI R3, R69.reuse, R71.reuse, RZ, 0x2 ;  /* 0x0000004745037211 */ /* 0x0c0fe200078f10ff */
[----:B--2---:R-:W-:Y:S01]  /*1b5c0*/  FMUL.FTZ R2, R2, c[0x0][0x2dc] ;  /* 0x0000b70002027a20 */ /* 0x004fe20000410000 */
[----:B------:R-:W-:Y:S01]  /*1b5d0*/  LEA.HI R69, R69, R71, RZ, 0x5 ;  /* 0x0000004745457211 */ /* 0x000fe200078f28ff */
[----:B-1----:R-:W-:Y:S01]  /*1b5e0*/  FMUL.FTZ R0, R0, c[0x0][0x2dc] ;  /* 0x0000b70000007a20 */ /* 0x002fe20000410000 */
[----:B------:R-:W-:Y:S01]  /*1b5f0*/  SHF.R.S32.HI R68, RZ, 0x2, R3 ;  /* 0x00000002ff447819 */ /* 0x000fe20000011403 */
[C---:B------:R-:W-:Y:S01]  /*1b600*/  FMUL.FTZ R116, R2.reuse, R116 ;  /* 0x0000007402747220 */ /* 0x040fe20000410000 */
[----:B------:R-:W-:Y:S01]  /*1b610*/  LOP3.LUT R3, R3, 0xfffffffc, RZ, 0xc0, !PT ;  /* 0xfffffffc03037812 */ /* 0x000fe200078ec0ff */
[C---:B------:R-:W-:Y:S01]  /*1b620*/  FMUL.FTZ R46, R2.reuse, R117 ;  /* 0x00000075022e7220 */ /* 0x040fe20000410000 */
[----:B------:R-:W-:Y:S01]  /*1b630*/  SHF.R.S32.HI R21, RZ, 0x5, R69 ;  /* 0x00000005ff157819 */ /* 0x000fe20000011445 */
[C---:B------:R-:W-:Y:S01]  /*1b640*/  FMUL.FTZ R120, R2.reuse, R120 ;  /* 0x0000007802787220 */ /* 0x040fe20000410000 */
[----:B------:R-:W-:Y:S01]  /*1b650*/  F2FP.BF16.PACK_AB R11, R11, R86 ;  /* 0x000000560b0b723e */ /* 0x000fe200000010ff */
[----:B------:R-:W-:Y:S01]  /*1b660*/  FMUL.FTZ R45, R2, R121 ;  /* 0x00000079022d7220 */ /* 0x000fe20000410000 */
        /* <DEDUP_REMOVED lines=36> */
[----:B------:R-:W-:Y:S01]  /*1b8b0*/  FMUL.FTZ R122, R0, R122 ;  /* 0x0000007a007a7220 */ /* 0x000fe20000410000 */
        /* <DEDUP_REMOVED lines=34> */
[----:B------:R-:W-:Y:S02]  /*1bae0*/  LEA.HI R0, R2, R2, RZ, 0x1 ;  /* 0x0000000202007211 */ /* 0x000fe400078f08ff */
[----:B------:R-:W-:Y:S02]  /*1baf0*/  F2FP.BF16.PACK_AB R9, R9, R90 ;  /* 0x0000005a0909723e */ /* 0x000fe400000010ff */
[----:B------:R-:W-:Y:S02]  /*1bb00*/  SHF.R.S32.HI R5, RZ, 0x1, R0 ;  /* 0x00000001ff057819 */ /* 0x000fe40000011400 */
[----:B------:R-:W-:-:S02]  /*1bb10*/  LOP3.LUT R4, R0, 0x3fffffe, RZ, 0xc0, !PT ;  /* 0x03fffffe00047812 */ /* 0x000fc400078ec0ff */
[----:B------:R-:W-:Y:S02]  /*1bb20*/  IADD3 R0, -R3, R71, RZ ;  /* 0x0000004703007210 */ /* 0x000fe40007ffe1ff */
        /* <DEDUP_REMOVED lines=12> */
[C---:B------:R-:W-:Y:S01]  /*1bbf0*/  IADD3 R2, R0.reuse, -0x10, RZ ;  /* 0xfffffff000027810 */ /* 0x040fe20007ffe0ff */
[----:B------:R-:W-:Y:S01]  /*1bc00*/  STS [R0], R44 ;  /* 0x0000002c00007388 */ /* 0x000fe20000000800 */
[----:B------:R-:W-:Y:S02]  /*1bc10*/  SEL R3, R3, 0xffffffe0, !P0 ;  /* 0xffffffe003037807 */ /* 0x000fe40004000000 */
[C---:B------:R-:W-:Y:S01]  /*1bc20*/  @P1 IADD3 R2, R0.reuse, 0x10, RZ ;  /* 0x0000001000021810 */ /* 0x040fe20007ffe0ff */
[----:B------:R-:W-:Y:S01]  /*1bc30*/  STS [R0+0x200], R43 ;  /* 0x0002002b00007388 */ /* 0x000fe20000000800 */
[----:B------:R-:W-:Y:S02]  /*1bc40*/  IADD3 R4, R0, R3, RZ ;  /* 0x0000000300047210 */ /* 0x000fe40007ffe0ff */
        /* <DEDUP_REMOVED lines=8> */
[----:B------:R-:W-:Y:S04]  /*1bcd0*/  STS [R4], R40 ;  /* 0x0000002804007388 */ /* 0x000fe80000000800 */
[----:B------:R-:W-:Y:S04]  /*1bce0*/  STS [R4+0x200], R39 ;  /* 0x0002002704007388 */ /* 0x000fe80000000800 */
[----:B------:R-:W-:Y:S04]  /*1bcf0*/  STS [R3], R37 ;  /* 0x0000002503007388 */ /* 0x000fe80000000800 */
        /* <DEDUP_REMOVED lines=27> */
[----:B------:R2:W-:Y:S04]  /*1beb0*/  STS [R2+0x5000], R14 ;  /* 0x0050000e02007388 */ /* 0x0005e80000000800 */
[----:B------:R3:W-:Y:S04]  /*1bec0*/  STS [R2+0x5200], R13 ;  /* 0x0052000d02007388 */ /* 0x0007e80000000800 */
[----:B------:R4:W-:Y:S04]  /*1bed0*/  STS [R4+0x4000], R12 ;  /* 0x0040000c04007388 */ /* 0x0009e80000000800 */
[----:B------:R-:W-:Y:S04]  /*1bee0*/  STS [R4+0x4200], R11 ;  /* 0x0042000b04007388 */ /* 0x000fe80000000800 */
[----:B------:R-:W-:Y:S04]  /*1bef0*/  STS [R3+0x4000], R8 ;  /* 0x0040000803007388 */ /* 0x000fe80000000800 */
[----:B------:R-:W-:Y:S01]  /*1bf00*/  STS [R3+0x4200], R7 ;  /* 0x0042000703007388 */ /* 0x000fe20000000800 */
[----:B-1----:R-:W-:-:S03]  /*1bf10*/  LOP3.LUT R0, R69, 0xffffffe0, RZ, 0xc0, !PT ;  /* 0xffffffe045007812 */ /* 0x002fc600078ec0ff */
[----:B------:R-:W-:Y:S01]  /*1bf20*/  STS [R4+0x5000], R10 ;  /* 0x0050000a04007388 */ /* 0x000fe20000000800 */
[----:B------:R-:W-:Y:S02]  /*1bf30*/  IADD3 R0, -R0, R71, RZ ;  /* 0x0000004700007210 */ /* 0x000fe40007ffe1ff */
[----:B--2---:R-:W-:Y:S01]  /*1bf40*/  MOV R14, 0x7f800000 ;  /* 0x7f800000000e7802 */ /* 0x004fe20000000f00 */
[----:B------:R1:W-:Y:S01]  /*1bf50*/  STS [R4+0x5200], R9 ;  /* 0x0052000904007388 */ /* 0x0003e20000000800 */
[----:B------:R-:W-:Y:S01]  /*1bf60*/  LOP3.LUT P0, RZ, R0, 0x3, RZ, 0xc0, !PT ;  /* 0x0000000300ff7812 */ /* 0x000fe2000780c0ff */
[----:B---3--:R-:W2:Y:S01]  /*1bf70*/  @P3 MUFU.LG2 R2, R101 ;  /* 0x0000006500023308 */ /* 0x008ea20000000c00 */
[----:B------:R-:W-:Y:S01]  /*1bf80*/  MOV R13, 0x7f800000 ;  /* 0x7f800000000d7802 */ /* 0x000fe20000000f00 */
[----:B------:R-:W-:Y:S01]  /*1bf90*/  STS [R3+0x5000], R6 ;  /* 0x0050000603007388 */ /* 0x000fe20000000800 */
[----:B----4-:R-:W-:-:S03]  /*1bfa0*/  MOV R12, 0x7f800000 ;  /* 0x7f800000000c7802 */ /* 0x010fc60000000f00 */
[----:B------:R3:W-:Y:S02]  /*1bfb0*/  STS [R3+0x5200], R5 ;  /* 0x0052000503007388 */ /* 0x0007e40000000800 */
[----:B------:R-:W4:Y:S02]  /*1bfc0*/  @P2 MUFU.LG2 R0, R100 ;  /* 0x0000006400002308 */ /* 0x000f240000000c00 */
[----:B------:R-:W-:Y:S01]  /*1bfd0*/  BAR.SYNC.DEFER_BLOCKING 0x0 ;  /* 0x0000000000007b1d */ /* 0x000fe20000010000 */
[----:B--2---:R-:W-:-:S05]  /*1bfe0*/  @P3 FMUL.FTZ R2, R2, 0.69314718246459960938 ;  /* 0x3f31721802023820 */ /* 0x004fca0000410000 */
[----:B-1----:R-:W1:Y:S01]  /*1bff0*/  @P5 MUFU.LG2 R4, R48 ;  /* 0x0000003000045308 */ /* 0x002e620000000c00 */
[----:B----4-:R-:W-:Y:S01]  /*1c000*/  @P2 FMUL.FTZ R0, R0, 0.69314718246459960938 ;  /* 0x3f31721800002820 */ /* 0x010fe20000410000 */
[----:B------:R-:W-:Y:S01]  /*1c010*/  MOV R9, 0x7f800000 ;  /* 0x7f80000000097802 */ /* 0x000fe20000000f00 */
[----:B------:R-:W-:Y:S02]  /*1c020*/  @P3 FFMA.FTZ R9, R103, c[0x0][0x238], R2 ;  /* 0x00008e0067093a23 */ /* 0x000fe40000010002 */
[----:B------:R-:W-:-:S03]  /*1c030*/  @P2 FFMA.FTZ R12, R102, c[0x0][0x238], R0 ;  /* 0x00008e00660c2a23 */ /* 0x000fc60000010000 */
[----:B---3--:R-:W2:Y:S01]  /*1c040*/  @P4 MUFU.LG2 R3, R47 ;  /* 0x0000002f00034308 */ /* 0x008ea20000000c00 */
[----:B-----5:R3:W4:Y:S04]  /*1c050*/  LDS.128 R28, [R222] ;  /* 0x00000000de1c7984 */ /* 0x0207280000000c00 */
[----:B------:R3:W3:Y:S01]  /*1c060*/  LDS.128 R40, [R222+0x800] ;  /* 0x00080000de287984 */ /* 0x0006e20000000c00 */
[----:B-1----:R-:W-:-:S03]  /*1c070*/  @P5 FMUL.FTZ R4, R4, 0.69314718246459960938 ;  /* 0x3f31721804045820 */ /* 0x002fc60000410000 */
[----:B------:R1:W1:Y:S01]  /*1c080*/  LDS.128 R52, [R222+0x1000] ;  /* 0x00100000de347984 */ /* 0x0002620000000c00 */
[----:B------:R-:W-:-:S03]  /*1c090*/  @P5 FFMA.FTZ R13, R105, c[0x0][0x238], R4 ;  /* 0x00008e00690d5a23 */ /* 0x000fc60000010004 */
[----:B------:R1:W1:Y:S01]  /*1c0a0*/  LDS.128 R64, [R222+0x1800] ;  /* 0x00180000de407984 */ /* 0x0002620000000c00 */
[----:B--2---:R-:W-:-:S03]  /*1c0b0*/  @P4 FMUL.FTZ R3, R3, 0.69314718246459960938 ;  /* 0x3f31721803034820 */ /* 0x004fc60000410000 */
[----:B------:R2:W1:Y:S01]  /*1c0c0*/  LDS.128 R24, [R222+0x2000] ;  /* 0x00200000de187984 */ /* 0x0004620000000c00 */
[----:B------:R-:W-:-:S03]  /*1c0d0*/  @P4 FFMA.FTZ R14, R104, c[0x0][0x238], R3 ;  /* 0x00008e00680e4a23 */ /* 0x000fc60000010003 */
[----:B------:R2:W1:Y:S04]  /*1c0e0*/  LDS.128 R36, [R222+0x2800] ;  /* 0x00280000de247984 */ /* 0x0004680000000c00 */
[----:B------:R2:W1:Y:S04]  /*1c0f0*/  LDS.128 R48, [R222+0x3000] ;  /* 0x00300000de307984 */ /* 0x0004680000000c00 */
[----:B------:R2:W1:Y:S04]  /*1c100*/  LDS.128 R60, [R222+0x3800] ;  /* 0x00380000de3c7984 */ /* 0x0004680000000c00 */
[----:B------:R2:W1:Y:S04]  /*1c110*/  LDS.128 R16, [R222+0x4000] ;  /* 0x00400000de107984 */ /* 0x0004680000000c00 */
[----:B------:R2:W1:Y:S04]  /*1c120*/  LDS.128 R32, [R222+0x4800] ;  /* 0x00480000de207984 */ /* 0x0004680000000c00 */
[----:B------:R2:W1:Y:S04]  /*1c130*/  LDS.128 R44, [R222+0x5000] ;  /* 0x00500000de2c7984 */ /* 0x0004680000000c00 */
[----:B------:R2:W1:Y:S01]  /*1c140*/  LDS.128 R56, [R222+0x5800] ;  /* 0x00580000de387984 */ /* 0x0004620000000c00 */
[----:B------:R-:W-:Y:S05]  /*1c150*/  @P0 BRA `(.L_x_402) ;  /* 0x000002c000000947 */ /* 0x000fea0003800000 */
[----:B---34-:R-:W3:Y:S01]  /*1c160*/  S2R R3, SR_TID.X ;  /* 0x0000000000037919 */ /* 0x018ee20000002100 */
[----:B------:R-:W-:-:S04]  /*1c170*/  SHF.R.S32.HI R2, RZ, 0x1f, R21 ;  /* 0x0000001fff027819 */ /* 0x000fc80000011415 */
[----:B------:R-:W-:-:S04]  /*1c180*/  LEA.HI R2, R2, R21, RZ, 0x2 ;  /* 0x0000001502027211 */ /* 0x000fc800078f10ff */
[----:B------:R-:W-:-:S05]  /*1c190*/  LOP3.LUT R2, R2, 0xffffffc, RZ, 0xc0, !PT ;  /* 0x0ffffffc02027812 */ /* 0x000fca00078ec0ff */
[----:B------:R-:W-:Y:S01]  /*1c1a0*/  IMAD.IADD R2, R21, 0x1, -R2 ;  /* 0x0000000115027824 */ /* 0x000fe200078e0a02 */
[----:B---3--:R-:W-:-:S04]  /*1c1b0*/  SHF.R.S32.HI R0, RZ, 0x1f, R3 ;  /* 0x0000001fff007819 */ /* 0x008fc80000011403 */
[----:B------:R-:W-:-:S04]  /*1c1c0*/  LEA.HI R0, R0, R3, RZ, 0x5 ;  /* 0x0000000300007211 */ /* 0x000fc800078f28ff */
[----:B------:R-:W-:-:S05]  /*1c1d0*/  LOP3.LUT R0, R0, 0xffffffe0, RZ, 0xc0, !PT ;  /* 0xffffffe000007812 */ /* 0x000fca00078ec0ff */
[----:B------:R-:W-:-:S05]  /*1c1e0*/  IMAD.IADD R0, R3, 0x1, -R0 ;  /* 0x0000000103007824 */ /* 0x000fca00078e0a00 */
[----:B------:R-:W-:-:S04]  /*1c1f0*/  SHF.R.S32.HI R3, RZ, 0x1f, R0 ;  /* 0x0000001fff037819 */ /* 0x000fc80000011400 */
[----:B------:R-:W-:-:S04]  /*1c200*/  LEA.HI R0, R3, R0, RZ, 0x2 ;  /* 0x0000000003007211 */ /* 0x000fc800078f10ff */
[----:B------:R-:W-:-:S05]  /*1c210*/  SHF.R.S32.HI R0, RZ, 0x2, R0 ;  /* 0x00000002ff007819 */ /* 0x000fca0000011400 */
[----:B------:R-:W-:-:S05]  /*1c220*/  IMAD R0, R2, 0x10, R0 ;  /* 0x0000001002007824 */ /* 0x000fca00078e0200 */
[C---:B------:R-:W-:Y:S02]  /*1c230*/  ISETP.GE.AND P6, PT, R0.reuse, UR6, PT ;  /* 0x0000000600007c0c */ /* 0x040fe4000bfc6270 */
[C---:B------:R-:W-:Y:S02]  /*1c240*/  IADD3 R2, R0.reuse, 0x8, RZ ;  /* 0x0000000800027810 */ /* 0x040fe40007ffe0ff */
[----:B------:R-:W-:Y:S02]  /*1c250*/  IADD3 R5, R0, 0x40, RZ ;  /* 0x0000004000057810 */ /* 0x000fe40007ffe0ff */
[----:B------:R-:W-:Y:S02]  /*1c260*/  ISETP.GE.AND P5, PT, R2, UR6, PT ;  /* 0x0000000602007c0c */ /* 0x000fe4000bfa6270 */
[----:B------:R-:W-:Y:S02]  /*1c270*/  IADD3 R4, R0, 0x48, RZ ;  /* 0x0000004800047810 */ /* 0x000fe40007ffe0ff */
[----:B------:R-:W-:-:S02]  /*1c280*/  ISETP.GE.AND P4, PT, R5, UR6, PT ;  /* 0x0000000605007c0c */ /* 0x000fc4000bf86270 */
[----:B------:R-:W-:Y:S01]  /*1c290*/  ISETP.GE.AND P3, PT, R4, UR6, PT ;  /* 0x0000000604007c0c */ /* 0x000fe2000bf66270 */
[----:B------:R-:W-:-:S05]  /*1c2a0*/  @!P6 IMAD R3, R0, UR16, RZ ;  /* 0x000000100003ec24 */ /* 0x000fca000f8e02ff */
[----:B------:R-:W-:Y:S01]  /*1c2b0*/  @!P6 IADD3 R0, P0, R3, UR4, RZ ;  /* 0x000000040300ec10 */ /* 0x000fe2000ff1e0ff */
[----:B------:R-:W-:-:S03]  /*1c2c0*/  @!P5 IMAD R2, R2, UR16, RZ ;  /* 0x000000100202dc24 */ /* 0x000fc6000f8e02ff */
[----:B------:R-:W-:Y:S01]  /*1c2d0*/  @!P6 LEA.HI.X.SX32 R6, R3, UR5, 0x1, P0 ;  /* 0x000000050306ec11 */ /* 0x000fe200080f0eff */
[----:B------:R-:W-:Y:S01]  /*1c2e0*/  @!P4 IMAD R5, R5, UR16, RZ ;  /* 0x000000100505cc24 */ /* 0x000fe2000f8e02ff */
[----:B------:R-:W-:Y:S01]  /*1c2f0*/  @!P6 LEA R10, P1, R0, c[0x0][0x200], 0x2 ;  /* 0x00008000000aea11 */ /* 0x000fe200078210ff */
[----:B------:R-:W-:Y:S01]  /*1c300*/  @!P3 IMAD R3, R4, UR16, RZ ;  /* 0x000000100403bc24 */ /* 0x000fe2000f8e02ff */
[----:B------:R-:W-:Y:S02]  /*1c310*/  @!P5 IADD3 R7, P0, R2, UR4, RZ ;  /* 0x000000040207dc10 */ /* 0x000fe4000ff1e0ff */
[----:B------:R-:W-:Y:S02]  /*1c320*/  @!P6 LEA.HI.X R11, R0, c[0x0][0x204], R6, 0x2, P1 ;  /* 0x00008100000bea11 */ /* 0x000fe400008f1406 */
[----:B------:R-:W-:Y:S02]  /*1c330*/  @!P5 LEA.HI.X.SX32 R2, R2, UR5, 0x1, P0 ;  /* 0x000000050202dc11 */ /* 0x000fe400080f0eff */
[----:B------:R-:W-:Y:S01]  /*1c340*/  @!P4 IADD3 R0, P1, R5, UR4, RZ ;  /* 0x000000040500cc10 */ /* 0x000fe2000ff3e0ff */
[----:B------:R3:W-:Y:S01]  /*1c350*/  @!P6 STG.E [R10.64], R13 ;  /* 0x0000000d0a00e986 */ /* 0x0007e2000c10191e */
[----:B------:R-:W-:-:S02]  /*1c360*/  @!P5 LEA R6, P2, R7, c[0x0][0x200], 0x2 ;  /* 0x000080000706da11 */ /* 0x000fc400078410ff */
[----:B------:R-:W-:Y:S02]  /*1c370*/  @!P3 IADD3 R8, P0, R3, UR4, RZ ;  /* 0x000000040308bc10 */ /* 0x000fe4000ff1e0ff */
[----:B------:R-:W-:Y:S02]  /*1c380*/  @!P4 LEA.HI.X.SX32 R5, R5, UR5, 0x1, P1 ;  /* 0x000000050505cc11 */ /* 0x000fe400088f0eff */
[----:B------:R-:W-:Y:S02]  /*1c390*/  @!P5 LEA.HI.X R7, R7, c[0x0][0x204], R2, 0x2, P2 ;  /* 0x000081000707da11 */ /* 0x000fe400010f1402 */
[----:B------:R-:W-:Y:S02]  /*1c3a0*/  @!P3 LEA.HI.X.SX32 R3, R3, UR5, 0x1, P0 ;  /* 0x000000050303bc11 */ /* 0x000fe400080f0eff */
[----:B------:R-:W-:Y:S01]  /*1c3b0*/  @!P4 LEA R4, P1, R0, c[0x0][0x200], 0x2 ;  /* 0x000080000004ca11 */ /* 0x000fe200078210ff */
[----:B------:R3:W-:Y:S01]  /*1c3c0*/  @!P5 STG.E [R6.64], R14 ;  /* 0x0000000e0600d986 */ /* 0x0007e2000c10191e */
[----:B------:R-:W-:-:S02]  /*1c3d0*/  @!P3 LEA R2, P0, R8, c[0x0][0x200], 0x2 ;  /* 0x000080000802ba11 */ /* 0x000fc400078010ff */
[----:B------:R-:W-:Y:S02]  /*1c3e0*/  @!P4 LEA.HI.X R5, R0, c[0x0][0x204], R5, 0x2, P1 ;  /* 0x000081000005ca11 */ /* 0x000fe400008f1405 */
[----:B------:R-:W-:-:S03]  /*1c3f0*/  @!P3 LEA.HI.X R3, R8, c[0x0][0x204], R3, 0x2, P0 ;  /* 0x000081000803ba11 */ /* 0x000fc600000f1403 */
[----:B------:R3:W-:Y:S04]  /*1c400*/  @!P4 STG.E [R4.64], R9 ;  /* 0x000000090400c986 */ /* 0x0007e8000c10191e */
[----:B------:R3:W-:Y:S02]  /*1c410*/  @!P3 STG.E [R2.64], R12 ;  /* 0x0000000c0200b986 */ /* 0x0007e4000c10191e */
.L_x_402:
[----:B---34-:R-:W-:Y:S05]  /*1c420*/  BSYNC B0 ;  /* 0x0000000000007941 */ /* 0x018fea0003800000 */
.L_x_401:
[----:B------:R-:W3:Y:S04]  /*1c430*/  LDL.64 R20, [R1+0x60] ;  /* 0x0000600001147983 */ /* 0x000ee80000100a00 */
[----:B------:R4:W5:Y:S04]  /*1c440*/  LDL R15, [R1+0x78] ;  /* 0x00007800010f7983 */ /* 0x0009680000100800 */
[----:B------:R4:W5:Y:S01]  /*1c450*/  LDL R14, [R1+0x7c] ;  /* 0x00007c00010e7983 */ /* 0x0009620000100800 */
[----:B------:R-:W-:Y:S01]  /*1c460*/  UIMAD UR10, UR10, -0x80, UR28 ;  /* 0xffffff800a0a78a4 */ /* 0x000fe2000f8e021c */
[----:B------:R-:W-:Y:S01]  /*1c470*/  BSSY B0, `(.L_x_403) ;  /* 0x0000021000007945 */ /* 0x000fe20003800000 */
[----:B------:R-:W-:Y:S01]  /*1c480*/  USHF.R.S32.HI UR7, URZ, 0x1f, UR11 ;  /* 0x0000001f3f077899 */ /* 0x000fe2000801140b */
[----:B------:R-:W2:Y:S01]  /*1c490*/  S2R R4, SR_TID.X ;  /* 0x0000000000047919 */ /* 0x000ea20000002100 */
[----:B------:R-:W-:-:S02]  /*1c4a0*/  ULDC.64 UR4, c[0x0][0x1f0] ;  /* 0x00007c0000047ab9 */ /* 0x000fc40000000a00 */
[----:B------:R-:W-:Y:S01]  /*1c4b0*/  UIMAD UR4, UR7, UR4, URZ ;  /* 0x00000004070472a4 */ /* 0x000fe2000f8e023f */
[----:B------:R-:W1:Y:S03]  /*1c4c0*/  S2R R12, SR_CTAID.Z ;  /* 0x00000000000c7919 */ /* 0x000e660000002700 */
[----:B------:R-:W-:Y:S01]  /*1c4d0*/  UIMAD UR4, UR11, UR5, UR4 ;  /* 0x000000050b0472a4 */ /* 0x000fe2000f8e0204 */
[----:B--2---:R-:W-:-:S04]  /*1c4e0*/  SHF.R.S32.HI R0, RZ, 0x1f, R4 ;  /* 0x0000001fff007819 */ /* 0x004fc80000011404 */
[----:B------:R-:W-:-:S04]  /*1c4f0*/  LEA.HI R0, R0, R4, RZ, 0x2 ;  /* 0x0000000400007211 */ /* 0x000fc800078f10ff */
[----:B------:R-:W-:-:S04]  /*1c500*/  SHF.R.S32.HI R10, RZ, 0x2, R0 ;  /* 0x00000002ff0a7819 */ /* 0x000fc80000011400 */
[----:B------:R-:W-:Y:S02]  /*1c510*/  SHF.R.S32.HI R11, RZ, 0x1f, R10 ;  /* 0x0000001fff0b7819 */ /* 0x000fe4000001140a */
[----:B---3--:R-:W-:Y:S02]  /*1c520*/  SHF.R.S32.HI R3, RZ, 0x1f, R20 ;  /* 0x0000001fff037819 */ /* 0x008fe40000011414 */
[----:B------:R-:W-:-:S04]  /*1c530*/  IADD3 R2, P0, R20, UR14, RZ ;  /* 0x0000000e14027c10 */ /* 0x000fc8000ff1e0ff */
[----:B------:R-:W-:Y:S02]  /*1c540*/  IADD3.X R3, R3, UR8, RZ, P0, !PT ;  /* 0x0000000803037c10 */ /* 0x000fe400087fe4ff */
[----:B------:R-:W-:-:S03]  /*1c550*/  ISETP.GE.AND P0, PT, R68, UR10, PT ;  /* 0x0000000a44007c0c */ /* 0x000fc6000bf06270 */
[----:B-1----:R-:W-:-:S04]  /*1c560*/  IMAD.WIDE.U32 R12, R12, c[0x0][0x1f0], R2 ;  /* 0x00007c000c0c7a25 */ /* 0x002fc800078e0002 */
[----:B------:R-:W-:Y:S01]  /*1c570*/  IMAD.U32 R2, RZ, RZ, UR27 ;  /* 0x0000001bff027e24 */ /* 0x000fe2000f8e00ff */
[----:B------:R-:W-:-:S03]  /*1c580*/  IADD3 R9, R13, UR4, RZ ;  /* 0x000000040d097c10 */ /* 0x000fc6000fffe0ff */
[----:B------:R-:W-:Y:S02]  /*1c590*/  IMAD.WIDE R2, R2, 0x80, R10 ;  /* 0x0000008002027825 */ /* 0x000fe400078e020a */
[----:B------:R-:W-:Y:S05]  /*1c5a0*/  @P0 BRA `(.L_x_404) ;  /* 0x000000d000000947 */ /* 0x000fea0003800000 */
[----:B----4-:R-:W-:Y:S01]  /*1c5b0*/  IMAD R0, R3, c[0x0][0x1e8], RZ ;  /* 0x00007a0003007a24 */ /* 0x010fe200078e02ff */
[----:B------:R-:W-:Y:S01]  /*1c5c0*/  ISETP.GE.AND P2, PT, R20, c[0x0][0x220], PT ;  /* 0x0000880014007a0c */ /* 0x000fe20003f46270 */
[----:B------:R-:W-:Y:S01]  /*1c5d0*/  IMAD.MOV.U32 R8, RZ, RZ, R12 ;  /* 0x000000ffff087224 */ /* 0x000fe200078e000c */
[----:B-----5:R-:W-:Y:S01]  /*1c5e0*/  ISETP.GE.AND P1, PT, R15, c[0x0][0x220], PT ;  /* 0x000088000f007a0c */ /* 0x020fe20003f26270 */
[----:B------:R-:W-:Y:S01]  /*1c5f0*/  IMAD R0, R2, c[0x0][0x1ec], R0 ;  /* 0x00007b0002007a24 */ /* 0x000fe200078e0200 */
        /* <DEDUP_REMOVED lines=8> */
.L_x_404:
[----:B----4-:R-:W-:Y:S05]  /*1c680*/  BSYNC B0 ;  /* 0x0000000000007941 */ /* 0x010fea0003800000 */
.L_x_403:
[----:B------:R-:W-:Y:S01]  /*1c690*/  IADD3 R0, R10, 0x20, RZ ;  /* 0x000000200a007810 */ /* 0x000fe20007ffe0ff */
[----:B------:R-:W-:Y:S03]  /*1c6a0*/  BSSY B0, `(.L_x_405) ;  /* 0x0000013000007945 */ /* 0x000fe60003800000 */
[----:B------:R-:W-:-:S13]  /*1c6b0*/  ISETP.GE.AND P0, PT, R0, UR6, PT ;  /* 0x0000000600007c0c */ /* 0x000fda000bf06270 */
[----:B------:R-:W-:Y:S05]  /*1c6c0*/  @P0 BRA `(.L_x_406) ;  /* 0x0000010000000947 */ /* 0x000fea0003800000 */
[----:B------:R-:W-:Y:S01]  /*1c6d0*/  IADD3 R0, P0, R2, 0x20, RZ ;  /* 0x0000002002007810 */ /* 0x000fe20007f1e0ff */
[----:B------:R-:W-:Y:S01]  /*1c6e0*/  IMAD.MOV.U32 R6, RZ, RZ, R12 ;  /* 0x000000ffff067224 */ /* 0x000fe200078e000c */
[----:B------:R-:W-:Y:S02]  /*1c6f0*/  MOV R7, R9 ;  /* 0x0000000900077202 */ /* 0x000fe40000000f00 */
[----:B------:R-:W-:Y:S01]  /*1c700*/  ISETP.GE.AND P2, PT, R20, c[0x0][0x220], PT ;  /* 0x0000880014007a0c */ /* 0x000fe20003f46270 */
[----:B-1----:R-:W-:Y:S01]  /*1c710*/  IMAD.X R4, RZ, RZ, R3, P0 ;  /* 0x000000ffff047224 */ /* 0x002fe200000e0603 */
        /* <DEDUP_REMOVED lines=11> */
.L_x_406:
[----:B------:R-:W-:Y:S05]  /*1c7d0*/  BSYNC B0 ;  /* 0x0000000000007941 */ /* 0x000fea0003800000 */
.L_x_405:
        /* <DEDUP_REMOVED lines=20> */
.L_x_408:
[----:B------:R-:W-:Y:S05]  /*1c920*/  BSYNC B0 ;  /* 0x0000000000007941 */ /* 0x000fea0003800000 */
.L_x_407:
[----:B------:R-:W-:-:S04]  /*1c930*/  IADD3 R0, R10, 0x60, RZ ;  /* 0x000000600a007810 */ /* 0x000fc80007ffe0ff */
[----:B------:R-:W-:-:S13]  /*1c940*/  ISETP.GE.AND P0, PT, R0, UR6, PT ;  /* 0x0000000600007c0c */ /* 0x000fda000bf06270 */
        /* <DEDUP_REMOVED lines=19> */
.L_x_409:
        /* <DEDUP_REMOVED lines=16> */
.L_x_1035:


//--------------------- .text._ZN5flash16flash_fwd_kernelI23Flash_fwd_kernel_traitsILi96ELi128ELi64ELi4ELb0ELb0EN7cutlass10bfloat16_tE19Flash_kernel_traitsILi96ELi128ELi64ELi4ES3_EELb1ELb0ELb0ELb0ELb1ELb1ELb0ELb0EEEvNS_16Flash_fwd_paramsE --------------------------
	.section	.text._ZN5flash16flash_fwd_kernelI23Flash_fwd_kernel_traitsILi96ELi128ELi64ELi4ELb0ELb0EN7cutlass10bfloat16_tE19Flash_kernel_traitsILi96ELi128ELi64ELi4ES3_EELb1ELb0ELb0ELb0ELb1ELb1ELb0ELb0EEEvNS_16Flash_fwd_paramsE,"ax",@progbits
	.sectioninfo	@"SHI_REGISTERS=255"
	.align	128
        .global         _ZN5flash16flash_fwd_kernelI23Flash_fwd_kernel_traitsILi96ELi128ELi64ELi4ELb0ELb0EN7cutlass10bfloat16_tE19Flash_kernel_traitsILi96ELi128ELi64ELi4ES3_EELb1ELb0ELb0ELb0ELb1ELb1ELb0ELb0EEEvNS_16Flash_fwd_paramsE
        .type           _ZN5flash16flash_fwd_kernelI23Flash_fwd_kernel_traitsILi96ELi128ELi64ELi4ELb0ELb0EN7cutlass10bfloat16_tE19Flash_kernel_traitsILi96ELi128ELi64ELi4ES3_EELb1ELb0ELb0ELb0ELb1ELb1ELb0ELb0EEEvNS_16Flash_fwd_paramsE,@function
        .size           _ZN5flash16flash_fwd_kernelI23Flash_fwd_kernel_traitsILi96ELi128ELi64ELi4ELb0ELb0EN7cutlass10bfloat16_tE19Flash_kernel_traitsILi96ELi128ELi64ELi4ES3_EELb1ELb0ELb0ELb0ELb1ELb1ELb0ELb0EEEvNS_16Flash_fwd_paramsE,(.L_x_1036 - _ZN5flash16flash_fwd_kernelI23Flash_fwd_kernel_traitsILi96ELi128ELi64ELi4ELb0ELb0EN7cutlass10bfloat16_tE19Flash_kernel_traitsILi96ELi128ELi64ELi4ES3_EELb1ELb0ELb0ELb0ELb1ELb1ELb0ELb0EEEvNS_16Flash_fwd_paramsE)
        .other          _ZN5flash16flash_fwd_kernelI23Flash_fwd_kernel_traitsILi96ELi128ELi64ELi4ELb0ELb0EN7cutlass10bfloat16_tE19Flash_kernel_traitsILi96ELi128ELi64ELi4ES3_EELb1ELb0ELb0ELb0ELb1ELb1ELb0ELb0EEEvNS_16Flash_fwd_paramsE,@"STO_CUDA_ENTRY STV_DEFAULT"
_ZN5flash16flash_fwd_kernelI23Flash_fwd_kernel_traitsILi96ELi128ELi64ELi4ELb0ELb0EN7cutlass10bfloat16_tE19Flash_kernel_traitsILi96ELi128ELi64ELi4ES3_EELb1ELb0ELb0ELb0ELb1ELb1ELb0ELb0EEEvNS_16Flash_fwd_paramsE:
.text._ZN5flash16flash_fwd_kernelI23Flash_fwd_kernel_traitsILi96ELi128ELi64ELi4ELb0ELb0EN7cutlass10bfloat16_tE19Flash_kernel_traitsILi96ELi128ELi64ELi4ES3_EELb1ELb0ELb0ELb0ELb1ELb1ELb0ELb0EEEvNS_16Flash_fwd_paramsE:
[----:B------:R-:W-:Y:S02]  /*0000*/  MOV R1, c[0x0][0x28] ;  /* 0x00000a0000017a02 */ /* 0x000fe40000000f00 */
[----:B------:R-:W-:Y:S02]  /*0010*/  ULDC.U8 UR4, c[0x0][0x304] ;  /* 0x0000c10000047ab9 */ /* 0x000fe40000000000 */
[----:B------:R-:W-:Y:S01]  /*0020*/  ISETP.NE.AND P2, PT, RZ, UR4, PT ;  /* 0x00000004ff007c0c */ /* 0x000fe2000bf45270 */
[----:B------:R-:W-:Y:S02]  /*0030*/  ULDC.64 UR22, c[0x0][0x2f0] ;  /* 0x0000bc0000167ab9 */ /* 0x000fe40000000a00 */
[----:B------:R-:W-:Y:S01]  /*0040*/  IMAD.U32 R2, RZ, RZ, UR22 ;  /* 0x00000016ff027e24 */ /* 0x000fe2000f8e00ff */
[----:B------:R-:W-:Y:S01]  /*0050*/  ULDC.64 UR20, c[0x0][0x118] ;  /* 0x0000460000147ab9 */ /* 0x000fe20000000a00 */
[----:B------:R-:W-:-:S08]  /*0060*/  IMAD.U32 R3, RZ, RZ, UR23 ;  /* 0x00000017ff037e24 */ /* 0x000fd0000f8e00ff */
[----:B------:R-:W2:Y:S01]  /*0070*/  @P2 LDG.E.64 R2, [R2.64] ;  /* 0x0000001402022981 */ /* 0x000ea2000c1e1b00 */
[----:B------:R-:W-:Y:S02]  /*0080*/  IMAD.MOV.U32 R169, RZ, RZ, c[0x0][0x2f8] ;  /* 0x0000be00ffa97624 */ /* 0x000fe400078e00ff */
[----:B------:R-:W-:Y:S02]  /*0090*/  IMAD.MOV.U32 R116, RZ, RZ, c[0x0][0x2fc] ;  /* 0x0000bf00ff747624 */ /* 0x000fe400078e00ff */
[----:B------:R-:W-:Y:S02]  /*00a0*/  @P2 IMAD.MOV.U32 R4, RZ, RZ, R169 ;  /* 0x000000ffff042224 */ /* 0x000fe400078e00a9 */
[----:B------:R-:W-:-:S05]  /*00b0*/  @P2 IMAD.MOV.U32 R5, RZ, RZ, R116 ;  /* 0x000000ffff052224 */ /* 0x000fca00078e0074 */
[----:B------:R-:W3:Y:S01]  /*00c0*/  @P2 LDG.E.64 R12, [R4.64] ;  /* 0x00000014040c2981 */ /* 0x000ee2000c1e1b00 */
[----:B------:R-:W-:Y:S02]  /*00d0*/  ISETP.NE.U32.AND P1, PT, RZ, c[0x0][0x250], PT ;  /* 0x00009400ff007a0c */ /* 0x000fe40003f25070 */
[----:B------:R-:W-:Y:S01]  /*00e0*/  ISETP.NE.U32.AND P4, PT, RZ, c[0x0][0x258], PT ;  /* 0x00009600ff007a0c */ /* 0x000fe20003f85070 */
[----:B------:R-:W1:Y:S01]  /*00f0*/  S2R R117, SR_CTAID.X ;  /* 0x0000000000757919 */ /* 0x000e620000002500 */
[----:B------:R-:W-:Y:S02]  /*0100*/  ISETP.NE.AND.EX P1, PT, RZ, c[0x0][0x254], PT, P1 ;  /* 0x00009500ff007a0c */ /* 0x000fe40003f25310 */
[----:B------:R-:W-:Y:S01]  /*0110*/  ISETP.NE.AND.EX P4, PT, RZ, c[0x0][0x25c], PT, P4 ;  /* 0x00009700ff007a0c */ /* 0x000fe20003f85340 */
[----:B------:R-:W1:Y:S04]  /*0120*/  S2R R9, SR_CTAID.Y ;  /* 0x0000000000097919 */ /* 0x000e680000002600 */
[----:B------:R-:W1:Y:S04]  /*0130*/  S2R R8, SR_CTAID.Z ;  /* 0x0000000000087919 */ /* 0x000e680000002700 */
[----:B------:R-:W4:Y:S01]  /*0140*/  S2R R7, SR_TID.X ;  /* 0x0000000000077919 */ /* 0x000f220000002100 */
[----:B-1----:R-:W-:-:S04]  /*0150*/  LOP3.LUT R0, R8, R117, R9, 0xfe, !PT ;  /* 0x0000007508007212 */ /* 0x002fc800078efe09 */
[----:B----4-:R-:W-:Y:S01]  /*0160*/  LOP3.LUT P3, RZ, R0, R7, RZ, 0xfc, !PT ;  /* 0x0000000700ff7212 */ /* 0x010fe2000786fcff */
[----:B------:R-:W-:-:S04]  /*0170*/  @P4 IMAD.MOV.U32 R0, RZ, RZ, 0x4 ;  /* 0x00000004ff004424 */ /* 0x000fc800078e00ff */
[----:B------:R-:W-:-:S08]  /*0180*/  @P4 IMAD.WIDE R122, R9, R0, c[0x0][0x258] ;  /* 0x00009600097a4625 */ /* 0x000fd000078e0200 */
[----:B------:R-:W-:Y:S02]  /*0190*/  @!P3 IMAD.MOV.U32 R10, RZ, RZ, c[0x0][0x308] ;  /* 0x0000c200ff0ab624 */ /* 0x000fe400078e00ff */
[----:B------:R-:W-:Y:S01]  /*01a0*/  @!P3 IMAD.MOV.U32 R11, RZ, RZ, c[0x0][0x30c] ;  /* 0x0000c300ff0bb624 */ /* 0x000fe200078e00ff */
[----:B--2---:R1:W2:Y:S08]  /*01b0*/  @P2 R2UR UR22, R2 ;  /* 0x00000000021623c2 */ /* 0x0042b000000e0000 */
[----:B------:R4:W5:Y:S01]  /*01c0*/  @P2 R2UR UR23, R3 ;  /* 0x00000000031723c2 */ /* 0x00096200000e0000 */
[----:B---3--:R-:W-:-:S05]  /*01d0*/  @P2 IADD3 R169, P0, R12, c[0x0][0x300], RZ ;  /* 0x0000c0000ca92a10 */ /* 0x008fca0007f1e0ff */
[----:B------:R-:W-:Y:S02]  /*01e0*/  @P2 IMAD.X R116, RZ, RZ, R13, P0 ;  /* 0x000000ffff742224 */ /* 0x000fe400000e060d */
[----:B------:R-:W-:Y:S01]  /*01f0*/  IMAD.MOV.U32 R13, RZ, RZ, RZ ;  /* 0x000000ffff0d7224 */ /* 0x000fe200078e00ff */
[----:B-1----:R-:W-:Y:S01]  /*0200*/  @P1 MOV R2, 0x4 ;  /* 0x0000000400021802 */ /* 0x002fe20000000f00 */
[----:B--2---:R-:W-:-:S04]  /*0210*/  IMAD.U32 R4, RZ, RZ, UR22 ;  /* 0x00000016ff047e24 */ /* 0x004fc8000f8e00ff */
[----:B----4-:R-:W-:Y:S01]  /*0220*/  @P1 IMAD.WIDE R2, R9, R2, c[0x0][0x250] ;  /* 0x0000940009021625 */ /* 0x010fe200078e0202 */
[----:B-----5:R-:W-:-:S05]  /*0230*/  MOV R5, UR23 ;  /* 0x0000001700057c02 */ /* 0x020fca0008000f00 */
[----:B------:R1:W-:Y:S02]  /*0240*/  @!P3 STG.E.64 [R10.64], R4 ;  /* 0x000000040a00b986 */ /* 0x0003e4000c101b14 */
[----:B-1----:R-:W-:Y:S02]  /*0250*/  @!P3 IMAD.MOV.U32 R4, RZ, RZ, R169 ;  /* 0x000000ffff04b224 */ /* 0x002fe400078e00a9 */
[----:B------:R-:W-:-:S05]  /*0260*/  @!P3 IMAD.MOV.U32 R5, RZ, RZ, R116 ;  /* 0x000000ffff05b224 */ /* 0x000fca00078e0074 */
[----:B------:R1:W-:Y:S04]  /*0270*/  @!P3 STG.E.64 [R10.64+0x8], R4 ;  /* 0x000008040a00b986 */ /* 0x0003e8000c101b14 */
[----:B------:R2:W3:Y:S04]  /*0280*/  @P1 LDG.E R13, [R2.64] ;  /* 0x00000014020d1981 */ /* 0x0004e8000c1e1900 */
[----:B------:R-:W3:Y:S01]  /*0290*/  @P4 LDG.E R122, [R122.64] ;  /* 0x000000147a7a4981 */ /* 0x000ee2000c1e1900 */
[----:B------:R-:W-:Y:S02]  /*02a0*/  SHF.R.S32.HI R6, RZ, 0x1f, R7 ;  /* 0x0000001fff067819 */ /* 0x000fe40000011407 */
[----:B------:R-:W-:-:S02]  /*02b0*/  SHF.L.U32 R0, R117, 0x7, RZ ;  /* 0x0000000775007819 */ /* 0x000fc400000006ff */
[----:B------:R-:W-:Y:S02]  /*02c0*/  LEA.HI R118, R6, R7, RZ, 0x5 ;  /* 0x0000000706767211 */ /* 0x000fe400078f28ff */
[----:B------:R-:W-:Y:S02]  /*02d0*/  ISETP.GE.AND P2, PT, R0, c[0x0][0x214], PT ;  /* 0x0000850000007a0c */ /* 0x000fe40003f46270 */
[----:B------:R-:W-:-:S04]  /*02e0*/  @!P4 ISETP.NE.U32.AND P3, PT, RZ, c[0x0][0x268], PT ;  /* 0x00009a00ff00ca0c */ /* 0x000fc80003f65070 */
[----:B------:R-:W-:-:S04]  /*02f0*/  @!P4 ISETP.NE.AND.EX P3, PT, RZ, c[0x0][0x26c], PT, P3 ;  /* 0x00009b00ff00ca0c */ /* 0x000fc80003f65330 */
[----:B------:R-:W-:Y:S02]  /*0300*/  @!P4 SEL R0, RZ, c[0x0][0x21c], !P3 ;  /* 0x00008700ff00ca07 */ /* 0x000fe40005800000 */
[----:B--2---:R-:W-:Y:S01]  /*0310*/  LOP3.LUT R3, R118, 0xffffffe0, RZ, 0xc0, !PT ;  /* 0xffffffe076037812 */ /* 0x004fe200078ec0ff */
[----:B------:R-:W-:-:S04]  /*0320*/  IMAD R2, R9, c[0x0][0x1c0], R8 ;  /* 0x0000700009027a24 */ /* 0x000fc800078e0208 */
[----:B------:R-:W-:Y:S02]  /*0330*/  IMAD.SHL.U32 R2, R2, 0x20, RZ ;  /* 0x0000002002027824 */ /* 0x000fe400078e00ff */
[----:B------:R-:W-:-:S05]  /*0340*/  IMAD.IADD R3, R7, 0x1, -R3 ;  /* 0x0000000107037824 */ /* 0x000fca00078e0a03 */
[--C-:B------:R-:W-:Y:S02]  /*0350*/  IADD3 R169, P1, P0, R2, R169, R3.reuse ;  /* 0x000000a902a97210 */ /* 0x100fe4000783e003 */
[----:B------:R-:W-:Y:S02]  /*0360*/  SHF.R.S32.HI R2, RZ, 0x1f, R2 ;  /* 0x0000001fff027819 */ /* 0x000fe40000011402 */
[----:B------:R-:W-:-:S04]  /*0370*/  SHF.R.S32.HI R3, RZ, 0x1f, R3 ;  /* 0x0000001fff037819 */ /* 0x000fc80000011403 */
[----:B------:R-:W-:Y:S01]  /*0380*/  IADD3.X R116, R2, R116, R3, P1, P0 ;  /* 0x0000007402747210 */ /* 0x000fe20000fe0403 */
[--C-:B---3--:R-:W-:Y:S01]  /*0390*/  @P4 IMAD.IADD R122, R122, 0x1, -R13.reuse ;  /* 0x000000017a7a4824 */ /* 0x108fe200078e0a0d */
[----:B------:R-:W-:Y:S01]  /*03a0*/  @!P4 IADD3 R122, R0, c[0x0][0x218], -R13 ;  /* 0x00008600007aca10 */ /* 0x000fe20007ffe80d */
[----:B------:R-:W-:Y:S06]  /*03b0*/  @P2 EXIT ;  /* 0x000000000000294d */ /* 0x000fec0003800000 */
[----:B-1----:R-:W-:Y:S01]  /*03c0*/  IABS R3, c[0x0][0x1c8] ;  /* 0x0000720000037a13 */ /* 0x002fe20000000000 */
[----:B------:R-:W-:Y:S01]  /*03d0*/  UMOV UR18, 0x6 ;  /* 0x0000000600127882 */ /* 0x000fe20000000000 */
[----:B------:R-:W-:Y:S01]  /*03e0*/  LOP3.LUT R0, R8, c[0x0][0x1c8], RZ, 0x3c, !PT ;  /* 0x0000720008007a12 */ /* 0x000fe200078e3cff */
[----:B------:R-:W-:Y:S01]  /*03f0*/  ULDC.64 UR4, c[0x0][0x190] ;  /* 0x0000640000047ab9 */ /* 0x000fe20000000a00 */
[----:B------:R-:W1:Y:S01]  /*0400*/  I2F.RP R22, R3 ;  /* 0x0000000300167306 */ /* 0x000e620000209400 */
[----:B------:R-:W-:Y:S01]  /*0410*/  IADD3 R10, R122, 0x3f, RZ ;  /* 0x0000003f7a0a7810 */ /* 0x000fe20007ffe0ff */
[----:B------:R-:W-:Y:S01]  /*0420*/  USHF.L.U64.HI UR5, UR4, UR18, UR5 ;  /* 0x0000001204057299 */ /* 0x000fe20008010205 */
[----:B------:R-:W-:Y:S01]  /*0430*/  ISETP.GE.AND P1, PT, R0, RZ, PT ;  /* 0x000000ff0000720c */ /* 0x000fe20003f26270 */
[----:B------:R-:W-:Y:S01]  /*0440*/  USHF.L.U32 UR4, UR4, 0x6, URZ ;  /* 0x0000000604047899 */ /* 0x000fe2000800063f */
[----:B------:R-:W-:Y:S01]  /*0450*/  SHF.R.S32.HI R0, RZ, 0x1f, R10 ;  /* 0x0000001fff007819 */ /* 0x000fe2000001140a */
[----:B------:R-:W-:Y:S01]  /*0460*/  ULDC.64 UR6, c[0x0][0x198] ;  /* 0x0000660000067ab9 */ /* 0x000fe20000000a00 */
[CC--:B------:R-:W-:Y:S01]  /*0470*/  LEA.HI R2, R6.reuse, R7.reuse, RZ, 0x2 ;  /* 0x0000000706027211 */ /* 0x0c0fe200078f10ff */
[----:B------:R-:W-:Y:S01]  /*0480*/  USHF.L.U64.HI UR16, UR6, UR18, UR7 ;  /* 0x0000001206107299 */ /* 0x000fe20008010207 */
[----:B------:R-:W-:Y:S01]  /*0490*/  LEA.HI R15, R6, R7, RZ, 0x3 ;  /* 0x00000007060f7211 */ /* 0x000fe200078f18ff */
[----:B------:R-:W-:Y:S01]  /*04a0*/  USHF.L.U32 UR17, UR6, 0x6, URZ ;  /* 0x0000000606117899 */ /* 0x000fe2000800063f */
[----:B------:R-:W-:Y:S01]  /*04b0*/  LEA.HI R10, R0, R10, RZ, 0x6 ;  /* 0x0000000a000a7211 */ /* 0x000fe200078f30ff */
[----:B------:R-:W2:Y:S01]  /*04c0*/  LDC.U8 R171, c[0x0][0x2d8] ;  /* 0x0000b600ffab7b82 */ /* 0x000ea20000000000 */
[----:B------:R-:W-:-:S02]  /*04d0*/  LOP3.LUT R26, R2, 0xfffffffc, RZ, 0xc0, !PT ;  /* 0xfffffffc021a7812 */ /* 0x000fc400078ec0ff */
[----:B------:R-:W-:Y:S01]  /*04e0*/  SHF.R.S32.HI R0, RZ, 0x3, R15 ;  /* 0x00000003ff007819 */ /* 0x000fe2000001140f */
[----:B-1----:R-:W1:Y:S01]  /*04f0*/  MUFU.RCP R22, R22 ;  /* 0x0000001600167308 */ /* 0x002e620000001000 */
[----:B------:R-:W-:Y:S01]  /*0500*/  LEA.HI R6, R6, R7, RZ, 0x4 ;  /* 0x0000000706067211 */ /* 0x000fe200078f20ff */
[----:B------:R-:W-:Y:S01]  /*0510*/  IMAD.IADD R26, R7, 0x1, -R26 ;  /* 0x00000001071a7824 */ /* 0x000fe200078e0a1a */
[----:B------:R-:W-:Y:S01]  /*0520*/  SHF.R.S32.HI R18, RZ, 0x2, R2 ;  /* 0x00000002ff127819 */ /* 0x000fe20000011402 */
[----:B------:R-:W-:Y:S01]  /*0530*/  IMAD.SHL.U32 R0, R0, 0x40, RZ ;  /* 0x0000004000007824 */ /* 0x000fe200078e00ff */
[----:B------:R-:W-:Y:S01]  /*0540*/  LOP3.LUT R12, R6, 0xfffffff0, RZ, 0xc0, !PT ;  /* 0xfffffff0060c7812 */ /* 0x000fe200078ec0ff */
[----:B------:R-:W-:Y:S01]  /*0550*/  IMAD.SHL.U32 R26, R26, 0x8, RZ ;  /* 0x000000081a1a7824 */ /* 0x000fe200078e00ff */
[----:B------:R-:W-:Y:S02]  /*0560*/  LEA.HI R2, R2, R18, RZ, 0x1 ;  /* 0x0000001202027211 */ /* 0x000fe400078f08ff */
[----:B------:R-:W-:Y:S01]  /*0570*/  LOP3.LUT R11, R15, 0xfffffff8, RZ, 0xc0, !PT ;  /* 0xfffffff80f0b7812 */ /* 0x000fe200078ec0ff */
[----:B------:R-:W-:Y:S01]  /*0580*/  IMAD.IADD R12, R7, 0x1, -R12 ;  /* 0x00000001070c7824 */ /* 0x000fe200078e0a0c */
[----:B------:R-:W-:-:S02]  /*0590*/  LOP3.LUT R0, R0, 0xc0, RZ, 0xc0, !PT ;  /* 0x000000c000007812 */ /* 0x000fc400078ec0ff */
[----:B------:R-:W-:Y:S01]  /*05a0*/  LOP3.LUT R219, R2, 0x7fffffe, RZ, 0xc0, !PT ;  /* 0x07fffffe02db7812 */ /* 0x000fe200078ec0ff */
[----:B------:R-:W-:Y:S01]  /*05b0*/  IMAD.IADD R7, R7, 0x1, -R11 ;  /* 0x0000000107077824 */ /* 0x000fe200078e0a0b */
[----:B------:R-:W-:Y:S02]  /*05c0*/  LOP3.LUT R4, R0, 0x18, R26, 0xf8, !PT ;  /* 0x0000001800047812 */ /* 0x000fe400078ef81a */
[----:B-1----:R-:W-:Y:S01]  /*05d0*/  IADD3 R22, R22, 0xffffffe, RZ ;  /* 0x0ffffffe16167810 */ /* 0x002fe20007ffe0ff */
[----:B------:R-:W-:Y:S01]  /*05e0*/  IMAD.IADD R219, R18, 0x1, -R219 ;  /* 0x0000000112db7824 */ /* 0x000fe200078e0adb */
[----:B------:R-:W-:Y:S02]  /*05f0*/  SHF.R.U32.HI R0, RZ, 0x3, R0 ;  /* 0x00000003ff007819 */ /* 0x000fe40000011600 */
[----:B------:R-:W1:Y:S01]  /*0600*/  F2I.FTZ.U32.TRUNC.NTZ R23, R22 ;  /* 0x0000001600177305 */ /* 0x000e62000021f000 */
[----:B------:R-:W-:Y:S02]  /*0610*/  SHF.R.S32.HI R118, RZ, 0x5, R118 ;  /* 0x00000005ff767819 */ /* 0x000fe40000011476 */
[----:B------:R-:W-:-:S02]  /*0620*/  LEA.HI R2, R12, R12, RZ, 0x1 ;  /* 0x0000000c0c027211 */ /* 0x000fc400078f08ff */
[----:B------:R-:W-:Y:S01]  /*0630*/  SHF.R.S32.HI R19, RZ, 0x1f, R18 ;  /* 0x0000001fff137819 */ /* 0x000fe20000011412 */
[----:B------:R-:W-:Y:S01]  /*0640*/  IMAD R219, R118, 0x8, R219 ;  /* 0x0000000876db7824 */ /* 0x000fe200078e02db */
[----:B------:R-:W-:Y:S02]  /*0650*/  IADD3 R20, P0, R18, R13, RZ ;  /* 0x0000000d12147210 */ /* 0x000fe40007f1e0ff */
[----:B------:R-:W-:Y:S02]  /*0660*/  LOP3.LUT R0, R4, R0, RZ, 0x3c, !PT ;  /* 0x0000000004007212 */ /* 0x000fe400078e3cff */
[----:B------:R-:W-:Y:S02]  /*0670*/  LOP3.LUT R121, R2, 0x7fffffe, RZ, 0xc0, !PT ;  /* 0x07fffffe02797812 */ /* 0x000fe400078ec0ff */
[----:B------:R-:W-:Y:S01]  /*0680*/  SHF.R.S32.HI R4, RZ, 0x1f, R12 ;  /* 0x0000001fff047819 */ /* 0x000fe2000001140c */
[----:B------:R-:W-:Y:S01]  /*0690*/  IMAD.U32 R219, R219, 0x20, R0 ;  /* 0x00000020dbdb7824 */ /* 0x000fe200078e0000 */
[----:B------:R-:W-:Y:S01]  /*06a0*/  LEA.HI.X.SX32 R13, R13, R19, 0x1, P0 ;  /* 0x000000130d0d7211 */ /* 0x000fe200000f0eff */
[----:B-1----:R-:W-:Y:S01]  /*06b0*/  IMAD.MOV R11, RZ, RZ, -R23 ;  /* 0x000000ffff0b7224 */ /* 0x002fe200078e0a17 */
[----:B------:R-:W-:Y:S01]  /*06c0*/  LEA.HI R4, R4, R12, RZ, 0x3 ;  /* 0x0000000c04047211 */ /* 0x000fe200078f18ff */
[----:B------:R-:W-:Y:S01]  /*06d0*/  IMAD.MOV.U32 R22, RZ, RZ, RZ ;  /* 0x000000ffff167224 */ /* 0x000fe200078e00ff */
[----:B------:R-:W-:Y:S01]  /*06e0*/  SHF.R.S32.HI R27, RZ, 0x1f, R26 ;  /* 0x0000001fff1b7819 */ /* 0x000fe2000001141a */
[----:B------:R-:W-:Y:S01]  /*06f0*/  IMAD R11, R11, R3, RZ ;  /* 0x000000030b0b7224 */ /* 0x000fe200078e02ff */
[----:B------:R-:W-:Y:S01]  /*0700*/  SHF.R.S32.HI R5, RZ, 0x4, R6 ;  /* 0x00000004ff057819 */ /* 0x000fe20000011406 */
[----:B------:R-:W-:Y:S01]  /*0710*/  IMAD.IADD R121, R12, 0x1, -R121 ;  /* 0x000000010c797824 */ /* 0x000fe200078e0a79 */
[----:B------:R-:W-:Y:S01]  /*0720*/  IABS R12, R8 ;  /* 0x00000008000c7213 */ /* 0x000fe20000000000 */
[----:B------:R-:W-:Y:S01]  /*0730*/  IMAD.HI.U32 R11, R23, R11, R22 ;  /* 0x0000000b170b7227 */ /* 0x000fe200078e0016 */
[----:B------:R-:W-:-:S02]  /*0740*/  LEA.HI R6, R6, R5, RZ, 0x1 ;  /* 0x0000000506067211 */ /* 0x000fc400078f08ff */
[----:B------:R-:W-:Y:S01]  /*0750*/  LEA.HI R16, R7, R7, RZ, 0x1 ;  /* 0x0000000707107211 */ /* 0x000fe200078f08ff */
[----:B------:R-:W-:Y:S01]  /*0760*/  IMAD R0, R13, c[0x0][0x198], RZ ;  /* 0x000066000d007a24 */ /* 0x000fe200078e02ff */
[----:B------:R-:W-:Y:S01]  /*0770*/  LOP3.LUT R6, R6, 0xfffffffe, RZ, 0xc0, !PT ;  /* 0xfffffffe06067812 */ /* 0x000fe200078ec0ff */
[C---:B------:R-:W-:Y:S01]  /*0780*/  IMAD.WIDE.U32 R22, R20.reuse, c[0x0][0x198], R26 ;  /* 0x0000660014167a25 */ /* 0x040fe200078e001a */
[----:B------:R-:W-:Y:S02]  /*0790*/  ISETP.NE.AND P2, PT, RZ, c[0x0][0x1c8], PT ;  /* 0x00007200ff007a0c */ /* 0x000fe40003f45270 */
[----:B------:R-:W-:Y:S01]  /*07a0*/  SHF.R.S32.HI R17, RZ, 0x1, R2 ;  /* 0x00000001ff117819 */ /* 0x000fe20000011402 */
[----:B------:R-:W-:Y:S01]  /*07b0*/  IMAD R0, R20, c[0x0][0x19c], R0 ;  /* 0x0000670014007a24 */ /* 0x000fe200078e0200 */
[----:B------:R-:W-:Y:S01]  /*07c0*/  SHF.R.S32.HI R2, RZ, 0x1f, R2 ;  /* 0x0000001fff027819 */ /* 0x000fe20000011402 */
[----:B------:R-:W-:-:S03]  /*07d0*/  IMAD.HI.U32 R11, R11, R12, RZ ;  /* 0x0000000c0b0b7227 */ /* 0x000fc600078e00ff */
[----:B------:R-:W-:Y:S01]  /*07e0*/  LEA.HI R2, R2, R17, RZ, 0x2 ;  /* 0x0000001102027211 */ /* 0x000fe200078f10ff */
[----:B------:R-:W-:Y:S02]  /*07f0*/  IMAD.IADD R23, R23, 0x1, R0 ;  /* 0x0000000117177824 */ /* 0x000fe400078e0200 */
[----:B------:R-:W-:Y:S01]  /*0800*/  IMAD.MOV R0, RZ, RZ, -R11 ;  /* 0x000000ffff007224 */ /* 0x000fe200078e0a0b */
[----:B------:R-:W-:Y:S01]  /*0810*/  LOP3.LUT R2, R2, 0xfffffffc, RZ, 0xc0, !PT ;  /* 0xfffffffc02027812 */ /* 0x000fe200078ec0ff */
[----:B------:R-:W-:Y:S01]  /*0820*/  IMAD.IADD R6, R5, 0x1, -R6 ;  /* 0x0000000105067824 */ /* 0x000fe200078e0a06 */
[----:B------:R-:W-:Y:S01]  /*0830*/  LOP3.LUT R5, R16, 0x3fffffe, RZ, 0xc0, !PT ;  /* 0x03fffffe10057812 */ /* 0x000fe200078ec0ff */
[----:B------:R-:W-:Y:S01]  /*0840*/  IMAD R12, R3, R0, R12 ;  /* 0x00000000030c7224 */ /* 0x000fe200078e020c */
[----:B------:R-:W-:Y:S01]  /*0850*/  SHF.R.S32.HI R0, RZ, 0x1f, R8 ;  /* 0x0000001fff007819 */ /* 0x000fe20000011408 */
[----:B------:R-:W-:Y:S01]  /*0860*/  IMAD R13, R13, c[0x0][0x1a0], RZ ;  /* 0x000068000d0d7a24 */ /* 0x000fe200078e02ff */
[----:B------:R-:W-:Y:S01]  /*0870*/  SHF.R.S32.HI R16, RZ, 0x1, R16 ;  /* 0x00000001ff107819 */ /* 0x000fe20000011410 */
[----:B------:R-:W-:Y:S01]  /*0880*/  IMAD.IADD R5, R7, 0x1, -R5 ;  /* 0x0000000107057824 */ /* 0x000fe200078e0a05 */
[----:B------:R-:W-:Y:S01]  /*0890*/  ISETP.GT.U32.AND P0, PT, R3, R12, PT ;  /* 0x0000000c0300720c */ /* 0x000fe20003f04070 */
[C---:B------:R-:W-:Y:S01]  /*08a0*/  IMAD R13, R20.reuse, c[0x0][0x1a4], R13 ;  /* 0x00006900140d7a24 */ /* 0x040fe200078e020d */
[----:B------:R-:W-:Y:S01]  /*08b0*/  SHF.R.S32.HI R7, RZ, 0x1f, R9 ;  /* 0x0000001fff077819 */ /* 0x000fe20000011409 */
[----:B------:R-:W-:-:S04]  /*08c0*/  IMAD.WIDE.U32 R20, R20, c[0x0][0x1a0], R26 ;  /* 0x0000680014147a25 */ /* 0x000fc800078e001a */
[----:B------:R-:W-:Y:S02]  /*08d0*/  IMAD R14, R7, c[0x0][0x178], RZ ;  /* 0x00005e00070e7a24 */ /* 0x000fe400078e02ff */
[----:B------:R-:W-:-:S04]  /*08e0*/  IMAD.WIDE.U32 R24, R9, c[0x0][0x178], R26 ;  /* 0x00005e0009187a25 */ /* 0x000fc800078e001a */
[----:B------:R-:W-:Y:S01]  /*08f0*/  IMAD R14, R9, c[0x0][0x17c], R14 ;  /* 0x00005f00090e7a24 */ /* 0x000fe200078e020e */
[----:B------:R-:W-:Y:S01]  /*0900*/  @!P0 IADD3 R11, R11, 0x1, RZ ;  /* 0x000000010b0b8810 */ /* 0x000fe20007ffe0ff */
[----:B------:R-:W-:Y:S02]  /*0910*/  @!P0 IMAD.IADD R12, R12, 0x1, -R3 ;  /* 0x000000010c0c8824 */ /* 0x000fe400078e0a03 */
[----:B------:R-:W-:Y:S02]  /*0920*/  IMAD.IADD R21, R21, 0x1, R13 ;  /* 0x0000000115157824 */ /* 0x000fe400078e020d */
[----:B------:R-:W-:Y:S01]  /*0930*/  IMAD.IADD R25, R25, 0x1, R14 ;  /* 0x0000000119197824 */ /* 0x000fe200078e020e */
[----:B------:R-:W-:Y:S01]  /*0940*/  ISETP.GE.U32.AND P3, PT, R12, R3, PT ;  /* 0x000000030c00720c */ /* 0x000fe20003f66070 */
[----:B------:R-:W-:Y:S02]  /*0950*/  IMAD R13, R0, c[0x0][0x1a8], RZ ;  /* 0x00006a00000d7a24 */ /* 0x000fe400078e02ff */
[----:B------:R-:W-:-:S04]  /*0960*/  IMAD.WIDE R18, R117, 0x80, R18 ;  /* 0x0000008075127825 */ /* 0x000fc800078e0212 */
[C---:B------:R-:W-:Y:S02]  /*0970*/  IMAD R13, R8.reuse, c[0x0][0x1ac], R13 ;  /* 0x00006b00080d7a24 */ /* 0x040fe400078e020d */
[----:B------:R-:W-:-:S04]  /*0980*/  IMAD.WIDE.U32 R24, R8, c[0x0][0x1a8], R24 ;  /* 0x00006a0008187a25 */ /* 0x000fc800078e0018 */
[----:B------:R-:W-:Y:S01]  /*0990*/  IMAD.SHL.U32 R14, R16, 0x40, RZ ;  /* 0x00000040100e7824 */ /* 0x000fe200078e00ff */
[----:B------:R-:W-:Y:S01]  /*09a0*/  @P3 IADD3 R11, R11, 0x1, RZ ;  /* 0x000000010b0b3810 */ /* 0x000fe20007ffe0ff */
[----:B------:R-:W-:Y:S02]  /*09b0*/  IMAD R3, R19, c[0x0][0x190], RZ ;  /* 0x0000640013037a24 */ /* 0x000fe400078e02ff */
[----:B------:R-:W-:Y:S01]  /*09c0*/  IMAD.IADD R25, R25, 0x1, R13 ;  /* 0x0000000119197824 */ /* 0x000fe200078e020d */
[----:B------:R-:W-:Y:S01]  /*09d0*/  LOP3.LUT R14, R14, 0xc0, RZ, 0xc0, !PT ;  /* 0x000000c00e0e7812 */ /* 0x000fe200078ec0ff */
[C---:B------:R-:W-:Y:S02]  /*09e0*/  IMAD R3, R18.reuse, c[0x0][0x194], R3 ;  /* 0x0000650012037a24 */ /* 0x040fe400078e0203 */
[----:B------:R-:W-:Y:S01]  /*09f0*/  IMAD.WIDE.U32 R18, R18, c[0x0][0x190], R24 ;  /* 0x0000640012127a25 */ /* 0x000fe200078e0018 */
[----:B------:R-:W-:Y:S02]  /*0a00*/  LOP3.LUT R15, R14, 0x8, R15, 0xf8, !PT ;  /* 0x000000080e0f7812 */ /* 0x000fe400078ef80f */
[----:B------:R-:W-:Y:S01]  /*0a10*/  SHF.R.U32.HI R14, RZ, 0x3, R14 ;  /* 0x00000003ff0e7819 */ /* 0x000fe2000001160e */
[----:B------:R-:W-:Y:S01]  /*0a20*/  IMAD.IADD R3, R19, 0x1, R3 ;  /* 0x0000000113037824 */ /* 0x000fe200078e0203 */
[C---:B------:R-:W-:Y:S01]  /*0a30*/  LEA R12, P0, R18.reuse, c[0x0][0x160], 0x1 ;  /* 0x00005800120c7a11 */ /* 0x040fe200078008ff */
[----:B------:R-:W-:Y:S01]  /*0a40*/  @!P1 IMAD.MOV R11, RZ, RZ, -R11 ;  /* 0x000000ffff0b9224 */ /* 0x000fe200078e0a0b */
[----:B------:R-:W-:Y:S01]  /*0a50*/  LOP3.LUT R0, R15, R14, RZ, 0x3c, !PT ;  /* 0x0000000e0f007212 */ /* 0x000fe200078e3cff */
[----:B------:R-:W-:Y:S01]  /*0a60*/  IMAD R14, R7, c[0x0][0x180], RZ ;  /* 0x00006000070e7a24 */ /* 0x000fe200078e02ff */
[----:B------:R-:W-:Y:S01]  /*0a70*/  @!P2 LOP3.LUT R11, RZ, c[0x0][0x1c8], RZ, 0x33, !PT ;  /* 0x00007200ff0baa12 */ /* 0x000fe200078e33ff */
[----:B------:R-:W-:Y:S01]  /*0a80*/  IMAD.SHL.U32 R219, R219, 0x2, RZ ;  /* 0x00000002dbdb7824 */ /* 0x000fe200078e00ff */
[----:B------:R-:W-:Y:S01]  /*0a90*/  LEA.HI.X R13, R18, c[0x0][0x164], R3, 0x1, P0 ;  /* 0x00005900120d7a11 */ /* 0x000fe200000f0c03 */
[C---:B------:R-:W-:Y:S01]  /*0aa0*/  IMAD R14, R9.reuse, c[0x0][0x184], R14 ;  /* 0x00006100090e7a24 */ /* 0x040fe200078e020e */
[----:B------:R-:W-:Y:S01]  /*0ab0*/  SHF.R.S32.HI R8, RZ, 0x1f, R11 ;  /* 0x0000001fff087819 */ /* 0x000fe2000001140b */
[----:B------:R-:W-:Y:S01]  /*0ac0*/  IMAD.WIDE.U32 R22, R9, c[0x0][0x180], R22 ;  /* 0x0000600009167a25 */ /* 0x000fe200078e0016 */
[----:B------:R-:W-:Y:S01]  /*0ad0*/  SHF.R.S32.HI R3, RZ, 0x6, R10 ;  /* 0x00000006ff037819 */ /* 0x000fe2000001140a */
[----:B------:R1:W-:Y:S01]  /*0ae0*/  LDGSTS.E.BYPASS.LTC128B.128 [R219], [R12.64] ;  /* 0x000000000cdb7fae */ /* 0x0003e2000b901d54 */
[----:B------:R-:W-:Y:S01]  /*0af0*/  IADD3 R18, P0, R12, UR4, RZ ;  /* 0x000000040c127c10 */ /* 0x000fe2000ff1e0ff */
[----:B------:R-:W-:Y:S01]  /*0b00*/  IMAD R7, R7, c[0x0][0x188], RZ ;  /* 0x0000620007077a24 */ /* 0x000fe200078e02ff */
[----:B------:R-:W-:Y:S01]  /*0b10*/  IADD3 R10, R3, -0x1, RZ ;  /* 0xffffffff030a7810 */ /* 0x000fe20007ffe0ff */
[----:B------:R1:W-:Y:S01]  /*0b20*/  LDGSTS.E.BYPASS.LTC128B.128 [R219+0x2000], [R12.64+0x40] ;  /* 0x020000400cdb7fae */ /* 0x0003e2000b901d54 */
[----:B------:R-:W-:Y:S01]  /*0b30*/  IMAD.IADD R223, R23, 0x1, R14 ;  /* 0x0000000117df7824 */ /* 0x000fe200078e020e */
[----:B------:R-:W-:Y:S01]  /*0b40*/  IADD3.X R19, R13, UR5, RZ, P0, !PT ;  /* 0x000000050d137c10 */ /* 0x000fe200087fe4ff */
[----:B------:R-:W-:Y:S01]  /*0b50*/  IMAD.MOV.U32 R222, RZ, RZ, R22 ;  /* 0x000000ffffde7224 */ /* 0x000fe200078e0016 */
[----:B------:R1:W-:Y:S01]  /*0b60*/  LDGSTS.E.BYPASS.LTC128B.128 [R219+0x4000], [R12.64+0x80] ;  /* 0x040000800cdb7fae */ /* 0x0003e2000b901d54 */
[C---:B------:R-:W-:Y:S01]  /*0b70*/  IMAD R7, R9.reuse, c[0x0][0x18c], R7 ;  /* 0x0000630009077a24 */ /* 0x040fe200078e0207 */
[----:B------:R-:W-:Y:S01]  /*0b80*/  IADD3 R14, P0, R18, UR4, RZ ;  /* 0x00000004120e7c10 */ /* 0x000fe2000ff1e0ff */
[----:B------:R-:W-:Y:S01]  /*0b90*/  IMAD.WIDE.U32 R20, R9, c[0x0][0x188], R20 ;  /* 0x0000620009147a25 */ /* 0x000fe200078e0014 */
[----:B------:R-:W-:Y:S01]  /*0ba0*/  SHF.R.S32.HI R9, RZ, 0x1f, R10 ;  /* 0x0000001fff097819 */ /* 0x000fe2000001140a */
[----:B------:R3:W-:Y:S01]  /*0bb0*/  LDGSTS.E.BYPASS.LTC128B.128 [R219+0x800], [R18.64] ;  /* 0x0080000012db7fae */ /* 0x0007e2000b901d54 */
[----:B------:R-:W-:Y:S01]  /*0bc0*/  IADD3.X R15, R19, UR5, RZ, P0, !PT ;  /* 0x00000005130f7c10 */ /* 0x000fe200087fe4ff */
[----:B------:R-:W-:-:S02]  /*0bd0*/  IMAD.WIDE.U32 R222, R11, c[0x0][0x1b0], R222 ;  /* 0x00006c000bde7a25 */ /* 0x000fc400078e00de */
[----:B------:R3:W-:Y:S02]  /*0be0*/  LDGSTS.E.BYPASS.LTC128B.128 [R219+0x2800], [R18.64+0x40] ;  /* 0x0280004012db7fae */ /* 0x0007e4000b901d54 */
[----:B------:R-:W-:Y:S02]  /*0bf0*/  IMAD.IADD R221, R21, 0x1, R7 ;  /* 0x0000000115dd7824 */ /* 0x000fe400078e0207 */
[----:B------:R-:W-:Y:S01]  /*0c00*/  IMAD R7, R10, UR16, RZ ;  /* 0x000000100a077c24 */ /* 0x000fe2000f8e02ff */
[----:B------:R3:W-:Y:S01]  /*0c10*/  LDGSTS.E.BYPASS.LTC128B.128 [R219+0x4800], [R18.64+0x80] ;  /* 0x0480008012db7fae */ /* 0x0007e2000b901d54 */
[----:B------:R-:W-:Y:S02]  /*0c20*/  IMAD.MOV.U32 R224, RZ, RZ, R222 ;  /* 0x000000ffffe07224 */ /* 0x000fe400078e00de */
[----:B------:R-:W-:Y:S01]  /*0c30*/  IMAD R7, R9, UR17, R7 ;  /* 0x0000001109077c24 */ /* 0x000fe2000f8e0207 */
[----:B------:R4:W-:Y:S01]  /*0c40*/  LDGSTS.E.BYPASS.LTC128B.128 [R219+0x1000], [R14.64] ;  /* 0x010000000edb7fae */ /* 0x0009e2000b901d54 */
[----:B------:R-:W-:-:S02]  /*0c50*/  IMAD.MOV.U32 R220, RZ, RZ, R20 ;  /* 0x000000ffffdc7224 */ /* 0x000fc400078e0014 */
[----:B------:R-:W-:Y:S01]  /*0c60*/  IMAD.IADD R2, R17, 0x1, -R2 ;  /* 0x0000000111027824 */ /* 0x000fe200078e0a02 */
[----:B------:R4:W-:Y:S01]  /*0c70*/  LDGSTS.E.BYPASS.LTC128B.128 [R219+0x3000], [R14.64+0x40] ;  /* 0x030000400edb7fae */ /* 0x0009e2000b901d54 */
[----:B------:R-:W-:-:S03]  /*0c80*/  IMAD.WIDE.U32 R220, R11, c[0x0][0x1b8], R220 ;  /* 0x00006e000bdc7a25 */ /* 0x000fc600078e00dc */
[----:B------:R4:W-:Y:S01]  /*0c90*/  LDGSTS.E.BYPASS.LTC128B.128 [R219+0x5000], [R14.64+0x80] ;  /* 0x050000800edb7fae */ /* 0x0009e2000b901d54 */
[----:B-1----:R-:W-:Y:S01]  /*0ca0*/  IMAD R12, R8, c[0x0][0x1b0], RZ ;  /* 0x00006c00080c7a24 */ /* 0x002fe200078e02ff */
[----:B------:R-:W-:Y:S01]  /*0cb0*/  LOP3.LUT P1, RZ, R2, 0x2, RZ, 0xc0, !PT ;  /* 0x0000000202ff7812 */ /* 0x000fe2000782c0ff */
[----:B------:R-:W-:Y:S02]  /*0cc0*/  IMAD R8, R8, c[0x0][0x1b8], RZ ;  /* 0x00006e0008087a24 */ /* 0x000fe400078e02ff */
[C---:B------:R-:W-:Y:S02]  /*0cd0*/  IMAD R12, R11.reuse, c[0x0][0x1b4], R12 ;  /* 0x00006d000b0c7a24 */ /* 0x040fe400078e020c */
[----:B------:R-:W-:Y:S02]  /*0ce0*/  IMAD R8, R11, c[0x0][0x1bc], R8 ;  /* 0x00006f000b087a24 */ /* 0x000fe400078e0208 */
[----:B------:R-:W-:Y:S01]  /*0cf0*/  IMAD.IADD R225, R223, 0x1, R12 ;  /* 0x00000001dfe17824 */ /* 0x000fe200078e020c */
[----:B------:R-:W-:Y:S01]  /*0d00*/  IADD3 R12, P0, R14, UR4, RZ ;  /* 0x000000040e0c7c10 */ /* 0x000fe2000ff1e0ff */
[----:B------:R-:W-:-:S02]  /*0d10*/  IMAD.SHL.U32 R4, R4, 0x20, RZ ;  /* 0x0000002004047824 */ /* 0x000fc400078e00ff */
[----:B------:R-:W-:Y:S01]  /*0d20*/  IMAD R5, R6, 0x8, R5 ;  /* 0x0000000806057824 */ /* 0x000fe200078e0205 */
[----:B------:R-:W-:Y:S01]  /*0d30*/  IADD3.X R13, R15, UR5, RZ, P0, !PT ;  /* 0x000000050f0d7c10 */ /* 0x000fe200087fe4ff */
[----:B---3--:R-:W-:Y:S01]  /*0d40*/  IMAD.WIDE.U32 R18, R10, UR17, R224 ;  /* 0x000000110a127c25 */ /* 0x008fe2000f8e00e0 */
[----:B------:R-:W-:Y:S01]  /*0d50*/  LOP3.LUT R120, R4, 0xffffff00, RZ, 0xc0, !PT ;  /* 0xffffff0004787812 */ /* 0x000fe200078ec0ff */
[----:B------:R-:W-:Y:S02]  /*0d60*/  ULDC.64 UR4, c[0x0][0x1a0] ;  /* 0x0000680000047ab9 */ /* 0x000fe40000000a00 */
[----:B------:R-:W-:Y:S01]  /*0d70*/  IMAD.IADD R7, R19, 0x1, R7 ;  /* 0x0000000113077824 */ /* 0x000fe200078e0207 */
[C---:B------:R-:W-:Y:S01]  /*0d80*/  LEA R20, P0, R18.reuse, c[0x0][0x168], 0x1 ;  /* 0x00005a0012147a11 */ /* 0x040fe200078008ff */
[----:B------:R1:W-:Y:S01]  /*0d90*/  LDGSTS.E.BYPASS.LTC128B.128 [R219+0x1800], [R12.64] ;  /* 0x018000000cdb7fae */ /* 0x0003e2000b901d54 */
[----:B------:R-:W-:Y:S01]  /*0da0*/  IMAD.IADD R218, R221, 0x1, R8 ;  /* 0x00000001ddda7824 */ /* 0x000fe200078e0208 */
[----:B------:R-:W-:Y:S01]  /*0db0*/  USHF.L.U32 UR19, UR4, 0x6, URZ ;  /* 0x0000000604137899 */ /* 0x000fe2000800063f */
[----:B------:R-:W-:Y:S01]  /*0dc0*/  LEA.HI.X R21, R18, c[0x0][0x16c], R7, 0x1, P0 ;  /* 0x00005b0012157a11 */ /* 0x000fe200000f0c07 */
[----:B------:R1:W-:Y:S01]  /*0dd0*/  LDGSTS.E.BYPASS.LTC128B.128 [R219+0x3800], [R12.64+0x40] ;  /* 0x038000400cdb7fae */ /* 0x0003e2000b901d54 */
[----:B------:R-:W-:Y:S01]  /*0de0*/  IMAD R7, R9, c[0x0][0x1a0], RZ ;  /* 0x0000680009077a24 */ /* 0x000fe200078e02ff */
[----:B----4-:R-:W-:Y:S01]  /*0df0*/  IADD3 R14, P0, R20, UR17, RZ ;  /* 0x00000011140e7c10 */ /* 0x010fe2000ff1e0ff */
[----:B------:R-:W-:Y:S01]  /*0e00*/  IMAD.SHL.U32 R9, R6, 0x8, RZ ;  /* 0x0000000806097824 */ /* 0x000fe200078e00ff */
[----:B------:R1:W-:Y:S01]  /*0e10*/  LDGSTS.E.BYPASS.LTC128B.128 [R219+0x5800], [R12.64+0x80] ;  /* 0x058000800cdb7fae */ /* 0x0003e2000b901d54 */
[----:B------:R-:W-:Y:S01]  /*0e20*/  IMAD R7, R10, c[0x0][0x1a4], R7 ;  /* 0x000069000a077a24 */ /* 0x000fe200078e0207 */
[----:B------:R-:W-:Y:S01]  /*0e30*/  IADD3.X R15, R21, UR16, RZ, P0, !PT ;  /* 0x00000010150f7c10 */ /* 0x000fe200087fe4ff */
[----:B------:R-:W-:Y:S01]  /*0e40*/  IMAD R4, R118, 0x200, R120 ;  /* 0x0000020076047824 */ /* 0x000fe200078e0278 */
[----:B------:R3:W-:Y:S01]  /*0e50*/  LDGSTS.E.BYPASS.LTC128B.128 [R219+0x6000], [R20.64] ;  /* 0x0600000014db7fae */ /* 0x0007e2000b901d54 */
[----:B------:R-:W-:Y:S01]  /*0e60*/  USHF.L.U64.HI UR18, UR4, UR18, UR5 ;  /* 0x0000001204127299 */ /* 0x000fe20008010205 */
[----:B------:R-:W-:-:S02]  /*0e70*/  IMAD.U32 R0, R5, 0x20, R0 ;  /* 0x0000002005007824 */ /* 0x000fc400078e0000 */
[----:B------:R3:W-:Y:S01]  /*0e80*/  LDGSTS.E.BYPASS.LTC128B.128 [R219+0x7000], [R20.64+0x40] ;  /* 0x0700004014db7fae */ /* 0x0007e2000b901d54 */
[----:B------:R-:W-:Y:S02]  /*0e90*/  IMAD R4, R121, 0x20, R4 ;  /* 0x0000002079047824 */ /* 0x000fe400078e0204 */
[C---:B------:R-:W-:Y:S01]  /*0ea0*/  IMAD.SHL.U32 R123, R0.reuse, 0x2, RZ ;  /* 0x00000002007b7824 */ /* 0x040fe200078e00ff */
[----:B------:R3:W-:Y:S01]  /*0eb0*/  LDGSTS.E.BYPASS.LTC128B.128 [R219+0x8000], [R20.64+0x80] ;  /* 0x0800008014db7fae */ /* 0x0007e2000b901d54 */
[----:B------:R-:W-:-:S03]  /*0ec0*/  LEA R216, R0, 0x6000, 0x1 ;  /* 0x0000600000d87811 */ /* 0x000fc600078e08ff */
[----:B------:R4:W-:Y:S04]  /*0ed0*/  LDGSTS.E.BYPASS.LTC128B.128 [R219+0x6800], [R14.64] ;  /* 0x068000000edb7fae */ /* 0x0009e8000b901d54 */
[----:B------:R4:W-:Y:S04]  /*0ee0*/  LDGSTS.E.BYPASS.LTC128B.128 [R219+0x7800], [R14.64+0x40] ;  /* 0x078000400edb7fae */ /* 0x0009e8000b901d54 */
[----:B------:R4:W-:Y:S01]  /*0ef0*/  LDGSTS.E.BYPASS.LTC128B.128 [R219+0x8800], [R14.64+0x80] ;  /* 0x088000800edb7fae */ /* 0x0009e2000b901d54 */
[----:B-1----:R-:W-:-:S03]  /*0f00*/  IMAD.WIDE.U32 R12, R10, c[0x0][0x1a0], RZ ;  /* 0x000068000a0c7a25 */ /* 0x002fc600078e00ff */
[----:B------:R-:W0:Y:S01]  /*0f10*/  LDGDEPBAR ;  /* 0x00000000000079af */ /* 0x000e220000000000 */
[----:B------:R-:W-:Y:S01]  /*0f20*/  IMAD.SHL.U32 R10, R2, 0x40, RZ ;  /* 0x00000040020a7824 */ /* 0x000fe200078e00ff */
[----:B------:R-:W-:Y:S01]  /*0f30*/  LEA R6, P0, R12, R220, 0x6 ;  /* 0x000000dc0c067211 */ /* 0x000fe200078030ff */
[----:B------:R-:W-:-:S03]  /*0f40*/  IMAD.IADD R7, R13, 0x1, R7 ;  /* 0x000000010d077824 */ /* 0x000fc600078e0207 */
[----:B------:R-:W-:Y:S02]  /*0f50*/  LOP3.LUT R10, R10, 0xc0, RZ, 0xc0, !PT ;  /* 0x000000c00a0a7812 */ /* 0x000fe400078ec0ff */
[----:B------:R-:W-:Y:S02]  /*0f60*/  LEA.HI.X R7, R12, R218, R7, 0x6, P0 ;  /* 0x000000da0c077211 */ /* 0x000fe400000f3407 */
[----:B------:R-:W-:Y:S02]  /*0f70*/  LOP3.LUT R9, R10, 0x8, R9, 0xf8, !PT ;  /* 0x000000080a097812 */ /* 0x000fe400078ef809 */
[----:B------:R-:W-:Y:S02]  /*0f80*/  SHF.R.U32.HI R119, RZ, 0x3, R10 ;  /* 0x00000003ff777819 */ /* 0x000fe4000001160a */
[----:B------:R-:W-:Y:S02]  /*0f90*/  LEA R8, P0, R6, c[0x0][0x170], 0x1 ;  /* 0x00005c0006087a11 */ /* 0x000fe400078008ff */
[----:B------:R-:W-:-:S02]  /*0fa0*/  LOP3.LUT R119, R9, R119, RZ, 0x3c, !PT ;  /* 0x0000007709777212 */ /* 0x000fc400078e3cff */
[----:B------:R-:W-:Y:S02]  /*0fb0*/  LEA.HI.X R9, R6, c[0x0][0x174], R7, 0x1, P0 ;  /* 0x00005d0006097a11 */ /* 0x000fe400000f0c07 */
[----:B------:R-:W-:Y:S01]  /*0fc0*/  IADD3 R6, P0, R8, UR19, RZ ;  /* 0x0000001308067c10 */ /* 0x000fe2000ff1e0ff */
[----:B------:R-:W-:Y:S01]  /*0fd0*/  IMAD.IADD R217, R119, 0x1, R4 ;  /* 0x0000000177d97824 */ /* 0x000fe200078e0204 */
[----:B------:R-:W-:-:S04]  /*0fe0*/  DEPBAR.LE SB0, 0x0 ;  /* 0x000080000000791a */ /* 0x000fc80000000000 */
[----:B------:R-:W-:Y:S01]  /*0ff0*/  BAR.SYNC.DEFER_BLOCKING 0x0 ;  /* 0x0000000000007b1d */ /* 0x000fe20000010000 */
[----:B------:R-:W-:Y:S01]  /*1000*/  IADD3.X R7, R9, UR18, RZ, P0, !PT ;  /* 0x0000001209077c10 */ /* 0x000fe200087fe4ff */
[----:B------:R-:W-:Y:S01]  /*1010*/  IMAD.SHL.U32 R217, R217, 0x2, RZ ;  /* 0x00000002d9d97824 */ /* 0x000fe200078e00ff */
[----:B------:R-:W-:Y:S01]  /*1020*/  LOP3.LUT P0, RZ, R16, 0x2, RZ, 0xc0, !PT ;  /* 0x0000000210ff7812 */ /* 0x000fe2000780c0ff */
[----:B------:R-:W-:-:S05]  /*1030*/  IMAD.MOV.U32 R16, RZ, RZ, 0x20 ;  /* 0x00000020ff107424 */ /* 0x000fca00078e00ff */
[C---:B------:R-:W-:Y:S02]  /*1040*/  SEL R2, R16.reuse, 0xffffffe0, !P0 ;  /* 0xffffffe010027807 */ /* 0x040fe40004000000 */
[----:B------:R-:W-:Y:S02]  /*1050*/  SEL R0, R16, 0xffffffe0, !P1 ;  /* 0xffffffe010007807 */ /* 0x000fe40004800000 */
[----:B------:R-:W-:Y:S01]  /*1060*/  ISETP.GE.AND P0, PT, R122, 0x41, PT ;  /* 0x000000417a00780c */ /* 0x000fe20003f06270 */
[----:B------:R-:W-:Y:S02]  /*1070*/  IMAD.IADD R214, R216, 0x1, R2 ;  /* 0x00000001d8d67824 */ /* 0x000fe400078e0202 */
[----:B------:R-:W-:Y:S02]  /*1080*/  IMAD.IADD R215, R217, 0x1, R0 ;  /* 0x00000001d9d77824 */ /* 0x000fe400078e0200 */
[----:B------:R-:W-:-:S04]  /*1090*/  IMAD R2, R121, 0x20, R120 ;  /* 0x0000002079027824 */ /* 0x000fc800078e0278 */
[----:B------:R-:W-:Y:S01]  /*10a0*/  IMAD.IADD R2, R119, 0x1, R2 ;  /* 0x0000000177027824 */ /* 0x000fe200078e0202 */
        /* <DEDUP_REMOVED lines=9> */
[----:B------:R-:W-:Y:S04]  /*1140*/  LDSM.16.M88.4 R84, [R123+0x6000] ;  /* 0x006000007b54783b */ /* 0x000fe80000000200 */
[----:B---3--:R-:W3:Y:S04]  /*1150*/  LDSM.16.M88.4 R20, [R217+0x1000] ;  /* 0x00100000d914783b */ /* 0x008ee80000000200 */
[----:B----4-:R-:W4:Y:S04]  /*1160*/  LDSM.16.M88.4 R12, [R123+0x6400] ;  /* 0x006400007b0c783b */ /* 0x010f280000000200 */
[----:B-1----:R-:W-:Y:S04]  /*1170*/  LDSM.16.M88.4 R8, [R123+0x6800] ;  /* 0x006800007b08783b */ /* 0x002fe80000000200 */
[----:B------:R-:W-:Y:S04]  /*1180*/  LDSM.16.M88.4 R80, [R123+0x6c00] ;  /* 0x006c00007b50783b */ /* 0x000fe80000000200 */
[----:B------:R-:W-:Y:S04]  /*1190*/  LDSM.16.M88.4 R72, [R214] ;  /* 0x00000000d648783b */ /* 0x000fe80000000200 */
[----:B-----5:R-:W1:Y:S04]  /*11a0*/  LDSM.16.M88.4 R4, [R217] ;  /* 0x00000000d904783b */ /* 0x020e680000000200 */
[----:B------:R-:W5:Y:S04]  /*11b0*/  LDSM.16.M88.4 R76, [R215+0x1000] ;  /* 0x00100000d74c783b */ /* 0x000f680000000200 */
[----:B------:R-:W2:Y:S04]  /*11c0*/  LDSM.16.M88.4 R68, [R214+0x400] ;  /* 0x00040000d644783b */ /* 0x000ea80000000200 */
[----:B------:R-:W2:Y:S04]  /*11d0*/  LDSM.16.M88.4 R64, [R214+0x800] ;  /* 0x00080000d640783b */ /* 0x000ea80000000200 */
[----:B------:R-:W2:Y:S04]  /*11e0*/  LDSM.16.M88.4 R60, [R214+0xc00] ;  /* 0x000c0000d63c783b */ /* 0x000ea80000000200 */
[----:B------:R-:W2:Y:S01]  /*11f0*/  LDSM.16.M88.4 R56, [R215] ;  /* 0x00000000d738783b */ /* 0x000ea20000000200 */
[C---:B---3--:R-:W-:Y:S03]  /*1200*/  HMMA.16816.F32.BF16 R48, R20.reuse, R84, RZ ;  /* 0x000000541430723c */ /* 0x048fe600000418ff */
[----:B------:R-:W-:Y:S04]  /*1210*/  LDSM.16.M88.4 R108, [R217+0x3000] ;  /* 0x00300000d96c783b */ /* 0x000fe80000000200 */
[----:B------:R-:W3:Y:S01]  /*1220*/  LDSM.16.M88.4 R104, [R123+0x7000] ;  /* 0x007000007b68783b */ /* 0x000ee20000000200 */
[C---:B------:R-:W-:Y:S03]  /*1230*/  HMMA.16816.F32.BF16 R44, R20.reuse, R86, RZ ;  /* 0x00000056142c723c */ /* 0x040fe600000418ff */
[----:B------:R-:W2:Y:S04]  /*1240*/  LDSM.16.M88.4 R96, [R123+0x7400] ;  /* 0x007400007b60783b */ /* 0x000ea80000000200 */
[----:B------:R-:W2:Y:S01]  /*1250*/  LDSM.16.M88.4 R92, [R123+0x7800] ;  /* 0x007800007b5c783b */ /* 0x000ea20000000200 */
[----:B----4-:R-:W-:Y:S03]  /*1260*/  HMMA.16816.F32.BF16 R32, R20, R12, RZ ;  /* 0x0000000c1420723c */ /* 0x010fe600000418ff */
[----:B------:R-:W4:Y:S04]  /*1270*/  LDSM.16.M88.4 R88, [R123+0x7c00] ;  /* 0x007c00007b58783b */ /* 0x000f280000000200 */
[----:B------:R-:W0:Y:S01]  /*1280*/  LDGDEPBAR ;  /* 0x00000000000079af */ /* 0x000e220000000000 */
[----:B-1----:R-:W-:Y:S08]  /*1290*/  HMMA.16816.F32.BF16 R100, R4, R84, RZ ;  /* 0x000000540464723c */ /* 0x002ff000000418ff */
[C---:B------:R-:W-:Y:S08]  /*12a0*/  HMMA.16816.F32.BF16 R40, R20.reuse, R8, RZ ;  /* 0x000000081428723c */ /* 0x040ff000000418ff */
[C---:B------:R-:W-:Y:S08]  /*12b0*/  HMMA.16816.F32.BF16 R16, R20.reuse, R14, RZ ;  /* 0x0000000e1410723c */ /* 0x040ff000000418ff */
[----:B------:R-:W-:Y:S08]  /*12c0*/  HMMA.16816.F32.BF16 R28, R20, R10, RZ ;  /* 0x0000000a141c723c */ /* 0x000ff000000418ff */
        /* <DEDUP_REMOVED lines=9> */
[----:B------:R-:W1:Y:S07]  /*1360*/  LDSM.16.M88.4 R80, [R217+0x2000] ;  /* 0x00200000d950783b */ /* 0x000e6e0000000200 */
[C---:B-----5:R-:W-:Y:S08]  /*1370*/  HMMA.16816.F32.BF16 R48, R76.reuse, R72, R48 ;  /* 0x000000484c30723c */ /* 0x060ff00000041830 */
[C---:B--2---:R-:W-:Y:S08]  /*1380*/  HMMA.16816.F32.BF16 R32, R76.reuse, R68, R32 ;  /* 0x000000444c20723c */ /* 0x044ff00000041820 */
        /* <DEDUP_REMOVED lines=12> */
[----:B------:R-:W2:Y:S07]  /*1450*/  LDSM.16.M88.4 R72, [R214+0x1000] ;  /* 0x00100000d648783b */ /* 0x000eae0000000200 */
[C---:B------:R-:W-:Y:S01]  /*1460*/  HMMA.16816.F32.BF16 R12, R56.reuse, R70, R12 ;  /* 0x00000046380c723c */ /* 0x040fe2000004180c */
[----:B------:R-:W5:Y:S07]  /*1470*/  LDSM.16.M88.4 R68, [R214+0x1400] ;  /* 0x00140000d644783b */ /* 0x000f6e0000000200 */
[C---:B------:R-:W-:Y:S01]  /*1480*/  HMMA.16816.F32.BF16 R8, R56.reuse, R66, R8 ;  /* 0x000000423808723c */ /* 0x040fe20000041808 */
[----:B------:R-:W1:Y:S07]  /*1490*/  LDSM.16.M88.4 R64, [R214+0x1800] ;  /* 0x00180000d640783b */ /* 0x000e6e0000000200 */
[----:B------:R-:W-:Y:S01]  /*14a0*/  HMMA.16816.F32.BF16 R4, R56, R62, R4 ;  /* 0x0000003e3804723c */ /* 0x000fe20000041804 */
[----:B------:R-:W1:Y:S04]  /*14b0*/  LDSM.16.M88.4 R60, [R214+0x1c00] ;  /* 0x001c0000d63c783b */ /* 0x000e680000000200 */
[----:B------:R-:W1:Y:S03]  /*14c0*/  LDSM.16.M88.4 R56, [R215+0x2000] ;  /* 0x00200000d738783b */ /* 0x000e660000000200 */
[C---:B---3--:R-:W-:Y:S08]  /*14d0*/  HMMA.16816.F32.BF16 R48, R108.reuse, R104, R48 ;  /* 0x000000686c30723c */ /* 0x048ff00000041830 */
[C---:B------:R-:W-:Y:S08]  /*14e0*/  HMMA.16816.F32.BF16 R32, R108.reuse, R96, R32 ;  /* 0x000000606c20723c */ /* 0x040ff00000041820 */
[C---:B------:R-:W-:Y:S08]  /*14f0*/  HMMA.16816.F32.BF16 R40, R108.reuse, R92, R40 ;  /* 0x0000005c6c28723c */ /* 0x040ff00000041828 */
[C---:B----4-:R-:W-:Y:S08]  /*1500*/  HMMA.16816.F32.BF16 R24, R108.reuse, R88, R24 ;  /* 0x000000586c18723c */ /* 0x050ff00000041818 */
[C---:B------:R-:W-:Y:S08]  /*1510*/  HMMA.16816.F32.BF16 R44, R108.reuse, R106, R44 ;  /* 0x0000006a6c2c723c */ /* 0x040ff0000004182c */
[C---:B------:R-:W-:Y:S08]  /*1520*/  HMMA.16816.F32.BF16 R16, R108.reuse, R98, R16 ;  /* 0x000000626c10723c */ /* 0x040ff00000041810 */
[C---:B------:R-:W-:Y:S08]  /*1530*/  HMMA.16816.F32.BF16 R28, R108.reuse, R94, R28 ;  /* 0x0000005e6c1c723c */ /* 0x040ff0000004181c */
[----:B------:R-:W-:Y:S01]  /*1540*/  HMMA.16816.F32.BF16 R20, R108, R90, R20 ;  /* 0x0000005a6c14723c */ /* 0x000fe20000041814 */
[----:B------:R-:W-:Y:S07]  /*1550*/  LDSM.16.M88.4 R108, [R217+0x5000] ;  /* 0x00500000d96c783b */ /* 0x000fee0000000200 */
[C---:B-1----:R-:W-:Y:S08]  /*1560*/  HMMA.16816.F32.BF16 R100, R80.reuse, R104, R100 ;  /* 0x000000685064723c */ /* 0x042ff00000041864 */
[C---:B------:R-:W-:Y:S01]  /*1570*/  HMMA.16816.F32.BF16 R84, R80.reuse, R106, R84 ;  /* 0x0000006a5054723c */ /* 0x040fe20000041854 */
[----:B------:R-:W1:Y:S07]  /*1580*/  LDSM.16.M88.4 R104, [R123+0x8000] ;  /* 0x008000007b68783b */ /* 0x000e6e0000000200 */
[C---:B------:R-:W-:Y:S08]  /*1590*/  HMMA.16816.F32.BF16 R112, R80.reuse, R96, R112 ;  /* 0x000000605070723c */ /* 0x040ff00000041870 */
[C---:B------:R-:W-:Y:S01]  /*15a0*/  HMMA.16816.F32.BF16 R12, R80.reuse, R98, R12 ;  /* 0x00000062500c723c */ /* 0x040fe2000004180c */
[----:B------:R-:W3:Y:S07]  /*15b0*/  LDSM.16.M88.4 R96, [R123+0x8400] ;  /* 0x008400007b60783b */ /* 0x000eee0000000200 */
[C---:B------:R-:W-:Y:S08]  /*15c0*/  HMMA.16816.F32.BF16 R52, R80.reuse, R92, R52 ;  /* 0x0000005c5034723c */ /* 0x040ff00000041834 */
[C---:B------:R-:W-:Y:S01]  /*15d0*/  HMMA.16816.F32.BF16 R8, R80.reuse, R94, R8 ;  /* 0x0000005e5008723c */ /* 0x040fe20000041808 */
[----:B------:R-:W4:Y:S07]  /*15e0*/  LDSM.16.M88.4 R92, [R123+0x8800] ;  /* 0x008800007b5c783b */ /* 0x000f2e0000000200 */
[C---:B------:R-:W-:Y:S08]  /*15f0*/  HMMA.16816.F32.BF16 R36, R80.reuse, R88, R36 ;  /* 0x000000585024723c */ /* 0x040ff00000041824 */
[----:B------:R-:W-:Y:S01]  /*1600*/  HMMA.16816.F32.BF16 R4, R80, R90, R4 ;  /* 0x0000005a5004723c */ /* 0x000fe20000041804 */
[----:B------:R-:W1:Y:S04]  /*1610*/  LDSM.16.M88.4 R88, [R123+0x8c00] ;  /* 0x008c00007b58783b */ /* 0x000e680000000200 */
[----:B------:R-:W1:Y:S03]  /*1620*/  LDSM.16.M88.4 R80, [R217+0x4000] ;  /* 0x00400000d950783b */ /* 0x000e660000000200 */
[C---:B--2---:R-:W-:Y:S08]  /*1630*/  HMMA.16816.F32.BF16 R48, R76.reuse, R72, R48 ;  /* 0x000000484c30723c */ /* 0x044ff00000041830 */
[C---:B------:R-:W-:Y:S08]  /*1640*/  HMMA.16816.F32.BF16 R44, R76.reuse, R74, R44 ;  /* 0x0000004a4c2c723c */ /* 0x040ff0000004182c */
[C---:B-----5:R-:W-:Y:S08]  /*1650*/  HMMA.16816.F32.BF16 R32, R76.reuse, R68, R32 ;  /* 0x000000444c20723c */ /* 0x060ff00000041820 */
        /* <DEDUP_REMOVED lines=8> */
[----:B------:R-:W2:Y:S07]  /*16e0*/  LDSM.16.M88.4 R72, [R214+0x2000] ;  /* 0x00200000d648783b */ /* 0x000eae0000000200 */
[C---:B------:R-:W-:Y:S08]  /*16f0*/  HMMA.16816.F32.BF16 R112, R56.reuse, R68, R112 ;  /* 0x000000443870723c */ /* 0x040ff00000041870 */
[C---:B------:R-:W-:Y:S01]  /*1700*/  HMMA.16816.F32.BF16 R12, R56.reuse, R70, R12 ;  /* 0x00000046380c723c */ /* 0x040fe2000004180c */
[----:B------:R-:W5:Y:S07]  /*1710*/  LDSM.16.M88.4 R68, [R214+0x2400] ;  /* 0x00240000d644783b */ /* 0x000f6e0000000200 */
[C---:B------:R-:W-:Y:S08]  /*1720*/  HMMA.16816.F32.BF16 R52, R56.reuse, R64, R52 ;  /* 0x000000403834723c */ /* 0x040ff00000041834 */
[C---:B------:R-:W-:Y:S01]  /*1730*/  HMMA.16816.F32.BF16 R8, R56.reuse, R66, R8 ;  /* 0x000000423808723c */ /* 0x040fe20000041808 */
[----:B------:R-:W2:Y:S07]  /*1740*/  LDSM.16.M88.4 R64, [R214+0x2800] ;  /* 0x00280000d640783b */ /* 0x000eae0000000200 */
[C---:B------:R-:W-:Y:S08]  /*1750*/  HMMA.16816.F32.BF16 R36, R56.reuse, R60, R36 ;  /* 0x0000003c3824723c */ /* 0x040ff00000041824 */
[----:B------:R-:W-:Y:S01]  /*1760*/  HMMA.16816.F32.BF16 R4, R56, R62, R4 ;  /* 0x0000003e3804723c */ /* 0x000fe20000041804 */
[----:B------:R-:W2:Y:S04]  /*1770*/  LDSM.16.M88.4 R60, [R214+0x2c00] ;  /* 0x002c0000d63c783b */ /* 0x000ea80000000200 */
[----:B------:R-:W2:Y:S01]  /*1780*/  LDSM.16.M88.4 R56, [R215+0x4000] ;  /* 0x00400000d738783b */ /* 0x000ea20000000200 */
[----:B------:R-:W-:-:S04]  /*1790*/  DEPBAR.LE SB0, 0x0 ;  /* 0x000080000000791a */ /* 0x000fc80000000000 */
[C---:B-1----:R-:W-:Y:S08]  /*17a0*/  HMMA.16816.F32.BF16 R48, R108.reuse, R104, R48 ;  /* 0x000000686c30723c */ /* 0x042ff00000041830 */
[C---:B------:R-:W-:Y:S08]  /*17b0*/  HMMA.16816.F32.BF16 R44, R108.reuse, R106, R44 ;  /* 0x0000006a6c2c723c */ /* 0x040ff0000004182c */
[C---:B---3--:R-:W-:Y:S08]  /*17c0*/  HMMA.16816.F32.BF16 R32, R108.reuse, R96, R32 ;  /* 0x000000606c20723c */ /* 0x048ff00000041820 */
[C---:B------:R-:W-:Y:S08]  /*17d0*/  HMMA.16816.F32.BF16 R16, R108.reuse, R98, R16 ;  /* 0x000000626c10723c */ /* 0x040ff00000041810 */
[C---:B----4-:R-:W-:Y:S08]  /*17e0*/  HMMA.16816.F32.BF16 R40, R108.reuse, R92, R40 ;  /* 0x0000005c6c28723c */ /* 0x050ff00000041828 */
        /* <DEDUP_REMOVED lines=11> */
[C---:B--2---:R-:W-:Y:S08]  /*18a0*/  HMMA.16816.F32.BF16 R48, R76.reuse, R72, R48 ;  /* 0x000000484c30723c */ /* 0x044ff00000041830 */
[C---:B------:R-:W-:Y:S08]  /*18b0*/  HMMA.16816.F32.BF16 R44, R76.reuse, R74, R44 ;  /* 0x0000004a4c2c723c */ /* 0x040ff0000004182c */
[C---:B-----5:R-:W-:Y:S08]  /*18c0*/  HMMA.16816.F32.BF16 R32, R76.reuse, R68, R32 ;  /* 0x000000444c20723c */ /* 0x060ff00000041820 */
        /* <DEDUP_REMOVED lines=15> */
[----:B------:R-:W-:Y:S01]  /*19c0*/  IADD3 R60, R3, -0x2, RZ ;  /* 0xfffffffe033c7810 */ /* 0x000fe20007ffe0ff */
[----:B------:R-:W-:-:S02]  /*19d0*/  USHF.L.U32 UR7, UR6, 0x5, URZ ;  /* 0x0000000506077899 */ /* 0x000fc4000800063f */
[----:B------:R-:W-:Y:S01]  /*19e0*/  UMOV UR5, 0x5 ;  /* 0x0000000500057882 */ /* 0x000fe20000000000 */
[----:B------:R-:W-:Y:S01]  /*19f0*/  SHF.R.S32.HI R56, RZ, 0x1f, R60 ;  /* 0x0000001fff387819 */ /* 0x000fe2000001143c */
[C---:B------:R-:W-:Y:S01]  /*1a00*/  IMAD R58, R60.reuse, UR16, RZ ;  /* 0x000000103c3a7c24 */ /* 0x040fe2000f8e02ff */
[----:B------:R-:W-:Y:S01]  /*1a10*/  ULDC UR4, c[0x0][0x19c] ;  /* 0x0000670000047ab9 */ /* 0x000fe20000000800 */
[----:B------:R-:W-:Y:S01]  /*1a20*/  IMAD.WIDE.U32 R60, R60, UR17, R224 ;  /* 0x000000113c3c7c25 */ /* 0x000fe2000f8e00e0 */
[----:B------:R-:W-:-:S03]  /*1a30*/  USHF.L.U64.HI UR4, UR6, UR5, UR4 ;  /* 0x0000000506047299 */ /* 0x000fc60008010204 */
[----:B------:R-:W-:Y:S01]  /*1a40*/  IMAD R58, R56, UR17, R58 ;  /* 0x00000011383a7c24 */ /* 0x000fe2000f8e023a */
[C---:B------:R-:W-:Y:S01]  /*1a50*/  LEA R62, P2, R60.reuse, c[0x0][0x168], 0x1 ;  /* 0x00005a003c3e7a11 */ /* 0x040fe200078408ff */
[----:B------:R-:W-:Y:S02]  /*1a60*/  IMAD.U32 R57, RZ, RZ, UR7 ;  /* 0x00000007ff397e24 */ /* 0x000fe4000f8e00ff */
[----:B------:R-:W-:Y:S02]  /*1a70*/  IMAD.IADD R58, R61, 0x1, R58 ;  /* 0x000000013d3a7824 */ /* 0x000fe400078e023a */
[----:B------:R-:W-:Y:S01]  /*1a80*/  IMAD.U32 R56, RZ, RZ, UR4 ;  /* 0x00000004ff387e24 */ /* 0x000fe2000f8e00ff */
[----:B------:R-:W-:Y:S02]  /*1a90*/  LEA R64, P1, R57, R62, 0x1 ;  /* 0x0000003e39407211 */ /* 0x000fe400078208ff */
        /* <DEDUP_REMOVED lines=12> */
.L_x_410:
[----:B------:R-:W-:Y:S01]  /*1b60*/  FMNMX.FTZ R56, R48, R49, !PT ;  /* 0x0000003130387209 */ /* 0x000fe20007810000 */
[----:B------:R-:W-:Y:S01]  /*1b70*/  IMAD R173, R117, 0x8, R118 ;  /* 0x0000000875ad7824 */ /* 0x000fe200078e0276 */
[----:B------:R-:W-:Y:S01]  /*1b80*/  FMNMX.FTZ R58, R50, R51, !PT ;  /* 0x00000033323a7209 */ /* 0x000fe20007810000 */
[----:B------:R-:W-:Y:S01]  /*1b90*/  IMAD.SHL.U32 R213, R2, 0x2, RZ ;  /* 0x0000000202d57824 */ /* 0x000fe200078e00ff */
[----:B------:R-:W-:Y:S01]  /*1ba0*/  FMNMX.FTZ R56, R44, R56, !PT ;  /* 0x000000382c387209 */ /* 0x000fe20007810000 */
[----:B------:R-:W-:Y:S01]  /*1bb0*/  UIADD3 UR12, UR23, -0x4498517b, URZ ;  /* 0xbb67ae85170c7890 */ /* 0x000fe2000fffe03f */
[----:B------:R-:W-:Y:S01]  /*1bc0*/  FMNMX.FTZ R58, R46, R58, !PT ;  /* 0x0000003a2e3a7209 */ /* 0x000fe20007810000 */
[----:B------:R-:W-:Y:S01]  /*1bd0*/  IMAD.WIDE.U32 R234, R169, -0x2daee0ad, RZ ;  /* 0xd2511f53a9ea7825 */ /* 0x000fe200078e00ff */
[----:B------:R-:W-:Y:S01]  /*1be0*/  FMNMX.FTZ R56, R45, R56, !PT ;  /* 0x000000382d387209 */ /* 0x000fe20007810000 */
[----:B------:R-:W-:Y:S01]  /*1bf0*/  UIADD3 UR13, UR22, -0x61c88647, URZ ;  /* 0x9e3779b9160d7890 */ /* 0x000fe2000fffe03f */
[----:B------:R-:W-:Y:S01]  /*1c00*/  FMNMX.FTZ R58, R47, R58, !PT ;  /* 0x0000003a2f3a7209 */ /* 0x000fe20007810000 */
[----:B------:R-:W-:Y:S01]  /*1c10*/  UIADD3 UR11, UR22, 0x3c6ef372, URZ ;  /* 0x3c6ef372160b7890 */ /* 0x000fe2000fffe03f */
[----:B------:R-:W-:Y:S01]  /*1c20*/  FMNMX.FTZ R56, R32, R56, !PT ;  /* 0x0000003820387209 */ /* 0x000fe20007810000 */
[----:B------:R-:W-:Y:S01]  /*1c30*/  UIADD3 UR10, UR23, 0x76cf5d0a, URZ ;  /* 0x76cf5d0a170a7890 */ /* 0x000fe2000fffe03f */
[----:B------:R-:W-:Y:S01]  /*1c40*/  FMNMX.FTZ R58, R34, R58, !PT ;  /* 0x0000003a223a7209 */ /* 0x000fe20007810000 */
[----:B------:R-:W-:Y:S01]  /*1c50*/  UIADD3 UR8, UR23, 0x32370b8f, URZ ;  /* 0x32370b8f17087890 */ /* 0x000fe2000fffe03f */
[----:B------:R-:W-:Y:S01]  /*1c60*/  FMNMX.FTZ R56, R33, R56, !PT ;  /* 0x0000003821387209 */ /* 0x000fe20007810000 */
[----:B------:R-:W-:Y:S01]  /*1c70*/  UIADD3 UR9, UR22, -0x255992d5, URZ ;  /* 0xdaa66d2b16097890 */ /* 0x000fe2000fffe03f */
[----:B------:R-:W-:Y:S01]  /*1c80*/  FMNMX.FTZ R58, R35, R58, !PT ;  /* 0x0000003a233a7209 */ /* 0x000fe20007810000 */
[----:B------:R-:W-:Y:S01]  /*1c90*/  UIADD3 UR7, UR22, 0x78dde6e4, URZ ;  /* 0x78dde6e416077890 */ /* 0x000fe2000fffe03f */
[----:B------:R-:W-:Y:S01]  /*1ca0*/  FMNMX.FTZ R56, R16, R56, !PT ;  /* 0x0000003810387209 */ /* 0x000fe20007810000 */
[----:B------:R-:W-:Y:S01]  /*1cb0*/  UIADD3 UR6, UR23, -0x126145ec, URZ ;  /* 0xed9eba1417067890 */ /* 0x000fe2000fffe03f */
[----:B------:R-:W-:Y:S01]  /*1cc0*/  FMNMX.FTZ R58, R18, R58, !PT ;  /* 0x0000003a123a7209 */ /* 0x000fe20007810000 */
[----:B------:R-:W-:Y:S01]  /*1cd0*/  UIADD3 UR4, UR23, -0x56f99767, URZ ;  /* 0xa906689917047890 */ /* 0x000fe2000fffe03f */
[----:B------:R-:W-:Y:S01]  /*1ce0*/  FMNMX.FTZ R56, R17, R56, !PT ;  /* 0x0000003811387209 */ /* 0x000fe20007810000 */
[----:B------:R-:W-:Y:S01]  /*1cf0*/  UIADD3 UR15, UR22, -0x4ab325aa, URZ ;  /* 0xb54cda56160f7890 */ /* 0x000fe2000fffe03f */
[----:B------:R-:W-:Y:S01]  /*1d00*/  FMNMX.FTZ R58, R19, R58, !PT ;  /* 0x0000003a133a7209 */ /* 0x000fe20007810000 */
[----:B------:R-:W-:Y:S01]  /*1d10*/  IMAD R194, R171, 0x10000, R171 ;  /* 0x00010000abc27824 */ /* 0x000fe200078e02ab */
[----:B------:R-:W-:Y:S01]  /*1d20*/  FMNMX.FTZ R56, R40, R56, !PT ;  /* 0x0000003828387209 */ /* 0x000fe20007810000 */
[----:B------:R-:W-:Y:S01]  /*1d30*/  UIADD3 UR5, UR22, 0x1715609d, URZ ;  /* 0x1715609d16057890 */ /* 0x000fe2000fffe03f */
[----:B------:R-:W-:Y:S01]  /*1d40*/  FMNMX.FTZ R58, R42, R58, !PT ;  /* 0x0000003a2a3a7209 */ /* 0x000fe20007810000 */
[----:B------:R-:W-:Y:S01]  /*1d50*/  IMAD.IADD R212, R0, 0x1, R213 ;  /* 0x0000000100d47824 */ /* 0x000fe200078e02d5 */
[----:B------:R-:W-:Y:S01]  /*1d60*/  FMNMX.FTZ R56, R41, R56, !PT ;  /* 0x0000003829387209 */ /* 0x000fe20007810000 */
[----:B------:R-:W-:Y:S01]  /*1d70*/  UIADD3 UR14, UR23, 0x646e171e, URZ ;  /* 0x646e171e170e7890 */ /* 0x000fe2000fffe03f */
        /* <DEDUP_REMOVED lines=19> */
[----:B------:R-:W-:Y:S01]  /*1eb0*/  IADD3 R172, R173, 0x4, RZ ;  /* 0x00000004adac7810 */ /* 0x000fe20007ffe0ff */
[----:B------:R-:W2:Y:S01]  /*1ec0*/  SHFL.BFLY PT, R57, R56, 0x2, 0x1f ;  /* 0x0c401f0038397f89 */ /* 0x000ea200000e0000 */
[----:B------:R-:W-:-:S02]  /*1ed0*/  LOP3.LUT R170, R116, UR22, RZ, 0x3c, !PT ;  /* 0x0000001674aa7c12 */ /* 0x000fc4000f8e3cff */
[----:B------:R-:W-:Y:S01]  /*1ee0*/  FMNMX.FTZ R2, R100, R101, !PT ;  /* 0x0000006564027209 */ /* 0x000fe20007810000 */
[----:B-1----:R-:W1:Y:S01]  /*1ef0*/  SHFL.BFLY PT, R62, R59, 0x2, 0x1f ;  /* 0x0c401f003b3e7f89 */ /* 0x002e6200000e0000 */
[----:B------:R-:W-:Y:S01]  /*1f00*/  IMAD.WIDE.U32 R232, R172, -0x326172a9, RZ ;  /* 0xcd9e8d57ace87825 */ /* 0x000fe200078e00ff */
[----:B------:R-:W-:Y:S02]  /*1f10*/  FMNMX.FTZ R167, R102, R103, !PT ;  /* 0x0000006766a77209 */ /* 0x000fe40007810000 */
[----:B------:R-:W-:Y:S02]  /*1f20*/  FMNMX.FTZ R2, R84, R2, !PT ;  /* 0x0000000254027209 */ /* 0x000fe40007810000 */
[----:B------:R-:W-:Y:S02]  /*1f30*/  LOP3.LUT R230, R233, R170, RZ, 0x3c, !PT ;  /* 0x000000aae9e67212 */ /* 0x000fe400078e3cff */
[----:B------:R-:W-:Y:S02]  /*1f40*/  LEA R233, R3, 0xfffffffe, 0x1 ;  /* 0xfffffffe03e97811 */ /* 0x000fe400078e08ff */
[----:B------:R-:W-:Y:S01]  /*1f50*/  FMNMX.FTZ R2, R85, R2, !PT ;  /* 0x0000000255027209 */ /* 0x000fe20007810000 */
[----:B------:R-:W-:Y:S01]  /*1f60*/  IMAD.WIDE.U32 R230, R230, -0x2daee0ad, RZ ;  /* 0xd2511f53e6e67825 */ /* 0x000fe200078e00ff */
[----:B------:R-:W-:-:S02]  /*1f70*/  LOP3.LUT R134, R235, UR23, R233, 0x96, !PT ;  /* 0x00000017eb867c12 */ /* 0x000fc4000f8e96e9 */
[----:B------:R-:W-:Y:S02]  /*1f80*/  FMNMX.FTZ R2, R112, R2, !PT ;  /* 0x0000000270027209 */ /* 0x000fe40007810000 */
[----:B------:R-:W-:Y:S01]  /*1f90*/  LOP3.LUT R228, R231, UR12, R234, 0x96, !PT ;  /* 0x0000000ce7e47c12 */ /* 0x000fe2000f8e96ea */
[----:B------:R-:W-:Y:S01]  /*1fa0*/  IMAD.WIDE.U32 R134, R134, -0x326172a9, RZ ;  /* 0xcd9e8d5786867825 */ /* 0x000fe200078e00ff */
[----:B------:R-:W-:Y:S02]  /*1fb0*/  FMNMX.FTZ R2, R113, R2, !PT ;  /* 0x0000000271027209 */ /* 0x000fe40007810000 */
[----:B--2---:R-:W-:Y:S01]  /*1fc0*/  FMNMX.FTZ R57, R56, R57, !PT ;  /* 0x0000003938397209 */ /* 0x004fe20007810000 */
[----:B------:R-:W-:Y:S01]  /*1fd0*/  IMAD.WIDE.U32 R228, R228, -0x326172a9, RZ ;  /* 0xcd9e8d57e4e47825 */ /* 0x000fe200078e00ff */
[----:B------:R-:W-:Y:S02]  /*1fe0*/  LOP3.LUT R56, R135, UR13, R232, 0x96, !PT ;  /* 0x0000000d87387c12 */ /* 0x000fe4000f8e96e8 */
[----:B-1----:R-:W-:Y:S01]  /*1ff0*/  FMNMX.FTZ R62, R59, R62, !PT ;  /* 0x0000003e3b3e7209 */ /* 0x002fe20007810000 */
[----:B------:R-:W1:Y:S01]  /*2000*/  SHFL.BFLY PT, R166, R57, 0x1, 0x1f ;  /* 0x0c201f0039a67f89 */ /* 0x000e6200000e0000 */
[----:B------:R-:W-:Y:S01]  /*2010*/  LOP3.LUT R60, R229, UR11, R134, 0x96, !PT ;  /* 0x0000000be53c7c12 */ /* 0x000fe2000f8e9686 */
[----:B------:R-:W-:Y:S01]  /*2020*/  IMAD.WIDE.U32 R64, R56, -0x2daee0ad, RZ ;  /* 0xd2511f5338407825 */ /* 0x000fe200078e00ff */
[----:B------:R-:W-:Y:S01]  /*2030*/  FMNMX.FTZ R2, R12, R2, !PT ;  /* 0x000000020c027209 */ /* 0x000fe20007810000 */
[----:B------:R-:W2:Y:S01]  /*2040*/  SHFL.BFLY PT, R165, R62, 0x1, 0x1f ;  /* 0x0c201f003ea57f89 */ /* 0x000ea200000e0000 */
[----:B------:R-:W-:Y:S01]  /*2050*/  FMNMX.FTZ R167, R86, R167, !PT ;  /* 0x000000a756a77209 */ /* 0x000fe20007810000 */
[----:B------:R-:W-:Y:S01]  /*2060*/  IMAD.WIDE.U32 R60, R60, -0x2daee0ad, RZ ;  /* 0xd2511f533c3c7825 */ /* 0x000fe200078e00ff */
[----:B------:R-:W-:-:S02]  /*2070*/  FMNMX.FTZ R2, R13, R2, !PT ;  /* 0x000000020d027209 */ /* 0x000fc40007810000 */
[----:B------:R-:W-:Y:S02]  /*2080*/  LOP3.LUT R56, R65, UR10, R230, 0x96, !PT ;  /* 0x0000000a41387c12 */ /* 0x000fe4000f8e96e6 */
[----:B------:R-:W-:Y:S02]  /*2090*/  LOP3.LUT R58, R61, UR8, R64, 0x96, !PT ;  /* 0x000000083d3a7c12 */ /* 0x000fe4000f8e9640 */
[----:B------:R-:W-:Y:S01]  /*20a0*/  FMNMX.FTZ R2, R52, R2, !PT ;  /* 0x0000000234027209 */ /* 0x000fe20007810000 */
[----:B------:R-:W-:Y:S01]  /*20b0*/  IMAD.WIDE.U32 R64, R56, -0x326172a9, RZ ;  /* 0xcd9e8d5738407825 */ /* 0x000fe200078e00ff */
[----:B------:R-:W-:Y:S02]  /*20c0*/  FMNMX.FTZ R167, R87, R167, !PT ;  /* 0x000000a757a77209 */ /* 0x000fe40007810000 */
[----:B------:R-:W-:Y:S01]  /*20d0*/  FMNMX.FTZ R2, R53, R2, !PT ;  /* 0x0000000235027209 */ /* 0x000fe20007810000 */
[----:B------:R-:W-:Y:S01]  /*20e0*/  IMAD.WIDE.U32 R58, R58, -0x326172a9, RZ ;  /* 0xcd9e8d573a3a7825 */ /* 0x000fe200078e00ff */
[----:B------:R-:W-:-:S02]  /*20f0*/  FMNMX.FTZ R167, R114, R167, !PT ;  /* 0x000000a772a77209 */ /* 0x000fc40007810000 */
[----:B------:R-:W-:Y:S02]  /*2100*/  FMNMX.FTZ R2, R8, R2, !PT ;  /* 0x0000000208027209 */ /* 0x000fe40007810000 */
[----:B------:R-:W-:Y:S02]  /*2110*/  LOP3.LUT R56, R59, UR7, R64, 0x96, !PT ;  /* 0x000000073b387c12 */ /* 0x000fe4000f8e9640 */
[----:B-1----:R-:W-:Y:S02]  /*2120*/  FMNMX.FTZ R166, R57, R166, !PT ;  /* 0x000000a639a67209 */ /* 0x002fe40007810000 */
[----:B------:R-:W-:Y:S02]  /*2130*/  LOP3.LUT R57, R65, UR9, R228, 0x96, !PT ;  /* 0x0000000941397c12 */ /* 0x000fe4000f8e96e4 */
[C---:B------:R-:W-:Y:S01]  /*2140*/  FSETP.NEU.FTZ.AND P1, PT, R166.reuse, -INF , PT ;  /* 0xff800000a600780b */ /* 0x040fe20003f3d000 */
[----:B------:R-:W-:Y:S01]  /*2150*/  FMUL.FTZ R207, R166, c[0x0][0x23c] ;  /* 0x00008f00a6cf7a20 */ /* 0x000fe20000410000 */
[----:B--2---:R-:W-:Y:S01]  /*2160*/  FMNMX.FTZ R165, R62, R165, !PT ;  /* 0x000000a53ea57209 */ /* 0x004fe20007810000 */
[----:B------:R-:W-:Y:S01]  /*2170*/  IMAD.WIDE.U32 R64, R57, -0x2daee0ad, RZ ;  /* 0xd2511f5339407825 */ /* 0x000fe200078e00ff */
[----:B------:R-:W-:-:S02]  /*2180*/  FMNMX.FTZ R2, R9, R2, !PT ;  /* 0x0000000209027209 */ /* 0x000fc40007810000 */
[----:B------:R-:W-:Y:S01]  /*2190*/  FSEL R207, R207, RZ, P1 ;  /* 0x000000ffcfcf7208 */ /* 0x000fe20000800000 */
[----:B------:R-:W-:Y:S01]  /*21a0*/  IMAD.WIDE.U32 R56, R56, -0x2daee0ad, RZ ;  /* 0xd2511f5338387825 */ /* 0x000fe200078e00ff */
[C---:B------:R-:W-:Y:S02]  /*21b0*/  FSETP.NEU.FTZ.AND P1, PT, R165.reuse, -INF , PT ;  /* 0xff800000a500780b */ /* 0x040fe40003f3d000 */
[----:B------:R-:W-:Y:S01]  /*21c0*/  FMNMX.FTZ R2, R36, R2, !PT ;  /* 0x0000000224027209 */ /* 0x000fe20007810000 */
[----:B------:R-:W-:Y:S01]  /*21d0*/  FMUL.FTZ R206, R165, c[0x0][0x23c] ;  /* 0x00008f00a5ce7a20 */ /* 0x000fe20000410000 */
[----:B------:R-:W-:Y:S01]  /*21e0*/  LOP3.LUT R60, R65, UR6, R60, 0x96, !PT ;  /* 0x00000006413c7c12 */ /* 0x000fe2000f8e963c */
[--C-:B------:R-:W-:Y:S01]  /*21f0*/  FFMA.FTZ R184, R48, c[0x0][0x23c], -R207.reuse ;  /* 0x00008f0030b87a23 */ /* 0x100fe200000108cf */
[----:B------:R-:W-:Y:S01]  /*2200*/  LOP3.LUT R48, R57, UR4, R64, 0x96, !PT ;  /* 0x0000000439307c12 */ /* 0x000fe2000f8e9640 */
[----:B------:R-:W-:Y:S01]  /*2210*/  FFMA.FTZ R183, R49, c[0x0][0x23c], -R207 ;  /* 0x00008f0031b77a23 */ /* 0x000fe200000108cf */
[----:B------:R-:W-:Y:S01]  /*2220*/  FMNMX.FTZ R167, R115, R167, !PT ;  /* 0x000000a773a77209 */ /* 0x000fe20007810000 */
[----:B------:R-:W-:Y:S01]  /*2230*/  IMAD.WIDE.U32 R60, R60, -0x326172a9, RZ ;  /* 0xcd9e8d573c3c7825 */ /* 0x000fe200078e00ff */
[----:B------:R-:W-:Y:S01]  /*2240*/  FSEL R206, R206, RZ, P1 ;  /* 0x000000ffcece7208 */ /* 0x000fe20000800000 */
[----:B------:R-:W-:Y:S01]  /*2250*/  MUFU.EX2 R184, R184 ;  /* 0x000000b800b87308 */ /* 0x000fe20000000800 */
[----:B------:R-:W-:Y:S01]  /*2260*/  FMNMX.FTZ R2, R37, R2, !PT ;  /* 0x0000000225027209 */ /* 0x000fe20007810000 */
[----:B------:R-:W-:Y:S01]  /*2270*/  IMAD.WIDE.U32 R64, R48, -0x326172a9, RZ ;  /* 0xcd9e8d5730407825 */ /* 0x000fe200078e00ff */
[----:B------:R-:W-:-:S02]  /*2280*/  FMNMX.FTZ R167, R14, R167, !PT ;  /* 0x000000a70ea77209 */ /* 0x000fc40007810000 */
[----:B------:R-:W-:Y:S01]  /*2290*/  FMNMX.FTZ R2, R4, R2, !PT ;  /* 0x0000000204027209 */ /* 0x000fe20007810000 */
[--C-:B------:R-:W-:Y:S01]  /*22a0*/  FFMA.FTZ R186, R50, c[0x0][0x23c], -R206.reuse ;  /* 0x00008f0032ba7a23 */ /* 0x100fe200000108ce */
[----:B------:R-:W-:Y:S01]  /*22b0*/  FMNMX.FTZ R167, R15, R167, !PT ;  /* 0x000000a70fa77209 */ /* 0x000fe20007810000 */
[----:B------:R-:W-:Y:S01]  /*22c0*/  FFMA.FTZ R185, R51, c[0x0][0x23c], -R206 ;  /* 0x00008f0033b97a23 */ /* 0x000fe200000108ce */
[----:B------:R-:W-:Y:S01]  /*22d0*/  LOP3.LUT R60, R65, UR15, R60, 0x96, !PT ;  /* 0x0000000f413c7c12 */ /* 0x000fe2000f8e963c */
[--C-:B------:R-:W-:Y:S01]  /*22e0*/  FFMA.FTZ R181, R44, c[0x0][0x23c], -R207.reuse ;  /* 0x00008f002cb57a23 */ /* 0x100fe200000108cf */
[----:B------:R-:W-:Y:S01]  /*22f0*/  FMNMX.FTZ R2, R5, R2, !PT ;  /* 0x0000000205027209 */ /* 0x000fe20007810000 */
[--C-:B------:R-:W-:Y:S01]  /*2300*/  FFMA.FTZ R180, R45, c[0x0][0x23c], -R207.reuse ;  /* 0x00008f002db47a23 */ /* 0x100fe200000108cf */
[----:B------:R-:W-:Y:S01]  /*2310*/  MUFU.EX2 R186, R186 ;  /* 0x000000ba00ba7308 */ /* 0x000fe20000000800 */
[----:B------:R-:W-:Y:S01]  /*2320*/  FMNMX.FTZ R167, R54, R167, !PT ;  /* 0x000000a736a77209 */ /* 0x000fe20007810000 */
[----:B------:R-:W-:Y:S01]  /*2330*/  FFMA.FTZ R179, R46, c[0x0][0x23c], -R206 ;  /* 0x00008f002eb37a23 */ /* 0x000fe200000108ce */
[----:B------:R-:W-:Y:S01]  /*2340*/  SHF.R.U32.HI R59, RZ, 0x10, R60 ;  /* 0x00000010ff3b7819 */ /* 0x000fe2000001163c */
[----:B------:R-:W1:Y:S01]  /*2350*/  SHFL.BFLY PT, R168, R2, 0x2, 0x1f ;  /* 0x0c401f0002a87f89 */ /* 0x000e6200000e0000 */
[----:B------:R-:W-:Y:S01]  /*2360*/  FMNMX.FTZ R167, R55, R167, !PT ;  /* 0x000000a737a77209 */ /* 0x000fe20007810000 */
[----:B------:R-:W-:Y:S01]  /*2370*/  FFMA.FTZ R182, R47, c[0x0][0x23c], -R206 ;  /* 0x00008f002fb67a23 */ /* 0x000fe200000108ce */
[----:B------:R-:W-:Y:S01]  /*2380*/  SHF.R.U32.HI R44, RZ, 0x18, R60 ;  /* 0x00000018ff2c7819 */ /* 0x000fe2000001163c */
[----:B------:R-:W2:Y:S01]  /*2390*/  MUFU.EX2 R185, R185 ;  /* 0x000000b900b97308 */ /* 0x000ea20000000800 */
[----:B------:R-:W-:Y:S01]  /*23a0*/  LOP3.LUT R46, R59, 0xff, RZ, 0xc0, !PT ;  /* 0x000000ff3b2e7812 */ /* 0x000fe200078ec0ff */
[--C-:B------:R-:W-:Y:S01]  /*23b0*/  FFMA.FTZ R164, R17, c[0x0][0x23c], -R207.reuse ;  /* 0x00008f0011a47a23 */ /* 0x100fe200000108cf */
[----:B------:R-:W-:Y:S01]  /*23c0*/  LOP3.LUT R49, R60, 0xffff, RZ, 0xc0, !PT ;  /* 0x0000ffff3c317812 */ /* 0x000fe200078ec0ff */
[--C-:B------:R-:W-:Y:S01]  /*23d0*/  FFMA.FTZ R174, R16, c[0x0][0x23c], -R207.reuse ;  /* 0x00008f0010ae7a23 */ /* 0x100fe200000108cf */
[----:B------:R-:W-:Y:S01]  /*23e0*/  LOP3.LUT R57, R64, 0xffff, RZ, 0xc0, !PT ;  /* 0x0000ffff40397812 */ /* 0x000fe200078ec0ff */
[--C-:B------:R-:W-:Y:S01]  /*23f0*/  FFMA.FTZ R178, R32, c[0x0][0x23c], -R207.reuse ;  /* 0x00008f0020b27a23 */ /* 0x100fe200000108cf */
[----:B------:R-:W-:Y:S01]  /*2400*/  FMNMX.FTZ R167, R10, R167, !PT ;  /* 0x000000a70aa77209 */ /* 0x000fe20007810000 */
[----:B------:R-:W3:Y:S01]  /*2410*/  MUFU.EX2 R183, R183 ;  /* 0x000000b700b77308 */ /* 0x000ee20000000800 */
[----:B------:R-:W-:Y:S01]  /*2420*/  PRMT R44, R46, 0x5410, R44 ;  /* 0x000054102e2c7816 */ /* 0x000fe2000000002c */
[----:B------:R-:W-:Y:S01]  /*2430*/  FFMA.FTZ R177, R33, c[0x0][0x23c], -R207 ;  /* 0x00008f0021b17a23 */ /* 0x000fe200000108cf */
[----:B------:R-:W-:Y:S01]  /*2440*/  LOP3.LUT R45, R60, 0xff, RZ, 0xc0, !PT ;  /* 0x000000ff3c2d7812 */ /* 0x000fe200078ec0ff */
[--C-:B------:R-:W-:Y:S01]  /*2450*/  FFMA.FTZ R176, R34, c[0x0][0x23c], -R206.reuse ;  /* 0x00008f0022b07a23 */ /* 0x100fe200000108ce */
[----:B------:R-:W-:Y:S01]  /*2460*/  SHF.R.U32.HI R49, RZ, 0x8, R49 ;  /* 0x00000008ff317819 */ /* 0x000fe20000011631 */
[--C-:B------:R-:W-:Y:S01]  /*2470*/  HSET2.LE.AND R44, R44, R194.reuse, PT ;  /* 0x000000c22c2c7233 */ /* 0x100fe20003803000 */
[----:B------:R-:W-:Y:S01]  /*2480*/  LOP3.LUT R130, R64, 0xff, RZ, 0xc0, !PT ;  /* 0x000000ff40827812 */ /* 0x000fe200078ec0ff */
[----:B------:R-:W-:Y:S01]  /*2490*/  MUFU.EX2 R181, R181 ;  /* 0x000000b500b57308 */ /* 0x000fe20000000800 */
[----:B------:R-:W-:Y:S01]  /*24a0*/  SHF.R.U32.HI R57, RZ, 0x8, R57 ;  /* 0x00000008ff397819 */ /* 0x000fe20000011639 */
[--C-:B------:R-:W-:Y:S01]  /*24b0*/  FFMA.FTZ R175, R35, c[0x0][0x23c], -R206.reuse ;  /* 0x00008f0023af7a23 */ /* 0x100fe200000108ce */
[----:B------:R-:W-:Y:S01]  /*24c0*/  FMNMX.FTZ R167, R11, R167, !PT ;  /* 0x000000a70ba77209 */ /* 0x000fe20007810000 */
[----:B------:R-:W-:Y:S01]  /*24d0*/  FFMA.FTZ R18, R18, c[0x0][0x23c], -R206 ;  /* 0x00008f0012127a23 */ /* 0x000fe200000108ce */
[----:B------:R-:W-:Y:S01]  /*24e0*/  SHF.R.U32.HI R48, RZ, 0x10, R64 ;  /* 0x00000010ff307819 */ /* 0x000fe20000011640 */
[----:B------:R-:W-:Y:S01]  /*24f0*/  FFMA.FTZ R41, R41, c[0x0][0x23c], -R207 ;  /* 0x00008f0029297a23 */ /* 0x000fe200000108cf */
[----:B------:R-:W-:Y:S01]  /*2500*/  PRMT R45, R45, 0x5410, R49 ;  /* 0x000054102d2d7816 */ /* 0x000fe20000000031 */
[----:B------:R-:W4:Y:S01]  /*2510*/  MUFU.EX2 R180, R180 ;  /* 0x000000b400b47308 */ /* 0x000f220000000800 */
[----:B------:R-:W-:Y:S01]  /*2520*/  PRMT R130, R130, 0x5410, R57 ;  /* 0x0000541082827816 */ /* 0x000fe20000000039 */
[----:B------:R-:W-:Y:S01]  /*2530*/  FFMA.FTZ R23, R23, c[0x0][0x23c], -R206 ;  /* 0x00008f0017177a23 */ /* 0x000fe200000108ce */
[----:B--2---:R-:W-:Y:S01]  /*2540*/  F2FP.BF16.PACK_AB R129, R185, R186 ;  /* 0x000000bab981723e */ /* 0x004fe200000010ff */
[--C-:B------:R-:W-:Y:S01]  /*2550*/  HSET2.LE.AND R45, R45, R194.reuse, PT ;  /* 0x000000c22d2d7233 */ /* 0x100fe20003803000 */
[----:B------:R-:W-:Y:S01]  /*2560*/  FMNMX.FTZ R167, R38, R167, !PT ;  /* 0x000000a726a77209 */ /* 0x000fe20007810000 */
[----:B------:R-:W-:Y:S01]  /*2570*/  HSET2.LE.AND R130, R130, R194, PT ;  /* 0x000000c282827233 */ /* 0x000fe20003803000 */
[----:B------:R-:W-:Y:S01]  /*2580*/  SHF.R.U32.HI R131, RZ, 0x18, R64 ;  /* 0x00000018ff837819 */ /* 0x000fe20000011640 */
[----:B------:R-:W2:Y:S01]  /*2590*/  MUFU.EX2 R179, R179 ;  /* 0x000000b300b37308 */ /* 0x000ea20000000800 */
[----:B------:R-:W-:Y:S01]  /*25a0*/  LOP3.LUT R48, R48, 0xff, RZ, 0xc0, !PT ;  /* 0x000000ff30307812 */ /* 0x000fe200078ec0ff */
[----:B------:R-:W-:Y:S01]  /*25b0*/  LDSM.16.MT88.4 R64, [R212+0xb000] ;  /* 0x00b00000d440783b */ /* 0x000fe20000004200 */
[----:B------:R-:W-:Y:S01]  /*25c0*/  LOP3.LUT R129, R44, R129, RZ, 0xc0, !PT ;  /* 0x000000812c817212 */ /* 0x000fe200078ec0ff */
[----:B------:R-:W-:Y:S01]  /*25d0*/  FADD.FTZ R185, R186, R185 ;  /* 0x000000b9bab97221 */ /* 0x000fe20000010000 */
[----:B------:R-:W-:-:S02]  /*25e0*/  FMNMX.FTZ R167, R39, R167, !PT ;  /* 0x000000a727a77209 */ /* 0x000fc40007810000 */
[----:B---3--:R-:W-:Y:S01]  /*25f0*/  F2FP.BF16.PACK_AB R128, R183, R184 ;  /* 0x000000b8b780723e */ /* 0x008fe200000010ff */
[----:B------:R-:W3:Y:S01]  /*2600*/  MUFU.EX2 R182, R182 ;  /* 0x000000b600b67308 */ /* 0x000ee20000000800 */
[----:B------:R-:W-:Y:S01]  /*2610*/  LOP3.LUT R44, R61, UR5, R58, 0x96, !PT ;  /* 0x000000053d2c7c12 */ /* 0x000fe2000f8e963a */
[----:B------:R-:W-:Y:S01]  /*2620*/  FADD.FTZ R183, R184, R183 ;  /* 0x000000b7b8b77221 */ /* 0x000fe20000010000 */
[----:B------:R-:W-:Y:S01]  /*2630*/  PRMT R131, R48, 0x5410, R131 ;  /* 0x0000541030837816 */ /* 0x000fe20000000083 */
[----:B------:R-:W-:Y:S01]  /*2640*/  LDSM.16.MT88.4 R60, [R213+0x9400] ;  /* 0x00940000d53c783b */ /* 0x000fe20000004200 */
[----:B----4-:R-:W-:Y:S01]  /*2650*/  F2FP.BF16.PACK_AB R0, R180, R181 ;  /* 0x000000b5b400723e */ /* 0x010fe200000010ff */
[----:B------:R-:W-:Y:S01]  /*2660*/  FADD.FTZ R183, R181, R183 ;  /* 0x000000b7b5b77221 */ /* 0x000fe20000010000 */
[----:B------:R-:W-:Y:S01]  /*2670*/  FMNMX.FTZ R167, R6, R167, !PT ;  /* 0x000000a706a77209 */ /* 0x000fe20007810000 */
[----:B------:R-:W-:Y:S01]  /*2680*/  HSET2.LE.AND R131, R131, R194, PT ;  /* 0x000000c283837233 */ /* 0x000fe20003803000 */
[----:B------:R-:W-:Y:S01]  /*2690*/  LOP3.LUT R128, R45, R128, RZ, 0xc0, !PT ;  /* 0x000000802d807212 */ /* 0x000fe200078ec0ff */
[----:B------:R-:W-:Y:S01]  /*26a0*/  IMAD.WIDE.U32 R44, R44, -0x2daee0ad, RZ ;  /* 0xd2511f532c2c7825 */ /* 0x000fe200078e00ff */
[----:B------:R-:W-:Y:S01]  /*26b0*/  LOP3.LUT R130, R130, R0, RZ, 0xc0, !PT ;  /* 0x0000000082827212 */ /* 0x000fe200078ec0ff */
[----:B------:R-:W-:Y:S01]  /*26c0*/  MUFU.EX2 R174, R174 ;  /* 0x000000ae00ae7308 */ /* 0x000fe20000000800 */
[----:B-1----:R-:W-:Y:S01]  /*26d0*/  FMNMX.FTZ R168, R2, R168, !PT ;  /* 0x000000a802a87209 */ /* 0x002fe20007810000 */
[----:B------:R-:W-:Y:S01]  /*26e0*/  LDSM.16.MT88.4 R48, [R212+0x9400] ;  /* 0x00940000d430783b */ /* 0x000fe20000004200 */
[----:B------:R-:W-:Y:S01]  /*26f0*/  FMNMX.FTZ R167, R7, R167, !PT ;  /* 0x000000a707a77209 */ /* 0x000fe20007810000 */
[----:B--2---:R-:W-:Y:S01]  /*2700*/  FADD.FTZ R185, R179, R185 ;  /* 0x000000b9b3b97221 */ /* 0x004fe20000010000 */
[----:B---3--:R-:W-:Y:S01]  /*2710*/  F2FP.BF16.PACK_AB R0, R182, R179 ;  /* 0x000000b3b600723e */ /* 0x008fe200000010ff */
[----:B------:R-:W-:Y:S01]  /*2720*/  FADD.FTZ R183, R180, R183 ;  /* 0x000000b7b4b77221 */ /* 0x000fe20000010000 */
[----:B------:R-:W-:Y:S01]  /*2730*/  LOP3.LUT R17, R45, UR14, R56, 0x96, !PT ;  /* 0x0000000e2d117c12 */ /* 0x000fe2000f8e9638 */
[----:B------:R-:W1:Y:S01]  /*2740*/  MUFU.EX2 R164, R164 ;  /* 0x000000a400a47308 */ /* 0x000e620000000800 */
[----:B------:R-:W-:Y:S01]  /*2750*/  LOP3.LUT R131, R131, R0, RZ, 0xc0, !PT ;  /* 0x0000000083837212 */ /* 0x000fe200078ec0ff */
[----:B------:R-:W2:Y:S01]  /*2760*/  SHFL.BFLY PT, R56, R168, 0x1, 0x1f ;  /* 0x0c201f00a8387f89 */ /* 0x000ea200000e0000 */
[----:B------:R-:W-:Y:S01]  /*2770*/  LOP3.LUT R210, R227, R170, RZ, 0x3c, !PT ;  /* 0x000000aae3d27212 */ /* 0x000fe200078e3cff */
[----:B------:R-:W-:Y:S01]  /*2780*/  FADD.FTZ R185, R182, R185 ;  /* 0x000000b9b6b97221 */ /* 0x000fe20000010000 */
[----:B------:R-:W-:Y:S01]  /*2790*/  LOP3.LUT R133, R135, UR13, R226, 0x96, !PT ;  /* 0x0000000d87857c12 */ /* 0x000fe2000f8e96e2 */
[----:B------:R-:W3:Y:S01]  /*27a0*/  SHFL.BFLY PT, R0, R167, 0x2, 0x1f ;  /* 0x0c401f00a7007f89 */ /* 0x000ee200000e0000 */
[--C-:B------:R-:W-:Y:S01]  /*27b0*/  SHF.R.U32.HI R71, RZ, 0x10, R44.reuse ;  /* 0x00000010ff477819 */ /* 0x100fe2000001162c */
[----:B------:R-:W-:Y:S01]  /*27c0*/  IMAD.WIDE.U32 R210, R210, -0x2daee0ad, RZ ;  /* 0xd2511f53d2d27825 */ /* 0x000fe200078e00ff */
[----:B------:R-:W-:Y:S01]  /*27d0*/  LOP3.LUT R32, R44, 0xffff, RZ, 0xc0, !PT ;  /* 0x0000ffff2c207812 */ /* 0x000fe200078ec0ff */
[----:B------:R-:W-:Y:S01]  /*27e0*/  MUFU.EX2 R178, R178 ;  /* 0x000000b200b27308 */ /* 0x000fe20000000800 */
[----:B------:R-:W-:Y:S01]  /*27f0*/  SHF.R.U32.HI R16, RZ, 0x18, R44 ;  /* 0x00000018ff107819 */ /* 0x000fe2000001162c */
[----:B------:R-:W-:Y:S01]  /*2800*/  IMAD.WIDE.U32 R136, R133, -0x2daee0ad, RZ ;  /* 0xd2511f5385887825 */ /* 0x000fe200078e00ff */
[----:B------:R-:W-:Y:S01]  /*2810*/  LOP3.LUT R208, R211, UR12, R234, 0x96, !PT ;  /* 0x0000000cd3d07c12 */ /* 0x000fe2000f8e96ea */
[----:B------:R-:W-:Y:S01]  /*2820*/  HMMA.16816.F32.BF16 R156, R128, R148, RZ ;  /* 0x00000094809c723c */ /* 0x000fe200000418ff */
[----:B------:R-:W-:-:S02]  /*2830*/  LOP3.LUT R71, R71, 0xff, RZ, 0xc0, !PT ;  /* 0x000000ff47477812 */ /* 0x000fc400078ec0ff */
[----:B------:R-:W-:Y:S01]  /*2840*/  LOP3.LUT R133, R137, UR10, R210, 0x96, !PT ;  /* 0x0000000a89857c12 */ /* 0x000fe2000f8e96d2 */
[----:B------:R-:W-:Y:S01]  /*2850*/  IMAD.WIDE.U32 R208, R208, -0x326172a9, RZ ;  /* 0xcd9e8d57d0d07825 */ /* 0x000fe200078e00ff */
[----:B------:R-:W-:Y:S01]  /*2860*/  MUFU.EX2 R177, R177 ;  /* 0x000000b100b17308 */ /* 0x000fe20000000800 */
[----:B------:R-:W-:Y:S02]  /*2870*/  LOP3.LUT R70, R44, 0xff, RZ, 0xc0, !PT ;  /* 0x000000ff2c467812 */ /* 0x000fe400078ec0ff */
[----:B------:R-:W-:Y:S01]  /*2880*/  SHF.R.U32.HI R32, RZ, 0x8, R32 ;  /* 0x00000008ff207819 */ /* 0x000fe20000011620 */
[----:B------:R-:W-:Y:S01]  /*2890*/  LDSM.16.MT88.4 R44, [R213+0xa400] ;  /* 0x00a40000d52c783b */ /* 0x000fe20000004200 */
[----:B------:R-:W-:Y:S01]  /*28a0*/  LOP3.LUT R134, R209, UR11, R134, 0x96, !PT ;  /* 0x0000000bd1867c12 */ /* 0x000fe2000f8e9686 */
[----:B------:R-:W-:Y:S01]  /*28b0*/  HMMA.16816.F32.BF16 R72, R128, R80, RZ ;  /* 0x000000508048723c */ /* 0x000fe200000418ff */
[----:B--2---:R-:W-:Y:S01]  /*28c0*/  FMNMX.FTZ R168, R168, R56, !PT ;  /* 0x00000038a8a87209 */ /* 0x004fe20007810000 */
[----:B------:R-:W-:Y:S01]  /*28d0*/  MUFU.EX2 R176, R176 ;  /* 0x000000b000b07308 */ /* 0x000fe20000000800 */
[----:B------:R-:W-:Y:S01]  /*28e0*/  PRMT R71, R71, 0x5410, R16 ;  /* 0x0000541047477816 */ /* 0x000fe20000000010 */
[----:B------:R-:W-:Y:S01]  /*28f0*/  IMAD.WIDE.U32 R134, R134, -0x2daee0ad, RZ ;  /* 0xd2511f5386867825 */ /* 0x000fe200078e00ff */
[----:B---3--:R-:W-:-:S02]  /*2900*/  FMNMX.FTZ R167, R167, R0, !PT ;  /* 0x00000000a7a77209 */ /* 0x008fc40007810000 */
[C---:B------:R-:W-:Y:S01]  /*2910*/  FSETP.NEU.FTZ.AND P1, PT, R168.reuse, -INF , PT ;  /* 0xff800000a800780b */ /* 0x040fe20003f3d000 */
[----:B------:R-:W-:Y:S01]  /*2920*/  FMUL.FTZ R203, R168, c[0x0][0x23c] ;  /* 0x00008f00a8cb7a20 */ /* 0x000fe20000410000 */
[----:B------:R-:W-:Y:S01]  /*2930*/  LOP3.LUT R16, R17, 0xffff, RZ, 0xc0, !PT ;  /* 0x0000ffff11107812 */ /* 0x000fe200078ec0ff */
[----:B------:R-:W2:Y:S01]  /*2940*/  SHFL.BFLY PT, R132, R167, 0x1, 0x1f ;  /* 0x0c201f00a7847f89 */ /* 0x000ea200000e0000 */
[----:B------:R-:W-:Y:S01]  /*2950*/  FFMA.FTZ R0, R19, c[0x0][0x23c], -R206 ;  /* 0x00008f0013007a23 */ /* 0x000fe200000108ce */
[----:B------:R-:W-:Y:S01]  /*2960*/  MUFU.EX2 R2, R18 ;  /* 0x0000001200027308 */ /* 0x000fe20000000800 */
[----:B------:R-:W-:Y:S01]  /*2970*/  FSEL R203, R203, RZ, P1 ;  /* 0x000000ffcbcb7208 */ /* 0x000fe20000800000 */
[--C-:B------:R-:W-:Y:S01]  /*2980*/  HSET2.LE.AND R71, R71, R194.reuse, PT ;  /* 0x000000c247477233 */ /* 0x100fe20003803000 */
[----:B------:R-:W-:Y:S01]  /*2990*/  SHF.R.U32.HI R69, RZ, 0x10, R17 ;  /* 0x00000010ff457819 */ /* 0x000fe20000011611 */
[C---:B------:R-:W-:Y:S01]  /*29a0*/  HMMA.16816.F32.BF16 R88, R128.reuse, R96, RZ ;  /* 0x000000608058723c */ /* 0x040fe200000418ff */
[----:B------:R-:W-:Y:S01]  /*29b0*/  PRMT R70, R70, 0x5410, R32 ;  /* 0x0000541046467816 */ /* 0x000fe20000000020 */
[--C-:B------:R-:W-:Y:S01]  /*29c0*/  FFMA.FTZ R187, R100, c[0x0][0x23c], -R203.reuse ;  /* 0x00008f0064bb7a23 */ /* 0x100fe200000108cb */
[----:B------:R-:W-:Y:S01]  /*29d0*/  LOP3.LUT R100, R135, UR8, R136, 0x96, !PT ;  /* 0x0000000887647c12 */ /* 0x000fe2000f8e9688 */
[----:B------:R-:W3:Y:S01]  /*29e0*/  MUFU.EX2 R0, R0 ;  /* 0x0000000000007308 */ /* 0x000ee20000000800 */
[----:B------:R-:W-:Y:S01]  /*29f0*/  FFMA.FTZ R188, R101, c[0x0][0x23c], -R203 ;  /* 0x00008f0065bc7a23 */ /* 0x000fe200000108cb */
[----:B------:R-:W-:Y:S01]  /*2a00*/  LOP3.LUT R68, R17, 0xff, RZ, 0xc0, !PT ;  /* 0x000000ff11447812 */ /* 0x000fe200078ec0ff */
[----:B------:R-:W-:Y:S01]  /*2a10*/  IMAD.WIDE.U32 R136, R133, -0x326172a9, RZ ;  /* 0xcd9e8d5785887825 */ /* 0x000fe200078e00ff */
[----:B------:R-:W-:Y:S01]  /*2a20*/  SHF.R.U32.HI R16, RZ, 0x8, R16 ;  /* 0x00000008ff107819 */ /* 0x000fe20000011610 */
[--C-:B------:R-:W-:Y:S01]  /*2a30*/  HSET2.LE.AND R70, R70, R194.reuse, PT ;  /* 0x000000c246467233 */ /* 0x100fe20003803000 */
[----:B------:R-:W-:Y:S01]  /*2a40*/  SHF.R.U32.HI R17, RZ, 0x18, R17 ;  /* 0x00000018ff117819 */ /* 0x000fe20000011611 */
[----:B------:R-:W-:Y:S01]  /*2a50*/  IMAD.WIDE.U32 R100, R100, -0x326172a9, RZ ;  /* 0xcd9e8d5764647825 */ /* 0x000fe200078e00ff */
[----:B------:R-:W4:Y:S01]  /*2a60*/  MUFU.EX2 R175, R175 ;  /* 0x000000af00af7308 */ /* 0x000f220000000800 */
[----:B------:R-:W-:Y:S01]  /*2a70*/  LOP3.LUT R133, R137, UR9, R208, 0x96, !PT ;  /* 0x0000000989857c12 */ /* 0x000fe2000f8e96d0 */
[----:B------:R-:W5:Y:S01]  /*2a80*/  LDSM.16.MT88.4 R32, [R212+0xa400] ;  /* 0x00a40000d420783b */ /* 0x000f620000004200 */
[----:B------:R-:W-:Y:S01]  /*2a90*/  LOP3.LUT R69, R69, 0xff, RZ, 0xc0, !PT ;  /* 0x000000ff45457812 */ /* 0x000fe200078ec0ff */
[----:B------:R-:W-:Y:S01]  /*2aa0*/  FFMA.FTZ R189, R84, c[0x0][0x23c], -R203 ;  /* 0x00008f0054bd7a23 */ /* 0x000fe200000108cb */
[----:B------:R-:W-:Y:S01]  /*2ab0*/  LOP3.LUT R136, R101, UR7, R136, 0x96, !PT ;  /* 0x0000000765887c12 */ /* 0x000fe2000f8e9688 */
[----:B------:R-:W-:Y:S01]  /*2ac0*/  IMAD.WIDE.U32 R138, R133, -0x2daee0ad, RZ ;  /* 0xd2511f53858a7825 */ /* 0x000fe200078e00ff */
[----:B------:R-:W-:Y:S01]  /*2ad0*/  PRMT R68, R68, 0x5410, R16 ;  /* 0x0000541044447816 */ /* 0x000fe20000000010 */
[----:B------:R-:W-:Y:S01]  /*2ae0*/  MUFU.EX2 R187, R187 ;  /* 0x000000bb00bb7308 */ /* 0x000fe20000000800 */
[----:B--2---:R-:W-:Y:S01]  /*2af0*/  FMNMX.FTZ R167, R167, R132, !PT ;  /* 0x00000084a7a77209 */ /* 0x004fe20007810000 */
[----:B------:R-:W-:Y:S01]  /*2b00*/  IMAD.WIDE.U32 R136, R136, -0x2daee0ad, RZ ;  /* 0xd2511f5388887825 */ /* 0x000fe200078e00ff */
[----:B-1----:R-:W-:Y:S01]  /*2b10*/  F2FP.BF16.PACK_AB R16, R164, R174 ;  /* 0x000000aea410723e */ /* 0x002fe200000010ff */
[--C-:B------:R-:W-:Y:S01]  /*2b20*/  HSET2.LE.AND R68, R68, R194.reuse, PT ;  /* 0x000000c244447233 */ /* 0x100fe20003803000 */
[----:B------:R-:W-:Y:S01]  /*2b30*/  PRMT R69, R69, 0x5410, R17 ;  /* 0x0000541045457816 */ /* 0x000fe20000000011 */
[----:B------:R-:W-:Y:S01]  /*2b40*/  FMUL.FTZ R205, R167, c[0x0][0x23c] ;  /* 0x00008f00a7cd7a20 */ /* 0x000fe20000410000 */
[----:B------:R-:W-:Y:S01]  /*2b50*/  LOP3.LUT R70, R70, R16, RZ, 0xc0, !PT ;  /* 0x0000001046467212 */ /* 0x000fe200078ec0ff */
[--C-:B------:R-:W-:Y:S01]  /*2b60*/  FFMA.FTZ R190, R85, c[0x0][0x23c], -R203.reuse ;  /* 0x00008f0055be7a23 */ /* 0x100fe200000108cb */
[----:B---3--:R-:W-:Y:S01]  /*2b70*/  F2FP.BF16.PACK_AB R17, R0, R2 ;  /* 0x000000020011723e */ /* 0x008fe200000010ff */
[--C-:B------:R-:W-:Y:S01]  /*2b80*/  HSET2.LE.AND R69, R69, R194.reuse, PT ;  /* 0x000000c245457233 */ /* 0x100fe20003803000 */
[----:B------:R-:W-:Y:S01]  /*2b90*/  F2FP.BF16.PACK_AB R16, R177, R178 ;  /* 0x000000b2b110723e */ /* 0x000fe200000010ff */
[----:B------:R-:W-:Y:S01]  /*2ba0*/  MUFU.EX2 R188, R188 ;  /* 0x000000bc00bc7308 */ /* 0x000fe20000000800 */
[----:B----4-:R-:W-:Y:S01]  /*2bb0*/  F2FP.BF16.PACK_AB R57, R175, R176 ;  /* 0x000000b0af39723e */ /* 0x010fe200000010ff */
[C---:B------:R-:W-:Y:S01]  /*2bc0*/  HMMA.16816.F32.BF16 R104, R128.reuse, R108, RZ ;  /* 0x0000006c8068723c */ /* 0x040fe200000418ff */
[----:B------:R-:W-:Y:S01]  /*2bd0*/  FSETP.NEU.FTZ.AND P1, PT, R167, -INF , PT ;  /* 0xff800000a700780b */ /* 0x000fe20003f3d000 */
[--C-:B------:R-:W-:Y:S01]  /*2be0*/  FFMA.FTZ R196, R12, c[0x0][0x23c], -R203.reuse ;  /* 0x00008f000cc47a23 */ /* 0x100fe200000108cb */
[----:B------:R-:W-:Y:S01]  /*2bf0*/  LOP3.LUT R84, R137, UR4, R138, 0x96, !PT ;  /* 0x0000000489547c12 */ /* 0x000fe2000f8e968a */
[----:B------:R-:W-:Y:S01]  /*2c00*/  FFMA.FTZ R199, R13, c[0x0][0x23c], -R203 ;  /* 0x00008f000dc77a23 */ /* 0x000fe200000108cb */
[----:B------:R-:W-:Y:S01]  /*2c10*/  FSEL R205, R205, RZ, P1 ;  /* 0x000000ffcdcd7208 */ /* 0x000fe20000800000 */
[----:B------:R-:W-:Y:S01]  /*2c20*/  MUFU.EX2 R189, R189 ;  /* 0x000000bd00bd7308 */ /* 0x000fe20000000800 */
[----:B------:R-:W-:Y:S01]  /*2c30*/  LOP3.LUT R71, R71, R17, RZ, 0xc0, !PT ;  /* 0x0000001147477212 */ /* 0x000fe200078ec0ff */
[----:B------:R-:W-:Y:S01]  /*2c40*/  IMAD.WIDE.U32 R132, R84, -0x326172a9, RZ ;  /* 0xcd9e8d5754847825 */ /* 0x000fe200078e00ff */
[----:B------:R-:W-:Y:S01]  /*2c50*/  LOP3.LUT R68, R68, R16, RZ, 0xc0, !PT ;  /* 0x0000001044447212 */ /* 0x000fe200078ec0ff */
[C---:B------:R-:W-:Y:S01]  /*2c60*/  HMMA.16816.F32.BF16 R140, R128.reuse, R120, RZ ;  /* 0x00000078808c723c */ /* 0x040fe200000418ff */
[----:B------:R-:W-:Y:S01]  /*2c70*/  LOP3.LUT R69, R69, R57, RZ, 0xc0, !PT ;  /* 0x0000003945457212 */ /* 0x000fe200078ec0ff */
[----:B------:R-:W1:Y:S01]  /*2c80*/  LDSM.16.MT88.4 R16, [R213+0xb400] ;  /* 0x00b40000d510783b */ /* 0x000e620000004200 */
[----:B------:R-:W-:Y:S01]  /*2c90*/  LOP3.LUT R138, R139, UR6, R134, 0x96, !PT ;  /* 0x000000068b8a7c12 */ /* 0x000fe2000f8e9686 */
[--C-:B------:R-:W-:Y:S01]  /*2ca0*/  FFMA.FTZ R193, R86, c[0x0][0x23c], -R205.reuse ;  /* 0x00008f0056c17a23 */ /* 0x100fe200000108cd */
[----:B------:R-:W-:Y:S01]  /*2cb0*/  LOP3.LUT R86, R132, 0xffff, RZ, 0xc0, !PT ;  /* 0x0000ffff84567812 */ /* 0x000fe200078ec0ff */
[----:B------:R-:W2:Y:S01]  /*2cc0*/  LDSM.16.MT88.4 R56, [R212+0xb400] ;  /* 0x00b40000d438783b */ /* 0x000ea20000004200 */
[--C-:B------:R-:W-:Y:S01]  /*2cd0*/  FFMA.FTZ R191, R102, c[0x0][0x23c], -R205.reuse ;  /* 0x00008f0066bf7a23 */ /* 0x100fe200000108cd */
[----:B------:R-:W-:Y:S01]  /*2ce0*/  LOP3.LUT R84, R132, 0xff, RZ, 0xc0, !PT ;  /* 0x000000ff84547812 */ /* 0x000fe200078ec0ff */
[----:B------:R-:W-:Y:S01]  /*2cf0*/  IMAD.WIDE.U32 R138, R138, -0x326172a9, RZ ;  /* 0xcd9e8d578a8a7825 */ /* 0x000fe200078e00ff */
[----:B------:R-:W-:Y:S01]  /*2d00*/  SHF.R.U32.HI R86, RZ, 0x8, R86 ;  /* 0x00000008ff567819 */ /* 0x000fe20000011656 */
[----:B------:R-:W3:Y:S01]  /*2d10*/  MUFU.EX2 R190, R190 ;  /* 0x000000be00be7308 */ /* 0x000ee20000000800 */
[C---:B------:R-:W-:Y:S01]  /*2d20*/  HMMA.16816.F32.BF16 R124, R128.reuse, R64, RZ ;  /* 0x00000040807c723c */ /* 0x040fe200000418ff */
[--C-:B------:R-:W-:Y:S01]  /*2d30*/  FFMA.FTZ R192, R87, c[0x0][0x23c], -R205.reuse ;  /* 0x00008f0057c07a23 */ /* 0x100fe200000108cd */
[----:B------:R-:W-:Y:S01]  /*2d40*/  SHF.R.U32.HI R87, RZ, 0x10, R132 ;  /* 0x00000010ff577819 */ /* 0x000fe20000011684 */
[----:B------:R-:W-:Y:S01]  /*2d50*/  FFMA.FTZ R195, R103, c[0x0][0x23c], -R205 ;  /* 0x00008f0067c37a23 */ /* 0x000fe200000108cd */
[----:B------:R-:W-:Y:S01]  /*2d60*/  LOP3.LUT R101, R133, UR15, R138, 0x96, !PT ;  /* 0x0000000f85657c12 */ /* 0x000fe2000f8e968a */
[--C-:B------:R-:W-:Y:S01]  /*2d70*/  FFMA.FTZ R198, R112, c[0x0][0x23c], -R203.reuse ;  /* 0x00008f0070c67a23 */ /* 0x100fe200000108cb */
[----:B------:R-:W-:Y:S01]  /*2d80*/  PRMT R84, R84, 0x5410, R86 ;  /* 0x0000541054547816 */ /* 0x000fe20000000056 */
[----:B------:R-:W-:Y:S01]  /*2d90*/  MUFU.EX2 R191, R191 ;  /* 0x000000bf00bf7308 */ /* 0x000fe20000000800 */
[----:B------:R-:W-:Y:S01]  /*2da0*/  LOP3.LUT R86, R87, 0xff, RZ, 0xc0, !PT ;  /* 0x000000ff57567812 */ /* 0x000fe200078ec0ff */
[C---:B------:R-:W-:Y:S01]  /*2db0*/  HMMA.16816.F32.BF16 R152, R128.reuse, R150, RZ ;  /* 0x000000968098723c */ /* 0x040fe200000418ff */
[----:B------:R-:W-:Y:S01]  /*2dc0*/  LOP3.LUT R103, R101, 0xffff, RZ, 0xc0, !PT ;  /* 0x0000ffff65677812 */ /* 0x000fe200078ec0ff */
[----:B------:R-:W-:Y:S01]  /*2dd0*/  FFMA.FTZ R197, R113, c[0x0][0x23c], -R203 ;  /* 0x00008f0071c57a23 */ /* 0x000fe200000108cb */
[--C-:B------:R-:W-:Y:S01]  /*2de0*/  SHF.R.U32.HI R87, RZ, 0x10, R101.reuse ;  /* 0x00000010ff577819 */ /* 0x100fe20000011665 */
[----:B------:R-:W-:Y:S01]  /*2df0*/  HSET2.LE.AND R84, R84, R194, PT ;  /* 0x000000c254547233 */ /* 0x000fe20003803000 */
[----:B------:R-:W-:Y:S01]  /*2e00*/  LOP3.LUT R236, R139, UR5, R100, 0x96, !PT ;  /* 0x000000058bec7c12 */ /* 0x000fe2000f8e9664 */
[----:B------:R-:W-:Y:S01]  /*2e10*/  MUFU.EX2 R193, R193 ;  /* 0x000000c100c17308 */ /* 0x000fe20000000800 */
[----:B------:R-:W-:Y:S01]  /*2e20*/  LOP3.LUT R102, R101, 0xff, RZ, 0xc0, !PT ;  /* 0x000000ff65667812 */ /* 0x000fe200078ec0ff */
[----:B------:R-:W-:Y:S01]  /*2e30*/  HMMA.16816.F32.BF16 R76, R128, R82, RZ ;  /* 0x00000052804c723c */ /* 0x000fe200000418ff */
[----:B------:R-:W-:Y:S01]  /*2e40*/  SHF.R.U32.HI R85, RZ, 0x18, R132 ;  /* 0x00000018ff557819 */ /* 0x000fe20000011684 */
[----:B------:R-:W-:Y:S01]  /*2e50*/  IMAD.WIDE.U32 R236, R236, -0x2daee0ad, RZ ;  /* 0xd2511f53ecec7825 */ /* 0x000fe200078e00ff */
[----:B------:R-:W-:-:S02]  /*2e60*/  SHF.R.U32.HI R101, RZ, 0x18, R101 ;  /* 0x00000018ff657819 */ /* 0x000fc40000011665 */
[----:B------:R-:W-:Y:S01]  /*2e70*/  SHF.R.U32.HI R103, RZ, 0x8, R103 ;  /* 0x00000008ff677819 */ /* 0x000fe20000011667 */
[----:B------:R-:W4:Y:S01]  /*2e80*/  MUFU.EX2 R192, R192 ;  /* 0x000000c000c07308 */ /* 0x000f220000000800 */
[----:B------:R-:W-:Y:S01]  /*2e90*/  LOP3.LUT R87, R87, 0xff, RZ, 0xc0, !PT ;  /* 0x000000ff57577812 */ /* 0x000fe200078ec0ff */
[C---:B------:R-:W-:Y:S01]  /*2ea0*/  HMMA.16816.F32.BF16 R92, R128.reuse, R98, RZ ;  /* 0x00000062805c723c */ /* 0x040fe200000418ff */
[----:B------:R-:W-:Y:S01]  /*2eb0*/  PRMT R85, R86, 0x5410, R85 ;  /* 0x0000541056557816 */ /* 0x000fe20000000055 */
[----:B------:R-:W-:Y:S01]  /*2ec0*/  FFMA.FTZ R200, R14, c[0x0][0x23c], -R205 ;  /* 0x00008f000ec87a23 */ /* 0x000fe200000108cd */
[----:B------:R-:W-:Y:S01]  /*2ed0*/  PRMT R102, R102, 0x5410, R103 ;  /* 0x0000541066667816 */ /* 0x000fe20000000067 */
[----:B------:R-:W-:Y:S01]  /*2ee0*/  FFMA.FTZ R202, R15, c[0x0][0x23c], -R205 ;  /* 0x00008f000fca7a23 */ /* 0x000fe200000108cd */
[----:B------:R-:W-:Y:S01]  /*2ef0*/  PRMT R87, R87, 0x5410, R101 ;  /* 0x0000541057577816 */ /* 0x000fe20000000065 */
[----:B------:R-:W1:Y:S01]  /*2f00*/  MUFU.EX2 R195, R195 ;  /* 0x000000c300c37308 */ /* 0x000e620000000800 */
[----:B------:R-:W-:Y:S01]  /*2f10*/  LOP3.LUT R112, R236, 0xffff, RZ, 0xc0, !PT ;  /* 0x0000ffffec707812 */ /* 0x000fe200078ec0ff */
[C---:B------:R-:W-:Y:S01]  /*2f20*/  HMMA.16816.F32.BF16 R144, R128.reuse, R110, RZ ;  /* 0x0000006e8090723c */ /* 0x040fe200000418ff */
[----:B------:R-:W-:Y:S01]  /*2f30*/  LOP3.LUT R138, R237, UR14, R136, 0x96, !PT ;  /* 0x0000000eed8a7c12 */ /* 0x000fe2000f8e9688 */
[--C-:B------:R-:W-:Y:S01]  /*2f40*/  HSET2.LE.AND R85, R85, R194.reuse, PT ;  /* 0x000000c255557233 */ /* 0x100fe20003803000 */
[----:B---3--:R-:W-:Y:S01]  /*2f50*/  F2FP.BF16.PACK_AB R134, R190, R189 ;  /* 0x000000bdbe86723e */ /* 0x008fe200000010ff */
[--C-:B------:R-:W-:Y:S01]  /*2f60*/  HSET2.LE.AND R102, R102, R194.reuse, PT ;  /* 0x000000c266667233 */ /* 0x100fe20003803000 */
[----:B------:R-:W-:Y:S01]  /*2f70*/  F2FP.BF16.PACK_AB R132, R188, R187 ;  /* 0x000000bbbc84723e */ /* 0x000fe200000010ff */
[----:B------:R-:W-:Y:S01]  /*2f80*/  MUFU.EX2 R196, R196 ;  /* 0x000000c400c47308 */ /* 0x000fe20000000800 */
[--C-:B------:R-:W-:Y:S01]  /*2f90*/  HSET2.LE.AND R87, R87, R194.reuse, PT ;  /* 0x000000c257577233 */ /* 0x100fe20003803000 */
[C---:B------:R-:W-:Y:S01]  /*2fa0*/  HMMA.16816.F32.BF16 R116, R128.reuse, R122, RZ ;  /* 0x0000007a8074723c */ /* 0x040fe200000418ff */
[----:B----4-:R-:W-:Y:S01]  /*2fb0*/  F2FP.BF16.PACK_AB R135, R192, R193 ;  /* 0x000000c1c087723e */ /* 0x010fe200000010ff */
[--C-:B------:R-:W-:Y:S01]  /*2fc0*/  FFMA.FTZ R201, R114, c[0x0][0x23c], -R205.reuse ;  /* 0x00008f0072c97a23 */ /* 0x100fe200000108cd */
[----:B------:R-:W-:Y:S01]  /*2fd0*/  LOP3.LUT R12, R236, 0xff, RZ, 0xc0, !PT ;  /* 0x000000ffec0c7812 */ /* 0x000fe200078ec0ff */
[----:B------:R-:W-:Y:S01]  /*2fe0*/  FFMA.FTZ R204, R115, c[0x0][0x23c], -R205 ;  /* 0x00008f0073cc7a23 */ /* 0x000fe200000108cd */
[----:B------:R-:W-:Y:S01]  /*2ff0*/  SHF.R.U32.HI R112, RZ, 0x8, R112 ;  /* 0x00000008ff707819 */ /* 0x000fe20000011670 */
[----:B------:R-:W3:Y:S01]  /*3000*/  MUFU.EX2 R199, R199 ;  /* 0x000000c700c77308 */ /* 0x000ee20000000800 */
[----:B-1----:R-:W-:Y:S01]  /*3010*/  F2FP.BF16.PACK_AB R133, R195, R191 ;  /* 0x000000bfc385723e */ /* 0x002fe200000010ff */
[----:B------:R-:W-:Y:S01]  /*3020*/  HMMA.16816.F32.BF16 R128, R128, R66, RZ ;  /* 0x000000428080723c */ /* 0x000fe200000418ff */
[----:B------:R-:W-:Y:S01]  /*3030*/  SHF.R.U32.HI R14, RZ, 0x10, R138 ;  /* 0x00000010ff0e7819 */ /* 0x000fe2000001168a */
[--C-:B------:R-:W-:Y:S01]  /*3040*/  FFMA.FTZ R52, R52, c[0x0][0x23c], -R203.reuse ;  /* 0x00008f0034347a23 */ /* 0x100fe200000108cb */
[----:B------:R-:W-:Y:S01]  /*3050*/  LOP3.LUT R137, R138, 0xffff, RZ, 0xc0, !PT ;  /* 0x0000ffff8a897812 */ /* 0x000fe200078ec0ff */
[----:B------:R-:W-:Y:S01]  /*3060*/  FFMA.FTZ R53, R53, c[0x0][0x23c], -R203 ;  /* 0x00008f0035357a23 */ /* 0x000fe200000108cb */
[----:B------:R-:W-:Y:S01]  /*3070*/  LOP3.LUT R134, R84, R134, RZ, 0xc0, !PT ;  /* 0x0000008654867212 */ /* 0x000fe200078ec0ff */
[----:B------:R-:W1:Y:S01]  /*3080*/  MUFU.EX2 R198, R198 ;  /* 0x000000c600c67308 */ /* 0x000e620000000800 */
[----:B------:R-:W-:Y:S01]  /*3090*/  LOP3.LUT R135, R85, R135, RZ, 0xc0, !PT ;  /* 0x0000008755877212 */ /* 0x000fe200078ec0ff */
[C---:B------:R-:W-:Y:S01]  /*30a0*/  HMMA.16816.F32.BF16 R156, R68.reuse, R60, R156 ;  /* 0x0000003c449c723c */ /* 0x040fe2000004189c */
[----:B------:R-:W-:Y:S01]  /*30b0*/  LOP3.LUT R132, R102, R132, RZ, 0xc0, !PT ;  /* 0x0000008466847212 */ /* 0x000fe200078ec0ff */
[--C-:B------:R-:W-:Y:S01]  /*30c0*/  FFMA.FTZ R54, R54, c[0x0][0x23c], -R205.reuse ;  /* 0x00008f0036367a23 */ /* 0x100fe200000108cd */
[----:B------:R-:W-:Y:S01]  /*30d0*/  LOP3.LUT R133, R87, R133, RZ, 0xc0, !PT ;  /* 0x0000008557857212 */ /* 0x000fe200078ec0ff */
[----:B------:R-:W-:Y:S01]  /*30e0*/  FFMA.FTZ R55, R55, c[0x0][0x23c], -R205 ;  /* 0x00008f0037377a23 */ /* 0x000fe200000108cd */
[----:B------:R-:W-:Y:S01]  /*30f0*/  PRMT R12, R12, 0x5410, R112 ;  /* 0x000054100c0c7816 */ /* 0x000fe20000000070 */
[----:B------:R-:W4:Y:S01]  /*3100*/  MUFU.EX2 R197, R197 ;  /* 0x000000c500c57308 */ /* 0x000f220000000800 */
[----:B------:R-:W-:Y:S01]  /*3110*/  SHF.R.U32.HI R136, RZ, 0x10, R236 ;  /* 0x00000010ff887819 */ /* 0x000fe200000116ec */
[----:B------:R-:W-:Y:S01]  /*3120*/  HMMA.16816.F32.BF16 R72, R68, R48, R72 ;  /* 0x000000304448723c */ /* 0x000fe20000041848 */
[----:B------:R-:W-:Y:S01]  /*3130*/  SHF.R.U32.HI R15, RZ, 0x18, R138 ;  /* 0x00000018ff0f7819 */ /* 0x000fe2000001168a */
[--C-:B------:R-:W-:Y:S01]  /*3140*/  HSET2.LE.AND R12, R12, R194.reuse, PT ;  /* 0x000000c20c0c7233 */ /* 0x100fe20003803000 */
[----:B------:R-:W-:Y:S01]  /*3150*/  LOP3.LUT R14, R14, 0xff, RZ, 0xc0, !PT ;  /* 0x000000ff0e0e7812 */ /* 0x000fe200078ec0ff */
[----:B------:R-:W-:Y:S01]  /*3160*/  FADD.FTZ R187, R187, R188 ;  /* 0x000000bcbbbb7221 */ /* 0x000fe20000010000 */
[----:B------:R-:W-:Y:S01]  /*3170*/  LOP3.LUT R211, R138, 0xff, RZ, 0xc0, !PT ;  /* 0x000000ff8ad37812 */ /* 0x000fe200078ec0ff */
[----:B------:R-:W-:Y:S01]  /*3180*/  MUFU.EX2 R200, R200 ;  /* 0x000000c800c87308 */ /* 0x000fe20000000800 */
[----:B------:R-:W-:Y:S01]  /*3190*/  SHF.R.U32.HI R137, RZ, 0x8, R137 ;  /* 0x00000008ff897819 */ /* 0x000fe20000011689 */
[----:B------:R-:W-:Y:S01]  /*31a0*/  HMMA.16816.F32.BF16 R100, R132, R108, RZ ;  /* 0x0000006c8464723c */ /* 0x000fe200000418ff */
[----:B------:R-:W-:Y:S01]  /*31b0*/  SHF.R.U32.HI R13, RZ, 0x18, R236 ;  /* 0x00000018ff0d7819 */ /* 0x000fe200000116ec */
[----:B------:R-:W-:Y:S01]  /*31c0*/  FADD.FTZ R191, R191, R195 ;  /* 0x000000c3bfbf7221 */ /* 0x000fe20000010000 */
[----:B------:R-:W-:Y:S01]  /*31d0*/  LOP3.LUT R136, R136, 0xff, RZ, 0xc0, !PT ;  /* 0x000000ff88887812 */ /* 0x000fe200078ec0ff */
[----:B------:R-:W-:Y:S01]  /*31e0*/  FADD.FTZ R187, R189, R187 ;  /* 0x000000bbbdbb7221 */ /* 0x000fe20000010000 */
[----:B------:R-:W-:Y:S01]  /*31f0*/  PRMT R15, R14, 0x5410, R15 ;  /* 0x000054100e0f7816 */ /* 0x000fe2000000000f */
[----:B------:R-:W-:Y:S01]  /*3200*/  MUFU.EX2 R202, R202 ;  /* 0x000000ca00ca7308 */ /* 0x000fe20000000800 */
[----:B------:R-:W-:Y:S01]  /*3210*/  PRMT R211, R211, 0x5410, R137 ;  /* 0x00005410d3d37816 */ /* 0x000fe20000000089 */
[C---:B------:R-:W-:Y:S01]  /*3220*/  HMMA.16816.F32.BF16 R88, R68.reuse, R44, R88 ;  /* 0x0000002c4458723c */ /* 0x040fe20000041858 */
[----:B---3--:R-:W-:Y:S01]  /*3230*/  F2FP.BF16.PACK_AB R14, R199, R196 ;  /* 0x000000c4c70e723e */ /* 0x008fe200000010ff */
[----:B------:R-:W-:Y:S01]  /*3240*/  FADD.FTZ R191, R193, R191 ;  /* 0x000000bfc1bf7221 */ /* 0x000fe20000010000 */
[----:B------:R-:W-:Y:S01]  /*3250*/  PRMT R13, R136, 0x5410, R13 ;  /* 0x00005410880d7816 */ /* 0x000fe2000000000d */
[----:B------:R-:W-:Y:S01]  /*3260*/  FADD.FTZ R187, R190, R187 ;  /* 0x000000bbbebb7221 */ /* 0x000fe20000010000 */
[----:B------:R-:W-:Y:S01]  /*3270*/  LOP3.LUT R14, R12, R14, RZ, 0xc0, !PT ;  /* 0x0000000e0c0e7212 */ /* 0x000fe200078ec0ff */
[----:B------:R-:W3:Y:S01]  /*3280*/  MUFU.EX2 R201, R201 ;  /* 0x000000c900c97308 */ /* 0x000ee20000000800 */
[--C-:B------:R-:W-:Y:S01]  /*3290*/  HSET2.LE.AND R12, R211, R194.reuse, PT ;  /* 0x000000c2d30c7233 */ /* 0x100fe20003803000 */
[----:B-----5:R-:W-:Y:S01]  /*32a0*/  HMMA.16816.F32.BF16 R104, R68, R32, R104 ;  /* 0x000000204468723c */ /* 0x020fe20000041868 */
[----:B------:R-:W-:Y:S01]  /*32b0*/  HSET2.LE.AND R13, R13, R194, PT ;  /* 0x000000c20d0d7233 */ /* 0x000fe20003803000 */
[----:B------:R-:W-:-:S02]  /*32c0*/  FADD.FTZ R191, R192, R191 ;  /* 0x000000bfc0bf7221 */ /* 0x000fc40000010000 */
[----:B-1----:R-:W-:Y:S02]  /*32d0*/  FADD.FTZ R187, R198, R187 ;  /* 0x000000bbc6bb7221 */ /* 0x002fe40000010000 */
[----:B------:R-:W1:Y:S01]  /*32e0*/  MUFU.EX2 R204, R204 ;  /* 0x000000cc00cc7308 */ /* 0x000e620000000800 */
[----:B------:R-:W-:Y:S01]  /*32f0*/  FADD.FTZ R183, R178, R183 ;  /* 0x000000b7b2b77221 */ /* 0x000fe20000010000 */
[C---:B------:R-:W-:Y:S01]  /*3300*/  HMMA.16816.F32.BF16 R140, R68.reuse, R16, R140 ;  /* 0x00000010448c723c */ /* 0x040fe2000004188c */
[----:B------:R-:W-:Y:S02]  /*3310*/  FADD.FTZ R185, R176, R185 ;  /* 0x000000b9b0b97221 */ /* 0x000fe40000010000 */
[----:B----4-:R-:W-:Y:S02]  /*3320*/  FADD.FTZ R187, R197, R187 ;  /* 0x000000bbc5bb7221 */ /* 0x010fe40000010000 */
[----:B------:R-:W-:Y:S01]  /*3330*/  FADD.FTZ R183, R177, R183 ;  /* 0x000000b7b1b77221 */ /* 0x000fe20000010000 */
[----:B------:R-:W4:Y:S01]  /*3340*/  MUFU.EX2 R52, R52 ;  /* 0x0000003400347308 */ /* 0x000f220000000800 */
[----:B---3--:R-:W-:Y:S01]  /*3350*/  FADD.FTZ R191, R201, R191 ;  /* 0x000000bfc9bf7221 */ /* 0x008fe20000010000 */
[----:B--2---:R-:W-:Y:S01]  /*3360*/  HMMA.16816.F32.BF16 R124, R68, R56, R124 ;  /* 0x00000038447c723c */ /* 0x004fe2000004187c */
[----:B------:R-:W-:-:S02]  /*3370*/  FADD.FTZ R185, R175, R185 ;  /* 0x000000b9afb97221 */ /* 0x000fc40000010000 */
[--C-:B------:R-:W-:Y:S02]  /*3380*/  FFMA.FTZ R36, R36, c[0x0][0x23c], -R203.reuse ;  /* 0x00008f0024247a23 */ /* 0x100fe400000108cb */
[----:B------:R-:W-:Y:S01]  /*3390*/  FFMA.FTZ R37, R37, c[0x0][0x23c], -R203 ;  /* 0x00008f0025257a23 */ /* 0x000fe200000108cb */
[----:B------:R-:W-:Y:S01]  /*33a0*/  MUFU.EX2 R53, R53 ;  /* 0x0000003500357308 */ /* 0x000fe20000000800 */
[----:B-1----:R-:W-:Y:S01]  /*33b0*/  FADD.FTZ R191, R204, R191 ;  /* 0x000000bfccbf7221 */ /* 0x002fe20000010000 */
[C---:B------:R-:W-:Y:S01]  /*33c0*/  HMMA.16816.F32.BF16 R152, R68.reuse, R62, R152 ;  /* 0x0000003e4498723c */ /* 0x040fe20000041898 */
[--C-:B------:R-:W-:Y:S02]  /*33d0*/  FFMA.FTZ R38, R38, c[0x0][0x23c], -R205.reuse ;  /* 0x00008f0026267a23 */ /* 0x100fe400000108cd */
[----:B------:R-:W-:Y:S02]  /*33e0*/  FFMA.FTZ R39, R39, c[0x0][0x23c], -R205 ;  /* 0x00008f0027277a23 */ /* 0x000fe400000108cd */
[----:B------:R-:W-:Y:S01]  /*33f0*/  FADD.FTZ R187, R196, R187 ;  /* 0x000000bbc4bb7221 */ /* 0x000fe20000010000 */
[----:B------:R-:W1:Y:S01]  /*3400*/  MUFU.EX2 R54, R54 ;  /* 0x0000003600367308 */ /* 0x000e620000000800 */
[----:B------:R-:W-:Y:S01]  /*3410*/  FADD.FTZ R191, R200, R191 ;  /* 0x000000bfc8bf7221 */ /* 0x000fe20000010000 */
[----:B------:R-:W-:Y:S01]  /*3420*/  HMMA.16816.F32.BF16 R76, R68, R50, R76 ;  /* 0x00000032444c723c */ /* 0x000fe2000004184c */
[----:B------:R-:W-:-:S02]  /*3430*/  FADD.FTZ R183, R174, R183 ;  /* 0x000000b7aeb77221 */ /* 0x000fc40000010000 */
[----:B------:R-:W-:Y:S02]  /*3440*/  FADD.FTZ R185, R2, R185 ;  /* 0x000000b902b97221 */ /* 0x000fe40000010000 */
[----:B------:R-:W-:Y:S01]  /*3450*/  FADD.FTZ R187, R199, R187 ;  /* 0x000000bbc7bb7221 */ /* 0x000fe20000010000 */
[----:B------:R-:W2:Y:S01]  /*3460*/  MUFU.EX2 R55, R55 ;  /* 0x0000003700377308 */ /* 0x000ea20000000800 */
[----:B------:R-:W-:Y:S01]  /*3470*/  FADD.FTZ R191, R202, R191 ;  /* 0x000000bfcabf7221 */ /* 0x000fe20000010000 */
[C---:B------:R-:W-:Y:S01]  /*3480*/  HMMA.16816.F32.BF16 R92, R68.reuse, R46, R92 ;  /* 0x0000002e445c723c */ /* 0x040fe2000004185c */
[----:B------:R-:W-:Y:S02]  /*3490*/  FADD.FTZ R183, R164, R183 ;  /* 0x000000b7a4b77221 */ /* 0x000fe40000010000 */
[----:B------:R-:W-:Y:S02]  /*34a0*/  FADD.FTZ R185, R0, R185 ;  /* 0x000000b900b97221 */ /* 0x000fe40000010000 */
[----:B----4-:R-:W-:Y:S01]  /*34b0*/  FADD.FTZ R187, R52, R187 ;  /* 0x000000bb34bb7221 */ /* 0x010fe20000010000 */
[----:B------:R-:W-:Y:S01]  /*34c0*/  MUFU.EX2 R36, R36 ;  /* 0x0000002400247308 */ /* 0x000fe20000000800 */
[----:B-1----:R-:W-:Y:S01]  /*34d0*/  FADD.FTZ R191, R54, R191 ;  /* 0x000000bf36bf7221 */ /* 0x002fe20000010000 */
[----:B------:R-:W-:Y:S01]  /*34e0*/  HMMA.16816.F32.BF16 R144, R68, R34, R144 ;  /* 0x000000224490723c */ /* 0x000fe20000041890 */
[----:B------:R-:W-:-:S05]  /*34f0*/  FADD.FTZ R187, R53, R187 ;  /* 0x000000bb35bb7221 */ /* 0x000fca0000010000 */
[----:B------:R-:W-:Y:S01]  /*3500*/  MUFU.EX2 R37, R37 ;  /* 0x0000002500257308 */ /* 0x000fe20000000800 */
[----:B--2---:R-:W-:Y:S01]  /*3510*/  FADD.FTZ R191, R55, R191 ;  /* 0x000000bf37bf7221 */ /* 0x004fe20000010000 */
[C---:B------:R-:W-:Y:S06]  /*3520*/  HMMA.16816.F32.BF16 R116, R68.reuse, R18, R116 ;  /* 0x000000124474723c */ /* 0x040fec0000041874 */
[----:B------:R-:W-:Y:S02]  /*3530*/  MUFU.EX2 R38, R38 ;  /* 0x0000002600267308 */ /* 0x000fe40000000800 */
[----:B------:R-:W-:Y:S06]  /*3540*/  HMMA.16816.F32.BF16 R128, R68, R58, R128 ;  /* 0x0000003a4480723c */ /* 0x000fec0000041880 */
[----:B------:R-:W-:Y:S02]  /*3550*/  MUFU.EX2 R39, R39 ;  /* 0x0000002700277308 */ /* 0x000fe40000000800 */
        /* <DEDUP_REMOVED lines=9> */
[C---:B------:R-:W-:Y:S07]  /*35f0*/  HMMA.16816.F32.BF16 R136, R132.reuse, R64, RZ ;  /* 0x000000408488723c */ /* 0x040fee00000418ff */
[----:B------:R-:W-:Y:S01]  /*3600*/  HSET2.LE.AND R64, R15, R194, PT ;  /* 0x000000c20f407233 */ /* 0x000fe20003803000 */
[----:B------:R-:W-:Y:S01]  /*3610*/  HMMA.16816.F32.BF16 R132, R132, R66, RZ ;  /* 0x000000428484723c */ /* 0x000fe200000418ff */
[----:B------:R-:W-:-:S02]  /*3620*/  F2FP.BF16.PACK_AB R15, R202, R200 ;  /* 0x000000c8ca0f723e */ /* 0x000fc400000010ff */
[----:B------:R-:W-:Y:S02]  /*3630*/  F2FP.BF16.PACK_AB R65, R204, R201 ;  /* 0x000000c9cc41723e */ /* 0x000fe400000010ff */
[----:B------:R-:W-:Y:S02]  /*3640*/  LOP3.LUT R15, R13, R15, RZ, 0xc0, !PT ;  /* 0x0000000f0d0f7212 */ /* 0x000fe400078ec0ff */
[----:B------:R-:W-:Y:S02]  /*3650*/  F2FP.BF16.PACK_AB R66, R197, R198 ;  /* 0x000000c6c542723e */ /* 0x000fe400000010ff */
[----:B------:R-:W-:Y:S01]  /*3660*/  LOP3.LUT R13, R64, R65, RZ, 0xc0, !PT ;  /* 0x00000041400d7212 */ /* 0x000fe200078ec0ff */
[--C-:B------:R-:W-:Y:S01]  /*3670*/  FFMA.FTZ R64, R30, c[0x0][0x23c], -R206.reuse ;  /* 0x00008f001e407a23 */ /* 0x100fe200000108ce */
[----:B------:R-:W-:Y:S01]  /*3680*/  LOP3.LUT R12, R12, R66, RZ, 0xc0, !PT ;  /* 0x000000420c0c7212 */ /* 0x000fe200078ec0ff */
[----:B------:R-:W-:Y:S01]  /*3690*/  FFMA.FTZ R65, R31, c[0x0][0x23c], -R206 ;  /* 0x00008f001f417a23 */ /* 0x000fe200000108ce */
[----:B------:R-:W-:-:S03]  /*36a0*/  IADD3 R66, R233, 0x1, RZ ;  /* 0x00000001e9427810 */ /* 0x000fc60007ffe0ff */
[----:B------:R-:W-:Y:S01]  /*36b0*/  MUFU.EX2 R64, R64 ;  /* 0x0000004000407308 */ /* 0x000fe20000000800 */
[----:B------:R-:W-:Y:S01]  /*36c0*/  LOP3.LUT R66, R235, UR23, R66, 0x96, !PT ;  /* 0x00000017eb427c12 */ /* 0x000fe2000f8e9642 */
[C---:B------:R-:W-:Y:S04]  /*36d0*/  HMMA.16816.F32.BF16 R100, R12.reuse, R32, R100 ;  /* 0x000000200c64723c */ /* 0x040fe80000041864 */
[----:B------:R-:W-:Y:S02]  /*36e0*/  IMAD.WIDE.U32 R66, R66, -0x326172a9, RZ ;  /* 0xcd9e8d5742427825 */ /* 0x000fe400078e00ff */
[----:B------:R-:W1:Y:S02]  /*36f0*/  MUFU.EX2 R65, R65 ;  /* 0x0000004100417308 */ /* 0x000e640000000800 */
[----:B------:R-:W-:Y:S01]  /*3700*/  HMMA.16816.F32.BF16 R112, R12, R16, R112 ;  /* 0x000000100c70723c */ /* 0x000fe20000041870 */
[----:B------:R-:W-:-:S02]  /*3710*/  LOP3.LUT R232, R67, UR13, R232, 0x96, !PT ;  /* 0x0000000d43e87c12 */ /* 0x000fc4000f8e96e8 */
[----:B------:R-:W-:Y:S02]  /*3720*/  LOP3.LUT R32, R229, UR11, R66, 0x96, !PT ;  /* 0x0000000be5207c12 */ /* 0x000fe4000f8e9642 */
[----:B------:R-:W-:Y:S01]  /*3730*/  LOP3.LUT R226, R67, UR13, R226, 0x96, !PT ;  /* 0x0000000d43e27c12 */ /* 0x000fe2000f8e96e2 */
[----:B------:R-:W-:Y:S01]  /*3740*/  IMAD.WIDE.U32 R232, R232, -0x2daee0ad, RZ ;  /* 0xd2511f53e8e87825 */ /* 0x000fe200078e00ff */
[----:B------:R-:W-:Y:S01]  /*3750*/  LOP3.LUT R66, R209, UR11, R66, 0x96, !PT ;  /* 0x0000000bd1427c12 */ /* 0x000fe2000f8e9642 */
[----:B------:R-:W-:Y:S02]  /*3760*/  HMMA.16816.F32.BF16 R160, R12, R60, R160 ;  /* 0x0000003c0ca0723c */ /* 0x000fe400000418a0 */
[----:B------:R-:W-:Y:S01]  /*3770*/  IMAD.WIDE.U32 R32, R32, -0x2daee0ad, RZ ;  /* 0xd2511f5320207825 */ /* 0x000fe200078e00ff */
[----:B------:R-:W-:Y:S02]  /*3780*/  LOP3.LUT R231, R233, UR10, R230, 0x96, !PT ;  /* 0x0000000ae9e77c12 */ /* 0x000fe4000f8e96e6 */
[----:B-1----:R-:W-:-:S02]  /*3790*/  F2FP.BF16.PACK_AB R211, R65, R64 ;  /* 0x0000004041d3723e */ /* 0x002fc400000010ff */
[----:B------:R-:W-:Y:S01]  /*37a0*/  FFMA.FTZ R61, R29, c[0x0][0x23c], -R207 ;  /* 0x00008f001d3d7a23 */ /* 0x000fe200000108cf */
[----:B------:R-:W-:Y:S01]  /*37b0*/  LOP3.LUT R230, R33, UR8, R232, 0x96, !PT ;  /* 0x0000000821e67c12 */ /* 0x000fe2000f8e96e8 */
[----:B------:R-:W-:Y:S01]  /*37c0*/  IMAD.WIDE.U32 R16, R231, -0x326172a9, RZ ;  /* 0xcd9e8d57e7107825 */ /* 0x000fe200078e00ff */
[----:B------:R-:W-:Y:S01]  /*37d0*/  HMMA.16816.F32.BF16 R136, R12, R56, R136 ;  /* 0x000000380c88723c */ /* 0x000fe20000041888 */
[----:B------:R1:W-:Y:S02]  /*37e0*/  MUFU.EX2 R56, R41 ;  /* 0x0000002900387308 */ /* 0x0003e40000000800 */
[----:B------:R-:W-:Y:S01]  /*37f0*/  IMAD.WIDE.U32 R230, R230, -0x326172a9, RZ ;  /* 0xcd9e8d57e6e67825 */ /* 0x000fe200078e00ff */
[----:B------:R-:W-:-:S03]  /*3800*/  LOP3.LUT R229, R17, UR9, R228, 0x96, !PT ;  /* 0x0000000911e57c12 */ /* 0x000fc6000f8e96e4 */
[----:B------:R-:W-:Y:S01]  /*3810*/  FFMA.FTZ R57, R28, c[0x0][0x23c], -R207 ;  /* 0x00008f001c397a23 */ /* 0x000fe200000108cf */
[----:B------:R-:W-:Y:S01]  /*3820*/  LOP3.LUT R228, R231, UR7, R16, 0x96, !PT ;  /* 0x00000007e7e47c12 */ /* 0x000fe2000f8e9610 */
[----:B------:R-:W-:Y:S01]  /*3830*/  IMAD.WIDE.U32 R16, R229, -0x2daee0ad, RZ ;  /* 0xd2511f53e5107825 */ /* 0x000fe200078e00ff */
[----:B------:R-:W-:Y:S01]  /*3840*/  HMMA.16816.F32.BF16 R80, R12, R50, R80 ;  /* 0x000000320c50723c */ /* 0x000fe20000041850 */
[----:B------:R-:W-:Y:S02]  /*3850*/  MUFU.EX2 R61, R61 ;  /* 0x0000003d003d7308 */ /* 0x000fe40000000800 */
[----:B------:R-:W-:Y:S01]  /*3860*/  IMAD.WIDE.U32 R228, R228, -0x2daee0ad, RZ ;  /* 0xd2511f53e4e47825 */ /* 0x000fe200078e00ff */
[----:B------:R-:W-:-:S03]  /*3870*/  LOP3.LUT R232, R17, UR6, R32, 0x96, !PT ;  /* 0x0000000611e87c12 */ /* 0x000fc6000f8e9620 */
[----:B------:R-:W-:Y:S01]  /*3880*/  IMAD.WIDE.U32 R66, R66, -0x2daee0ad, RZ ;  /* 0xd2511f5342427825 */ /* 0x000fe200078e00ff */
[----:B------:R-:W-:Y:S01]  /*3890*/  LOP3.LUT R16, R229, UR4, R16, 0x96, !PT ;  /* 0x00000004e5107c12 */ /* 0x000fe2000f8e9610 */
[----:B------:R-:W2:Y:S01]  /*38a0*/  MUFU.EX2 R57, R57 ;  /* 0x0000003900397308 */ /* 0x000ea20000000800 */
[----:B------:R-:W-:Y:S01]  /*38b0*/  HMMA.16816.F32.BF16 R132, R12, R58, R132 ;  /* 0x0000003a0c84723c */ /* 0x000fe20000041884 */
[----:B------:R-:W-:-:S04]  /*38c0*/  IMAD.WIDE.U32 R232, R232, -0x326172a9, RZ ;  /* 0xcd9e8d57e8e87825 */ /* 0x000fc800078e00ff */
[----:B------:R-:W-:-:S03]  /*38d0*/  IMAD.WIDE.U32 R50, R16, -0x326172a9, RZ ;  /* 0xcd9e8d5710327825 */ /* 0x000fc600078e00ff */
[C---:B------:R-:W-:Y:S01]  /*38e0*/  HMMA.16816.F32.BF16 R148, R12.reuse, R62, R148 ;  /* 0x0000003e0c94723c */ /* 0x040fe20000041894 */
[----:B------:R-:W-:Y:S01]  /*38f0*/  FFMA.FTZ R60, R40, c[0x0][0x23c], -R207 ;  /* 0x00008f00283c7a23 */ /* 0x000fe200000108cf */
[C---:B------:R-:W-:Y:S01]  /*3900*/  LOP3.LUT R29, R50.reuse, 0xffff, RZ, 0xc0, !PT ;  /* 0x0000ffff321d7812 */ /* 0x040fe200078ec0ff */
[----:B------:R-:W-:Y:S01]  /*3910*/  FFMA.FTZ R231, R5, c[0x0][0x23c], -R203 ;  /* 0x00008f0005e77a23 */ /* 0x000fe200000108cb */
[----:B------:R-:W-:Y:S02]  /*3920*/  LOP3.LUT R33, R51, UR15, R232, 0x96, !PT ;  /* 0x0000000f33217c12 */ /* 0x000fe4000f8e96e8 */
[----:B------:R-:W-:Y:S01]  /*3930*/  LOP3.LUT R51, R50, 0xff, RZ, 0xc0, !PT ;  /* 0x000000ff32337812 */ /* 0x000fe200078ec0ff */
[----:B------:R-:W-:Y:S01]  /*3940*/  FFMA.FTZ R62, R42, c[0x0][0x23c], -R206 ;  /* 0x00008f002a3e7a23 */ /* 0x000fe200000108ce */
[----:B------:R-:W-:Y:S01]  /*3950*/  SHF.R.U32.HI R16, RZ, 0x10, R50 ;  /* 0x00000010ff107819 */ /* 0x000fe20000011632 */
[----:B------:R-:W-:Y:S01]  /*3960*/  FFMA.FTZ R63, R43, c[0x0][0x23c], -R206 ;  /* 0x00008f002b3f7a23 */ /* 0x000fe200000108ce */
[----:B------:R-:W-:Y:S01]  /*3970*/  SHF.R.U32.HI R29, RZ, 0x8, R29 ;  /* 0x00000008ff1d7819 */ /* 0x000fe2000001161d */
[----:B-1----:R-:W1:Y:S01]  /*3980*/  LDSM.16.MT88.4 R40, [R212+0x9800] ;  /* 0x00980000d428783b */ /* 0x002e620000004200 */
[----:B------:R-:W-:Y:S01]  /*3990*/  SHF.R.U32.HI R50, RZ, 0x18, R50 ;  /* 0x00000018ff327819 */ /* 0x000fe20000011632 */
[----:B------:R-:W-:Y:S01]  /*39a0*/  MUFU.EX2 R62, R62 ;  /* 0x0000003e003e7308 */ /* 0x000fe20000000800 */
[----:B------:R-:W-:Y:S01]  /*39b0*/  LOP3.LUT R16, R16, 0xff, RZ, 0xc0, !PT ;  /* 0x000000ff10107812 */ /* 0x000fe200078ec0ff */
[----:B------:R-:W-:Y:S01]  /*39c0*/  HMMA.16816.F32.BF16 R68, R12, R48, R68 ;  /* 0x000000300c44723c */ /* 0x000fe20000041844 */
[----:B------:R-:W-:-:S02]  /*39d0*/  PRMT R51, R51, 0x5410, R29 ;  /* 0x0000541033337816 */ /* 0x000fc4000000001d */
[----:B------:R-:W-:Y:S02]  /*39e0*/  PRMT R50, R16, 0x5410, R50 ;  /* 0x0000541010327816 */ /* 0x000fe40000000032 */
[----:B--2---:R-:W-:Y:S01]  /*39f0*/  F2FP.BF16.PACK_AB R229, R61, R57 ;  /* 0x000000393de5723e */ /* 0x004fe200000010ff */
[--C-:B------:R-:W-:Y:S01]  /*3a00*/  HSET2.LE.AND R227, R51, R194.reuse, PT ;  /* 0x000000c233e37233 */ /* 0x100fe20003803000 */
[----:B------:R-:W2:Y:S01]  /*3a10*/  MUFU.EX2 R63, R63 ;  /* 0x0000003f003f7308 */ /* 0x000ea20000000800 */
[----:B------:R-:W-:Y:S01]  /*3a20*/  HSET2.LE.AND R51, R50, R194, PT ;  /* 0x000000c232337233 */ /* 0x000fe20003803000 */
[----:B------:R-:W-:Y:S01]  /*3a30*/  SHF.R.U32.HI R17, RZ, 0x10, R33 ;  /* 0x00000010ff117819 */ /* 0x000fe20000011621 */
[----:B------:R-:W-:Y:S01]  /*3a40*/  HMMA.16816.F32.BF16 R84, R12, R44, R84 ;  /* 0x0000002c0c54723c */ /* 0x000fe20000041854 */
[----:B------:R-:W-:Y:S01]  /*3a50*/  LOP3.LUT R50, R227, R229, RZ, 0xc0, !PT ;  /* 0x000000e5e3327212 */ /* 0x000fe200078ec0ff */
[----:B------:R-:W-:Y:S01]  /*3a60*/  IMAD.WIDE.U32 R226, R226, -0x2daee0ad, RZ ;  /* 0xd2511f53e2e27825 */ /* 0x000fe200078e00ff */
[----:B------:R-:W-:-:S02]  /*3a70*/  LOP3.LUT R51, R51, R211, RZ, 0xc0, !PT ;  /* 0x000000d333337212 */ /* 0x000fc400078ec0ff */
[----:B------:R-:W-:Y:S01]  /*3a80*/  SHF.R.U32.HI R30, RZ, 0x18, R33 ;  /* 0x00000018ff1e7819 */ /* 0x000fe20000011621 */
[----:B------:R-:W3:Y:S01]  /*3a90*/  MUFU.EX2 R60, R60 ;  /* 0x0000003c003c7308 */ /* 0x000ee20000000800 */
[----:B------:R-:W-:Y:S01]  /*3aa0*/  LOP3.LUT R210, R227, UR10, R210, 0x96, !PT ;  /* 0x0000000ae3d27c12 */ /* 0x000fe2000f8e96d2 */
[C---:B------:R-:W-:Y:S01]  /*3ab0*/  HMMA.16816.F32.BF16 R96, R12.reuse, R46, R96 ;  /* 0x0000002e0c60723c */ /* 0x040fe20000041860 */
[----:B------:R-:W-:Y:S01]  /*3ac0*/  LOP3.LUT R211, R67, UR8, R226, 0x96, !PT ;  /* 0x0000000843d37c12 */ /* 0x000fe2000f8e96e2 */
[----:B------:R-:W4:Y:S01]  /*3ad0*/  LDSM.16.MT88.4 R44, [R213+0x9800] ;  /* 0x00980000d52c783b */ /* 0x000f220000004200 */
[----:B------:R-:W-:Y:S01]  /*3ae0*/  LOP3.LUT R17, R17, 0xff, RZ, 0xc0, !PT ;  /* 0x000000ff11117812 */ /* 0x000fe200078ec0ff */
[----:B------:R-:W-:Y:S01]  /*3af0*/  IMAD.WIDE.U32 R58, R210, -0x326172a9, RZ ;  /* 0xcd9e8d57d23a7825 */ /* 0x000fe200078e00ff */
[----:B--2---:R-:W-:Y:S01]  /*3b00*/  F2FP.BF16.PACK_AB R49, R63, R62 ;  /* 0x0000003e3f31723e */ /* 0x004fe200000010ff */
[----:B------:R-:W-:Y:S01]  /*3b10*/  MUFU.EX2 R231, R231 ;  /* 0x000000e700e77308 */ /* 0x000fe20000000800 */
[----:B------:R-:W-:Y:S01]  /*3b20*/  PRMT R17, R17, 0x5410, R30 ;  /* 0x0000541011117816 */ /* 0x000fe2000000001e */
[----:B------:R-:W-:Y:S01]  /*3b30*/  IMAD.WIDE.U32 R210, R211, -0x326172a9, RZ ;  /* 0xcd9e8d57d3d27825 */ /* 0x000fe200078e00ff */
[----:B------:R-:W-:Y:S01]  /*3b40*/  LOP3.LUT R209, R59, UR9, R208, 0x96, !PT ;  /* 0x000000093bd17c12 */ /* 0x000fe2000f8e96d0 */
[----:B------:R-:W-:Y:S01]  /*3b50*/  HMMA.16816.F32.BF16 R120, R12, R18, R120 ;  /* 0x000000120c78723c */ /* 0x000fe20000041878 */
[----:B------:R-:W-:Y:S01]  /*3b60*/  LOP3.LUT R32, R33, 0xffff, RZ, 0xc0, !PT ;  /* 0x0000ffff21207812 */ /* 0x000fe200078ec0ff */
[----:B------:R-:W-:Y:S01]  /*3b70*/  FFMA.FTZ R59, R9, c[0x0][0x23c], -R203 ;  /* 0x00008f00093b7a23 */ /* 0x000fe200000108cb */
[----:B------:R-:W-:Y:S01]  /*3b80*/  LOP3.LUT R208, R211, UR7, R58, 0x96, !PT ;  /* 0x00000007d3d07c12 */ /* 0x000fe2000f8e963a */
[----:B------:R-:W-:Y:S01]  /*3b90*/  IMAD.WIDE.U32 R226, R209, -0x2daee0ad, RZ ;  /* 0xd2511f53d1e27825 */ /* 0x000fe200078e00ff */
[----:B------:R-:W-:Y:S01]  /*3ba0*/  HSET2.LE.AND R17, R17, R194, PT ;  /* 0x000000c211117233 */ /* 0x000fe20003803000 */
[----:B------:R-:W-:-:S02]  /*3bb0*/  LOP3.LUT R28, R33, 0xff, RZ, 0xc0, !PT ;  /* 0x000000ff211c7812 */ /* 0x000fc400078ec0ff */
[----:B------:R-:W-:Y:S01]  /*3bc0*/  IMAD.WIDE.U32 R208, R208, -0x2daee0ad, RZ ;  /* 0xd2511f53d0d07825 */ /* 0x000fe200078e00ff */
[----:B------:R-:W-:Y:S01]  /*3bd0*/  MUFU.EX2 R59, R59 ;  /* 0x0000003b003b7308 */ /* 0x000fe20000000800 */
[----:B------:R-:W-:Y:S01]  /*3be0*/  LOP3.LUT R49, R17, R49, RZ, 0xc0, !PT ;  /* 0x0000003111317212 */ /* 0x000fe200078ec0ff */
[----:B------:R-:W-:Y:S01]  /*3bf0*/  HMMA.16816.F32.BF16 R108, R12, R34, R108 ;  /* 0x000000220c6c723c */ /* 0x000fe2000004186c */
[----:B------:R-:W-:Y:S01]  /*3c00*/  FFMA.FTZ R58, R8, c[0x0][0x23c], -R203 ;  /* 0x00008f00083a7a23 */ /* 0x000fe200000108cb */
[----:B------:R-:W-:Y:S01]  /*3c10*/  LOP3.LUT R234, R209, UR4, R226, 0x96, !PT ;  /* 0x00000004d1ea7c12 */ /* 0x000fe2000f8e96e2 */
[--C-:B------:R-:W-:Y:S01]  /*3c20*/  FFMA.FTZ R211, R11, c[0x0][0x23c], -R205.reuse ;  /* 0x00008f000bd37a23 */ /* 0x100fe200000108cd */
[----:B------:R-:W-:Y:S01]  /*3c30*/  LOP3.LUT R226, R227, UR6, R66, 0x96, !PT ;  /* 0x00000006e3e27c12 */ /* 0x000fe2000f8e9642 */
[----:B------:R-:W-:Y:S01]  /*3c40*/  FFMA.FTZ R66, R10, c[0x0][0x23c], -R205 ;  /* 0x00008f000a427a23 */ /* 0x000fe200000108cd */
[----:B------:R-:W-:Y:S01]  /*3c50*/  SHF.R.U32.HI R32, RZ, 0x8, R32 ;  /* 0x00000008ff207819 */ /* 0x000fe20000011620 */
[----:B------:R-:W-:Y:S01]  /*3c60*/  IMAD.WIDE.U32 R234, R234, -0x326172a9, RZ ;  /* 0xcd9e8d57eaea7825 */ /* 0x000fe200078e00ff */
[----:B------:R-:W2:Y:S01]  /*3c70*/  MUFU.EX2 R58, R58 ;  /* 0x0000003a003a7308 */ /* 0x000ea20000000800 */
[----:B------:R-:W5:Y:S01]  /*3c80*/  LDSM.16.MT88.4 R16, [R213+0xb800] ;  /* 0x00b80000d510783b */ /* 0x000f620000004200 */
[----:B------:R-:W-:Y:S01]  /*3c90*/  PRMT R28, R28, 0x5410, R32 ;  /* 0x000054101c1c7816 */ /* 0x000fe20000000020 */
[----:B------:R-:W-:Y:S01]  /*3ca0*/  IMAD.WIDE.U32 R226, R226, -0x326172a9, RZ ;  /* 0xcd9e8d57e2e27825 */ /* 0x000fe200078e00ff */
[--C-:B------:R-:W-:Y:S01]  /*3cb0*/  SHF.R.U32.HI R9, RZ, 0x10, R234.reuse ;  /* 0x00000010ff097819 */ /* 0x100fe200000116ea */
[----:B------:R-:W1:Y:S01]  /*3cc0*/  LDSM.16.MT88.4 R32, [R213+0xa800] ;  /* 0x00a80000d520783b */ /* 0x000e620000004200 */
[----:B------:R-:W-:Y:S01]  /*3cd0*/  SHF.R.U32.HI R67, RZ, 0x18, R234 ;  /* 0x00000018ff437819 */ /* 0x000fe200000116ea */
[--C-:B------:R-:W-:Y:S01]  /*3ce0*/  HSET2.LE.AND R28, R28, R194.reuse, PT ;  /* 0x000000c21c1c7233 */ /* 0x100fe20003803000 */
[----:B------:R-:W-:Y:S01]  /*3cf0*/  LOP3.LUT R9, R9, 0xff, RZ, 0xc0, !PT ;  /* 0x000000ff09097812 */ /* 0x000fe200078ec0ff */
[----:B------:R-:W2:Y:S01]  /*3d00*/  MUFU.EX2 R66, R66 ;  /* 0x0000004200427308 */ /* 0x000ea20000000800 */
[C---:B------:R-:W-:Y:S01]  /*3d10*/  LOP3.LUT R209, R234.reuse, 0xffff, RZ, 0xc0, !PT ;  /* 0x0000ffffead17812 */ /* 0x040fe200078ec0ff */
[----:B------:R-:W-:Y:S01]  /*3d20*/  LDSM.16.MT88.4 R12, [R212+0xb800] ;  /* 0x00b80000d40c783b */ /* 0x000fe20000004200 */
[----:B------:R-:W-:Y:S01]  /*3d30*/  PRMT R9, R9, 0x5410, R67 ;  /* 0x0000541009097816 */ /* 0x000fe20000000043 */
[----:B------:R-:W-:Y:S01]  /*3d40*/  FFMA.FTZ R229, R21, c[0x0][0x23c], -R207 ;  /* 0x00008f0015e57a23 */ /* 0x000fe200000108cf */
[----:B------:R-:W-:Y:S01]  /*3d50*/  LOP3.LUT R10, R234, 0xff, RZ, 0xc0, !PT ;  /* 0x000000ffea0a7812 */ /* 0x000fe200078ec0ff */
[----:B---3--:R-:W-:Y:S01]  /*3d60*/  FADD.FTZ R183, R60, R183 ;  /* 0x000000b73cb77221 */ /* 0x008fe20000010000 */
[----:B------:R-:W-:Y:S01]  /*3d70*/  SHF.R.U32.HI R209, RZ, 0x8, R209 ;  /* 0x00000008ffd17819 */ /* 0x000fe200000116d1 */
[----:B------:R3:W3:Y:S01]  /*3d80*/  MUFU.EX2 R67, R211 ;  /* 0x000000d300437308 */ /* 0x0006e20000000800 */
[----:B------:R-:W-:Y:S01]  /*3d90*/  LOP3.LUT R8, R235, UR15, R226, 0x96, !PT ;  /* 0x0000000feb087c12 */ /* 0x000fe2000f8e96e2 */
[--C-:B------:R-:W-:Y:S01]  /*3da0*/  HSET2.LE.AND R9, R9, R194.reuse, PT ;  /* 0x000000c209097233 */ /* 0x100fe20003803000 */
[----:B------:R-:W-:Y:S01]  /*3db0*/  PRMT R10, R10, 0x5410, R209 ;  /* 0x000054100a0a7816 */ /* 0x000fe200000000d1 */
[----:B------:R-:W-:Y:S01]  /*3dc0*/  FADD.FTZ R185, R62, R185 ;  /* 0x000000b93eb97221 */ /* 0x000fe20000010000 */
[----:B------:R-:W-:Y:S01]  /*3dd0*/  LOP3.LUT R11, R8, 0xffff, RZ, 0xc0, !PT ;  /* 0x0000ffff080b7812 */ /* 0x000fe200078ec0ff */
[----:B------:R-:W-:Y:S01]  /*3de0*/  FADD.FTZ R183, R56, R183 ;  /* 0x000000b738b77221 */ /* 0x000fe20000010000 */
[--C-:B------:R-:W-:Y:S01]  /*3df0*/  SHF.R.U32.HI R209, RZ, 0x10, R8.reuse ;  /* 0x00000010ffd17819 */ /* 0x100fe20000011608 */
[--C-:B------:R-:W-:Y:S01]  /*3e00*/  HSET2.LE.AND R10, R10, R194.reuse, PT ;  /* 0x000000c20a0a7233 */ /* 0x100fe20003803000 */
[----:B------:R-:W-:Y:S01]  /*3e10*/  SHF.R.U32.HI R226, RZ, 0x8, R11 ;  /* 0x00000008ffe27819 */ /* 0x000fe2000001160b */
[----:B------:R-:W-:Y:S01]  /*3e20*/  MUFU.EX2 R229, R229 ;  /* 0x000000e500e57308 */ /* 0x000fe20000000800 */
[----:B------:R-:W-:Y:S01]  /*3e30*/  SHF.R.U32.HI R11, RZ, 0x18, R8 ;  /* 0x00000018ff0b7819 */ /* 0x000fe20000011608 */
[----:B------:R-:W-:Y:S01]  /*3e40*/  FADD.FTZ R185, R63, R185 ;  /* 0x000000b93fb97221 */ /* 0x000fe20000010000 */
[----:B------:R-:W-:Y:S01]  /*3e50*/  LOP3.LUT R209, R209, 0xff, RZ, 0xc0, !PT ;  /* 0x000000ffd1d17812 */ /* 0x000fe200078ec0ff */
[----:B--2---:R-:W-:Y:S01]  /*3e60*/  FADD.FTZ R187, R58, R187 ;  /* 0x000000bb3abb7221 */ /* 0x004fe20000010000 */
[----:B------:R-:W-:Y:S01]  /*3e70*/  F2FP.BF16.PACK_AB R48, R56, R60 ;  /* 0x0000003c3830723e */ /* 0x000fe200000010ff */
[----:B------:R-:W-:Y:S01]  /*3e80*/  FADD.FTZ R191, R66, R191 ;  /* 0x000000bf42bf7221 */ /* 0x000fe20000010000 */
[----:B---3--:R-:W-:Y:S01]  /*3e90*/  LOP3.LUT R211, R8, 0xff, RZ, 0xc0, !PT ;  /* 0x000000ff08d37812 */ /* 0x008fe200078ec0ff */
[----:B------:R-:W-:Y:S01]  /*3ea0*/  FADD.FTZ R183, R57, R183 ;  /* 0x000000b739b77221 */ /* 0x000fe20000010000 */
[----:B------:R-:W-:Y:S01]  /*3eb0*/  PRMT R209, R209, 0x5410, R11 ;  /* 0x00005410d1d17816 */ /* 0x000fe2000000000b */
[----:B------:R-:W-:Y:S01]  /*3ec0*/  FADD.FTZ R185, R64, R185 ;  /* 0x000000b940b97221 */ /* 0x000fe20000010000 */
[----:B------:R-:W-:Y:S01]  /*3ed0*/  PRMT R8, R211, 0x5410, R226 ;  /* 0x00005410d3087816 */ /* 0x000fe200000000e2 */
[----:B------:R-:W-:Y:S01]  /*3ee0*/  FADD.FTZ R187, R59, R187 ;  /* 0x000000bb3bbb7221 */ /* 0x000fe20000010000 */
[C---:B------:R-:W-:Y:S01]  /*3ef0*/  F2FP.BF16.PACK_AB R11, R67.reuse, R66 ;  /* 0x00000042430b723e */ /* 0x040fe200000010ff */
[----:B------:R-:W-:Y:S01]  /*3f00*/  FADD.FTZ R191, R67, R191 ;  /* 0x000000bf43bf7221 */ /* 0x000fe20000010000 */
[----:B------:R-:W-:Y:S01]  /*3f10*/  F2FP.BF16.PACK_AB R211, R59, R58 ;  /* 0x0000003a3bd3723e */ /* 0x000fe200000010ff */
[--C-:B------:R-:W-:Y:S01]  /*3f20*/  HSET2.LE.AND R8, R8, R194.reuse, PT ;  /* 0x000000c208087233 */ /* 0x100fe20003803000 */
[----:B------:R-:W-:Y:S01]  /*3f30*/  LOP3.LUT R11, R9, R11, RZ, 0xc0, !PT ;  /* 0x0000000b090b7212 */ /* 0x000fe200078ec0ff */
[----:B------:R-:W-:Y:S01]  /*3f40*/  HSET2.LE.AND R9, R209, R194, PT ;  /* 0x000000c2d1097233 */ /* 0x000fe20003803000 */
[----:B------:R-:W-:Y:S01]  /*3f50*/  LOP3.LUT R10, R10, R211, RZ, 0xc0, !PT ;  /* 0x000000d30a0a7212 */ /* 0x000fe200078ec0ff */
[----:B------:R-:W-:Y:S01]  /*3f60*/  FADD.FTZ R183, R61, R183 ;  /* 0x000000b73db77221 */ /* 0x000fe20000010000 */
[----:B------:R-:W-:Y:S01]  /*3f70*/  F2FP.BF16.PACK_AB R211, R53, R52 ;  /* 0x0000003435d3723e */ /* 0x000fe200000010ff */
[----:B------:R-:W-:Y:S01]  /*3f80*/  FADD.FTZ R185, R65, R185 ;  /* 0x000000b941b97221 */ /* 0x000fe20000010000 */
[----:B------:R-:W-:Y:S01]  /*3f90*/  F2FP.BF16.PACK_AB R209, R55, R54 ;  /* 0x0000003637d1723e */ /* 0x000fe200000010ff */
[----:B------:R-:W-:Y:S01]  /*3fa0*/  FADD.FTZ R187, R36, R187 ;  /* 0x000000bb24bb7221 */ /* 0x000fe20000010000 */
[----:B------:R-:W-:Y:S01]  /*3fb0*/  LOP3.LUT R48, R28, R48, RZ, 0xc0, !PT ;  /* 0x000000301c307212 */ /* 0x000fe200078ec0ff */
[----:B------:R-:W-:Y:S01]  /*3fc0*/  FADD.FTZ R191, R38, R191 ;  /* 0x000000bf26bf7221 */ /* 0x000fe20000010000 */
[----:B------:R-:W-:Y:S01]  /*3fd0*/  LOP3.LUT R8, R8, R211, RZ, 0xc0, !PT ;  /* 0x000000d308087212 */ /* 0x000fe200078ec0ff */
[----:B------:R-:W2:Y:S01]  /*3fe0*/  LDSM.16.MT88.4 R28, [R212+0xa800] ;  /* 0x00a80000d41c783b */ /* 0x000ea20000004200 */
[----:B------:R-:W-:Y:S01]  /*3ff0*/  LOP3.LUT R9, R9, R209, RZ, 0xc0, !PT ;  /* 0x000000d109097212 */ /* 0x000fe200078ec0ff */
[----:B------:R-:W-:-:S02]  /*4000*/  FADD.FTZ R187, R37, R187 ;  /* 0x000000bb25bb7221 */ /* 0x000fc40000010000 */
[----:B-1----:R-:W-:Y:S01]  /*4010*/  HMMA.16816.F32.BF16 R76, R48, R42, R76 ;  /* 0x0000002a304c723c */ /* 0x002fe2000004184c */
[----:B------:R-:W-:-:S07]  /*4020*/  FADD.FTZ R191, R39, R191 ;  /* 0x000000bf27bf7221 */ /* 0x000fce0000010000 */
[----:B------:R-:W-:Y:S07]  /*4030*/  HMMA.16816.F32.BF16 R80, R8, R42, R80 ;  /* 0x0000002a0850723c */ /* 0x000fee0000041850 */
[----:B------:R-:W-:Y:S01]  /*4040*/  FFMA.FTZ R42, R20, c[0x0][0x23c], -R207 ;  /* 0x00008f00142a7a23 */ /* 0x000fe200000108cf */
[----:B------:R-:W-:Y:S01]  /*4050*/  LOP3.LUT R20, R233, UR5, R230, 0x96, !PT ;  /* 0x00000005e9147c12 */ /* 0x000fe2000f8e96e6 */
[----:B------:R-:W-:Y:S01]  /*4060*/  HMMA.16816.F32.BF16 R72, R48, R40, R72 ;  /* 0x000000283048723c */ /* 0x000fe20000041848 */
[----:B------:R-:W-:-:S02]  /*4070*/  FFMA.FTZ R43, R26, c[0x0][0x23c], -R206 ;  /* 0x00008f001a2b7a23 */ /* 0x000fc400000108ce */
[----:B------:R-:W-:Y:S01]  /*4080*/  FFMA.FTZ R230, R7, c[0x0][0x23c], -R205 ;  /* 0x00008f0007e67a23 */ /* 0x000fe200000108cd */
[----:B------:R-:W-:Y:S01]  /*4090*/  MUFU.EX2 R42, R42 ;  /* 0x0000002a002a7308 */ /* 0x000fe20000000800 */
[----:B------:R-:W-:-:S03]  /*40a0*/  IMAD.WIDE.U32 R20, R20, -0x2daee0ad, RZ ;  /* 0xd2511f5314147825 */ /* 0x000fc600078e00ff */
[----:B------:R-:W-:Y:S02]  /*40b0*/  HMMA.16816.F32.BF16 R68, R8, R40, R68 ;  /* 0x000000280844723c */ /* 0x000fe40000041844 */
[----:B------:R-:W-:Y:S02]  /*40c0*/  LOP3.LUT R228, R21, UR14, R228, 0x96, !PT ;  /* 0x0000000e15e47c12 */ /* 0x000fe4000f8e96e4 */
[----:B------:R-:W1:Y:S03]  /*40d0*/  MUFU.EX2 R43, R43 ;  /* 0x0000002b002b7308 */ /* 0x000e660000000800 */
[--C-:B------:R-:W-:Y:S01]  /*40e0*/  FFMA.FTZ R40, R24, c[0x0][0x23c], -R207.reuse ;  /* 0x00008f0018287a23 */ /* 0x100fe200000108cf */
[----:B----4-:R-:W-:Y:S01]  /*40f0*/  HMMA.16816.F32.BF16 R156, R48, R44, R156 ;  /* 0x0000002c309c723c */ /* 0x010fe2000004189c */
[----:B------:R-:W-:Y:S01]  /*4100*/  FFMA.FTZ R41, R25, c[0x0][0x23c], -R207 ;  /* 0x00008f0019297a23 */ /* 0x000fe200000108cf */
[----:B------:R-:W-:-:S02]  /*4110*/  LOP3.LUT R24, R228, 0xffff, RZ, 0xc0, !PT ;  /* 0x0000ffffe4187812 */ /* 0x000fc400078ec0ff */
[----:B------:R-:W-:Y:S02]  /*4120*/  MUFU.EX2 R230, R230 ;  /* 0x000000e600e67308 */ /* 0x000fe40000000800 */
[----:B------:R-:W-:Y:S02]  /*4130*/  SHF.R.U32.HI R24, RZ, 0x8, R24 ;  /* 0x00000008ff187819 */ /* 0x000fe40000011618 */
[----:B------:R-:W-:Y:S04]  /*4140*/  HMMA.16816.F32.BF16 R160, R8, R44, R160 ;  /* 0x0000002c08a0723c */ /* 0x000fe800000418a0 */
[----:B------:R-:W3:Y:S01]  /*4150*/  MUFU.EX2 R40, R40 ;  /* 0x0000002800287308 */ /* 0x000ee20000000800 */
[----:B-1----:R-:W-:Y:S02]  /*4160*/  FADD.FTZ R185, R43, R185 ;  /* 0x000000b92bb97221 */ /* 0x002fe40000010000 */
[--C-:B------:R-:W-:Y:S01]  /*4170*/  FFMA.FTZ R44, R27, c[0x0][0x23c], -R206.reuse ;  /* 0x00008f001b2c7a23 */ /* 0x100fe200000108ce */
[----:B-----5:R-:W-:Y:S01]  /*4180*/  HMMA.16816.F32.BF16 R140, R48, R16, R140 ;  /* 0x00000010308c723c */ /* 0x020fe2000004188c */
[----:B------:R-:W-:Y:S01]  /*4190*/  FFMA.FTZ R45, R22, c[0x0][0x23c], -R206 ;  /* 0x00008f00162d7a23 */ /* 0x000fe200000108ce */
[----:B------:R-:W-:-:S02]  /*41a0*/  LOP3.LUT R22, R20, 0xff, RZ, 0xc0, !PT ;  /* 0x000000ff14167812 */ /* 0x000fc400078ec0ff */
[----:B------:R-:W1:Y:S04]  /*41b0*/  MUFU.EX2 R41, R41 ;  /* 0x0000002900297308 */ /* 0x000e680000000800 */
[----:B------:R-:W-:Y:S04]  /*41c0*/  HMMA.16816.F32.BF16 R116, R48, R18, R116 ;  /* 0x000000123074723c */ /* 0x000fe80000041874 */
[----:B------:R-:W4:Y:S01]  /*41d0*/  MUFU.EX2 R44, R44 ;  /* 0x0000002c002c7308 */ /* 0x000f220000000800 */
[----:B---3--:R-:W-:-:S03]  /*41e0*/  FADD.FTZ R183, R40, R183 ;  /* 0x000000b728b77221 */ /* 0x008fc60000010000 */
[C---:B------:R-:W-:Y:S04]  /*41f0*/  HMMA.16816.F32.BF16 R112, R8.reuse, R16, R112 ;  /* 0x000000100870723c */ /* 0x040fe80000041870 */
[----:B------:R-:W3:Y:S01]  /*4200*/  MUFU.EX2 R45, R45 ;  /* 0x0000002d002d7308 */ /* 0x000ee20000000800 */
[----:B-1----:R-:W-:Y:S02]  /*4210*/  FADD.FTZ R183, R41, R183 ;  /* 0x000000b729b77221 */ /* 0x002fe40000010000 */
[----:B------:R-:W-:Y:S01]  /*4220*/  LOP3.LUT R16, R228, 0xff, RZ, 0xc0, !PT ;  /* 0x000000ffe4107812 */ /* 0x000fe200078ec0ff */
[----:B------:R-:W-:Y:S01]  /*4230*/  HMMA.16816.F32.BF16 R120, R8, R18, R120 ;  /* 0x000000120878723c */ /* 0x000fe20000041878 */
[----:B------:R-:W-:Y:S01]  /*4240*/  LOP3.LUT R17, R20, 0xffff, RZ, 0xc0, !PT ;  /* 0x0000ffff14117812 */ /* 0x000fe200078ec0ff */
[----:B------:R-:W-:Y:S01]  /*4250*/  FADD.FTZ R183, R42, R183 ;  /* 0x000000b72ab77221 */ /* 0x000fe20000010000 */
[----:B------:R-:W-:Y:S01]  /*4260*/  SHF.R.U32.HI R21, RZ, 0x10, R20 ;  /* 0x00000010ff157819 */ /* 0x000fe20000011614 */
[----:B----4-:R-:W-:Y:S01]  /*4270*/  FADD.FTZ R185, R44, R185 ;  /* 0x000000b92cb97221 */ /* 0x010fe20000010000 */
[----:B------:R-:W-:-:S02]  /*4280*/  PRMT R16, R16, 0x5410, R24 ;  /* 0x0000541010107816 */ /* 0x000fc40000000018 */
[--C-:B------:R-:W-:Y:S01]  /*4290*/  SHF.R.U32.HI R19, RZ, 0x10, R228.reuse ;  /* 0x00000010ff137819 */ /* 0x100fe200000116e4 */
[-C--:B------:R-:W-:Y:S01]  /*42a0*/  HMMA.16816.F32.BF16 R88, R48, R32.reuse, R88 ;  /* 0x000000203058723c */ /* 0x080fe20000041858 */
[----:B------:R-:W-:Y:S01]  /*42b0*/  SHF.R.U32.HI R18, RZ, 0x18, R228 ;  /* 0x00000018ff127819 */ /* 0x000fe200000116e4 */
[----:B------:R-:W1:Y:S01]  /*42c0*/  LDSM.16.MT88.4 R24, [R212+0x9c00] ;  /* 0x009c0000d418783b */ /* 0x000e620000004200 */
[----:B------:R4:W5:Y:S01]  /*42d0*/  MUFU.EX2 R228, R23 ;  /* 0x0000001700e47308 */ /* 0x0009620000000800 */
[----:B------:R-:W-:Y:S01]  /*42e0*/  SHF.R.U32.HI R17, RZ, 0x8, R17 ;  /* 0x00000008ff117819 */ /* 0x000fe20000011611 */
[----:B---3--:R-:W-:Y:S01]  /*42f0*/  FADD.FTZ R185, R45, R185 ;  /* 0x000000b92db97221 */ /* 0x008fe20000010000 */
[----:B------:R-:W-:Y:S02]  /*4300*/  SHF.R.U32.HI R20, RZ, 0x18, R20 ;  /* 0x00000018ff147819 */ /* 0x000fe40000011614 */
[----:B------:R-:W-:Y:S01]  /*4310*/  LOP3.LUT R21, R21, 0xff, RZ, 0xc0, !PT ;  /* 0x000000ff15157812 */ /* 0x000fe200078ec0ff */
[----:B------:R-:W-:Y:S01]  /*4320*/  HMMA.16816.F32.BF16 R84, R8, R32, R84 ;  /* 0x000000200854723c */ /* 0x000fe20000041854 */
[----:B------:R-:W-:-:S04]  /*4330*/  LOP3.LUT R19, R19, 0xff, RZ, 0xc0, !PT ;  /* 0x000000ff13137812 */ /* 0x000fc800078ec0ff */
[----:B------:R-:W-:Y:S02]  /*4340*/  PRMT R18, R19, 0x5410, R18 ;  /* 0x0000541013127816 */ /* 0x000fe40000000012 */
[--C-:B------:R-:W-:Y:S01]  /*4350*/  HSET2.LE.AND R32, R16, R194.reuse, PT ;  /* 0x000000c210207233 */ /* 0x100fe20003803000 */
[----:B------:R-:W-:Y:S01]  /*4360*/  PRMT R16, R22, 0x5410, R17 ;  /* 0x0000541016107816 */ /* 0x000fe20000000011 */
[C---:B------:R-:W-:Y:S01]  /*4370*/  HMMA.16816.F32.BF16 R152, R48.reuse, R46, R152 ;  /* 0x0000002e3098723c */ /* 0x040fe20000041898 */
[----:B------:R-:W-:Y:S01]  /*4380*/  PRMT R17, R21, 0x5410, R20 ;  /* 0x0000541015117816 */ /* 0x000fe20000000014 */
[--C-:B------:R-:W-:Y:S01]  /*4390*/  HSET2.LE.AND R18, R18, R194.reuse, PT ;  /* 0x000000c212127233 */ /* 0x100fe20003803000 */
[----:B----4-:R-:W-:Y:S01]  /*43a0*/  F2FP.BF16.PACK_AB R23, R41, R40 ;  /* 0x000000282917723e */ /* 0x010fe200000010ff */
[--C-:B------:R-:W-:Y:S01]  /*43b0*/  HSET2.LE.AND R16, R16, R194.reuse, PT ;  /* 0x000000c210107233 */ /* 0x100fe20003803000 */
[----:B------:R-:W-:Y:S01]  /*43c0*/  F2FP.BF16.PACK_AB R33, R44, R43 ;  /* 0x0000002b2c21723e */ /* 0x000fe200000010ff */
[----:B------:R-:W-:Y:S01]  /*43d0*/  HSET2.LE.AND R17, R17, R194, PT ;  /* 0x000000c211117233 */ /* 0x000fe20003803000 */
[----:B------:R-:W-:Y:S01]  /*43e0*/  LOP3.LUT R32, R32, R23, RZ, 0xc0, !PT ;  /* 0x0000001720207212 */ /* 0x000fe200078ec0ff */
[----:B------:R-:W-:Y:S01]  /*43f0*/  HMMA.16816.F32.BF16 R92, R48, R34, R92 ;  /* 0x00000022305c723c */ /* 0x000fe2000004185c */
[----:B------:R-:W-:Y:S01]  /*4400*/  LOP3.LUT R33, R18, R33, RZ, 0xc0, !PT ;  /* 0x0000002112217212 */ /* 0x000fe200078ec0ff */
[----:B------:R-:W-:Y:S06]  /*4410*/  LDSM.16.MT88.4 R20, [R213+0xac00] ;  /* 0x00ac0000d514783b */ /* 0x000fec0000004200 */
[C---:B------:R-:W-:Y:S07]  /*4420*/  HMMA.16816.F32.BF16 R148, R8.reuse, R46, R148 ;  /* 0x0000002e0894723c */ /* 0x040fee0000041894 */
[----:B------:R-:W-:Y:S01]  /*4430*/  FFMA.FTZ R46, R4, c[0x0][0x23c], -R203 ;  /* 0x00008f00042e7a23 */ /* 0x000fe200000108cb */
[----:B------:R-:W-:Y:S01]  /*4440*/  HMMA.16816.F32.BF16 R96, R8, R34, R96 ;  /* 0x000000220860723c */ /* 0x000fe20000041860 */
[----:B------:R-:W-:Y:S01]  /*4450*/  LOP3.LUT R4, R227, UR5, R210, 0x96, !PT ;  /* 0x00000005e3047c12 */ /* 0x000fe2000f8e96d2 */
[----:B------:R-:W-:-:S03]  /*4460*/  FFMA.FTZ R47, R6, c[0x0][0x23c], -R205 ;  /* 0x00008f00062f7a23 */ /* 0x000fc600000108cd */
[----:B------:R-:W3:Y:S01]  /*4470*/  MUFU.EX2 R46, R46 ;  /* 0x0000002e002e7308 */ /* 0x000ee20000000800 */
[----:B------:R-:W-:Y:S01]  /*4480*/  IMAD.WIDE.U32 R4, R4, -0x2daee0ad, RZ ;  /* 0xd2511f5304047825 */ /* 0x000fe200078e00ff */
[C---:B------:R-:W-:Y:S01]  /*4490*/  F2FP.BF16.PACK_AB R34, R229.reuse, R42 ;  /* 0x0000002ae522723e */ /* 0x040fe200000010ff */
[C---:B--2---:R-:W-:Y:S01]  /*44a0*/  HMMA.16816.F32.BF16 R104, R48.reuse, R28, R104 ;  /* 0x0000001c3068723c */ /* 0x044fe20000041868 */
[----:B-----5:R-:W-:Y:S01]  /*44b0*/  F2FP.BF16.PACK_AB R35, R228, R45 ;  /* 0x0000002de423723e */ /* 0x020fe200000010ff */
[----:B------:R-:W-:Y:S01]  /*44c0*/  FADD.FTZ R229, R229, R183 ;  /* 0x000000b7e5e57221 */ /* 0x000fe20000010000 */
[----:B------:R-:W-:Y:S01]  /*44d0*/  LOP3.LUT R34, R16, R34, RZ, 0xc0, !PT ;  /* 0x0000002210227212 */ /* 0x000fe200078ec0ff */
[----:B------:R-:W-:Y:S01]  /*44e0*/  FADD.FTZ R228, R228, R185 ;  /* 0x000000b9e4e47221 */ /* 0x000fe20000010000 */
[----:B------:R-:W-:Y:S01]  /*44f0*/  LOP3.LUT R35, R17, R35, RZ, 0xc0, !PT ;  /* 0x0000002311237212 */ /* 0x000fe200078ec0ff */
[----:B------:R-:W2:Y:S01]  /*4500*/  MUFU.EX2 R47, R47 ;  /* 0x0000002f002f7308 */ /* 0x000ea20000000800 */
[----:B------:R-:W-:Y:S01]  /*4510*/  LDSM.16.MT88.4 R16, [R212+0xac00] ;  /* 0x00ac0000d410783b */ /* 0x000fe20000004200 */
[----:B------:R-:W-:Y:S01]  /*4520*/  HMMA.16816.F32.BF16 R124, R48, R12, R124 ;  /* 0x0000000c307c723c */ /* 0x000fe2000004187c */
[----:B------:R-:W-:-:S02]  /*4530*/  LOP3.LUT R208, R5, UR14, R208, 0x96, !PT ;  /* 0x0000000e05d07c12 */ /* 0x000fc4000f8e96d0 */
[C---:B------:R-:W-:Y:S02]  /*4540*/  LOP3.LUT R6, R4.reuse, 0xffff, RZ, 0xc0, !PT ;  /* 0x0000ffff04067812 */ /* 0x040fe400078ec0ff */
[----:B------:R-:W-:Y:S01]  /*4550*/  LOP3.LUT R5, R4, 0xff, RZ, 0xc0, !PT ;  /* 0x000000ff04057812 */ /* 0x000fe200078ec0ff */
[----:B---3--:R-:W-:Y:S01]  /*4560*/  FADD.FTZ R187, R46, R187 ;  /* 0x000000bb2ebb7221 */ /* 0x008fe20000010000 */
[----:B------:R-:W-:Y:S01]  /*4570*/  SHF.R.U32.HI R7, RZ, 0x8, R6 ;  /* 0x00000008ff077819 */ /* 0x000fe20000011606 */
[----:B------:R-:W-:Y:S03]  /*4580*/  HMMA.16816.F32.BF16 R144, R48, R30, R144 ;  /* 0x0000001e3090723c */ /* 0x000fe60000041890 */
[----:B------:R-:W-:Y:S01]  /*4590*/  PRMT R5, R5, 0x5410, R7 ;  /* 0x0000541005057816 */ /* 0x000fe20000000007 */
[----:B--2---:R-:W-:-:S04]  /*45a0*/  FADD.FTZ R191, R47, R191 ;  /* 0x000000bf2fbf7221 */ /* 0x004fc80000010000 */
[----:B------:R-:W-:Y:S07]  /*45b0*/  HMMA.16816.F32.BF16 R128, R48, R14, R128 ;  /* 0x0000000e3080723c */ /* 0x000fee0000041880 */
[--C-:B------:R-:W-:Y:S01]  /*45c0*/  SHF.R.U32.HI R48, RZ, 0x10, R4.reuse ;  /* 0x00000010ff307819 */ /* 0x100fe20000011604 */
[----:B------:R-:W-:Y:S01]  /*45d0*/  HMMA.16816.F32.BF16 R100, R8, R28, R100 ;  /* 0x0000001c0864723c */ /* 0x000fe20000041864 */
[----:B------:R-:W-:Y:S02]  /*45e0*/  LOP3.LUT R49, R208, 0xffff, RZ, 0xc0, !PT ;  /* 0x0000ffffd0317812 */ /* 0x000fe400078ec0ff */
[----:B------:R-:W-:-:S02]  /*45f0*/  SHF.R.U32.HI R4, RZ, 0x18, R4 ;  /* 0x00000018ff047819 */ /* 0x000fc40000011604 */
[----:B------:R-:W-:Y:S02]  /*4600*/  LOP3.LUT R6, R48, 0xff, RZ, 0xc0, !PT ;  /* 0x000000ff30067812 */ /* 0x000fe400078ec0ff */
[----:B------:R-:W-:Y:S01]  /*4610*/  LOP3.LUT R48, R208, 0xff, RZ, 0xc0, !PT ;  /* 0x000000ffd0307812 */ /* 0x000fe200078ec0ff */
[C---:B------:R-:W-:Y:S01]  /*4620*/  HMMA.16816.F32.BF16 R108, R8.reuse, R30, R108 ;  /* 0x0000001e086c723c */ /* 0x040fe2000004186c */
[----:B------:R-:W2:Y:S01]  /*4630*/  LDSM.16.MT88.4 R28, [R213+0x9c00] ;  /* 0x009c0000d51c783b */ /* 0x000ea20000004200 */
[----:B------:R-:W-:Y:S02]  /*4640*/  SHF.R.U32.HI R49, RZ, 0x8, R49 ;  /* 0x00000008ff317819 */ /* 0x000fe40000011631 */
[----:B------:R-:W-:Y:S02]  /*4650*/  SHF.R.U32.HI R50, RZ, 0x10, R208 ;  /* 0x00000010ff327819 */ /* 0x000fe400000116d0 */
[----:B------:R-:W-:Y:S01]  /*4660*/  PRMT R4, R6, 0x5410, R4 ;  /* 0x0000541006047816 */ /* 0x000fe20000000004 */
[----:B------:R-:W-:Y:S01]  /*4670*/  HSET2.LE.AND R6, R5, R194, PT ;  /* 0x000000c205067233 */ /* 0x000fe20003803000 */
[----:B------:R-:W-:Y:S01]  /*4680*/  HMMA.16816.F32.BF16 R136, R8, R12, R136 ;  /* 0x0000000c0888723c */ /* 0x000fe20000041888 */
[----:B------:R-:W-:-:S02]  /*4690*/  PRMT R48, R48, 0x5410, R49 ;  /* 0x0000541030307816 */ /* 0x000fc40000000031 */
[----:B------:R-:W-:Y:S01]  /*46a0*/  SHF.R.U32.HI R208, RZ, 0x18, R208 ;  /* 0x00000018ffd07819 */ /* 0x000fe200000116d0 */
[--C-:B------:R-:W-:Y:S01]  /*46b0*/  HSET2.LE.AND R7, R4, R194.reuse, PT ;  /* 0x000000c204077233 */ /* 0x100fe20003803000 */
[----:B------:R-:W-:Y:S01]  /*46c0*/  LOP3.LUT R50, R50, 0xff, RZ, 0xc0, !PT ;  /* 0x000000ff32327812 */ /* 0x000fe200078ec0ff */
[--C-:B------:R-:W-:Y:S01]  /*46d0*/  HSET2.LE.AND R4, R48, R194.reuse, PT ;  /* 0x000000c230047233 */ /* 0x100fe20003803000 */
[C---:B------:R-:W-:Y:S01]  /*46e0*/  F2FP.BF16.PACK_AB R48, R231.reuse, R46 ;  /* 0x0000002ee730723e */ /* 0x040fe200000010ff */
[----:B------:R-:W-:Y:S01]  /*46f0*/  HMMA.16816.F32.BF16 R132, R8, R14, R132 ;  /* 0x0000000e0884723c */ /* 0x000fe20000041884 */
[----:B------:R-:W3:Y:S01]  /*4700*/  LDSM.16.MT88.4 R12, [R213+0xbc00] ;  /* 0x00bc0000d50c783b */ /* 0x000ee20000004200 */
[----:B------:R-:W-:Y:S01]  /*4710*/  PRMT R50, R50, 0x5410, R208 ;  /* 0x0000541032327816 */ /* 0x000fe200000000d0 */
[----:B------:R-:W-:Y:S01]  /*4720*/  FADD.FTZ R231, R231, R187 ;  /* 0x000000bbe7e77221 */ /* 0x000fe20000010000 */
[----:B------:R-:W-:Y:S01]  /*4730*/  LOP3.LUT R6, R6, R48, RZ, 0xc0, !PT ;  /* 0x0000003006067212 */ /* 0x000fe200078ec0ff */
[----:B------:R-:W4:Y:S01]  /*4740*/  LDSM.16.MT88.4 R8, [R212+0xbc00] ;  /* 0x00bc0000d408783b */ /* 0x000f220000004200 */
[----:B------:R-:W-:Y:S01]  /*4750*/  F2FP.BF16.PACK_AB R49, R37, R36 ;  /* 0x000000242531723e */ /* 0x000fe200000010ff */
[----:B------:R-:W-:Y:S01]  /*4760*/  HSET2.LE.AND R5, R50, R194, PT ;  /* 0x000000c232057233 */ /* 0x000fe20003803000 */
[C---:B------:R-:W-:Y:S01]  /*4770*/  F2FP.BF16.PACK_AB R50, R230.reuse, R47 ;  /* 0x0000002fe632723e */ /* 0x040fe200000010ff */
[----:B-1----:R-:W-:Y:S01]  /*4780*/  HMMA.16816.F32.BF16 R72, R32, R24, R72 ;  /* 0x000000182048723c */ /* 0x002fe20000041848 */
[----:B------:R-:W-:Y:S01]  /*4790*/  F2FP.BF16.PACK_AB R48, R39, R38 ;  /* 0x000000262730723e */ /* 0x000fe200000010ff */
[----:B------:R-:W-:Y:S01]  /*47a0*/  FADD.FTZ R230, R230, R191 ;  /* 0x000000bfe6e67221 */ /* 0x000fe20000010000 */
[----:B------:R-:W-:-:S02]  /*47b0*/  LOP3.LUT R7, R7, R50, RZ, 0xc0, !PT ;  /* 0x0000003207077212 */ /* 0x000fc400078ec0ff */
[----:B------:R-:W-:Y:S02]  /*47c0*/  LOP3.LUT R4, R4, R49, RZ, 0xc0, !PT ;  /* 0x0000003104047212 */ /* 0x000fe400078ec0ff */
[----:B------:R-:W-:Y:S01]  /*47d0*/  LOP3.LUT R5, R5, R48, RZ, 0xc0, !PT ;  /* 0x0000003005057212 */ /* 0x000fe200078ec0ff */
[C---:B------:R-:W-:Y:S08]  /*47e0*/  HMMA.16816.F32.BF16 R76, R32.reuse, R26, R76 ;  /* 0x0000001a204c723c */ /* 0x040ff0000004184c */
[C---:B--2---:R-:W-:Y:S08]  /*47f0*/  HMMA.16816.F32.BF16 R156, R32.reuse, R28, R156 ;  /* 0x0000001c209c723c */ /* 0x044ff0000004189c */
[C---:B------:R-:W-:Y:S08]  /*4800*/  HMMA.16816.F32.BF16 R152, R32.reuse, R30, R152 ;  /* 0x0000001e2098723c */ /* 0x040ff00000041898 */
[C---:B------:R-:W-:Y:S08]  /*4810*/  HMMA.16816.F32.BF16 R88, R32.reuse, R20, R88 ;  /* 0x000000142058723c */ /* 0x040ff00000041858 */
[C---:B------:R-:W-:Y:S08]  /*4820*/  HMMA.16816.F32.BF16 R92, R32.reuse, R22, R92 ;  /* 0x00000016205c723c */ /* 0x040ff0000004185c */
[C---:B------:R-:W-:Y:S08]  /*4830*/  HMMA.16816.F32.BF16 R104, R32.reuse, R16, R104 ;  /* 0x000000102068723c */ /* 0x040ff00000041868 */
[C---:B------:R-:W-:Y:S08]  /*4840*/  HMMA.16816.F32.BF16 R144, R32.reuse, R18, R144 ;  /* 0x000000122090723c */ /* 0x040ff00000041890 */
[C---:B---3--:R-:W-:Y:S08]  /*4850*/  HMMA.16816.F32.BF16 R140, R32.reuse, R12, R140 ;  /* 0x0000000c208c723c */ /* 0x048ff0000004188c */
[C---:B------:R-:W-:Y:S08]  /*4860*/  HMMA.16816.F32.BF16 R116, R32.reuse, R14, R116 ;  /* 0x0000000e2074723c */ /* 0x040ff00000041874 */
[C---:B----4-:R-:W-:Y:S08]  /*4870*/  HMMA.16816.F32.BF16 R124, R32.reuse, R8, R124 ;  /* 0x00000008207c723c */ /* 0x050ff0000004187c */
        /* <DEDUP_REMOVED lines=14> */
[----:B------:R-:W-:Y:S01]  /*4960*/  IMAD.WIDE.U32 R238, R173, -0x326172a9, RZ ;  /* 0xcd9e8d57adee7825 */ /* 0x000fe200078e00ff */
[----:B------:R-:W-:-:S02]  /*4970*/  IADD3 R227, R3, -0x2, RZ ;  /* 0xfffffffe03e37810 */ /* 0x000fc40007ffe0ff */
[----:B------:R-:W-:Y:S01]  /*4980*/  MOV R3, R167 ;  /* 0x000000a700037202 */ /* 0x000fe20000000f00 */
[----:B------:R-:W-:Y:S01]  /*4990*/  IMAD.WIDE.U32 R234, R172, -0x326172a9, RZ ;  /* 0xcd9e8d57acea7825 */ /* 0x000fe200078e00ff */
[----:B------:R-:W-:Y:S02]  /*49a0*/  LOP3.LUT R236, R239, R170, RZ, 0x3c, !PT ;  /* 0x000000aaefec7212 */ /* 0x000fe400078e3cff */
[----:B------:R-:W-:Y:S01]  /*49b0*/  MOV R164, R168 ;  /* 0x000000a800a47202 */ /* 0x000fe20000000f00 */
[----:B------:R-:W-:Y:S01]  /*49c0*/  IMAD.WIDE.U32 R240, R169, -0x2daee0ad, RZ ;  /* 0xd2511f53a9f07825 */ /* 0x000fe200078e00ff */
[----:B------:R-:W-:Y:S02]  /*49d0*/  LOP3.LUT R232, R235, R170, RZ, 0x3c, !PT ;  /* 0x000000aaebe87212 */ /* 0x000fe400078e3cff */
[----:B------:R-:W-:Y:S01]  /*49e0*/  MOV R0, R165 ;  /* 0x000000a500007202 */ /* 0x000fe20000000f00 */
[----:B------:R-:W-:Y:S01]  /*49f0*/  IMAD.WIDE.U32 R236, R236, -0x2daee0ad, RZ ;  /* 0xd2511f53ecec7825 */ /* 0x000fe200078e00ff */
[----:B------:R-:W-:-:S02]  /*4a00*/  MOV R2, R166 ;  /* 0x000000a600027202 */ /* 0x000fc40000000f00 */
[----:B------:R-:W-:Y:S01]  /*4a10*/  PRMT R226, R171, 0x7054, R171 ;  /* 0x00007054abe27816 */ /* 0x000fe200000000ab */
[----:B------:R-:W-:Y:S01]  /*4a20*/  IMAD.WIDE.U32 R232, R232, -0x2daee0ad, RZ ;  /* 0xd2511f53e8e87825 */ /* 0x000fe200078e00ff */
[----:B------:R-:W-:Y:S05]  /*4a30*/  BRA `(.L_x_412) ;  /* 0x0000017000007947 */ /* 0x000fea0003800000 */
.L_x_414:
[----:B------:R-:W-:Y:S04]  /*4a40*/  IADD3 R166, R227, -0x1, RZ ;  /* 0xffffffffe3a67810 */ /* 0x000fe80007ffe0ff */
[----:B------:R-:W-:Y:S01]  /*4a50*/  SHF.R.S32.HI R165, RZ, 0x1f, R166 ;  /* 0x0000001fffa57819 */ /* 0x000fe200000114a6 */
[C---:B------:R-:W-:Y:S04]  /*4a60*/  IMAD.WIDE.U32 R168, R166.reuse, c[0x0][0x198], RZ ;  /* 0x00006600a6a87a25 */ /* 0x040fe800078e00ff */
[----:B------:R-:W-:Y:S04]  /*4a70*/  IMAD R165, R165, c[0x0][0x198], RZ ;  /* 0x00006600a5a57a24 */ /* 0x000fe800078e02ff */
        /* <DEDUP_REMOVED lines=19> */
.L_x_412:
[----:B------:R-:W-:Y:S01]  /*4bb0*/  SHF.R.S32.HI R4, RZ, 0x1f, R227 ;  /* 0x0000001fff047819 */ /* 0x000fe200000114e3 */
[----:B------:R-:W-:Y:S04]  /*4bc0*/  DEPBAR.LE SB0, 0x0 ;  /* 0x000080000000791a */ /* 0x000fe80000000000 */
[----:B------:R-:W-:Y:S01]  /*4bd0*/  BAR.SYNC.DEFER_BLOCKING 0x0 ;  /* 0x0000000000007b1d */ /* 0x000fe20000010000 */
[----:B------:R-:W-:Y:S02]  /*4be0*/  IMAD R4, R4, c[0x0][0x1a0], RZ ;  /* 0x0000680004047a24 */ /* 0x000fe400078e02ff */
[C---:B------:R-:W-:Y:S04]  /*4bf0*/  IMAD.WIDE.U32 R6, R227.reuse, c[0x0][0x1a0], RZ ;  /* 0x00006800e3067a25 */ /* 0x040fe800078e00ff */
[----:B------:R-:W-:Y:S01]  /*4c00*/  IMAD R4, R227, c[0x0][0x1a4], R4 ;  /* 0x00006900e3047a24 */ /* 0x000fe200078e0204 */
[C---:B------:R-:W-:Y:S03]  /*4c10*/  LEA R5, P0, R6.reuse, R220, 0x6 ;  /* 0x000000dc06057211 */ /* 0x040fe600078030ff */
[----:B------:R-:W-:Y:S01]  /*4c20*/  IMAD.IADD R4, R7, 0x1, R4 ;  /* 0x0000000107047824 */ /* 0x000fe200078e0204 */
[C---:B------:R-:W-:Y:S04]  /*4c30*/  LEA R8, P1, R5.reuse, c[0x0][0x170], 0x1 ;  /* 0x00005c0005087a11 */ /* 0x040fe800078208ff */
        /* <DEDUP_REMOVED lines=15> */
[----:B------:R-:W2:Y:S07]  /*4d30*/  LDSM.16.M88.4 R16, [R216] ;  /* 0x00000000d810783b */ /* 0x000eae0000000200 */
[----:B------:R-:W1:Y:S07]  /*4d40*/  LDSM.16.M88.4 R60, [R217+0x1000] ;  /* 0x00100000d93c783b */ /* 0x000e6e0000000200 */
[----:B------:R-:W3:Y:S07]  /*4d50*/  LDSM.16.M88.4 R32, [R216+0x400] ;  /* 0x00040000d820783b */ /* 0x000eee0000000200 */
[----:B------:R-:W0:Y:S07]  /*4d60*/  LDGDEPBAR ;  /* 0x00000000000079af */ /* 0x000e2e0000000000 */
[----:B------:R-:W4:Y:S07]  /*4d70*/  LDSM.16.M88.4 R48, [R216+0x800] ;  /* 0x00080000d830783b */ /* 0x000f2e0000000200 */
[----:B------:R-:W5:Y:S01]  /*4d80*/  LDSM.16.M88.4 R168, [R216+0xc00] ;  /* 0x000c0000d8a8783b */ /* 0x000f620000000200 */
[-C--:B--2---:R-:W-:Y:S06]  /*4d90*/  HMMA.16816.F32.BF16 R4, R64, R16.reuse, RZ ;  /* 0x000000104004723c */ /* 0x084fec00000418ff */
[----:B------:R-:W-:Y:S02]  /*4da0*/  LDSM.16.M88.4 R172, [R215] ;  /* 0x00000000d7ac783b */ /* 0x000fe40000000200 */
[C---:B-1----:R-:W-:Y:S05]  /*4db0*/  HMMA.16816.F32.BF16 R8, R60.reuse, R16, RZ ;  /* 0x000000103c08723c */ /* 0x042fea00000418ff */
[----:B------:R-:W1:Y:S03]  /*4dc0*/  LDSM.16.M88.4 R176, [R214] ;  /* 0x00000000d6b0783b */ /* 0x000e660000000200 */
[-C--:B------:R-:W-:Y:S04]  /*4dd0*/  HMMA.16816.F32.BF16 R12, R60, R18.reuse, RZ ;  /* 0x000000123c0c723c */ /* 0x080fe800000418ff */
[----:B------:R-:W2:Y:S04]  /*4de0*/  LDSM.16.M88.4 R180, [R215+0x1000] ;  /* 0x00100000d7b4783b */ /* 0x000ea80000000200 */
[C---:B------:R-:W-:Y:S03]  /*4df0*/  HMMA.16816.F32.BF16 R16, R64.reuse, R18, RZ ;  /* 0x000000124010723c */ /* 0x040fe600000418ff */
[----:B------:R-:W1:Y:S05]  /*4e00*/  LDSM.16.M88.4 R184, [R214+0x400] ;  /* 0x00040000d6b8783b */ /* 0x000e6a0000000200 */
[-C--:B---3--:R-:W-:Y:S02]  /*4e10*/  HMMA.16816.F32.BF16 R20, R64, R32.reuse, RZ ;  /* 0x000000204014723c */ /* 0x088fe400000418ff */
[----:B------:R-:W3:Y:S06]  /*4e20*/  LDSM.16.M88.4 R188, [R214+0x800] ;  /* 0x00080000d6bc783b */ /* 0x000eec0000000200 */
[C---:B------:R-:W-:Y:S01]  /*4e30*/  HMMA.16816.F32.BF16 R24, R60.reuse, R32, RZ ;  /* 0x000000203c18723c */ /* 0x040fe200000418ff */
[----:B------:R-:W1:Y:S07]  /*4e40*/  LDSM.16.M88.4 R192, [R214+0xc00] ;  /* 0x000c0000d6c0783b */ /* 0x000e6e0000000200 */
[-C--:B------:R-:W-:Y:S01]  /*4e50*/  HMMA.16816.F32.BF16 R28, R60, R34.reuse, RZ ;  /* 0x000000223c1c723c */ /* 0x080fe200000418ff */
[----:B------:R-:W-:Y:S07]  /*4e60*/  LDSM.16.M88.4 R196, [R216+0x1000] ;  /* 0x00100000d8c4783b */ /* 0x000fee0000000200 */
[C---:B------:R-:W-:Y:S01]  /*4e70*/  HMMA.16816.F32.BF16 R32, R64.reuse, R34, RZ ;  /* 0x000000224020723c */ /* 0x040fe200000418ff */
[----:B------:R-:W-:Y:S07]  /*4e80*/  LDSM.16.M88.4 R200, [R217+0x3000] ;  /* 0x00300000d9c8783b */ /* 0x000fee0000000200 */
[-C--:B----4-:R-:W-:Y:S01]  /*4e90*/  HMMA.16816.F32.BF16 R36, R64, R48.reuse, RZ ;  /* 0x000000304024723c */ /* 0x090fe200000418ff */
[----:B------:R-:W-:Y:S07]  /*4ea0*/  LDSM.16.M88.4 R204, [R214+0x1800] ;  /* 0x00180000d6cc783b */ /* 0x000fee0000000200 */
[C---:B------:R-:W-:Y:S01]  /*4eb0*/  HMMA.16816.F32.BF16 R40, R60.reuse, R48, RZ ;  /* 0x000000303c28723c */ /* 0x040fe200000418ff */
[----:B------:R-:W-:Y:S07]  /*4ec0*/  LDSM.16.M88.4 R208, [R214+0x1c00] ;  /* 0x001c0000d6d0783b */ /* 0x000fee0000000200 */
[-C--:B------:R-:W-:Y:S08]  /*4ed0*/  HMMA.16816.F32.BF16 R44, R60, R50.reuse, RZ ;  /* 0x000000323c2c723c */ /* 0x080ff000000418ff */
[C---:B------:R-:W-:Y:S08]  /*4ee0*/  HMMA.16816.F32.BF16 R48, R64.reuse, R50, RZ ;  /* 0x000000324030723c */ /* 0x040ff000000418ff */
[-C--:B-----5:R-:W-:Y:S08]  /*4ef0*/  HMMA.16816.F32.BF16 R52, R64, R168.reuse, RZ ;  /* 0x000000a84034723c */ /* 0x0a0ff000000418ff */
[C---:B------:R-:W-:Y:S08]  /*4f00*/  HMMA.16816.F32.BF16 R56, R60.reuse, R168, RZ ;  /* 0x000000a83c38723c */ /* 0x040ff000000418ff */
[-C--:B------:R-:W-:Y:S08]  /*4f10*/  HMMA.16816.F32.BF16 R60, R60, R170.reuse, RZ ;  /* 0x000000aa3c3c723c */ /* 0x080ff000000418ff */
[----:B------:R-:W-:Y:S01]  /*4f20*/  HMMA.16816.F32.BF16 R64, R64, R170, RZ ;  /* 0x000000aa4040723c */ /* 0x000fe200000418ff */
[----:B------:R-:W4:Y:S07]  /*4f30*/  LDSM.16.M88.4 R168, [R217+0x2000] ;  /* 0x00200000d9a8783b */ /* 0x000f2e0000000200 */
        /* <DEDUP_REMOVED lines=20> */
[----:B------:R-:W3:Y:S07]  /*5080*/  LDSM.16.M88.4 R172, [R215+0x2000] ;  /* 0x00200000d7ac783b */ /* 0x000eee0000000200 */
[-C--:B----4-:R-:W-:Y:S01]  /*5090*/  HMMA.16816.F32.BF16 R4, R168, R196.reuse, R4 ;  /* 0x000000c4a804723c */ /* 0x090fe20000041804 */
[----:B------:R-:W4:Y:S07]  /*50a0*/  LDSM.16.M88.4 R192, [R215+0x3000] ;  /* 0x00300000d7c0783b */ /* 0x000f2e0000000200 */
[C---:B------:R-:W-:Y:S08]  /*50b0*/  HMMA.16816.F32.BF16 R8, R200.reuse, R196, R8 ;  /* 0x000000c4c808723c */ /* 0x040ff00000041808 */
[-C--:B------:R-:W-:Y:S08]  /*50c0*/  HMMA.16816.F32.BF16 R12, R200, R198.reuse, R12 ;  /* 0x000000c6c80c723c */ /* 0x080ff0000004180c */
[C---:B------:R-:W-:Y:S01]  /*50d0*/  HMMA.16816.F32.BF16 R16, R168.reuse, R198, R16 ;  /* 0x000000c6a810723c */ /* 0x040fe20000041810 */
[----:B------:R-:W5:Y:S07]  /*50e0*/  LDSM.16.M88.4 R196, [R214+0x1400] ;  /* 0x00140000d6c4783b */ /* 0x000f6e0000000200 */
        /* <DEDUP_REMOVED lines=16> */
[-C--:B---3--:R-:W-:Y:S01]  /*51f0*/  HMMA.16816.F32.BF16 R4, R172, R188.reuse, R4 ;  /* 0x000000bcac04723c */ /* 0x088fe20000041804 */
        /* <DEDUP_REMOVED lines=21> */
[-C--:B-1----:R-:W-:Y:S01]  /*5350*/  HMMA.16816.F32.BF16 R4, R168, R176.reuse, R4 ;  /* 0x000000b0a804723c */ /* 0x082fe20000041804 */
[----:B------:R-:W1:Y:S07]  /*5360*/  LDSM.16.M88.4 R208, [R214+0x2800] ;  /* 0x00280000d6d0783b */ /* 0x000e6e0000000200 */
[C---:B------:R-:W-:Y:S08]  /*5370*/  HMMA.16816.F32.BF16 R8, R180.reuse, R176, R8 ;  /* 0x000000b0b408723c */ /* 0x040ff00000041808 */
[-C--:B------:R-:W-:Y:S08]  /*5380*/  HMMA.16816.F32.BF16 R12, R180, R178.reuse, R12 ;  /* 0x000000b2b40c723c */ /* 0x080ff0000004180c */
[C---:B------:R-:W-:Y:S01]  /*5390*/  HMMA.16816.F32.BF16 R16, R168.reuse, R178, R16 ;  /* 0x000000b2a810723c */ /* 0x040fe20000041810 */
[----:B------:R-:W1:Y:S01]  /*53a0*/  LDSM.16.M88.4 R176, [R214+0x2c00] ;  /* 0x002c0000d6b0783b */ /* 0x000e620000000200 */
[----:B------:R-:W-:Y:S06]  /*53b0*/  DEPBAR.LE SB0, 0x0 ;  /* 0x000080000000791a */ /* 0x000fec0000000000 */
[-C--:B--2---:R-:W-:Y:S01]  /*53c0*/  HMMA.16816.F32.BF16 R20, R168, R184.reuse, R20 ;  /* 0x000000b8a814723c */ /* 0x084fe20000041814 */
[----:B------:R-:W-:Y:S07]  /*53d0*/  BAR.SYNC.DEFER_BLOCKING 0x0 ;  /* 0x0000000000007b1d */ /* 0x000fee0000010000 */
[C---:B------:R-:W-:Y:S08]  /*53e0*/  HMMA.16816.F32.BF16 R24, R180.reuse, R184, R24 ;  /* 0x000000b8b418723c */ /* 0x040ff00000041818 */
[-C--:B------:R-:W-:Y:S08]  /*53f0*/  HMMA.16816.F32.BF16 R28, R180, R186.reuse, R28 ;  /* 0x000000bab41c723c */ /* 0x080ff0000004181c */
[C---:B------:R-:W-:Y:S08]  /*5400*/  HMMA.16816.F32.BF16 R32, R168.reuse, R186, R32 ;  /* 0x000000baa820723c */ /* 0x040ff00000041820 */
[-C--:B---3--:R-:W-:Y:S08]  /*5410*/  HMMA.16816.F32.BF16 R36, R168, R188.reuse, R36 ;  /* 0x000000bca824723c */ /* 0x088ff00000041824 */
        /* <DEDUP_REMOVED lines=24> */
.L_x_413:
[----:B------:R-:W-:Y:S01]  /*55a0*/  FMNMX.FTZ R166, R8, R2, !PT ;  /* 0x0000000208a67209 */ /* 0x000fe20007810000 */
[----:B------:R-:W-:Y:S01]  /*55b0*/  IMAD.SHL.U32 R246, R227, 0x2, RZ ;  /* 0x00000002e3f67824 */ /* 0x000fe200078e00ff */
[----:B-1----:R-:W-:Y:S01]  /*55c0*/  FMNMX.FTZ R168, R4, R164, !PT ;  /* 0x000000a404a87209 */ /* 0x002fe20007810000 */
        /* <DEDUP_REMOVED lines=53> */
[----:B--2---:R-:W-:Y:S02]  /*5920*/  FMNMX.FTZ R171, R168, R171, !PT ;  /* 0x000000aba8ab7209 */ /* 0x004fe40007810000 */
[----:B------:R-:W-:Y:S01]  /*5930*/  FMNMX.FTZ R167, R54, R167, !PT ;  /* 0x000000a736a77209 */ /* 0x000fe20007810000 */
[----:B------:R-:W1:Y:S01]  /*5940*/  SHFL.BFLY PT, R166, R165, 0x1, 0x1f ;  /* 0x0c201f00a5a67f89 */ /* 0x000e6200000e0000 */
[----:B------:R-:W-:Y:S02]  /*5950*/  FMNMX.FTZ R169, R31, R169, !PT ;  /* 0x000000a91fa97209 */ /* 0x000fe40007810000 */
[----:B------:R-:W-:Y:S02]  /*5960*/  FMNMX.FTZ R167, R55, R167, !PT ;  /* 0x000000a737a77209 */ /* 0x000fe40007810000 */
[----:B------:R-:W-:Y:S02]  /*5970*/  FMNMX.FTZ R169, R42, R169, !PT ;  /* 0x000000a92aa97209 */ /* 0x000fe40007810000 */
[----:B------:R-:W-:Y:S01]  /*5980*/  FMNMX.FTZ R167, R66, R167, !PT ;  /* 0x000000a742a77209 */ /* 0x000fe20007810000 */
[----:B------:R-:W2:Y:S01]  /*5990*/  SHFL.BFLY PT, R168, R171, 0x1, 0x1f ;  /* 0x0c201f00aba87f89 */ /* 0x000ea200000e0000 */
[--C-:B------:R-:W-:Y:S02]  /*59a0*/  LOP3.LUT R244, R237, UR12, R240.reuse, 0x96, !PT ;  /* 0x0000000cedf47c12 */ /* 0x100fe4000f8e96f0 */
[----:B------:R-:W-:Y:S02]  /*59b0*/  FMNMX.FTZ R167, R67, R167, !PT ;  /* 0x000000a743a77209 */ /* 0x000fe40007810000 */
[----:B------:R-:W-:Y:S01]  /*59c0*/  LOP3.LUT R242, R233, UR12, R240, 0x96, !PT ;  /* 0x0000000ce9f27c12 */ /* 0x000fe2000f8e96f0 */
[----:B------:R-:W-:Y:S01]  /*59d0*/  IMAD.WIDE.U32 R244, R244, -0x326172a9, RZ ;  /* 0xcd9e8d57f4f47825 */ /* 0x000fe200078e00ff */
[----:B------:R-:W-:Y:S01]  /*59e0*/  IADD3 R227, R227, -0x1, RZ ;  /* 0xffffffffe3e37810 */ /* 0x000fe20007ffe0ff */
[----:B------:R-:W3:Y:S02]  /*59f0*/  SHFL.BFLY PT, R170, R167, 0x2, 0x1f ;  /* 0x0c401f00a7aa7f89 */ /* 0x000ee400000e0000 */
[----:B------:R-:W-:Y:S01]  /*5a00*/  IMAD.WIDE.U32 R242, R242, -0x326172a9, RZ ;  /* 0xcd9e8d57f2f27825 */ /* 0x000fe200078e00ff */
[----:B-1----:R-:W-:Y:S02]  /*5a10*/  FMNMX.FTZ R166, R165, R166, !PT ;  /* 0x000000a6a5a67209 */ /* 0x002fe40007810000 */
[----:B------:R-:W-:Y:S03]  /*5a20*/  FMNMX.FTZ R165, R43, R169, !PT ;  /* 0x000000a92ba57209 */ /* 0x000fe60007810000 */
[----:B------:R-:W-:Y:S01]  /*5a30*/  FMUL.FTZ R198, R166, c[0x0][0x23c] ;  /* 0x00008f00a6c67a20 */ /* 0x000fe20000410000 */
[----:B------:R-:W-:Y:S01]  /*5a40*/  FMNMX.FTZ R165, R46, R165, !PT ;  /* 0x000000a52ea57209 */ /* 0x000fe20007810000 */
[----:B------:R-:W-:Y:S01]  /*5a50*/  FADD.FTZ R2, -R166, R2 ;  /* 0x00000002a6027221 */ /* 0x000fe20000010100 */
[----:B--2---:R-:W-:Y:S02]  /*5a60*/  FMNMX.FTZ R168, R171, R168, !PT ;  /* 0x000000a8aba87209 */ /* 0x004fe40007810000 */
[----:B------:R-:W-:Y:S01]  /*5a70*/  FMNMX.FTZ R165, R47, R165, !PT ;  /* 0x000000a52fa57209 */ /* 0x000fe20007810000 */
[----:B------:R-:W-:Y:S01]  /*5a80*/  FMUL.FTZ R2, R2, c[0x0][0x23c] ;  /* 0x00008f0002027a20 */ /* 0x000fe20000410000 */
[C---:B------:R-:W-:Y:S01]  /*5a90*/  FSETP.NEU.FTZ.AND P1, PT, R168.reuse, -INF , PT ;  /* 0xff800000a800780b */ /* 0x040fe20003f3d000 */
[----:B------:R-:W-:Y:S01]  /*5aa0*/  FMUL.FTZ R200, R168, c[0x0][0x23c] ;  /* 0x00008f00a8c87a20 */ /* 0x000fe20000410000 */
[----:B------:R-:W-:Y:S01]  /*5ab0*/  FMNMX.FTZ R165, R58, R165, !PT ;  /* 0x000000a53aa57209 */ /* 0x000fe20007810000 */
[----:B------:R-:W-:Y:S01]  /*5ac0*/  FADD.FTZ R164, -R168, R164 ;  /* 0x000000a4a8a47221 */ /* 0x000fe20000010100 */
[----:B---3--:R-:W-:Y:S01]  /*5ad0*/  FMNMX.FTZ R170, R167, R170, !PT ;  /* 0x000000aaa7aa7209 */ /* 0x008fe20007810000 */
[----:B------:R-:W1:Y:S01]  /*5ae0*/  MUFU.EX2 R2, R2 ;  /* 0x0000000200027308 */ /* 0x000e620000000800 */
[----:B------:R-:W-:Y:S01]  /*5af0*/  FMNMX.FTZ R165, R59, R165, !PT ;  /* 0x000000a53ba57209 */ /* 0x000fe20007810000 */
[----:B------:R-:W-:Y:S01]  /*5b00*/  FMUL.FTZ R164, R164, c[0x0][0x23c] ;  /* 0x00008f00a4a47a20 */ /* 0x000fe20000410000 */
[----:B------:R-:W-:Y:S01]  /*5b10*/  FSEL R200, R200, RZ, P1 ;  /* 0x000000ffc8c87208 */ /* 0x000fe20000800000 */
[----:B------:R-:W2:Y:S01]  /*5b20*/  SHFL.BFLY PT, R167, R170, 0x1, 0x1f ;  /* 0x0c201f00aaa77f89 */ /* 0x000ea200000e0000 */
[----:B------:R-:W-:Y:S03]  /*5b30*/  FMNMX.FTZ R165, R62, R165, !PT ;  /* 0x000000a53ea57209 */ /* 0x000fe60007810000 */
[--C-:B------:R-:W-:Y:S01]  /*5b40*/  FFMA.FTZ R169, R16, c[0x0][0x23c], -R200.reuse ;  /* 0x00008f0010a97a23 */ /* 0x100fe200000108c8 */
[----:B------:R-:W-:Y:S01]  /*5b50*/  FMNMX.FTZ R165, R63, R165, !PT ;  /* 0x000000a53fa57209 */ /* 0x000fe20007810000 */
[--C-:B------:R-:W-:Y:S01]  /*5b60*/  FFMA.FTZ R185, R4, c[0x0][0x23c], -R200.reuse ;  /* 0x00008f0004b97a23 */ /* 0x100fe200000108c8 */
[----:B------:R-:W3:Y:S01]  /*5b70*/  MUFU.EX2 R164, R164 ;  /* 0x000000a400a47308 */ /* 0x000ee20000000800 */
[--C-:B------:R-:W-:Y:S02]  /*5b80*/  FFMA.FTZ R186, R5, c[0x0][0x23c], -R200.reuse ;  /* 0x00008f0005ba7a23 */ /* 0x100fe400000108c8 */
[----:B------:R-:W4:Y:S01]  /*5b90*/  SHFL.BFLY PT, R16, R165, 0x2, 0x1f ;  /* 0x0c401f00a5107f89 */ /* 0x000f2200000e0000 */
[--C-:B------:R-:W-:Y:S02]  /*5ba0*/  FFMA.FTZ R201, R20, c[0x0][0x23c], -R200.reuse ;  /* 0x00008f0014c97a23 */ /* 0x100fe400000108c8 */
[--C-:B------:R-:W-:Y:S02]  /*5bb0*/  FFMA.FTZ R251, R52, c[0x0][0x23c], -R200.reuse ;  /* 0x00008f0034fb7a23 */ /* 0x100fe400000108c8 */
[--C-:B------:R-:W-:Y:S02]  /*5bc0*/  FFMA.FTZ R64, R64, c[0x0][0x23c], -R200.reuse ;  /* 0x00008f0040407a23 */ /* 0x100fe400000108c8 */
[----:B------:R-:W-:Y:S01]  /*5bd0*/  MUFU.EX2 R169, R169 ;  /* 0x000000a900a97308 */ /* 0x000fe20000000800 */
[--C-:B------:R-:W-:Y:S02]  /*5be0*/  FFMA.FTZ R65, R65, c[0x0][0x23c], -R200.reuse ;  /* 0x00008f0041417a23 */ /* 0x100fe400000108c8 */
[C---:B-1----:R-:W-:Y:S02]  /*5bf0*/  FMUL.FTZ R72, R2.reuse, R72 ;  /* 0x0000004802487220 */ /* 0x042fe40000410000 */
[----:B------:R-:W-:Y:S01]  /*5c00*/  FMUL.FTZ R73, R2, R73 ;  /* 0x0000004902497220 */ /* 0x000fe20000410000 */
[----:B--2---:R-:W-:Y:S01]  /*5c10*/  FMNMX.FTZ R167, R170, R167, !PT ;  /* 0x000000a7aaa77209 */ /* 0x004fe20007810000 */
[----:B------:R-:W-:Y:S01]  /*5c20*/  FFMA.FTZ R170, R17, c[0x0][0x23c], -R200 ;  /* 0x00008f0011aa7a23 */ /* 0x000fe200000108c8 */
[----:B------:R-:W-:Y:S02]  /*5c30*/  LOP3.LUT R17, R241, UR23, R246, 0x96, !PT ;  /* 0x00000017f1117c12 */ /* 0x000fe4000f8e96f6 */
[----:B------:R-:W-:Y:S01]  /*5c40*/  MUFU.EX2 R185, R185 ;  /* 0x000000b900b97308 */ /* 0x000fe20000000800 */
[C---:B------:R-:W-:Y:S01]  /*5c50*/  FSETP.NEU.FTZ.AND P1, PT, R167.reuse, -INF , PT ;  /* 0xff800000a700780b */ /* 0x040fe20003f3d000 */
[----:B------:R-:W-:Y:S01]  /*5c60*/  FMUL.FTZ R199, R167, c[0x0][0x23c] ;  /* 0x00008f00a7c77a20 */ /* 0x000fe20000410000 */
[----:B------:R-:W-:Y:S01]  /*5c70*/  IADD3 R246, R246, 0x1, RZ ;  /* 0x00000001f6f67810 */ /* 0x000fe20007ffe0ff */
[----:B------:R-:W-:Y:S01]  /*5c80*/  IMAD.WIDE.U32 R202, R17, -0x326172a9, RZ ;  /* 0xcd9e8d5711ca7825 */ /* 0x000fe200078e00ff */
[----:B----4-:R-:W-:Y:S03]  /*5c90*/  FMNMX.FTZ R4, R165, R16, !PT ;  /* 0x00000010a5047209 */ /* 0x010fe60007810000 */
[----:B------:R-:W-:Y:S01]  /*5ca0*/  FADD.FTZ R3, -R167, R3 ;  /* 0x00000003a7037221 */ /* 0x000fe20000010100 */
[----:B------:R-:W-:Y:S01]  /*5cb0*/  LOP3.LUT R16, R203, UR13, R238, 0x96, !PT ;  /* 0x0000000dcb107c12 */ /* 0x000fe2000f8e96ee */
[----:B------:R-:W1:Y:S01]  /*5cc0*/  MUFU.EX2 R170, R170 ;  /* 0x000000aa00aa7308 */ /* 0x000e620000000800 */
[----:B------:R-:W-:Y:S01]  /*5cd0*/  LOP3.LUT R248, R245, UR11, R202, 0x96, !PT ;  /* 0x0000000bf5f87c12 */ /* 0x000fe2000f8e96ca */
[----:B------:R-:W2:Y:S01]  /*5ce0*/  SHFL.BFLY PT, R165, R4, 0x1, 0x1f ;  /* 0x0c201f0004a57f89 */ /* 0x000ea200000e0000 */
[----:B------:R-:W-:Y:S01]  /*5cf0*/  LOP3.LUT R5, R203, UR13, R234, 0x96, !PT ;  /* 0x0000000dcb057c12 */ /* 0x000fe2000f8e96ea */
[----:B------:R-:W-:Y:S01]  /*5d00*/  IMAD.WIDE.U32 R16, R16, -0x2daee0ad, RZ ;  /* 0xd2511f5310107825 */ /* 0x000fe200078e00ff */
[----:B------:R-:W-:Y:S02]  /*5d10*/  LOP3.LUT R202, R243, UR11, R202, 0x96, !PT ;  /* 0x0000000bf3ca7c12 */ /* 0x000fe4000f8e96ca */
[----:B------:R-:W-:Y:S01]  /*5d20*/  FSEL R199, R199, RZ, P1 ;  /* 0x000000ffc7c77208 */ /* 0x000fe20000800000 */
[----:B------:R-:W-:Y:S01]  /*5d30*/  IMAD.WIDE.U32 R248, R248, -0x2daee0ad, RZ ;  /* 0xd2511f53f8f87825 */ /* 0x000fe200078e00ff */
[----:B------:R-:W-:Y:S01]  /*5d40*/  FSETP.NEU.FTZ.AND P1, PT, R166, -INF , PT ;  /* 0xff800000a600780b */ /* 0x000fe20003f3d000 */
[----:B------:R-:W-:Y:S02]  /*5d50*/  MUFU.EX2 R186, R186 ;  /* 0x000000ba00ba7308 */ /* 0x000fe40000000800 */
[----:B------:R-:W-:Y:S01]  /*5d60*/  IMAD.WIDE.U32 R202, R202, -0x2daee0ad, RZ ;  /* 0xd2511f53caca7825 */ /* 0x000fe200078e00ff */
[----:B------:R-:W-:Y:S02]  /*5d70*/  LOP3.LUT R210, R249, UR8, R16, 0x96, !PT ;  /* 0x00000008f9d27c12 */ /* 0x000fe4000f8e9610 */
[----:B------:R-:W-:Y:S01]  /*5d80*/  FSEL R198, R198, RZ, P1 ;  /* 0x000000ffc6c67208 */ /* 0x000fe20000800000 */
[----:B------:R-:W-:Y:S04]  /*5d90*/  IMAD.WIDE.U32 R204, R5, -0x2daee0ad, RZ ;  /* 0xd2511f5305cc7825 */ /* 0x000fe800078e00ff */
[--C-:B------:R-:W-:Y:S01]  /*5da0*/  FFMA.FTZ R187, R6, c[0x0][0x23c], -R199.reuse ;  /* 0x00008f0006bb7a23 */ /* 0x100fe200000108c7 */
[----:B------:R-:W-:Y:S01]  /*5db0*/  LOP3.LUT R6, R17, UR10, R236, 0x96, !PT ;  /* 0x0000000a11067c12 */ /* 0x000fe2000f8e96ec */
[----:B------:R-:W-:Y:S01]  /*5dc0*/  IMAD.WIDE.U32 R210, R210, -0x326172a9, RZ ;  /* 0xcd9e8d57d2d27825 */ /* 0x000fe200078e00ff */
[----:B------:R-:W-:Y:S01]  /*5dd0*/  LOP3.LUT R5, R205, UR10, R232, 0x96, !PT ;  /* 0x0000000acd057c12 */ /* 0x000fe2000f8e96e8 */
[----:B------:R-:W-:Y:S01]  /*5de0*/  MUFU.EX2 R201, R201 ;  /* 0x000000c900c97308 */ /* 0x000fe20000000800 */
[----:B------:R-:W-:Y:S01]  /*5df0*/  LOP3.LUT R204, R203, UR8, R204, 0x96, !PT ;  /* 0x00000008cbcc7c12 */ /* 0x000fe2000f8e96cc */
[--C-:B------:R-:W-:Y:S01]  /*5e00*/  FFMA.FTZ R188, R7, c[0x0][0x23c], -R199.reuse ;  /* 0x00008f0007bc7a23 */ /* 0x100fe200000108c7 */
[----:B--2---:R-:W-:Y:S01]  /*5e10*/  FMNMX.FTZ R165, R4, R165, !PT ;  /* 0x000000a504a57209 */ /* 0x004fe20007810000 */
[----:B------:R-:W-:Y:S03]  /*5e20*/  IMAD.WIDE.U32 R6, R6, -0x326172a9, RZ ;  /* 0xcd9e8d5706067825 */ /* 0x000fe600078e00ff */
[----:B------:R-:W-:Y:S01]  /*5e30*/  FSETP.NEU.FTZ.AND P1, PT, R165, -INF , PT ;  /* 0xff800000a500780b */ /* 0x000fe20003f3d000 */
[----:B------:R-:W-:Y:S01]  /*5e40*/  IMAD.WIDE.U32 R204, R204, -0x326172a9, RZ ;  /* 0xcd9e8d57cccc7825 */ /* 0x000fe200078e00ff */
[----:B------:R-:W-:Y:S01]  /*5e50*/  LOP3.LUT R208, R211, UR7, R6, 0x96, !PT ;  /* 0x00000007d3d07c12 */ /* 0x000fe2000f8e9606 */
[----:B------:R-:W-:Y:S02]  /*5e60*/  MUFU.EX2 R187, R187 ;  /* 0x000000bb00bb7308 */ /* 0x000fe40000000800 */
[----:B------:R-:W-:Y:S01]  /*5e70*/  IMAD.WIDE.U32 R206, R5, -0x326172a9, RZ ;  /* 0xcd9e8d5705ce7825 */ /* 0x000fe200078e00ff */
[----:B------:R-:W-:Y:S03]  /*5e80*/  LOP3.LUT R5, R7, UR9, R244, 0x96, !PT ;  /* 0x0000000907057c12 */ /* 0x000fe6000f8e96f4 */
[----:B------:R-:W-:Y:S01]  /*5e90*/  FMUL.FTZ R197, R165, c[0x0][0x23c] ;  /* 0x00008f00a5c57a20 */ /* 0x000fe20000410000 */
[----:B------:R-:W-:Y:S01]  /*5ea0*/  LOP3.LUT R4, R207, UR9, R242, 0x96, !PT ;  /* 0x00000009cf047c12 */ /* 0x000fe2000f8e96f2 */
[----:B------:R-:W-:Y:S01]  /*5eb0*/  IMAD.WIDE.U32 R6, R5, -0x2daee0ad, RZ ;  /* 0xd2511f5305067825 */ /* 0x000fe200078e00ff */
[----:B------:R-:W-:Y:S01]  /*5ec0*/  LOP3.LUT R206, R205, UR7, R206, 0x96, !PT ;  /* 0x00000007cdce7c12 */ /* 0x000fe2000f8e96ce */
[----:B------:R-:W-:Y:S01]  /*5ed0*/  MUFU.EX2 R188, R188 ;  /* 0x000000bc00bc7308 */ /* 0x000fe20000000800 */
[----:B------:R-:W-:Y:S01]  /*5ee0*/  FSEL R197, R197, RZ, P1 ;  /* 0x000000ffc5c57208 */ /* 0x000fe20000800000 */
[----:B------:R-:W-:Y:S01]  /*5ef0*/  IMAD.WIDE.U32 R208, R208, -0x2daee0ad, RZ ;  /* 0xd2511f53d0d07825 */ /* 0x000fe200078e00ff */
[----:B------:R-:W-:Y:S03]  /*5f00*/  LOP3.LUT R248, R7, UR6, R248, 0x96, !PT ;  /* 0x0000000607f87c12 */ /* 0x000fe6000f8e96f8 */
[--C-:B------:R-:W-:Y:S02]  /*5f10*/  FFMA.FTZ R189, R12, c[0x0][0x23c], -R198.reuse ;  /* 0x00008f000cbd7a23 */ /* 0x100fe400000108c6 */
[----:B------:R-:W-:Y:S02]  /*5f20*/  FFMA.FTZ R190, R13, c[0x0][0x23c], -R198 ;  /* 0x00008f000dbe7a23 */ /* 0x000fe400000108c6 */
[----:B------:R-:W-:Y:S01]  /*5f30*/  IMAD.WIDE.U32 R12, R4, -0x2daee0ad, RZ ;  /* 0xd2511f53040c7825 */ /* 0x000fe200078e00ff */
[----:B------:R-:W-:Y:S01]  /*5f40*/  LOP3.LUT R4, R209, UR4, R6, 0x96, !PT ;  /* 0x00000004d1047c12 */ /* 0x000fe2000f8e9606 */
[----:B------:R-:W-:Y:S02]  /*5f50*/  MUFU.EX2 R189, R189 ;  /* 0x000000bd00bd7308 */ /* 0x000fe40000000800 */
[----:B------:R-:W-:Y:S01]  /*5f60*/  IMAD.WIDE.U32 R206, R206, -0x2daee0ad, RZ ;  /* 0xd2511f53cece7825 */ /* 0x000fe200078e00ff */
[----:B------:R-:W-:Y:S03]  /*5f70*/  LOP3.LUT R202, R13, UR6, R202, 0x96, !PT ;  /* 0x000000060dca7c12 */ /* 0x000fe6000f8e96ca */
[--C-:B------:R-:W-:Y:S02]  /*5f80*/  FFMA.FTZ R171, R18, c[0x0][0x23c], -R199.reuse ;  /* 0x00008f0012ab7a23 */ /* 0x100fe400000108c7 */
[----:B------:R-:W-:Y:S02]  /*5f90*/  FFMA.FTZ R184, R19, c[0x0][0x23c], -R199 ;  /* 0x00008f0013b87a23 */ /* 0x000fe400000108c7 */
[--C-:B------:R-:W-:Y:S01]  /*5fa0*/  FFMA.FTZ R191, R14, c[0x0][0x23c], -R197.reuse ;  /* 0x00008f000ebf7a23 */ /* 0x100fe200000108c5 */
[----:B------:R-:W-:Y:S01]  /*5fb0*/  LOP3.LUT R14, R207, UR4, R12, 0x96, !PT ;  /* 0x00000004cf0e7c12 */ /* 0x000fe2000f8e960c */
[--C-:B------:R-:W-:Y:S01]  /*5fc0*/  FFMA.FTZ R192, R15, c[0x0][0x23c], -R197.reuse ;  /* 0x00008f000fc07a23 */ /* 0x100fe200000108c5 */
[----:B------:R-:W-:Y:S01]  /*5fd0*/  MUFU.EX2 R171, R171 ;  /* 0x000000ab00ab7308 */ /* 0x000fe20000000800 */
[----:B------:R-:W-:Y:S04]  /*5fe0*/  IMAD.WIDE.U32 R4, R4, -0x326172a9, RZ ;  /* 0xcd9e8d5704047825 */ /* 0x000fe800078e00ff */
[----:B------:R-:W-:Y:S01]  /*5ff0*/  FMUL.FTZ R3, R3, c[0x0][0x23c] ;  /* 0x00008f0003037a20 */ /* 0x000fe20000410000 */
[--C-:B------:R-:W-:Y:S01]  /*6000*/  SHF.R.U32.HI R7, RZ, 0x10, R4.reuse ;  /* 0x00000010ff077819 */ /* 0x100fe20000011604 */
[----:B------:R-:W-:Y:S01]  /*6010*/  IMAD.WIDE.U32 R14, R14, -0x326172a9, RZ ;  /* 0xcd9e8d570e0e7825 */ /* 0x000fe200078e00ff */
[----:B------:R-:W-:Y:S02]  /*6020*/  LOP3.LUT R12, R4, 0xffff, RZ, 0xc0, !PT ;  /* 0x0000ffff040c7812 */ /* 0x000fe400078ec0ff */
[----:B------:R-:W-:Y:S01]  /*6030*/  MUFU.EX2 R184, R184 ;  /* 0x000000b800b87308 */ /* 0x000fe20000000800 */
[----:B------:R-:W-:Y:S01]  /*6040*/  IMAD.WIDE.U32 R248, R248, -0x326172a9, RZ ;  /* 0xcd9e8d57f8f87825 */ /* 0x000fe200078e00ff */
[----:B------:R-:W-:Y:S02]  /*6050*/  LOP3.LUT R174, R4, 0xff, RZ, 0xc0, !PT ;  /* 0x000000ff04ae7812 */ /* 0x000fe400078ec0ff */
[----:B------:R-:W-:Y:S01]  /*6060*/  SHF.R.U32.HI R175, RZ, 0x18, R4 ;  /* 0x00000018ffaf7819 */ /* 0x000fe20000011604 */
[----:B------:R-:W-:Y:S01]  /*6070*/  IMAD.WIDE.U32 R202, R202, -0x326172a9, RZ ;  /* 0xcd9e8d57caca7825 */ /* 0x000fe200078e00ff */
[----:B------:R-:W-:Y:S02]  /*6080*/  LOP3.LUT R4, R14, 0xffff, RZ, 0xc0, !PT ;  /* 0x0000ffff0e047812 */ /* 0x000fe400078ec0ff */
[----:B------:R-:W-:Y:S01]  /*6090*/  LOP3.LUT R5, R5, UR15, R248, 0x96, !PT ;  /* 0x0000000f05057c12 */ /* 0x000fe2000f8e96f8 */
[--C-:B------:R-:W-:Y:S01]  /*60a0*/  FFMA.FTZ R193, R8, c[0x0][0x23c], -R198.reuse ;  /* 0x00008f0008c17a23 */ /* 0x100fe200000108c6 */
[----:B------:R-:W-:Y:S01]  /*60b0*/  MUFU.EX2 R190, R190 ;  /* 0x000000be00be7308 */ /* 0x000fe20000000800 */
[----:B------:R-:W-:Y:S01]  /*60c0*/  FFMA.FTZ R194, R9, c[0x0][0x23c], -R198 ;  /* 0x00008f0009c27a23 */ /* 0x000fe200000108c6 */
[----:B------:R-:W-:Y:S01]  /*60d0*/  LOP3.LUT R8, R7, 0xff, RZ, 0xc0, !PT ;  /* 0x000000ff07087812 */ /* 0x000fe200078ec0ff */
[--C-:B------:R-:W-:Y:S01]  /*60e0*/  FFMA.FTZ R195, R10, c[0x0][0x23c], -R197.reuse ;  /* 0x00008f000ac37a23 */ /* 0x100fe200000108c5 */
[----:B------:R-:W-:Y:S01]  /*60f0*/  LOP3.LUT R182, R14, 0xff, RZ, 0xc0, !PT ;  /* 0x000000ff0eb67812 */ /* 0x000fe200078ec0ff */
[----:B------:R-:W-:Y:S01]  /*6100*/  FFMA.FTZ R196, R11, c[0x0][0x23c], -R197 ;  /* 0x00008f000bc47a23 */ /* 0x000fe200000108c5 */
[----:B------:R-:W-:Y:S01]  /*6110*/  LOP3.LUT R6, R15, UR15, R202, 0x96, !PT ;  /* 0x0000000f0f067c12 */ /* 0x000fe2000f8e96ca */
[----:B------:R-:W-:Y:S01]  /*6120*/  FADD.FTZ R0, -R165, R0 ;  /* 0x00000000a5007221 */ /* 0x000fe20000010100 */
[----:B------:R-:W-:Y:S01]  /*6130*/  SHF.R.U32.HI R4, RZ, 0x8, R4 ;  /* 0x00000008ff047819 */ /* 0x000fe20000011604 */
[----:B------:R-:W-:Y:S01]  /*6140*/  FMUL.FTZ R13, R2, R153 ;  /* 0x00000099020d7220 */ /* 0x000fe20000410000 */
[----:B------:R-:W-:Y:S01]  /*6150*/  MUFU.EX2 R191, R191 ;  /* 0x000000bf00bf7308 */ /* 0x000fe20000000800 */
[----:B------:R-:W-:Y:S01]  /*6160*/  FMUL.FTZ R0, R0, c[0x0][0x23c] ;  /* 0x00008f0000007a20 */ /* 0x000fe20000410000 */
[----:B------:R-:W-:Y:S01]  /*6170*/  SHF.R.U32.HI R183, RZ, 0x10, R14 ;  /* 0x00000010ffb77819 */ /* 0x000fe2000001160e */
[C---:B---3--:R-:W-:Y:S01]  /*6180*/  FMUL.FTZ R16, R164.reuse, R148 ;  /* 0x00000094a4107220 */ /* 0x048fe20000410000 */
[----:B------:R-:W-:Y:S01]  /*6190*/  SHF.R.U32.HI R12, RZ, 0x8, R12 ;  /* 0x00000008ff0c7819 */ /* 0x000fe2000001160c */
[----:B------:R-:W-:Y:S01]  /*61a0*/  FMUL.FTZ R17, R164, R149 ;  /* 0x00000095a4117220 */ /* 0x000fe20000410000 */
[----:B------:R-:W-:Y:S01]  /*61b0*/  PRMT R175, R8, 0x5410, R175 ;  /* 0x0000541008af7816 */ /* 0x000fe200000000af */
[C---:B------:R-:W-:Y:S01]  /*61c0*/  FMUL.FTZ R68, R164.reuse, R68 ;  /* 0x00000044a4447220 */ /* 0x040fe20000410000 */
[----:B------:R-:W-:Y:S01]  /*61d0*/  LOP3.LUT R8, R5, 0xffff, RZ, 0xc0, !PT ;  /* 0x0000ffff05087812 */ /* 0x000fe200078ec0ff */
[----:B------:R-:W-:Y:S01]  /*61e0*/  FMUL.FTZ R69, R164, R69 ;  /* 0x00000045a4457220 */ /* 0x000fe20000410000 */
[----:B------:R-:W-:Y:S01]  /*61f0*/  MUFU.EX2 R192, R192 ;  /* 0x000000c000c07308 */ /* 0x000fe20000000800 */
[--C-:B------:R-:W-:Y:S01]  /*6200*/  SHF.R.U32.HI R173, RZ, 0x10, R5.reuse ;  /* 0x00000010ffad7819 */ /* 0x100fe20000011605 */
[--C-:B------:R-:W-:Y:S01]  /*6210*/  HSET2.LE.AND R175, R175, R226.reuse, PT ;  /* 0x000000e2afaf7233 */ /* 0x100fe20003803000 */
[----:B------:R-:W-:Y:S01]  /*6220*/  PRMT R182, R182, 0x5410, R4 ;  /* 0x00005410b6b67816 */ /* 0x000fe20000000004 */
[----:B------:R-:W-:Y:S01]  /*6230*/  FMUL.FTZ R76, R2, R76 ;  /* 0x0000004c024c7220 */ /* 0x000fe20000410000 */
[----:B------:R-:W-:Y:S01]  /*6240*/  LOP3.LUT R4, R6, 0xffff, RZ, 0xc0, !PT ;  /* 0x0000ffff06047812 */ /* 0x000fe200078ec0ff */
[----:B------:R-:W-:Y:S01]  /*6250*/  FMUL.FTZ R77, R2, R77 ;  /* 0x0000004d024d7220 */ /* 0x000fe20000410000 */
[----:B------:R-:W-:Y:S01]  /*6260*/  SHF.R.U32.HI R7, RZ, 0x18, R14 ;  /* 0x00000018ff077819 */ /* 0x000fe2000001160e */
[--C-:B------:R-:W-:Y:S01]  /*6270*/  HSET2.LE.AND R182, R182, R226.reuse, PT ;  /* 0x000000e2b6b67233 */ /* 0x100fe20003803000 */
[----:B------:R-:W-:Y:S01]  /*6280*/  PRMT R174, R174, 0x5410, R12 ;  /* 0x00005410aeae7816 */ /* 0x000fe2000000000c */
[----:B------:R-:W2:Y:S01]  /*6290*/  MUFU.EX2 R3, R3 ;  /* 0x0000000300037308 */ /* 0x000ea20000000800 */
[----:B------:R-:W-:Y:S01]  /*62a0*/  LOP3.LUT R183, R183, 0xff, RZ, 0xc0, !PT ;  /* 0x000000ffb7b77812 */ /* 0x000fe200078ec0ff */
[----:B------:R-:W-:Y:S01]  /*62b0*/  FMUL.FTZ R12, R2, R152 ;  /* 0x00000098020c7220 */ /* 0x000fe20000410000 */
[----:B------:R-:W-:Y:S01]  /*62c0*/  SHF.R.U32.HI R8, RZ, 0x8, R8 ;  /* 0x00000008ff087819 */ /* 0x000fe20000011608 */
[--C-:B------:R-:W-:Y:S01]  /*62d0*/  HSET2.LE.AND R174, R174, R226.reuse, PT ;  /* 0x000000e2aeae7233 */ /* 0x100fe20003803000 */
[----:B------:R-:W-:Y:S01]  /*62e0*/  LOP3.LUT R172, R5, 0xff, RZ, 0xc0, !PT ;  /* 0x000000ff05ac7812 */ /* 0x000fe200078ec0ff */
[C---:B------:R-:W-:Y:S01]  /*62f0*/  FMUL.FTZ R80, R164.reuse, R80 ;  /* 0x00000050a4507220 */ /* 0x040fe20000410000 */
[----:B------:R-:W-:Y:S01]  /*6300*/  SHF.R.U32.HI R5, RZ, 0x18, R5 ;  /* 0x00000018ff057819 */ /* 0x000fe20000011605 */
[----:B------:R-:W-:Y:S01]  /*6310*/  FMUL.FTZ R81, R164, R81 ;  /* 0x00000051a4517220 */ /* 0x000fe20000410000 */
[----:B------:R-:W-:Y:S01]  /*6320*/  LOP3.LUT R173, R173, 0xff, RZ, 0xc0, !PT ;  /* 0x000000ffadad7812 */ /* 0x000fe200078ec0ff */
[----:B------:R-:W-:Y:S01]  /*6330*/  MUFU.EX2 R193, R193 ;  /* 0x000000c100c17308 */ /* 0x000fe20000000800 */
[----:B------:R-:W-:Y:S01]  /*6340*/  LOP3.LUT R180, R6, 0xff, RZ, 0xc0, !PT ;  /* 0x000000ff06b47812 */ /* 0x000fe200078ec0ff */
[C---:B------:R-:W-:Y:S01]  /*6350*/  FMUL.FTZ R84, R164.reuse, R84 ;  /* 0x00000054a4547220 */ /* 0x040fe20000410000 */
[----:B------:R-:W-:Y:S01]  /*6360*/  SHF.R.U32.HI R4, RZ, 0x8, R4 ;  /* 0x00000008ff047819 */ /* 0x000fe20000011604 */
[----:B------:R-:W-:Y:S01]  /*6370*/  FMUL.FTZ R85, R164, R85 ;  /* 0x00000055a4557220 */ /* 0x000fe20000410000 */
[----:B------:R-:W-:Y:S01]  /*6380*/  SHF.R.U32.HI R181, RZ, 0x10, R6 ;  /* 0x00000010ffb57819 */ /* 0x000fe20000011606 */
[C---:B------:R-:W-:Y:S01]  /*6390*/  FMUL.FTZ R88, R2.reuse, R88 ;  /* 0x0000005802587220 */ /* 0x040fe20000410000 */
[----:B------:R-:W-:Y:S01]  /*63a0*/  PRMT R183, R183, 0x5410, R7 ;  /* 0x00005410b7b77816 */ /* 0x000fe20000000007 */
[----:B------:R-:W-:Y:S01]  /*63b0*/  FMUL.FTZ R89, R2, R89 ;  /* 0x0000005902597220 */ /* 0x000fe20000410000 */
[----:B------:R-:W-:Y:S01]  /*63c0*/  PRMT R172, R172, 0x5410, R8 ;  /* 0x00005410acac7816 */ /* 0x000fe20000000008 */
[----:B------:R-:W3:Y:S01]  /*63d0*/  MUFU.EX2 R194, R194 ;  /* 0x000000c200c27308 */ /* 0x000ee20000000800 */
[----:B------:R-:W-:Y:S01]  /*63e0*/  PRMT R173, R173, 0x5410, R5 ;  /* 0x00005410adad7816 */ /* 0x000fe20000000005 */
[--C-:B------:R-:W-:Y:S01]  /*63f0*/  HSET2.LE.AND R183, R183, R226.reuse, PT ;  /* 0x000000e2b7b77233 */ /* 0x100fe20003803000 */
[----:B------:R-:W-:Y:S01]  /*6400*/  SHF.R.U32.HI R6, RZ, 0x18, R6 ;  /* 0x00000018ff067819 */ /* 0x000fe20000011606 */
[--C-:B------:R-:W-:Y:S01]  /*6410*/  HSET2.LE.AND R172, R172, R226.reuse, PT ;  /* 0x000000e2acac7233 */ /* 0x100fe20003803000 */
[----:B-1----:R-:W-:Y:S01]  /*6420*/  F2FP.BF16.PACK_AB R5, R170, R169 ;  /* 0x000000a9aa05723e */ /* 0x002fe200000010ff */
[--C-:B------:R-:W-:Y:S01]  /*6430*/  HSET2.LE.AND R173, R173, R226.reuse, PT ;  /* 0x000000e2adad7233 */ /* 0x100fe20003803000 */
[----:B------:R-:W-:Y:S01]  /*6440*/  PRMT R180, R180, 0x5410, R4 ;  /* 0x00005410b4b47816 */ /* 0x000fe20000000004 */
[----:B--2---:R-:W-:Y:S01]  /*6450*/  FMUL.FTZ R18, R3, R150 ;  /* 0x0000009603127220 */ /* 0x004fe20000410000 */
[----:B------:R-:W-:Y:S01]  /*6460*/  F2FP.BF16.PACK_AB R4, R184, R171 ;  /* 0x000000abb804723e */ /* 0x000fe200000010ff */
[----:B------:R-:W-:Y:S01]  /*6470*/  MUFU.EX2 R195, R195 ;  /* 0x000000c300c37308 */ /* 0x000fe20000000800 */
[----:B------:R-:W-:Y:S01]  /*6480*/  LOP3.LUT R181, R181, 0xff, RZ, 0xc0, !PT ;  /* 0x000000ffb5b57812 */ /* 0x000fe200078ec0ff */
[--C-:B------:R-:W-:Y:S01]  /*6490*/  HSET2.LE.AND R180, R180, R226.reuse, PT ;  /* 0x000000e2b4b47233 */ /* 0x100fe20003803000 */
[----:B------:R-:W-:Y:S01]  /*64a0*/  LOP3.LUT R174, R174, R5, RZ, 0xc0, !PT ;  /* 0x00000005aeae7212 */ /* 0x000fe200078ec0ff */
[----:B------:R-:W-:Y:S01]  /*64b0*/  FMUL.FTZ R19, R3, R151 ;  /* 0x0000009703137220 */ /* 0x000fe20000410000 */
[----:B------:R-:W-:Y:S01]  /*64c0*/  LOP3.LUT R175, R175, R4, RZ, 0xc0, !PT ;  /* 0x00000004afaf7212 */ /* 0x000fe200078ec0ff */
[----:B------:R-:W-:Y:S01]  /*64d0*/  LDSM.16.MT88.4 R148, [R213+0xa000] ;  /* 0x00a00000d594783b */ /* 0x000fe20000004200 */
[----:B------:R-:W-:Y:S01]  /*64e0*/  F2FP.BF16.PACK_AB R7, R186, R185 ;  /* 0x000000b9ba07723e */ /* 0x000fe200000010ff */
[C---:B------:R-:W-:Y:S01]  /*64f0*/  FMUL.FTZ R70, R3.reuse, R70 ;  /* 0x0000004603467220 */ /* 0x040fe20000410000 */
[----:B------:R-:W-:Y:S01]  /*6500*/  F2FP.BF16.PACK_AB R5, R190, R189 ;  /* 0x000000bdbe05723e */ /* 0x000fe200000010ff */
[----:B------:R-:W1:Y:S01]  /*6510*/  MUFU.EX2 R196, R196 ;  /* 0x000000c400c47308 */ /* 0x000e620000000800 */
[----:B------:R-:W-:Y:S01]  /*6520*/  F2FP.BF16.PACK_AB R4, R192, R191 ;  /* 0x000000bfc004723e */ /* 0x000fe200000010ff */
[----:B------:R-:W-:Y:S01]  /*6530*/  FMUL.FTZ R71, R3, R71 ;  /* 0x0000004703477220 */ /* 0x000fe20000410000 */
[----:B------:R-:W-:Y:S01]  /*6540*/  PRMT R181, R181, 0x5410, R6 ;  /* 0x00005410b5b57816 */ /* 0x000fe20000000006 */
[C---:B------:R-:W-:Y:S01]  /*6550*/  FMUL.FTZ R82, R3.reuse, R82 ;  /* 0x0000005203527220 */ /* 0x040fe20000410000 */
[----:B------:R-:W-:Y:S01]  /*6560*/  F2FP.BF16.PACK_AB R6, R188, R187 ;  /* 0x000000bbbc06723e */ /* 0x000fe200000010ff */
[C---:B------:R-:W-:Y:S01]  /*6570*/  FMUL.FTZ R83, R3.reuse, R83 ;  /* 0x0000005303537220 */ /* 0x040fe20000410000 */
[----:B------:R-:W-:Y:S01]  /*6580*/  LOP3.LUT R172, R172, R7, RZ, 0xc0, !PT ;  /* 0x00000007acac7212 */ /* 0x000fe200078ec0ff */
[----:B------:R-:W-:Y:S01]  /*6590*/  FMUL.FTZ R7, R3, R163 ;  /* 0x000000a303077220 */ /* 0x000fe20000410000 */
[----:B------:R-:W-:Y:S01]  /*65a0*/  LOP3.LUT R173, R173, R6, RZ, 0xc0, !PT ;  /* 0x00000006adad7212 */ /* 0x000fe200078ec0ff */
[----:B------:R-:W2:Y:S01]  /*65b0*/  MUFU.EX2 R0, R0 ;  /* 0x0000000000007308 */ /* 0x000ea20000000800 */
[----:B------:R-:W-:Y:S01]  /*65c0*/  FMUL.FTZ R6, R3, R162 ;  /* 0x000000a203067220 */ /* 0x000fe20000410000 */
[----:B------:R-:W-:Y:S01]  /*65d0*/  LOP3.LUT R182, R182, R5, RZ, 0xc0, !PT ;  /* 0x00000005b6b67212 */ /* 0x000fe200078ec0ff */
[C---:B------:R-:W-:Y:S01]  /*65e0*/  FMUL.FTZ R5, R164.reuse, R161 ;  /* 0x000000a1a4057220 */ /* 0x040fe20000410000 */
[----:B------:R-:W-:Y:S01]  /*65f0*/  LOP3.LUT R183, R183, R4, RZ, 0xc0, !PT ;  /* 0x00000004b7b77212 */ /* 0x000fe200078ec0ff */
[----:B------:R-:W-:Y:S01]  /*6600*/  FMUL.FTZ R4, R164, R160 ;  /* 0x000000a0a4047220 */ /* 0x000fe20000410000 */
[--C-:B------:R-:W-:Y:S01]  /*6610*/  HSET2.LE.AND R181, R181, R226.reuse, PT ;  /* 0x000000e2b5b57233 */ /* 0x100fe20003803000 */
[----:B------:R-:W4:Y:S01]  /*6620*/  LDSM.16.MT88.4 R160, [R212+0x9000] ;  /* 0x00900000d4a0783b */ /* 0x000f220000004200 */
[----:B---3--:R-:W-:Y:S01]  /*6630*/  F2FP.BF16.PACK_AB R9, R194, R193 ;  /* 0x000000c1c209723e */ /* 0x008fe200000010ff */
[----:B------:R-:W-:Y:S01]  /*6640*/  FMUL.FTZ R20, R2, R140 ;  /* 0x0000008c02147220 */ /* 0x000fe20000410000 */
[----:B------:R-:W-:Y:S01]  /*6650*/  LOP3.LUT R210, R249, UR5, R210, 0x96, !PT ;  /* 0x00000005f9d27c12 */ /* 0x000fe2000f8e96d2 */
[--C-:B------:R-:W-:Y:S01]  /*6660*/  FFMA.FTZ R250, R46, c[0x0][0x23c], -R197.reuse ;  /* 0x00008f002efa7a23 */ /* 0x100fe200000108c5 */
[-C--:B------:R-:W-:Y:S01]  /*6670*/  HMMA.16816.F32.BF16 R4, R172, R176.reuse, R4 ;  /* 0x000000b0ac04723c */ /* 0x080fe20000041804 */
[----:B------:R-:W-:Y:S01]  /*6680*/  LOP3.LUT R180, R180, R9, RZ, 0xc0, !PT ;  /* 0x00000009b4b47212 */ /* 0x000fe200078ec0ff */
[----:B------:R-:W-:Y:S01]  /*6690*/  FMUL.FTZ R9, R2, R157 ;  /* 0x0000009d02097220 */ /* 0x000fe20000410000 */
[----:B-1----:R-:W-:Y:S01]  /*66a0*/  F2FP.BF16.PACK_AB R8, R196, R195 ;  /* 0x000000c3c408723e */ /* 0x002fe200000010ff */
[C---:B------:R-:W-:Y:S01]  /*66b0*/  FMUL.FTZ R86, R3.reuse, R86 ;  /* 0x0000005603567220 */ /* 0x040fe20000410000 */
[----:B------:R-:W-:Y:S01]  /*66c0*/  MUFU.EX2 R250, R250 ;  /* 0x000000fa00fa7308 */ /* 0x000fe20000000800 */
[----:B------:R-:W-:Y:S01]  /*66d0*/  FMUL.FTZ R87, R3, R87 ;  /* 0x0000005703577220 */ /* 0x000fe20000410000 */
[----:B------:R-:W-:Y:S01]  /*66e0*/  LOP3.LUT R181, R181, R8, RZ, 0xc0, !PT ;  /* 0x00000008b5b57212 */ /* 0x000fe200078ec0ff */
[----:B------:R-:W-:Y:S04]  /*66f0*/  FMUL.FTZ R8, R2, R156 ;  /* 0x0000009c02087220 */ /* 0x000fe80000410000 */
[C---:B--2---:R-:W-:Y:S02]  /*6700*/  FMUL.FTZ R10, R0.reuse, R158 ;  /* 0x0000009e000a7220 */ /* 0x044fe40000410000 */
[C---:B------:R-:W-:Y:S01]  /*6710*/  FMUL.FTZ R11, R0.reuse, R159 ;  /* 0x0000009f000b7220 */ /* 0x040fe20000410000 */
[----:B------:R-:W-:Y:S01]  /*6720*/  MUFU.EX2 R64, R64 ;  /* 0x0000004000407308 */ /* 0x000fe20000000800 */
[C---:B------:R-:W-:Y:S02]  /*6730*/  FMUL.FTZ R14, R0.reuse, R154 ;  /* 0x0000009a000e7220 */ /* 0x040fe40000410000 */
[----:B------:R-:W-:Y:S02]  /*6740*/  FMUL.FTZ R15, R0, R155 ;  /* 0x0000009b000f7220 */ /* 0x000fe40000410000 */
[----:B------:R-:W1:Y:S01]  /*6750*/  LDSM.16.MT88.4 R152, [R212+0xa000] ;  /* 0x00a00000d498783b */ /* 0x000e620000004200 */
[C---:B------:R-:W-:Y:S01]  /*6760*/  HMMA.16816.F32.BF16 R8, R180.reuse, R176, R8 ;  /* 0x000000b0b408723c */ /* 0x040fe20000041808 */
[--C-:B------:R-:W-:Y:S02]  /*6770*/  FFMA.FTZ R249, R47, c[0x0][0x23c], -R197.reuse ;  /* 0x00008f002ff97a23 */ /* 0x100fe400000108c5 */
[----:B------:R-:W-:Y:S01]  /*6780*/  FFMA.FTZ R57, R57, c[0x0][0x23c], -R198 ;  /* 0x00008f0039397a23 */ /* 0x000fe200000108c6 */
[----:B------:R-:W-:Y:S01]  /*6790*/  MUFU.EX2 R65, R65 ;  /* 0x0000004100417308 */ /* 0x000fe20000000800 */
[--C-:B------:R-:W-:Y:S02]  /*67a0*/  FFMA.FTZ R58, R58, c[0x0][0x23c], -R197.reuse ;  /* 0x00008f003a3a7a23 */ /* 0x100fe400000108c5 */
[--C-:B------:R-:W-:Y:S01]  /*67b0*/  FFMA.FTZ R59, R59, c[0x0][0x23c], -R197.reuse ;  /* 0x00008f003b3b7a23 */ /* 0x100fe200000108c5 */
[-C--:B------:R-:W-:Y:S01]  /*67c0*/  HMMA.16816.F32.BF16 R12, R180, R178.reuse, R12 ;  /* 0x000000b2b40c723c */ /* 0x080fe2000004180c */
[--C-:B------:R-:W-:Y:S03]  /*67d0*/  FFMA.FTZ R62, R62, c[0x0][0x23c], -R197.reuse ;  /* 0x00008f003e3e7a23 */ /* 0x100fe600000108c5 */
[C---:B------:R-:W-:Y:S02]  /*67e0*/  FMUL.FTZ R90, R0.reuse, R90 ;  /* 0x0000005a005a7220 */ /* 0x040fe40000410000 */
[----:B------:R-:W-:Y:S01]  /*67f0*/  MUFU.EX2 R158, R57 ;  /* 0x00000039009e7308 */ /* 0x000fe20000000800 */
[----:B------:R-:W-:Y:S01]  /*6800*/  FMUL.FTZ R91, R0, R91 ;  /* 0x0000005b005b7220 */ /* 0x000fe20000410000 */
[C---:B------:R-:W-:Y:S01]  /*6810*/  HMMA.16816.F32.BF16 R16, R172.reuse, R178, R16 ;  /* 0x000000b2ac10723c */ /* 0x040fe20000041810 */
[C---:B------:R-:W-:Y:S03]  /*6820*/  FMUL.FTZ R92, R2.reuse, R92 ;  /* 0x0000005c025c7220 */ /* 0x040fe60000410000 */
[----:B------:R-:W-:Y:S02]  /*6830*/  FMUL.FTZ R93, R2, R93 ;  /* 0x0000005d025d7220 */ /* 0x000fe40000410000 */
[C---:B------:R-:W-:Y:S02]  /*6840*/  FMUL.FTZ R94, R0.reuse, R94 ;  /* 0x0000005e005e7220 */ /* 0x040fe40000410000 */
[-C--:B----4-:R-:W-:Y:S01]  /*6850*/  HMMA.16816.F32.BF16 R68, R172, R160.reuse, R68 ;  /* 0x000000a0ac44723c */ /* 0x090fe20000041844 */
[C---:B------:R-:W-:Y:S01]  /*6860*/  FMUL.FTZ R74, R0.reuse, R74 ;  /* 0x0000004a004a7220 */ /* 0x040fe20000410000 */
[----:B------:R-:W-:Y:S02]  /*6870*/  MUFU.EX2 R157, R58 ;  /* 0x0000003a009d7308 */ /* 0x000fe40000000800 */
[C---:B------:R-:W-:Y:S02]  /*6880*/  FMUL.FTZ R75, R0.reuse, R75 ;  /* 0x0000004b004b7220 */ /* 0x040fe40000410000 */
[----:B------:R-:W-:Y:S02]  /*6890*/  FMUL.FTZ R95, R0, R95 ;  /* 0x0000005f005f7220 */ /* 0x000fe40000410000 */
[----:B------:R-:W-:Y:S03]  /*68a0*/  FMUL.FTZ R96, R164, R96 ;  /* 0x00000060a4607220 */ /* 0x000fe60000410000 */
[C---:B------:R-:W-:Y:S01]  /*68b0*/  HMMA.16816.F32.BF16 R72, R180.reuse, R160, R72 ;  /* 0x000000a0b448723c */ /* 0x040fe20000041848 */
[C---:B------:R-:W-:Y:S01]  /*68c0*/  FMUL.FTZ R78, R0.reuse, R78 ;  /* 0x0000004e004e7220 */ /* 0x040fe20000410000 */
[----:B------:R-:W-:Y:S01]  /*68d0*/  MUFU.EX2 R161, R59 ;  /* 0x0000003b00a17308 */ /* 0x000fe20000000800 */
[----:B------:R-:W-:Y:S02]  /*68e0*/  FMUL.FTZ R79, R0, R79 ;  /* 0x0000004f004f7220 */ /* 0x000fe40000410000 */
[----:B------:R-:W-:Y:S02]  /*68f0*/  FMUL.FTZ R97, R164, R97 ;  /* 0x00000061a4617220 */ /* 0x000fe40000410000 */
[C---:B------:R-:W-:Y:S02]  /*6900*/  FMUL.FTZ R98, R3.reuse, R98 ;  /* 0x0000006203627220 */ /* 0x040fe40000410000 */
[----:B------:R-:W-:Y:S01]  /*6910*/  FMUL.FTZ R99, R3, R99 ;  /* 0x0000006303637220 */ /* 0x000fe20000410000 */
[-C--:B------:R-:W-:Y:S02]  /*6920*/  HMMA.16816.F32.BF16 R76, R180, R162.reuse, R76 ;  /* 0x000000a2b44c723c */ /* 0x080fe4000004184c */
[----:B------:R-:W-:Y:S01]  /*6930*/  MUFU.EX2 R160, R62 ;  /* 0x0000003e00a07308 */ /* 0x000fe20000000800 */
[----:B------:R-:W-:Y:S02]  /*6940*/  FFMA.FTZ R202, R21, c[0x0][0x23c], -R200 ;  /* 0x00008f0015ca7a23 */ /* 0x000fe400000108c8 */
[----:B------:R-:W-:Y:S02]  /*6950*/  FMUL.FTZ R21, R2, R141 ;  /* 0x0000008d02157220 */ /* 0x000fe40000410000 */
[--C-:B------:R-:W-:Y:S01]  /*6960*/  FFMA.FTZ R27, R27, c[0x0][0x23c], -R197.reuse ;  /* 0x00008f001b1b7a23 */ /* 0x100fe200000108c5 */
[C---:B------:R-:W-:Y:S01]  /*6970*/  HMMA.16816.F32.BF16 R80, R172.reuse, R162, R80 ;  /* 0x000000a2ac50723c */ /* 0x040fe20000041850 */
[--C-:B------:R-:W-:Y:S03]  /*6980*/  FFMA.FTZ R205, R24, c[0x0][0x23c], -R198.reuse ;  /* 0x00008f0018cd7a23 */ /* 0x100fe600000108c6 */
[--C-:B------:R-:W-:Y:S01]  /*6990*/  FFMA.FTZ R207, R26, c[0x0][0x23c], -R197.reuse ;  /* 0x00008f001acf7a23 */ /* 0x100fe200000108c5 */
[----:B------:R-:W2:Y:S01]  /*69a0*/  MUFU.EX2 R202, R202 ;  /* 0x000000ca00ca7308 */ /* 0x000ea20000000800 */
[----:B------:R-:W-:Y:S02]  /*69b0*/  FMUL.FTZ R26, R3, R138 ;  /* 0x0000008a031a7220 */ /* 0x000fe40000410000 */
[-C--:B------:R-:W-:Y:S01]  /*69c0*/  HMMA.16816.F32.BF16 R84, R172, R148.reuse, R84 ;  /* 0x00000094ac54723c */ /* 0x080fe20000041854 */
[C---:B------:R-:W-:Y:S03]  /*69d0*/  FMUL.FTZ R128, R2.reuse, R128 ;  /* 0x0000008002807220 */ /* 0x040fe60000410000 */
[----:B------:R-:W-:Y:S02]  /*69e0*/  FMUL.FTZ R129, R2, R129 ;  /* 0x0000008102817220 */ /* 0x000fe40000410000 */
[C---:B------:R-:W-:Y:S01]  /*69f0*/  FMUL.FTZ R130, R0.reuse, R130 ;  /* 0x0000008200827220 */ /* 0x040fe20000410000 */
[----:B------:R-:W-:Y:S01]  /*6a00*/  MUFU.EX2 R205, R205 ;  /* 0x000000cd00cd7308 */ /* 0x000fe20000000800 */
[C---:B------:R-:W-:Y:S01]  /*6a10*/  HMMA.16816.F32.BF16 R88, R180.reuse, R148, R88 ;  /* 0x00000094b458723c */ /* 0x040fe20000041858 */
[----:B------:R-:W-:Y:S03]  /*6a20*/  FMUL.FTZ R131, R0, R131 ;  /* 0x0000008300837220 */ /* 0x000fe60000410000 */
[--C-:B------:R-:W-:Y:S02]  /*6a30*/  FFMA.FTZ R31, R31, c[0x0][0x23c], -R197.reuse ;  /* 0x00008f001f1f7a23 */ /* 0x100fe400000108c5 */
[--C-:B------:R-:W-:Y:S02]  /*6a40*/  FFMA.FTZ R209, R28, c[0x0][0x23c], -R198.reuse ;  /* 0x00008f001cd17a23 */ /* 0x100fe400000108c6 */
[-C--:B------:R-:W-:Y:S01]  /*6a50*/  HMMA.16816.F32.BF16 R92, R180, R150.reuse, R92 ;  /* 0x00000096b45c723c */ /* 0x080fe2000004185c */
[----:B------:R-:W-:Y:S01]  /*6a60*/  FFMA.FTZ R211, R30, c[0x0][0x23c], -R197 ;  /* 0x00008f001ed37a23 */ /* 0x000fe200000108c5 */
[----:B------:R-:W-:Y:S02]  /*6a70*/  MUFU.EX2 R207, R207 ;  /* 0x000000cf00cf7308 */ /* 0x000fe40000000800 */
[C---:B------:R-:W-:Y:S01]  /*6a80*/  FMUL.FTZ R30, R3.reuse, R134 ;  /* 0x00000086031e7220 */ /* 0x040fe20000410000 */
[----:B--2---:R-:W-:Y:S01]  /*6a90*/  F2FP.BF16.PACK_AB R134, R202, R201 ;  /* 0x000000c9ca86723e */ /* 0x004fe200000010ff */
[--C-:B------:R-:W-:Y:S02]  /*6aa0*/  FFMA.FTZ R40, R40, c[0x0][0x23c], -R198.reuse ;  /* 0x00008f0028287a23 */ /* 0x100fe400000108c6 */
[C---:B------:R-:W-:Y:S01]  /*6ab0*/  HMMA.16816.F32.BF16 R96, R172.reuse, R150, R96 ;  /* 0x00000096ac60723c */ /* 0x040fe20000041860 */
[----:B------:R-:W2:Y:S03]  /*6ac0*/  LDSM.16.MT88.4 R148, [R213+0xb000] ;  /* 0x00b00000d594783b */ /* 0x000ea60000004200 */
[C---:B------:R-:W-:Y:S01]  /*6ad0*/  FMUL.FTZ R100, R164.reuse, R100 ;  /* 0x00000064a4647220 */ /* 0x040fe20000410000 */
[----:B------:R-:W-:Y:S01]  /*6ae0*/  MUFU.EX2 R209, R209 ;  /* 0x000000d100d17308 */ /* 0x000fe20000000800 */
[----:B------:R-:W-:Y:S02]  /*6af0*/  FMUL.FTZ R101, R164, R101 ;  /* 0x00000065a4657220 */ /* 0x000fe40000410000 */
[C---:B------:R-:W-:Y:S04]  /*6b00*/  FMUL.FTZ R102, R3.reuse, R102 ;  /* 0x0000006603667220 */ /* 0x040fe80000410000 */
[----:B------:R-:W-:Y:S02]  /*6b10*/  FMUL.FTZ R103, R3, R103 ;  /* 0x0000006703677220 */ /* 0x000fe40000410000 */
[--C-:B------:R-:W-:Y:S01]  /*6b20*/  FFMA.FTZ R247, R44, c[0x0][0x23c], -R198.reuse ;  /* 0x00008f002cf77a23 */ /* 0x100fe200000108c6 */
[----:B------:R-:W-:Y:S01]  /*6b30*/  MUFU.EX2 R211, R211 ;  /* 0x000000d300d37308 */ /* 0x000fe20000000800 */
[--C-:B------:R-:W-:Y:S02]  /*6b40*/  FFMA.FTZ R248, R45, c[0x0][0x23c], -R198.reuse ;  /* 0x00008f002df87a23 */ /* 0x100fe400000108c6 */
[--C-:B------:R-:W-:Y:S01]  /*6b50*/  FFMA.FTZ R56, R56, c[0x0][0x23c], -R198.reuse ;  /* 0x00008f0038387a23 */ /* 0x100fe200000108c6 */
[-C--:B-1----:R-:W-:Y:S01]  /*6b60*/  HMMA.16816.F32.BF16 R100, R172, R152.reuse, R100 ;  /* 0x00000098ac64723c */ /* 0x082fe20000041864 */
[C---:B------:R-:W-:Y:S02]  /*6b70*/  FMUL.FTZ R104, R2.reuse, R104 ;  /* 0x0000006802687220 */ /* 0x040fe40000410000 */
[----:B------:R-:W-:Y:S02]  /*6b80*/  FMUL.FTZ R105, R2, R105 ;  /* 0x0000006902697220 */ /* 0x000fe40000410000 */
[C---:B------:R-:W-:Y:S01]  /*6b90*/  FMUL.FTZ R106, R0.reuse, R106 ;  /* 0x0000006a006a7220 */ /* 0x040fe20000410000 */
[----:B------:R-:W-:Y:S01]  /*6ba0*/  MUFU.EX2 R156, R56 ;  /* 0x00000038009c7308 */ /* 0x000fe20000000800 */
[----:B------:R-:W-:Y:S02]  /*6bb0*/  FMUL.FTZ R107, R0, R107 ;  /* 0x0000006b006b7220 */ /* 0x000fe40000410000 */
[----:B------:R-:W-:Y:S03]  /*6bc0*/  FFMA.FTZ R60, R60, c[0x0][0x23c], -R198 ;  /* 0x00008f003c3c7a23 */ /* 0x000fe600000108c6 */
[--C-:B------:R-:W-:Y:S02]  /*6bd0*/  FFMA.FTZ R252, R54, c[0x0][0x23c], -R199.reuse ;  /* 0x00008f0036fc7a23 */ /* 0x100fe400000108c7 */
[C---:B------:R-:W-:Y:S01]  /*6be0*/  HMMA.16816.F32.BF16 R104, R180.reuse, R152, R104 ;  /* 0x00000098b468723c */ /* 0x040fe20000041868 */
[--C-:B------:R-:W-:Y:S01]  /*6bf0*/  FFMA.FTZ R176, R32, c[0x0][0x23c], -R200.reuse ;  /* 0x00008f0020b07a23 */ /* 0x100fe200000108c8 */
[----:B------:R-:W-:Y:S01]  /*6c00*/  MUFU.EX2 R159, R60 ;  /* 0x0000003c009f7308 */ /* 0x000fe20000000800 */
[C---:B------:R-:W-:Y:S02]  /*6c10*/  FMUL.FTZ R32, R2.reuse, R144 ;  /* 0x0000009002207220 */ /* 0x040fe40000410000 */
[----:B------:R-:W-:Y:S02]  /*6c20*/  FFMA.FTZ R177, R33, c[0x0][0x23c], -R200 ;  /* 0x00008f0021b17a23 */ /* 0x000fe400000108c8 */
[----:B------:R-:W-:Y:S01]  /*6c30*/  FMUL.FTZ R33, R2, R145 ;  /* 0x0000009102217220 */ /* 0x000fe20000410000 */
[----:B------:R-:W-:Y:S01]  /*6c40*/  LOP3.LUT R152, R203, UR5, R204, 0x96, !PT ;  /* 0x00000005cb987c12 */ /* 0x000fe2000f8e96cc */
[--C-:B------:R-:W-:Y:S03]  /*6c50*/  FFMA.FTZ R178, R34, c[0x0][0x23c], -R199.reuse ;  /* 0x00008f0022b27a23 */ /* 0x100fe600000108c7 */
[C---:B------:R-:W-:Y:S01]  /*6c60*/  FMUL.FTZ R34, R0.reuse, R146 ;  /* 0x0000009200227220 */ /* 0x040fe20000410000 */
[----:B------:R-:W-:Y:S01]  /*6c70*/  MUFU.EX2 R176, R176 ;  /* 0x000000b000b07308 */ /* 0x000fe20000000800 */
[--C-:B------:R-:W-:Y:S02]  /*6c80*/  FFMA.FTZ R179, R35, c[0x0][0x23c], -R199.reuse ;  /* 0x00008f0023b37a23 */ /* 0x100fe400000108c7 */
[----:B------:R-:W-:Y:S02]  /*6c90*/  FMUL.FTZ R35, R0, R147 ;  /* 0x0000009300237220 */ /* 0x000fe40000410000 */
[--C-:B------:R-:W-:Y:S02]  /*6ca0*/  FFMA.FTZ R203, R22, c[0x0][0x23c], -R199.reuse ;  /* 0x00008f0016cb7a23 */ /* 0x100fe400000108c7 */
[----:B------:R-:W-:Y:S02]  /*6cb0*/  FMUL.FTZ R22, R0, R142 ;  /* 0x0000008e00167220 */ /* 0x000fe40000410000 */
[----:B------:R-:W-:Y:S01]  /*6cc0*/  FFMA.FTZ R204, R23, c[0x0][0x23c], -R199 ;  /* 0x00008f0017cc7a23 */ /* 0x000fe200000108c7 */
[-C--:B------:R-:W-:Y:S01]  /*6cd0*/  HMMA.16816.F32.BF16 R32, R180, R154.reuse, R32 ;  /* 0x0000009ab420723c */ /* 0x080fe20000041820 */
[C---:B------:R-:W-:Y:S01]  /*6ce0*/  FMUL.FTZ R108, R164.reuse, R108 ;  /* 0x0000006ca46c7220 */ /* 0x040fe20000410000 */
[----:B------:R-:W-:Y:S01]  /*6cf0*/  MUFU.EX2 R177, R177 ;  /* 0x000000b100b17308 */ /* 0x000fe20000000800 */
[----:B------:R-:W-:Y:S02]  /*6d00*/  FMUL.FTZ R109, R164, R109 ;  /* 0x0000006da46d7220 */ /* 0x000fe40000410000 */
[C---:B------:R-:W-:Y:S02]  /*6d10*/  FMUL.FTZ R110, R3.reuse, R110 ;  /* 0x0000006e036e7220 */ /* 0x040fe40000410000 */
[----:B------:R-:W-:Y:S02]  /*6d20*/  FMUL.FTZ R111, R3, R111 ;  /* 0x0000006f036f7220 */ /* 0x000fe40000410000 */
[----:B------:R-:W-:Y:S02]  /*6d30*/  FMUL.FTZ R23, R0, R143 ;  /* 0x0000008f00177220 */ /* 0x000fe40000410000 */
[----:B------:R-:W1:Y:S01]  /*6d40*/  LDSM.16.MT88.4 R140, [R212+0xb000] ;  /* 0x00b00000d48c783b */ /* 0x000e620000004200 */
[----:B------:R-:W-:Y:S01]  /*6d50*/  IMAD.WIDE.U32 R144, R210, -0x2daee0ad, RZ ;  /* 0xd2511f53d2907825 */ /* 0x000fe200078e00ff */
[----:B------:R-:W-:Y:S01]  /*6d60*/  MUFU.EX2 R178, R178 ;  /* 0x000000b200b27308 */ /* 0x000fe20000000800 */
[C---:B------:R-:W-:Y:S02]  /*6d70*/  HMMA.16816.F32.BF16 R108, R172.reuse, R154, R108 ;  /* 0x0000009aac6c723c */ /* 0x040fe4000004186c */
[----:B------:R-:W-:Y:S01]  /*6d80*/  FMUL.FTZ R112, R164, R112 ;  /* 0x00000070a4707220 */ /* 0x000fe20000410000 */
[----:B------:R-:W-:Y:S01]  /*6d90*/  LOP3.LUT R147, R144, 0xffff, RZ, 0xc0, !PT ;  /* 0x0000ffff90937812 */ /* 0x000fe200078ec0ff */
[----:B------:R-:W-:Y:S01]  /*6da0*/  FMUL.FTZ R113, R164, R113 ;  /* 0x00000071a4717220 */ /* 0x000fe20000410000 */
[----:B------:R-:W-:Y:S01]  /*6db0*/  LOP3.LUT R208, R145, UR14, R208, 0x96, !PT ;  /* 0x0000000e91d07c12 */ /* 0x000fe2000f8e96d0 */
[C---:B------:R-:W-:Y:S01]  /*6dc0*/  FMUL.FTZ R114, R3.reuse, R114 ;  /* 0x0000007203727220 */ /* 0x040fe20000410000 */
[----:B------:R-:W-:Y:S01]  /*6dd0*/  LOP3.LUT R146, R144, 0xff, RZ, 0xc0, !PT ;  /* 0x000000ff90927812 */ /* 0x000fe200078ec0ff */
[----:B------:R-:W-:Y:S01]  /*6de0*/  FMUL.FTZ R115, R3, R115 ;  /* 0x0000007303737220 */ /* 0x000fe20000410000 */
[--C-:B------:R-:W-:Y:S01]  /*6df0*/  SHF.R.U32.HI R145, RZ, 0x10, R144.reuse ;  /* 0x00000010ff917819 */ /* 0x100fe20000011690 */
[----:B------:R-:W-:Y:S02]  /*6e00*/  MUFU.EX2 R179, R179 ;  /* 0x000000b300b37308 */ /* 0x000fe40000000800 */
[----:B------:R-:W-:Y:S01]  /*6e10*/  SHF.R.U32.HI R144, RZ, 0x18, R144 ;  /* 0x00000018ff907819 */ /* 0x000fe20000011690 */
[----:B------:R-:W-:Y:S01]  /*6e20*/  FFMA.FTZ R210, R29, c[0x0][0x23c], -R198 ;  /* 0x00008f001dd27a23 */ /* 0x000fe200000108c6 */
[----:B------:R-:W-:Y:S01]  /*6e30*/  SHF.R.U32.HI R147, RZ, 0x8, R147 ;  /* 0x00000008ff937819 */ /* 0x000fe20000011693 */
[-C--:B--2---:R-:W-:Y:S01]  /*6e40*/  HMMA.16816.F32.BF16 R112, R172, R148.reuse, R112 ;  /* 0x00000094ac70723c */ /* 0x084fe20000041870 */
[C---:B------:R-:W-:Y:S01]  /*6e50*/  FMUL.FTZ R116, R2.reuse, R116 ;  /* 0x0000007402747220 */ /* 0x040fe20000410000 */
[----:B------:R-:W-:Y:S01]  /*6e60*/  SHF.R.U32.HI R155, RZ, 0x10, R208 ;  /* 0x00000010ff9b7819 */ /* 0x000fe200000116d0 */
[----:B------:R-:W-:Y:S02]  /*6e70*/  FMUL.FTZ R117, R2, R117 ;  /* 0x0000007502757220 */ /* 0x000fe40000410000 */
[C---:B------:R-:W-:Y:S01]  /*6e80*/  FMUL.FTZ R118, R0.reuse, R118 ;  /* 0x0000007600767220 */ /* 0x040fe20000410000 */
[----:B------:R-:W2:Y:S01]  /*6e90*/  MUFU.EX2 R210, R210 ;  /* 0x000000d200d27308 */ /* 0x000ea20000000800 */
[----:B------:R-:W-:Y:S01]  /*6ea0*/  FMUL.FTZ R119, R0, R119 ;  /* 0x0000007700777220 */ /* 0x000fe20000410000 */
[C---:B------:R-:W-:Y:S01]  /*6eb0*/  HMMA.16816.F32.BF16 R20, R180.reuse, R148, R20 ;  /* 0x00000094b414723c */ /* 0x040fe20000041814 */
[C---:B------:R-:W-:Y:S03]  /*6ec0*/  FMUL.FTZ R120, R164.reuse, R120 ;  /* 0x00000078a4787220 */ /* 0x040fe60000410000 */
[----:B------:R-:W-:Y:S02]  /*6ed0*/  FMUL.FTZ R121, R164, R121 ;  /* 0x00000079a4797220 */ /* 0x000fe40000410000 */
[C---:B------:R-:W-:Y:S01]  /*6ee0*/  FMUL.FTZ R122, R3.reuse, R122 ;  /* 0x0000007a037a7220 */ /* 0x040fe20000410000 */
[----:B------:R-:W-:Y:S01]  /*6ef0*/  PRMT R148, R146, 0x5410, R147 ;  /* 0x0000541092947816 */ /* 0x000fe20000000093 */
[-C--:B------:R-:W-:Y:S01]  /*6f00*/  HMMA.16816.F32.BF16 R116, R180, R150.reuse, R116 ;  /* 0x00000096b474723c */ /* 0x080fe20000041874 */
[----:B------:R-:W-:Y:S01]  /*6f10*/  FMUL.FTZ R123, R3, R123 ;  /* 0x0000007b037b7220 */ /* 0x000fe20000410000 */
[----:B------:R-:W-:Y:S02]  /*6f20*/  MUFU.EX2 R203, R203 ;  /* 0x000000cb00cb7308 */ /* 0x000fe40000000800 */
[C---:B------:R-:W-:Y:S01]  /*6f30*/  LOP3.LUT R146, R208.reuse, 0xff, RZ, 0xc0, !PT ;  /* 0x000000ffd0927812 */ /* 0x040fe200078ec0ff */
[--C-:B------:R-:W-:Y:S01]  /*6f40*/  HSET2.LE.AND R138, R148, R226.reuse, PT ;  /* 0x000000e2948a7233 */ /* 0x100fe20003803000 */
[----:B------:R-:W-:Y:S01]  /*6f50*/  LOP3.LUT R149, R208, 0xffff, RZ, 0xc0, !PT ;  /* 0x0000ffffd0957812 */ /* 0x000fe200078ec0ff */
[----:B------:R-:W-:Y:S01]  /*6f60*/  IMAD.WIDE.U32 R152, R152, -0x2daee0ad, RZ ;  /* 0xd2511f5398987825 */ /* 0x000fe200078e00ff */
[C---:B------:R-:W-:Y:S04]  /*6f70*/  HMMA.16816.F32.BF16 R120, R172.reuse, R150, R120 ;  /* 0x00000096ac78723c */ /* 0x040fe80000041878 */
[----:B------:R-:W-:Y:S01]  /*6f80*/  LOP3.LUT R24, R152, 0xffff, RZ, 0xc0, !PT ;  /* 0x0000ffff98187812 */ /* 0x000fe200078ec0ff */
[C---:B------:R-:W-:Y:S01]  /*6f90*/  FMUL.FTZ R124, R2.reuse, R124 ;  /* 0x0000007c027c7220 */ /* 0x040fe20000410000 */
[----:B------:R-:W-:Y:S01]  /*6fa0*/  LOP3.LUT R154, R153, UR14, R206, 0x96, !PT ;  /* 0x0000000e999a7c12 */ /* 0x000fe2000f8e96ce */
[----:B------:R-:W-:Y:S01]  /*6fb0*/  FFMA.FTZ R206, R25, c[0x0][0x23c], -R198 ;  /* 0x00008f0019ce7a23 */ /* 0x000fe200000108c6 */
[----:B------:R-:W-:Y:S01]  /*6fc0*/  LOP3.LUT R151, R145, 0xff, RZ, 0xc0, !PT ;  /* 0x000000ff91977812 */ /* 0x000fe200078ec0ff */
[----:B------:R-:W-:Y:S01]  /*6fd0*/  FMUL.FTZ R125, R2, R125 ;  /* 0x0000007d027d7220 */ /* 0x000fe20000410000 */
[----:B------:R-:W3:Y:S02]  /*6fe0*/  MUFU.EX2 R204, R204 ;  /* 0x000000cc00cc7308 */ /* 0x000ee40000000800 */
[----:B------:R-:W-:Y:S01]  /*6ff0*/  SHF.R.U32.HI R145, RZ, 0x18, R208 ;  /* 0x00000018ff917819 */ /* 0x000fe200000116d0 */
[C---:B------:R-:W-:Y:S01]  /*7000*/  FMUL.FTZ R126, R0.reuse, R126 ;  /* 0x0000007e007e7220 */ /* 0x040fe20000410000 */
[----:B------:R-:W-:Y:S01]  /*7010*/  SHF.R.U32.HI R25, RZ, 0x10, R152 ;  /* 0x00000010ff197819 */ /* 0x000fe20000011698 */
[----:B------:R-:W-:Y:S01]  /*7020*/  FMUL.FTZ R127, R0, R127 ;  /* 0x0000007f007f7220 */ /* 0x000fe20000410000 */
[----:B------:R-:W-:Y:S01]  /*7030*/  SHF.R.U32.HI R150, RZ, 0x8, R24 ;  /* 0x00000008ff967819 */ /* 0x000fe20000011618 */
[C---:B------:R-:W-:Y:S01]  /*7040*/  FMUL.FTZ R24, R164.reuse, R136 ;  /* 0x00000088a4187220 */ /* 0x040fe20000410000 */
[----:B------:R-:W-:Y:S01]  /*7050*/  LOP3.LUT R147, R25, 0xff, RZ, 0xc0, !PT ;  /* 0x000000ff19937812 */ /* 0x000fe200078ec0ff */
[----:B------:R-:W-:Y:S01]  /*7060*/  FMUL.FTZ R25, R164, R137 ;  /* 0x00000089a4197220 */ /* 0x000fe20000410000 */
[----:B------:R4:W-:Y:S01]  /*7070*/  MUFU.EX2 R208, R27 ;  /* 0x0000001b00d07308 */ /* 0x0009e20000000800 */
[----:B------:R-:W-:Y:S01]  /*7080*/  SHF.R.U32.HI R149, RZ, 0x8, R149 ;  /* 0x00000008ff957819 */ /* 0x000fe20000011695 */
[--C-:B------:R-:W-:Y:S01]  /*7090*/  FFMA.FTZ R66, R66, c[0x0][0x23c], -R199.reuse ;  /* 0x00008f0042427a23 */ /* 0x100fe200000108c7 */
[----:B------:R-:W-:Y:S01]  /*70a0*/  LOP3.LUT R153, R152, 0xff, RZ, 0xc0, !PT ;  /* 0x000000ff98997812 */ /* 0x000fe200078ec0ff */
[----:B------:R-:W-:Y:S01]  /*70b0*/  FFMA.FTZ R67, R67, c[0x0][0x23c], -R199 ;  /* 0x00008f0043437a23 */ /* 0x000fe200000108c7 */
[----:B------:R-:W-:Y:S01]  /*70c0*/  SHF.R.U32.HI R152, RZ, 0x18, R152 ;  /* 0x00000018ff987819 */ /* 0x000fe20000011698 */
[----:B------:R-:W-:Y:S01]  /*70d0*/  FFMA.FTZ R185, R164, R231, R185 ;  /* 0x000000e7a4b97223 */ /* 0x000fe200000100b9 */
[----:B------:R-:W-:Y:S01]  /*70e0*/  LOP3.LUT R137, R155, 0xff, RZ, 0xc0, !PT ;  /* 0x000000ff9b897812 */ /* 0x000fe200078ec0ff */
[----:B------:R-:W-:Y:S01]  /*70f0*/  FFMA.FTZ R187, R3, R230, R187 ;  /* 0x000000e603bb7223 */ /* 0x000fe200000100bb */
[----:B------:R-:W-:Y:S01]  /*7100*/  PRMT R152, R147, 0x5410, R152 ;  /* 0x0000541093987816 */ /* 0x000fe20000000098 */
[----:B------:R-:W5:Y:S01]  /*7110*/  MUFU.EX2 R206, R206 ;  /* 0x000000ce00ce7308 */ /* 0x000f620000000800 */
[----:B------:R-:W-:Y:S01]  /*7120*/  PRMT R136, R146, 0x5410, R149 ;  /* 0x0000541092887816 */ /* 0x000fe20000000095 */
[----:B------:R-:W-:Y:S01]  /*7130*/  FFMA.FTZ R193, R2, R229, R193 ;  /* 0x000000e502c17223 */ /* 0x000fe200000100c1 */
[----:B------:R-:W-:Y:S01]  /*7140*/  PRMT R137, R137, 0x5410, R145 ;  /* 0x0000541089897816 */ /* 0x000fe20000000091 */
[----:B------:R-:W-:Y:S01]  /*7150*/  FFMA.FTZ R195, R0, R228, R195 ;  /* 0x000000e400c37223 */ /* 0x000fe200000100c3 */
[--C-:B------:R-:W-:Y:S01]  /*7160*/  SHF.R.U32.HI R28, RZ, 0x10, R154.reuse ;  /* 0x00000010ff1c7819 */ /* 0x100fe2000001169a */
[--C-:B------:R-:W-:Y:S01]  /*7170*/  HSET2.LE.AND R136, R136, R226.reuse, PT ;  /* 0x000000e288887233 */ /* 0x100fe20003803000 */
[----:B------:R-:W-:Y:S01]  /*7180*/  SHF.R.U32.HI R29, RZ, 0x18, R154 ;  /* 0x00000018ff1d7819 */ /* 0x000fe2000001169a */
[--C-:B------:R-:W-:Y:S01]  /*7190*/  HSET2.LE.AND R137, R137, R226.reuse, PT ;  /* 0x000000e289897233 */ /* 0x100fe20003803000 */
[----:B------:R-:W-:Y:S01]  /*71a0*/  PRMT R153, R153, 0x5410, R150 ;  /* 0x0000541099997816 */ /* 0x000fe20000000096 */
[----:B------:R-:W-:Y:S01]  /*71b0*/  MUFU.EX2 R247, R247 ;  /* 0x000000f700f77308 */ /* 0x000fe20000000800 */
[----:B------:R-:W-:Y:S01]  /*71c0*/  LOP3.LUT R136, R136, R134, RZ, 0xc0, !PT ;  /* 0x0000008688887212 */ /* 0x000fe200078ec0ff */
[----:B------:R-:W-:Y:S02]  /*71d0*/  FADD.FTZ R185, R186, R185 ;  /* 0x000000b9bab97221 */ /* 0x000fe40000010000 */
[----:B----4-:R-:W-:Y:S01]  /*71e0*/  FMUL.FTZ R27, R3, R139 ;  /* 0x0000008b031b7220 */ /* 0x010fe20000410000 */
[----:B------:R-:W-:Y:S01]  /*71f0*/  PRMT R139, R151, 0x5410, R144 ;  /* 0x00005410978b7816 */ /* 0x000fe20000000090 */
[--C-:B------:R-:W-:Y:S01]  /*7200*/  HSET2.LE.AND R134, R153, R226.reuse, PT ;  /* 0x000000e299867233 */ /* 0x100fe20003803000 */
[----:B------:R-:W4:Y:S01]  /*7210*/  LDSM.16.MT88.4 R144, [R213+0x9400] ;  /* 0x00940000d590783b */ /* 0x000f220000004200 */
[----:B--2---:R-:W-:Y:S01]  /*7220*/  F2FP.BF16.PACK_AB R153, R210, R209 ;  /* 0x000000d1d299723e */ /* 0x004fe200000010ff */
[----:B------:R-:W-:Y:S01]  /*7230*/  FADD.FTZ R187, R188, R187 ;  /* 0x000000bbbcbb7221 */ /* 0x000fe20000010000 */
[--C-:B------:R-:W-:Y:S01]  /*7240*/  HSET2.LE.AND R139, R139, R226.reuse, PT ;  /* 0x000000e28b8b7233 */ /* 0x100fe20003803000 */
[-C--:B-1----:R-:W-:Y:S01]  /*7250*/  HMMA.16816.F32.BF16 R24, R172, R140.reuse, R24 ;  /* 0x0000008cac18723c */ /* 0x082fe20000041818 */
[----:B------:R-:W-:Y:S01]  /*7260*/  LOP3.LUT R134, R134, R153, RZ, 0xc0, !PT ;  /* 0x0000009986867212 */ /* 0x000fe200078ec0ff */
[----:B------:R-:W-:Y:S01]  /*7270*/  MUFU.EX2 R248, R248 ;  /* 0x000000f800f87308 */ /* 0x000fe20000000800 */
[----:B------:R-:W-:Y:S01]  /*7280*/  FADD.FTZ R193, R194, R193 ;  /* 0x000000c1c2c17221 */ /* 0x000fe20000010000 */
[----:B------:R-:W1:Y:S01]  /*7290*/  LDSM.16.MT88.4 R148, [R212+0x9400] ;  /* 0x00940000d494783b */ /* 0x000e620000004200 */
[----:B------:R-:W-:Y:S02]  /*72a0*/  FADD.FTZ R195, R196, R195 ;  /* 0x000000c3c4c37221 */ /* 0x000fe40000010000 */
[----:B------:R-:W-:Y:S01]  /*72b0*/  FADD.FTZ R185, R169, R185 ;  /* 0x000000b9a9b97221 */ /* 0x000fe20000010000 */
[C---:B------:R-:W-:Y:S01]  /*72c0*/  HMMA.16816.F32.BF16 R124, R180.reuse, R140, R124 ;  /* 0x0000008cb47c723c */ /* 0x040fe2000004187c */
[----:B------:R-:W-:Y:S03]  /*72d0*/  FADD.FTZ R187, R171, R187 ;  /* 0x000000bbabbb7221 */ /* 0x000fe60000010000 */
[----:B------:R-:W-:Y:S01]  /*72e0*/  MUFU.EX2 R249, R249 ;  /* 0x000000f900f97308 */ /* 0x000fe20000000800 */
[----:B------:R-:W-:Y:S02]  /*72f0*/  FADD.FTZ R193, R189, R193 ;  /* 0x000000c1bdc17221 */ /* 0x000fe40000010000 */
[C---:B------:R-:W-:Y:S01]  /*7300*/  LOP3.LUT R141, R154.reuse, 0xffff, RZ, 0xc0, !PT ;  /* 0x0000ffff9a8d7812 */ /* 0x040fe200078ec0ff */
[-C--:B------:R-:W-:Y:S01]  /*7310*/  HMMA.16816.F32.BF16 R128, R180, R142.reuse, R128 ;  /* 0x0000008eb480723c */ /* 0x080fe20000041880 */
[----:B------:R-:W-:Y:S03]  /*7320*/  LOP3.LUT R140, R154, 0xff, RZ, 0xc0, !PT ;  /* 0x000000ff9a8c7812 */ /* 0x000fe600078ec0ff */
[----:B------:R-:W-:Y:S01]  /*7330*/  LOP3.LUT R154, R28, 0xff, RZ, 0xc0, !PT ;  /* 0x000000ff1c9a7812 */ /* 0x000fe200078ec0ff */
[----:B------:R-:W-:Y:S01]  /*7340*/  FADD.FTZ R195, R191, R195 ;  /* 0x000000c3bfc37221 */ /* 0x000fe20000010000 */
[----:B------:R2:W1:Y:S01]  /*7350*/  MUFU.EX2 R180, R31 ;  /* 0x0000001f00b47308 */ /* 0x0004620000000800 */
[----:B------:R-:W-:Y:S01]  /*7360*/  F2FP.BF16.PACK_AB R28, R177, R176 ;  /* 0x000000b0b11c723e */ /* 0x000fe200000010ff */
[--C-:B------:R-:W-:Y:S01]  /*7370*/  FFMA.FTZ R182, R37, c[0x0][0x23c], -R200.reuse ;  /* 0x00008f0025b67a23 */ /* 0x100fe200000108c8 */
[----:B------:R-:W-:Y:S03]  /*7380*/  PRMT R154, R154, 0x5410, R29 ;  /* 0x000054109a9a7816 */ /* 0x000fe6000000001d */
[----:B------:R-:W-:Y:S01]  /*7390*/  LOP3.LUT R138, R138, R28, RZ, 0xc0, !PT ;  /* 0x0000001c8a8a7212 */ /* 0x000fe200078ec0ff */
[C---:B------:R-:W-:Y:S01]  /*73a0*/  FMUL.FTZ R28, R164.reuse, R132 ;  /* 0x00000084a41c7220 */ /* 0x040fe20000410000 */
[----:B------:R-:W-:Y:S01]  /*73b0*/  SHF.R.U32.HI R141, RZ, 0x8, R141 ;  /* 0x00000008ff8d7819 */ /* 0x000fe2000001168d */
[----:B------:R-:W-:Y:S01]  /*73c0*/  FMUL.FTZ R29, R164, R133 ;  /* 0x00000085a41d7220 */ /* 0x000fe20000410000 */
[----:B---3--:R-:W-:Y:S01]  /*73d0*/  F2FP.BF16.PACK_AB R133, R204, R203 ;  /* 0x000000cbcc85723e */ /* 0x008fe200000010ff */
[----:B------:R-:W-:Y:S01]  /*73e0*/  MUFU.EX2 R182, R182 ;  /* 0x000000b600b67308 */ /* 0x000fe20000000800 */
[----:B------:R-:W-:Y:S01]  /*73f0*/  PRMT R140, R140, 0x5410, R141 ;  /* 0x000054108c8c7816 */ /* 0x000fe2000000008d */
[--C-:B------:R-:W-:Y:S01]  /*7400*/  FFMA.FTZ R181, R36, c[0x0][0x23c], -R200.reuse ;  /* 0x00008f0024b57a23 */ /* 0x100fe200000108c8 */
[----:B------:R-:W-:Y:S01]  /*7410*/  LOP3.LUT R137, R137, R133, RZ, 0xc0, !PT ;  /* 0x0000008589897212 */ /* 0x000fe200078ec0ff */
[--C-:B------:R-:W-:Y:S01]  /*7420*/  HSET2.LE.AND R133, R154, R226.reuse, PT ;  /* 0x000000e29a857233 */ /* 0x100fe20003803000 */
[----:B-----5:R-:W-:Y:S01]  /*7430*/  F2FP.BF16.PACK_AB R132, R206, R205 ;  /* 0x000000cdce84723e */ /* 0x020fe200000010ff */
[--C-:B------:R-:W-:Y:S01]  /*7440*/  HSET2.LE.AND R140, R140, R226.reuse, PT ;  /* 0x000000e28c8c7233 */ /* 0x100fe20003803000 */
[----:B------:R-:W-:Y:S01]  /*7450*/  F2FP.BF16.PACK_AB R154, R208, R207 ;  /* 0x000000cfd09a723e */ /* 0x000fe200000010ff */
[----:B------:R-:W-:Y:S02]  /*7460*/  FFMA.FTZ R183, R38, c[0x0][0x23c], -R199 ;  /* 0x00008f0026b77a23 */ /* 0x000fe400000108c7 */
[----:B------:R-:W3:Y:S01]  /*7470*/  MUFU.EX2 R181, R181 ;  /* 0x000000b500b57308 */ /* 0x000ee20000000800 */
[----:B------:R-:W-:Y:S01]  /*7480*/  LOP3.LUT R132, R140, R132, RZ, 0xc0, !PT ;  /* 0x000000848c847212 */ /* 0x000fe200078ec0ff */
[----:B------:R-:W-:Y:S01]  /*7490*/  FADD.FTZ R185, R170, R185 ;  /* 0x000000b9aab97221 */ /* 0x000fe20000010000 */
[----:B------:R-:W-:Y:S01]  /*74a0*/  LOP3.LUT R133, R133, R154, RZ, 0xc0, !PT ;  /* 0x0000009a85857212 */ /* 0x000fe200078ec0ff */
[----:B--2---:R-:W-:Y:S01]  /*74b0*/  FMUL.FTZ R31, R3, R135 ;  /* 0x00000087031f7220 */ /* 0x004fe20000410000 */
[----:B------:R-:W-:Y:S01]  /*74c0*/  F2FP.BF16.PACK_AB R135, R179, R178 ;  /* 0x000000b2b387723e */ /* 0x000fe200000010ff */
[----:B------:R-:W-:Y:S02]  /*74d0*/  FADD.FTZ R187, R184, R187 ;  /* 0x000000bbb8bb7221 */ /* 0x000fe40000010000 */
[----:B------:R-:W-:Y:S01]  /*74e0*/  FADD.FTZ R193, R190, R193 ;  /* 0x000000c1bec17221 */ /* 0x000fe20000010000 */
[----:B------:R-:W-:Y:S01]  /*74f0*/  LOP3.LUT R139, R139, R135, RZ, 0xc0, !PT ;  /* 0x000000878b8b7212 */ /* 0x000fe200078ec0ff */
[--C-:B------:R-:W-:Y:S01]  /*7500*/  HSET2.LE.AND R135, R152, R226.reuse, PT ;  /* 0x000000e298877233 */ /* 0x100fe20003803000 */
[----:B------:R-:W-:Y:S01]  /*7510*/  HMMA.16816.F32.BF16 R28, R172, R142, R28 ;  /* 0x0000008eac1c723c */ /* 0x000fe2000004181c */
[----:B-1----:R-:W-:Y:S01]  /*7520*/  F2FP.BF16.PACK_AB R152, R180, R211 ;  /* 0x000000d3b498723e */ /* 0x002fe200000010ff */
[----:B------:R-:W1:Y:S01]  /*7530*/  LDSM.16.MT88.4 R140, [R213+0xa400] ;  /* 0x00a40000d58c783b */ /* 0x000e620000004200 */
[----:B------:R-:W2:Y:S01]  /*7540*/  MUFU.EX2 R183, R183 ;  /* 0x000000b700b77308 */ /* 0x000ea20000000800 */
[----:B------:R-:W-:Y:S01]  /*7550*/  FADD.FTZ R195, R192, R195 ;  /* 0x000000c3c0c37221 */ /* 0x000fe20000010000 */
[----:B------:R-:W-:Y:S01]  /*7560*/  LOP3.LUT R135, R135, R152, RZ, 0xc0, !PT ;  /* 0x0000009887877212 */ /* 0x000fe200078ec0ff */
[----:B------:R-:W-:Y:S02]  /*7570*/  FADD.FTZ R185, R201, R185 ;  /* 0x000000b9c9b97221 */ /* 0x000fe40000010000 */
[-C--:B----4-:R-:W-:Y:S01]  /*7580*/  HMMA.16816.F32.BF16 R4, R136, R144.reuse, R4 ;  /* 0x000000908804723c */ /* 0x090fe20000041804 */
[--C-:B------:R-:W-:Y:S03]  /*7590*/  FFMA.FTZ R172, R48, c[0x0][0x23c], -R200.reuse ;  /* 0x00008f0030ac7a23 */ /* 0x100fe600000108c8 */
[--C-:B------:R-:W-:Y:S01]  /*75a0*/  FFMA.FTZ R173, R49, c[0x0][0x23c], -R200.reuse ;  /* 0x00008f0031ad7a23 */ /* 0x100fe200000108c8 */
[----:B------:R-:W-:Y:S01]  /*75b0*/  MUFU.EX2 R66, R66 ;  /* 0x0000004200427308 */ /* 0x000fe20000000800 */
[--C-:B------:R-:W-:Y:S02]  /*75c0*/  FFMA.FTZ R174, R50, c[0x0][0x23c], -R199.reuse ;  /* 0x00008f0032ae7a23 */ /* 0x100fe400000108c7 */
[C---:B------:R-:W-:Y:S01]  /*75d0*/  HMMA.16816.F32.BF16 R8, R132.reuse, R144, R8 ;  /* 0x000000908408723c */ /* 0x040fe20000041808 */
[----:B------:R-:W-:Y:S02]  /*75e0*/  FFMA.FTZ R175, R51, c[0x0][0x23c], -R199 ;  /* 0x00008f0033af7a23 */ /* 0x000fe400000108c7 */
[----:B------:R-:W-:Y:S01]  /*75f0*/  LDSM.16.MT88.4 R48, [R213+0xb400] ;  /* 0x00b40000d530783b */ /* 0x000fe20000004200 */
[----:B------:R-:W-:Y:S02]  /*7600*/  FFMA.FTZ R200, R53, c[0x0][0x23c], -R200 ;  /* 0x00008f0035c87a23 */ /* 0x000fe400000108c8 */
[----:B------:R-:W-:Y:S01]  /*7610*/  FADD.FTZ R187, R203, R187 ;  /* 0x000000bbcbbb7221 */ /* 0x000fe20000010000 */
[----:B------:R-:W-:Y:S01]  /*7620*/  MUFU.EX2 R174, R174 ;  /* 0x000000ae00ae7308 */ /* 0x000fe20000000800 */
[-C--:B------:R-:W-:Y:S01]  /*7630*/  HMMA.16816.F32.BF16 R12, R132, R146.reuse, R12 ;  /* 0x00000092840c723c */ /* 0x080fe2000004180c */
[----:B------:R-:W-:Y:S03]  /*7640*/  FADD.FTZ R193, R205, R193 ;  /* 0x000000c1cdc17221 */ /* 0x000fe60000010000 */
[----:B------:R-:W-:Y:S02]  /*7650*/  FADD.FTZ R195, R207, R195 ;  /* 0x000000c3cfc37221 */ /* 0x000fe40000010000 */
[----:B------:R-:W-:Y:S02]  /*7660*/  FADD.FTZ R185, R202, R185 ;  /* 0x000000b9cab97221 */ /* 0x000fe40000010000 */
[C---:B------:R-:W-:Y:S01]  /*7670*/  HMMA.16816.F32.BF16 R16, R136.reuse, R146, R16 ;  /* 0x000000928810723c */ /* 0x040fe20000041810 */
[----:B------:R-:W4:Y:S01]  /*7680*/  LDSM.16.MT88.4 R144, [R212+0xa400] ;  /* 0x00a40000d490783b */ /* 0x000f220000004200 */
[----:B------:R-:W-:Y:S02]  /*7690*/  MUFU.EX2 R175, R175 ;  /* 0x000000af00af7308 */ /* 0x000fe40000000800 */
[----:B------:R-:W-:Y:S02]  /*76a0*/  FADD.FTZ R187, R204, R187 ;  /* 0x000000bbccbb7221 */ /* 0x000fe40000010000 */
[----:B------:R-:W-:Y:S02]  /*76b0*/  FADD.FTZ R193, R206, R193 ;  /* 0x000000c1cec17221 */ /* 0x000fe40000010000 */
[-C--:B------:R-:W-:Y:S01]  /*76c0*/  HMMA.16816.F32.BF16 R68, R136, R148.reuse, R68 ;  /* 0x000000948844723c */ /* 0x080fe20000041844 */
[----:B------:R-:W-:Y:S03]  /*76d0*/  FADD.FTZ R195, R208, R195 ;  /* 0x000000c3d0c37221 */ /* 0x000fe60000010000 */
[----:B------:R-:W-:Y:S01]  /*76e0*/  MUFU.EX2 R172, R172 ;  /* 0x000000ac00ac7308 */ /* 0x000fe20000000800 */
[----:B------:R-:W-:Y:S02]  /*76f0*/  FADD.FTZ R185, R176, R185 ;  /* 0x000000b9b0b97221 */ /* 0x000fe40000010000 */
[----:B------:R-:W-:Y:S01]  /*7700*/  FADD.FTZ R187, R178, R187 ;  /* 0x000000bbb2bb7221 */ /* 0x000fe20000010000 */
[C---:B------:R-:W-:Y:S01]  /*7710*/  HMMA.16816.F32.BF16 R72, R132.reuse, R148, R72 ;  /* 0x000000948448723c */ /* 0x040fe20000041848 */
[----:B------:R-:W-:Y:S03]  /*7720*/  FADD.FTZ R193, R209, R193 ;  /* 0x000000c1d1c17221 */ /* 0x000fe60000010000 */
[----:B------:R-:W-:Y:S02]  /*7730*/  FADD.FTZ R195, R211, R195 ;  /* 0x000000c3d3c37221 */ /* 0x000fe40000010000 */
[----:B------:R-:W-:Y:S01]  /*7740*/  MUFU.EX2 R173, R173 ;  /* 0x000000ad00ad7308 */ /* 0x000fe20000000800 */
[----:B------:R-:W-:Y:S01]  /*7750*/  LOP3.LUT R148, R241, UR23, R246, 0x96, !PT ;  /* 0x00000017f1947c12 */ /* 0x000fe2000f8e96f6 */
[-C--:B------:R-:W-:Y:S01]  /*7760*/  HMMA.16816.F32.BF16 R76, R132, R150.reuse, R76 ;  /* 0x00000096844c723c */ /* 0x080fe2000004184c */
[----:B------:R-:W-:Y:S03]  /*7770*/  FFMA.FTZ R246, R43, c[0x0][0x23c], -R197 ;  /* 0x00008f002bf67a23 */ /* 0x000fe600000108c5 */
[----:B------:R-:W-:Y:S04]  /*7780*/  IMAD.WIDE.U32 R148, R148, -0x326172a9, RZ ;  /* 0xcd9e8d5794947825 */ /* 0x000fe800078e00ff */
[C---:B------:R-:W-:Y:S01]  /*7790*/  HMMA.16816.F32.BF16 R80, R136.reuse, R150, R80 ;  /* 0x000000968850723c */ /* 0x040fe20000041850 */
[C---:B------:R-:W-:Y:S01]  /*77a0*/  LOP3.LUT R37, R149.reuse, UR13, R238, 0x96, !PT ;  /* 0x0000000d95257c12 */ /* 0x040fe2000f8e96ee */
[----:B------:R-:W-:Y:S02]  /*77b0*/  MUFU.EX2 R246, R246 ;  /* 0x000000f600f67308 */ /* 0x000fe40000000800 */
[----:B------:R-:W-:Y:S01]  /*77c0*/  LOP3.LUT R36, R149, UR13, R234, 0x96, !PT ;  /* 0x0000000d95247c12 */ /* 0x000fe2000f8e96ea */
[----:B------:R-:W-:Y:S02]  /*77d0*/  FADD.FTZ R185, R177, R185 ;  /* 0x000000b9b1b97221 */ /* 0x000fe40000010000 */
[--C-:B------:R-:W-:Y:S01]  /*77e0*/  LOP3.LUT R150, R245, UR11, R148.reuse, 0x96, !PT ;  /* 0x0000000bf5967c12 */ /* 0x100fe2000f8e9694 */
[-C--:B-1----:R-:W-:Y:S01]  /*77f0*/  HMMA.16816.F32.BF16 R84, R136, R140.reuse, R84 ;  /* 0x0000008c8854723c */ /* 0x082fe20000041854 */
[--C-:B------:R-:W-:Y:S03]  /*7800*/  FFMA.FTZ R245, R42, c[0x0][0x23c], -R197.reuse ;  /* 0x00008f002af57a23 */ /* 0x100fe600000108c5 */
[----:B------:R-:W-:Y:S01]  /*7810*/  FFMA.FTZ R197, R63, c[0x0][0x23c], -R197 ;  /* 0x00008f003fc57a23 */ /* 0x000fe200000108c5 */
[----:B------:R-:W-:Y:S01]  /*7820*/  LOP3.LUT R148, R243, UR11, R148, 0x96, !PT ;  /* 0x0000000bf3947c12 */ /* 0x000fe2000f8e9694 */
[----:B------:R-:W-:Y:S01]  /*7830*/  IMAD.WIDE.U32 R150, R150, -0x2daee0ad, RZ ;  /* 0xd2511f5396967825 */ /* 0x000fe200078e00ff */
[----:B------:R-:W-:Y:S01]  /*7840*/  MUFU.EX2 R245, R245 ;  /* 0x000000f500f57308 */ /* 0x000fe20000000800 */
[C---:B------:R-:W-:Y:S04]  /*7850*/  HMMA.16816.F32.BF16 R88, R132.reuse, R140, R88 ;  /* 0x0000008c8458723c */ /* 0x040fe80000041858 */
[----:B------:R-:W-:Y:S04]  /*7860*/  IMAD.WIDE.U32 R148, R148, -0x2daee0ad, RZ ;  /* 0xd2511f5394947825 */ /* 0x000fe800078e00ff */
[-C--:B------:R-:W-:Y:S01]  /*7870*/  HMMA.16816.F32.BF16 R92, R132, R142.reuse, R92 ;  /* 0x0000008e845c723c */ /* 0x080fe2000004185c */
[----:B------:R-:W-:Y:S01]  /*7880*/  IMAD.WIDE.U32 R140, R37, -0x2daee0ad, RZ ;  /* 0xd2511f53258c7825 */ /* 0x000fe200078e00ff */
[----:B------:R-:W-:Y:S03]  /*7890*/  MUFU.EX2 R67, R67 ;  /* 0x0000004300437308 */ /* 0x000fe60000000800 */
[--C-:B------:R-:W-:Y:S01]  /*78a0*/  FFMA.FTZ R243, R39, c[0x0][0x23c], -R199.reuse ;  /* 0x00008f0027f37a23 */ /* 0x100fe200000108c7 */
[----:B------:R-:W-:Y:S01]  /*78b0*/  LOP3.LUT R38, R141, UR10, R236, 0x96, !PT ;  /* 0x0000000a8d267c12 */ /* 0x000fe2000f8e96ec */
[----:B------:R-:W-:Y:S01]  /*78c0*/  FFMA.FTZ R199, R55, c[0x0][0x23c], -R199 ;  /* 0x00008f0037c77a23 */ /* 0x000fe200000108c7 */
[C---:B------:R-:W-:Y:S01]  /*78d0*/  HMMA.16816.F32.BF16 R96, R136.reuse, R142, R96 ;  /* 0x0000008e8860723c */ /* 0x040fe20000041860 */
[----:B------:R-:W-:Y:S03]  /*78e0*/  FADD.FTZ R187, R179, R187 ;  /* 0x000000bbb3bb7221 */ /* 0x000fe60000010000 */
[----:B------:R-:W-:Y:S01]  /*78f0*/  IMAD.WIDE.U32 R38, R38, -0x326172a9, RZ ;  /* 0xcd9e8d5726267825 */ /* 0x000fe200078e00ff */
[----:B------:R-:W-:Y:S03]  /*7900*/  MUFU.EX2 R243, R243 ;  /* 0x000000f300f37308 */ /* 0x000fe60000000800 */
[-C--:B----4-:R-:W-:Y:S01]  /*7910*/  HMMA.16816.F32.BF16 R100, R136, R144.reuse, R100 ;  /* 0x000000908864723c */ /* 0x090fe20000041864 */
[----:B------:R-:W-:Y:S03]  /*7920*/  LOP3.LUT R244, R39, UR9, R244, 0x96, !PT ;  /* 0x0000000927f47c12 */ /* 0x000fe6000f8e96f4 */
[----:B------:R-:W-:Y:S01]  /*7930*/  IMAD.WIDE.U32 R142, R36, -0x2daee0ad, RZ ;  /* 0xd2511f53248e7825 */ /* 0x000fe200078e00ff */
[----:B------:R-:W-:Y:S02]  /*7940*/  LOP3.LUT R36, R151, UR8, R140, 0x96, !PT ;  /* 0x0000000897247c12 */ /* 0x000fe4000f8e968c */
[----:B------:R-:W-:Y:S01]  /*7950*/  MUFU.EX2 R251, R251 ;  /* 0x000000fb00fb7308 */ /* 0x000fe20000000800 */
[C---:B------:R-:W-:Y:S01]  /*7960*/  HMMA.16816.F32.BF16 R104, R132.reuse, R144, R104 ;  /* 0x000000908468723c */ /* 0x040fe20000041868 */
[----:B------:R-:W-:Y:S03]  /*7970*/  LOP3.LUT R37, R143, UR10, R232, 0x96, !PT ;  /* 0x0000000a8f257c12 */ /* 0x000fe6000f8e96e8 */
[----:B------:R-:W-:Y:S01]  /*7980*/  LOP3.LUT R142, R149, UR8, R142, 0x96, !PT ;  /* 0x00000008958e7c12 */ /* 0x000fe2000f8e968e */
[----:B------:R-:W-:Y:S02]  /*7990*/  FADD.FTZ R193, R210, R193 ;  /* 0x000000c1d2c17221 */ /* 0x000fe40000010000 */
[----:B------:R-:W-:Y:S01]  /*79a0*/  IMAD.WIDE.U32 R144, R36, -0x326172a9, RZ ;  /* 0xcd9e8d5724907825 */ /* 0x000fe200078e00ff */
[-C--:B------:R-:W-:Y:S01]  /*79b0*/  HMMA.16816.F32.BF16 R32, R132, R146.reuse, R32 ;  /* 0x000000928420723c */ /* 0x080fe20000041820 */
[----:B------:R-:W-:Y:S03]  /*79c0*/  MUFU.EX2 R200, R200 ;  /* 0x000000c800c87308 */ /* 0x000fe60000000800 */
[----:B------:R-:W-:Y:S01]  /*79d0*/  IMAD.WIDE.U32 R140, R37, -0x326172a9, RZ ;  /* 0xcd9e8d57258c7825 */ /* 0x000fe200078e00ff */
[----:B------:R-:W-:Y:S03]  /*79e0*/  LOP3.LUT R36, R145, UR7, R38, 0x96, !PT ;  /* 0x0000000791247c12 */ /* 0x000fe6000f8e9626 */
[C---:B------:R-:W-:Y:S01]  /*79f0*/  HMMA.16816.F32.BF16 R108, R136.reuse, R146, R108 ;  /* 0x00000092886c723c */ /* 0x040fe2000004186c */
[----:B------:R-:W-:Y:S02]  /*7a00*/  LOP3.LUT R37, R141, UR9, R242, 0x96, !PT ;  /* 0x000000098d257c12 */ /* 0x000fe4000f8e96f2 */
[----:B------:R1:W4:Y:S01]  /*7a10*/  MUFU.EX2 R242, R40 ;  /* 0x0000002800f27308 */ /* 0x0003220000000800 */
[----:B------:R-:W-:Y:S04]  /*7a20*/  IMAD.WIDE.U32 R38, R244, -0x2daee0ad, RZ ;  /* 0xd2511f53f4267825 */ /* 0x000fe800078e00ff */
[-C--:B------:R-:W-:Y:S01]  /*7a30*/  HMMA.16816.F32.BF16 R112, R136, R48.reuse, R112 ;  /* 0x000000308870723c */ /* 0x080fe20000041870 */
[----:B------:R-:W-:Y:S03]  /*7a40*/  IMAD.WIDE.U32 R146, R36, -0x2daee0ad, RZ ;  /* 0xd2511f5324927825 */ /* 0x000fe600078e00ff */
[----:B------:R-:W-:Y:S01]  /*7a50*/  LOP3.LUT R150, R39, UR6, R150, 0x96, !PT ;  /* 0x0000000627967c12 */ /* 0x000fe2000f8e9696 */
[----:B------:R-:W-:Y:S01]  /*7a60*/  IMAD.WIDE.U32 R152, R37, -0x2daee0ad, RZ ;  /* 0xd2511f5325987825 */ /* 0x000fe200078e00ff */
[----:B------:R-:W-:Y:S02]  /*7a70*/  MUFU.EX2 R252, R252 ;  /* 0x000000fc00fc7308 */ /* 0x000fe40000000800 */
[C---:B------:R-:W-:Y:S01]  /*7a80*/  HMMA.16816.F32.BF16 R20, R132.reuse, R48, R20 ;  /* 0x000000308414723c */ /* 0x040fe20000041814 */
[----:B------:R-:W-:Y:S03]  /*7a90*/  FFMA.FTZ R244, R41, c[0x0][0x23c], -R198 ;  /* 0x00008f0029f47a23 */ /* 0x000fe600000108c6 */
[----:B------:R-:W-:Y:S01]  /*7aa0*/  LOP3.LUT R41, R147, UR4, R38, 0x96, !PT ;  /* 0x0000000493297c12 */ /* 0x000fe2000f8e9626 */
[----:B------:R-:W-:Y:S01]  /*7ab0*/  IMAD.WIDE.U32 R142, R142, -0x326172a9, RZ ;  /* 0xcd9e8d578e8e7825 */ /* 0x000fe200078e00ff */
[----:B------:R-:W5:Y:S01]  /*7ac0*/  LDSM.16.MT88.4 R36, [R212+0xb400] ;  /* 0x00b40000d424783b */ /* 0x000f620000004200 */
[----:B------:R-:W-:Y:S01]  /*7ad0*/  LOP3.LUT R148, R153, UR6, R148, 0x96, !PT ;  /* 0x0000000699947c12 */ /* 0x000fe2000f8e9694 */
[-C--:B------:R-:W-:Y:S01]  /*7ae0*/  HMMA.16816.F32.BF16 R116, R132, R50.reuse, R116 ;  /* 0x000000328474723c */ /* 0x080fe20000041874 */
[----:B------:R-:W-:Y:S01]  /*7af0*/  IMAD.WIDE.U32 R150, R150, -0x326172a9, RZ ;  /* 0xcd9e8d5796967825 */ /* 0x000fe200078e00ff */
[----:B------:R-:W2:Y:S02]  /*7b00*/  MUFU.EX2 R244, R244 ;  /* 0x000000f400f47308 */ /* 0x000ea40000000800 */
[----:B------:R-:W-:Y:S01]  /*7b10*/  LOP3.LUT R140, R143, UR7, R140, 0x96, !PT ;  /* 0x000000078f8c7c12 */ /* 0x000fe2000f8e968c */
[----:B------:R-:W-:Y:S01]  /*7b20*/  IMAD.WIDE.U32 R154, R41, -0x326172a9, RZ ;  /* 0xcd9e8d57299a7825 */ /* 0x000fe200078e00ff */
[----:B------:R-:W-:Y:S02]  /*7b30*/  LOP3.LUT R54, R151, UR5, R144, 0x96, !PT ;  /* 0x0000000597367c12 */ /* 0x000fe4000f8e9690 */
[C---:B------:R-:W-:Y:S01]  /*7b40*/  HMMA.16816.F32.BF16 R120, R136.reuse, R50, R120 ;  /* 0x000000328878723c */ /* 0x040fe20000041878 */
[----:B------:R-:W-:Y:S03]  /*7b50*/  IMAD.WIDE.U32 R140, R140, -0x2daee0ad, RZ ;  /* 0xd2511f538c8c7825 */ /* 0x000fe600078e00ff */
[----:B------:R-:W-:Y:S01]  /*7b60*/  LOP3.LUT R41, R155, UR15, R150, 0x96, !PT ;  /* 0x0000000f9b297c12 */ /* 0x000fe2000f8e9696 */
[----:B------:R-:W-:Y:S01]  /*7b70*/  IMAD.WIDE.U32 R148, R148, -0x326172a9, RZ ;  /* 0xcd9e8d5794947825 */ /* 0x000fe200078e00ff */
[----:B-1----:R-:W-:Y:S01]  /*7b80*/  LOP3.LUT R40, R141, UR4, R152, 0x96, !PT ;  /* 0x000000048d287c12 */ /* 0x002fe2000f8e9698 */
[----:B------:R-:W1:Y:S01]  /*7b90*/  MUFU.EX2 R199, R199 ;  /* 0x000000c700c77308 */ /* 0x000e620000000800 */
[----:B------:R-:W-:Y:S01]  /*7ba0*/  SHF.R.U32.HI R141, RZ, 0x10, R154 ;  /* 0x00000010ff8d7819 */ /* 0x000fe2000001169a */
[----:B------:R-:W-:Y:S03]  /*7bb0*/  FFMA.FTZ R198, R61, c[0x0][0x23c], -R198 ;  /* 0x00008f003dc67a23 */ /* 0x000fe600000108c6 */
[----:B------:R-:W-:Y:S01]  /*7bc0*/  IMAD.WIDE.U32 R152, R40, -0x326172a9, RZ ;  /* 0xcd9e8d5728987825 */ /* 0x000fe200078e00ff */
[----:B------:R-:W-:Y:S02]  /*7bd0*/  LOP3.LUT R40, R154, 0xffff, RZ, 0xc0, !PT ;  /* 0x0000ffff9a287812 */ /* 0x000fe400078ec0ff */
[----:B------:R-:W-:Y:S01]  /*7be0*/  LOP3.LUT R51, R41, 0xffff, RZ, 0xc0, !PT ;  /* 0x0000ffff29337812 */ /* 0x000fe200078ec0ff */
[----:B------:R-:W-:Y:S01]  /*7bf0*/  IMAD.WIDE.U32 R54, R54, -0x2daee0ad, RZ ;  /* 0xd2511f5336367825 */ /* 0x000fe200078e00ff */
[----:B------:R-:W-:Y:S01]  /*7c00*/  LOP3.LUT R48, R152, 0xffff, RZ, 0xc0, !PT ;  /* 0x0000ffff98307812 */ /* 0x000fe200078ec0ff */
[----:B------:R-:W1:Y:S01]  /*7c10*/  MUFU.EX2 R198, R198 ;  /* 0x000000c600c67308 */ /* 0x000e620000000800 */
[----:B------:R-:W-:Y:S01]  /*7c20*/  SHF.R.U32.HI R49, RZ, 0x10, R152 ;  /* 0x00000010ff317819 */ /* 0x000fe20000011698 */
[----:B------:R-:W-:Y:S01]  /*7c30*/  FADD.FTZ R195, R180, R195 ;  /* 0x000000c3b4c37221 */ /* 0x000fe20000010000 */
[----:B------:R-:W-:Y:S01]  /*7c40*/  SHF.R.U32.HI R48, RZ, 0x8, R48 ;  /* 0x00000008ff307819 */ /* 0x000fe20000011630 */
[----:B---3--:R-:W-:Y:S01]  /*7c50*/  FADD.FTZ R185, R181, R185 ;  /* 0x000000b9b5b97221 */ /* 0x008fe20000010000 */
[----:B------:R-:W-:Y:S01]  /*7c60*/  LOP3.LUT R49, R49, 0xff, RZ, 0xc0, !PT ;  /* 0x000000ff31317812 */ /* 0x000fe200078ec0ff */
[----:B--2---:R-:W-:Y:S01]  /*7c70*/  FADD.FTZ R187, R183, R187 ;  /* 0x000000bbb7bb7221 */ /* 0x004fe20000010000 */
[----:B------:R-:W-:Y:S01]  /*7c80*/  SHF.R.U32.HI R50, RZ, 0x10, R41 ;  /* 0x00000010ff327819 */ /* 0x000fe20000011629 */
[----:B----4-:R-:W-:Y:S01]  /*7c90*/  FADD.FTZ R193, R242, R193 ;  /* 0x000000c1f2c17221 */ /* 0x010fe20000010000 */
[----:B------:R-:W-:Y:S01]  /*7ca0*/  LOP3.LUT R143, R152, 0xff, RZ, 0xc0, !PT ;  /* 0x000000ff988f7812 */ /* 0x000fe200078ec0ff */
[----:B------:R-:W2:Y:S01]  /*7cb0*/  MUFU.EX2 R197, R197 ;  /* 0x000000c500c57308 */ /* 0x000ea20000000800 */
[----:B------:R-:W-:Y:S01]  /*7cc0*/  SHF.R.U32.HI R147, RZ, 0x8, R40 ;  /* 0x00000008ff937819 */ /* 0x000fe20000011628 */
[-C--:B-----5:R-:W-:Y:S01]  /*7cd0*/  HMMA.16816.F32.BF16 R24, R136, R36.reuse, R24 ;  /* 0x000000248818723c */ /* 0x0a0fe20000041818 */
[----:B------:R-:W-:Y:S01]  /*7ce0*/  LOP3.LUT R43, R141, 0xff, RZ, 0xc0, !PT ;  /* 0x000000ff8d2b7812 */ /* 0x000fe200078ec0ff */
[----:B------:R-:W-:Y:S01]  /*7cf0*/  FADD.FTZ R195, R245, R195 ;  /* 0x000000c3f5c37221 */ /* 0x000fe20000010000 */
[----:B------:R-:W-:Y:S01]  /*7d00*/  SHF.R.U32.HI R141, RZ, 0x18, R152 ;  /* 0x00000018ff8d7819 */ /* 0x000fe20000011698 */
[----:B------:R-:W-:Y:S01]  /*7d10*/  FADD.FTZ R185, R182, R185 ;  /* 0x000000b9b6b97221 */ /* 0x000fe20000010000 */
[----:B------:R-:W-:Y:S01]  /*7d20*/  LOP3.LUT R42, R154, 0xff, RZ, 0xc0, !PT ;  /* 0x000000ff9a2a7812 */ /* 0x000fe200078ec0ff */
[----:B------:R-:W-:Y:S01]  /*7d30*/  FADD.FTZ R187, R243, R187 ;  /* 0x000000bbf3bb7221 */ /* 0x000fe20000010000 */
[----:B------:R-:W-:Y:S01]  /*7d40*/  SHF.R.U32.HI R44, RZ, 0x18, R41 ;  /* 0x00000018ff2c7819 */ /* 0x000fe20000011629 */
[C---:B------:R-:W-:Y:S01]  /*7d50*/  HMMA.16816.F32.BF16 R124, R132.reuse, R36, R124 ;  /* 0x00000024847c723c */ /* 0x040fe2000004187c */
[----:B------:R-:W-:Y:S03]  /*7d60*/  SHF.R.U32.HI R45, RZ, 0x8, R51 ;  /* 0x00000008ff2d7819 */ /* 0x000fe60000011633 */
[----:B------:R-:W-:Y:S01]  /*7d70*/  PRMT R143, R143, 0x5410, R48 ;  /* 0x000054108f8f7816 */ /* 0x000fe20000000030 */
[----:B------:R-:W-:Y:S01]  /*7d80*/  FADD.FTZ R193, R244, R193 ;  /* 0x000000c1f4c17221 */ /* 0x000fe20000010000 */
[----:B------:R-:W-:Y:S01]  /*7d90*/  PRMT R141, R49, 0x5410, R141 ;  /* 0x00005410318d7816 */ /* 0x000fe2000000008d */
[----:B------:R-:W-:Y:S01]  /*7da0*/  FADD.FTZ R195, R246, R195 ;  /* 0x000000c3f6c37221 */ /* 0x000fe20000010000 */
[-C--:B------:R-:W-:Y:S01]  /*7db0*/  HMMA.16816.F32.BF16 R128, R132, R38.reuse, R128 ;  /* 0x000000268480723c */ /* 0x080fe20000041880 */
[----:B------:R-:W-:Y:S03]  /*7dc0*/  PRMT R42, R42, 0x5410, R147 ;  /* 0x000054102a2a7816 */ /* 0x000fe60000000093 */
[----:B------:R-:W-:Y:S01]  /*7dd0*/  LOP3.LUT R147, R41, 0xff, RZ, 0xc0, !PT ;  /* 0x000000ff29937812 */ /* 0x000fe200078ec0ff */
[----:B------:R-:W-:Y:S01]  /*7de0*/  FADD.FTZ R185, R172, R185 ;  /* 0x000000b9acb97221 */ /* 0x000fe20000010000 */
[----:B------:R-:W-:Y:S01]  /*7df0*/  LOP3.LUT R41, R50, 0xff, RZ, 0xc0, !PT ;  /* 0x000000ff32297812 */ /* 0x000fe200078ec0ff */
[--C-:B------:R-:W-:Y:S01]  /*7e00*/  HSET2.LE.AND R42, R42, R226.reuse, PT ;  /* 0x000000e22a2a7233 */ /* 0x100fe20003803000 */
[----:B------:R-:W-:Y:S01]  /*7e10*/  HMMA.16816.F32.BF16 R28, R136, R38, R28 ;  /* 0x00000026881c723c */ /* 0x000fe2000004181c */
[----:B------:R-:W3:Y:S03]  /*7e20*/  LDSM.16.MT88.4 R48, [R213+0x9800] ;  /* 0x00980000d530783b */ /* 0x000ee60000004200 */
[----:B------:R-:W-:Y:S01]  /*7e30*/  LOP3.LUT R40, R153, UR15, R148, 0x96, !PT ;  /* 0x0000000f99287c12 */ /* 0x000fe2000f8e9694 */
[----:B------:R-:W-:Y:S01]  /*7e40*/  FADD.FTZ R187, R174, R187 ;  /* 0x000000bbaebb7221 */ /* 0x000fe20000010000 */
[----:B------:R-:W-:Y:S01]  /*7e50*/  SHF.R.U32.HI R145, RZ, 0x18, R154 ;  /* 0x00000018ff917819 */ /* 0x000fe2000001169a */
[--C-:B------:R-:W-:Y:S01]  /*7e60*/  HSET2.LE.AND R38, R143, R226.reuse, PT ;  /* 0x000000e28f267233 */ /* 0x100fe20003803000 */
[----:B------:R-:W-:Y:S01]  /*7e70*/  LOP3.LUT R148, R40, 0xffff, RZ, 0xc0, !PT ;  /* 0x0000ffff28947812 */ /* 0x000fe200078ec0ff */
[--C-:B------:R-:W-:Y:S03]  /*7e80*/  HSET2.LE.AND R39, R141, R226.reuse, PT ;  /* 0x000000e28d277233 */ /* 0x100fe60003803000 */
[----:B------:R-:W-:Y:S01]  /*7e90*/  PRMT R43, R43, 0x5410, R145 ;  /* 0x000054102b2b7816 */ /* 0x000fe20000000091 */
[----:B------:R-:W-:Y:S01]  /*7ea0*/  FADD.FTZ R193, R247, R193 ;  /* 0x000000c1f7c17221 */ /* 0x000fe20000010000 */
[----:B------:R-:W-:Y:S01]  /*7eb0*/  SHF.R.U32.HI R145, RZ, 0x10, R40 ;  /* 0x00000010ff917819 */ /* 0x000fe20000011628 */
[----:B------:R-:W-:Y:S01]  /*7ec0*/  FADD.FTZ R195, R250, R195 ;  /* 0x000000c3fac37221 */ /* 0x000fe20000010000 */
[----:B------:R-:W-:Y:S01]  /*7ed0*/  SHF.R.U32.HI R148, RZ, 0x8, R148 ;  /* 0x00000008ff947819 */ /* 0x000fe20000011694 */
[--C-:B------:R-:W-:Y:S01]  /*7ee0*/  HSET2.LE.AND R43, R43, R226.reuse, PT ;  /* 0x000000e22b2b7233 */ /* 0x100fe20003803000 */
[----:B------:R-:W-:Y:S01]  /*7ef0*/  LOP3.LUT R37, R40, 0xff, RZ, 0xc0, !PT ;  /* 0x000000ff28257812 */ /* 0x000fe200078ec0ff */
[----:B------:R-:W-:Y:S01]  /*7f00*/  FADD.FTZ R185, R173, R185 ;  /* 0x000000b9adb97221 */ /* 0x000fe20000010000 */
[----:B------:R-:W-:Y:S01]  /*7f10*/  PRMT R147, R147, 0x5410, R45 ;  /* 0x0000541093937816 */ /* 0x000fe2000000002d */
[----:B------:R-:W-:Y:S01]  /*7f20*/  FADD.FTZ R187, R175, R187 ;  /* 0x000000bbafbb7221 */ /* 0x000fe20000010000 */
[----:B------:R-:W-:Y:S01]  /*7f30*/  PRMT R41, R41, 0x5410, R44 ;  /* 0x0000541029297816 */ /* 0x000fe2000000002c */
[----:B------:R-:W-:Y:S01]  /*7f40*/  FADD.FTZ R193, R248, R193 ;  /* 0x000000c1f8c17221 */ /* 0x000fe20000010000 */
[----:B------:R-:W-:Y:S01]  /*7f50*/  SHF.R.U32.HI R40, RZ, 0x18, R40 ;  /* 0x00000018ff287819 */ /* 0x000fe20000011628 */
[----:B------:R-:W4:Y:S01]  /*7f60*/  LDSM.16.MT88.4 R44, [R212+0x9800] ;  /* 0x00980000d42c783b */ /* 0x000f220000004200 */
[----:B------:R-:W-:Y:S01]  /*7f70*/  LOP3.LUT R145, R145, 0xff, RZ, 0xc0, !PT ;  /* 0x000000ff91917812 */ /* 0x000fe200078ec0ff */
[--C-:B------:R-:W-:Y:S01]  /*7f80*/  HSET2.LE.AND R41, R41, R226.reuse, PT ;  /* 0x000000e229297233 */ /* 0x100fe20003803000 */
[----:B------:R-:W-:Y:S01]  /*7f90*/  PRMT R37, R37, 0x5410, R148 ;  /* 0x0000541025257816 */ /* 0x000fe20000000094 */
[----:B------:R-:W-:Y:S01]  /*7fa0*/  FADD.FTZ R195, R249, R195 ;  /* 0x000000c3f9c37221 */ /* 0x000fe20000010000 */
[----:B------:R-:W-:Y:S01]  /*7fb0*/  F2FP.BF16.PACK_AB R36, R173, R172 ;  /* 0x000000acad24723e */ /* 0x000fe200000010ff */
[----:B------:R-:W-:Y:S01]  /*7fc0*/  FADD.FTZ R185, R251, R185 ;  /* 0x000000b9fbb97221 */ /* 0x000fe20000010000 */
[----:B------:R-:W-:Y:S01]  /*7fd0*/  PRMT R145, R145, 0x5410, R40 ;  /* 0x0000541091917816 */ /* 0x000fe20000000028 */
[--C-:B------:R-:W-:Y:S01]  /*7fe0*/  HSET2.LE.AND R40, R147, R226.reuse, PT ;  /* 0x000000e293287233 */ /* 0x100fe20003803000 */
[----:B------:R-:W-:Y:S01]  /*7ff0*/  F2FP.BF16.PACK_AB R134, R175, R174 ;  /* 0x000000aeaf86723e */ /* 0x000fe200000010ff */
[----:B------:R-:W-:Y:S01]  /*8000*/  FADD.FTZ R187, R252, R187 ;  /* 0x000000bbfcbb7221 */ /* 0x000fe20000010000 */
[----:B------:R-:W-:Y:S01]  /*8010*/  F2FP.BF16.PACK_AB R133, R182, R181 ;  /* 0x000000b5b685723e */ /* 0x000fe200000010ff */
[----:B------:R-:W-:Y:S01]  /*8020*/  FADD.FTZ R185, R200, R185 ;  /* 0x000000b9c8b97221 */ /* 0x000fe20000010000 */
[----:B------:R-:W-:Y:S01]  /*8030*/  F2FP.BF16.PACK_AB R132, R243, R183 ;  /* 0x000000b7f384723e */ /* 0x000fe200000010ff */
[----:B-1----:R-:W-:Y:S01]  /*8040*/  FADD.FTZ R187, R199, R187 ;  /* 0x000000bbc7bb7221 */ /* 0x002fe20000010000 */
[----:B------:R-:W-:Y:S01]  /*8050*/  LOP3.LUT R42, R42, R36, RZ, 0xc0, !PT ;  /* 0x000000242a2a7212 */ /* 0x000fe200078ec0ff */
[--C-:B------:R-:W-:Y:S01]  /*8060*/  HSET2.LE.AND R36, R37, R226.reuse, PT ;  /* 0x000000e225247233 */ /* 0x100fe20003803000 */
[----:B------:R-:W-:Y:S01]  /*8070*/  F2FP.BF16.PACK_AB R37, R244, R242 ;  /* 0x000000f2f425723e */ /* 0x000fe200000010ff */
[----:B------:R-:W-:Y:S01]  /*8080*/  FADD.FTZ R185, R64, R185 ;  /* 0x000000b940b97221 */ /* 0x000fe20000010000 */
[----:B------:R-:W-:Y:S01]  /*8090*/  LOP3.LUT R43, R43, R134, RZ, 0xc0, !PT ;  /* 0x000000862b2b7212 */ /* 0x000fe200078ec0ff */
[----:B------:R-:W-:Y:S01]  /*80a0*/  FADD.FTZ R187, R66, R187 ;  /* 0x000000bb42bb7221 */ /* 0x000fe20000010000 */
[----:B------:R-:W-:Y:S01]  /*80b0*/  LOP3.LUT R40, R40, R133, RZ, 0xc0, !PT ;  /* 0x0000008528287212 */ /* 0x000fe200078ec0ff */
[----:B------:R-:W-:Y:S01]  /*80c0*/  FADD.FTZ R231, R65, R185 ;  /* 0x000000b941e77221 */ /* 0x000fe20000010000 */
[----:B------:R-:W-:Y:S01]  /*80d0*/  LOP3.LUT R41, R41, R132, RZ, 0xc0, !PT ;  /* 0x0000008429297212 */ /* 0x000fe200078ec0ff */
[----:B------:R-:W-:Y:S01]  /*80e0*/  FADD.FTZ R230, R67, R187 ;  /* 0x000000bb43e67221 */ /* 0x000fe20000010000 */
[----:B------:R-:W-:Y:S01]  /*80f0*/  LOP3.LUT R36, R36, R37, RZ, 0xc0, !PT ;  /* 0x0000002524247212 */ /* 0x000fe200078ec0ff */
[--C-:B------:R-:W-:Y:S01]  /*8100*/  HSET2.LE.AND R37, R145, R226.reuse, PT ;  /* 0x000000e291257233 */ /* 0x100fe20003803000 */
[----:B------:R-:W-:Y:S01]  /*8110*/  F2FP.BF16.PACK_AB R138, R246, R245 ;  /* 0x000000f5f68a723e */ /* 0x000fe200000010ff */
[----:B------:R-:W1:Y:S01]  /*8120*/  LDSM.16.MT88.4 R132, [R213+0xa800] ;  /* 0x00a80000d584783b */ /* 0x000e620000004200 */
[----:B------:R-:W-:Y:S01]  /*8130*/  F2FP.BF16.PACK_AB R137, R248, R247 ;  /* 0x000000f7f889723e */ /* 0x000fe200000010ff */
[-C--:B---3--:R-:W-:Y:S01]  /*8140*/  HMMA.16816.F32.BF16 R4, R40, R48.reuse, R4 ;  /* 0x000000302804723c */ /* 0x088fe20000041804 */
[----:B------:R-:W-:Y:S01]  /*8150*/  F2FP.BF16.PACK_AB R136, R249, R250 ;  /* 0x000000faf988723e */ /* 0x000fe200000010ff */
[----:B------:R-:W-:Y:S01]  /*8160*/  IMAD.MOV.U32 R0, RZ, RZ, R165 ;  /* 0x000000ffff007224 */ /* 0x000fe200078e00a5 */
[----:B------:R-:W-:Y:S01]  /*8170*/  LOP3.LUT R37, R37, R138, RZ, 0xc0, !PT ;  /* 0x0000008a25257212 */ /* 0x000fe200078ec0ff */
[----:B------:R-:W-:Y:S01]  /*8180*/  IMAD.MOV.U32 R3, RZ, RZ, R167 ;  /* 0x000000ffff037224 */ /* 0x000fe200078e00a7 */
[----:B------:R-:W-:Y:S01]  /*8190*/  LOP3.LUT R38, R38, R137, RZ, 0xc0, !PT ;  /* 0x0000008926267212 */ /* 0x000fe200078ec0ff */
[----:B------:R-:W-:Y:S01]  /*81a0*/  IMAD.MOV.U32 R164, RZ, RZ, R168 ;  /* 0x000000ffffa47224 */ /* 0x000fe200078e00a8 */
[----:B------:R-:W-:Y:S01]  /*81b0*/  LOP3.LUT R39, R39, R136, RZ, 0xc0, !PT ;  /* 0x0000008827277212 */ /* 0x000fe200078ec0ff */
[----:B------:R-:W-:Y:S01]  /*81c0*/  IMAD.MOV.U32 R2, RZ, RZ, R166 ;  /* 0x000000ffff027224 */ /* 0x000fe200078e00a6 */
[----:B------:R-:W-:Y:S02]  /*81d0*/  LOP3.LUT R142, R149, UR5, R142, 0x96, !PT ;  /* 0x00000005958e7c12 */ /* 0x000fe4000f8e968e */
[----:B------:R-:W-:Y:S01]  /*81e0*/  LDSM.16.MT88.4 R148, [R213+0x9c00] ;  /* 0x009c0000d594783b */ /* 0x000fe20000004200 */
[----:B------:R-:W-:Y:S02]  /*81f0*/  LOP3.LUT R146, R55, UR14, R146, 0x96, !PT ;  /* 0x0000000e37927c12 */ /* 0x000fe4000f8e9692 */
[C---:B------:R-:W-:Y:S01]  /*8200*/  HMMA.16816.F32.BF16 R8, R36.reuse, R48, R8 ;  /* 0x000000302408723c */ /* 0x040fe20000041808 */
[----:B------:R-:W-:Y:S01]  /*8210*/  IMAD.WIDE.U32 R142, R142, -0x2daee0ad, RZ ;  /* 0xd2511f538e8e7825 */ /* 0x000fe200078e00ff */
[----:B------:R-:W-:Y:S02]  /*8220*/  LOP3.LUT R52, R54, 0xffff, RZ, 0xc0, !PT ;  /* 0x0000ffff36347812 */ /* 0x000fe400078ec0ff */
[----:B------:R-:W-:Y:S02]  /*8230*/  SHF.R.U32.HI R53, RZ, 0x10, R54 ;  /* 0x00000010ff357819 */ /* 0x000fe40000011636 */
[----:B------:R-:W-:Y:S02]  /*8240*/  SHF.R.U32.HI R55, RZ, 0x10, R142 ;  /* 0x00000010ff377819 */ /* 0x000fe4000001168e */
[-C--:B------:R-:W-:Y:S01]  /*8250*/  HMMA.16816.F32.BF16 R12, R36, R50.reuse, R12 ;  /* 0x00000032240c723c */ /* 0x080fe2000004180c */
[----:B------:R-:W-:Y:S03]  /*8260*/  LOP3.LUT R56, R142, 0xffff, RZ, 0xc0, !PT ;  /* 0x0000ffff8e387812 */ /* 0x000fe600078ec0ff */
[----:B------:R-:W-:Y:S02]  /*8270*/  LOP3.LUT R53, R53, 0xff, RZ, 0xc0, !PT ;  /* 0x000000ff35357812 */ /* 0x000fe400078ec0ff */
[----:B------:R-:W-:Y:S02]  /*8280*/  LOP3.LUT R140, R143, UR14, R140, 0x96, !PT ;  /* 0x0000000e8f8c7c12 */ /* 0x000fe4000f8e968c */
[C---:B------:R-:W-:Y:S01]  /*8290*/  HMMA.16816.F32.BF16 R16, R40.reuse, R50, R16 ;  /* 0x000000322810723c */ /* 0x040fe20000041810 */
[----:B------:R-:W3:Y:S03]  /*82a0*/  LDSM.16.MT88.4 R48, [R212+0xa800] ;  /* 0x00a80000d430783b */ /* 0x000ee60000004200 */
[----:B------:R-:W-:Y:S02]  /*82b0*/  LOP3.LUT R60, R140, 0xff, RZ, 0xc0, !PT ;  /* 0x000000ff8c3c7812 */ /* 0x000fe400078ec0ff */
[----:B------:R-:W-:Y:S02]  /*82c0*/  SHF.R.U32.HI R136, RZ, 0x18, R142 ;  /* 0x00000018ff887819 */ /* 0x000fe4000001168e */
[-C--:B----4-:R-:W-:Y:S01]  /*82d0*/  HMMA.16816.F32.BF16 R68, R40, R44.reuse, R68 ;  /* 0x0000002c2844723c */ /* 0x090fe20000041844 */
[----:B------:R-:W-:Y:S07]  /*82e0*/  LOP3.LUT R137, R142, 0xff, RZ, 0xc0, !PT ;  /* 0x000000ff8e897812 */ /* 0x000fee00078ec0ff */
[C---:B------:R-:W-:Y:S08]  /*82f0*/  HMMA.16816.F32.BF16 R72, R36.reuse, R44, R72 ;  /* 0x0000002c2448723c */ /* 0x040ff00000041848 */
[-C--:B------:R-:W-:Y:S08]  /*8300*/  HMMA.16816.F32.BF16 R76, R36, R46.reuse, R76 ;  /* 0x0000002e244c723c */ /* 0x080ff0000004184c */
[C---:B------:R-:W-:Y:S01]  /*8310*/  HMMA.16816.F32.BF16 R80, R40.reuse, R46, R80 ;  /* 0x0000002e2850723c */ /* 0x040fe20000041850 */
[----:B------:R-:W4:Y:S07]  /*8320*/  LDSM.16.MT88.4 R44, [R213+0xb800] ;  /* 0x00b80000d52c783b */ /* 0x000f2e0000004200 */
[-C--:B-1----:R-:W-:Y:S08]  /*8330*/  HMMA.16816.F32.BF16 R84, R40, R132.reuse, R84 ;  /* 0x000000842854723c */ /* 0x082ff00000041854 */
[C---:B------:R-:W-:Y:S07]  /*8340*/  HMMA.16816.F32.BF16 R88, R36.reuse, R132, R88 ;  /* 0x000000842458723c */ /* 0x040fee0000041858 */
[----:B------:R-:W-:Y:S01]  /*8350*/  LOP3.LUT R132, R146, 0xff, RZ, 0xc0, !PT ;  /* 0x000000ff92847812 */ /* 0x000fe200078ec0ff */
[-C--:B------:R-:W-:Y:S01]  /*8360*/  HMMA.16816.F32.BF16 R92, R36, R134.reuse, R92 ;  /* 0x00000086245c723c */ /* 0x080fe2000004185c */
[----:B------:R-:W-:Y:S04]  /*8370*/  SHF.R.U32.HI R133, RZ, 0x10, R146 ;  /* 0x00000010ff857819 */ /* 0x000fe80000011692 */
[----:B------:R-:W-:Y:S03]  /*8380*/  LOP3.LUT R133, R133, 0xff, RZ, 0xc0, !PT ;  /* 0x000000ff85857812 */ /* 0x000fe600078ec0ff */
[C---:B------:R-:W-:Y:S07]  /*8390*/  HMMA.16816.F32.BF16 R96, R40.reuse, R134, R96 ;  /* 0x000000862860723c */ /* 0x040fee0000041860 */
[----:B------:R-:W-:Y:S01]  /*83a0*/  LOP3.LUT R134, R54, 0xff, RZ, 0xc0, !PT ;  /* 0x000000ff36867812 */ /* 0x000fe200078ec0ff */
[-C--:B---3--:R-:W-:Y:S01]  /*83b0*/  HMMA.16816.F32.BF16 R100, R40, R48.reuse, R100 ;  /* 0x000000302864723c */ /* 0x088fe20000041864 */
[----:B------:R-:W-:Y:S03]  /*83c0*/  SHF.R.U32.HI R135, RZ, 0x18, R54 ;  /* 0x00000018ff877819 */ /* 0x000fe60000011636 */
[----:B------:R-:W-:Y:S02]  /*83d0*/  SHF.R.U32.HI R54, RZ, 0x8, R52 ;  /* 0x00000008ff367819 */ /* 0x000fe40000011634 */
[----:B------:R-:W-:Y:S02]  /*83e0*/  SHF.R.U32.HI R52, RZ, 0x8, R56 ;  /* 0x00000008ff347819 */ /* 0x000fe40000011638 */
[C---:B------:R-:W-:Y:S01]  /*83f0*/  HMMA.16816.F32.BF16 R104, R36.reuse, R48, R104 ;  /* 0x000000302468723c */ /* 0x040fe20000041868 */
[----:B------:R-:W-:Y:S03]  /*8400*/  LDSM.16.MT88.4 R56, [R212+0xac00] ;  /* 0x00ac0000d438783b */ /* 0x000fe60000004200 */
[----:B------:R-:W-:Y:S02]  /*8410*/  PRMT R134, R134, 0x5410, R54 ;  /* 0x0000541086867816 */ /* 0x000fe40000000036 */
[----:B------:R-:W-:Y:S02]  /*8420*/  PRMT R135, R53, 0x5410, R135 ;  /* 0x0000541035877816 */ /* 0x000fe40000000087 */
[-C--:B------:R-:W-:Y:S01]  /*8430*/  HMMA.16816.F32.BF16 R32, R36, R50.reuse, R32 ;  /* 0x000000322420723c */ /* 0x080fe20000041820 */
[----:B------:R-:W-:Y:S03]  /*8440*/  PRMT R137, R137, 0x5410, R52 ;  /* 0x0000541089897816 */ /* 0x000fe60000000034 */
[----:B------:R-:W-:Y:S01]  /*8450*/  SHF.R.U32.HI R52, RZ, 0x10, R140 ;  /* 0x00000010ff347819 */ /* 0x000fe2000001168c */
[--C-:B------:R-:W-:Y:S02]  /*8460*/  HSET2.LE.AND R134, R134, R226.reuse, PT ;  /* 0x000000e286867233 */ /* 0x100fe40003803000 */
[--C-:B------:R-:W-:Y:S01]  /*8470*/  HSET2.LE.AND R135, R135, R226.reuse, PT ;  /* 0x000000e287877233 */ /* 0x100fe20003803000 */
[C---:B------:R-:W-:Y:S01]  /*8480*/  HMMA.16816.F32.BF16 R108, R40.reuse, R50, R108 ;  /* 0x00000032286c723c */ /* 0x040fe2000004186c */
[----:B------:R-:W1:Y:S03]  /*8490*/  LDSM.16.MT88.4 R48, [R212+0xb800] ;  /* 0x00b80000d430783b */ /* 0x000e660000004200 */
[----:B------:R-:W-:Y:S04]  /*84a0*/  LOP3.LUT R52, R52, 0xff, RZ, 0xc0, !PT ;  /* 0x000000ff34347812 */ /* 0x000fe800078ec0ff */
[-C--:B----4-:R-:W-:Y:S08]  /*84b0*/  HMMA.16816.F32.BF16 R112, R40, R44.reuse, R112 ;  /* 0x0000002c2870723c */ /* 0x090ff00000041870 */
[C---:B------:R-:W-:Y:S07]  /*84c0*/  HMMA.16816.F32.BF16 R20, R36.reuse, R44, R20 ;  /* 0x0000002c2414723c */ /* 0x040fee0000041814 */
[----:B------:R-:W-:Y:S01]  /*84d0*/  LOP3.LUT R44, R55, 0xff, RZ, 0xc0, !PT ;  /* 0x000000ff372c7812 */ /* 0x000fe200078ec0ff */
[-C--:B------:R-:W-:Y:S01]  /*84e0*/  HMMA.16816.F32.BF16 R116, R36, R46.reuse, R116 ;  /* 0x0000002e2474723c */ /* 0x080fe20000041874 */
[----:B------:R-:W-:Y:S03]  /*84f0*/  LOP3.LUT R45, R146, 0xffff, RZ, 0xc0, !PT ;  /* 0x0000ffff922d7812 */ /* 0x000fe600078ec0ff */
[----:B------:R-:W-:Y:S02]  /*8500*/  PRMT R136, R44, 0x5410, R136 ;  /* 0x000054102c887816 */ /* 0x000fe40000000088 */
[----:B------:R-:W-:Y:S02]  /*8510*/  SHF.R.U32.HI R45, RZ, 0x8, R45 ;  /* 0x00000008ff2d7819 */ /* 0x000fe4000001162d */
[C---:B------:R-:W-:Y:S01]  /*8520*/  HMMA.16816.F32.BF16 R120, R40.reuse, R46, R120 ;  /* 0x0000002e2878723c */ /* 0x040fe20000041878 */
[----:B------:R-:W-:Y:S03]  /*8530*/  LOP3.LUT R44, R140, 0xffff, RZ, 0xc0, !PT ;  /* 0x0000ffff8c2c7812 */ /* 0x000fe600078ec0ff */
[----:B------:R-:W-:Y:S02]  /*8540*/  PRMT R132, R132, 0x5410, R45 ;  /* 0x0000541084847816 */ /* 0x000fe4000000002d */
[----:B------:R-:W-:Y:S02]  /*8550*/  SHF.R.U32.HI R44, RZ, 0x8, R44 ;  /* 0x00000008ff2c7819 */ /* 0x000fe4000001162c */
[----:B------:R-:W-:Y:S01]  /*8560*/  SHF.R.U32.HI R140, RZ, 0x18, R140 ;  /* 0x00000018ff8c7819 */ /* 0x000fe2000001168c */
[-C--:B-1----:R-:W-:Y:S03]  /*8570*/  HMMA.16816.F32.BF16 R24, R40, R48.reuse, R24 ;  /* 0x000000302818723c */ /* 0x082fe60000041818 */
[----:B------:R-:W-:Y:S01]  /*8580*/  PRMT R60, R60, 0x5410, R44 ;  /* 0x000054103c3c7816 */ /* 0x000fe2000000002c */
[--C-:B------:R-:W-:Y:S01]  /*8590*/  HSET2.LE.AND R132, R132, R226.reuse, PT ;  /* 0x000000e284847233 */ /* 0x100fe20003803000 */
[----:B------:R-:W1:Y:S01]  /*85a0*/  LDSM.16.MT88.4 R44, [R212+0x9c00] ;  /* 0x009c0000d42c783b */ /* 0x000e620000004200 */
[----:B------:R-:W-:Y:S02]  /*85b0*/  SHF.R.U32.HI R146, RZ, 0x18, R146 ;  /* 0x00000018ff927819 */ /* 0x000fe40000011692 */
[C---:B------:R-:W-:Y:S04]  /*85c0*/  HMMA.16816.F32.BF16 R124, R36.reuse, R48, R124 ;  /* 0x00000030247c723c */ /* 0x040fe8000004187c */
[----:B------:R-:W-:Y:S03]  /*85d0*/  PRMT R133, R133, 0x5410, R146 ;  /* 0x0000541085857816 */ /* 0x000fe60000000092 */
[----:B------:R-:W-:Y:S01]  /*85e0*/  PRMT R49, R52, 0x5410, R140 ;  /* 0x0000541034317816 */ /* 0x000fe2000000008c */
[-C--:B------:R-:W-:Y:S01]  /*85f0*/  HMMA.16816.F32.BF16 R128, R36, R50.reuse, R128 ;  /* 0x000000322480723c */ /* 0x080fe20000041880 */
[----:B------:R-:W-:Y:S01]  /*8600*/  F2FP.BF16.PACK_AB R48, R65, R64 ;  /* 0x000000404130723e */ /* 0x000fe200000010ff */
[----:B------:R-:W3:Y:S02]  /*8610*/  LDSM.16.MT88.4 R52, [R213+0xac00] ;  /* 0x00ac0000d534783b */ /* 0x000ee40000004200 */
[--C-:B------:R-:W-:Y:S01]  /*8620*/  HSET2.LE.AND R133, R133, R226.reuse, PT ;  /* 0x000000e285857233 */ /* 0x100fe20003803000 */
[----:B------:R-:W-:Y:S02]  /*8630*/  LOP3.LUT R134, R134, R48, RZ, 0xc0, !PT ;  /* 0x0000003086867212 */ /* 0x000fe400078ec0ff */
[--C-:B------:R-:W-:Y:S01]  /*8640*/  HSET2.LE.AND R36, R60, R226.reuse, PT ;  /* 0x000000e23c247233 */ /* 0x100fe20003803000 */
[----:B------:R-:W-:Y:S01]  /*8650*/  HMMA.16816.F32.BF16 R28, R40, R50, R28 ;  /* 0x00000032281c723c */ /* 0x000fe2000004181c */
[----:B------:R-:W-:Y:S01]  /*8660*/  F2FP.BF16.PACK_AB R48, R67, R66 ;  /* 0x000000424330723e */ /* 0x000fe200000010ff */
[----:B------:R-:W4:Y:S02]  /*8670*/  LDSM.16.MT88.4 R60, [R213+0xbc00] ;  /* 0x00bc0000d53c783b */ /* 0x000f240000004200 */
[----:B------:R-:W-:Y:S02]  /*8680*/  F2FP.BF16.PACK_AB R37, R158, R156 ;  /* 0x0000009c9e25723e */ /* 0x000fe400000010ff */
[----:B------:R-:W-:Y:S01]  /*8690*/  F2FP.BF16.PACK_AB R39, R200, R251 ;  /* 0x000000fbc827723e */ /* 0x000fe200000010ff */
[----:B------:R-:W-:Y:S01]  /*86a0*/  IMAD.MOV.U32 R50, RZ, RZ, R161 ;  /* 0x000000ffff327224 */ /* 0x000fe200078e00a1 */
[----:B------:R-:W-:Y:S01]  /*86b0*/  F2FP.BF16.PACK_AB R38, R199, R252 ;  /* 0x000000fcc726723e */ /* 0x000fe200000010ff */
[----:B------:R-:W-:Y:S03]  /*86c0*/  IMAD.MOV.U32 R51, RZ, RZ, R159 ;  /* 0x000000ffff337224 */ /* 0x000fe600078e009f */
[----:B------:R-:W-:Y:S01]  /*86d0*/  LOP3.LUT R135, R135, R48, RZ, 0xc0, !PT ;  /* 0x0000003087877212 */ /* 0x000fe200078ec0ff */
[----:B------:R-:W-:Y:S01]  /*86e0*/  IMAD.MOV.U32 R48, RZ, RZ, R160 ;  /* 0x000000ffff307224 */ /* 0x000fe200078e00a0 */
[----:B------:R-:W-:Y:S01]  /*86f0*/  LOP3.LUT R36, R36, R37, RZ, 0xc0, !PT ;  /* 0x0000002524247212 */ /* 0x000fe200078ec0ff */
[--C-:B------:R-:W-:Y:S01]  /*8700*/  HSET2.LE.AND R37, R49, R226.reuse, PT ;  /* 0x000000e231257233 */ /* 0x100fe20003803000 */
[----:B------:R-:W-:Y:S01]  /*8710*/  IMAD.MOV.U32 R49, RZ, RZ, R157 ;  /* 0x000000ffff317224 */ /* 0x000fe200078e009d */
[----:B------:R-:W-:Y:S01]  /*8720*/  LOP3.LUT R132, R132, R39, RZ, 0xc0, !PT ;  /* 0x0000002784847212 */ /* 0x000fe200078ec0ff */
[--C-:B------:R-:W-:Y:S01]  /*8730*/  HSET2.LE.AND R39, R136, R226.reuse, PT ;  /* 0x000000e288277233 */ /* 0x100fe20003803000 */
[----:B------:R-:W-:Y:S01]  /*8740*/  LOP3.LUT R133, R133, R38, RZ, 0xc0, !PT ;  /* 0x0000002685857212 */ /* 0x000fe200078ec0ff */
[----:B------:R-:W-:Y:S01]  /*8750*/  HSET2.LE.AND R38, R137, R226, PT ;  /* 0x000000e289267233 */ /* 0x000fe20003803000 */
[----:B------:R-:W-:Y:S01]  /*8760*/  F2FP.BF16.PACK_AB R42, R50, R49 ;  /* 0x00000031322a723e */ /* 0x000fe200000010ff */
[----:B------:R-:W-:Y:S01]  /*8770*/  IMAD.MOV.U32 R43, RZ, RZ, R158 ;  /* 0x000000ffff2b7224 */ /* 0x000fe200078e009e */
[----:B------:R-:W-:Y:S01]  /*8780*/  F2FP.BF16.PACK_AB R41, R198, R51 ;  /* 0x00000033c629723e */ /* 0x000fe200000010ff */
[----:B------:R-:W-:Y:S01]  /*8790*/  FADD.FTZ R195, R49, R195 ;  /* 0x000000c331c37221 */ /* 0x000fe20000010000 */
[----:B--2---:R-:W-:Y:S01]  /*87a0*/  F2FP.BF16.PACK_AB R40, R197, R48 ;  /* 0x00000030c528723e */ /* 0x004fe200000010ff */
[-C--:B------:R-:W-:Y:S01]  /*87b0*/  HMMA.16816.F32.BF16 R160, R132, R148.reuse, R4 ;  /* 0x0000009484a0723c */ /* 0x080fe20000041804 */
[----:B------:R-:W-:Y:S01]  /*87c0*/  LOP3.LUT R37, R37, R42, RZ, 0xc0, !PT ;  /* 0x0000002a25257212 */ /* 0x000fe200078ec0ff */
[----:B------:R-:W-:Y:S01]  /*87d0*/  IMAD.MOV.U32 R42, RZ, RZ, R156 ;  /* 0x000000ffff2a7224 */ /* 0x000fe200078e009c */
[----:B------:R-:W-:Y:S01]  /*87e0*/  LOP3.LUT R38, R38, R41, RZ, 0xc0, !PT ;  /* 0x0000002926267212 */ /* 0x000fe200078ec0ff */
[----:B------:R-:W2:Y:S01]  /*87f0*/  LDSM.16.MT88.4 R4, [R212+0xbc00] ;  /* 0x00bc0000d404783b */ /* 0x000ea20000004200 */
[----:B------:R-:W-:Y:S01]  /*8800*/  LOP3.LUT R39, R39, R40, RZ, 0xc0, !PT ;  /* 0x0000002827277212 */ /* 0x000fe200078ec0ff */
[----:B------:R-:W-:Y:S02]  /*8810*/  FADD.FTZ R193, R42, R193 ;  /* 0x000000c12ac17221 */ /* 0x000fe40000010000 */
[----:B------:R-:W-:Y:S04]  /*8820*/  FADD.FTZ R195, R50, R195 ;  /* 0x000000c332c37221 */ /* 0x000fe80000010000 */
[C---:B------:R-:W-:Y:S01]  /*8830*/  HMMA.16816.F32.BF16 R156, R36.reuse, R148, R8 ;  /* 0x00000094249c723c */ /* 0x040fe20000041808 */
[----:B------:R-:W-:Y:S02]  /*8840*/  FADD.FTZ R193, R43, R193 ;  /* 0x000000c12bc17221 */ /* 0x000fe40000010000 */
[----:B------:R-:W-:Y:S02]  /*8850*/  FADD.FTZ R195, R48, R195 ;  /* 0x000000c330c37221 */ /* 0x000fe40000010000 */
[----:B------:R-:W-:Y:S02]  /*8860*/  FADD.FTZ R193, R51, R193 ;  /* 0x000000c133c17221 */ /* 0x000fe40000010000 */
[----:B------:R-:W-:Y:S01]  /*8870*/  FADD.FTZ R228, R197, R195 ;  /* 0x000000c3c5e47221 */ /* 0x000fe20000010000 */
[-C--:B------:R-:W-:Y:S01]  /*8880*/  HMMA.16816.F32.BF16 R152, R36, R150.reuse, R12 ;  /* 0x000000962498723c */ /* 0x080fe2000004180c */
[----:B------:R-:W-:Y:S07]  /*8890*/  FADD.FTZ R229, R198, R193 ;  /* 0x000000c1c6e57221 */ /* 0x000fee0000010000 */
[C---:B------:R-:W-:Y:S08]  /*88a0*/  HMMA.16816.F32.BF16 R148, R132.reuse, R150, R16 ;  /* 0x000000968494723c */ /* 0x040ff00000041810 */
[-C--:B-1----:R-:W-:Y:S08]  /*88b0*/  HMMA.16816.F32.BF16 R68, R132, R44.reuse, R68 ;  /* 0x0000002c8444723c */ /* 0x082ff00000041844 */
[C---:B------:R-:W-:Y:S08]  /*88c0*/  HMMA.16816.F32.BF16 R72, R36.reuse, R44, R72 ;  /* 0x0000002c2448723c */ /* 0x040ff00000041848 */
[-C--:B------:R-:W-:Y:S08]  /*88d0*/  HMMA.16816.F32.BF16 R76, R36, R46.reuse, R76 ;  /* 0x0000002e244c723c */ /* 0x080ff0000004184c */
[C---:B------:R-:W-:Y:S08]  /*88e0*/  HMMA.16816.F32.BF16 R80, R132.reuse, R46, R80 ;  /* 0x0000002e8450723c */ /* 0x040ff00000041850 */
        /* <DEDUP_REMOVED lines=17> */
.L_x_411:
        /* <DEDUP_REMOVED lines=8> */
[----:B------:R-:W3:Y:S01]  /*8a80*/  SHFL.BFLY PT, R6, R229, 0x2, 0x1f ;  /* 0x0c401f00e5067f89 */ /* 0x000ee200000e0000 */
[----:B------:R-:W-:-:S03]  /*8a90*/  MOV R12, 0x3f800000 ;  /* 0x3f800000000c7802 */ /* 0x000fc60000000f00 */
[----:B------:R-:W4:Y:S06]  /*8aa0*/  SHFL.BFLY PT, R3, R228, 0x2, 0x1f ;  /* 0x0c401f00e4037f89 */ /* 0x000f2c00000e0000 */
[----:B------:R-:W-:Y:S02]  /*8ab0*/  @P0 MOV R10, c[0x0][0x210] ;  /* 0x00008400000a0a02 */ /* 0x000fe40000000f00 */
[----:B------:R-:W-:-:S03]  /*8ac0*/  @!P0 MOV R9, c[0x0][0x214] ;  /* 0x0000850000098a02 */ /* 0x000fc60000000f00 */
[----:B------:R-:W-:Y:S01]  /*8ad0*/  @P0 IMAD R10, R10, c[0x0][0x214], RZ ;  /* 0x000085000a0a0a24 */ /* 0x000fe200078e02ff */
[----:B------:R-:W-:Y:S01]  /*8ae0*/  @!P0 SEL R10, R9, c[0x0][0x234], !P1 ;  /* 0x00008d00090a8a07 */ /* 0x000fe20004800000 */
[----:B-1----:R-:W-:Y:S01]  /*8af0*/  FADD.FTZ R8, R8, R231 ;  /* 0x000000e708087221 */ /* 0x002fe20000010000 */
[----:B------:R-:W-:Y:S01]  /*8b00*/  MOV R9, 0x3f800000 ;  /* 0x3f80000000097802 */ /* 0x000fe20000000f00 */
[----:B--2---:R-:W-:Y:S01]  /*8b10*/  FADD.FTZ R230, R0, R230 ;  /* 0x000000e600e67221 */ /* 0x004fe20000010000 */
[----:B------:R-:W-:Y:S02]  /*8b20*/  ISETP.NE.OR P1, PT, RZ, UR4, !P1 ;  /* 0x00000004ff007c0c */ /* 0x000fe4000cf25670 */
[----:B------:R-:W1:Y:S01]  /*8b30*/  SHFL.BFLY PT, R2, R8, 0x1, 0x1f ;  /* 0x0c201f0008027f89 */ /* 0x000e6200000e0000 */
[----:B---3--:R-:W-:-:S03]  /*8b40*/  FADD.FTZ R6, R6, R229 ;  /* 0x000000e506067221 */ /* 0x008fc60000010000 */
[----:B------:R-:W2:Y:S01]  /*8b50*/  S2R R0, SR_TID.X ;  /* 0x0000000000007919 */ /* 0x000ea20000002100 */
[----:B----4-:R-:W-:-:S03]  /*8b60*/  FADD.FTZ R228, R3, R228 ;  /* 0x000000e403e47221 */ /* 0x010fc60000010000 */
[----:B------:R-:W3:Y:S04]  /*8b70*/  SHFL.BFLY PT, R7, R230, 0x1, 0x1f ;  /* 0x0c201f00e6077f89 */ /* 0x000ee800000e0000 */
[----:B------:R-:W4:Y:S01]  /*8b80*/  SHFL.BFLY PT, R5, R228, 0x1, 0x1f ;  /* 0x0c201f00e4057f89 */ /* 0x000f2200000e0000 */
[----:B-1----:R-:W-:-:S03]  /*8b90*/  FADD.FTZ R8, R8, R2 ;  /* 0x0000000208087221 */ /* 0x002fc60000010000 */
[----:B------:R-:W1:Y:S01]  /*8ba0*/  SHFL.BFLY PT, R2, R6, 0x1, 0x1f ;  /* 0x0c201f0006027f89 */ /* 0x000e6200000e0000 */
[----:B--2---:R-:W-:Y:S02]  /*8bb0*/  SHF.R.S32.HI R4, RZ, 0x1f, R0 ;  /* 0x0000001fff047819 */ /* 0x004fe40000011400 */
[----:B------:R-:W-:Y:S02]  /*8bc0*/  FSETP.NE.FTZ.AND P6, PT, R8, RZ, PT ;  /* 0x000000ff0800720b */ /* 0x000fe40003fd5000 */
[-C--:B------:R-:W-:Y:S01]  /*8bd0*/  LEA.HI R3, R4, R0.reuse, RZ, 0x2 ;  /* 0x0000000004037211 */ /* 0x080fe200078f10ff */
[----:B---3--:R-:W-:Y:S01]  /*8be0*/  FADD.FTZ R7, R230, R7 ;  /* 0x00000007e6077221 */ /* 0x008fe20000010000 */
[----:B------:R-:W-:Y:S02]  /*8bf0*/  LEA.HI R4, R4, R0, RZ, 0x5 ;  /* 0x0000000004047211 */ /* 0x000fe400078f28ff */
[----:B------:R-:W-:Y:S01]  /*8c00*/  SHF.R.S32.HI R14, RZ, 0x2, R3 ;  /* 0x00000002ff0e7819 */ /* 0x000fe20000011403 */
[----:B----4-:R-:W-:Y:S01]  /*8c10*/  FADD.FTZ R5, R228, R5 ;  /* 0x00000005e4057221 */ /* 0x010fe20000010000 */
[----:B------:R-:W-:-:S02]  /*8c20*/  FSETP.NE.FTZ.AND P5, PT, R7, RZ, PT ;  /* 0x000000ff0700720b */ /* 0x000fc40003fb5000 */
[----:B------:R-:W-:Y:S02]  /*8c30*/  SHF.R.S32.HI R4, RZ, 0x5, R4 ;  /* 0x00000005ff047819 */ /* 0x000fe40000011404 */
[----:B------:R-:W-:Y:S01]  /*8c40*/  FSETP.NE.FTZ.AND P3, PT, R5, RZ, PT ;  /* 0x000000ff0500720b */ /* 0x000fe20003f75000 */
[----:B------:R-:W2:Y:S01]  /*8c50*/  @P6 MUFU.RCP R11, R8 ;  /* 0x00000008000b6308 */ /* 0x000ea20000001000 */
[----:B-1----:R-:W-:Y:S01]  /*8c60*/  FADD.FTZ R6, R6, R2 ;  /* 0x0000000206067221 */ /* 0x002fe20000010000 */
[----:B------:R-:W-:-:S06]  /*8c70*/  LOP3.LUT R2, R3, 0xfffffffc, RZ, 0xc0, !PT ;  /* 0xfffffffc03027812 */ /* 0x000fcc00078ec0ff */
[----:B------:R-:W1:Y:S01]  /*8c80*/  @P5 MUFU.RCP R12, R7 ;  /* 0x00000007000c5308 */ /* 0x000e620000001000 */
[----:B------:R-:W-:Y:S02]  /*8c90*/  SHF.R.S32.HI R3, RZ, 0x1f, R14 ;  /* 0x0000001fff037819 */ /* 0x000fe4000001140e */
[----:B------:R-:W-:Y:S02]  /*8ca0*/  FSETP.NE.FTZ.AND P4, PT, R6, RZ, PT ;  /* 0x000000ff0600720b */ /* 0x000fe40003f95000 */
[----:B------:R-:W-:Y:S02]  /*8cb0*/  LEA.HI R3, R3, R14, RZ, 0x3 ;  /* 0x0000000e03037211 */ /* 0x000fe400078f18ff */
[----:B------:R-:W-:Y:S01]  /*8cc0*/  IADD3 R2, -R2, R0, RZ ;  /* 0x0000000002027210 */ /* 0x000fe20007ffe1ff */
[----:B------:R-:W3:Y:S01]  /*8cd0*/  @P3 MUFU.RCP R9, R5 ;  /* 0x0000000500093308 */ /* 0x000ee20000001000 */
[----:B------:R-:W-:Y:S01]  /*8ce0*/  LOP3.LUT R3, R3, 0xfffffff8, RZ, 0xc0, !PT ;  /* 0xfffffff803037812 */ /* 0x000fe200078ec0ff */
[----:B--2---:R-:W-:Y:S01]  /*8cf0*/  FMUL.FTZ R11, R11, c[0x0][0x2dc] ;  /* 0x0000b7000b0b7a20 */ /* 0x004fe20000410000 */
[----:B------:R-:W-:-:S02]  /*8d00*/  MOV R0, 0x3f800000 ;  /* 0x3f80000000007802 */ /* 0x000fc40000000f00 */
[----:B------:R-:W-:Y:S01]  /*8d10*/  IADD3 R3, R14, -R3, RZ ;  /* 0x800000030e037210 */ /* 0x000fe20007ffe0ff */
[----:B------:R-:W-:Y:S02]  /*8d20*/  FMUL.FTZ R160, R11, R160 ;  /* 0x000000a00ba07220 */ /* 0x000fe40000410000 */
[----:B-1----:R-:W-:Y:S01]  /*8d30*/  FMUL.FTZ R12, R12, c[0x0][0x2dc] ;  /* 0x0000b7000c0c7a20 */ /* 0x002fe20000410000 */
[----:B------:R-:W-:Y:S01]  /*8d40*/  LEA.HI R13, R3, R3, RZ, 0x1 ;  /* 0x00000003030d7211 */ /* 0x000fe200078f08ff */
[----:B------:R-:W1:Y:S01]  /*8d50*/  @P4 MUFU.RCP R0, R6 ;  /* 0x0000000600004308 */ /* 0x000e620000001000 */
[----:B------:R-:W-:Y:S02]  /*8d60*/  FMUL.FTZ R161, R11, R161 ;  /* 0x000000a10ba17220 */ /* 0x000fe40000410000 */
[----:B------:R-:W-:Y:S01]  /*8d70*/  SHF.R.S32.HI R16, RZ, 0x1, R13 ;  /* 0x00000001ff107819 */ /* 0x000fe2000001140d */
[----:B------:R-:W-:Y:S01]  /*8d80*/  FMUL.FTZ R162, R12, R162 ;  /* 0x000000a20ca27220 */ /* 0x000fe20000410000 */
[----:B------:R-:W-:Y:S01]  /*8d90*/  LOP3.LUT R13, R13, 0x3fffffe, RZ, 0xc0, !PT ;  /* 0x03fffffe0d0d7812 */ /* 0x000fe200078ec0ff */
[----:B---3--:R-:W-:Y:S01]  /*8da0*/  FMUL.FTZ R9, R9, c[0x0][0x2dc] ;  /* 0x0000b70009097a20 */ /* 0x008fe20000410000 */
[----:B------:R-:W-:Y:S01]  /*8db0*/  SHF.L.U32 R17, R16, 0x6, RZ ;  /* 0x0000000610117819 */ /* 0x000fe200000006ff */
[----:B------:R-:W-:Y:S01]  /*8dc0*/  FMUL.FTZ R163, R12, R163 ;  /* 0x000000a30ca37220 */ /* 0x000fe20000410000 */
[----:B------:R-:W-:Y:S01]  /*8dd0*/  IADD3 R13, R3, -R13, RZ ;  /* 0x8000000d030d7210 */ /* 0x000fe20007ffe0ff */
[C---:B------:R-:W-:Y:S01]  /*8de0*/  FMUL.FTZ R148, R11.reuse, R148 ;  /* 0x000000940b947220 */ /* 0x040fe20000410000 */
[----:B------:R-:W-:Y:S01]  /*8df0*/  LEA R3, R4, R2, 0x8 ;  /* 0x0000000204037211 */ /* 0x000fe200078e40ff */
[----:B------:R-:W-:Y:S01]  /*8e00*/  FMUL.FTZ R149, R11, R149 ;  /* 0x000000950b957220 */ /* 0x000fe20000410000 */
[----:B------:R-:W-:Y:S01]  /*8e10*/  LOP3.LUT R17, R17, 0xc0, RZ, 0xc0, !PT ;  /* 0x000000c011117812 */ /* 0x000fe200078ec0ff */
[----:B------:R-:W-:Y:S01]  /*8e20*/  FMUL.FTZ R150, R12, R150 ;  /* 0x000000960c967220 */ /* 0x000fe20000410000 */
[----:B------:R-:W-:Y:S01]  /*8e30*/  LEA R3, R13, R3, 0x4 ;  /* 0x000000030d037211 */ /* 0x000fe200078e20ff */
[----:B-1----:R-:W-:Y:S01]  /*8e40*/  FMUL.FTZ R0, R0, c[0x0][0x2dc] ;  /* 0x0000b70000007a20 */ /* 0x002fe20000410000 */
[----:B------:R-:W-:Y:S01]  /*8e50*/  LOP3.LUT R13, R16, 0x1, RZ, 0xc0, !PT ;  /* 0x00000001100d7812 */ /* 0x000fe200078ec0ff */
[----:B------:R-:W-:Y:S01]  /*8e60*/  FMUL.FTZ R151, R12, R151 ;  /* 0x000000970c977220 */ /* 0x000fe20000410000 */
[----:B------:R-:W-:Y:S01]  /*8e70*/  LEA.HI R17, R17, R17, RZ, 0x1d ;  /* 0x0000001111117211 */ /* 0x000fe200078fe8ff */
[C---:B------:R-:W-:Y:S01]  /*8e80*/  FMUL.FTZ R156, R0.reuse, R156 ;  /* 0x0000009c009c7220 */ /* 0x040fe20000410000 */
[----:B------:R-:W-:Y:S01]  /*8e90*/  ISETP.NE.U32.AND P2, PT, R13, 0x1, PT ;  /* 0x000000010d00780c */ /* 0x000fe20003f45070 */
[C---:B------:R-:W-:Y:S01]  /*8ea0*/  FMUL.FTZ R157, R0.reuse, R157 ;  /* 0x0000009d009d7220 */ /* 0x040fe20000410000 */
[----:B------:R-:W-:Y:S01]  /*8eb0*/  LEA R3, R3, R17, 0x1 ;  /* 0x0000001103037211 */ /* 0x000fe200078e08ff */
[C---:B------:R-:W-:Y:S01]  /*8ec0*/  FMUL.FTZ R152, R0.reuse, R152 ;  /* 0x0000009800987220 */ /* 0x040fe20000410000 */
[----:B------:R-:W-:Y:S01]  /*8ed0*/  F2FP.BF16.PACK_AB R160, R161, R160 ;  /* 0x000000a0a1a0723e */ /* 0x000fe200000010ff */
[C---:B------:R-:W-:Y:S01]  /*8ee0*/  FMUL.FTZ R153, R0.reuse, R153 ;  /* 0x0000009900997220 */ /* 0x040fe20000410000 */
[----:B------:R-:W-:Y:S01]  /*8ef0*/  SHF.L.U32 R3, R3, 0x1, RZ ;  /* 0x0000000103037819 */ /* 0x000fe200000006ff */
[C---:B------:R-:W-:Y:S01]  /*8f00*/  FMUL.FTZ R72, R0.reuse, R72 ;  /* 0x0000004800487220 */ /* 0x040fe20000410000 */
[----:B------:R-:W-:Y:S01]  /*8f10*/  F2FP.BF16.PACK_AB R162, R163, R162 ;  /* 0x000000a2a3a2723e */ /* 0x000fe200000010ff */
[C---:B------:R-:W-:Y:S01]  /*8f20*/  FMUL.FTZ R73, R0.reuse, R73 ;  /* 0x0000004900497220 */ /* 0x040fe20000410000 */
[----:B------:R-:W-:Y:S01]  /*8f30*/  IADD3 R13, R3, -0x10, RZ ;  /* 0xfffffff0030d7810 */ /* 0x000fe20007ffe0ff */
[C---:B------:R-:W-:Y:S01]  /*8f40*/  FMUL.FTZ R76, R0.reuse, R76 ;  /* 0x0000004c004c7220 */ /* 0x040fe20000410000 */
[----:B------:R-:W-:Y:S01]  /*8f50*/  F2FP.BF16.PACK_AB R148, R149, R148 ;  /* 0x000000949594723e */ /* 0x000fe200000010ff */
[C---:B------:R-:W-:Y:S01]  /*8f60*/  FMUL.FTZ R77, R0.reuse, R77 ;  /* 0x0000004d004d7220 */ /* 0x040fe20000410000 */
[----:B------:R-:W-:Y:S01]  /*8f70*/  @P2 IADD3 R13, R3, 0x10, RZ ;  /* 0x00000010030d2810 */ /* 0x000fe20007ffe0ff */
[----:B------:R-:W-:Y:S01]  /*8f80*/  FMUL.FTZ R88, R0, R88 ;  /* 0x0000005800587220 */ /* 0x000fe20000410000 */
[----:B------:R-:W-:Y:S01]  /*8f90*/  LOP3.LUT P2, RZ, R16, 0x2, RZ, 0xc0, !PT ;  /* 0x0000000210ff7812 */ /* 0x000fe2000784c0ff */
[C---:B------:R-:W-:Y:S01]  /*8fa0*/  FMUL.FTZ R89, R0.reuse, R89 ;  /* 0x0000005900597220 */ /* 0x040fe20000410000 */
[----:B------:R-:W-:Y:S01]  /*8fb0*/  F2FP.BF16.PACK_AB R150, R151, R150 ;  /* 0x000000969796723e */ /* 0x000fe200000010ff */
[C---:B------:R-:W-:Y:S01]  /*8fc0*/  FMUL.FTZ R92, R0.reuse, R92 ;  /* 0x0000005c005c7220 */ /* 0x040fe20000410000 */
[----:B------:R-:W-:Y:S01]  /*8fd0*/  F2FP.BF16.PACK_AB R156, R157, R156 ;  /* 0x0000009c9d9c723e */ /* 0x000fe200000010ff */
[C---:B------:R-:W-:Y:S01]  /*8fe0*/  FMUL.FTZ R93, R0.reuse, R93 ;  /* 0x0000005d005d7220 */ /* 0x040fe20000410000 */
[----:B------:R-:W-:Y:S01]  /*8ff0*/  F2FP.BF16.PACK_AB R152, R153, R152 ;  /* 0x000000989998723e */ /* 0x000fe200000010ff */
[C---:B------:R-:W-:Y:S01]  /*9000*/  FMUL.FTZ R104, R0.reuse, R104 ;  /* 0x0000006800687220 */ /* 0x040fe20000410000 */
[----:B------:R-:W-:Y:S01]  /*9010*/  STS [R3], R160 ;  /* 0x000000a003007388 */ /* 0x000fe20000000800 */
[C---:B------:R-:W-:Y:S01]  /*9020*/  FMUL.FTZ R105, R0.reuse, R105 ;  /* 0x0000006900697220 */ /* 0x040fe20000410000 */
[----:B------:R-:W-:Y:S01]  /*9030*/  F2FP.BF16.PACK_AB R72, R73, R72 ;  /* 0x000000484948723e */ /* 0x000fe200000010ff */
[C---:B------:R-:W-:Y:S01]  /*9040*/  FMUL.FTZ R144, R0.reuse, R144 ;  /* 0x0000009000907220 */ /* 0x040fe20000410000 */
[----:B------:R-:W-:Y:S01]  /*9050*/  STS [R3+0x200], R162 ;  /* 0x000200a203007388 */ /* 0x000fe20000000800 */
        /* <DEDUP_REMOVED lines=11> */
[----:B------:R-:W-:Y:S01]  /*9110*/  STS [R3+0x1000], R156 ;  /* 0x0010009c03007388 */ /* 0x000fe20000000800 */
[C---:B------:R-:W-:Y:S01]  /*9120*/  FMUL.FTZ R125, R0.reuse, R125 ;  /* 0x0000007d007d7220 */ /* 0x040fe20000410000 */
[----:B------:R-:W-:Y:S01]  /*9130*/  F2FP.BF16.PACK_AB R104, R105, R104 ;  /* 0x000000686968723e */ /* 0x000fe200000010ff */
[C---:B------:R-:W-:Y:S01]  /*9140*/  FMUL.FTZ R128, R0.reuse, R128 ;  /* 0x0000008000807220 */ /* 0x040fe20000410000 */
[----:B------:R-:W-:Y:S01]  /*9150*/  F2FP.BF16.PACK_AB R144, R145, R144 ;  /* 0x000000909190723e */ /* 0x000fe200000010ff */
[----:B------:R-:W-:Y:S01]  /*9160*/  FMUL.FTZ R0, R0, R129 ;  /* 0x0000008100007220 */ /* 0x000fe20000410000 */
[----:B------:R-:W-:Y:S01]  /*9170*/  F2FP.BF16.PACK_AB R140, R141, R140 ;  /* 0x0000008c8d8c723e */ /* 0x000fe200000010ff */
[----:B------:R-:W-:Y:S01]  /*9180*/  FMUL.FTZ R158, R9, R158 ;  /* 0x0000009e099e7220 */ /* 0x000fe20000410000 */
[----:B------:R-:W-:Y:S01]  /*9190*/  F2FP.BF16.PACK_AB R116, R117, R116 ;  /* 0x000000747574723e */ /* 0x000fe200000010ff */
[C---:B------:R-:W-:Y:S01]  /*91a0*/  FMUL.FTZ R159, R9.reuse, R159 ;  /* 0x0000009f099f7220 */ /* 0x040fe20000410000 */
[----:B------:R-:W-:Y:S01]  /*91b0*/  F2FP.BF16.PACK_AB R128, R0, R128 ;  /* 0x000000800080723e */ /* 0x000fe200000010ff */
[C---:B------:R-:W-:Y:S01]  /*91c0*/  FMUL.FTZ R154, R9.reuse, R154 ;  /* 0x0000009a099a7220 */ /* 0x040fe20000410000 */
[----:B------:R-:W-:Y:S01]  /*91d0*/  MOV R0, 0x20 ;  /* 0x0000002000007802 */ /* 0x000fe20000000f00 */
[----:B------:R-:W-:Y:S01]  /*91e0*/  FMUL.FTZ R155, R9, R155 ;  /* 0x0000009b099b7220 */ /* 0x000fe20000410000 */
[----:B------:R-:W-:Y:S01]  /*91f0*/  F2FP.BF16.PACK_AB R158, R159, R158 ;  /* 0x0000009e9f9e723e */ /* 0x000fe200000010ff */
[C---:B------:R-:W-:Y:S01]  /*9200*/  FMUL.FTZ R68, R11.reuse, R68 ;  /* 0x000000440b447220 */ /* 0x040fe20000410000 */
[----:B------:R-:W-:Y:S01]  /*9210*/  SEL R0, R0, 0xffffffe0, !P2 ;  /* 0xffffffe000007807 */ /* 0x000fe20005000000 */
[----:B------:R-:W-:Y:S01]  /*9220*/  FMUL.FTZ R69, R11, R69 ;  /* 0x000000450b457220 */ /* 0x000fe20000410000 */
[----:B------:R-:W-:Y:S01]  /*9230*/  F2FP.BF16.PACK_AB R154, R155, R154 ;  /* 0x0000009a9b9a723e */ /* 0x000fe200000010ff */
[C---:B------:R-:W-:Y:S01]  /*9240*/  FMUL.FTZ R70, R12.reuse, R70 ;  /* 0x000000460c467220 */ /* 0x040fe20000410000 */
[----:B------:R-:W-:Y:S01]  /*9250*/  IADD3 R17, R3, R0, RZ ;  /* 0x0000000003117210 */ /* 0x000fe20007ffe0ff */
[----:B------:R-:W-:Y:S01]  /*9260*/  FMUL.FTZ R71, R12, R71 ;  /* 0x000000470c477220 */ /* 0x000fe20000410000 */
[----:B------:R-:W-:Y:S01]  /*9270*/  F2FP.BF16.PACK_AB R68, R69, R68 ;  /* 0x000000444544723e */ /* 0x000fe200000010ff */
[C---:B------:R-:W-:Y:S01]  /*9280*/  FMUL.FTZ R80, R11.reuse, R80 ;  /* 0x000000500b507220 */ /* 0x040fe20000410000 */
[----:B------:R-:W-:Y:S01]  /*9290*/  IADD3 R16, R0, R13, RZ ;  /* 0x0000000d00107210 */ /* 0x000fe20007ffe0ff */
[----:B------:R-:W-:Y:S01]  /*92a0*/  FMUL.FTZ R81, R11, R81 ;  /* 0x000000510b517220 */ /* 0x000fe20000410000 */
[----:B------:R-:W-:Y:S01]  /*92b0*/  F2FP.BF16.PACK_AB R70, R71, R70 ;  /* 0x000000464746723e */ /* 0x000fe200000010ff */
[C---:B------:R-:W-:Y:S01]  /*92c0*/  FMUL.FTZ R82, R12.reuse, R82 ;  /* 0x000000520c527220 */ /* 0x040fe20000410000 */
[----:B------:R-:W-:Y:S01]  /*92d0*/  STS [R3+0x1200], R158 ;  /* 0x0012009e03007388 */ /* 0x000fe20000000800 */
[C---:B------:R-:W-:Y:S01]  /*92e0*/  FMUL.FTZ R83, R12.reuse, R83 ;  /* 0x000000530c537220 */ /* 0x040fe20000410000 */
        /* <DEDUP_REMOVED lines=10> */
[----:B------:R1:W-:Y:S01]  /*9390*/  STS [R17], R68 ;  /* 0x0000004411007388 */ /* 0x0003e20000000800 */
[----:B------:R-:W-:Y:S01]  /*93a0*/  FMUL.FTZ R85, R11, R85 ;  /* 0x000000550b557220 */ /* 0x000fe20000410000 */
[----:B------:R-:W-:Y:S01]  /*93b0*/  F2FP.BF16.PACK_AB R78, R79, R78 ;  /* 0x0000004e4f4e723e */ /* 0x000fe200000010ff */
[C---:B------:R-:W-:Y:S01]  /*93c0*/  FMUL.FTZ R86, R12.reuse, R86 ;  /* 0x000000560c567220 */ /* 0x040fe20000410000 */
[----:B------:R-:W-:Y:S01]  /*93d0*/  STS [R17+0x200], R70 ;  /* 0x0002004611007388 */ /* 0x000fe20000000800 */
[C---:B------:R-:W-:Y:S01]  /*93e0*/  FMUL.FTZ R87, R12.reuse, R87 ;  /* 0x000000570c577220 */ /* 0x040fe20000410000 */
[----:B------:R-:W-:Y:S01]  /*93f0*/  F2FP.BF16.PACK_AB R84, R85, R84 ;  /* 0x000000545554723e */ /* 0x000fe200000010ff */
[C---:B------:R-:W-:Y:S01]  /*9400*/  FMUL.FTZ R96, R11.reuse, R96 ;  /* 0x000000600b607220 */ /* 0x040fe20000410000 */
[----:B------:R-:W-:Y:S01]  /*9410*/  STS [R16], R80 ;  /* 0x0000005010007388 */ /* 0x000fe20000000800 */
        /* <DEDUP_REMOVED lines=67> */
[----:B------:R-:W-:Y:S01]  /*9850*/  STS [R16+0x2200], R110 ;  /* 0x0022006e10007388 */ /* 0x000fe20000000800 */
[C---:B------:R-:W-:Y:S01]  /*9860*/  FMUL.FTZ R138, R12.reuse, R138 ;  /* 0x0000008a0c8a7220 */ /* 0x040fe20000410000 */
[----:B------:R-:W-:Y:S01]  /*9870*/  F2FP.BF16.PACK_AB R136, R137, R136 ;  /* 0x000000888988723e */ /* 0x000fe200000010ff */
[C---:B------:R-:W-:Y:S01]  /*9880*/  FMUL.FTZ R139, R12.reuse, R139 ;  /* 0x0000008b0c8b7220 */ /* 0x040fe20000410000 */
[----:B------:R-:W-:Y:S01]  /*9890*/  STS [R17+0x3000], R104 ;  /* 0x0030006811007388 */ /* 0x000fe20000000800 */
[C---:B------:R-:W-:Y:S01]  /*98a0*/  FMUL.FTZ R134, R12.reuse, R134 ;  /* 0x000000860c867220 */ /* 0x040fe20000410000 */
[----:B------:R-:W-:Y:S01]  /*98b0*/  F2FP.BF16.PACK_AB R124, R125, R124 ;  /* 0x0000007c7d7c723e */ /* 0x000fe200000010ff */
[----:B------:R-:W-:Y:S01]  /*98c0*/  FMUL.FTZ R11, R11, R133 ;  /* 0x000000850b0b7220 */ /* 0x000fe20000410000 */
        /* <DEDUP_REMOVED lines=11> */
[----:B------:R-:W2:Y:S01]  /*9980*/  @P3 MUFU.LG2 R5, R5 ;  /* 0x0000000500053308 */ /* 0x000ea20000000c00 */
[----:B------:R-:W-:Y:S01]  /*9990*/  STS [R3+0x4000], R112 ;  /* 0x0040007003007388 */ /* 0x000fe20000000800 */
[----:B------:R-:W-:Y:S01]  /*99a0*/  F2FP.BF16.PACK_AB R126, R127, R126 ;  /* 0x0000007e7f7e723e */ /* 0x000fe200000010ff */
[----:B-1----:R-:W-:Y:S01]  /*99b0*/  CS2R R68, SRZ ;  /* 0x0000000000447805 */ /* 0x002fe2000001ff00 */
[----:B------:R-:W-:Y:S01]  /*99c0*/  F2FP.BF16.PACK_AB R9, R9, R130 ;  /* 0x000000820909723e */ /* 0x000fe200000010ff */
[----:B------:R-:W-:Y:S03]  /*99d0*/  STS [R3+0x4200], R114 ;  /* 0x0042007203007388 */ /* 0x000fe60000000800 */
[----:B------:R1:W3:Y:S01]  /*99e0*/  @P4 MUFU.LG2 R66, R6 ;  /* 0x0000000600424308 */ /* 0x0002e20000000c00 */
[----:B------:R-:W-:Y:S04]  /*99f0*/  STS [R13+0x4000], R120 ;  /* 0x004000780d007388 */ /* 0x000fe80000000800 */
[----:B------:R-:W-:Y:S03]  /*9a00*/  STS [R13+0x4200], R122 ;  /* 0x0042007a0d007388 */ /* 0x000fe60000000800 */
[----:B------:R-:W4:Y:S01]  /*9a10*/  @P5 MUFU.LG2 R7, R7 ;  /* 0x0000000700075308 */ /* 0x000f220000000c00 */
[----:B------:R-:W-:Y:S01]  /*9a20*/  STS [R3+0x5000], R140 ;  /* 0x0050008c03007388 */ /* 0x000fe20000000800 */
[----:B--2---:R-:W-:-:S03]  /*9a30*/  @P3 FMUL.FTZ R67, R5, 0.69314718246459960938 ;  /* 0x3f31721805433820 */ /* 0x004fc60000410000 */
[----:B------:R-:W-:Y:S01]  /*9a40*/  STS [R3+0x5200], R142 ;  /* 0x0052008e03007388 */ /* 0x000fe20000000800 */
[----:B-1----:R-:W-:-:S03]  /*9a50*/  @P0 MOV R6, c[0x0][0x210] ;  /* 0x0000840000060a02 */ /* 0x002fc60000000f00 */
[----:B------:R-:W-:Y:S01]  /*9a60*/  STS [R13+0x5000], R116 ;  /* 0x005000740d007388 */ /* 0x000fe20000000800 */
[----:B------:R-:W-:Y:S01]  /*9a70*/  @!P0 MOV R6, 0x1 ;  /* 0x0000000100068802 */ /* 0x000fe20000000f00 */
[----:B---3--:R-:W-:Y:S02]  /*9a80*/  @P4 FMUL.FTZ R66, R66, 0.69314718246459960938 ;  /* 0x3f31721842424820 */ /* 0x008fe40000410000 */
[----:B------:R1:W-:Y:S01]  /*9a90*/  STS [R13+0x5200], R118 ;  /* 0x005200760d007388 */ /* 0x0003e20000000800 */
[----:B----4-:R-:W-:-:S03]  /*9aa0*/  @P5 FMUL.FTZ R7, R7, 0.69314718246459960938 ;  /* 0x3f31721807075820 */ /* 0x010fc60000410000 */
[----:B------:R-:W-:Y:S04]  /*9ab0*/  STS [R17+0x4000], R136 ;  /* 0x0040008811007388 */ /* 0x000fe80000000800 */
[----:B------:R-:W-:Y:S04]  /*9ac0*/  STS [R17+0x4200], R138 ;  /* 0x0042008a11007388 */ /* 0x000fe80000000800 */
[----:B------:R2:W-:Y:S04]  /*9ad0*/  STS [R16+0x4000], R11 ;  /* 0x0040000b10007388 */ /* 0x0005e80000000800 */
[----:B------:R3:W-:Y:S04]  /*9ae0*/  STS [R16+0x4200], R12 ;  /* 0x0042000c10007388 */ /* 0x0007e80000000800 */
[----:B------:R-:W-:Y:S04]  /*9af0*/  STS [R17+0x5000], R124 ;  /* 0x0050007c11007388 */ /* 0x000fe80000000800 */
[----:B------:R-:W-:Y:S01]  /*9b00*/  STS [R17+0x5200], R126 ;  /* 0x0052007e11007388 */ /* 0x000fe20000000800 */
[----:B-1----:R-:W-:-:S03]  /*9b10*/  MOV R13, 0x7f800000 ;  /* 0x7f800000000d7802 */ /* 0x002fc60000000f00 */
[----:B------:R-:W-:Y:S04]  /*9b20*/  STS [R16+0x5000], R128 ;  /* 0x0050008010007388 */ /* 0x000fe80000000800 */
[----:B------:R1:W-:Y:S04]  /*9b30*/  STS [R16+0x5200], R9 ;  /* 0x0052000910007388 */ /* 0x0003e80000000800 */
[----:B------:R-:W-:Y:S01]  /*9b40*/  BAR.SYNC.DEFER_BLOCKING 0x0 ;  /* 0x0000000000007b1d */ /* 0x000fe20000010000 */
[----:B--2---:R-:W-:Y:S01]  /*9b50*/  @P0 MOV R11, 0x1 ;  /* 0x00000001000b0802 */ /* 0x004fe20000000f00 */
[----:B------:R-:W-:-:S04]  /*9b60*/  @!P0 IMAD R11, R10, c[0x0][0x1c0], RZ ;  /* 0x000070000a0b8a24 */ /* 0x000fc800078e02ff */
[----:B------:R-:W2:Y:S01]  /*9b70*/  S2R R0, SR_TID.X ;  /* 0x0000000000007919 */ /* 0x000ea20000002100 */
[----:B---3--:R-:W3:Y:S03]  /*9b80*/  @P6 MUFU.LG2 R12, R8 ;  /* 0x00000008000c6308 */ /* 0x008ee60000000c00 */
[----:B------:R-:W4:Y:S04]  /*9b90*/  S2R R3, SR_CTAID.Y ;  /* 0x0000000000037919 */ /* 0x000f280000002600 */
[----:B-1----:R-:W1:Y:S01]  /*9ba0*/  S2R R9, SR_CTAID.Z ;  /* 0x0000000000097919 */ /* 0x002e620000002700 */
[----:B---3--:R-:W-:-:S03]  /*9bb0*/  @P6 FMUL.FTZ R12, R12, 0.69314718246459960938 ;  /* 0x3f3172180c0c6820 */ /* 0x008fc60000410000 */
[----:B------:R-:W3:Y:S01]  /*9bc0*/  S2R R8, SR_CTAID.X ;  /* 0x0000000000087919 */ /* 0x000ee20000002500 */
[----:B------:R-:W-:Y:S01]  /*9bd0*/  @P6 FFMA.FTZ R13, R168, c[0x0][0x238], R12 ;  /* 0x00008e00a80d6a23 */ /* 0x000fe2000001000c */
[----:B------:R-:W-:Y:S02]  /*9be0*/  MOV R12, 0x7f800000 ;  /* 0x7f800000000c7802 */ /* 0x000fe40000000f00 */
[----:B------:R3:W3:Y:S01]  /*9bf0*/  LDS.128 R56, [R219] ;  /* 0x00000000db387984 */ /* 0x0006e20000000c00 */
[----:B--2---:R-:W-:Y:S01]  /*9c00*/  SHF.R.S32.HI R64, RZ, 0x1f, R0 ;  /* 0x0000001fff407819 */ /* 0x004fe20000011400 */
[----:B------:R-:W-:Y:S02]  /*9c10*/  @P3 FFMA.FTZ R12, R165, c[0x0][0x238], R67 ;  /* 0x00008e00a50c3a23 */ /* 0x000fe40000010043 */
[----:B------:R2:W2:Y:S01]  /*9c20*/  LDS.128 R52, [R219+0x800] ;  /* 0x00080000db347984 */ /* 0x0004a20000000c00 */
[----:B------:R-:W-:Y:S01]  /*9c30*/  LEA.HI R64, R64, R0, RZ, 0x5 ;  /* 0x0000000040407211 */ /* 0x000fe200078f28ff */
[----:B----4-:R-:W-:-:S02]  /*9c40*/  IMAD R11, R3, R11, RZ ;  /* 0x0000000b030b7224 */ /* 0x010fc400078e02ff */
[----:B------:R4:W2:Y:S01]  /*9c50*/  LDS.128 R48, [R219+0x1000] ;  /* 0x00100000db307984 */ /* 0x0008a20000000c00 */
[----:B------:R-:W-:Y:S01]  /*9c60*/  LOP3.LUT R64, R64, 0xffffffe0, RZ, 0xc0, !PT ;  /* 0xffffffe040407812 */ /* 0x000fe200078ec0ff */
[----:B------:R-:W-:Y:S01]  /*9c70*/  @!P1 IMAD R65, R3, c[0x0][0x214], RZ ;  /* 0x0000850003419a24 */ /* 0x000fe200078e02ff */
[----:B------:R-:W-:Y:S01]  /*9c80*/  SEL R11, R11, RZ, P1 ;  /* 0x000000ff0b0b7207 */ /* 0x000fe20000800000 */
[----:B------:R4:W2:Y:S01]  /*9c90*/  LDS.128 R44, [R219+0x1800] ;  /* 0x00180000db2c7984 */ /* 0x0008a20000000c00 */
[----:B------:R-:W-:Y:S02]  /*9ca0*/  IADD3 R64, -R64, R0, RZ ;  /* 0x0000000040407210 */ /* 0x000fe40007ffe1ff */
[----:B------:R-:W-:Y:S01]  /*9cb0*/  @!P1 MOV R68, R65 ;  /* 0x0000004100449202 */ /* 0x000fe20000000f00 */
[----:B------:R4:W2:Y:S01]  /*9cc0*/  LDS.128 R40, [R219+0x2000] ;  /* 0x00200000db287984 */ /* 0x0008a20000000c00 */
[----:B------:R-:W-:Y:S01]  /*9cd0*/  LOP3.LUT P2, RZ, R64, 0x3, RZ, 0xc0, !PT ;  /* 0x0000000340ff7812 */ /* 0x000fe2000784c0ff */
[----:B-1----:R-:W-:Y:S01]  /*9ce0*/  IMAD R11, R9, R10, R11 ;  /* 0x0000000a090b7224 */ /* 0x002fe200078e020b */
[----:B------:R-:W-:Y:S01]  /*9cf0*/  @!P1 SHF.R.S32.HI R69, RZ, 0x1f, R65 ;  /* 0x0000001fff459819 */ /* 0x000fe20000011441 */
[----:B------:R4:W1:Y:S01]  /*9d00*/  LDS.128 R36, [R219+0x2800] ;  /* 0x00280000db247984 */ /* 0x0008620000000c00 */
[----:B---3--:R-:W-:Y:S01]  /*9d10*/  IMAD R0, R8, R6, RZ ;  /* 0x0000000608007224 */ /* 0x008fe200078e02ff */
[----:B------:R-:W-:Y:S01]  /*9d20*/  MOV R65, 0x7f800000 ;  /* 0x7f80000000417802 */ /* 0x000fe20000000f00 */
[----:B------:R-:W-:Y:S01]  /*9d30*/  @P5 FFMA.FTZ R65, R167, c[0x0][0x238], R7 ;  /* 0x00008e00a7415a23 */ /* 0x000fe20000010007 */
[----:B------:R4:W3:Y:S01]  /*9d40*/  LDS.128 R32, [R219+0x3000] ;  /* 0x00300000db207984 */ /* 0x0008e20000000c00 */
[----:B------:R-:W-:Y:S01]  /*9d50*/  MOV R10, 0x7f800000 ;  /* 0x7f800000000a7802 */ /* 0x000fe20000000f00 */
[----:B------:R-:W-:Y:S01]  /*9d60*/  @P4 FFMA.FTZ R10, R166, c[0x0][0x238], R66 ;  /* 0x00008e00a60a4a23 */ /* 0x000fe20000010042 */
[----:B------:R-:W-:Y:S01]  /*9d70*/  SHF.L.U32 R0, R0, 0x7, RZ ;  /* 0x0000000700007819 */ /* 0x000fe200000006ff */
[----:B------:R4:W1:Y:S03]  /*9d80*/  LDS.128 R28, [R219+0x3800] ;  /* 0x00380000db1c7984 */ /* 0x0008660000000c00 */
[----:B------:R-:W-:Y:S01]  /*9d90*/  IADD3 R5, P1, P0, R0, R68, R11 ;  /* 0x0000004400057210 */ /* 0x000fe2000783e00b */
[----:B------:R4:W1:Y:S01]  /*9da0*/  LDS.128 R24, [R219+0x4000] ;  /* 0x00400000db187984 */ /* 0x0008620000000c00 */
[----:B------:R-:W-:-:S02]  /*9db0*/  SHF.R.S32.HI R0, RZ, 0x1f, R0 ;  /* 0x0000001fff007819 */ /* 0x000fc40000011400 */
[----:B------:R-:W-:Y:S01]  /*9dc0*/  SHF.R.S32.HI R11, RZ, 0x1f, R11 ;  /* 0x0000001fff0b7819 */ /* 0x000fe2000001140b */
[----:B------:R4:W1:Y:S03]  /*9dd0*/  LDS.128 R20, [R219+0x4800] ;  /* 0x00480000db147984 */ /* 0x0008660000000c00 */
[----:B------:R-:W-:Y:S01]  /*9de0*/  IADD3.X R0, R0, R69, R11, P1, P0 ;  /* 0x0000004500007210 */ /* 0x000fe20000fe040b */
[----:B------:R4:W1:Y:S04]  /*9df0*/  LDS.128 R16, [R219+0x5000] ;  /* 0x00500000db107984 */ /* 0x0008680000000c00 */
[----:B------:R4:W1:Y:S01]  /*9e00*/  LDS.128 R60, [R219+0x5800] ;  /* 0x00580000db3c7984 */ /* 0x0008620000000c00 */
[----:B------:R-:W-:Y:S05]  /*9e10*/  @P2 BRA `(.L_x_416) ;  /* 0x0000029000002947 */ /* 0x000fea0003800000 */
[----:B------:R-:W-:Y:S02]  /*9e20*/  SHF.R.S32.HI R11, RZ, 0x1f, R4 ;  /* 0x0000001fff0b7819 */ /* 0x000fe40000011404 */
[----:B------:R-:W-:-:S02]  /*9e30*/  SHF.R.S32.HI R7, RZ, 0x1f, R64 ;  /* 0x0000001fff077819 */ /* 0x000fc40000011440 */
[----:B------:R-:W-:Y:S02]  /*9e40*/  LEA.HI R11, R11, R4, RZ, 0x2 ;  /* 0x000000040b0b7211 */ /* 0x000fe400078f10ff */
[----:B------:R-:W-:Y:S02]  /*9e50*/  LEA.HI R7, R7, R64, RZ, 0x2 ;  /* 0x0000004007077211 */ /* 0x000fe400078f10ff */
[----:B------:R-:W-:Y:S01]  /*9e60*/  LOP3.LUT R64, R11, 0xffffffc, RZ, 0xc0, !PT ;  /* 0x0ffffffc0b407812 */ /* 0x000fe200078ec0ff */
[----:B------:R-:W-:Y:S01]  /*9e70*/  IMAD.MOV.U32 R11, RZ, RZ, c[0x0][0x214] ;  /* 0x00008500ff0b7624 */ /* 0x000fe200078e00ff */
[----:B------:R-:W-:-:S03]  /*9e80*/  SHF.R.S32.HI R7, RZ, 0x2, R7 ;  /* 0x00000002ff077819 */ /* 0x000fc60000011407 */
[----:B------:R-:W-:Y:S02]  /*9e90*/  IMAD.IADD R64, R4, 0x1, -R64 ;  /* 0x0000000104407824 */ /* 0x000fe400078e0a40 */
[----:B------:R-:W-:Y:S02]  /*9ea0*/  IMAD R4, R8, -0x80, R11 ;  /* 0xffffff8008047824 */ /* 0x000fe400078e020b */
        /* <DEDUP_REMOVED lines=13> */
[C---:B------:R-:W-:Y:S01]  /*9f80*/  @!P6 LEA R68, P0, R7.reuse, c[0x0][0x200], 0x2 ;  /* 0x000080000744ea11 */ /* 0x040fe200078010ff */
        /* <DEDUP_REMOVED lines=10> */
[----:B------:R-:W-:Y:S02]  /*a030*/  @!P5 LEA.HI.X R71, R6, c[0x0][0x204], R64, 0x2, P2 ;  /* 0x000081000647da11 */ /* 0x000fe400010f1440 */
[C---:B------:R-:W-:Y:S02]  /*a040*/  @!P4 LEA R66, P1, R4.reuse, c[0x0][0x200], 0x2 ;  /* 0x000080000442ca11 */ /* 0x040fe400078210ff */
[----:B------:R-:W-:Y:S01]  /*a050*/  @!P3 LEA R6, P0, R5, c[0x0][0x200], 0x2 ;  /* 0x000080000506ba11 */ /* 0x000fe200078010ff */
[----:B------:R4:W-:Y:S01]  /*a060*/  @!P5 STG.E [R70.64], R65 ;  /* 0x000000414600d986 */ /* 0x0009e2000c101914 */
[----:B------:R-:W-:-:S02]  /*a070*/  @!P4 LEA.HI.X R67, R4, c[0x0][0x204], R11, 0x2, P1 ;  /* 0x000081000443ca11 */ /* 0x000fc400008f140b */
[----:B------:R-:W-:-:S03]  /*a080*/  @!P3 LEA.HI.X R7, R5, c[0x0][0x204], R0, 0x2, P0 ;  /* 0x000081000507ba11 */ /* 0x000fc600000f1400 */
[----:B------:R4:W-:Y:S04]  /*a090*/  @!P4 STG.E [R66.64], R10 ;  /* 0x0000000a4200c986 */ /* 0x0009e8000c101914 */
[----:B------:R4:W-:Y:S02]  /*a0a0*/  @!P3 STG.E [R6.64], R12 ;  /* 0x0000000c0600b986 */ /* 0x0009e4000c101914 */
.L_x_416:
[----:B------:R-:W-:Y:S05]  /*a0b0*/  BSYNC B0 ;  /* 0x0000000000007941 */ /* 0x000fea0003800000 */
.L_x_415:
        /* <DEDUP_REMOVED lines=13> */
[----:B------:R-:W-:Y:S01]  /*a190*/  IMAD R0, R9, c[0x0][0x1f4], R0 ;  /* 0x00007d0009007a24 */ /* 0x000fe200078e0200 */
[----:B------:R-:W-:Y:S01]  /*a1a0*/  IADD3 R3, R5, R2, RZ ;  /* 0x0000000205037210 */ /* 0x000fe20007ffe0ff */
[----:B------:R-:W-:Y:S02]  /*a1b0*/  IMAD.MOV.U32 R2, RZ, RZ, R4 ;  /* 0x000000ffff027224 */ /* 0x000fe400078e0004 */
[----:B------:R-:W-:-:S04]  /*a1c0*/  IMAD.WIDE R14, R8, 0x80, R14 ;  /* 0x00000080080e7825 */ /* 0x000fc800078e020e */
[----:B------:R-:W-:-:S04]  /*a1d0*/  IMAD.WIDE.U32 R4, R9, c[0x0][0x1f0], R2 ;  /* 0x00007c0009047a25 */ /* 0x000fc800078e0002 */
[----:B------:R-:W-:Y:S01]  /*a1e0*/  IMAD R2, R15, c[0x0][0x1e8], RZ ;  /* 0x00007a000f027a24 */ /* 0x000fe200078e02ff */
[----:B------:R-:W-:-:S03]  /*a1f0*/  IADD3 R5, R5, R0, RZ ;  /* 0x0000000005057210 */ /* 0x000fc60007ffe0ff */
[C---:B------:R-:W-:Y:S02]  /*a200*/  IMAD R2, R14.reuse, c[0x0][0x1ec], R2 ;  /* 0x00007b000e027a24 */ /* 0x040fe400078e0202 */
[----:B------:R-:W-:-:S04]  /*a210*/  IMAD.WIDE.U32 R4, R14, c[0x0][0x1e8], R4 ;  /* 0x00007a000e047a25 */ /* 0x000fc800078e0004 */
[----:B------:R-:W-:Y:S01]  /*a220*/  IMAD.IADD R2, R5, 0x1, R2 ;  /* 0x0000000105027824 */ /* 0x000fe200078e0202 */
[----:B----4-:R-:W-:-:S04]  /*a230*/  LEA R6, P0, R4, c[0x0][0x1d0], 0x1 ;  /* 0x0000740004067a11 */ /* 0x010fc800078008ff */
[----:B------:R-:W-:Y:S02]  /*a240*/  LEA.HI.X R7, R4, c[0x0][0x1d4], R2, 0x1, P0 ;  /* 0x0000750004077a11 */ /* 0x000fe400000f0c02 */
[----:B------:R-:W-:-:S03]  /*a250*/  IADD3 R4, P0, R6, UR7, RZ ;  /* 0x0000000706047c10 */ /* 0x000fc6000ff1e0ff */
[----:B------:R-:W-:Y:S01]  /*a260*/  STG.E.128 [R6.64], R56 ;  /* 0x0000003806007986 */ /* 0x000fe2000c101d14 */
[----:B------:R-:W-:Y:S02]  /*a270*/  IADD3.X R5, R7, UR5, RZ, P0, !PT ;  /* 0x0000000507057c10 */ /* 0x000fe400087fe4ff */
[----:B------:R-:W-:Y:S01]  /*a280*/  IADD3 R2, P0, R4, UR7, RZ ;  /* 0x0000000704027c10 */ /* 0x000fe2000ff1e0ff */
[----:B--2---:R-:W-:Y:S03]  /*a290*/  STG.E.128 [R6.64+0x40], R40 ;  /* 0x0000402806007986 */ /* 0x004fe6000c101d14 */
[----:B------:R-:W-:Y:S01]  /*a2a0*/  IADD3.X R3, R5, UR5, RZ, P0, !PT ;  /* 0x0000000505037c10 */ /* 0x000fe200087fe4ff */
[----:B-1----:R1:W-:Y:S04]  /*a2b0*/  STG.E.128 [R6.64+0x80], R24 ;  /* 0x0000801806007986 */ /* 0x0023e8000c101d14 */
[----:B------:R-:W-:Y:S04]  /*a2c0*/  STG.E.128 [R4.64], R52 ;  /* 0x0000003404007986 */ /* 0x000fe8000c101d14 */
[----:B------:R-:W-:Y:S04]  /*a2d0*/  STG.E.128 [R4.64+0x40], R36 ;  /* 0x0000402404007986 */ /* 0x000fe8000c101d14 */
[----:B------:R-:W-:Y:S04]  /*a2e0*/  STG.E.128 [R4.64+0x80], R20 ;  /* 0x0000801404007986 */ /* 0x000fe8000c101d14 */
[----:B------:R-:W-:Y:S04]  /*a2f0*/  STG.E.128 [R2.64], R48 ;  /* 0x0000003002007986 */ /* 0x000fe8000c101d14 */
[----:B---3--:R-:W-:Y:S04]  /*a300*/  STG.E.128 [R2.64+0x40], R32 ;  /* 0x0000402002007986 */ /* 0x008fe8000c101d14 */
[----:B------:R-:W-:Y:S01]  /*a310*/  STG.E.128 [R2.64+0x80], R16 ;  /* 0x0000801002007986 */ /* 0x000fe2000c101d14 */
[----:B-1----:R-:W-:-:S04]  /*a320*/  IADD3 R6, P0, R2, UR7, RZ ;  /* 0x0000000702067c10 */ /* 0x002fc8000ff1e0ff */
[----:B------:R-:W-:-:S05]  /*a330*/  IADD3.X R7, R3, UR5, RZ, P0, !PT ;  /* 0x0000000503077c10 */ /* 0x000fca00087fe4ff */
[----:B------:R-:W-:Y:S04]  /*a340*/  STG.E.128 [R6.64], R44 ;  /* 0x0000002c06007986 */ /* 0x000fe8000c101d14 */
[----:B------:R-:W-:Y:S04]  /*a350*/  STG.E.128 [R6.64+0x40], R28 ;  /* 0x0000401c06007986 */ /* 0x000fe8000c101d14 */
[----:B------:R-:W-:Y:S01]  /*a360*/  STG.E.128 [R6.64+0x80], R60 ;  /* 0x0000803c06007986 */ /* 0x000fe2000c101d14 */
[----:B------:R-:W-:Y:S05]  /*a370*/  EXIT ;  /* 0x000000000000794d */ /* 0x000fea0003800000 */
.L_x_417:
        /* <DEDUP_REMOVED lines=16> */
.L_x_1036:


//--------------------- .text._ZN5flash16flash_fwd_kernelI23Flash_fwd_kernel_traitsILi96ELi128ELi64ELi4ELb0ELb0EN7cutlass10bfloat16_tE19Flash_kernel_traitsILi96ELi128ELi64ELi4ES3_EELb0ELb0ELb0ELb0ELb1ELb1ELb1ELb0EEEvNS_16Flash_fwd_paramsE --------------------------
	.section	.text._ZN5flash16flash_fwd_kernelI23Flash_fwd_kernel_traitsILi96ELi128ELi64ELi4ELb0ELb0EN7cutlass10bfloat16_tE19Flash_kernel_traitsILi96ELi128ELi64ELi4ES3_EELb0ELb0ELb0ELb0ELb1ELb1ELb1ELb0EEEvNS_16Flash_fwd_paramsE,"ax",@progbits
	.sectioninfo	@"SHI_REGISTERS=255"
	.align	128
        .global         _ZN5flash16flash_fwd_kernelI23Flash_fwd_kernel_traitsILi96ELi128ELi64ELi4ELb0ELb0EN7cutlass10bfloat16_tE19Flash_kernel_traitsILi96ELi128ELi64ELi4ES3_EELb0ELb0ELb0ELb0ELb1ELb1ELb1ELb0EEEvNS_16Flash_fwd_paramsE
        .type           _ZN5flash16flash_fwd_kernelI23Flash_fwd_kernel_traitsILi96ELi128ELi64ELi4ELb0ELb0EN7cutlass10bfloat16_tE19Flash_kernel_traitsILi96ELi128ELi64ELi4ES3_EELb0ELb0ELb0ELb0ELb1ELb1ELb1ELb0EEEvNS_16Flash_fwd_paramsE,@function
        .size           _ZN5flash16flash_fwd_kernelI23Flash_fwd_kernel_traitsILi96ELi128ELi64ELi4ELb0ELb0EN7cutlass10bfloat16_tE19Flash_kernel_traitsILi96ELi128ELi64ELi4ES3_EELb0ELb0ELb0ELb0ELb1ELb1ELb1ELb0EEEvNS_16Flash_fwd_paramsE,(.L_x_1037 - _ZN5flash16flash_fwd_kernelI23Flash_fwd_kernel_traitsILi96ELi128ELi64ELi4ELb0ELb0EN7cutlass10bfloat16_tE19Flash_kernel_traitsILi96ELi128ELi64ELi4ES3_EELb0ELb0ELb0ELb0ELb1ELb1ELb1ELb0EEEvNS_16Flash_fwd_paramsE)
        .other          _ZN5flash16flash_fwd_kernelI23Flash_fwd_kernel_traitsILi96ELi128ELi64ELi4ELb0ELb0EN7cutlass10bfloat16_tE19Flash_kernel_traitsILi96ELi128ELi64ELi4ES3_EELb0ELb0ELb0ELb0ELb1ELb1ELb1ELb0EEEvNS_16Flash_fwd_paramsE,@"STO_CUDA_ENTRY STV_DEFAULT"
_ZN5flash16flash_fwd_kernelI23Flash_fwd_kernel_traitsILi96ELi128ELi64ELi4ELb0ELb0EN7cutlass10bfloat16_tE19Flash_kernel_traitsILi96ELi128ELi64ELi4ES3_EELb0ELb0ELb0ELb0ELb1ELb1ELb1ELb0EEEvNS_16Flash_fwd_paramsE:
.text._ZN5flash16flash_fwd_kernelI23Flash_fwd_kernel_traitsILi96ELi128ELi64ELi4ELb0ELb0EN7cutlass10bfloat16_tE19Flash_kernel_traitsILi96ELi128ELi64ELi4ES3_EELb0ELb0ELb0ELb0ELb1ELb1ELb1ELb0EEEvNS_16Flash_fwd_paramsE:
[----:B------:R-:W-:Y:S02]  /*0000*/  MOV R1, c[0x0][0x28] ;  /* 0x00000a0000017a02 */ /* 0x000fe40000000f00 */
[----:B------:R-:W1:Y:S01]  /*0010*/  S2R R27, SR_CTAID.Y ;  /* 0x00000000001b7919 */ /* 0x000e620000002600 */
[----:B------:R-:W-:Y:S01]  /*0020*/  ISETP.NE.U32.AND P2, PT, RZ, c[0x0][0x258], PT ;  /* 0x00009600ff007a0c */ /* 0x000fe20003f45070 */
[----:B------:R-:W-:Y:S01]  /*0030*/  IMAD.MOV.U32 R6, RZ, RZ, RZ ;  /* 0x000000ffff067224 */ /* 0x000fe200078e00ff */
[----:B------:R-:W-:Y:S01]  /*0040*/  ISETP.NE.U32.AND P0, PT, RZ, c[0x0][0x250], PT ;  /* 0x00009400ff007a0c */ /* 0x000fe20003f05070 */
[----:B------:R-:W-:Y:S01]  /*0050*/  ULDC.64 UR8, c[0x0][0x118] ;  /* 0x0000460000087ab9 */ /* 0x000fe20000000a00 */
[----:B------:R-:W-:Y:S02]  /*0060*/  ISETP.NE.AND.EX P2, PT, RZ, c[0x0][0x25c], PT, P2 ;  /* 0x00009700ff007a0c */ /* 0x000fe40003f45320 */
[----:B------:R-:W-:Y:S02]  /*0070*/  ISETP.NE.AND.EX P0, PT, RZ, c[0x0][0x254], PT, P0 ;  /* 0x00009500ff007a0c */ /* 0x000fe40003f05300 */
[----:B------:R-:W-:-:S09]  /*0080*/  IADD3 R1, R1, -0x38, RZ ;  /* 0xffffffc801017810 */ /* 0x000fd20007ffe0ff */
        /* <DEDUP_REMOVED lines=15> */
[----:B------:R-:W1:Y:S01]  /*0180*/  S2R R157, SR_TID.X ;  /* 0x00000000009d7919 */ /* 0x000e620000002100 */
[----:B------:R-:W-:Y:S02]  /*0190*/  IABS R0, c[0x0][0x1c8] ;  /* 0x0000720000007a13 */ /* 0x000fe40000000000 */
[----:B------:R-:W-:Y:S01]  /*01a0*/  SHF.R.S32.HI R26, RZ, 0x1f, R27 ;  /* 0x0000001fff1a7819 */ /* 0x000fe2000001141b */
[----:B------:R-:W2:Y:S01]  /*01b0*/  S2R R28, SR_CTAID.Z ;  /* 0x00000000001c7919 */ /* 0x000ea20000002700 */
[----:B------:R-:W-:Y:S02]  /*01c0*/  MOV R25, R0 ;  /* 0x0000000000197202 */ /* 0x000fe40000000f00 */
[----:B------:R-:W-:Y:S02]  /*01d0*/  IADD3 R0, R144, 0x3f, RZ ;  /* 0x0000003f90007810 */ /* 0x000fe40007ffe0ff */
[----:B------:R-:W3:Y:S01]  /*01e0*/  I2F.RP R4, R25 ;  /* 0x0000001900047306 */ /* 0x000ee20000209400 */
[----:B------:R-:W-:-:S02]  /*01f0*/  MOV R159, c[0x0][0x198] ;  /* 0x00006600009f7a02 */ /* 0x000fc40000000f00 */
[----:B------:R-:W-:-:S03]  /*0200*/  SHF.R.S32.HI R2, RZ, 0x1f, R0 ;  /* 0x0000001fff027819 */ /* 0x000fc60000011400 */
[----:B------:R-:W-:Y:S01]  /*0210*/  IMAD.SHL.U32 R175, R159, 0x40, RZ ;  /* 0x000000409faf7824 */ /* 0x000fe200078e00ff */
[----:B------:R-:W-:Y:S02]  /*0220*/  LEA.HI R227, R2, R0, RZ, 0x6 ;  /* 0x0000000002e37211 */ /* 0x000fe400078f30ff */
[----:B-1----:R-:W-:Y:S01]  /*0230*/  SHF.R.S32.HI R13, RZ, 0x1f, R157 ;  /* 0x0000001fff0d7819 */ /* 0x002fe2000001149d */
[----:B---3--:R-:W1:Y:S03]  /*0240*/  MUFU.RCP R4, R4 ;  /* 0x0000000400047308 */ /* 0x008e660000001000 */
[----:B------:R-:W-:Y:S02]  /*0250*/  LEA.HI R5, R13, R157, RZ, 0x2 ;  /* 0x0000009d0d057211 */ /* 0x000fe400078f10ff */
[----:B--2---:R-:W-:Y:S02]  /*0260*/  LOP3.LUT R3, R28, c[0x0][0x1c8], RZ, 0x3c, !PT ;  /* 0x000072001c037a12 */ /* 0x004fe400078e3cff */
[----:B------:R-:W-:-:S02]  /*0270*/  SHF.R.S32.HI R2, RZ, 0x2, R5 ;  /* 0x00000002ff027819 */ /* 0x000fc40000011405 */
[----:B------:R-:W-:Y:S02]  /*0280*/  ISETP.GE.AND P1, PT, R3, RZ, PT ;  /* 0x000000ff0300720c */ /* 0x000fe40003f26270 */
[----:B------:R-:W-:Y:S02]  /*0290*/  LEA.HI R22, R13, R157, RZ, 0x3 ;  /* 0x0000009d0d167211 */ /* 0x000fe400078f18ff */
[C---:B------:R-:W-:Y:S02]  /*02a0*/  LOP3.LUT R3, R5.reuse, 0xfffffffc, RZ, 0xc0, !PT ;  /* 0xfffffffc05037812 */ /* 0x040fe400078ec0ff */
[----:B------:R-:W-:Y:S02]  /*02b0*/  LEA.HI R0, R5, R2, RZ, 0x1 ;  /* 0x0000000205007211 */ /* 0x000fe400078f08ff */
[----:B------:R-:W-:Y:S01]  /*02c0*/  SHF.R.S32.HI R8, RZ, 0x3, R22 ;  /* 0x00000003ff087819 */ /* 0x000fe20000011416 */
[----:B------:R-:W-:Y:S01]  /*02d0*/  IMAD.IADD R7, R157, 0x1, -R3 ;  /* 0x000000019d077824 */ /* 0x000fe200078e0a03 */
[----:B------:R-:W-:-:S02]  /*02e0*/  SHF.R.S32.HI R3, RZ, 0x1f, R2 ;  /* 0x0000001fff037819 */ /* 0x000fc40000011402 */
[----:B------:R-:W-:Y:S02]  /*02f0*/  LOP3.LUT R0, R0, 0x7fffffe, RZ, 0xc0, !PT ;  /* 0x07fffffe00007812 */ /* 0x000fe400078ec0ff */
[----:B-1----:R-:W-:Y:S01]  /*0300*/  IADD3 R4, R4, 0xffffffe, RZ ;  /* 0x0ffffffe04047810 */ /* 0x002fe20007ffe0ff */
[----:B------:R-:W-:Y:S01]  /*0310*/  IMAD.WIDE R16, R16, 0x80, R2 ;  /* 0x0000008010107825 */ /* 0x000fe200078e0202 */
[----:B------:R-:W-:Y:S02]  /*0320*/  LEA.HI R11, R13, R157, RZ, 0x4 ;  /* 0x0000009d0d0b7211 */ /* 0x000fe400078f20ff */
[----:B------:R-:W-:Y:S01]  /*0330*/  SHF.L.U32 R8, R8, 0x6, RZ ;  /* 0x0000000608087819 */ /* 0x000fe200000006ff */
[----:B------:R1:W2:Y:S01]  /*0340*/  F2I.FTZ.U32.TRUNC.NTZ R5, R4 ;  /* 0x0000000400057305 */ /* 0x0002a2000021f000 */
[C---:B------:R-:W-:Y:S01]  /*0350*/  IADD3 R12, P0, R2.reuse, R6, RZ ;  /* 0x00000006020c7210 */ /* 0x040fe20007f1e0ff */
[----:B------:R-:W-:Y:S01]  /*0360*/  IMAD.IADD R18, R2, 0x1, -R0 ;  /* 0x0000000102127824 */ /* 0x000fe200078e0a00 */
[----:B------:R-:W-:-:S02]  /*0370*/  SHF.R.S32.HI R10, RZ, 0x4, R11 ;  /* 0x00000004ff0a7819 */ /* 0x000fc4000001140b */
[----:B------:R-:W-:Y:S02]  /*0380*/  SHF.L.U32 R2, R7, 0x3, RZ ;  /* 0x0000000307027819 */ /* 0x000fe400000006ff */
[----:B------:R-:W-:Y:S02]  /*0390*/  LOP3.LUT R0, R8, 0xc0, RZ, 0xc0, !PT ;  /* 0x000000c008007812 */ /* 0x000fe400078ec0ff */
[----:B------:R-:W-:Y:S02]  /*03a0*/  LEA.HI.X.SX32 R9, R6, R3, 0x1, P0 ;  /* 0x0000000306097211 */ /* 0x000fe400000f0eff */
[----:B------:R-:W-:Y:S02]  /*03b0*/  LEA.HI R3, R11, R10, RZ, 0x1 ;  /* 0x0000000a0b037211 */ /* 0x000fe400078f08ff */
[----:B------:R-:W-:Y:S02]  /*03c0*/  LOP3.LUT R8, R0, 0x18, R2, 0xf8, !PT ;  /* 0x0000001800087812 */ /* 0x000fe400078ef802 */
[----:B------:R-:W-:-:S02]  /*03d0*/  SHF.R.U32.HI R6, RZ, 0x3, R0 ;  /* 0x00000003ff067819 */ /* 0x000fc40000011600 */
[----:B-1----:R-:W-:Y:S02]  /*03e0*/  LOP3.LUT R4, R11, 0xfffffff0, RZ, 0xc0, !PT ;  /* 0xfffffff00b047812 */ /* 0x002fe400078ec0ff */
[----:B------:R-:W-:Y:S02]  /*03f0*/  LOP3.LUT R7, R3, 0xfffffffe, RZ, 0xc0, !PT ;  /* 0xfffffffe03077812 */ /* 0x000fe400078ec0ff */
[----:B------:R-:W-:Y:S01]  /*0400*/  LOP3.LUT R226, R8, R6, RZ, 0x3c, !PT ;  /* 0x0000000608e27212 */ /* 0x000fe200078e3cff */
[----:B------:R-:W-:Y:S01]  /*0410*/  IMAD.IADD R0, R157, 0x1, -R4 ;  /* 0x000000019d007824 */ /* 0x000fe200078e0a04 */
[----:B--2---:R-:W-:Y:S01]  /*0420*/  IADD3 R4, RZ, -R5, RZ ;  /* 0x80000005ff047210 */ /* 0x004fe20007ffe0ff */
[----:B------:R-:W-:Y:S01]  /*0430*/  IMAD.IADD R19, R10, 0x1, -R7 ;  /* 0x000000010a137824 */ /* 0x000fe200078e0a07 */
[----:B------:R-:W-:Y:S02]  /*0440*/  LOP3.LUT R11, R22, 0xfffffff8, RZ, 0xc0, !PT ;  /* 0xfffffff8160b7812 */ /* 0x000fe400078ec0ff */
[----:B------:R-:W-:-:S02]  /*0450*/  LEA.HI R14, R0, R0, RZ, 0x1 ;  /* 0x00000000000e7211 */ /* 0x000fc400078f08ff */
[----:B------:R-:W-:Y:S02]  /*0460*/  SHF.R.S32.HI R8, RZ, 0x1f, R0 ;  /* 0x0000001fff087819 */ /* 0x000fe40000011400 */
[----:B------:R-:W-:Y:S02]  /*0470*/  LOP3.LUT R7, R14, 0x7fffffe, RZ, 0xc0, !PT ;  /* 0x07fffffe0e077812 */ /* 0x000fe400078ec0ff */
[----:B------:R-:W-:Y:S02]  /*0480*/  LEA.HI R21, R8, R0, RZ, 0x3 ;  /* 0x0000000008157211 */ /* 0x000fe400078f18ff */
[----:B------:R-:W-:Y:S01]  /*0490*/  IADD3 R3, -R11, R157, RZ ;  /* 0x0000009d0b037210 */ /* 0x000fe20007ffe1ff */
[----:B------:R-:W-:Y:S01]  /*04a0*/  IMAD.IADD R147, R0, 0x1, -R7 ;  /* 0x0000000100937824 */ /* 0x000fe200078e0a07 */
[----:B------:R-:W-:Y:S01]  /*04b0*/  IABS R23, R28 ;  /* 0x0000001c00177213 */ /* 0x000fe20000000000 */
[----:B------:R-:W-:Y:S01]  /*04c0*/  IMAD R0, R4, R25, RZ ;  /* 0x0000001904007224 */ /* 0x000fe200078e02ff */
[----:B------:R-:W-:Y:S01]  /*04d0*/  LEA.HI R24, R3, R3, RZ, 0x1 ;  /* 0x0000000303187211 */ /* 0x000fe200078f08ff */
[----:B------:R-:W-:Y:S01]  /*04e0*/  IMAD.MOV.U32 R4, RZ, RZ, RZ ;  /* 0x000000ffff047224 */ /* 0x000fe200078e00ff */
[----:B------:R-:W-:Y:S01]  /*04f0*/  SHF.R.S32.HI R29, RZ, 0x1f, R28 ;  /* 0x0000001fff1d7819 */ /* 0x000fe2000001141c */
[----:B------:R-:W-:Y:S01]  /*0500*/  IMAD R7, R26, c[0x0][0x178], RZ ;  /* 0x00005e001a077a24 */ /* 0x000fe200078e02ff */
[----:B------:R-:W-:Y:S01]  /*0510*/  LOP3.LUT R6, R24, 0x3fffffe, RZ, 0xc0, !PT ;  /* 0x03fffffe18067812 */ /* 0x000fe200078ec0ff */
[----:B------:R-:W-:Y:S01]  /*0520*/  IMAD.HI.U32 R4, R5, R0, R4 ;  /* 0x0000000005047227 */ /* 0x000fe200078e0004 */
[----:B------:R-:W-:-:S02]  /*0530*/  LEA.HI R158, R13, R157, RZ, 0x5 ;  /* 0x0000009d0d9e7211 */ /* 0x000fc400078f28ff */
[----:B------:R-:W-:Y:S01]  /*0540*/  IADD3 R20, R3, -R6, RZ ;  /* 0x8000000603147210 */ /* 0x000fe20007ffe0ff */
[----:B------:R-:W-:Y:S01]  /*0550*/  IMAD R0, R9, c[0x0][0x1a0], RZ ;  /* 0x0000680009007a24 */ /* 0x000fe200078e02ff */
[----:B------:R-:W-:Y:S01]  /*0560*/  SHF.R.S32.HI R3, RZ, 0x1f, R2 ;  /* 0x0000001fff037819 */ /* 0x000fe20000011402 */
[----:B------:R-:W-:Y:S01]  /*0570*/  IMAD.HI.U32 R11, R4, R23, RZ ;  /* 0x00000017040b7227 */ /* 0x000fe200078e00ff */
[----:B------:R-:W-:-:S03]  /*0580*/  SHF.R.S32.HI R24, RZ, 0x1, R24 ;  /* 0x00000001ff187819 */ /* 0x000fc60000011418 */
[----:B------:R-:W-:Y:S01]  /*0590*/  IMAD R7, R27, c[0x0][0x17c], R7 ;  /* 0x00005f001b077a24 */ /* 0x000fe200078e0207 */
[----:B------:R-:W-:Y:S01]  /*05a0*/  IADD3 R10, -R11, RZ, RZ ;  /* 0x000000ff0b0a7210 */ /* 0x000fe20007ffe1ff */
[----:B------:R-:W-:-:S04]  /*05b0*/  IMAD.WIDE.U32 R4, R27, c[0x0][0x178], R2 ;  /* 0x00005e001b047a25 */ /* 0x000fc800078e0002 */
[----:B------:R-:W-:Y:S01]  /*05c0*/  IMAD R10, R25, R10, R23 ;  /* 0x0000000a190a7224 */ /* 0x000fe200078e0217 */
[----:B------:R-:W-:Y:S01]  /*05d0*/  SHF.R.S32.HI R23, RZ, 0x5, R158 ;  /* 0x00000005ff177819 */ /* 0x000fe2000001149e */
[----:B------:R-:W-:Y:S02]  /*05e0*/  IMAD R6, R9, c[0x0][0x198], RZ ;  /* 0x0000660009067a24 */ /* 0x000fe400078e02ff */
[C---:B------:R-:W-:Y:S01]  /*05f0*/  IMAD R15, R12.reuse, c[0x0][0x1a4], R0 ;  /* 0x000069000c0f7a24 */ /* 0x040fe200078e0200 */
[----:B------:R-:W-:Y:S01]  /*0600*/  ISETP.GT.U32.AND P2, PT, R25, R10, PT ;  /* 0x0000000a1900720c */ /* 0x000fe20003f44070 */
[----:B------:R-:W-:Y:S02]  /*0610*/  IMAD.IADD R5, R5, 0x1, R7 ;  /* 0x0000000105057824 */ /* 0x000fe400078e0207 */
[----:B------:R-:W-:Y:S02]  /*0620*/  IMAD R0, R29, c[0x0][0x1a8], RZ ;  /* 0x00006a001d007a24 */ /* 0x000fe400078e02ff */
[----:B------:R-:W-:-:S02]  /*0630*/  IMAD R13, R12, c[0x0][0x19c], R6 ;  /* 0x000067000c0d7a24 */ /* 0x000fc400078e0206 */
[----:B------:R-:W-:-:S04]  /*0640*/  IMAD.WIDE.U32 R8, R12, c[0x0][0x198], R2 ;  /* 0x000066000c087a25 */ /* 0x000fc800078e0002 */
[----:B------:R-:W-:Y:S02]  /*0650*/  IMAD.WIDE.U32 R6, R12, c[0x0][0x1a0], R2 ;  /* 0x000068000c067a25 */ /* 0x000fe400078e0002 */
[-C--:B------:R-:W-:Y:S02]  /*0660*/  @!P2 IADD3 R10, R10, -R25.reuse, RZ ;  /* 0x800000190a0aa210 */ /* 0x080fe40007ffe0ff */
[C---:B------:R-:W-:Y:S01]  /*0670*/  IMAD R0, R28.reuse, c[0x0][0x1ac], R0 ;  /* 0x00006b001c007a24 */ /* 0x040fe200078e0200 */
[----:B------:R-:W-:Y:S01]  /*0680*/  @!P2 IADD3 R11, R11, 0x1, RZ ;  /* 0x000000010b0ba810 */ /* 0x000fe20007ffe0ff */
[----:B------:R-:W-:Y:S01]  /*0690*/  IMAD.WIDE.U32 R2, R28, c[0x0][0x1a8], R4 ;  /* 0x00006a001c027a25 */ /* 0x000fe200078e0004 */
[----:B------:R-:W-:Y:S02]  /*06a0*/  LEA R4, R23, R18, 0x3 ;  /* 0x0000001217047211 */ /* 0x000fe400078e18ff */
[----:B------:R-:W-:Y:S01]  /*06b0*/  ISETP.GE.U32.AND P3, PT, R10, R25, PT ;  /* 0x000000190a00720c */ /* 0x000fe20003f66070 */
[----:B------:R-:W-:Y:S01]  /*06c0*/  IMAD.IADD R3, R3, 0x1, R0 ;  /* 0x0000000103037824 */ /* 0x000fe200078e0200 */
[----:B------:R-:W-:Y:S01]  /*06d0*/  LEA R226, R4, R226, 0x5 ;  /* 0x000000e204e27211 */ /* 0x000fe200078e28ff */
[----:B------:R-:W-:Y:S01]  /*06e0*/  IMAD R12, R17, c[0x0][0x190], RZ ;  /* 0x00006400110c7a24 */ /* 0x000fe200078e02ff */
[----:B------:R-:W-:Y:S01]  /*06f0*/  SHF.R.S32.HI R0, RZ, 0x1f, R14 ;  /* 0x0000001fff007819 */ /* 0x000fe2000001140e */
[----:B------:R-:W-:Y:S01]  /*0700*/  IMAD.WIDE.U32 R4, R16, c[0x0][0x190], R2 ;  /* 0x0000640010047a25 */ /* 0x000fe200078e0002 */
[----:B------:R-:W-:-:S02]  /*0710*/  SHF.R.S32.HI R3, RZ, 0x1, R14 ;  /* 0x00000001ff037819 */ /* 0x000fc4000001140e */
[----:B------:R-:W-:Y:S01]  /*0720*/  IADD3 R7, R7, R15, RZ ;  /* 0x0000000f07077210 */ /* 0x000fe20007ffe0ff */
[----:B------:R-:W-:Y:S01]  /*0730*/  IMAD R12, R16, c[0x0][0x194], R12 ;  /* 0x00006500100c7a24 */ /* 0x000fe200078e020c */
[----:B------:R-:W-:Y:S01]  /*0740*/  LEA.HI R0, R0, R3, RZ, 0x2 ;  /* 0x0000000300007211 */ /* 0x000fe200078f10ff */
[----:B------:R-:W-:Y:S01]  /*0750*/  IMAD R2, R26, c[0x0][0x180], RZ ;  /* 0x000060001a027a24 */ /* 0x000fe200078e02ff */
[----:B------:R-:W-:Y:S01]  /*0760*/  SHF.L.U32 R226, R226, 0x1, RZ ;  /* 0x00000001e2e27819 */ /* 0x000fe200000006ff */
[----:B------:R-:W-:Y:S01]  /*0770*/  IMAD.IADD R12, R5, 0x1, R12 ;  /* 0x00000001050c7824 */ /* 0x000fe200078e020c */
[----:B------:R-:W-:Y:S01]  /*0780*/  LOP3.LUT R0, R0, 0xfffffffc, RZ, 0xc0, !PT ;  /* 0xfffffffc00007812 */ /* 0x000fe200078ec0ff */
[C---:B------:R-:W-:Y:S01]  /*0790*/  IMAD R10, R27.reuse, c[0x0][0x184], R2 ;  /* 0x000061001b0a7a24 */ /* 0x040fe200078e0202 */
[----:B------:R-:W-:Y:S01]  /*07a0*/  LEA R2, P0, R4, c[0x0][0x160], 0x1 ;  /* 0x0000580004027a11 */ /* 0x000fe200078008ff */
[----:B------:R-:W-:Y:S01]  /*07b0*/  IMAD.WIDE.U32 R6, R27, c[0x0][0x188], R6 ;  /* 0x000062001b067a25 */ /* 0x000fe200078e0006 */
[----:B------:R-:W-:-:S02]  /*07c0*/  IADD3 R36, R3, -R0, RZ ;  /* 0x8000000003247210 */ /* 0x000fc40007ffe0ff */
[----:B------:R-:W-:Y:S01]  /*07d0*/  LEA.HI.X R3, R4, c[0x0][0x164], R12, 0x1, P0 ;  /* 0x0000590004037a11 */ /* 0x000fe200000f0c0c */
[----:B------:R-:W-:Y:S01]  /*07e0*/  IMAD.IADD R9, R9, 0x1, R13 ;  /* 0x0000000109097824 */ /* 0x000fe200078e020d */
[----:B------:R-:W-:Y:S01]  /*07f0*/  ISETP.NE.AND P0, PT, RZ, c[0x0][0x1c8], PT ;  /* 0x00007200ff007a0c */ /* 0x000fe20003f05270 */
[----:B------:R-:W-:Y:S01]  /*0800*/  IMAD R13, R26, c[0x0][0x188], RZ ;  /* 0x000062001a0d7a24 */ /* 0x000fe200078e02ff */
[----:B------:R-:W-:Y:S01]  /*0810*/  @P3 IADD3 R11, R11, 0x1, RZ ;  /* 0x000000010b0b3810 */ /* 0x000fe20007ffe0ff */
[----:B------:R-:W-:Y:S01]  /*0820*/  IMAD.WIDE.U32 R8, R27, c[0x0][0x180], R8 ;  /* 0x000060001b087a25 */ /* 0x000fe200078e0008 */
[----:B------:R-:W-:Y:S01]  /*0830*/  MOV R4, R6 ;  /* 0x0000000600047202 */ /* 0x000fe20000000f00 */
[----:B------:R1:W-:Y:S01]  /*0840*/  LDGSTS.E.BYPASS.LTC128B.128 [R226], [R2.64] ;  /* 0x0000000002e27fae */ /* 0x0003e2000b901d48 */
[----:B------:R-:W-:Y:S01]  /*0850*/  MOV R14, c[0x0][0x190] ;  /* 0x00006400000e7a02 */ /* 0x000fe20000000f00 */
[----:B------:R-:W-:Y:S01]  /*0860*/  IMAD.MOV.U32 R0, RZ, RZ, R11 ;  /* 0x000000ffff007224 */ /* 0x000fe200078e000b */
[----:B------:R-:W-:Y:S01]  /*0870*/  IADD3 R9, R9, R10, RZ ;  /* 0x0000000a09097210 */ /* 0x000fe20007ffe0ff */
[----:B------:R-:W-:Y:S01]  /*0880*/  IMAD R13, R27, c[0x0][0x18c], R13 ;  /* 0x000063001b0d7a24 */ /* 0x000fe200078e020d */
[----:B------:R-:W-:Y:S01]  /*0890*/  SHF.L.U32 R16, R14, 0x6, RZ ;  /* 0x000000060e107819 */ /* 0x000fe200000006ff */
[----:B------:R-:W-:Y:S01]  /*08a0*/  IMAD.MOV.U32 R15, RZ, RZ, 0x6 ;  /* 0x00000006ff0f7424 */ /* 0x000fe200078e00ff */
[----:B------:R-:W-:Y:S01]  /*08b0*/  @!P1 IADD3 R0, -R0, RZ, RZ ;  /* 0x000000ff00009210 */ /* 0x000fe20007ffe1ff */
[----:B------:R-:W-:Y:S01]  /*08c0*/  IMAD.IADD R5, R7, 0x1, R13 ;  /* 0x0000000107057824 */ /* 0x000fe200078e020d */
[----:B------:R-:W-:Y:S01]  /*08d0*/  @!P0 LOP3.LUT R0, RZ, c[0x0][0x1c8], RZ, 0x33, !PT ;  /* 0x00007200ff008a12 */ /* 0x000fe200078e33ff */
[----:B------:R1:W-:Y:S01]  /*08e0*/  LDGSTS.E.BYPASS.LTC128B.128 [R226+0x2000], [R2.64+0x40] ;  /* 0x0200004002e27fae */ /* 0x0003e2000b901d48 */
[----:B------:R-:W-:-:S02]  /*08f0*/  SHF.L.U64.HI R14, R14, R15, c[0x0][0x194] ;  /* 0x000065000e0e7619 */ /* 0x000fc4000001020f */
[----:B------:R-:W-:Y:S01]  /*0900*/  SHF.R.S32.HI R6, RZ, 0x1f, R0 ;  /* 0x0000001fff067819 */ /* 0x000fe20000011400 */
[----:B------:R1:W-:Y:S01]  /*0910*/  LDGSTS.E.BYPASS.LTC128B.128 [R226+0x4000], [R2.64+0x80] ;  /* 0x0400008002e27fae */ /* 0x0003e2000b901d48 */
[----:B------:R-:W-:Y:S01]  /*0920*/  IMAD.WIDE.U32 R32, R0, c[0x0][0x1b0], R8 ;  /* 0x00006c0000207a25 */ /* 0x000fe200078e0008 */
[----:B------:R-:W-:Y:S02]  /*0930*/  SHF.L.U64.HI R202, R159, R15, c[0x0][0x19c] ;  /* 0x000067009fca7619 */ /* 0x000fe4000001020f */
[----:B------:R-:W-:Y:S01]  /*0940*/  LEA.HI.SX32 R11, R227, 0xffffffff, 0x1a ;  /* 0xffffffffe30b7811 */ /* 0x000fe200078fd2ff */
[----:B------:R-:W-:Y:S01]  /*0950*/  IMAD R7, R6, c[0x0][0x1b0], RZ ;  /* 0x00006c0006077a24 */ /* 0x000fe200078e02ff */
[----:B------:R-:W-:Y:S01]  /*0960*/  MOV R200, R32 ;  /* 0x0000002000c87202 */ /* 0x000fe20000000f00 */
[----:B------:R-:W-:Y:S01]  /*0970*/  IMAD.WIDE.U32 R30, R0, c[0x0][0x1b8], R4 ;  /* 0x00006e00001e7a25 */ /* 0x000fe200078e0004 */
[----:B------:R-:W-:Y:S01]  /*0980*/  SHF.R.S32.HI R13, RZ, 0x1f, R11 ;  /* 0x0000001fff0d7819 */ /* 0x000fe2000001140b */
[----:B------:R-:W-:Y:S01]  /*0990*/  STL.64 [R1+0x28], R32 ;  /* 0x0000282001007387 */ /* 0x000fe20000100a00 */
[----:B------:R-:W-:Y:S01]  /*09a0*/  LOP3.LUT P1, RZ, R36, 0x2, RZ, 0xc0, !PT ;  /* 0x0000000224ff7812 */ /* 0x000fe2000782c0ff */
[----:B------:R-:W-:-:S02]  /*09b0*/  IMAD R7, R0, c[0x0][0x1b4], R7 ;  /* 0x00006d0000077a24 */ /* 0x000fc400078e0207 */
[----:B------:R-:W-:Y:S01]  /*09c0*/  IMAD R6, R6, c[0x0][0x1b8], RZ ;  /* 0x00006e0006067a24 */ /* 0x000fe200078e02ff */
[----:B------:R-:W-:Y:S01]  /*09d0*/  STL.64 [R1+0x20], R30 ;  /* 0x0000201e01007387 */ /* 0x000fe20000100a00 */
[----:B------:R-:W-:Y:S01]  /*09e0*/  IMAD R10, R202, R11, RZ ;  /* 0x0000000bca0a7224 */ /* 0x000fe200078e02ff */
[----:B------:R-:W-:Y:S01]  /*09f0*/  IADD3 R201, R33, R7, RZ ;  /* 0x0000000721c97210 */ /* 0x000fe20007ffe0ff */
[----:B------:R-:W-:Y:S02]  /*0a00*/  IMAD R12, R0, c[0x0][0x1bc], R6 ;  /* 0x00006f00000c7a24 */ /* 0x000fe400078e0206 */
[-C--:B------:R-:W-:Y:S01]  /*0a10*/  IMAD R0, R13, R175.reuse, R10 ;  /* 0x000000af0d007224 */ /* 0x080fe200078e020a */
[----:B------:R-:W-:Y:S01]  /*0a20*/  LEA R10, R19, R20, 0x3 ;  /* 0x00000014130a7211 */ /* 0x000fe200078e18ff */
[----:B------:R-:W-:Y:S01]  /*0a30*/  IMAD.WIDE.U32 R8, R11, R175, R200 ;  /* 0x000000af0b087225 */ /* 0x000fe200078e00c8 */
[----:B------:R-:W-:Y:S03]  /*0a40*/  STL.64 [R1+0x18], R200 ;  /* 0x000018c801007387 */ /* 0x000fe60000100a00 */
[----:B------:R-:W-:Y:S01]  /*0a50*/  IMAD.IADD R0, R9, 0x1, R0 ;  /* 0x0000000109007824 */ /* 0x000fe200078e0200 */
[----:B-1----:R-:W-:-:S04]  /*0a60*/  IADD3 R2, P0, R16, R2, RZ ;  /* 0x0000000210027210 */ /* 0x002fc80007f1e0ff */
[----:B------:R-:W-:Y:S02]  /*0a70*/  IADD3.X R3, R14, R3, RZ, P0, !PT ;  /* 0x000000030e037210 */ /* 0x000fe400007fe4ff */
[----:B------:R-:W-:-:S03]  /*0a80*/  IADD3 R4, P0, R16, R2, RZ ;  /* 0x0000000210047210 */ /* 0x000fc60007f1e0ff */
[----:B------:R1:W-:Y:S02]  /*0a90*/  LDGSTS.E.BYPASS.LTC128B.128 [R226+0x800], [R2.64] ;  /* 0x0080000002e27fae */ /* 0x0003e4000b901d48 */
[----:B------:R-:W-:Y:S01]  /*0aa0*/  IMAD.X R5, R14, 0x1, R3, P0 ;  /* 0x000000010e057824 */ /* 0x000fe200000e0603 */
[----:B------:R-:W-:Y:S01]  /*0ab0*/  IADD3 R6, P0, R16, R4, RZ ;  /* 0x0000000410067210 */ /* 0x000fe20007f1e0ff */
[----:B------:R1:W-:Y:S03]  /*0ac0*/  LDGSTS.E.BYPASS.LTC128B.128 [R226+0x2800], [R2.64+0x40] ;  /* 0x0280004002e27fae */ /* 0x0003e6000b901d48 */
[----:B------:R-:W-:Y:S01]  /*0ad0*/  IADD3.X R7, R14, R5, RZ, P0, !PT ;  /* 0x000000050e077210 */ /* 0x000fe200007fe4ff */
[----:B------:R1:W-:Y:S04]  /*0ae0*/  LDGSTS.E.BYPASS.LTC128B.128 [R226+0x4800], [R2.64+0x80] ;  /* 0x0480008002e27fae */ /* 0x0003e8000b901d48 */
[----:B------:R2:W-:Y:S04]  /*0af0*/  LDGSTS.E.BYPASS.LTC128B.128 [R226+0x1000], [R4.64] ;  /* 0x0100000004e27fae */ /* 0x0005e8000b901d48 */
[----:B------:R2:W-:Y:S04]  /*0b00*/  LDGSTS.E.BYPASS.LTC128B.128 [R226+0x3000], [R4.64+0x40] ;  /* 0x0300004004e27fae */ /* 0x0005e8000b901d48 */
[----:B------:R2:W-:Y:S04]  /*0b10*/  LDGSTS.E.BYPASS.LTC128B.128 [R226+0x5000], [R4.64+0x80] ;  /* 0x0500008004e27fae */ /* 0x0005e8000b901d48 */
[----:B------:R3:W-:Y:S04]  /*0b20*/  LDGSTS.E.BYPASS.LTC128B.128 [R226+0x1800], [R6.64] ;  /* 0x0180000006e27fae */ /* 0x0007e8000b901d48 */
[----:B------:R3:W-:Y:S04]  /*0b30*/  LDGSTS.E.BYPASS.LTC128B.128 [R226+0x3800], [R6.64+0x40] ;  /* 0x0380004006e27fae */ /* 0x0007e8000b901d48 */
[----:B------:R3:W-:Y:S01]  /*0b40*/  LDGSTS.E.BYPASS.LTC128B.128 [R226+0x5800], [R6.64+0x80] ;  /* 0x0580008006e27fae */ /* 0x0007e2000b901d48 */
[----:B-1----:R-:W-:-:S04]  /*0b50*/  LEA R2, P0, R8, c[0x0][0x168], 0x1 ;  /* 0x00005a0008027a11 */ /* 0x002fc800078008ff */
[----:B------:R-:W-:Y:S01]  /*0b60*/  LEA.HI.X R3, R8, c[0x0][0x16c], R0, 0x1, P0 ;  /* 0x00005b0008037a11 */ /* 0x000fe200000f0c00 */
[----:B------:R-:W-:Y:S02]  /*0b70*/  IMAD R0, R13, c[0x0][0x1a0], RZ ;  /* 0x000068000d007a24 */ /* 0x000fe400078e02ff */
[----:B------:R-:W-:Y:S02]  /*0b80*/  IMAD.WIDE.U32 R8, R11, c[0x0][0x1a0], RZ ;  /* 0x000068000b087a25 */ /* 0x000fe400078e00ff */
[----:B------:R1:W-:Y:S01]  /*0b90*/  LDGSTS.E.BYPASS.LTC128B.128 [R226+0x6000], [R2.64] ;  /* 0x0600000002e27fae */ /* 0x0003e2000b901d48 */
[----:B--2---:R-:W-:-:S03]  /*0ba0*/  IADD3 R4, P0, R175, R2, RZ ;  /* 0x00000002af047210 */ /* 0x004fc60007f1e0ff */
[----:B------:R1:W-:Y:S01]  /*0bb0*/  LDGSTS.E.BYPASS.LTC128B.128 [R226+0x7000], [R2.64+0x40] ;  /* 0x0700004002e27fae */ /* 0x0003e2000b901d48 */
[----:B------:R-:W-:-:S03]  /*0bc0*/  IADD3.X R5, R202, R3, RZ, P0, !PT ;  /* 0x00000003ca057210 */ /* 0x000fc600007fe4ff */
[----:B------:R1:W-:Y:S04]  /*0bd0*/  LDGSTS.E.BYPASS.LTC128B.128 [R226+0x8000], [R2.64+0x80] ;  /* 0x0800008002e27fae */ /* 0x0003e8000b901d48 */
[----:B------:R2:W-:Y:S01]  /*0be0*/  LDGSTS.E.BYPASS.LTC128B.128 [R226+0x6800], [R4.64] ;  /* 0x0680000004e27fae */ /* 0x0005e2000b901d48 */
[----:B---3--:R-:W-:-:S03]  /*0bf0*/  IMAD.SHL.U32 R7, R21, 0x20, RZ ;  /* 0x0000002015077824 */ /* 0x008fc600078e00ff */
[----:B------:R2:W-:Y:S04]  /*0c00*/  LDGSTS.E.BYPASS.LTC128B.128 [R226+0x7800], [R4.64+0x40] ;  /* 0x0780004004e27fae */ /* 0x0005e8000b901d48 */
[----:B------:R2:W-:Y:S01]  /*0c10*/  LDGSTS.E.BYPASS.LTC128B.128 [R226+0x8800], [R4.64+0x80] ;  /* 0x0880008004e27fae */ /* 0x0005e2000b901d48 */
[----:B------:R-:W-:Y:S01]  /*0c20*/  LOP3.LUT R146, R7, 0xffffff00, RZ, 0xc0, !PT ;  /* 0xffffff0007927812 */ /* 0x000fe200078ec0ff */
[----:B------:R-:W-:Y:S02]  /*0c30*/  IMAD.MOV.U32 R7, RZ, RZ, c[0x0][0x1a0] ;  /* 0x00006800ff077624 */ /* 0x000fe400078e00ff */
[----:B------:R-:W0:Y:S01]  /*0c40*/  LDGDEPBAR ;  /* 0x00000000000079af */ /* 0x000e220000000000 */
[----:B-1----:R-:W-:Y:S01]  /*0c50*/  IMAD R2, R11, c[0x0][0x1a4], R0 ;  /* 0x000069000b027a24 */ /* 0x002fe200078e0200 */
[----:B------:R-:W-:-:S02]  /*0c60*/  SHF.L.U32 R0, R24, 0x6, RZ ;  /* 0x0000000618007819 */ /* 0x000fc400000006ff */
[----:B------:R-:W-:Y:S02]  /*0c70*/  SHF.L.U32 R3, R19, 0x3, RZ ;  /* 0x0000000313037819 */ /* 0x000fe400000006ff */
[----:B------:R-:W-:Y:S02]  /*0c80*/  LOP3.LUT R0, R0, 0xc0, RZ, 0xc0, !PT ;  /* 0x000000c000007812 */ /* 0x000fe400078ec0ff */
[----:B------:R-:W-:Y:S02]  /*0c90*/  IADD3 R11, R31, R12, RZ ;  /* 0x0000000c1f0b7210 */ /* 0x000fe40007ffe0ff */
[----:B------:R-:W-:Y:S02]  /*0ca0*/  LOP3.LUT R6, R0, 0x8, R22, 0xf8, !PT ;  /* 0x0000000800067812 */ /* 0x000fe400078ef816 */
[----:B------:R-:W-:Y:S01]  /*0cb0*/  SHF.L.U32 R12, R7, 0x6, RZ ;  /* 0x00000006070c7819 */ /* 0x000fe200000006ff */
[----:B------:R1:W-:Y:S01]  /*0cc0*/  STL [R1+0x10], R11 ;  /* 0x0000100b01007387 */ /* 0x0003e20000100800 */
[----:B--2---:R-:W-:Y:S01]  /*0cd0*/  IADD3 R4, R9, R2, RZ ;  /* 0x0000000209047210 */ /* 0x004fe20007ffe0ff */
[----:B------:R-:W-:-:S04]  /*0ce0*/  DEPBAR.LE SB0, 0x0 ;  /* 0x000080000000791a */ /* 0x000fc80000000000 */
[----:B------:R-:W-:Y:S01]  /*0cf0*/  SHF.R.U32.HI R2, RZ, 0x3, R0 ;  /* 0x00000003ff027819 */ /* 0x000fe20000011600 */
[----:B------:R-:W-:Y:S01]  /*0d00*/  IMAD.SHL.U32 R0, R36, 0x40, RZ ;  /* 0x0000004024007824 */ /* 0x000fe200078e00ff */
[----:B------:R-:W-:Y:S01]  /*0d10*/  BAR.SYNC.DEFER_BLOCKING 0x0 ;  /* 0x0000000000007b1d */ /* 0x000fe20000010000 */
[----:B------:R-:W-:Y:S02]  /*0d20*/  LEA R5, P0, R8, R30, 0x6 ;  /* 0x0000001e08057211 */ /* 0x000fe400078030ff */
[----:B------:R-:W-:Y:S02]  /*0d30*/  LOP3.LUT R9, R6, R2, RZ, 0x3c, !PT ;  /* 0x0000000206097212 */ /* 0x000fe400078e3cff */
[----:B------:R-:W-:Y:S02]  /*0d40*/  LOP3.LUT R0, R0, 0xc0, RZ, 0xc0, !PT ;  /* 0x000000c000007812 */ /* 0x000fe400078ec0ff */
[----:B------:R-:W-:Y:S02]  /*0d50*/  LEA.HI.X R6, R8, R11, R4, 0x6, P0 ;  /* 0x0000000b08067211 */ /* 0x000fe400000f3404 */
[----:B------:R-:W-:-:S02]  /*0d60*/  LOP3.LUT R3, R0, 0x8, R3, 0xf8, !PT ;  /* 0x0000000800037812 */ /* 0x000fc400078ef803 */
[----:B------:R-:W-:Y:S02]  /*0d70*/  SHF.R.U32.HI R2, RZ, 0x3, R0 ;  /* 0x00000003ff027819 */ /* 0x000fe40000011600 */
[----:B------:R-:W-:Y:S02]  /*0d80*/  LEA R0, R23, R146, 0x9 ;  /* 0x0000009217007211 */ /* 0x000fe400078e48ff */
[----:B------:R-:W-:Y:S02]  /*0d90*/  LEA R4, P0, R5, c[0x0][0x170], 0x1 ;  /* 0x00005c0005047a11 */ /* 0x000fe400078008ff */
[----:B------:R-:W-:Y:S01]  /*0da0*/  LOP3.LUT R145, R3, R2, RZ, 0x3c, !PT ;  /* 0x0000000203917212 */ /* 0x000fe200078e3cff */
[----:B------:R-:W-:Y:S01]  /*0db0*/  IMAD R2, R147, 0x20, R0 ;  /* 0x0000002093027824 */ /* 0x000fe200078e0200 */
[----:B------:R-:W-:Y:S02]  /*0dc0*/  LEA.HI.X R5, R5, c[0x0][0x174], R6, 0x1, P0 ;  /* 0x00005d0005057a11 */ /* 0x000fe400000f0c06 */
[----:B-1----:R-:W-:-:S02]  /*0dd0*/  SHF.L.U64.HI R11, R7, R15, c[0x0][0x1a4] ;  /* 0x00006900070b7619 */ /* 0x002fc4000001020f */
[----:B------:R-:W-:Y:S01]  /*0de0*/  IADD3 R6, P0, R12, R4, RZ ;  /* 0x000000040c067210 */ /* 0x000fe20007f1e0ff */
[----:B------:R-:W-:Y:S01]  /*0df0*/  @!PT LDS RZ, [RZ] ;  /* 0x00000000fffff984 */ /* 0x000fe20000000800 */
[----:B------:R-:W-:Y:S01]  /*0e00*/  @!PT LDS RZ, [RZ] ;  /* 0x00000000fffff984 */ /* 0x000fe20000000800 */
[----:B------:R-:W-:Y:S01]  /*0e10*/  @!PT LDS RZ, [RZ] ;  /* 0x00000000fffff984 */ /* 0x000fe20000000800 */
[----:B------:R1:W-:Y:S01]  /*0e20*/  LDGSTS.E.BYPASS.LTC128B.128 [R226+0x9000], [R4.64] ;  /* 0x0900000004e27fae */ /* 0x0003e2000b901d48 */
[----:B------:R-:W-:Y:S02]  /*0e30*/  LEA R0, R10, R9, 0x5 ;  /* 0x000000090a007211 */ /* 0x000fe400078e28ff */
[----:B------:R-:W-:Y:S01]  /*0e40*/  IADD3 R2, R145, R2, RZ ;  /* 0x0000000291027210 */ /* 0x000fe20007ffe0ff */
[----:B------:R-:W-:Y:S01]  /*0e50*/  IMAD.X R7, R11, 0x1, R5, P0 ;  /* 0x000000010b077824 */ /* 0x000fe200000e0605 */
[----:B------:R1:W-:Y:S01]  /*0e60*/  LDGSTS.E.BYPASS.LTC128B.128 [R226+0xa000], [R4.64+0x40] ;  /* 0x0a00004004e27fae */ /* 0x0003e2000b901d48 */
[----:B------:R-:W-:Y:S02]  /*0e70*/  SHF.L.U32 R3, R0, 0x1, RZ ;  /* 0x0000000100037819 */ /* 0x000fe400000006ff */
[----:B------:R-:W-:Y:S01]  /*0e80*/  SHF.L.U32 R224, R2, 0x1, RZ ;  /* 0x0000000102e07819 */ /* 0x000fe200000006ff */
[----:B------:R1:W-:Y:S01]  /*0e90*/  LDGSTS.E.BYPASS.LTC128B.128 [R226+0xb000], [R4.64+0x80] ;  /* 0x0b00008004e27fae */ /* 0x0003e2000b901d48 */
[----:B------:R-:W-:-:S02]  /*0ea0*/  LOP3.LUT P0, RZ, R24, 0x2, RZ, 0xc0, !PT ;  /* 0x0000000218ff7812 */ /* 0x000fc4000780c0ff */
[----:B------:R-:W-:Y:S01]  /*0eb0*/  LEA R223, R0, 0x6000, 0x1 ;  /* 0x0000600000df7811 */ /* 0x000fe200078e08ff */
[----:B------:R2:W-:Y:S04]  /*0ec0*/  LDGSTS.E.BYPASS.LTC128B.128 [R226+0x9800], [R6.64] ;  /* 0x0980000006e27fae */ /* 0x0005e8000b901d48 */
[----:B------:R2:W-:Y:S04]  /*0ed0*/  LDGSTS.E.BYPASS.LTC128B.128 [R226+0xa800], [R6.64+0x40] ;  /* 0x0a80004006e27fae */ /* 0x0005e8000b901d48 */
[----:B------:R2:W-:Y:S04]  /*0ee0*/  LDGSTS.E.BYPASS.LTC128B.128 [R226+0xb800], [R6.64+0x80] ;  /* 0x0b80008006e27fae */ /* 0x0005e8000b901d48 */
[----:B------:R-:W-:Y:S04]  /*0ef0*/  LDSM.16.M88.4 R16, [R224] ;  /* 0x00000000e010783b */ /* 0x000fe80000000200 */
[----:B------:R-:W3:Y:S04]  /*0f00*/  LDSM.16.M88.4 R20, [R3+0x6000] ;  /* 0x006000000314783b */ /* 0x000ee80000000200 */
[----:B------:R-:W4:Y:S01]  /*0f10*/  LDSM.16.M88.4 R12, [R224+0x1000] ;  /* 0x00100000e00c783b */ /* 0x000f220000000200 */
[----:B-1----:R-:W-:-:S03]  /*0f20*/  IMAD.MOV.U32 R4, RZ, RZ, 0x20 ;  /* 0x00000020ff047424 */ /* 0x002fc600078e00ff */
[----:B------:R-:W1:Y:S02]  /*0f30*/  LDSM.16.M88.4 R32, [R3+0x6400] ;  /* 0x006400000320783b */ /* 0x000e640000000200 */
[C---:B------:R-:W-:Y:S02]  /*0f40*/  SEL R2, R4.reuse, 0xffffffe0, !P0 ;  /* 0xffffffe004027807 */ /* 0x040fe40004000000 */
[----:B------:R-:W5:Y:S01]  /*0f50*/  LDSM.16.M88.4 R28, [R3+0x6800] ;  /* 0x00680000031c783b */ /* 0x000f620000000200 */
[----:B------:R-:W-:Y:S02]  /*0f60*/  SEL R4, R4, 0xffffffe0, !P1 ;  /* 0xffffffe004047807 */ /* 0x000fe40004800000 */
[----:B------:R-:W-:Y:S01]  /*0f70*/  IADD3 R222, R223, R2, RZ ;  /* 0x00000002dfde7210 */ /* 0x000fe20007ffe0ff */
[----:B------:R-:W1:Y:S01]  /*0f80*/  LDSM.16.M88.4 R24, [R3+0x6c00] ;  /* 0x006c00000318783b */ /* 0x000e620000000200 */
[----:B------:R-:W-:Y:S01]  /*0f90*/  IADD3 R225, R224, R4, RZ ;  /* 0x00000004e0e17210 */ /* 0x000fe20007ffe0ff */
[----:B------:R-:W-:Y:S01]  /*0fa0*/  IMAD R2, R147, 0x20, R146 ;  /* 0x0000002093027824 */ /* 0x000fe200078e0292 */
[----:B------:R-:W-:Y:S01]  /*0fb0*/  ISETP.GE.AND P0, PT, R144, 0x41, PT ;  /* 0x000000419000780c */ /* 0x000fe20003f06270 */
[----:B------:R-:W-:Y:S04]  /*0fc0*/  LDSM.16.M88.4 R44, [R222] ;  /* 0x00000000de2c783b */ /* 0x000fe80000000200 */
[----:B------:R-:W2:Y:S04]  /*0fd0*/  LDSM.16.M88.4 R40, [R225] ;  /* 0x00000000e128783b */ /* 0x000ea80000000200 */
[----:B------:R-:W2:Y:S04]  /*0fe0*/  LDSM.16.M88.4 R8, [R225+0x1000] ;  /* 0x00100000e108783b */ /* 0x000ea80000000200 */
[----:B------:R-:W-:Y:S04]  /*0ff0*/  LDSM.16.M88.4 R76, [R3+0x7000] ;  /* 0x00700000034c783b */ /* 0x000fe80000000200 */
[----:B------:R-:W2:Y:S01]  /*1000*/  LDSM.16.M88.4 R36, [R224+0x2000] ;  /* 0x00200000e024783b */ /* 0x000ea20000000200 */
[-C--:B---3--:R-:W-:Y:S03]  /*1010*/  HMMA.16816.F32.BF16 R48, R16, R20.reuse, RZ ;  /* 0x000000141030723c */ /* 0x088fe600000418ff */
[----:B------:R-:W3:Y:S04]  /*1020*/  LDSM.16.M88.4 R64, [R222+0x400] ;  /* 0x00040000de40783b */ /* 0x000ee80000000200 */
[----:B------:R-:W2:Y:S01]  /*1030*/  LDSM.16.M88.4 R92, [R222+0x800] ;  /* 0x00080000de5c783b */ /* 0x000ea20000000200 */
[C---:B----4-:R-:W-:Y:S03]  /*1040*/  HMMA.16816.F32.BF16 R52, R12.reuse, R20, RZ ;  /* 0x000000140c34723c */ /* 0x050fe600000418ff */
[----:B------:R-:W4:Y:S04]  /*1050*/  LDSM.16.M88.4 R100, [R222+0xc00] ;  /* 0x000c0000de64783b */ /* 0x000f280000000200 */
[----:B------:R-:W-:Y:S01]  /*1060*/  LDSM.16.M88.4 R56, [R222+0x1000] ;  /* 0x00100000de38783b */ /* 0x000fe20000000200 */
[C---:B------:R-:W-:Y:S03]  /*1070*/  HMMA.16816.F32.BF16 R96, R12.reuse, R22, RZ ;  /* 0x000000160c60723c */ /* 0x040fe600000418ff */
[----:B------:R-:W0:Y:S05]  /*1080*/  LDGDEPBAR ;  /* 0x00000000000079af */ /* 0x000e2a0000000000 */
[C---:B-1----:R-:W-:Y:S08]  /*1090*/  HMMA.16816.F32.BF16 R88, R12.reuse, R32, RZ ;  /* 0x000000200c58723c */ /* 0x042ff000000418ff */
[C---:B-----5:R-:W-:Y:S08]  /*10a0*/  HMMA.16816.F32.BF16 R80, R12.reuse, R28, RZ ;  /* 0x0000001c0c50723c */ /* 0x060ff000000418ff */
[C---:B------:R-:W-:Y:S08]  /*10b0*/  HMMA.16816.F32.BF16 R68, R12.reuse, R24, RZ ;  /* 0x000000180c44723c */ /* 0x040ff000000418ff */
[C---:B------:R-:W-:Y:S08]  /*10c0*/  HMMA.16816.F32.BF16 R84, R12.reuse, R34, RZ ;  /* 0x000000220c54723c */ /* 0x040ff000000418ff */
[C---:B------:R-:W-:Y:S08]  /*10d0*/  HMMA.16816.F32.BF16 R72, R12.reuse, R30, RZ ;  /* 0x0000001e0c48723c */ /* 0x040ff000000418ff */
[----:B------:R-:W-:Y:S08]  /*10e0*/  HMMA.16816.F32.BF16 R60, R12, R26, RZ ;  /* 0x0000001a0c3c723c */ /* 0x000ff000000418ff */
[----:B--2---:R-:W-:Y:S01]  /*10f0*/  HMMA.16816.F32.BF16 R12, R40, R44, R48 ;  /* 0x0000002c280c723c */ /* 0x004fe20000041830 */
[----:B------:R-:W-:Y:S07]  /*1100*/  LDSM.16.M88.4 R48, [R3+0x8000] ;  /* 0x008000000330783b */ /* 0x000fee0000000200 */
[C---:B------:R-:W-:Y:S08]  /*1110*/  HMMA.16816.F32.BF16 R104, R16.reuse, R22, RZ ;  /* 0x000000161068723c */ /* 0x040ff000000418ff */
[C---:B------:R-:W-:Y:S08]  /*1120*/  HMMA.16816.F32.BF16 R20, R16.reuse, R32, RZ ;  /* 0x000000201014723c */ /* 0x040ff000000418ff */
[C---:B------:R-:W-:Y:S01]  /*1130*/  HMMA.16816.F32.BF16 R116, R16.reuse, R34, RZ ;  /* 0x000000221074723c */ /* 0x040fe200000418ff */
[----:B------:R-:W1:Y:S07]  /*1140*/  LDSM.16.M88.4 R32, [R224+0x3000] ;  /* 0x00300000e020783b */ /* 0x000e6e0000000200 */
[C---:B------:R-:W-:Y:S08]  /*1150*/  HMMA.16816.F32.BF16 R108, R16.reuse, R28, RZ ;  /* 0x0000001c106c723c */ /* 0x040ff000000418ff */
[C---:B------:R-:W-:Y:S01]  /*1160*/  HMMA.16816.F32.BF16 R128, R16.reuse, R30, RZ ;  /* 0x0000001e1080723c */ /* 0x040fe200000418ff */
[----:B------:R-:W2:Y:S07]  /*1170*/  LDSM.16.M88.4 R28, [R225+0x2000] ;  /* 0x00200000e11c783b */ /* 0x000eae0000000200 */
[C---:B------:R-:W-:Y:S08]  /*1180*/  HMMA.16816.F32.BF16 R112, R16.reuse, R24, RZ ;  /* 0x000000181070723c */ /* 0x040ff000000418ff */
[----:B------:R-:W-:Y:S01]  /*1190*/  HMMA.16816.F32.BF16 R120, R16, R26, RZ ;  /* 0x0000001a1078723c */ /* 0x000fe200000418ff */
[----:B------:R-:W5:Y:S07]  /*11a0*/  LDSM.16.M88.4 R24, [R225+0x3000] ;  /* 0x00300000e118783b */ /* 0x000f6e0000000200 */
[----:B------:R-:W-:Y:S01]  /*11b0*/  HMMA.16816.F32.BF16 R16, R8, R44, R52 ;  /* 0x0000002c0810723c */ /* 0x000fe20000041834 */
[----:B------:R-:W-:Y:S07]  /*11c0*/  LDSM.16.M88.4 R52, [R222+0x2000] ;  /* 0x00200000de34783b */ /* 0x000fee0000000200 */
[----:B------:R-:W-:Y:S08]  /*11d0*/  HMMA.16816.F32.BF16 R12, R36, R76, R12 ;  /* 0x0000004c240c723c */ /* 0x000ff0000004180c */
[-C--:B---3--:R-:W-:Y:S08]  /*11e0*/  HMMA.16816.F32.BF16 R124, R8, R64.reuse, R88 ;  /* 0x00000040087c723c */ /* 0x088ff00000041858 */
[----:B------:R-:W-:Y:S01]  /*11f0*/  HMMA.16816.F32.BF16 R88, R40, R64, R20 ;  /* 0x000000402858723c */ /* 0x000fe20000041814 */
[----:B------:R-:W3:Y:S07]  /*1200*/  LDSM.16.M88.4 R20, [R224+0x4000] ;  /* 0x00400000e014783b */ /* 0x000eee0000000200 */
[C---:B------:R-:W-:Y:S08]  /*1210*/  HMMA.16816.F32.BF16 R136, R8.reuse, R92, R80 ;  /* 0x0000005c0888723c */ /* 0x040ff00000041850 */
[C---:B----4-:R-:W-:Y:S08]  /*1220*/  HMMA.16816.F32.BF16 R160, R8.reuse, R100, R68 ;  /* 0x0000006408a0723c */ /* 0x050ff00000041844 */
[C---:B------:R-:W-:Y:S08]  /*1230*/  HMMA.16816.F32.BF16 R96, R8.reuse, R46, R96 ;  /* 0x0000002e0860723c */ /* 0x040ff00000041860 */
[C---:B------:R-:W-:Y:S08]  /*1240*/  HMMA.16816.F32.BF16 R132, R8.reuse, R66, R84 ;  /* 0x000000420884723c */ /* 0x040ff00000041854 */
[C---:B------:R-:W-:Y:S08]  /*1250*/  HMMA.16816.F32.BF16 R148, R8.reuse, R94, R72 ;  /* 0x0000005e0894723c */ /* 0x040ff00000041848 */
[----:B------:R-:W-:Y:S08]  /*1260*/  HMMA.16816.F32.BF16 R164, R8, R102, R60 ;  /* 0x0000006608a4723c */ /* 0x000ff0000004183c */
[----:B-1----:R-:W-:Y:S01]  /*1270*/  HMMA.16816.F32.BF16 R8, R32, R76, R16 ;  /* 0x0000004c2008723c */ /* 0x002fe20000041810 */
[----:B------:R-:W1:Y:S07]  /*1280*/  LDSM.16.M88.4 R16, [R224+0x5000] ;  /* 0x00500000e010783b */ /* 0x000e6e0000000200 */
[----:B--2---:R-:W-:Y:S01]  /*1290*/  HMMA.16816.F32.BF16 R60, R28, R56, R12 ;  /* 0x000000381c3c723c */ /* 0x004fe2000004180c */
[----:B------:R-:W2:Y:S07]  /*12a0*/  LDSM.16.M88.4 R12, [R225+0x4000] ;  /* 0x00400000e10c783b */ /* 0x000eae0000000200 */
[----:B------:R-:W-:Y:S08]  /*12b0*/  HMMA.16816.F32.BF16 R68, R40, R46, R104 ;  /* 0x0000002e2844723c */ /* 0x000ff00000041868 */
[----:B-----5:R-:W-:Y:S01]  /*12c0*/  HMMA.16816.F32.BF16 R44, R24, R56, R8 ;  /* 0x00000038182c723c */ /* 0x020fe20000041808 */
[----:B------:R-:W-:Y:S07]  /*12d0*/  LDSM.16.M88.4 R8, [R225+0x5000] ;  /* 0x00500000e108783b */ /* 0x000fee0000000200 */
[----:B---3--:R-:W-:Y:S01]  /*12e0*/  HMMA.16816.F32.BF16 R72, R20, R48, R60 ;  /* 0x000000301448723c */ /* 0x008fe2000004183c */
[----:B------:R-:W3:Y:S07]  /*12f0*/  LDSM.16.M88.4 R60, [R3+0x7400] ;  /* 0x00740000033c783b */ /* 0x000eee0000000200 */
[-C--:B------:R-:W-:Y:S08]  /*1300*/  HMMA.16816.F32.BF16 R68, R36, R78.reuse, R68 ;  /* 0x0000004e2444723c */ /* 0x080ff00000041844 */
[----:B------:R-:W-:Y:S08]  /*1310*/  HMMA.16816.F32.BF16 R76, R32, R78, R96 ;  /* 0x0000004e204c723c */ /* 0x000ff00000041860 */
[----:B------:R-:W-:Y:S01]  /*1320*/  HMMA.16816.F32.BF16 R104, R40, R66, R116 ;  /* 0x000000422868723c */ /* 0x000fe20000041874 */
[----:B------:R-:W4:Y:S07]  /*1330*/  LDSM.16.M88.4 R64, [R222+0x1400] ;  /* 0x00140000de40783b */ /* 0x000f2e0000000200 */
[----:B-1----:R-:W-:Y:S08]  /*1340*/  HMMA.16816.F32.BF16 R44, R16, R48, R44 ;  /* 0x00000030102c723c */ /* 0x002ff0000004182c */
[----:B------:R-:W-:Y:S08]  /*1350*/  HMMA.16816.F32.BF16 R68, R28, R58, R68 ;  /* 0x0000003a1c44723c */ /* 0x000ff00000041844 */
[----:B--2---:R-:W-:Y:S08]  /*1360*/  HMMA.16816.F32.BF16 R80, R12, R52, R72 ;  /* 0x000000340c50723c */ /* 0x004ff00000041848 */
[----:B------:R-:W-:Y:S08]  /*1370*/  HMMA.16816.F32.BF16 R76, R24, R58, R76 ;  /* 0x0000003a184c723c */ /* 0x000ff0000004184c */
[----:B---3--:R-:W-:Y:S08]  /*1380*/  HMMA.16816.F32.BF16 R72, R36, R60, R88 ;  /* 0x0000003c2448723c */ /* 0x008ff00000041858 */
[----:B------:R-:W-:Y:S01]  /*1390*/  HMMA.16816.F32.BF16 R108, R40, R92, R108 ;  /* 0x0000005c286c723c */ /* 0x000fe2000004186c */
[----:B------:R-:W-:-:S07]  /*13a0*/  FMUL.FTZ R0, R80, c[0x0][0x2ec] ;  /* 0x0000bb0050007a20 */ /* 0x000fce0000410000 */
[C---:B------:R-:W-:Y:S01]  /*13b0*/  HMMA.16816.F32.BF16 R140, R40.reuse, R100, R112 ;  /* 0x00000064288c723c */ /* 0x040fe20000041870 */
[----:B------:R1:W2:Y:S07]  /*13c0*/  MUFU.TANH R114, R0 ;  /* 0x0000000000727308 */ /* 0x0002ae0000002400 */
[C---:B------:R-:W-:Y:S08]  /*13d0*/  HMMA.16816.F32.BF16 R128, R40.reuse, R94, R128 ;  /* 0x0000005e2880723c */ /* 0x040ff00000041880 */
[----:B------:R-:W-:Y:S01]  /*13e0*/  HMMA.16816.F32.BF16 R120, R40, R102, R120 ;  /* 0x000000662878723c */ /* 0x000fe20000041878 */
[----:B-1----:R-:W-:-:S04]  /*13f0*/  FMUL.FTZ R0, R81, c[0x0][0x2ec] ;  /* 0x0000bb0051007a20 */ /* 0x002fc80000410000 */
[----:B------:R1:W3:Y:S03]  /*1400*/  MUFU.TANH R103, R0 ;  /* 0x0000000000677308 */ /* 0x0002e60000002400 */
[----:B------:R-:W-:Y:S01]  /*1410*/  HMMA.16816.F32.BF16 R84, R8, R52, R44 ;  /* 0x000000340854723c */ /* 0x000fe2000004182c */
[----:B------:R-:W5:Y:S07]  /*1420*/  LDSM.16.M88.4 R44, [R3+0x8400] ;  /* 0x00840000032c783b */ /* 0x000f6e0000000200 */
[----:B------:R-:W-:Y:S01]  /*1430*/  HMMA.16816.F32.BF16 R40, R32, R60, R124 ;  /* 0x0000003c2028723c */ /* 0x000fe2000004187c */
[----:B-1----:R-:W-:-:S07]  /*1440*/  FMUL.FTZ R0, R82, c[0x0][0x2ec] ;  /* 0x0000bb0052007a20 */ /* 0x002fce0000410000 */
[-C--:B------:R-:W-:Y:S01]  /*1450*/  HMMA.16816.F32.BF16 R56, R20, R50.reuse, R68 ;  /* 0x000000321438723c */ /* 0x080fe20000041844 */
[----:B------:R1:W1:Y:S07]  /*1460*/  MUFU.TANH R115, R0 ;  /* 0x0000000000737308 */ /* 0x00026e0000002400 */
[----:B------:R-:W-:Y:S08]  /*1470*/  HMMA.16816.F32.BF16 R68, R16, R50, R76 ;  /* 0x000000321044723c */ /* 0x000ff0000004184c */
[----:B----4-:R-:W-:Y:S01]  /*1480*/  HMMA.16816.F32.BF16 R72, R28, R64, R72 ;  /* 0x000000401c48723c */ /* 0x010fe20000041848 */
[----:B-1----:R-:W-:-:S04]  /*1490*/  FMUL.FTZ R0, R83, c[0x0][0x2ec] ;  /* 0x0000bb0053007a20 */ /* 0x002fc80000410000 */
[----:B------:R1:W4:Y:S03]  /*14a0*/  MUFU.TANH R126, R0 ;  /* 0x00000000007e7308 */ /* 0x0003260000002400 */
[----:B------:R-:W-:Y:S01]  /*14b0*/  HMMA.16816.F32.BF16 R48, R24, R64, R40 ;  /* 0x000000401830723c */ /* 0x000fe20000041828 */
[----:B------:R-:W2:Y:S07]  /*14c0*/  LDSM.16.M88.4 R40, [R222+0x2400] ;  /* 0x00240000de28783b */ /* 0x000eae0000000200 */
[----:B------:R-:W-:Y:S01]  /*14d0*/  HMMA.16816.F32.BF16 R76, R12, R54, R56 ;  /* 0x000000360c4c723c */ /* 0x000fe20000041838 */
[----:B------:R-:W2:Y:S01]  /*14e0*/  LDSM.16.M88.4 R56, [R3+0x7800] ;  /* 0x007800000338783b */ /* 0x000ea20000000200 */
[----:B-1----:R-:W-:-:S06]  /*14f0*/  FMUL.FTZ R0, R84, c[0x0][0x2ec] ;  /* 0x0000bb0054007a20 */ /* 0x002fcc0000410000 */
[----:B------:R-:W-:Y:S01]  /*1500*/  HMMA.16816.F32.BF16 R88, R8, R54, R68 ;  /* 0x000000360858723c */ /* 0x000fe20000041844 */
[----:B------:R1:W1:Y:S07]  /*1510*/  MUFU.TANH R99, R0 ;  /* 0x0000000000637308 */ /* 0x00026e0000002400 */
[----:B------:R-:W-:Y:S08]  /*1520*/  HMMA.16816.F32.BF16 R52, R36, R62, R104 ;  /* 0x0000003e2434723c */ /* 0x000ff00000041868 */
[----:B-----5:R-:W-:Y:S01]  /*1530*/  HMMA.16816.F32.BF16 R68, R20, R44, R72 ;  /* 0x0000002c1444723c */ /* 0x020fe20000041848 */
[----:B-1----:R-:W-:-:S04]  /*1540*/  FMUL.FTZ R0, R85, c[0x0][0x2ec] ;  /* 0x0000bb0055007a20 */ /* 0x002fc80000410000 */
[----:B------:R1:W1:Y:S03]  /*1550*/  MUFU.TANH R98, R0 ;  /* 0x0000000000627308 */ /* 0x0002660000002400 */
[----:B------:R-:W-:Y:S08]  /*1560*/  HMMA.16816.F32.BF16 R72, R32, R62, R132 ;  /* 0x0000003e2048723c */ /* 0x000ff00000041884 */
[----:B------:R-:W-:Y:S01]  /*1570*/  HMMA.16816.F32.BF16 R60, R28, R66, R52 ;  /* 0x000000421c3c723c */ /* 0x000fe20000041834 */
[----:B------:R-:W5:Y:S01]  /*1580*/  LDSM.16.M88.4 R52, [R222+0x1800] ;  /* 0x00180000de34783b */ /* 0x000f620000000200 */
[----:B-1----:R-:W-:-:S06]  /*1590*/  FMUL.FTZ R0, R86, c[0x0][0x2ec] ;  /* 0x0000bb0056007a20 */ /* 0x002fcc0000410000 */
[----:B------:R-:W-:Y:S01]  /*15a0*/  HMMA.16816.F32.BF16 R48, R16, R44, R48 ;  /* 0x0000002c1030723c */ /* 0x000fe20000041830 */
[----:B------:R1:W1:Y:S02]  /*15b0*/  MUFU.TANH R97, R0 ;  /* 0x0000000000617308 */ /* 0x0002640000002400 */
[----:B-1----:R-:W-:-:S06]  /*15c0*/  FMUL.FTZ R0, R87, c[0x0][0x2ec] ;  /* 0x0000bb0057007a20 */ /* 0x002fcc0000410000 */
[----:B------:R1:W1:Y:S11]  /*15d0*/  MUFU.TANH R96, R0 ;  /* 0x0000000000607308 */ /* 0x0002760000002400 */
[----:B------:R-:W-:Y:S04]  /*15e0*/  @!UPT UIADD3 URZ, URZ, URZ, URZ ;  /* 0x0000003f3f3ff290 */ /* 0x000fe8000fffe03f */
[----:B--2---:R-:W-:Y:S08]  /*15f0*/  HMMA.16816.F32.BF16 R80, R8, R40, R48 ;  /* 0x000000280850723c */ /* 0x004ff00000041830 */
[----:B------:R-:W-:Y:S01]  /*1600*/  HMMA.16816.F32.BF16 R48, R32, R56, R136 ;  /* 0x000000382030723c */ /* 0x000fe20000041888 */
[----:B-1----:R-:W-:-:S04]  /*1610*/  FMUL.FTZ R0, R76, c[0x0][0x2ec] ;  /* 0x0000bb004c007a20 */ /* 0x002fc80000410000 */
[----:B------:R1:W2:Y:S02]  /*1620*/  MUFU.TANH R113, R0 ;  /* 0x0000000000717308 */ /* 0x0002a40000002400 */
[----:B-1----:R-:W-:-:S06]  /*1630*/  FMUL.FTZ R0, R77, c[0x0][0x2ec] ;  /* 0x0000bb004d007a20 */ /* 0x002fcc0000410000 */
[----:B------:R1:W1:Y:S02]  /*1640*/  MUFU.TANH R112, R0 ;  /* 0x0000000000707308 */ /* 0x0002640000002400 */
[----:B-1----:R-:W-:-:S06]  /*1650*/  FMUL.FTZ R0, R78, c[0x0][0x2ec] ;  /* 0x0000bb004e007a20 */ /* 0x002fcc0000410000 */
[----:B------:R1:W1:Y:S02]  /*1660*/  MUFU.TANH R125, R0 ;  /* 0x00000000007d7308 */ /* 0x0002640000002400 */
[----:B-1----:R-:W-:Y:S02]  /*1670*/  FMUL.FTZ R0, R79, c[0x0][0x2ec] ;  /* 0x0000bb004f007a20 */ /* 0x002fe40000410000 */
[----:B------:R-:W-:Y:S04]  /*1680*/  HMMA.16816.F32.BF16 R76, R12, R40, R68 ;  /* 0x000000280c4c723c */ /* 0x000fe80000041844 */
[----:B------:R1:W1:Y:S04]  /*1690*/  MUFU.TANH R124, R0 ;  /* 0x00000000007c7308 */ /* 0x0002680000002400 */
[----:B------:R-:W-:Y:S08]  /*16a0*/  HMMA.16816.F32.BF16 R68, R24, R66, R72 ;  /* 0x000000421844723c */ /* 0x000ff00000041848 */
[----:B------:R-:W-:Y:S01]  /*16b0*/  HMMA.16816.F32.BF16 R72, R36, R56, R108 ;  /* 0x000000382448723c */ /* 0x000fe2000004186c */
[----:B-1----:R-:W-:-:S04]  /*16c0*/  FMUL.FTZ R0, R88, c[0x0][0x2ec] ;  /* 0x0000bb0058007a20 */ /* 0x002fc80000410000 */
[----:B------:R1:W1:Y:S03]  /*16d0*/  MUFU.TANH R94, R0 ;  /* 0x00000000005e7308 */ /* 0x0002660000002400 */
[-C--:B------:R-:W-:Y:S01]  /*16e0*/  HMMA.16816.F32.BF16 R64, R20, R46.reuse, R60 ;  /* 0x0000002e1440723c */ /* 0x080fe2000004183c */
[----:B------:R-:W2:Y:S07]  /*16f0*/  LDSM.16.M88.4 R60, [R3+0x8800] ;  /* 0x00880000033c783b */ /* 0x000eae0000000200 */
[----:B------:R-:W-:Y:S01]  /*1700*/  HMMA.16816.F32.BF16 R68, R16, R46, R68 ;  /* 0x0000002e1044723c */ /* 0x000fe20000041844 */
[----:B-1----:R-:W-:-:S07]  /*1710*/  FMUL.FTZ R0, R89, c[0x0][0x2ec] ;  /* 0x0000bb0059007a20 */ /* 0x002fce0000410000 */
[-C--:B-----5:R-:W-:Y:S01]  /*1720*/  HMMA.16816.F32.BF16 R72, R28, R52.reuse, R72 ;  /* 0x000000341c48723c */ /* 0x0a0fe20000041848 */
[----:B------:R1:W1:Y:S07]  /*1730*/  MUFU.TANH R92, R0 ;  /* 0x00000000005c7308 */ /* 0x00026e0000002400 */
[----:B------:R-:W-:Y:S01]  /*1740*/  HMMA.16816.F32.BF16 R44, R24, R52, R48 ;  /* 0x00000034182c723c */ /* 0x000fe20000041830 */
[----:B------:R-:W5:Y:S01]  /*1750*/  LDSM.16.M88.4 R48, [R222+0x2800] ;  /* 0x00280000de30783b */ /* 0x000f620000000200 */
[----:B-1----:R-:W-:-:S04]  /*1760*/  FMUL.FTZ R0, R90, c[0x0][0x2ec] ;  /* 0x0000bb005a007a20 */ /* 0x002fc80000410000 */
[----:B------:R1:W1:Y:S11]  /*1770*/  MUFU.TANH R93, R0 ;  /* 0x00000000005d7308 */ /* 0x0002760000002400 */
[----:B------:R-:W-:Y:S07]  /*1780*/  @!UPT UIADD3 URZ, URZ, URZ, URZ ;  /* 0x0000003f3f3ff290 */ /* 0x000fee000fffe03f */
[----:B--2---:R-:W-:Y:S01]  /*1790*/  HMMA.16816.F32.BF16 R44, R16, R60, R44 ;  /* 0x0000003c102c723c */ /* 0x004fe2000004182c */
[----:B-1----:R-:W-:-:S07]  /*17a0*/  FMUL.FTZ R0, R91, c[0x0][0x2ec] ;  /* 0x0000bb005b007a20 */ /* 0x002fce0000410000 */
[----:B------:R-:W-:Y:S01]  /*17b0*/  HMMA.16816.F32.BF16 R88, R8, R42, R68 ;  /* 0x0000002a0858723c */ /* 0x000fe20000041844 */
[----:B------:R1:W2:Y:S07]  /*17c0*/  MUFU.TANH R95, R0 ;  /* 0x00000000005f7308 */ /* 0x0002ae0000002400 */
[----:B------:R-:W-:Y:S08]  /*17d0*/  HMMA.16816.F32.BF16 R68, R20, R60, R72 ;  /* 0x0000003c1444723c */ /* 0x000ff00000041848 */
[----:B------:R-:W-:Y:S01]  /*17e0*/  HMMA.16816.F32.BF16 R72, R32, R58, R148 ;  /* 0x0000003a2048723c */ /* 0x000fe20000041894 */
[----:B-1----:R-:W-:-:S04]  /*17f0*/  FMUL.FTZ R0, R76, c[0x0][0x2ec] ;  /* 0x0000bb004c007a20 */ /* 0x002fc80000410000 */
[----:B------:R1:W1:Y:S03]  /*1800*/  MUFU.TANH R154, R0 ;  /* 0x00000000009a7308 */ /* 0x0002660000002400 */
[----:B-----5:R-:W-:Y:S01]  /*1810*/  HMMA.16816.F32.BF16 R84, R8, R48, R44 ;  /* 0x000000300854723c */ /* 0x020fe2000004182c */
[----:B------:R-:W-:Y:S01]  /*1820*/  LDSM.16.M88.4 R44, [R3+0x8c00] ;  /* 0x008c0000032c783b */ /* 0x000fe20000000200 */
[----:B-1----:R-:W-:-:S04]  /*1830*/  FMUL.FTZ R0, R77, c[0x0][0x2ec] ;  /* 0x0000bb004d007a20 */ /* 0x002fc80000410000 */
[----:B------:R1:W1:Y:S02]  /*1840*/  MUFU.TANH R155, R0 ;  /* 0x00000000009b7308 */ /* 0x0002640000002400 */
[----:B-1----:R-:W-:-:S06]  /*1850*/  FMUL.FTZ R0, R78, c[0x0][0x2ec] ;  /* 0x0000bb004e007a20 */ /* 0x002fcc0000410000 */
[----:B------:R1:W1:Y:S02]  /*1860*/  MUFU.TANH R156, R0 ;  /* 0x00000000009c7308 */ /* 0x0002640000002400 */
[----:B-1----:R-:W-:Y:S02]  /*1870*/  FMUL.FTZ R0, R79, c[0x0][0x2ec] ;  /* 0x0000bb004f007a20 */ /* 0x002fe40000410000 */
[----:B------:R-:W-:Y:S01]  /*1880*/  HMMA.16816.F32.BF16 R76, R12, R42, R64 ;  /* 0x0000002a0c4c723c */ /* 0x000fe20000041840 */
[----:B------:R-:W1:Y:S03]  /*1890*/  LDSM.16.M88.4 R40, [R3+0x7c00] ;  /* 0x007c00000328783b */ /* 0x000e660000000200 */
[----:B------:R5:W1:Y:S04]  /*18a0*/  MUFU.TANH R174, R0 ;  /* 0x0000000000ae7308 */ /* 0x000a680000002400 */
[----:B------:R-:W-:Y:S01]  /*18b0*/  HMMA.16816.F32.BF16 R64, R36, R58, R128 ;  /* 0x0000003a2440723c */ /* 0x000fe20000041880 */
[----:B------:R-:W1:Y:S01]  /*18c0*/  LDSM.16.M88.4 R56, [R222+0x1c00] ;  /* 0x001c0000de38783b */ /* 0x000e620000000200 */
[----:B-----5:R-:W-:-:S04]  /*18d0*/  FMUL.FTZ R0, R80, c[0x0][0x2ec] ;  /* 0x0000bb0050007a20 */ /* 0x020fc80000410000 */
[----:B------:R5:W1:Y:S11]  /*18e0*/  MUFU.TANH R107, R0 ;  /* 0x00000000006b7308 */ /* 0x000a760000002400 */
[----:B------:R-:W-:Y:S07]  /*18f0*/  @!UPT UIADD3 URZ, URZ, URZ, URZ ;  /* 0x0000003f3f3ff290 */ /* 0x000fee000fffe03f */
[----:B------:R-:W-:Y:S01]  /*1900*/  HMMA.16816.F32.BF16 R64, R28, R54, R64 ;  /* 0x000000361c40723c */ /* 0x000fe20000041840 */
[----:B-----5:R-:W-:-:S04]  /*1910*/  FMUL.FTZ R0, R81, c[0x0][0x2ec] ;  /* 0x0000bb0051007a20 */ /* 0x020fc80000410000 */
[----:B------:R5:W1:Y:S11]  /*1920*/  MUFU.TANH R106, R0 ;  /* 0x00000000006a7308 */ /* 0x000a760000002400 */
[----:B------:R-:W-:Y:S08]  /*1930*/  @!UPT UIADD3 URZ, URZ, URZ, URZ ;  /* 0x0000003f3f3ff290 */ /* 0x000ff0000fffe03f */
[----:B------:R-:W-:Y:S01]  /*1940*/  HMMA.16816.F32.BF16 R64, R20, R62, R64 ;  /* 0x0000003e1440723c */ /* 0x000fe20000041840 */
[----:B-----5:R-:W-:-:S04]  /*1950*/  FMUL.FTZ R0, R82, c[0x0][0x2ec] ;  /* 0x0000bb0052007a20 */ /* 0x020fc80000410000 */
[----:B------:R5:W1:Y:S02]  /*1960*/  MUFU.TANH R137, R0 ;  /* 0x0000000000897308 */ /* 0x000a640000002400 */
[----:B-----5:R-:W-:Y:S02]  /*1970*/  FMUL.FTZ R0, R83, c[0x0][0x2ec] ;  /* 0x0000bb0053007a20 */ /* 0x020fe40000410000 */
[C---:B-1----:R-:W-:Y:S04]  /*1980*/  HMMA.16816.F32.BF16 R80, R32.reuse, R40, R160 ;  /* 0x000000282050723c */ /* 0x042fe800000418a0 */
[----:B------:R1:W1:Y:S04]  /*1990*/  MUFU.TANH R136, R0 ;  /* 0x0000000000887308 */ /* 0x0002680000002400 */
[----:B------:R-:W-:Y:S01]  /*19a0*/  HMMA.16816.F32.BF16 R32, R32, R42, R164 ;  /* 0x0000002a2020723c */ /* 0x000fe200000418a4 */
[----:B-1----:R-:W-:-:S04]  /*19b0*/  FMUL.FTZ R0, R76, c[0x0][0x2ec] ;  /* 0x0000bb004c007a20 */ /* 0x002fc80000410000 */
[----:B------:R1:W1:Y:S02]  /*19c0*/  MUFU.TANH R138, R0 ;  /* 0x00000000008a7308 */ /* 0x0002640000002400 */
        /* <DEDUP_REMOVED lines=11> */
[----:B------:R-:W-:Y:S08]  /*1a80*/  HMMA.16816.F32.BF16 R72, R12, R50, R64 ;  /* 0x000000320c48723c */ /* 0x000ff00000041840 */
[----:B------:R-:W-:Y:S01]  /*1a90*/  HMMA.16816.F32.BF16 R68, R16, R62, R68 ;  /* 0x0000003e1044723c */ /* 0x000fe20000041844 */
[----:B-1----:R-:W-:-:S07]  /*1aa0*/  FMUL.FTZ R0, R89, c[0x0][0x2ec] ;  /* 0x0000bb0059007a20 */ /* 0x002fce0000410000 */
[----:B------:R-:W-:Y:S01]  /*1ab0*/  HMMA.16816.F32.BF16 R52, R28, R56, R52 ;  /* 0x000000381c34723c */ /* 0x000fe20000041834 */
[----:B------:R1:W1:Y:S07]  /*1ac0*/  MUFU.TANH R100, R0 ;  /* 0x0000000000647308 */ /* 0x00026e0000002400 */
[----:B------:R-:W-:Y:S01]  /*1ad0*/  HMMA.16816.F32.BF16 R60, R36, R42, R120 ;  /* 0x0000002a243c723c */ /* 0x000fe20000041878 */
[----:B------:R-:W5:Y:S01]  /*1ae0*/  LDSM.16.M88.4 R36, [R222+0x2c00] ;  /* 0x002c0000de24783b */ /* 0x000f620000000200 */
[----:B------:R-:W-:Y:S01]  /*1af0*/  FMUL.FTZ R73, R73, c[0x0][0x2ec] ;  /* 0x0000bb0049497a20 */ /* 0x000fe20000410000 */
[----:B------:R-:W-:-:S04]  /*1b00*/  DEPBAR.LE SB0, 0x0 ;  /* 0x000080000000791a */ /* 0x000fc80000000000 */
[----:B------:R-:W-:Y:S01]  /*1b10*/  FMUL.FTZ R74, R74, c[0x0][0x2ec] ;  /* 0x0000bb004a4a7a20 */ /* 0x000fe20000410000 */
[----:B------:R-:W-:Y:S01]  /*1b20*/  HMMA.16816.F32.BF16 R64, R24, R56, R80 ;  /* 0x000000381840723c */ /* 0x000fe20000041850 */
[----:B------:R-:W-:Y:S01]  /*1b30*/  FMUL.FTZ R75, R75, c[0x0][0x2ec] ;  /* 0x0000bb004b4b7a20 */ /* 0x000fe20000410000 */
[----:B------:R-:W2:Y:S01]  /*1b40*/  MUFU.TANH R182, R73 ;  /* 0x0000004900b67308 */ /* 0x000ea20000002400 */
[----:B-1----:R-:W-:-:S05]  /*1b50*/  FMUL.FTZ R0, R90, c[0x0][0x2ec] ;  /* 0x0000bb005a007a20 */ /* 0x002fca0000410000 */
[----:B------:R-:W-:Y:S02]  /*1b60*/  HMMA.16816.F32.BF16 R52, R20, R44, R52 ;  /* 0x0000002c1434723c */ /* 0x000fe40000041834 */
[----:B------:R1:W1:Y:S06]  /*1b70*/  MUFU.TANH R48, R0 ;  /* 0x0000000000307308 */ /* 0x00026c0000002400 */
[----:B------:R-:W-:Y:S02]  /*1b80*/  HMMA.16816.F32.BF16 R28, R28, R58, R60 ;  /* 0x0000003a1c1c723c */ /* 0x000fe4000004183c */
[----:B------:R-:W2:Y:S06]  /*1b90*/  MUFU.TANH R186, R74 ;  /* 0x0000004a00ba7308 */ /* 0x000eac0000002400 */
[----:B------:R-:W-:Y:S01]  /*1ba0*/  HMMA.16816.F32.BF16 R40, R16, R44, R64 ;  /* 0x0000002c1028723c */ /* 0x000fe20000041840 */
[----:B-1----:R-:W-:Y:S01]  /*1bb0*/  FMUL.FTZ R0, R91, c[0x0][0x2ec] ;  /* 0x0000bb005b007a20 */ /* 0x002fe20000410000 */
[----:B------:R-:W1:Y:S06]  /*1bc0*/  MUFU.TANH R183, R75 ;  /* 0x0000004b00b77308 */ /* 0x000e6c0000002400 */
[----:B------:R-:W-:Y:S02]  /*1bd0*/  HMMA.16816.F32.BF16 R68, R8, R50, R68 ;  /* 0x000000320844723c */ /* 0x000fe40000041844 */
[----:B------:R1:W1:Y:S06]  /*1be0*/  MUFU.TANH R105, R0 ;  /* 0x0000000000697308 */ /* 0x00026c0000002400 */
[----:B------:R-:W-:Y:S08]  /*1bf0*/  HMMA.16816.F32.BF16 R24, R24, R58, R32 ;  /* 0x0000003a1818723c */ /* 0x000ff00000041820 */
[----:B-----5:R-:W-:Y:S01]  /*1c00*/  HMMA.16816.F32.BF16 R52, R12, R36, R52 ;  /* 0x000000240c34723c */ /* 0x020fe20000041834 */
[----:B-1----:R-:W-:-:S04]  /*1c10*/  FMUL.FTZ R0, R76, c[0x0][0x2ec] ;  /* 0x0000bb004c007a20 */ /* 0x002fc80000410000 */
[----:B------:R1:W1:Y:S03]  /*1c20*/  MUFU.TANH R190, R0 ;  /* 0x0000000000be7308 */ /* 0x0002660000002400 */
[----:B------:R-:W-:Y:S01]  /*1c30*/  HMMA.16816.F32.BF16 R20, R20, R46, R28 ;  /* 0x0000002e1414723c */ /* 0x000fe2000004181c */
[----:B------:R-:W-:Y:S02]  /*1c40*/  FMUL.FTZ R68, R68, c[0x0][0x2ec] ;  /* 0x0000bb0044447a20 */ /* 0x000fe40000410000 */
[----:B------:R-:W-:Y:S02]  /*1c50*/  FMUL.FTZ R69, R69, c[0x0][0x2ec] ;  /* 0x0000bb0045457a20 */ /* 0x000fe40000410000 */
[----:B------:R-:W2:Y:S03]  /*1c60*/  MUFU.TANH R168, R68 ;  /* 0x0000004400a87308 */ /* 0x000ea60000002400 */
[----:B------:R-:W-:Y:S01]  /*1c70*/  HMMA.16816.F32.BF16 R28, R8, R36, R40 ;  /* 0x00000024081c723c */ /* 0x000fe20000041828 */
[----:B-1----:R-:W-:-:S07]  /*1c80*/  FMUL.FTZ R0, R77, c[0x0][0x2ec] ;  /* 0x0000bb004d007a20 */ /* 0x002fce0000410000 */
[----:B------:R-:W-:Y:S01]  /*1c90*/  HMMA.16816.F32.BF16 R16, R16, R46, R24 ;  /* 0x0000002e1010723c */ /* 0x000fe20000041818 */
[----:B------:R-:W-:Y:S01]  /*1ca0*/  FMUL.FTZ R52, R52, c[0x0][0x2ec] ;  /* 0x0000bb0034347a20 */ /* 0x000fe20000410000 */
[----:B------:R-:W1:Y:S01]  /*1cb0*/  MUFU.TANH R169, R69 ;  /* 0x0000004500a97308 */ /* 0x000e620000002400 */
[----:B------:R-:W-:Y:S02]  /*1cc0*/  FMUL.FTZ R53, R53, c[0x0][0x2ec] ;  /* 0x0000bb0035357a20 */ /* 0x000fe40000410000 */
[----:B------:R-:W-:-:S03]  /*1cd0*/  FMUL.FTZ R54, R54, c[0x0][0x2ec] ;  /* 0x0000bb0036367a20 */ /* 0x000fc60000410000 */
[-C--:B------:R-:W-:Y:S02]  /*1ce0*/  HMMA.16816.F32.BF16 R12, R12, R38.reuse, R20 ;  /* 0x000000260c0c723c */ /* 0x080fe40000041814 */
[----:B------:R5:W1:Y:S08]  /*1cf0*/  MUFU.TANH R191, R0 ;  /* 0x0000000000bf7308 */ /* 0x000a700000002400 */
[----:B------:R-:W1:Y:S06]  /*1d00*/  MUFU.TANH R197, R52 ;  /* 0x0000003400c57308 */ /* 0x000e6c0000002400 */
[----:B------:R-:W-:Y:S01]  /*1d10*/  HMMA.16816.F32.BF16 R8, R8, R38, R16 ;  /* 0x000000260808723c */ /* 0x000fe20000041810 */
[----:B-----5:R-:W-:Y:S01]  /*1d20*/  FMUL.FTZ R0, R78, c[0x0][0x2ec] ;  /* 0x0000bb004e007a20 */ /* 0x020fe20000410000 */
[----:B------:R-:W1:Y:S06]  /*1d30*/  MUFU.TANH R195, R53 ;  /* 0x0000003500c37308 */ /* 0x000e6c0000002400 */
[----:B------:R-:W-:-:S02]  /*1d40*/  FMUL.FTZ R14, R14, c[0x0][0x2ec] ;  /* 0x0000bb000e0e7a20 */ /* 0x000fc40000410000 */
[----:B------:R-:W-:Y:S01]  /*1d50*/  FMUL.FTZ R15, R15, c[0x0][0x2ec] ;  /* 0x0000bb000f0f7a20 */ /* 0x000fe20000410000 */
[----:B------:R5:W1:Y:S01]  /*1d60*/  MUFU.TANH R194, R0 ;  /* 0x0000000000c27308 */ /* 0x000a620000002400 */
[----:B------:R-:W-:Y:S02]  /*1d70*/  FMUL.FTZ R12, R12, c[0x0][0x2ec] ;  /* 0x0000bb000c0c7a20 */ /* 0x000fe40000410000 */
[----:B------:R-:W-:-:S05]  /*1d80*/  FMUL.FTZ R13, R13, c[0x0][0x2ec] ;  /* 0x0000bb000d0d7a20 */ /* 0x000fca0000410000 */
[----:B------:R-:W1:Y:S05]  /*1d90*/  MUFU.TANH R193, R14 ;  /* 0x0000000e00c17308 */ /* 0x000e6a0000002400 */
[----:B------:R-:W-:Y:S02]  /*1da0*/  FMUL.FTZ R8, R8, c[0x0][0x2ec] ;  /* 0x0000bb0008087a20 */ /* 0x000fe40000410000 */
[----:B------:R-:W-:Y:S01]  /*1db0*/  FMUL.FTZ R9, R9, c[0x0][0x2ec] ;  /* 0x0000bb0009097a20 */ /* 0x000fe20000410000 */
[----:B------:R-:W1:Y:S01]  /*1dc0*/  MUFU.TANH R196, R15 ;  /* 0x0000000f00c47308 */ /* 0x000e620000002400 */
[----:B-----5:R-:W-:Y:S02]  /*1dd0*/  FMUL.FTZ R0, R79, c[0x0][0x2ec] ;  /* 0x0000bb004f007a20 */ /* 0x020fe40000410000 */
[----:B------:R-:W-:-:S02]  /*1de0*/  FMUL.FTZ R10, R10, c[0x0][0x2ec] ;  /* 0x0000bb000a0a7a20 */ /* 0x000fc40000410000 */
[----:B------:R-:W-:-:S03]  /*1df0*/  FMUL.FTZ R11, R11, c[0x0][0x2ec] ;  /* 0x0000bb000b0b7a20 */ /* 0x000fc60000410000 */
[----:B------:R5:W1:Y:S08]  /*1e00*/  MUFU.TANH R192, R0 ;  /* 0x0000000000c07308 */ /* 0x000a700000002400 */
[----:B------:R-:W1:Y:S01]  /*1e10*/  MUFU.TANH R199, R54 ;  /* 0x0000003600c77308 */ /* 0x000e620000002400 */
[----:B-----5:R-:W-:-:S07]  /*1e20*/  FMUL.FTZ R0, R84, c[0x0][0x2ec] ;  /* 0x0000bb0054007a20 */ /* 0x020fce0000410000 */
[----:B------:R-:W1:Y:S08]  /*1e30*/  MUFU.TANH R188, R12 ;  /* 0x0000000c00bc7308 */ /* 0x000e700000002400 */
        /* <DEDUP_REMOVED lines=11> */
[----:B------:R5:W1:Y:S02]  /*1ef0*/  MUFU.TANH R176, R0 ;  /* 0x0000000000b07308 */ /* 0x000a640000002400 */
[----:B-----5:R-:W-:-:S06]  /*1f00*/  FMUL.FTZ R0, R72, c[0x0][0x2ec] ;  /* 0x0000bb0048007a20 */ /* 0x020fcc0000410000 */
        /* <DEDUP_REMOVED lines=15> */
[----:B-----5:R-:W-:-:S04]  /*2000*/  LOP3.LUT R0, R158, 0xffffffe0, RZ, 0xc0, !PT ;  /* 0xffffffe09e007812 */ /* 0x020fc800078ec0ff */
[----:B------:R-:W-:Y:S02]  /*2010*/  IADD3 R3, -R0, R157, RZ ;  /* 0x0000009d00037210 */ /* 0x000fe40007ffe1ff */
[----:B------:R-:W-:-:S03]  /*2020*/  IADD3 R0, R145, R2, RZ ;  /* 0x0000000291007210 */ /* 0x000fc60007ffe0ff */
[----:B------:R1:W-:Y:S04]  /*2030*/  STL [R1+0x30], R3 ;  /* 0x0000300301007387 */ /* 0x0003e80000100800 */
[----:B------:R-:W-:Y:S06]  /*2040*/  BAR.SYNC.DEFER_BLOCKING 0x0 ;  /* 0x0000000000007b1d */ /* 0x000fec0000010000 */
[----:B------:R-:W-:Y:S05]  /*2050*/  @!P0 BRA `(.L_x_418) ;  /* 0x0000017000008947 */ /* 0x000fea0003800000 */
[----:B--234-:R-:W-:Y:S01]  /*2060*/  LEA.HI.SX32 R8, R227, 0xfffffffe, 0x1a ;  /* 0xfffffffee3087811 */ /* 0x01cfe200078fd2ff */
[----:B------:R-:W-:-:S02]  /*2070*/  IMAD.MOV.U32 R6, RZ, RZ, 0x5 ;  /* 0x00000005ff067424 */ /* 0x000fc400078e00ff */
[C---:B------:R-:W-:Y:S01]  /*2080*/  IMAD.SHL.U32 R7, R159.reuse, 0x20, RZ ;  /* 0x000000209f077824 */ /* 0x040fe200078e00ff */
[----:B------:R-:W-:Y:S01]  /*2090*/  SHF.R.S32.HI R2, RZ, 0x1f, R8 ;  /* 0x0000001fff027819 */ /* 0x000fe20000011408 */
[----:B-1----:R-:W-:Y:S01]  /*20a0*/  IMAD R3, R202, R8, RZ ;  /* 0x00000008ca037224 */ /* 0x002fe200078e02ff */
[----:B------:R-:W-:Y:S01]  /*20b0*/  SHF.L.U64.HI R5, R159, R6, c[0x0][0x19c] ;  /* 0x000067009f057619 */ /* 0x000fe20000010206 */
        /* <DEDUP_REMOVED lines=17> */
.L_x_418:
[----:B-1234-:R-:W-:Y:S02]  /*21d0*/  FMNMX.FTZ R2, R99, R98, !PT ;  /* 0x0000006263027209 */ /* 0x01efe40007810000 */
[----:B------:R-:W-:-:S02]  /*21e0*/  FMNMX.FTZ R5, R114, R103, !PT ;  /* 0x0000006772057209 */ /* 0x000fc40007810000 */
[----:B------:R-:W-:Y:S02]  /*21f0*/  FMNMX.FTZ R2, R94, R2, !PT ;  /* 0x000000025e027209 */ /* 0x000fe40007810000 */
[----:B------:R-:W-:Y:S02]  /*2200*/  FMNMX.FTZ R5, R113, R5, !PT ;  /* 0x0000000571057209 */ /* 0x000fe40007810000 */
        /* <DEDUP_REMOVED lines=105> */
[----:B------:R-:W-:-:S05]  /*28a0*/  FSEL R0, R0, RZ, P1 ;  /* 0x000000ff00007208 */ /* 0x000fca0000800000 */
[--C-:B------:R-:W-:Y:S02]  /*28b0*/  FFMA.FTZ R4, R114, c[0x0][0x23c], -R0.reuse ;  /* 0x00008f0072047a23 */ /* 0x100fe40000010800 */
[--C-:B------:R-:W-:Y:S02]  /*28c0*/  FFMA.FTZ R9, R113, c[0x0][0x23c], -R0.reuse ;  /* 0x00008f0071097a23 */ /* 0x100fe40000010800 */
[----:B------:R2:W-:Y:S08]  /*28d0*/  MUFU.EX2 R237, R4 ;  /* 0x0000000400ed7308 */ /* 0x0005f00000000800 */
[----:B------:R-:W-:Y:S01]  /*28e0*/  MUFU.EX2 R238, R9 ;  /* 0x0000000900ee7308 */ /* 0x000fe20000000800 */
[----:B--2---:R-:W-:Y:S01]  /*28f0*/  FFMA.FTZ R4, R103, c[0x0][0x23c], -R0 ;  /* 0x00008f0067047a23 */ /* 0x004fe20000010800 */
[----:B-1----:R-:W-:-:S02]  /*2900*/  FMNMX.FTZ R103, R5, R6, !PT ;  /* 0x0000000605677209 */ /* 0x002fc40007810000 */
[----:B------:R-:W-:-:S04]  /*2910*/  F2FP.BF16.PACK_AB R6, R246, R245 ;  /* 0x000000f5f606723e */ /* 0x000fc800000010ff */
[----:B------:R1:W-:Y:S01]  /*2920*/  MUFU.EX2 R232, R4 ;  /* 0x0000000400e87308 */ /* 0x0003e20000000800 */
[C---:B------:R-:W-:Y:S01]  /*2930*/  FSETP.NEU.FTZ.AND P1, PT, R103.reuse, -INF , PT ;  /* 0xff8000006700780b */ /* 0x040fe20003f3d000 */
[----:B------:R-:W-:Y:S01]  /*2940*/  FMUL.FTZ R8, R103, c[0x0][0x23c] ;  /* 0x00008f0067087a20 */ /* 0x000fe20000410000 */
[----:B------:R-:W-:-:S04]  /*2950*/  F2FP.BF16.PACK_AB R5, R241, R243 ;  /* 0x000000f3f105723e */ /* 0x000fc800000010ff */
[----:B------:R-:W-:Y:S01]  /*2960*/  FSEL R13, R8, RZ, P1 ;  /* 0x000000ff080d7208 */ /* 0x000fe20000800000 */
[----:B------:R-:W-:-:S04]  /*2970*/  FFMA.FTZ R8, R112, c[0x0][0x23c], -R0 ;  /* 0x00008f0070087a23 */ /* 0x000fc80000010800 */
[----:B------:R2:W3:Y:S01]  /*2980*/  MUFU.EX2 R239, R8 ;  /* 0x0000000800ef7308 */ /* 0x0004e20000000800 */
[----:B-1----:R-:W-:-:S07]  /*2990*/  F2FP.BF16.PACK_AB R4, R244, R247 ;  /* 0x000000f7f404723e */ /* 0x002fce00000010ff */
[----:B------:R-:W-:Y:S01]  /*29a0*/  HMMA.16816.F32.BF16 R120, R4, R24, RZ ;  /* 0x000000180478723c */ /* 0x000fe200000418ff */
[----:B--2---:R-:W-:Y:S01]  /*29b0*/  FFMA.FTZ R8, R115, c[0x0][0x23c], -R13 ;  /* 0x00008f0073087a23 */ /* 0x004fe2000001080d */
[----:B---3--:R-:W-:-:S06]  /*29c0*/  F2FP.BF16.PACK_AB R10, R239, R238 ;  /* 0x000000eeef0a723e */ /* 0x008fcc00000010ff */
        /* <DEDUP_REMOVED lines=20> */
[----:B------:R-:W-:Y:S07]  /*2b10*/  HMMA.16816.F32.BF16 R64, R4, R38, RZ ;  /* 0x000000260440723c */ /* 0x000fee00000418ff */
[--C-:B------:R-:W-:Y:S01]  /*2b20*/  FFMA.FTZ R4, R107, c[0x0][0x23c], -R12.reuse ;  /* 0x00008f006b047a23 */ /* 0x100fe2000001080c */
[C---:B------:R-:W-:Y:S03]  /*2b30*/  HMMA.16816.F32.BF16 R68, R8.reuse, R24, RZ ;  /* 0x000000180844723c */ /* 0x040fe600000418ff */
[----:B------:R1:W-:Y:S05]  /*2b40*/  MUFU.EX2 R230, R4 ;  /* 0x0000000400e67308 */ /* 0x0003ea0000000800 */
        /* <DEDUP_REMOVED lines=11> */
[----:B------:R2:W-:Y:S06]  /*2c00*/  MUFU.EX2 R234, R4 ;  /* 0x0000000400ea7308 */ /* 0x0005ec0000000800 */
[C---:B------:R-:W-:Y:S08]  /*2c10*/  HMMA.16816.F32.BF16 R52, R8.reuse, R28, RZ ;  /* 0x0000001c0834723c */ /* 0x040ff000000418ff */
[----:B------:R-:W-:Y:S01]  /*2c20*/  HMMA.16816.F32.BF16 R140, R8, R30, RZ ;  /* 0x0000001e088c723c */ /* 0x000fe200000418ff */
[----:B------:R-:W3:Y:S01]  /*2c30*/  LDSM.16.MT88.4 R28, [R221+0xa400] ;  /* 0x00a40000dd1c783b */ /* 0x000ee20000004200 */
[----:B--2---:R-:W-:-:S04]  /*2c40*/  FFMA.FTZ R4, R100, c[0x0][0x23c], -R12 ;  /* 0x00008f0064047a23 */ /* 0x004fc8000001080c */
[----:B------:R2:W4:Y:S02]  /*2c50*/  MUFU.EX2 R233, R4 ;  /* 0x0000000400e97308 */ /* 0x0005240000000800 */
[C---:B------:R-:W-:Y:S08]  /*2c60*/  HMMA.16816.F32.BF16 R144, R8.reuse, R34, RZ ;  /* 0x000000220890723c */ /* 0x040ff000000418ff */
[----:B------:R-:W-:Y:S01]  /*2c70*/  HMMA.16816.F32.BF16 R44, R8, R36, RZ ;  /* 0x00000024082c723c */ /* 0x000fe200000418ff */
[----:B--2---:R-:W-:-:S07]  /*2c80*/  FFMA.FTZ R4, R137, c[0x0][0x23c], -R2 ;  /* 0x00008f0089047a23 */ /* 0x004fce0000010802 */
[----:B------:R-:W-:Y:S01]  /*2c90*/  HMMA.16816.F32.BF16 R148, R8, R38, RZ ;  /* 0x000000260894723c */ /* 0x000fe200000418ff */
[----:B----4-:R-:W-:Y:S01]  /*2ca0*/  F2FP.BF16.PACK_AB R6, R233, R234 ;  /* 0x000000eae906723e */ /* 0x010fe200000010ff */
[----:B------:R-:W-:Y:S01]  /*2cb0*/  LDSM.16.MT88.4 R36, [R221+0xb800] ;  /* 0x00b80000dd24783b */ /* 0x000fe20000004200 */
[----:B------:R2:W-:Y:S02]  /*2cc0*/  MUFU.EX2 R216, R4 ;  /* 0x0000000400d87308 */ /* 0x0005e40000000800 */
[----:B--2---:R-:W-:-:S06]  /*2cd0*/  FFMA.FTZ R4, R136, c[0x0][0x23c], -R2 ;  /* 0x00008f0088047a23 */ /* 0x004fcc0000010802 */
[----:B------:R2:W4:Y:S02]  /*2ce0*/  MUFU.EX2 R219, R4 ;  /* 0x0000000400db7308 */ /* 0x0005240000000800 */
[----:B--2---:R-:W-:Y:S01]  /*2cf0*/  FFMA.FTZ R4, R48, c[0x0][0x23c], -R2 ;  /* 0x00008f0030047a23 */ /* 0x004fe20000010802 */
[----:B----4-:R-:W-:Y:S01]  /*2d00*/  F2FP.BF16.PACK_AB R5, R219, R216 ;  /* 0x000000d8db05723e */ /* 0x010fe200000010ff */
[----:B------:R-:W-:Y:S01]  /*2d10*/  HMMA.16816.F32.BF16 R48, R8, R32, RZ ;  /* 0x000000200830723c */ /* 0x000fe200000418ff */
[----:B------:R-:W2:Y:S03]  /*2d20*/  LDSM.16.MT88.4 R32, [R220+0xb400] ;  /* 0x00b40000dc20783b */ /* 0x000ea60000004200 */
[----:B------:R4:W-:Y:S03]  /*2d30*/  MUFU.EX2 R218, R4 ;  /* 0x0000000400da7308 */ /* 0x0009e60000000800 */
[----:B------:R-:W-:-:S02]  /*2d40*/  FFMA.FTZ R8, R138, c[0x0][0x23c], -R0 ;  /* 0x00008f008a087a23 */ /* 0x000fc40000010800 */
[----:B------:R-:W-:-:S03]  /*2d50*/  FADD.FTZ R9, R243, R241 ;  /* 0x000000f1f3097221 */ /* 0x000fc60000010000 */
[----:B------:R5:W-:Y:S01]  /*2d60*/  MUFU.EX2 R213, R8 ;  /* 0x0000000800d57308 */ /* 0x000be20000000800 */
[----:B------:R-:W-:Y:S02]  /*2d70*/  FADD.FTZ R9, R240, R9 ;  /* 0x00000009f0097221 */ /* 0x000fe40000010000 */
[----:B----4-:R-:W-:-:S05]  /*2d80*/  FFMA.FTZ R4, R105, c[0x0][0x23c], -R2 ;  /* 0x00008f0069047a23 */ /* 0x010fca0000010802 */
[----:B------:R4:W1:Y:S01]  /*2d90*/  MUFU.EX2 R217, R4 ;  /* 0x0000000400d97308 */ /* 0x0008620000000800 */
[----:B-----5:R-:W-:-:S07]  /*2da0*/  FFMA.FTZ R8, R139, c[0x0][0x23c], -R0 ;  /* 0x00008f008b087a23 */ /* 0x020fce0000010800 */
[----:B------:R5:W-:Y:S01]  /*2db0*/  MUFU.EX2 R212, R8 ;  /* 0x0000000800d47308 */ /* 0x000be20000000800 */
[----:B----4-:R-:W-:Y:S01]  /*2dc0*/  FFMA.FTZ R4, R154, c[0x0][0x23c], -R0 ;  /* 0x00008f009a047a23 */ /* 0x010fe20000010800 */
[----:B-1----:R-:W-:-:S06]  /*2dd0*/  F2FP.BF16.PACK_AB R7, R217, R218 ;  /* 0x000000dad907723e */ /* 0x002fcc00000010ff */
[----:B------:R1:W-:Y:S01]  /*2de0*/  MUFU.EX2 R215, R4 ;  /* 0x0000000400d77308 */ /* 0x0003e20000000800 */
[----:B-----5:R-:W-:-:S07]  /*2df0*/  FFMA.FTZ R8, R156, c[0x0][0x23c], -R13 ;  /* 0x00008f009c087a23 */ /* 0x020fce000001080d */
[----:B------:R4:W-:Y:S01]  /*2e00*/  MUFU.EX2 R210, R8 ;  /* 0x0000000800d27308 */ /* 0x0009e20000000800 */
[----:B-1----:R-:W-:-:S07]  /*2e10*/  FFMA.FTZ R4, R155, c[0x0][0x23c], -R0 ;  /* 0x00008f009b047a23 */ /* 0x002fce0000010800 */
[----:B------:R1:W5:Y:S01]  /*2e20*/  MUFU.EX2 R214, R4 ;  /* 0x0000000400d67308 */ /* 0x0003620000000800 */
[----:B----4-:R-:W-:-:S07]  /*2e30*/  FFMA.FTZ R8, R174, c[0x0][0x23c], -R13 ;  /* 0x00008f00ae087a23 */ /* 0x010fce000001080d */
[----:B------:R4:W2:Y:S01]  /*2e40*/  MUFU.EX2 R211, R8 ;  /* 0x0000000800d37308 */ /* 0x0008a20000000800 */
[----:B-1----:R-:W-:-:S07]  /*2e50*/  F2FP.BF16.PACK_AB R4, R235, R230 ;  /* 0x000000e6eb04723e */ /* 0x002fce00000010ff */
[----:B------:R-:W-:Y:S01]  /*2e60*/  HMMA.16816.F32.BF16 R160, R4, R20, R116 ;  /* 0x0000001404a0723c */ /* 0x000fe20000041874 */
[----:B----4-:R-:W-:-:S04]  /*2e70*/  FFMA.FTZ R8, R153, c[0x0][0x23c], -R13 ;  /* 0x00008f0099087a23 */ /* 0x010fc8000001080d */
[----:B------:R1:W-:Y:S03]  /*2e80*/  MUFU.EX2 R209, R8 ;  /* 0x0000000800d17308 */ /* 0x0003e60000000800 */
[C---:B---3--:R-:W-:Y:S08]  /*2e90*/  HMMA.16816.F32.BF16 R116, R4.reuse, R28, R108 ;  /* 0x0000001c0474723c */ /* 0x048ff0000004186c */
[----:B------:R-:W-:Y:S01]  /*2ea0*/  HMMA.16816.F32.BF16 R164, R4, R24, R120 ;  /* 0x0000001804a4723c */ /* 0x000fe20000041878 */
[----:B-1----:R-:W-:-:S07]  /*2eb0*/  FFMA.FTZ R8, R152, c[0x0][0x23c], -R13 ;  /* 0x00008f0098087a23 */ /* 0x002fce000001080d */
[C---:B--2---:R-:W-:Y:S01]  /*2ec0*/  HMMA.16816.F32.BF16 R108, R4.reuse, R32, R96 ;  /* 0x00000020046c723c */ /* 0x044fe20000041860 */
        /* <DEDUP_REMOVED lines=9> */
[----:B------:R1:W3:Y:S07]  /*2f60*/  MUFU.EX2 R206, R8 ;  /* 0x0000000800ce7308 */ /* 0x0002ee0000000800 */
[C---:B------:R-:W-:Y:S08]  /*2f70*/  HMMA.16816.F32.BF16 R92, R4.reuse, R30, R76 ;  /* 0x0000001e045c723c */ /* 0x040ff0000004184c */
[----:B------:R-:W-:Y:S01]  /*2f80*/  HMMA.16816.F32.BF16 R88, R4, R34, R72 ;  /* 0x000000220458723c */ /* 0x000fe20000041848 */
[----:B-1----:R-:W-:-:S04]  /*2f90*/  FFMA.FTZ R8, R168, c[0x0][0x23c], -R12 ;  /* 0x00008f00a8087a23 */ /* 0x002fc8000001080c */
[----:B------:R1:W-:Y:S03]  /*2fa0*/  MUFU.EX2 R205, R8 ;  /* 0x0000000800cd7308 */ /* 0x0003e60000000800 */
[----:B------:R-:W-:Y:S07]  /*2fb0*/  HMMA.16816.F32.BF16 R84, R4, R42, R64 ;  /* 0x0000002a0454723c */ /* 0x000fee0000041840 */
[----:B-----5:R-:W-:-:S02]  /*2fc0*/  F2FP.BF16.PACK_AB R4, R214, R215 ;  /* 0x000000d7d604723e */ /* 0x020fc400000010ff */
[----:B------:R-:W-:Y:S02]  /*2fd0*/  F2FP.BF16.PACK_AB R5, R211, R210 ;  /* 0x000000d2d305723e */ /* 0x000fe400000010ff */
[----:B------:R-:W-:Y:S02]  /*2fe0*/  F2FP.BF16.PACK_AB R6, R212, R213 ;  /* 0x000000d5d406723e */ /* 0x000fe400000010ff */
[----:B--2---:R-:W-:Y:S01]  /*2ff0*/  F2FP.BF16.PACK_AB R7, R208, R209 ;  /* 0x000000d1d007723e */ /* 0x004fe200000010ff */
[----:B-1----:R-:W-:-:S04]  /*3000*/  FFMA.FTZ R8, R169, c[0x0][0x23c], -R12 ;  /* 0x00008f00a9087a23 */ /* 0x002fc8000001080c */
[----:B------:R1:W-:Y:S02]  /*3010*/  MUFU.EX2 R204, R8 ;  /* 0x0000000800cc7308 */ /* 0x0003e40000000800 */
[C---:B------:R-:W-:Y:S08]  /*3020*/  HMMA.16816.F32.BF16 R64, R4.reuse, R32, R48 ;  /* 0x000000200440723c */ /* 0x040ff00000041830 */
[----:B------:R-:W-:Y:S01]  /*3030*/  HMMA.16816.F32.BF16 R80, R4, R24, R68 ;  /* 0x000000180450723c */ /* 0x000fe20000041844 */
[----:B-1----:R-:W-:-:S07]  /*3040*/  FFMA.FTZ R8, R177, c[0x0][0x23c], -R2 ;  /* 0x00008f00b1087a23 */ /* 0x002fce0000010802 */
[C---:B------:R-:W-:Y:S01]  /*3050*/  HMMA.16816.F32.BF16 R76, R4.reuse, R20, R60 ;  /* 0x00000014044c723c */ /* 0x040fe2000004183c */
[----:B------:R1:W-:Y:S07]  /*3060*/  MUFU.EX2 R203, R8 ;  /* 0x0000000800cb7308 */ /* 0x0003ee0000000800 */
[C---:B------:R-:W-:Y:S08]  /*3070*/  HMMA.16816.F32.BF16 R72, R4.reuse, R16, R56 ;  /* 0x000000100448723c */ /* 0x040ff00000041838 */
[----:B------:R-:W-:Y:S01]  /*3080*/  HMMA.16816.F32.BF16 R48, R4, R18, R124 ;  /* 0x000000120430723c */ /* 0x000fe2000004187c */
[----:B------:R-:W2:Y:S01]  /*3090*/  LDSM.16.MT88.4 R16, [R221+0x9800] ;  /* 0x00980000dd10783b */ /* 0x000ea20000004200 */
[----:B-1----:R-:W-:-:S03]  /*30a0*/  FFMA.FTZ R8, R176, c[0x0][0x23c], -R2 ;  /* 0x00008f00b0087a23 */ /* 0x002fc60000010802 */
[----:B------:R-:W-:Y:S01]  /*30b0*/  LDSM.16.MT88.4 R124, [R220+0x9c00] ;  /* 0x009c0000dc7c783b */ /* 0x000fe20000004200 */
[----:B------:R1:W4:Y:S02]  /*30c0*/  MUFU.EX2 R202, R8 ;  /* 0x0000000800ca7308 */ /* 0x0003240000000800 */
[C---:B------:R-:W-:Y:S08]  /*30d0*/  HMMA.16816.F32.BF16 R68, R4.reuse, R28, R52 ;  /* 0x0000001c0444723c */ /* 0x040ff00000041834 */
[----:B------:R-:W-:Y:S01]  /*30e0*/  HMMA.16816.F32.BF16 R172, R4, R40, R44 ;  /* 0x0000002804ac723c */ /* 0x000fe2000004182c */
[----:B-1----:R-:W-:-:S07]  /*30f0*/  FFMA.FTZ R8, R171, c[0x0][0x23c], -R2 ;  /* 0x00008f00ab087a23 */ /* 0x002fce0000010802 */
[C---:B------:R-:W-:Y:S01]  /*3100*/  HMMA.16816.F32.BF16 R60, R4.reuse, R26, R132 ;  /* 0x0000001a043c723c */ /* 0x040fe20000041884 */
[----:B------:R-:W1:Y:S01]  /*3110*/  LDSM.16.MT88.4 R24, [R220+0x9800] ;  /* 0x00980000dc18783b */ /* 0x000e620000004200 */
[----:B------:R5:W-:Y:S06]  /*3120*/  MUFU.EX2 R200, R8 ;  /* 0x0000000800c87308 */ /* 0x000bec0000000800 */
[C---:B------:R-:W-:Y:S01]  /*3130*/  HMMA.16816.F32.BF16 R52, R4.reuse, R22, R128 ;  /* 0x000000160434723c */ /* 0x040fe20000041880 */
[----:B------:R-:W1:Y:S07]  /*3140*/  LDSM.16.MT88.4 R20, [R220+0xa800] ;  /* 0x00a80000dc14783b */ /* 0x000e6e0000004200 */
[----:B------:R-:W-:Y:S01]  /*3150*/  HMMA.16816.F32.BF16 R44, R4, R30, R140 ;  /* 0x0000001e042c723c */ /* 0x000fe2000004188c */
[----:B------:R-:W1:Y:S01]  /*3160*/  LDSM.16.MT88.4 R28, [R221+0xa800] ;  /* 0x00a80000dd1c783b */ /* 0x000e620000004200 */
[----:B-----5:R-:W-:-:S03]  /*3170*/  FFMA.FTZ R8, R170, c[0x0][0x23c], -R2 ;  /* 0x00008f00aa087a23 */ /* 0x020fc60000010802 */
[----:B------:R-:W-:Y:S01]  /*3180*/  LDSM.16.MT88.4 R140, [R221+0x9c00] ;  /* 0x009c0000dd8c783b */ /* 0x000fe20000004200 */
[----:B------:R5:W2:Y:S02]  /*3190*/  MUFU.EX2 R201, R8 ;  /* 0x0000000800c97308 */ /* 0x000aa40000000800 */
[C---:B------:R-:W-:Y:S01]  /*31a0*/  HMMA.16816.F32.BF16 R56, R4.reuse, R34, R144 ;  /* 0x000000220438723c */ /* 0x040fe20000041890 */
[----:B------:R-:W1:Y:S07]  /*31b0*/  LDSM.16.MT88.4 R32, [R220+0xb800] ;  /* 0x00b80000dc20783b */ /* 0x000e6e0000004200 */
[----:B------:R-:W-:Y:S01]  /*31c0*/  HMMA.16816.F32.BF16 R40, R4, R42, R148 ;  /* 0x0000002a0428723c */ /* 0x000fe20000041894 */
[----:B-----5:R-:W-:-:S06]  /*31d0*/  FFMA.FTZ R8, R190, c[0x0][0x23c], -R0 ;  /* 0x00008f00be087a23 */ /* 0x020fcc0000010800 */
[----:B---3--:R-:W-:Y:S02]  /*31e0*/  F2FP.BF16.PACK_AB R4, R206, R207 ;  /* 0x000000cfce04723e */ /* 0x008fe400000010ff */
[----:B----4-:R-:W-:Y:S01]  /*31f0*/  F2FP.BF16.PACK_AB R5, R202, R203 ;  /* 0x000000cbca05723e */ /* 0x010fe200000010ff */
[----:B------:R3:W-:Y:S01]  /*3200*/  MUFU.EX2 R190, R8 ;  /* 0x0000000800be7308 */ /* 0x0007e20000000800 */
[----:B------:R-:W-:Y:S02]  /*3210*/  F2FP.BF16.PACK_AB R6, R204, R205 ;  /* 0x000000cdcc06723e */ /* 0x000fe400000010ff */
[----:B--2---:R-:W-:-:S07]  /*3220*/  F2FP.BF16.PACK_AB R7, R201, R200 ;  /* 0x000000c8c907723e */ /* 0x004fce00000010ff */
[----:B------:R-:W-:Y:S01]  /*3230*/  HMMA.16816.F32.BF16 R132, R4, R16, R160 ;  /* 0x000000100484723c */ /* 0x000fe200000418a0 */
[----:B---3--:R-:W-:-:S07]  /*3240*/  FFMA.FTZ R8, R191, c[0x0][0x23c], -R0 ;  /* 0x00008f00bf087a23 */ /* 0x008fce0000010800 */
[C---:B-1----:R-:W-:Y:S01]  /*3250*/  HMMA.16816.F32.BF16 R112, R4.reuse, R24, R164 ;  /* 0x000000180470723c */ /* 0x042fe200000418a4 */
[----:B------:R1:W2:Y:S07]  /*3260*/  MUFU.EX2 R177, R8 ;  /* 0x0000000800b17308 */ /* 0x0002ae0000000800 */
[C---:B------:R-:W-:Y:S08]  /*3270*/  HMMA.16816.F32.BF16 R160, R4.reuse, R36, R96 ;  /* 0x0000002404a0723c */ /* 0x040ff00000041860 */
[----:B------:R-:W-:Y:S01]  /*3280*/  HMMA.16816.F32.BF16 R148, R4, R20, R156 ;  /* 0x000000140494723c */ /* 0x000fe2000004189c */
[----:B------:R-:W-:Y:S01]  /*3290*/  LDSM.16.MT88.4 R156, [R220+0xac00] ;  /* 0x00ac0000dc9c783b */ /* 0x000fe20000004200 */
[----:B-1----:R-:W-:-:S04]  /*32a0*/  FFMA.FTZ R8, R185, c[0x0][0x23c], -R0 ;  /* 0x00008f00b9087a23 */ /* 0x002fc80000010800 */
[----:B------:R1:W-:Y:S02]  /*32b0*/  MUFU.EX2 R176, R8 ;  /* 0x0000000800b07308 */ /* 0x0003e40000000800 */
        /* <DEDUP_REMOVED lines=13> */
[----:B------:R1:W4:Y:S06]  /*3390*/  MUFU.EX2 R105, R8 ;  /* 0x0000000800697308 */ /* 0x00032c0000000800 */
[----:B--2---:R-:W-:Y:S02]  /*33a0*/  F2FP.BF16.PACK_AB R4, R177, R190 ;  /* 0x000000beb104723e */ /* 0x004fe400000010ff */
[----:B---3--:R-:W-:Y:S01]  /*33b0*/  F2FP.BF16.PACK_AB R6, R107, R176 ;  /* 0x000000b06b06723e */ /* 0x008fe200000010ff */
[----:B-1----:R-:W-:Y:S01]  /*33c0*/  FFMA.FTZ R8, R186, c[0x0][0x23c], -R13 ;  /* 0x00008f00ba087a23 */ /* 0x002fe2000001080d */
[----:B----4-:R-:W-:-:S03]  /*33d0*/  F2FP.BF16.PACK_AB R5, R105, R106 ;  /* 0x0000006a6905723e */ /* 0x010fc600000010ff */
[----:B------:R1:W-:Y:S02]  /*33e0*/  MUFU.EX2 R101, R8 ;  /* 0x0000000800657308 */ /* 0x0003e40000000800 */
[----:B-1----:R-:W-:-:S06]  /*33f0*/  FFMA.FTZ R8, R183, c[0x0][0x23c], -R13 ;  /* 0x00008f00b7087a23 */ /* 0x002fcc000001080d */
[----:B------:R-:W1:Y:S02]  /*3400*/  MUFU.EX2 R100, R8 ;  /* 0x0000000800647308 */ /* 0x000e640000000800 */
[----:B-1----:R-:W-:Y:S01]  /*3410*/  F2FP.BF16.PACK_AB R7, R100, R101 ;  /* 0x000000656407723e */ /* 0x002fe200000010ff */
[----:B------:R-:W-:-:S06]  /*3420*/  FFMA.FTZ R8, R179, c[0x0][0x23c], -R12 ;  /* 0x00008f00b3087a23 */ /* 0x000fcc000001080c */
[C---:B------:R-:W-:Y:S01]  /*3430*/  HMMA.16816.F32.BF16 R60, R4.reuse, R26, R60 ;  /* 0x0000001a043c723c */ /* 0x040fe2000004183c */
[----:B------:R1:W-:Y:S07]  /*3440*/  MUFU.EX2 R26, R8 ;  /* 0x00000008001a7308 */ /* 0x0003ee0000000800 */
[C---:B------:R-:W-:Y:S01]  /*3450*/  HMMA.16816.F32.BF16 R116, R4.reuse, R24, R80 ;  /* 0x000000180474723c */ /* 0x040fe20000041850 */
[----:B------:R-:W2:Y:S07]  /*3460*/  LDSM.16.MT88.4 R80, [R220+0xbc00] ;  /* 0x00bc0000dc50783b */ /* 0x000eae0000004200 */
        /* <DEDUP_REMOVED lines=18> */
[----:B------:R1:W-:Y:S01]  /*3590*/  MUFU.EX2 R22, R8 ;  /* 0x0000000800167308 */ /* 0x0003e20000000800 */
[----:B------:R-:W3:Y:S06]  /*35a0*/  LDSM.16.MT88.4 R172, [R221+0xac00] ;  /* 0x00ac0000ddac783b */ /* 0x000eec0000004200 */
[----:B------:R-:W-:Y:S01]  /*35b0*/  HMMA.16816.F32.BF16 R40, R4, R38, R40 ;  /* 0x000000260428723c */ /* 0x000fe20000041828 */
[----:B------:R-:W4:Y:S01]  /*35c0*/  LDSM.16.MT88.4 R4, [R221+0xbc00] ;  /* 0x00bc0000dd04783b */ /* 0x000f220000004200 */
[----:B-1----:R-:W-:-:S04]  /*35d0*/  FFMA.FTZ R8, R187, c[0x0][0x23c], -R2 ;  /* 0x00008f00bb087a23 */ /* 0x002fc80000010802 */
[----:B------:R1:W5:Y:S02]  /*35e0*/  MUFU.EX2 R21, R8 ;  /* 0x0000000800157308 */ /* 0x0003640000000800 */
[--C-:B-1----:R-:W-:Y:S01]  /*35f0*/  FFMA.FTZ R8, R178, c[0x0][0x23c], -R2.reuse ;  /* 0x00008f00b2087a23 */ /* 0x102fe20000010802 */
[----:B-----5:R-:W-:Y:S01]  /*3600*/  F2FP.BF16.PACK_AB R93, R21, R22 ;  /* 0x00000016155d723e */ /* 0x020fe200000010ff */
[----:B------:R-:W-:-:S04]  /*3610*/  FFMA.FTZ R2, R181, c[0x0][0x23c], -R2 ;  /* 0x00008f00b5027a23 */ /* 0x000fc80000010802 */
[----:B------:R1:W-:Y:S08]  /*3620*/  MUFU.EX2 R19, R8 ;  /* 0x0000000800137308 */ /* 0x0003f00000000800 */
[----:B------:R5:W2:Y:S01]  /*3630*/  MUFU.EX2 R20, R2 ;  /* 0x0000000200147308 */ /* 0x000aa20000000800 */
[----:B-1----:R-:W-:-:S04]  /*3640*/  FADD.FTZ R8, R247, R244 ;  /* 0x000000f4f7087221 */ /* 0x002fc80000010000 */
[----:B------:R-:W-:Y:S02]  /*3650*/  FADD.FTZ R8, R245, R8 ;  /* 0x00000008f5087221 */ /* 0x000fe40000010000 */
[----:B-----5:R-:W-:Y:S01]  /*3660*/  FFMA.FTZ R2, R197, c[0x0][0x23c], -R0 ;  /* 0x00008f00c5027a23 */ /* 0x020fe20000010800 */
[----:B--2---:R-:W-:-:S03]  /*3670*/  F2FP.BF16.PACK_AB R95, R20, R19 ;  /* 0x00000013145f723e */ /* 0x004fc600000010ff */
[----:B------:R1:W-:Y:S04]  /*3680*/  MUFU.EX2 R18, R2 ;  /* 0x0000000200127308 */ /* 0x0003e80000000800 */
        /* <DEDUP_REMOVED lines=15> */
[C---:B---3--:R-:W-:Y:S01]  /*3780*/  HMMA.16816.F32.BF16 R164, R92.reuse, R172, R164 ;  /* 0x000000ac5ca4723c */ /* 0x048fe200000418a4 */
[----:B-----5:R-:W-:Y:S02]  /*3790*/  FFMA.FTZ R0, R199, c[0x0][0x23c], -R13 ;  /* 0x00008f00c7007a23 */ /* 0x020fe4000001080d */
[----:B------:R-:W-:Y:S02]  /*37a0*/  FADD.FTZ R2, R236, R2 ;  /* 0x00000002ec027221 */ /* 0x000fe40000010000 */
[----:B------:R1:W-:Y:S03]  /*37b0*/  MUFU.EX2 R14, R0 ;  /* 0x00000000000e7308 */ /* 0x0003e60000000800 */
[----:B------:R-:W-:Y:S01]  /*37c0*/  HMMA.16816.F32.BF16 R168, R92, R174, R168 ;  /* 0x000000ae5ca8723c */ /* 0x000fe200000418a8 */
[----:B------:R-:W-:-:S04]  /*37d0*/  FADD.FTZ R2, R210, R2 ;  /* 0x00000002d2027221 */ /* 0x000fc80000010000 */
[----:B------:R-:W-:-:S03]  /*37e0*/  FADD.FTZ R2, R211, R2 ;  /* 0x00000002d3027221 */ /* 0x000fc60000010000 */
[----:B------:R-:W-:Y:S01]  /*37f0*/  HMMA.16816.F32.BF16 R72, R92, R80, R108 ;  /* 0x000000505c48723c */ /* 0x000fe2000004186c */
[----:B-1----:R-:W-:-:S07]  /*3800*/  FFMA.FTZ R0, R198, c[0x0][0x23c], -R13 ;  /* 0x00008f00c6007a23 */ /* 0x002fce000001080d */
[C---:B----4-:R-:W-:Y:S01]  /*3810*/  HMMA.16816.F32.BF16 R88, R92.reuse, R4, R160 ;  /* 0x000000045c58723c */ /* 0x050fe200000418a0 */
[----:B------:R1:W3:Y:S07]  /*3820*/  MUFU.EX2 R12, R0 ;  /* 0x00000000000c7308 */ /* 0x0002ee0000000800 */
[----:B------:R-:W-:Y:S07]  /*3830*/  HMMA.16816.F32.BF16 R92, R92, R6, R96 ;  /* 0x000000065c5c723c */ /* 0x000fee0000041860 */
[----:B--2---:R-:W-:-:S02]  /*3840*/  F2FP.BF16.PACK_AB R96, R17, R18 ;  /* 0x000000121160723e */ /* 0x004fc400000010ff */
[----:B------:R-:W-:Y:S01]  /*3850*/  F2FP.BF16.PACK_AB R98, R15, R16 ;  /* 0x000000100f62723e */ /* 0x000fe200000010ff */
[----:B-1----:R-:W-:Y:S01]  /*3860*/  FFMA.FTZ R0, R193, c[0x0][0x23c], -R13 ;  /* 0x00008f00c1007a23 */ /* 0x002fe2000001080d */
[----:B---3--:R-:W-:-:S03]  /*3870*/  F2FP.BF16.PACK_AB R97, R12, R14 ;  /* 0x0000000e0c61723e */ /* 0x008fc600000010ff */
        /* <DEDUP_REMOVED lines=65> */
[----:B------:R-:W-:Y:S01]  /*3c90*/  FADD.FTZ R0, R20, R0 ;  /* 0x0000000014007221 */ /* 0x000fe20000010000 */
[----:B------:R1:W-:Y:S01]  /*3ca0*/  STL [R1], R5 ;  /* 0x0000000501007387 */ /* 0x0003e20000100800 */
[----:B------:R-:W-:-:S03]  /*3cb0*/  FADD.FTZ R2, R23, R2 ;  /* 0x0000000217027221 */ /* 0x000fc60000010000 */
[----:B------:R1:W-:Y:S04]  /*3cc0*/  STL [R1+0x4], R4 ;  /* 0x0000040401007387 */ /* 0x0003e80000100800 */
[----:B------:R1:W-:Y:S04]  /*3cd0*/  STL [R1+0xc], R0 ;  /* 0x00000c0001007387 */ /* 0x0003e80000100800 */
[----:B------:R1:W-:Y:S01]  /*3ce0*/  STL [R1+0x8], R2 ;  /* 0x0000080201007387 */ /* 0x0003e20000100800 */
[----:B------:R-:W-:Y:S05]  /*3cf0*/  @!P0 BRA `(.L_x_419) ;  /* 0x000039e000008947 */ /* 0x000fea0003800000 */
[----:B------:R-:W-:Y:S01]  /*3d00*/  LEA.HI.SX32 R227, R227, 0xfffffffe, 0x1a ;  /* 0xfffffffee3e37811 */ /* 0x000fe200078fd2ff */
[----:B------:R-:W-:Y:S01]  /*3d10*/  IMAD.MOV.U32 R105, RZ, RZ, R103 ;  /* 0x000000ffff697224 */ /* 0x000fe200078e0067 */
[----:B------:R-:W-:Y:S01]  /*3d20*/  MOV R107, R3 ;  /* 0x00000003006b7202 */ /* 0x000fe20000000f00 */
[----:B------:R-:W-:Y:S01]  /*3d30*/  IMAD.MOV.U32 R100, RZ, RZ, R104 ;  /* 0x000000ffff647224 */ /* 0x000fe200078e0068 */
[----:B------:R-:W-:Y:S01]  /*3d40*/  MOV R106, R102 ;  /* 0x00000066006a7202 */ /* 0x000fe20000000f00 */
[----:B------:R-:W-:Y:S05]  /*3d50*/  BRA `(.L_x_420) ;  /* 0x000001e000007947 */ /* 0x000fea0003800000 */
.L_x_422:
        /* <DEDUP_REMOVED lines=30> */
.L_x_420:
[----:B------:R-:W2:Y:S01]  /*3f40*/  LDL.64 R6, [R1+0x20] ;  /* 0x0000200001067983 */ /* 0x000ea20000100a00 */
[----:B-1----:R-:W-:Y:S01]  /*3f50*/  SHF.R.S32.HI R0, RZ, 0x1f, R227 ;  /* 0x0000001fff007819 */ /* 0x002fe200000114e3 */
[----:B------:R-:W-:Y:S04]  /*3f60*/  DEPBAR.LE SB0, 0x0 ;  /* 0x000080000000791a */ /* 0x000fe80000000000 */
[----:B------:R-:W3:Y:S01]  /*3f70*/  LDL R9, [R1+0x10] ;  /* 0x0000100001097983 */ /* 0x000ee20000100800 */
[----:B------:R-:W-:Y:S01]  /*3f80*/  IMAD R0, R0, c[0x0][0x1a0], RZ ;  /* 0x0000680000007a24 */ /* 0x000fe200078e02ff */
[----:B------:R-:W-:Y:S01]  /*3f90*/  MOV R8, c[0x0][0x1a0] ;  /* 0x0000680000087a02 */ /* 0x000fe20000000f00 */
[C---:B------:R-:W-:Y:S01]  /*3fa0*/  IMAD.WIDE.U32 R4, R227.reuse, c[0x0][0x1a0], RZ ;  /* 0x00006800e3047a25 */ /* 0x040fe200078e00ff */
[----:B------:R-:W-:Y:S02]  /*3fb0*/  BAR.SYNC.DEFER_BLOCKING 0x0 ;  /* 0x0000000000007b1d */ /* 0x000fe40000010000 */
[----:B------:R-:W-:Y:S01]  /*3fc0*/  SHF.L.U32 R8, R8, 0x6, RZ ;  /* 0x0000000608087819 */ /* 0x000fe200000006ff */
[----:B------:R-:W-:Y:S05]  /*3fd0*/  IMAD R2, R227, c[0x0][0x1a4], R0 ;  /* 0x00006900e3027a24 */ /* 0x000fea00078e0200 */
[----:B------:R-:W-:Y:S02]  /*3fe0*/  IADD3 R5, R5, R2, RZ ;  /* 0x0000000205057210 */ /* 0x000fe40007ffe0ff */
[----:B--2---:R-:W-:Y:S02]  /*3ff0*/  LEA R0, P0, R4, R6, 0x6 ;  /* 0x0000000604007211 */ /* 0x004fe400078030ff */
[----:B------:R-:W-:Y:S02]  /*4000*/  MOV R7, 0x6 ;  /* 0x0000000600077802 */ /* 0x000fe40000000f00 */
[----:B------:R-:W-:Y:S02]  /*4010*/  LEA R2, P1, R0, c[0x0][0x170], 0x1 ;  /* 0x00005c0000027a11 */ /* 0x000fe400078208ff */
[----:B---3--:R-:W-:Y:S02]  /*4020*/  LEA.HI.X R5, R4, R9, R5, 0x6, P0 ;  /* 0x0000000904057211 */ /* 0x008fe400000f3405 */
[----:B------:R-:W-:Y:S02]  /*4030*/  MOV R6, c[0x0][0x1a0] ;  /* 0x0000680000067a02 */ /* 0x000fe40000000f00 */
[----:B------:R-:W-:Y:S02]  /*4040*/  LEA.HI.X R3, R0, c[0x0][0x174], R5, 0x1, P1 ;  /* 0x00005d0000037a11 */ /* 0x000fe400008f0c05 */
[----:B------:R-:W-:Y:S02]  /*4050*/  IADD3 R4, P0, R8, R2, RZ ;  /* 0x0000000208047210 */ /* 0x000fe40007f1e0ff */
[----:B------:R-:W-:Y:S01]  /*4060*/  SHF.L.U64.HI R6, R6, R7, c[0x0][0x1a4] ;  /* 0x0000690006067619 */ /* 0x000fe20000010207 */
[----:B------:R-:W-:Y:S01]  /*4070*/  @!PT LDS RZ, [RZ] ;  /* 0x00000000fffff984 */ /* 0x000fe20000000800 */
[----:B------:R-:W-:Y:S01]  /*4080*/  @!PT LDS RZ, [RZ] ;  /* 0x00000000fffff984 */ /* 0x000fe20000000800 */
[----:B------:R-:W-:Y:S01]  /*4090*/  @!PT LDS RZ, [RZ] ;  /* 0x00000000fffff984 */ /* 0x000fe20000000800 */
[----:B------:R1:W-:Y:S03]  /*40a0*/  LDGSTS.E.BYPASS.LTC128B.128 [R226+0x9000], [R2.64] ;  /* 0x0900000002e27fae */ /* 0x0003e6000b901d48 */
[----:B------:R-:W-:Y:S02]  /*40b0*/  IADD3.X R5, R6, R3, RZ, P0, !PT ;  /* 0x0000000306057210 */ /* 0x000fe400007fe4ff */
[----:B------:R-:W-:Y:S03]  /*40c0*/  ISETP.GT.AND P0, PT, R227, RZ, PT ;  /* 0x000000ffe300720c */ /* 0x000fe60003f04270 */
[----:B------:R1:W-:Y:S08]  /*40d0*/  LDGSTS.E.BYPASS.LTC128B.128 [R226+0xa000], [R2.64+0x40] ;  /* 0x0a00004002e27fae */ /* 0x0003f0000b901d48 */
[----:B------:R1:W-:Y:S08]  /*40e0*/  LDGSTS.E.BYPASS.LTC128B.128 [R226+0xb000], [R2.64+0x80] ;  /* 0x0b00008002e27fae */ /* 0x0003f0000b901d48 */
[----:B------:R2:W-:Y:S08]  /*40f0*/  LDGSTS.E.BYPASS.LTC128B.128 [R226+0x9800], [R4.64] ;  /* 0x0980000004e27fae */ /* 0x0005f0000b901d48 */
[----:B------:R2:W-:Y:S08]  /*4100*/  LDGSTS.E.BYPASS.LTC128B.128 [R226+0xa800], [R4.64+0x40] ;  /* 0x0a80004004e27fae */ /* 0x0005f0000b901d48 */
[----:B------:R2:W-:Y:S08]  /*4110*/  LDGSTS.E.BYPASS.LTC128B.128 [R226+0xb800], [R4.64+0x80] ;  /* 0x0b80008004e27fae */ /* 0x0005f0000b901d48 */
[----:B------:R-:W-:Y:S08]  /*4120*/  LDSM.16.M88.4 R64, [R224] ;  /* 0x00000000e040783b */ /* 0x000ff00000000200 */
[----:B------:R-:W2:Y:S08]  /*4130*/  LDSM.16.M88.4 R16, [R223] ;  /* 0x00000000df10783b */ /* 0x000eb00000000200 */
        /* <DEDUP_REMOVED lines=9> */
[----:B------:R-:W3:Y:S01]  /*41d0*/  LDSM.16.M88.4 R180, [R222] ;  /* 0x00000000deb4783b */ /* 0x000ee20000000200 */
        /* <DEDUP_REMOVED lines=252> */
.L_x_421:
        /* <DEDUP_REMOVED lines=596> */
.L_x_419:
[----:B-1----:R-:W2:Y:S04]  /*76e0*/  LDL.LU R2, [R1] ;  /* 0x0000000001027983 */ /* 0x002ea80000300800 */
[----:B------:R-:W3:Y:S04]  /*76f0*/  LDL.LU R8, [R1+0x4] ;  /* 0x0000040001087983 */ /* 0x000ee80000300800 */
[----:B------:R-:W4:Y:S04]  /*7700*/  LDL.LU R7, [R1+0x8] ;  /* 0x0000080001077983 */ /* 0x000f280000300800 */
[----:B------:R-:W5:Y:S04]  /*7710*/  LDL.LU R6, [R1+0xc] ;  /* 0x00000c0001067983 */ /* 0x000f680000300800 */
[----:B------:R-:W5:Y:S04]  /*7720*/  LDL R107, [R1+0x30] ;  /* 0x00003000016b7983 */ /* 0x000f680000100800 */
[----:B------:R-:W1:Y:S02]  /*7730*/  S2R R106, SR_TID.X ;  /* 0x00000000006a7919 */ /* 0x000e640000002100 */
[----:B-1----:R-:W-:-:S04]  /*7740*/  SHF.R.S32.HI R20, RZ, 0x1f, R106 ;  /* 0x0000001fff147819 */ /* 0x002fc8000001146a */
[CC--:B------:R-:W-:Y:S02]  /*7750*/  LEA.HI R22, R20.reuse, R106.reuse, RZ, 0x2 ;  /* 0x0000006a14167211 */ /* 0x0c0fe400078f10ff */
[----:B------:R-:W-:Y:S01]  /*7760*/  LEA.HI R20, R20, R106, RZ, 0x5 ;  /* 0x0000006a14147211 */ /* 0x000fe200078f28ff */
[----:B------:R-:W-:Y:S02]  /*7770*/  ULDC.U8 UR4, c[0x0][0x329] ;  /* 0x0000ca4000047ab9 */ /* 0x000fe40000000000 */
[----:B------:R-:W-:Y:S01]  /*7780*/  ISETP.NE.AND P0, PT, RZ, UR4, PT ;  /* 0x00000004ff007c0c */ /* 0x000fe2000bf05270 */
[----:B------:R-:W-:Y:S02]  /*7790*/  ULDC.U8 UR5, c[0x0][0x328] ;  /* 0x0000ca0000057ab9 */ /* 0x000fe40000000000 */
[----:B------:R-:W-:Y:S02]  /*77a0*/  ISETP.NE.AND P1, PT, RZ, UR5, PT ;  /* 0x00000005ff007c0c */ /* 0x000fe4000bf25270 */
[----:B------:R-:W-:-:S08]  /*77b0*/  SHF.R.S32.HI R20, RZ, 0x5, R20 ;  /* 0x00000005ff147819 */ /* 0x000fd00000011414 */
[----:B------:R-:W-:-:S05]  /*77c0*/  @P0 MOV R105, c[0x0][0x210] ;  /* 0x0000840000690a02 */ /* 0x000fca0000000f00 */
[----:B------:R-:W-:Y:S01]  /*77d0*/  @P0 IMAD R105, R105, c[0x0][0x214], RZ ;  /* 0x0000850069690a24 */ /* 0x000fe200078e02ff */
[----:B--2---:R-:W1:Y:S04]  /*77e0*/  SHFL.BFLY PT, R0, R2, 0x2, 0x1f ;  /* 0x0c401f0002007f89 */ /* 0x004e6800000e0000 */
[----:B---3--:R-:W2:Y:S04]  /*77f0*/  SHFL.BFLY PT, R5, R8, 0x2, 0x1f ;  /* 0x0c401f0008057f89 */ /* 0x008ea800000e0000 */
[----:B----4-:R-:W3:Y:S01]  /*7800*/  SHFL.BFLY PT, R4, R7, 0x2, 0x1f ;  /* 0x0c401f0007047f89 */ /* 0x010ee200000e0000 */
[----:B-1----:R-:W-:-:S03]  /*7810*/  FADD.FTZ R0, R0, R2 ;  /* 0x0000000200007221 */ /* 0x002fc60000010000 */
[----:B-----5:R-:W1:Y:S01]  /*7820*/  SHFL.BFLY PT, R2, R6, 0x2, 0x1f ;  /* 0x0c401f0006027f89 */ /* 0x020e6200000e0000 */
[----:B--2---:R-:W-:-:S03]  /*7830*/  FADD.FTZ R5, R5, R8 ;  /* 0x0000000805057221 */ /* 0x004fc60000010000 */
[----:B------:R-:W2:Y:S01]  /*7840*/  SHFL.BFLY PT, R50, R0, 0x1, 0x1f ;  /* 0x0c201f0000327f89 */ /* 0x000ea200000e0000 */
[----:B---3--:R-:W-:-:S03]  /*7850*/  FADD.FTZ R4, R4, R7 ;  /* 0x0000000704047221 */ /* 0x008fc60000010000 */
[----:B------:R-:W-:Y:S04]  /*7860*/  SHFL.BFLY PT, R51, R5, 0x1, 0x1f ;  /* 0x0c201f0005337f89 */ /* 0x000fe800000e0000 */
[----:B------:R-:W3:Y:S01]  /*7870*/  SHFL.BFLY PT, R7, R4, 0x1, 0x1f ;  /* 0x0c201f0004077f89 */ /* 0x000ee200000e0000 */
[----:B-1----:R-:W-:-:S05]  /*7880*/  FADD.FTZ R2, R2, R6 ;  /* 0x0000000602027221 */ /* 0x002fca0000010000 */
[----:B------:R-:W1:Y:S01]  /*7890*/  SHFL.BFLY PT, R6, R2, 0x1, 0x1f ;  /* 0x0c201f0002067f89 */ /* 0x000e6200000e0000 */
[----:B--2---:R-:W-:-:S05]  /*78a0*/  FADD.FTZ R50, R0, R50 ;  /* 0x0000003200327221 */ /* 0x004fca0000010000 */
[----:B------:R-:W-:Y:S01]  /*78b0*/  FSETP.NE.FTZ.AND P6, PT, R50, RZ, PT ;  /* 0x000000ff3200720b */ /* 0x000fe20003fd5000 */
[----:B---3--:R-:W-:Y:S01]  /*78c0*/  FADD.FTZ R100, R4, R7 ;  /* 0x0000000704647221 */ /* 0x008fe20000010000 */
[----:B------:R-:W-:-:S04]  /*78d0*/  MOV R0, 0x3f800000 ;  /* 0x3f80000000007802 */ /* 0x000fc80000000f00 */
[----:B------:R-:W-:-:S07]  /*78e0*/  FSETP.NE.FTZ.AND P4, PT, R100, RZ, PT ;  /* 0x000000ff6400720b */ /* 0x000fce0003f95000 */
[----:B------:R-:W2:Y:S01]  /*78f0*/  @P6 MUFU.RCP R0, R50 ;  /* 0x0000003200006308 */ /* 0x000ea20000001000 */
[----:B-1----:R-:W-:Y:S01]  /*7900*/  FADD.FTZ R101, R2, R6 ;  /* 0x0000000602657221 */ /* 0x002fe20000010000 */
[----:B------:R-:W-:-:S04]  /*7910*/  LOP3.LUT R2, R22, 0xfffffffc, RZ, 0xc0, !PT ;  /* 0xfffffffc16027812 */ /* 0x000fc800078ec0ff */
[----:B------:R-:W-:Y:S02]  /*7920*/  IADD3 R106, -R2, R106, RZ ;  /* 0x0000006a026a7210 */ /* 0x000fe40007ffe1ff */
[----:B------:R-:W-:Y:S02]  /*7930*/  MOV R2, 0x3f800000 ;  /* 0x3f80000000027802 */ /* 0x000fe40000000f00 */
[----:B------:R-:W-:-:S04]  /*7940*/  FSETP.NE.FTZ.AND P3, PT, R101, RZ, PT ;  /* 0x000000ff6500720b */ /* 0x000fc80003f75000 */
[----:B------:R-:W1:Y:S01]  /*7950*/  @P4 MUFU.RCP R2, R100 ;  /* 0x0000006400024308 */ /* 0x000e620000001000 */
[C---:B--2---:R-:W-:Y:S02]  /*7960*/  FMUL.FTZ R116, R0.reuse, R116 ;  /* 0x0000007400747220 */ /* 0x044fe40000410000 */
        /* <DEDUP_REMOVED lines=23> */
[----:B------:R-:W-:Y:S01]  /*7ae0*/  MOV R0, 0x3f800000 ;  /* 0x3f80000000007802 */ /* 0x000fe20000000f00 */
[----:B------:R-:W-:Y:S01]  /*7af0*/  FADD.FTZ R51, R5, R51 ;  /* 0x0000003305337221 */ /* 0x000fe20000010000 */
[----:B------:R-:W-:Y:S01]  /*7b00*/  SHF.R.S32.HI R22, RZ, 0x2, R22 ;  /* 0x00000002ff167819 */ /* 0x000fe20000011416 */
[----:B-1----:R-:W-:-:S02]  /*7b10*/  FMUL.FTZ R112, R2, R112 ;  /* 0x0000007002707220 */ /* 0x002fc40000410000 */
[C---:B------:R-:W-:Y:S01]  /*7b20*/  FMUL.FTZ R49, R2.reuse, R113 ;  /* 0x0000007102317220 */ /* 0x040fe20000410000 */
[----:B------:R-:W-:Y:S01]  /*7b30*/  FSETP.NE.FTZ.AND P5, PT, R51, RZ, PT ;  /* 0x000000ff3300720b */ /* 0x000fe20003fb5000 */
[----:B------:R-:W1:Y:S01]  /*7b40*/  @P3 MUFU.RCP R0, R101 ;  /* 0x0000006500003308 */ /* 0x000e620000001000 */
        /* <DEDUP_REMOVED lines=22> */
[----:B------:R-:W-:Y:S02]  /*7cb0*/  SHF.R.S32.HI R2, RZ, 0x1f, R22 ;  /* 0x0000001fff027819 */ /* 0x000fe40000011416 */
[----:B------:R-:W-:-:S02]  /*7cc0*/  MOV R4, 0x3f800000 ;  /* 0x3f80000000047802 */ /* 0x000fc40000000f00 */
[----:B------:R-:W-:-:S04]  /*7cd0*/  LEA.HI R2, R2, R22, RZ, 0x3 ;  /* 0x0000001602027211 */ /* 0x000fc800078f18ff */
[----:B------:R-:W-:Y:S01]  /*7ce0*/  LOP3.LUT R2, R2, 0xfffffff8, RZ, 0xc0, !PT ;  /* 0xfffffff802027812 */ /* 0x000fe200078ec0ff */
[----:B------:R-:W2:Y:S03]  /*7cf0*/  @P5 MUFU.RCP R4, R51 ;  /* 0x0000003300045308 */ /* 0x000ea60000001000 */
[----:B------:R-:W-:Y:S01]  /*7d00*/  IADD3 R2, R22, -R2, RZ ;  /* 0x8000000216027210 */ /* 0x000fe20007ffe0ff */
[C---:B-1----:R-:W-:Y:S02]  /*7d10*/  FMUL.FTZ R115, R0.reuse, R115 ;  /* 0x0000007300737220 */ /* 0x042fe40000410000 */
        /* <DEDUP_REMOVED lines=22> */
[----:B------:R-:W-:Y:S01]  /*7e80*/  FMUL.FTZ R94, R0, R94 ;  /* 0x0000005e005e7220 */ /* 0x000fe20000410000 */
[----:B------:R-:W-:Y:S02]  /*7e90*/  LEA.HI R0, R2, R2, RZ, 0x1 ;  /* 0x0000000202007211 */ /* 0x000fe400078f08ff */
[----:B------:R-:W-:Y:S02]  /*7ea0*/  @!P0 MOV R5, c[0x0][0x214] ;  /* 0x0000850000058a02 */ /* 0x000fe40000000f00 */
[----:B------:R-:W-:Y:S02]  /*7eb0*/  SHF.R.S32.HI R6, RZ, 0x1, R0 ;  /* 0x00000001ff067819 */ /* 0x000fe40000011400 */
[----:B------:R-:W-:Y:S02]  /*7ec0*/  LOP3.LUT R0, R0, 0x3fffffe, RZ, 0xc0, !PT ;  /* 0x03fffffe00007812 */ /* 0x000fe400078ec0ff */
[----:B------:R-:W-:-:S02]  /*7ed0*/  @!P0 SEL R105, R5, c[0x0][0x234], !P1 ;  /* 0x00008d0005698a07 */ /* 0x000fc40004800000 */
[----:B------:R-:W-:Y:S01]  /*7ee0*/  SHF.L.U32 R5, R6, 0x6, RZ ;  /* 0x0000000606057819 */ /* 0x000fe200000006ff */
[----:B--2---:R-:W-:Y:S01]  /*7ef0*/  FMUL.FTZ R118, R4, R118 ;  /* 0x0000007604767220 */ /* 0x004fe20000410000 */
[----:B------:R-:W-:Y:S01]  /*7f00*/  IADD3 R2, R2, -R0, RZ ;  /* 0x8000000002027210 */ /* 0x000fe20007ffe0ff */
[----:B------:R-:W-:Y:S01]  /*7f10*/  FMUL.FTZ R46, R4, R119 ;  /* 0x00000077042e7220 */ /* 0x000fe20000410000 */
[----:B------:R-:W-:Y:S01]  /*7f20*/  LEA R0, R20, R106, 0x8 ;  /* 0x0000006a14007211 */ /* 0x000fe200078e40ff */
[C---:B------:R-:W-:Y:S01]  /*7f30*/  FMUL.FTZ R126, R4.reuse, R126 ;  /* 0x0000007e047e7220 */ /* 0x040fe20000410000 */
[----:B------:R-:W-:Y:S01]  /*7f40*/  LOP3.LUT R5, R5, 0xc0, RZ, 0xc0, !PT ;  /* 0x000000c005057812 */ /* 0x000fe200078ec0ff */
        /* <DEDUP_REMOVED lines=21> */
[----:B------:R-:W-:-:S02]  /*80a0*/  LOP3.LUT R4, R6, 0x1, RZ, 0xc0, !PT ;  /* 0x0000000106047812 */ /* 0x000fc400078ec0ff */
[----:B------:R-:W-:Y:S02]  /*80b0*/  LEA R0, R2, R0, 0x4 ;  /* 0x0000000002007211 */ /* 0x000fe400078e20ff */
[----:B------:R-:W-:Y:S02]  /*80c0*/  LEA.HI R2, R5, R5, RZ, 0x1d ;  /* 0x0000000505027211 */ /* 0x000fe400078fe8ff */
[----:B------:R-:W-:Y:S02]  /*80d0*/  ISETP.NE.U32.AND P2, PT, R4, 0x1, PT ;  /* 0x000000010400780c */ /* 0x000fe40003f45070 */
[----:B------:R-:W-:-:S04]  /*80e0*/  LEA R0, R0, R2, 0x1 ;  /* 0x0000000200007211 */ /* 0x000fc800078e08ff */
[----:B------:R-:W-:Y:S02]  /*80f0*/  SHF.L.U32 R0, R0, 0x1, RZ ;  /* 0x0000000100007819 */ /* 0x000fe400000006ff */
[----:B------:R-:W-:Y:S02]  /*8100*/  MOV R4, 0x20 ;  /* 0x0000002000047802 */ /* 0x000fe40000000f00 */
[----:B------:R-:W-:-:S03]  /*8110*/  IADD3 R2, R0, -0x10, RZ ;  /* 0xfffffff000027810 */ /* 0x000fc60007ffe0ff */
[----:B------:R-:W-:Y:S02]  /*8120*/  @P2 IADD3 R2, R0, 0x10, RZ ;  /* 0x0000001000022810 */ /* 0x000fe40007ffe0ff */
[----:B------:R-:W-:Y:S02]  /*8130*/  LOP3.LUT P2, RZ, R6, 0x2, RZ, 0xc0, !PT ;  /* 0x0000000206ff7812 */ /* 0x000fe4000784c0ff */
[----:B------:R-:W-:Y:S02]  /*8140*/  F2FP.BF16.PACK_AB R47, R47, R116 ;  /* 0x000000742f2f723e */ /* 0x000fe400000010ff */
[----:B------:R-:W-:Y:S02]  /*8150*/  F2FP.BF16.PACK_AB R46, R46, R118 ;  /* 0x000000762e2e723e */ /* 0x000fe400000010ff */
[----:B------:R-:W-:Y:S02]  /*8160*/  SEL R4, R4, 0xffffffe0, !P2 ;  /* 0xffffffe004047807 */ /* 0x000fe40005000000 */
[----:B------:R-:W-:-:S02]  /*8170*/  F2FP.BF16.PACK_AB R45, R45, R124 ;  /* 0x0000007c2d2d723e */ /* 0x000fc400000010ff */
[----:B------:R-:W-:Y:S02]  /*8180*/  F2FP.BF16.PACK_AB R44, R44, R126 ;  /* 0x0000007e2c2c723e */ /* 0x000fe400000010ff */
[----:B------:R-:W-:Y:S02]  /*8190*/  F2FP.BF16.PACK_AB R49, R49, R112 ;  /* 0x000000703131723e */ /* 0x000fe400000010ff */
[----:B------:R-:W-:Y:S02]  /*81a0*/  F2FP.BF16.PACK_AB R114, R115, R114 ;  /* 0x000000727372723e */ /* 0x000fe400000010ff */
[----:B------:R-:W-:Y:S02]  /*81b0*/  F2FP.BF16.PACK_AB R48, R48, R120 ;  /* 0x000000783030723e */ /* 0x000fe400000010ff */
[----:B------:R-:W-:Y:S01]  /*81c0*/  F2FP.BF16.PACK_AB R122, R123, R122 ;  /* 0x0000007a7b7a723e */ /* 0x000fe200000010ff */
[----:B------:R-:W-:Y:S01]  /*81d0*/  STS [R0], R47 ;  /* 0x0000002f00007388 */ /* 0x000fe20000000800 */
[----:B------:R-:W-:-:S02]  /*81e0*/  F2FP.BF16.PACK_AB R43, R43, R128 ;  /* 0x000000802b2b723e */ /* 0x000fc400000010ff */
[----:B------:R-:W-:Y:S01]  /*81f0*/  F2FP.BF16.PACK_AB R42, R42, R130 ;  /* 0x000000822a2a723e */ /* 0x000fe200000010ff */
[----:B------:R-:W-:Y:S01]  /*8200*/  STS [R0+0x200], R46 ;  /* 0x0002002e00007388 */ /* 0x000fe20000000800 */
[----:B------:R-:W-:Y:S02]  /*8210*/  IADD3 R5, R0, R4, RZ ;  /* 0x0000000400057210 */ /* 0x000fe40007ffe0ff */
[----:B------:R-:W-:Y:S01]  /*8220*/  F2FP.BF16.PACK_AB R40, R40, R140 ;  /* 0x0000008c2828723e */ /* 0x000fe200000010ff */
[----:B------:R-:W-:Y:S01]  /*8230*/  STS [R2], R45 ;  /* 0x0000002d02007388 */ /* 0x000fe20000000800 */
[----:B------:R-:W-:Y:S02]  /*8240*/  F2FP.BF16.PACK_AB R39, R39, R142 ;  /* 0x0000008e2727723e */ /* 0x000fe400000010ff */
[----:B------:R-:W-:Y:S01]  /*8250*/  IADD3 R4, R4, R2, RZ ;  /* 0x0000000204047210 */ /* 0x000fe20007ffe0ff */
[----:B------:R-:W-:Y:S01]  /*8260*/  STS [R2+0x200], R44 ;  /* 0x0002002c02007388 */ /* 0x000fe20000000800 */
[----:B------:R-:W-:-:S02]  /*8270*/  F2FP.BF16.PACK_AB R41, R41, R132 ;  /* 0x000000842929723e */ /* 0x000fc400000010ff */
[----:B------:R-:W-:Y:S01]  /*8280*/  F2FP.BF16.PACK_AB R134, R135, R134 ;  /* 0x000000868786723e */ /* 0x000fe200000010ff */
[----:B------:R-:W-:Y:S01]  /*8290*/  STS [R0+0x1000], R49 ;  /* 0x0010003100007388 */ /* 0x000fe20000000800 */
[----:B------:R-:W-:Y:S02]  /*82a0*/  F2FP.BF16.PACK_AB R23, R23, R136 ;  /* 0x000000881717723e */ /* 0x000fe400000010ff */
[----:B------:R-:W-:Y:S01]  /*82b0*/  F2FP.BF16.PACK_AB R138, R139, R138 ;  /* 0x0000008a8b8a723e */ /* 0x000fe200000010ff */
[----:B------:R-:W-:Y:S01]  /*82c0*/  STS [R0+0x1200], R114 ;  /* 0x0012007200007388 */ /* 0x000fe20000000800 */
        /* <DEDUP_REMOVED lines=8> */
[----:B------:R-:W-:Y:S01]  /*8350*/  STS [R5], R43 ;  /* 0x0000002b05007388 */ /* 0x000fe20000000800 */
[----:B------:R-:W-:-:S03]  /*8360*/  F2FP.BF16.PACK_AB R33, R33, R152 ;  /* 0x000000982121723e */ /* 0x000fc600000010ff */
[----:B------:R-:W-:Y:S01]  /*8370*/  STS [R5+0x200], R42 ;  /* 0x0002002a05007388 */ /* 0x000fe20000000800 */
[----:B------:R-:W-:-:S03]  /*8380*/  F2FP.BF16.PACK_AB R154, R155, R154 ;  /* 0x0000009a9b9a723e */ /* 0x000fc600000010ff */
[----:B------:R-:W-:Y:S01]  /*8390*/  STS [R4], R40 ;  /* 0x0000002804007388 */ /* 0x000fe20000000800 */
        /* <DEDUP_REMOVED lines=52> */
[----:B------:R2:W-:Y:S04]  /*86e0*/  STS [R2+0x5200], R14 ;  /* 0x0052000e02007388 */ /* 0x0005e80000000800 */
[----:B------:R-:W-:Y:S04]  /*86f0*/  STS [R5+0x4000], R13 ;  /* 0x0040000d05007388 */ /* 0x000fe80000000800 */
[----:B------:R-:W-:Y:S04]  /*8700*/  STS [R5+0x4200], R12 ;  /* 0x0042000c05007388 */ /* 0x000fe80000000800 */
[----:B------:R3:W-:Y:S04]  /*8710*/  STS [R4+0x4000], R9 ;  /* 0x0040000904007388 */ /* 0x0007e80000000800 */
[----:B------:R-:W-:Y:S04]  /*8720*/  STS [R4+0x4200], R8 ;  /* 0x0042000804007388 */ /* 0x000fe80000000800 */
[----:B------:R-:W-:Y:S04]  /*8730*/  STS [R5+0x5000], R11 ;  /* 0x0050000b05007388 */ /* 0x000fe80000000800 */
[----:B------:R-:W-:Y:S04]  /*8740*/  STS [R5+0x5200], R10 ;  /* 0x0052000a05007388 */ /* 0x000fe80000000800 */
[----:B------:R4:W-:Y:S04]  /*8750*/  STS [R4+0x5000], R7 ;  /* 0x0050000704007388 */ /* 0x0009e80000000800 */
[----:B------:R5:W-:Y:S04]  /*8760*/  STS [R4+0x5200], R6 ;  /* 0x0052000604007388 */ /* 0x000be80000000800 */
[----:B------:R-:W-:Y:S06]  /*8770*/  BAR.SYNC.DEFER_BLOCKING 0x0 ;  /* 0x0000000000007b1d */ /* 0x000fec0000010000 */
[----:B-1----:R-:W1:Y:S01]  /*8780*/  S2R R18, SR_CTAID.Y ;  /* 0x0000000000127919 */ /* 0x002e620000002600 */
[----:B--2---:R-:W2:Y:S03]  /*8790*/  @P6 MUFU.LG2 R2, R50 ;  /* 0x0000003200026308 */ /* 0x004ea60000000c00 */
[----:B------:R-:W1:Y:S04]  /*87a0*/  S2R R19, SR_CTAID.Z ;  /* 0x0000000000137919 */ /* 0x000e680000002700 */
[----:B------:R-:W1:Y:S01]  /*87b0*/  S2R R17, SR_CTAID.X ;  /* 0x0000000000117919 */ /* 0x000e620000002500 */
[----:B---3--:R3:W-:Y:S01]  /*87c0*/  @P5 MUFU.LG2 R9, R51 ;  /* 0x0000003300095308 */ /* 0x0087e20000000c00 */
[----:B------:R-:W-:Y:S01]  /*87d0*/  @P0 MOV R0, 0x1 ;  /* 0x0000000100000802 */ /* 0x000fe20000000f00 */
[----:B------:R-:W-:Y:S01]  /*87e0*/  @!P0 IMAD R0, R105, c[0x0][0x1c0], RZ ;  /* 0x0000700069008a24 */ /* 0x000fe200078e02ff */
[----:B------:R1:W1:Y:S04]  /*87f0*/  LDS.128 R36, [R226] ;  /* 0x00000000e2247984 */ /* 0x0002680000000c00 */
[----:B------:R1:W1:Y:S04]  /*8800*/  LDS.128 R68, [R226+0x800] ;  /* 0x00080000e2447984 */ /* 0x0002680000000c00 */
[----:B------:R1:W2:Y:S04]  /*8810*/  LDS.128 R64, [R226+0x1000] ;  /* 0x00100000e2407984 */ /* 0x0002a80000000c00 */
[----:B------:R1:W2:Y:S04]  /*8820*/  LDS.128 R60, [R226+0x1800] ;  /* 0x00180000e23c7984 */ /* 0x0002a80000000c00 */
[----:B------:R1:W2:Y:S04]  /*8830*/  LDS.128 R32, [R226+0x2000] ;  /* 0x00200000e2207984 */ /* 0x0002a80000000c00 */
[----:B------:R1:W2:Y:S04]  /*8840*/  LDS.128 R56, [R226+0x2800] ;  /* 0x00280000e2387984 */ /* 0x0002a80000000c00 */
[----:B------:R2:W2:Y:S04]  /*8850*/  LDS.128 R52, [R226+0x3000] ;  /* 0x00300000e2347984 */ /* 0x0004a80000000c00 */
[----:B---3--:R3:W3:Y:S04]  /*8860*/  LDS.128 R48, [R226+0x3800] ;  /* 0x00380000e2307984 */ /* 0x0086e80000000c00 */
[----:B------:R2:W3:Y:S04]  /*8870*/  LDS.128 R28, [R226+0x4000] ;  /* 0x00400000e21c7984 */ /* 0x0004e80000000c00 */
[----:B------:R2:W3:Y:S04]  /*8880*/  LDS.128 R44, [R226+0x4800] ;  /* 0x00480000e22c7984 */ /* 0x0004e80000000c00 */
[----:B------:R2:W3:Y:S04]  /*8890*/  LDS.128 R40, [R226+0x5000] ;  /* 0x00500000e2287984 */ /* 0x0004e80000000c00 */
[----:B------:R3:W3:Y:S01]  /*88a0*/  LDS.128 R24, [R226+0x5800] ;  /* 0x00580000e2187984 */ /* 0x0006e20000000c00 */
[----:B------:R-:W-:Y:S01]  /*88b0*/  ISETP.NE.OR P1, PT, RZ, UR4, !P1 ;  /* 0x00000004ff007c0c */ /* 0x000fe2000cf25670 */
[----:B-1----:R-:W-:Y:S01]  /*88c0*/  IMAD R0, R18, R0, RZ ;  /* 0x0000000012007224 */ /* 0x002fe200078e02ff */
[----:B----4-:R-:W1:Y:S01]  /*88d0*/  @P3 MUFU.LG2 R7, R101 ;  /* 0x0000006500073308 */ /* 0x010e620000000c00 */
[----:B-----5:R-:W-:Y:S01]  /*88e0*/  @P0 MOV R6, c[0x0][0x210] ;  /* 0x0000840000060a02 */ /* 0x020fe20000000f00 */
[----:B--2---:R-:W-:Y:S01]  /*88f0*/  @P6 FMUL.FTZ R2, R2, 0.69314718246459960938 ;  /* 0x3f31721802026820 */ /* 0x004fe20000410000 */
[----:B------:R-:W-:-:S02]  /*8900*/  @!P0 MOV R6, 0x1 ;  /* 0x0000000100068802 */ /* 0x000fc40000000f00 */
[----:B------:R-:W-:-:S03]  /*8910*/  SEL R0, R0, RZ, P1 ;  /* 0x000000ff00007207 */ /* 0x000fc60000800000 */
[----:B------:R-:W2:Y:S01]  /*8920*/  @P4 MUFU.LG2 R8, R100 ;  /* 0x0000006400084308 */ /* 0x000ea20000000c00 */
[----:B------:R-:W-:Y:S01]  /*8930*/  MOV R16, 0x7f800000 ;  /* 0x7f80000000107802 */ /* 0x000fe20000000f00 */
[----:B------:R-:W-:Y:S01]  /*8940*/  @P6 FFMA.FTZ R16, R104, c[0x0][0x238], R2 ;  /* 0x00008e0068106a23 */ /* 0x000fe20000010002 */
[----:B------:R-:W-:Y:S01]  /*8950*/  LOP3.LUT P2, RZ, R107, 0x3, RZ, 0xc0, !PT ;  /* 0x000000036bff7812 */ /* 0x000fe2000784c0ff */
[----:B------:R-:W-:Y:S02]  /*8960*/  IMAD R2, R19, R105, R0 ;  /* 0x0000006913027224 */ /* 0x000fe400078e0200 */
[----:B------:R-:W-:Y:S02]  /*8970*/  @!P1 IMAD R10, R18, c[0x0][0x214], RZ ;  /* 0x00008500120a9a24 */ /* 0x000fe400078e02ff */
[----:B------:R-:W-:Y:S01]  /*8980*/  IMAD R0, R17, R6, RZ ;  /* 0x0000000611007224 */ /* 0x000fe200078e02ff */
[----:B------:R-:W-:Y:S02]  /*8990*/  CS2R R4, SRZ ;  /* 0x0000000000047805 */ /* 0x000fe4000001ff00 */
[----:B------:R-:W-:-:S02]  /*89a0*/  @!P1 MOV R4, R10 ;  /* 0x0000000a00049202 */ /* 0x000fc40000000f00 */
[----:B------:R-:W-:Y:S01]  /*89b0*/  SHF.L.U32 R0, R0, 0x7, RZ ;  /* 0x0000000700007819 */ /* 0x000fe200000006ff */
[----:B-1----:R-:W-:Y:S01]  /*89c0*/  @P3 FMUL.FTZ R7, R7, 0.69314718246459960938 ;  /* 0x3f31721807073820 */ /* 0x002fe20000410000 */
[----:B------:R-:W-:Y:S01]  /*89d0*/  @!P1 SHF.R.S32.HI R5, RZ, 0x1f, R10 ;  /* 0x0000001fff059819 */ /* 0x000fe2000001140a */
[----:B------:R-:W-:Y:S01]  /*89e0*/  @P5 FMUL.FTZ R9, R9, 0.69314718246459960938 ;  /* 0x3f31721809095820 */ /* 0x000fe20000410000 */
[----:B------:R-:W-:Y:S01]  /*89f0*/  IADD3 R10, P1, P0, R0, R4, R2 ;  /* 0x00000004000a7210 */ /* 0x000fe2000783e002 */
[----:B--2---:R-:W-:Y:S01]  /*8a00*/  @P4 FMUL.FTZ R8, R8, 0.69314718246459960938 ;  /* 0x3f31721808084820 */ /* 0x004fe20000410000 */
[----:B------:R-:W-:Y:S01]  /*8a10*/  SHF.R.S32.HI R0, RZ, 0x1f, R0 ;  /* 0x0000001fff007819 */ /* 0x000fe20000011400 */
[----:B------:R-:W-:Y:S01]  /*8a20*/  BSSY B0, `(.L_x_423) ;  /* 0x0000033000007945 */ /* 0x000fe20003800000 */
        /* <DEDUP_REMOVED lines=9> */
[----:B---3--:R-:W-:Y:S01]  /*8ac0*/  SHF.R.S32.HI R2, RZ, 0x1f, R20 ;  /* 0x0000001fff027819 */ /* 0x008fe20000011414 */
[----:B------:R-:W-:Y:S01]  /*8ad0*/  IMAD.MOV.U32 R5, RZ, RZ, c[0x0][0x214] ;  /* 0x00008500ff057624 */ /* 0x000fe200078e00ff */
[----:B------:R-:W-:-:S02]  /*8ae0*/  SHF.R.S32.HI R0, RZ, 0x1f, R107 ;  /* 0x0000001fff007819 */ /* 0x000fc4000001146b */
[----:B------:R-:W-:Y:S01]  /*8af0*/  LEA.HI R2, R2, R20, RZ, 0x2 ;  /* 0x0000001402027211 */ /* 0x000fe200078f10ff */
[----:B------:R-:W-:Y:S01]  /*8b00*/  IMAD R5, R17, -0x80, R5 ;  /* 0xffffff8011057824 */ /* 0x000fe200078e0205 */
        /* <DEDUP_REMOVED lines=36> */
.L_x_424:
[----:B---3--:R-:W-:Y:S05]  /*8d50*/  BSYNC B0 ;  /* 0x0000000000007941 */ /* 0x008fea0003800000 */
.L_x_423:
[----:B-1----:R-:W-:Y:S01]  /*8d60*/  IMAD.SHL.U32 R2, R106, 0x8, RZ ;  /* 0x000000086a027824 */ /* 0x002fe200078e00ff */
        /* <DEDUP_REMOVED lines=17> */
[----:B------:R-:W-:Y:S02]  /*8e80*/  IMAD R0, R5, c[0x0][0x1e8], RZ ;  /* 0x00007a0005007a24 */ /* 0x000fe400078e02ff */
[----:B------:R-:W-:-:S04]  /*8e90*/  IMAD.WIDE.U32 R2, R4, c[0x0][0x1e8], R2 ;  /* 0x00007a0004027a25 */ /* 0x000fc800078e0002 */
[----:B------:R-:W-:Y:S01]  /*8ea0*/  IMAD R0, R4, c[0x0][0x1ec], R0 ;  /* 0x00007b0004007a24 */ /* 0x000fe200078e0200 */
[----:B------:R-:W-:-:S03]  /*8eb0*/  LEA R6, P0, R2, c[0x0][0x1d0], 0x1 ;  /* 0x0000740002067a11 */ /* 0x000fc600078008ff */
[----:B------:R-:W-:-:S05]  /*8ec0*/  IMAD.IADD R0, R3, 0x1, R0 ;  /* 0x0000000103007824 */ /* 0x000fca00078e0200 */
[----:B------:R-:W-:Y:S02]  /*8ed0*/  LEA.HI.X R7, R2, c[0x0][0x1d4], R0, 0x1, P0 ;  /* 0x0000750002077a11 */ /* 0x000fe400000f0c00 */
[----:B------:R-:W-:-:S03]  /*8ee0*/  IADD3 R4, P0, R6, UR7, RZ ;  /* 0x0000000706047c10 */ /* 0x000fc6000ff1e0ff */
[----:B------:R-:W-:Y:S01]  /*8ef0*/  STG.E.128 [R6.64], R36 ;  /* 0x0000002406007986 */ /* 0x000fe2000c101d08 */
[----:B------:R-:W-:Y:S02]  /*8f00*/  IADD3.X R5, R7, UR5, RZ, P0, !PT ;  /* 0x0000000507057c10 */ /* 0x000fe400087fe4ff */
[----:B------:R-:W-:Y:S01]  /*8f10*/  IADD3 R2, P0, R4, UR7, RZ ;  /* 0x0000000704027c10 */ /* 0x000fe2000ff1e0ff */
[----:B------:R-:W-:Y:S03]  /*8f20*/  STG.E.128 [R6.64+0x40], R32 ;  /* 0x0000402006007986 */ /* 0x000fe6000c101d08 */
[----:B------:R-:W-:Y:S01]  /*8f30*/  IADD3.X R3, R5, UR5, RZ, P0, !PT ;  /* 0x0000000505037c10 */ /* 0x000fe200087fe4ff */
[----:B------:R1:W-:Y:S04]  /*8f40*/  STG.E.128 [R6.64+0x80], R28 ;  /* 0x0000801c06007986 */ /* 0x0003e8000c101d08 */
[----:B------:R-:W-:Y:S04]  /*8f50*/  STG.E.128 [R4.64], R68 ;  /* 0x0000004404007986 */ /* 0x000fe8000c101d08 */
[----:B------:R-:W-:Y:S04]  /*8f60*/  STG.E.128 [R4.64+0x40], R56 ;  /* 0x0000403804007986 */ /* 0x000fe8000c101d08 */
[----:B------:R-:W-:Y:S04]  /*8f70*/  STG.E.128 [R4.64+0x80], R44 ;  /* 0x0000802c04007986 */ /* 0x000fe8000c101d08 */
[----:B------:R-:W-:Y:S04]  /*8f80*/  STG.E.128 [R2.64], R64 ;  /* 0x0000004002007986 */ /* 0x000fe8000c101d08 */
[----:B------:R-:W-:Y:S04]  /*8f90*/  STG.E.128 [R2.64+0x40], R52 ;  /* 0x0000403402007986 */ /* 0x000fe8000c101d08 */
[----:B------:R-:W-:Y:S01]  /*8fa0*/  STG.E.128 [R2.64+0x80], R40 ;  /* 0x0000802802007986 */ /* 0x000fe2000c101d08 */
[----:B-1----:R-:W-:-:S04]  /*8fb0*/  IADD3 R6, P0, R2, UR7, RZ ;  /* 0x0000000702067c10 */ /* 0x002fc8000ff1e0ff */
[----:B------:R-:W-:-:S05]  /*8fc0*/  IADD3.X R7, R3, UR5, RZ, P0, !PT ;  /* 0x0000000503077c10 */ /* 0x000fca00087fe4ff */
[----:B------:R-:W-:Y:S04]  /*8fd0*/  STG.E.128 [R6.64], R60 ;  /* 0x0000003c06007986 */ /* 0x000fe8000c101d08 */
[----:B------:R-:W-:Y:S04]  /*8fe0*/  STG.E.128 [R6.64+0x40], R48 ;  /* 0x0000403006007986 */ /* 0x000fe8000c101d08 */
[----:B------:R-:W-:Y:S01]  /*8ff0*/  STG.E.128 [R6.64+0x80], R24 ;  /* 0x0000801806007986 */ /* 0x000fe2000c101d08 */
[----:B------:R-:W-:Y:S05]  /*9000*/  EXIT ;  /* 0x000000000000794d */ /* 0x000fea0003800000 */
.L_x_425:
        /* <DEDUP_REMOVED lines=15> */
.L_x_1037:


//--------------------- .text._ZN5flash16flash_fwd_kernelI23Flash_fwd_kernel_traitsILi96ELi128ELi64ELi4ELb0ELb0EN7cutlass10bfloat16_tE19Flash_kernel_traitsILi96ELi128ELi64ELi4ES3_EELb1ELb0ELb0ELb1ELb0ELb0ELb0ELb0EEEvNS_16Flash_fwd_paramsE --------------------------
	.section	.text._ZN5flash16flash_fwd_kernelI23Flash_fwd_kernel_traitsILi96ELi128ELi64ELi4ELb0ELb0EN7cutlass10bfloat16_tE19Flash_kernel_traitsILi96ELi128ELi64ELi4ES3_EELb1ELb0ELb0ELb1ELb0ELb0ELb0ELb0EEEvNS_16Flash_fwd_paramsE,"ax",@progbits
	.sectioninfo	@"SHI_REGISTERS=255"
	.align	128
        .global         _ZN5flash16flash_fwd_kernelI23Flash_fwd_kernel_traitsILi96ELi128ELi64ELi4ELb0ELb0EN7cutlass10bfloat16_tE19Flash_kernel_traitsILi96ELi128ELi64ELi4ES3_EELb1ELb0ELb0ELb1ELb0ELb0ELb0ELb0EEEvNS_16Flash_fwd_paramsE
        .type           _ZN5flash16flash_fwd_kernelI23Flash_fwd_kernel_traitsILi96ELi128ELi64ELi4ELb0ELb0EN7cutlass10bfloat16_tE19Flash_kernel_traitsILi96ELi128ELi64ELi4ES3_EELb1ELb0ELb0ELb1ELb0ELb0ELb0ELb0EEEvNS_16Flash_fwd_paramsE,@function
        .size           _ZN5flash16flash_fwd_kernelI23Flash_fwd_kernel_traitsILi96ELi128ELi64ELi4ELb0ELb0EN7cutlass10bfloat16_tE19Flash_kernel_traitsILi96ELi128ELi64ELi4ES3_EELb1ELb0ELb0ELb1ELb0ELb0ELb0ELb0EEEvNS_16Flash_fwd_paramsE,(.L_x_1038 - _ZN5flash16flash_fwd_kernelI23Flash_fwd_kernel_traitsILi96ELi128ELi64ELi4ELb0ELb0EN7cutlass10bfloat16_tE19Flash_kernel_traitsILi96ELi128ELi64ELi4ES3_EELb1ELb0ELb0ELb1ELb0ELb0ELb0ELb0EEEvNS_16Flash_fwd_paramsE)
        .other          _ZN5flash16flash_fwd_kernelI23Flash_fwd_kernel_traitsILi96ELi128ELi64ELi4ELb0ELb0EN7cutlass10bfloat16_tE19Flash_kernel_traitsILi96ELi128ELi64ELi4ES3_EELb1ELb0ELb0ELb1ELb0ELb0ELb0ELb0EEEvNS_16Flash_fwd_paramsE,@"STO_CUDA_ENTRY STV_DEFAULT"
_ZN5flash16flash_fwd_kernelI23Flash_fwd_kernel_traitsILi96ELi128ELi64ELi4ELb0ELb0EN7cutlass10bfloat16_tE19Flash_kernel_traitsILi96ELi128ELi64ELi4ES3_EELb1ELb0ELb0ELb1ELb0ELb0ELb0ELb0EEEvNS_16Flash_fwd_paramsE:
.text._ZN5flash16flash_fwd_kernelI23Flash_fwd_kernel_traitsILi96ELi128ELi64ELi4ELb0ELb0EN7cutlass10bfloat16_tE19Flash_kernel_traitsILi96ELi128ELi64ELi4ES3_EELb1ELb0ELb0ELb1ELb0ELb0ELb0ELb0EEEvNS_16Flash_fwd_paramsE:
        /* <DEDUP_REMOVED lines=14> */
[----:B------:R-:W1:Y:S01]  /*00e0*/  LDC.U8 R8, c[0x0][0x312] ;  /* 0x0000c480ff087b82 */ /* 0x000e620000000000 */
[----:B------:R-:W-:Y:S02]  /*00f0*/  ISETP.NE.U32.AND P3, PT, RZ, c[0x0][0x240], PT ;  /* 0x00009000ff007a0c */ /* 0x000fe40003f65070 */
[----:B------:R-:W4:Y:S01]  /*0100*/  S2R R196, SR_CTAID.X ;  /* 0x0000000000c47919 */ /* 0x000f220000002500 */
[----:B------:R-:W-:Y:S02]  /*0110*/  MOV R12, 0x4 ;  /* 0x00000004000c7802 */ /* 0x000fe40000000f00 */
[----:B------:R-:W-:Y:S01]  /*0120*/  ISETP.NE.AND.EX P3, PT, RZ, c[0x0][0x244], PT, P3 ;  /* 0x00009100ff007a0c */ /* 0x000fe20003f65330 */
[----:B------:R-:W4:Y:S01]  /*0130*/  S2R R28, SR_CTAID.Y ;  /* 0x00000000001c7919 */ /* 0x000f220000002600 */
[----:B------:R-:W-:-:S03]  /*0140*/  MOV R15, 0xffffffff ;  /* 0xffffffff000f7802 */ /* 0x000fc60000000f00 */
[----:B------:R-:W4:Y:S04]  /*0150*/  S2R R18, SR_CTAID.Z ;  /* 0x0000000000127919 */ /* 0x000f280000002700 */
[----:B------:R-:W4:Y:S01]  /*0160*/  S2R R193, SR_TID.X ;  /* 0x0000000000c17919 */ /* 0x000f220000002100 */
[----:B-1----:R-:W-:Y:S01]  /*0170*/  ISETP.NE.AND P4, PT, R8, RZ, PT ;  /* 0x000000ff0800720c */ /* 0x002fe20003f85270 */
[----:B----4-:R-:W-:Y:S01]  /*0180*/  IMAD.WIDE R8, R28, R12, c[0x0][0x240] ;  /* 0x000090001c087625 */ /* 0x010fe200078e020c */
[----:B------:R-:W-:-:S04]  /*0190*/  LOP3.LUT R0, R18, R196, R28, 0xfe, !PT ;  /* 0x000000c412007212 */ /* 0x000fc800078efe1c */
[----:B------:R-:W-:Y:S01]  /*01a0*/  LOP3.LUT P2, RZ, R0, R193, RZ, 0xfc, !PT ;  /* 0x000000c100ff7212 */ /* 0x000fe2000784fcff */
[----:B--2---:R1:W2:Y:S08]  /*01b0*/  @P1 R2UR UR20, R4 ;  /* 0x00000000041413c2 */ /* 0x0042b000000e0000 */
[----:B------:R4:W2:Y:S04]  /*01c0*/  @P1 R2UR UR21, R5 ;  /* 0x00000000051513c2 */ /* 0x0008a800000e0000 */
[----:B-1----:R-:W-:-:S02]  /*01d0*/  @!P2 IMAD.MOV.U32 R4, RZ, RZ, c[0x0][0x308] ;  /* 0x0000c200ff04a624 */ /* 0x002fc400078e00ff */
[----:B----4-:R-:W-:Y:S01]  /*01e0*/  @!P2 IMAD.MOV.U32 R5, RZ, RZ, c[0x0][0x30c] ;  /* 0x0000c300ff05a624 */ /* 0x010fe200078e00ff */
[----:B---3--:R-:W-:Y:S01]  /*01f0*/  @P1 IADD3 R6, P0, R2, c[0x0][0x300], RZ ;  /* 0x0000c00002061a10 */ /* 0x008fe20007f1e0ff */
[----:B--2---:R-:W-:-:S04]  /*0200*/  IMAD.U32 R2, RZ, RZ, UR20 ;  /* 0x00000014ff027e24 */ /* 0x004fc8000f8e00ff */
[----:B------:R-:W-:Y:S01]  /*0210*/  @P1 IMAD.X R7, RZ, RZ, R3, P0 ;  /* 0x000000ffff071224 */ /* 0x000fe200000e0603 */
[----:B------:R-:W-:Y:S01]  /*0220*/  ISETP.NE.U32.AND P0, PT, RZ, c[0x0][0x250], PT ;  /* 0x00009400ff007a0c */ /* 0x000fe20003f05070 */
[----:B------:R-:W-:Y:S01]  /*0230*/  IMAD.U32 R3, RZ, RZ, UR21 ;  /* 0x00000015ff037e24 */ /* 0x000fe2000f8e00ff */
[----:B------:R-:W-:Y:S02]  /*0240*/  ISETP.EQ.U32.AND P1, PT, RZ, c[0x0][0x248], PT ;  /* 0x00009200ff007a0c */ /* 0x000fe40003f22070 */
[----:B------:R-:W-:Y:S02]  /*0250*/  ISETP.NE.AND.EX P0, PT, RZ, c[0x0][0x254], PT, P0 ;  /* 0x00009500ff007a0c */ /* 0x000fe40003f05300 */
[----:B------:R1:W-:Y:S01]  /*0260*/  @!P2 STG.E.64 [R4.64], R2 ;  /* 0x000000020400a986 */ /* 0x0003e2000c101b12 */
[----:B------:R-:W-:Y:S02]  /*0270*/  SHF.R.S32.HI R13, RZ, 0x1f, R193 ;  /* 0x0000001fff0d7819 */ /* 0x000fe400000114c1 */
[----:B------:R-:W-:Y:S01]  /*0280*/  ISETP.EQ.OR.EX P1, PT, RZ, c[0x0][0x24c], !P4, P1 ;  /* 0x00009300ff007a0c */ /* 0x000fe20006722710 */
[----:B-1----:R-:W-:-:S02]  /*0290*/  @!P2 IMAD.MOV.U32 R2, RZ, RZ, R6 ;  /* 0x000000ffff02a224 */ /* 0x002fc400078e0006 */
[----:B------:R-:W-:-:S05]  /*02a0*/  @!P2 IMAD.MOV.U32 R3, RZ, RZ, R7 ;  /* 0x000000ffff03a224 */ /* 0x000fca00078e0007 */
[----:B------:R1:W-:Y:S04]  /*02b0*/  @!P2 STG.E.64 [R4.64+0x8], R2 ;  /* 0x000008020400a986 */ /* 0x0003e8000c101b12 */
[----:B------:R2:W3:Y:S04]  /*02c0*/  @P3 LDG.E R15, [R8.64] ;  /* 0x00000012080f3981 */ /* 0x0004e8000c1e1900 */
[----:B-1----:R2:W4:Y:S01]  /*02d0*/  @P3 LDG.E R4, [R8.64+0x4] ;  /* 0x0000041208043981 */ /* 0x002522000c1e1900 */
[----:B------:R-:W-:Y:S01]  /*02e0*/  @P0 IMAD.WIDE R2, R28, R12, c[0x0][0x250] ;  /* 0x000094001c020625 */ /* 0x000fe200078e020c */
[----:B------:R-:W-:-:S03]  /*02f0*/  LEA.HI R14, R13, R193, RZ, 0x5 ;  /* 0x000000c10d0e7211 */ /* 0x000fc600078f28ff */
[C---:B------:R-:W-:Y:S02]  /*0300*/  IMAD R0, R28.reuse, c[0x0][0x1c0], R18 ;  /* 0x000070001c007a24 */ /* 0x040fe400078e0212 */
[----:B------:R-:W-:-:S03]  /*0310*/  IMAD.WIDE R10, R28, R12, c[0x0][0x248] ;  /* 0x000092001c0a7625 */ /* 0x000fc600078e020c */
[----:B------:R-:W-:Y:S01]  /*0320*/  SHF.L.U32 R0, R0, 0x5, RZ ;  /* 0x0000000500007819 */ /* 0x000fe200000006ff */
[----:B--2---:R-:W-:Y:S02]  /*0330*/  IMAD.MOV.U32 R9, RZ, RZ, RZ ;  /* 0x000000ffff097224 */ /* 0x004fe400078e00ff */
[----:B------:R-:W-:-:S04]  /*0340*/  IMAD.MOV.U32 R8, RZ, RZ, -0x1 ;  /* 0xffffffffff087424 */ /* 0x000fc800078e00ff */
[----:B------:R1:W5:Y:S04]  /*0350*/  @P0 LDG.E R9, [R2.64] ;  /* 0x0000001202090981 */ /* 0x000368000c1e1900 */
[----:B------:R2:W5:Y:S01]  /*0360*/  @!P1 LDG.E R8, [R10.64] ;  /* 0x000000120a089981 */ /* 0x000562000c1e1900 */
[----:B------:R-:W-:-:S04]  /*0370*/  ISETP.NE.U32.AND P2, PT, RZ, c[0x0][0x248], PT ;  /* 0x00009200ff007a0c */ /* 0x000fc80003f45070 */
[----:B------:R-:W-:Y:S02]  /*0380*/  ISETP.NE.AND.EX P2, PT, RZ, c[0x0][0x24c], PT, P2 ;  /* 0x00009300ff007a0c */ /* 0x000fe40003f45320 */
[----:B-1----:R-:W-:-:S05]  /*0390*/  LOP3.LUT R2, R14, 0xffffffe0, RZ, 0xc0, !PT ;  /* 0xffffffe00e027812 */ /* 0x002fca00078ec0ff */
[----:B------:R-:W-:-:S05]  /*03a0*/  IMAD.IADD R37, R193, 0x1, -R2 ;  /* 0x00000001c1257824 */ /* 0x000fca00078e0a02 */
[--C-:B------:R-:W-:Y:S02]  /*03b0*/  IADD3 R195, P1, P0, R0, R6, R37.reuse ;  /* 0x0000000600c37210 */ /* 0x100fe4000783e025 */
[----:B------:R-:W-:Y:S02]  /*03c0*/  SHF.R.S32.HI R0, RZ, 0x1f, R0 ;  /* 0x0000001fff007819 */ /* 0x000fe40000011400 */
[----:B------:R-:W-:-:S04]  /*03d0*/  SHF.R.S32.HI R2, RZ, 0x1f, R37 ;  /* 0x0000001fff027819 */ /* 0x000fc80000011425 */
[----:B------:R-:W-:Y:S01]  /*03e0*/  IADD3.X R194, R0, R7, R2, P1, P0 ;  /* 0x0000000700c27210 */ /* 0x000fe20000fe0402 */
[----:B---3--:R2:W-:Y:S04]  /*03f0*/  STL [R1+0x38], R15 ;  /* 0x0000380f01007387 */ /* 0x0085e80000100800 */
[----:B------:R2:W-:Y:S01]  /*0400*/  STL [R1+0x4c], R195 ;  /* 0x00004cc301007387 */ /* 0x0005e20000100800 */
[----:B----4-:R-:W-:Y:S02]  /*0410*/  @P3 IMAD.IADD R235, R4, 0x1, -R15 ;  /* 0x0000000104eb3824 */ /* 0x010fe400078e0a0f */
[----:B------:R-:W-:Y:S01]  /*0420*/  @!P3 IMAD.MOV.U32 R235, RZ, RZ, c[0x0][0x214] ;  /* 0x00008500ffebb624 */ /* 0x000fe200078e00ff */
[----:B------:R-:W-:Y:S05]  /*0430*/  @!P2 BRA `(.L_x_426) ;  /* 0x000000400000a947 */ /* 0x000fea0003800000 */
[----:B------:R-:W3:Y:S02]  /*0440*/  @P4 LDG.E R0, [R10.64+0x4] ;  /* 0x000004120a004981 */ /* 0x000ee4000c1e1900 */
[----:B---3-5:R-:W-:-:S06]  /*0450*/  @P4 IADD3 R0, R0, -R8, RZ ;  /* 0x8000000800004210 */ /* 0x028fcc0007ffe0ff */
[----:B------:R1:W5:Y:S01]  /*0460*/  @!P4 LDG.E R0, [R10.64] ;  /* 0x000000120a00c981 */ /* 0x000362000c1e1900 */
[----:B------:R-:W-:Y:S05]  /*0470*/  BRA `(.L_x_427) ;  /* 0x0000001000007947 */ /* 0x000fea0003800000 */
.L_x_426:
[----:B------:R-:W-:Y:S02]  /*0480*/  MOV R0, c[0x0][0x218] ;  /* 0x0000860000007a02 */ /* 0x000fe40000000f00 */
.L_x_427:
[----:B------:R-:W-:-:S04]  /*0490*/  ISETP.NE.U32.AND P2, PT, RZ, c[0x0][0x258], PT ;  /* 0x00009600ff007a0c */ /* 0x000fc80003f45070 */
[----:B------:R-:W-:-:S13]  /*04a0*/  ISETP.NE.AND.EX P2, PT, RZ, c[0x0][0x25c], PT, P2 ;  /* 0x00009700ff007a0c */ /* 0x000fda0003f45320 */
[----:B------:R-:W-:-:S06]  /*04b0*/  @P2 IMAD.WIDE R2, R28, R12, c[0x0][0x258] ;  /* 0x000096001c022625 */ /* 0x000fcc00078e020c */
[----:B------:R-:W3:Y:S01]  /*04c0*/  @P2 LDG.E R3, [R2.64] ;  /* 0x0000001202032981 */ /* 0x000ee2000c1e1900 */
[----:B------:R-:W-:Y:S01]  /*04d0*/  IMAD.SHL.U32 R38, R196, 0x80, RZ ;  /* 0x00000080c4267824 */ /* 0x000fe200078e00ff */
[----:B------:R-:W-:-:S04]  /*04e0*/  @!P2 ISETP.NE.U32.AND P1, PT, RZ, c[0x0][0x268], PT ;  /* 0x00009a00ff00aa0c */ /* 0x000fc80003f25070 */
[----:B------:R-:W-:Y:S02]  /*04f0*/  ISETP.GT.AND P0, PT, R235, R38, PT ;  /* 0x00000026eb00720c */ /* 0x000fe40003f04270 */
[----:B------:R-:W-:-:S04]  /*0500*/  @!P2 ISETP.NE.AND.EX P1, PT, RZ, c[0x0][0x26c], PT, P1 ;  /* 0x00009b00ff00aa0c */ /* 0x000fc80003f25310 */
[----:B------:R-:W-:Y:S01]  /*0510*/  @!P2 SEL R2, RZ, c[0x0][0x21c], !P1 ;  /* 0x00008700ff02aa07 */ /* 0x000fe20004800000 */
[----:B---3-5:R-:W-:-:S03]  /*0520*/  @P2 IMAD.IADD R133, R3, 0x1, -R9 ;  /* 0x0000000103852824 */ /* 0x028fc600078e0a09 */
        /* <DEDUP_REMOVED lines=8> */
[----:B------:R-:W3:Y:S01]  /*05b0*/  LDC.U8 R246, c[0x0][0x2d8] ;  /* 0x0000b600fff67b82 */ /* 0x000ee20000000000 */
        /* <DEDUP_REMOVED lines=27> */
.L_x_429:
[----:B---3--:R-:W-:Y:S02]  /*0770*/  IABS R5, c[0x0][0x1c8] ;  /* 0x0000720000057a13 */ /* 0x008fe40000000000 */
[----:B------:R-:W-:Y:S02]  /*0780*/  IABS R4, R18 ;  /* 0x0000001200047213 */ /* 0x000fe40000000000 */
[----:B------:R-:W3:Y:S08]  /*0790*/  I2F.RP R2, R5 ;  /* 0x0000000500027306 */ /* 0x000ef00000209400 */
[----:B---3--:R-:W3:Y:S02]  /*07a0*/  MUFU.RCP R2, R2 ;  /* 0x0000000200027308 */ /* 0x008ee40000001000 */
[----:B---3--:R-:W-:-:S06]  /*07b0*/  IADD3 R2, R2, 0xffffffe, RZ ;  /* 0x0ffffffe02027810 */ /* 0x008fcc0007ffe0ff */
[----:B------:R-:W3:Y:S02]  /*07c0*/  F2I.FTZ.U32.TRUNC.NTZ R3, R2 ;  /* 0x0000000200037305 */ /* 0x000ee4000021f000 */
[----:B---3--:R-:W-:Y:S02]  /*07d0*/  IMAD.MOV R0, RZ, RZ, -R3 ;  /* 0x000000ffff007224 */ /* 0x008fe400078e0a03 */
        /* <DEDUP_REMOVED lines=17> */
[----:B--2---:R-:W-:Y:S02]  /*08f0*/  @P0 MOV R15, R2 ;  /* 0x00000002000f0202 */ /* 0x004fe40000000f00 */
        /* <DEDUP_REMOVED lines=16> */
.L_x_430:
[-C--:B------:R-:W-:Y:S01]  /*0a00*/  LEA.HI R3, R13, R193.reuse, RZ, 0x2 ;  /* 0x000000c10d037211 */ /* 0x080fe200078f10ff */
[----:B------:R-:W-:Y:S01]  /*0a10*/  IMAD.IADD R36, R235, 0x1, -R38 ;  /* 0x00000001eb247824 */ /* 0x000fe200078e0a26 */
[-C--:B------:R-:W-:Y:S01]  /*0a20*/  LEA.HI R27, R13, R193.reuse, RZ, 0x3 ;  /* 0x000000c10d1b7211 */ /* 0x080fe200078f18ff */
[----:B------:R-:W-:Y:S01]  /*0a30*/  BSSY B0, `(.L_x_431) ;  /* 0x0000066000007945 */ /* 0x000fe20003800000 */
[----:B------:R-:W-:Y:S02]  /*0a40*/  LOP3.LUT R0, R3, 0xfffffffc, RZ, 0xc0, !PT ;  /* 0xfffffffc03007812 */ /* 0x000fe400078ec0ff */
[----:B------:R-:W-:Y:S02]  /*0a50*/  SHF.R.S32.HI R25, RZ, 0x3, R27 ;  /* 0x00000003ff197819 */ /* 0x000fe4000001141b */
[----:B------:R-:W-:Y:S01]  /*0a60*/  LEA.HI R26, R13, R193, RZ, 0x4 ;  /* 0x000000c10d1a7211 */ /* 0x000fe200078f20ff */
[----:B------:R-:W-:Y:S01]  /*0a70*/  IMAD.IADD R2, R193, 0x1, -R0 ;  /* 0x00000001c1027824 */ /* 0x000fe200078e0a00 */
[----:B------:R-:W-:Y:S01]  /*0a80*/  SHF.R.S32.HI R4, RZ, 0x2, R3 ;  /* 0x00000002ff047819 */ /* 0x000fe20000011403 */
[----:B------:R-:W-:Y:S01]  /*0a90*/  IMAD.SHL.U32 R0, R25, 0x40, RZ ;  /* 0x0000004019007824 */ /* 0x000fe200078e00ff */
[----:B------:R-:W-:Y:S01]  /*0aa0*/  SHF.R.S32.HI R174, RZ, 0x5, R14 ;  /* 0x00000005ffae7819 */ /* 0x000fe2000001140e */
[----:B------:R-:W-:Y:S01]  /*0ab0*/  IMAD.SHL.U32 R202, R2, 0x8, RZ ;  /* 0x0000000802ca7824 */ /* 0x000fe200078e00ff */
[----:B------:R-:W-:-:S02]  /*0ac0*/  LEA.HI R3, R3, R4, RZ, 0x1 ;  /* 0x0000000403037211 */ /* 0x000fc400078f08ff */
[----:B------:R-:W-:Y:S02]  /*0ad0*/  LOP3.LUT R0, R0, 0xc0, RZ, 0xc0, !PT ;  /* 0x000000c000007812 */ /* 0x000fe400078ec0ff */
[----:B------:R-:W-:Y:S02]  /*0ae0*/  LOP3.LUT R3, R3, 0x7fffffe, RZ, 0xc0, !PT ;  /* 0x07fffffe03037812 */ /* 0x000fe400078ec0ff */
[----:B------:R-:W-:Y:S02]  /*0af0*/  LOP3.LUT R5, R0, 0x18, R202, 0xf8, !PT ;  /* 0x0000001800057812 */ /* 0x000fe400078ef8ca */
[----:B------:R-:W-:Y:S01]  /*0b00*/  SHF.R.U32.HI R2, RZ, 0x3, R0 ;  /* 0x00000003ff027819 */ /* 0x000fe20000011600 */
[----:B-1----:R-:W-:Y:S01]  /*0b10*/  IMAD.IADD R11, R4, 0x1, -R3 ;  /* 0x00000001040b7824 */ /* 0x002fe200078e0a03 */
[----:B------:R-:W-:Y:S02]  /*0b20*/  LOP3.LUT R0, R26, 0xfffffff0, RZ, 0xc0, !PT ;  /* 0xfffffff01a007812 */ /* 0x000fe400078ec0ff */
[----:B------:R-:W-:Y:S01]  /*0b30*/  LOP3.LUT R20, R5, R2, RZ, 0x3c, !PT ;  /* 0x0000000205147212 */ /* 0x000fe200078e3cff */
[----:B------:R-:W-:Y:S01]  /*0b40*/  IMAD R11, R174, 0x8, R11 ;  /* 0x00000008ae0b7824 */ /* 0x000fe200078e020b */
[----:B------:R-:W-:Y:S01]  /*0b50*/  SHF.R.S32.HI R5, RZ, 0x1f, R4 ;  /* 0x0000001fff057819 */ /* 0x000fe20000011404 */
[----:B------:R-:W-:Y:S01]  /*0b60*/  IMAD.IADD R23, R193, 0x1, -R0 ;  /* 0x00000001c1177824 */ /* 0x000fe200078e0a00 */
[----:B------:R-:W-:Y:S01]  /*0b70*/  IADD3 R12, P0, R202, R12, RZ ;  /* 0x0000000cca0c7210 */ /* 0x000fe20007f1e0ff */
[----:B------:R-:W-:Y:S01]  /*0b80*/  IMAD.U32 R20, R11, 0x20, R20 ;  /* 0x000000200b147824 */ /* 0x000fe200078e0014 */
[----:B------:R-:W-:Y:S01]  /*0b90*/  SHF.R.S32.HI R203, RZ, 0x1f, R202 ;  /* 0x0000001fffcb7819 */ /* 0x000fe200000114ca */
[----:B------:R-:W-:Y:S01]  /*0ba0*/  IMAD R0, R5, c[0x0][0x198], RZ ;  /* 0x0000660005007a24 */ /* 0x000fe200078e02ff */
[----:B------:R-:W-:Y:S01]  /*0bb0*/  LEA.HI R24, R23, R23, RZ, 0x1 ;  /* 0x0000001717187211 */ /* 0x000fe200078f08ff */
[----:B------:R-:W-:Y:S01]  /*0bc0*/  IMAD R14, R5, c[0x0][0x1a0], RZ ;  /* 0x00006800050e7a24 */ /* 0x000fe200078e02ff */
[----:B------:R-:W-:Y:S01]  /*0bd0*/  SHF.R.S32.HI R10, RZ, 0x1f, R8 ;  /* 0x0000001fff0a7819 */ /* 0x000fe20000011408 */
[C---:B------:R-:W-:Y:S01]  /*0be0*/  IMAD R16, R4.reuse, c[0x0][0x19c], R0 ;  /* 0x0000670004107a24 */ /* 0x040fe200078e0200 */
[--C-:B------:R-:W-:Y:S01]  /*0bf0*/  SHF.R.S32.HI R9, RZ, 0x1, R24.reuse ;  /* 0x00000001ff097819 */ /* 0x100fe20000011418 */
[----:B------:R-:W-:Y:S01]  /*0c00*/  IMAD.X R13, R203, 0x1, R7, P0 ;  /* 0x00000001cb0d7824 */ /* 0x000fe200000e0607 */
[----:B------:R-:W-:Y:S01]  /*0c10*/  SHF.R.S32.HI R2, RZ, 0x1f, R24 ;  /* 0x0000001fff027819 */ /* 0x000fe20000011418 */
[--C-:B------:R-:W-:Y:S01]  /*0c20*/  IMAD.WIDE.U32 R6, R4, c[0x0][0x198], R202.reuse ;  /* 0x0000660004067a25 */ /* 0x100fe200078e00ca */
[----:B------:R-:W-:Y:S01]  /*0c30*/  IADD3 R200, R202, 0x20, RZ ;  /* 0x00000020cac87810 */ /* 0x000fe20007ffe0ff */
[----:B------:R1:W-:Y:S01]  /*0c40*/  STL.64 [R1+0x18], R202 ;  /* 0x000018ca01007387 */ /* 0x0003e20000100a00 */
[----:B------:R-:W-:Y:S01]  /*0c50*/  LEA.HI R0, R2, R9, RZ, 0x2 ;  /* 0x0000000902007211 */ /* 0x000fe200078f10ff */
[----:B------:R-:W-:Y:S01]  /*0c60*/  IMAD.WIDE.U32 R2, R4, c[0x0][0x1a0], R202 ;  /* 0x0000680004027a25 */ /* 0x000fe200078e00ca */
[----:B------:R-:W-:Y:S01]  /*0c70*/  IADD3 R6, P1, R21, R6, RZ ;  /* 0x0000000615067210 */ /* 0x000fe20007f3e0ff */
[----:B------:R1:W-:Y:S01]  /*0c80*/  STL [R1+0x44], R36 ;  /* 0x0000442401007387 */ /* 0x0003e20000100800 */
[----:B------:R-:W-:Y:S01]  /*0c90*/  LOP3.LUT R0, R0, 0xfffffffc, RZ, 0xc0, !PT ;  /* 0xfffffffc00007812 */ /* 0x000fe200078ec0ff */
[----:B------:R-:W-:Y:S01]  /*0ca0*/  IMAD R14, R4, c[0x0][0x1a4], R14 ;  /* 0x00006900040e7a24 */ /* 0x000fe200078e020e */
[----:B------:R-:W-:Y:S01]  /*0cb0*/  IADD3 R2, P0, R15, R2, RZ ;  /* 0x000000020f027210 */ /* 0x000fe20007f1e0ff */
[----:B------:R-:W-:Y:S01]  /*0cc0*/  IMAD.WIDE.U32 R12, R18, c[0x0][0x1a8], R12 ;  /* 0x00006a00120c7a25 */ /* 0x000fe200078e000c */
[----:B------:R-:W-:-:S02]  /*0cd0*/  IADD3.X R7, R22, R7, R16, P1, !PT ;  /* 0x0000000716077210 */ /* 0x000fc40000ffe410 */
[----:B------:R-:W-:Y:S01]  /*0ce0*/  IADD3.X R3, R17, R3, R14, P0, !PT ;  /* 0x0000000311037210 */ /* 0x000fe200007fe40e */
[----:B------:R-:W-:Y:S01]  /*0cf0*/  IMAD.IADD R21, R9, 0x1, -R0 ;  /* 0x0000000109157824 */ /* 0x000fe200078e0a00 */
[----:B------:R-:W-:Y:S01]  /*0d00*/  IADD3 R197, R202, 0x40, RZ ;  /* 0x00000040cac57810 */ /* 0x000fe20007ffe0ff */
[----:B------:R-:W-:Y:S01]  /*0d10*/  IMAD R0, R10, c[0x0][0x1b8], RZ ;  /* 0x00006e000a007a24 */ /* 0x000fe200078e02ff */
[----:B------:R-:W-:Y:S01]  /*0d20*/  ISETP.GE.AND P0, PT, R4, R36, PT ;  /* 0x000000240400720c */ /* 0x000fe20003f06270 */
        /* <DEDUP_REMOVED lines=8> */
[----:B------:R-:W-:Y:S02]  /*0db0*/  IMAD.IADD R29, R31, 0x1, R0 ;  /* 0x000000011f1d7824 */ /* 0x000fe400078e0200 */
[----:B------:R-:W-:Y:S01]  /*0dc0*/  IMAD.IADD R35, R33, 0x1, R9 ;  /* 0x0000000121237824 */ /* 0x000fe200078e0209 */
[----:B------:R1:W-:Y:S01]  /*0dd0*/  STL [R1+0x3c], R200 ;  /* 0x00003cc801007387 */ /* 0x0003e20000100800 */
[----:B------:R-:W-:-:S02]  /*0de0*/  IMAD R10, R19, c[0x0][0x1a8], RZ ;  /* 0x00006a00130a7a24 */ /* 0x000fc400078e02ff */
[----:B------:R-:W-:Y:S01]  /*0df0*/  IMAD.MOV.U32 R3, RZ, RZ, 0x10 ;  /* 0x00000010ff037424 */ /* 0x000fe200078e00ff */
[----:B------:R1:W-:Y:S01]  /*0e00*/  STL [R1+0x40], R197 ;  /* 0x000040c501007387 */ /* 0x0003e20000100800 */
[----:B------:R-:W-:Y:S02]  /*0e10*/  IMAD R10, R18, c[0x0][0x1ac], R10 ;  /* 0x00006b00120a7a24 */ /* 0x000fe400078e020a */
[----:B------:R-:W-:Y:S01]  /*0e20*/  IMAD.WIDE R6, R196, 0x80, R4 ;  /* 0x00000080c4067825 */ /* 0x000fe200078e0204 */
[----:B------:R1:W-:Y:S01]  /*0e30*/  STL [R1+0x4], R29 ;  /* 0x0000041d01007387 */ /* 0x0003e20000100800 */
[----:B------:R-:W-:Y:S02]  /*0e40*/  SEL R3, R3, 0xfffffff0, !P1 ;  /* 0xfffffff003037807 */ /* 0x000fe40004800000 */
[----:B------:R-:W-:Y:S01]  /*0e50*/  IMAD.SHL.U32 R222, R20, 0x2, RZ ;  /* 0x0000000214de7824 */ /* 0x000fe200078e00ff */
[----:B------:R1:W-:Y:S01]  /*0e60*/  STL [R1+0x24], R35 ;  /* 0x0000242301007387 */ /* 0x0003e20000100800 */
[----:B------:R-:W-:Y:S01]  /*0e70*/  IMAD.IADD R11, R13, 0x1, R10 ;  /* 0x000000010d0b7824 */ /* 0x000fe200078e020a */
        /* <DEDUP_REMOVED lines=33> */
.L_x_432:
[----:B------:R-:W-:Y:S05]  /*1090*/  BSYNC B0 ;  /* 0x0000000000007941 */ /* 0x000fea0003800000 */
.L_x_431:
[----:B------:R-:W-:Y:S01]  /*10a0*/  IADD3 R20, R4, 0x20, RZ ;  /* 0x0000002004147810 */ /* 0x000fe20007ffe0ff */
[----:B------:R-:W-:Y:S03]  /*10b0*/  BSSY B0, `(.L_x_433) ;  /* 0x0000024000007945 */ /* 0x000fe60003800000 */
[----:B------:R-:W-:-:S13]  /*10c0*/  ISETP.GE.AND P0, PT, R20, R36, PT ;  /* 0x000000241400720c */ /* 0x000fda0003f06270 */
[----:B------:R-:W-:Y:S05]  /*10d0*/  @P0 BRA `(.L_x_434) ;  /* 0x0000021000000947 */ /* 0x000fea0003800000 */
[----:B------:R-:W-:Y:S01]  /*10e0*/  IADD3 R0, P0, R6, 0x20, RZ ;  /* 0x0000002006007810 */ /* 0x000fe20007f1e0ff */
[----:B--2---:R-:W-:Y:S01]  /*10f0*/  IMAD.MOV.U32 R8, RZ, RZ, R12 ;  /* 0x000000ffff087224 */ /* 0x004fe200078e000c */
        /* <DEDUP_REMOVED lines=31> */
.L_x_434:
[----:B------:R-:W-:Y:S05]  /*12f0*/  BSYNC B0 ;  /* 0x0000000000007941 */ /* 0x000fea0003800000 */
.L_x_433:
        /* <DEDUP_REMOVED lines=37> */
.L_x_436:
[----:B------:R-:W-:Y:S05]  /*1550*/  BSYNC B0 ;  /* 0x0000000000007941 */ /* 0x000fea0003800000 */
.L_x_435:
        /* <DEDUP_REMOVED lines=40> */
.L_x_438:
[----:B------:R-:W-:Y:S05]  /*17e0*/  BSYNC B0 ;  /* 0x0000000000007941 */ /* 0x000fea0003800000 */
.L_x_437:
[----:B------:R-:W-:Y:S01]  /*17f0*/  MOV R198, R34 ;  /* 0x0000002200c67202 */ /* 0x000fe20000000f00 */
[----:B------:R-:W-:Y:S01]  /*1800*/  BSSY B0, `(.L_x_439) ;  /* 0x0000028000007945 */ /* 0x000fe20003800000 */
[----:B------:R-:W-:Y:S02]  /*1810*/  MOV R199, R35 ;  /* 0x0000002300c77202 */ /* 0x000fe40000000f00 */
[----:B-1----:R-:W-:Y:S02]  /*1820*/  LEA.HI.SX32 R36, R248, 0xffffffff, 0x1a ;  /* 0xfffffffff8247811 */ /* 0x002fe400078fd2ff */
[----:B------:R-:W-:Y:S02]  /*1830*/  MOV R198, R32 ;  /* 0x0000002000c67202 */ /* 0x000fe40000000f00 */
[----:B------:R-:W-:Y:S01]  /*1840*/  SHF.R.S32.HI R2, RZ, 0x1f, R36 ;  /* 0x0000001fff027819 */ /* 0x000fe20000011424 */
[C---:B------:R-:W-:Y:S02]  /*1850*/  IMAD R12, R36.reuse, -0x40, R133 ;  /* 0xffffffc0240c7824 */ /* 0x040fe400078e0285 */
[----:B------:R1:W-:Y:S01]  /*1860*/  STL.64 [R1+0x20], R198 ;  /* 0x000020c601007387 */ /* 0x0003e20000100a00 */
[----:B------:R-:W-:-:S02]  /*1870*/  IMAD R0, R36, UR4, RZ ;  /* 0x0000000424007c24 */ /* 0x000fc4000f8e02ff */
[----:B------:R-:W-:Y:S01]  /*1880*/  ISETP.GE.AND P0, PT, R4, R12, PT ;  /* 0x0000000c0400720c */ /* 0x000fe20003f06270 */
[----:B--2---:R-:W-:-:S04]  /*1890*/  IMAD.WIDE.U32 R6, R36, UR5, R198 ;  /* 0x0000000524067c25 */ /* 0x004fc8000f8e00c6 */
        /* <DEDUP_REMOVED lines=30> */
.L_x_440:
[----:B------:R-:W-:Y:S05]  /*1a80*/  BSYNC B0 ;  /* 0x0000000000007941 */ /* 0x000fea0003800000 */
.L_x_439:
        /* <DEDUP_REMOVED lines=34> */
.L_x_442:
[----:B------:R-:W-:Y:S05]  /*1cb0*/  BSYNC B0 ;  /* 0x0000000000007941 */ /* 0x000fea0003800000 */
.L_x_441:
        /* <DEDUP_REMOVED lines=11> */
[----:B------:R-:W2:Y:S04]  /*1d70*/  @P2 LDG.E R8, [R8.64] ;  /* 0x0000001208082981 */ /* 0x000ea8000c1e1900 */
[----:B------:R-:W-:Y:S01]  /*1d80*/  BAR.SYNC.DEFER_BLOCKING 0x0 ;  /* 0x0000000000007b1d */ /* 0x000fe20000010000 */
[----:B------:R-:W-:Y:S01]  /*1d90*/  ISETP.GE.AND P1, PT, R4, R12, PT ;  /* 0x0000000c0400720c */ /* 0x000fe20003f26270 */
[----:B------:R-:W-:Y:S01]  /*1da0*/  IMAD R0, R2, c[0x0][0x1a0], RZ ;  /* 0x0000680002007a24 */ /* 0x000fe200078e02ff */
[----:B------:R-:W-:Y:S01]  /*1db0*/  MOV R132, RZ ;  /* 0x000000ff00847202 */ /* 0x000fe20000000f00 */
[C---:B------:R-:W-:Y:S02]  /*1dc0*/  IMAD.WIDE.U32 R4, R36.reuse, c[0x0][0x1a0], RZ ;  /* 0x0000680024047a25 */ /* 0x040fe400078e00ff */
[----:B------:R-:W2:Y:S01]  /*1dd0*/  @P2 MUFU.RCP R6, c[0x0][0x238] ;  /* 0x00008e0000062b08 */ /* 0x000ea20000001000 */
[----:B------:R-:W-:Y:S01]  /*1de0*/  BSSY B0, `(.L_x_443) ;  /* 0x0000027000007945 */ /* 0x000fe20003800000 */
[----:B------:R-:W-:Y:S01]  /*1df0*/  IMAD R2, R36, c[0x0][0x1a4], R0 ;  /* 0x0000690024027a24 */ /* 0x000fe200078e0200 */
[----:B------:R-:W-:-:S03]  /*1e00*/  LEA R0, P0, R4, R30, 0x6 ;  /* 0x0000001e04007211 */ /* 0x000fc600078030ff */
[----:B------:R-:W-:-:S05]  /*1e10*/  IMAD.IADD R2, R5, 0x1, R2 ;  /* 0x0000000105027824 */ /* 0x000fca00078e0202 */
[----:B------:R-:W-:Y:S01]  /*1e20*/  LEA.HI.X R2, R4, R29, R2, 0x6, P0 ;  /* 0x0000001d04027211 */ /* 0x000fe200000f3402 */
[----:B------:R3:W-:Y:S04]  /*1e30*/  @P1 STS [R222+0x9000], RZ ;  /* 0x009000ffde001388 */ /* 0x0007e80000000800 */
[----:B------:R3:W-:Y:S04]  /*1e40*/  @P1 STS [R222+0x9004], RZ ;  /* 0x009004ffde001388 */ /* 0x0007e80000000800 */
[----:B------:R3:W-:Y:S04]  /*1e50*/  @P1 STS.64 [R222+0x9008], RZ ;  /* 0x009008ffde001388 */ /* 0x0007e80000000a00 */
[----:B------:R3:W-:Y:S04]  /*1e60*/  @P1 STS.128 [R222+0xa000], RZ ;  /* 0x00a000ffde001388 */ /* 0x0007e80000000c00 */
[----:B------:R3:W-:Y:S01]  /*1e70*/  @P1 STS.128 [R222+0xb000], RZ ;  /* 0x00b000ffde001388 */ /* 0x0007e20000000c00 */
[----:B--2---:R-:W-:Y:S01]  /*1e80*/  @P2 FMUL.FTZ R132, R8, R6 ;  /* 0x0000000608842220 */ /* 0x004fe20000410000 */
[----:B------:R-:W-:Y:S05]  /*1e90*/  @P1 BRA `(.L_x_444) ;  /* 0x000001b000001947 */ /* 0x000fea0003800000 */
[----:B---3--:R-:W-:Y:S02]  /*1ea0*/  ISETP.GE.AND P3, PT, R202, c[0x0][0x220], PT ;  /* 0x00008800ca007a0c */ /* 0x008fe40003f66270 */
        /* <DEDUP_REMOVED lines=26> */
.L_x_444:
[----:B---3--:R-:W-:Y:S05]  /*2050*/  BSYNC B0 ;  /* 0x0000000000007941 */ /* 0x008fea0003800000 */
.L_x_443:
        /* <DEDUP_REMOVED lines=8> */
[----:B--2---:R-:W-:Y:S01]  /*20e0*/  IMAD.WIDE.U32 R4, R13, c[0x0][0x1a0], RZ ;  /* 0x000068000d047a25 */ /* 0x004fe200078e00ff */
        /* <DEDUP_REMOVED lines=27> */
.L_x_446:
[----:B------:R-:W-:Y:S05]  /*22a0*/  BSYNC B0 ;  /* 0x0000000000007941 */ /* 0x000fea0003800000 */
.L_x_445:
[----:B------:R-:W-:Y:S01]  /*22b0*/  LOP3.LUT R2, R27, 0xfffffff8, RZ, 0xc0, !PT ;  /* 0xfffffff81b027812 */ /* 0x000fe200078ec0ff */
[----:B--2---:R-:W-:Y:S01]  /*22c0*/  IMAD.SHL.U32 R5, R21, 0x40, RZ ;  /* 0x0000004015057824 */ /* 0x004fe200078e00ff */
        /* <DEDUP_REMOVED lines=37> */
[----:B------:R-:W-:Y:S03]  /*2520*/  LDSM.16.M88.4 R8, [R220] ;  /* 0x00000000dc08783b */ /* 0x000fe60000000200 */
[----:B------:R-:W-:Y:S01]  /*2530*/  IMAD.IADD R219, R217, 0x1, R0 ;  /* 0x00000001d9db7824 */ /* 0x000fe200078e0200 */
[----:B------:R-:W2:Y:S01]  /*2540*/  LDSM.16.M88.4 R16, [R217+0x6000] ;  /* 0x00600000d910783b */ /* 0x000ea20000000200 */
[----:B------:R-:W-:-:S03]  /*2550*/  SHF.R.S32.HI R0, RZ, 0x1f, R37 ;  /* 0x0000001fff007819 */ /* 0x000fc60000011425 */
[----:B------:R-:W4:Y:S01]  /*2560*/  LDSM.16.M88.4 R4, [R220+0x1000] ;  /* 0x00100000dc04783b */ /* 0x000f220000000200 */
[----:B------:R-:W-:-:S03]  /*2570*/  LEA.HI R0, R0, R37, RZ, 0x2 ;  /* 0x0000002500007211 */ /* 0x000fc600078f10ff */
[----:B------:R-:W5:Y:S01]  /*2580*/  LDSM.16.M88.4 R28, [R217+0x6400] ;  /* 0x00640000d91c783b */ /* 0x000f620000000200 */
[----:B------:R-:W-:-:S03]  /*2590*/  SHF.R.S32.HI R0, RZ, 0x2, R0 ;  /* 0x00000002ff007819 */ /* 0x000fc60000011400 */
[----:B------:R-:W1:Y:S02]  /*25a0*/  LDSM.16.M88.4 R24, [R217+0x6800] ;  /* 0x00680000d918783b */ /* 0x000e640000000200 */
[----:B------:R-:W-:Y:S02]  /*25b0*/  IMAD R0, R174, 0x10, R0 ;  /* 0x00000010ae007824 */ /* 0x000fe400078e0200 */
[----:B------:R-:W3:Y:S02]  /*25c0*/  LDSM.16.M88.4 R20, [R217+0x6c00] ;  /* 0x006c0000d914783b */ /* 0x000ee40000000200 */
[----:B------:R-:W-:Y:S02]  /*25d0*/  IMAD.IADD R38, R38, 0x1, R0 ;  /* 0x0000000126267824 */ /* 0x000fe400078e0200 */
[----:B------:R-:W-:Y:S03]  /*25e0*/  LDSM.16.M88.4 R12, [R221+0x1000] ;  /* 0x00100000dd0c783b */ /* 0x000fe60000000200 */
[----:B------:R-:W-:Y:S01]  /*25f0*/  IADD3 R0, R133, R38, -R235 ;  /* 0x0000002685007210 */ /* 0x000fe20007ffe8eb */
[----:B------:R-:W1:Y:S04]  /*2600*/  LDSM.16.M88.4 R48, [R219+0x6400] ;  /* 0x00640000db30783b */ /* 0x000e680000000200 */
[----:B------:R-:W-:Y:S04]  /*2610*/  LDSM.16.M88.4 R52, [R219+0x6000] ;  /* 0x00600000db34783b */ /* 0x000fe80000000200 */
[----:B------:R-:W-:Y:S04]  /*2620*/  LDSM.16.M88.4 R44, [R219+0x6800] ;  /* 0x00680000db2c783b */ /* 0x000fe80000000200 */
[----:B------:R-:W-:Y:S01]  /*2630*/  LDSM.16.M88.4 R40, [R219+0x6c00] ;  /* 0x006c0000db28783b */ /* 0x000fe20000000200 */
[-C--:B--2---:R-:W-:Y:S03]  /*2640*/  HMMA.16816.F32.BF16 R120, R8, R16.reuse, RZ ;  /* 0x000000100878723c */ /* 0x084fe600000418ff */
[----:B------:R-:W-:Y:S05]  /*2650*/  STL [R1+0x48], R38 ;  /* 0x0000482601007387 */ /* 0x000fea0000100800 */
[C---:B----4-:R-:W-:Y:S08]  /*2660*/  HMMA.16816.F32.BF16 R32, R4.reuse, R16, RZ ;  /* 0x000000100420723c */ /* 0x050ff000000418ff */
[-C--:B------:R-:W-:Y:S08]  /*2670*/  HMMA.16816.F32.BF16 R68, R4, R18.reuse, RZ ;  /* 0x000000120444723c */ /* 0x080ff000000418ff */
[----:B------:R-:W-:Y:S01]  /*2680*/  HMMA.16816.F32.BF16 R136, R8, R18, RZ ;  /* 0x000000120888723c */ /* 0x000fe200000418ff */
[----:B------:R-:W2:Y:S07]  /*2690*/  LDSM.16.M88.4 R16, [R221] ;  /* 0x00000000dd10783b */ /* 0x000eae0000000200 */
[-C--:B-----5:R-:W-:Y:S08]  /*26a0*/  HMMA.16816.F32.BF16 R56, R4, R28.reuse, RZ ;  /* 0x0000001c0438723c */ /* 0x0a0ff000000418ff */
[----:B------:R-:W-:Y:S08]  /*26b0*/  HMMA.16816.F32.BF16 R96, R8, R28, RZ ;  /* 0x0000001c0860723c */ /* 0x000ff000000418ff */
[C---:B-1----:R-:W-:Y:S08]  /*26c0*/  HMMA.16816.F32.BF16 R64, R4.reuse, R24, RZ ;  /* 0x000000180440723c */ /* 0x042ff000000418ff */
[C---:B---3--:R-:W-:Y:S08]  /*26d0*/  HMMA.16816.F32.BF16 R60, R4.reuse, R20, RZ ;  /* 0x00000014043c723c */ /* 0x048ff000000418ff */
[C---:B------:R-:W-:Y:S08]  /*26e0*/  HMMA.16816.F32.BF16 R76, R4.reuse, R30, RZ ;  /* 0x0000001e044c723c */ /* 0x040ff000000418ff */
[C---:B------:R-:W-:Y:S08]  /*26f0*/  HMMA.16816.F32.BF16 R72, R4.reuse, R26, RZ ;  /* 0x0000001a0448723c */ /* 0x040ff000000418ff */
[----:B------:R-:W-:Y:S01]  /*2700*/  HMMA.16816.F32.BF16 R84, R4, R22, RZ ;  /* 0x000000160454723c */ /* 0x000fe200000418ff */
[----:B------:R-:W-:Y:S07]  /*2710*/  LDSM.16.M88.4 R4, [R220+0x3000] ;  /* 0x00300000dc04783b */ /* 0x000fee0000000200 */
[C---:B------:R-:W-:Y:S01]  /*2720*/  HMMA.16816.F32.BF16 R128, R8.reuse, R30, RZ ;  /* 0x0000001e0880723c */ /* 0x040fe200000418ff */
[----:B------:R-:W-:Y:S07]  /*2730*/  LDSM.16.M88.4 R28, [R217+0x7c00] ;  /* 0x007c0000d91c783b */ /* 0x000fee0000000200 */
[C---:B------:R-:W-:Y:S08]  /*2740*/  HMMA.16816.F32.BF16 R92, R8.reuse, R24, RZ ;  /* 0x00000018085c723c */ /* 0x040ff000000418ff */
[C---:B------:R-:W-:Y:S01]  /*2750*/  HMMA.16816.F32.BF16 R124, R8.reuse, R26, RZ ;  /* 0x0000001a087c723c */ /* 0x040fe200000418ff */
[----:B------:R-:W1:Y:S07]  /*2760*/  LDSM.16.M88.4 R24, [R217+0x7400] ;  /* 0x00740000d918783b */ /* 0x000e6e0000000200 */
[C---:B------:R-:W-:Y:S08]  /*2770*/  HMMA.16816.F32.BF16 R88, R8.reuse, R20, RZ ;  /* 0x000000140858723c */ /* 0x040ff000000418ff */
[----:B------:R-:W-:Y:S01]  /*2780*/  HMMA.16816.F32.BF16 R116, R8, R22, RZ ;  /* 0x000000160874723c */ /* 0x000fe200000418ff */
[----:B------:R-:W3:Y:S04]  /*2790*/  LDSM.16.M88.4 R8, [R220+0x2000] ;  /* 0x00200000dc08783b */ /* 0x000ee80000000200 */
[----:B------:R-:W4:Y:S03]  /*27a0*/  LDSM.16.M88.4 R20, [R217+0x7000] ;  /* 0x00700000d914783b */ /* 0x000f260000000200 */
[-C--:B------:R-:W-:Y:S08]  /*27b0*/  HMMA.16816.F32.BF16 R108, R12, R48.reuse, R56 ;  /* 0x000000300c6c723c */ /* 0x080ff00000041838 */
[----:B--2---:R-:W-:Y:S08]  /*27c0*/  HMMA.16816.F32.BF16 R56, R16, R48, R96 ;  /* 0x000000301038723c */ /* 0x004ff00000041860 */
[C---:B------:R-:W-:Y:S01]  /*27d0*/  HMMA.16816.F32.BF16 R112, R12.reuse, R52, R32 ;  /* 0x000000340c70723c */ /* 0x040fe20000041820 */
[----:B------:R-:W2:Y:S07]  /*27e0*/  LDSM.16.M88.4 R32, [R217+0x7800] ;  /* 0x00780000d920783b */ /* 0x000eae0000000200 */
        /* <DEDUP_REMOVED lines=11> */
[----:B------:R-:W-:Y:S08]  /*28a0*/  HMMA.16816.F32.BF16 R44, R16, R46, R124 ;  /* 0x0000002e102c723c */ /* 0x000ff0000004187c */
[-C--:B-1----:R-:W-:Y:S08]  /*28b0*/  HMMA.16816.F32.BF16 R84, R4, R24.reuse, R108 ;  /* 0x000000180454723c */ /* 0x082ff0000004186c */
[----:B---3--:R-:W-:Y:S07]  /*28c0*/  HMMA.16816.F32.BF16 R92, R8, R24, R56 ;  /* 0x00000018085c723c */ /* 0x008fee0000041838 */
[----:B------:R-:W-:Y:S01]  /*28d0*/  IMAD.SHL.U32 R24, R193, 0x2, RZ ;  /* 0x00000002c1187824 */ /* 0x000fe200078e00ff */
[----:B------:R-:W-:Y:S01]  /*28e0*/  HMMA.16816.F32.BF16 R16, R16, R42, R116 ;  /* 0x0000002a1010723c */ /* 0x000fe20000041874 */
[----:B------:R-:W-:Y:S03]  /*28f0*/  LDSM.16.M88.4 R40, [R219+0x7400] ;  /* 0x00740000db28783b */ /* 0x000fe60000000200 */
[----:B------:R-:W-:-:S04]  /*2900*/  LOP3.LUT R24, R24, 0x6, RZ, 0xc0, !PT ;  /* 0x0000000618187812 */ /* 0x000fc800078ec0ff */
[----:B----4-:R-:W-:Y:S01]  /*2910*/  HMMA.16816.F32.BF16 R88, R8, R22, R12 ;  /* 0x000000160858723c */ /* 0x010fe2000004180c */
[----:B------:R-:W-:-:S05]  /*2920*/  IMAD R24, R36, 0x40, R24 ;  /* 0x0000004024187824 */ /* 0x000fca00078e0218 */
[C---:B------:R-:W-:Y:S02]  /*2930*/  IADD3 R2, -R24.reuse, R0, RZ ;  /* 0x0000000018027210 */ /* 0x040fe40007ffe1ff */
[C---:B------:R-:W-:Y:S01]  /*2940*/  IADD3 R138, R24.reuse, 0x1, RZ ;  /* 0x00000001188a7810 */ /* 0x040fe20007ffe0ff */
[C---:B------:R-:W-:Y:S01]  /*2950*/  HMMA.16816.F32.BF16 R128, R8.reuse, R28, R68 ;  /* 0x0000001c0880723c */ /* 0x040fe20000041844 */
[----:B------:R-:W-:Y:S02]  /*2960*/  IABS R12, R2 ;  /* 0x00000002000c7213 */ /* 0x000fe40000000000 */
[----:B------:R-:W-:Y:S01]  /*2970*/  IADD3 R136, R24, 0x8, RZ ;  /* 0x0000000818887810 */ /* 0x000fe20007ffe0ff */
[----:B------:R-:W-:Y:S01]  /*2980*/  IMAD.IADD R2, R0, 0x1, -R138 ;  /* 0x0000000100027824 */ /* 0x000fe200078e0a8a */
[C---:B------:R-:W-:Y:S02]  /*2990*/  IADD3 R135, R24.reuse, 0x9, RZ ;  /* 0x0000000918877810 */ /* 0x040fe40007ffe0ff */
[----:B------:R-:W-:Y:S01]  /*29a0*/  IADD3 R25, R24, 0x18, RZ ;  /* 0x0000001818197810 */ /* 0x000fe20007ffe0ff */
[----:B------:R-:W-:Y:S01]  /*29b0*/  HMMA.16816.F32.BF16 R60, R8, R20, R60 ;  /* 0x00000014083c723c */ /* 0x000fe2000004183c */
[----:B------:R-:W-:-:S02]  /*29c0*/  IABS R2, R2 ;  /* 0x0000000200027213 */ /* 0x000fc40000000000 */
[C---:B------:R-:W-:Y:S02]  /*29d0*/  IADD3 R134, R24.reuse, 0x19, RZ ;  /* 0x0000001918867810 */ /* 0x040fe40007ffe0ff */
[C---:B------:R-:W-:Y:S02]  /*29e0*/  IADD3 R137, R24.reuse, 0x20, RZ ;  /* 0x0000002018897810 */ /* 0x040fe40007ffe0ff */
[C---:B------:R-:W-:Y:S01]  /*29f0*/  IADD3 R139, R24.reuse, 0x21, RZ ;  /* 0x00000021188b7810 */ /* 0x040fe20007ffe0ff */
[----:B------:R-:W-:Y:S01]  /*2a00*/  HMMA.16816.F32.BF16 R96, R8, R26, R48 ;  /* 0x0000001a0860723c */ /* 0x000fe20000041830 */
[C---:B------:R-:W-:Y:S02]  /*2a10*/  IADD3 R140, R24.reuse, 0x28, RZ ;  /* 0x00000028188c7810 */ /* 0x040fe40007ffe0ff */
[C---:B------:R-:W-:Y:S02]  /*2a20*/  IADD3 R141, R24.reuse, 0x29, RZ ;  /* 0x00000029188d7810 */ /* 0x040fe40007ffe0ff */
[----:B------:R-:W-:-:S02]  /*2a30*/  IADD3 R142, R24, 0x30, RZ ;  /* 0x00000030188e7810 */ /* 0x000fc40007ffe0ff */
[C---:B------:R-:W-:Y:S01]  /*2a40*/  IADD3 R149, R24.reuse, 0x31, RZ ;  /* 0x0000003118957810 */ /* 0x040fe20007ffe0ff */
[C---:B--2---:R-:W-:Y:S01]  /*2a50*/  HMMA.16816.F32.BF16 R68, R8.reuse, R32, R120 ;  /* 0x000000200844723c */ /* 0x044fe20000041878 */
[C---:B------:R-:W-:Y:S02]  /*2a60*/  IADD3 R148, R24.reuse, 0x38, RZ ;  /* 0x0000003818947810 */ /* 0x040fe40007ffe0ff */
[----:B------:R-:W-:Y:S02]  /*2a70*/  IADD3 R143, R24, 0x39, RZ ;  /* 0x00000039188f7810 */ /* 0x000fe40007ffe0ff */
[----:B------:R-:W-:Y:S02]  /*2a80*/  IADD3 R15, R0, 0x48, RZ ;  /* 0x00000048000f7810 */ /* 0x000fe40007ffe0ff */
[-C--:B------:R-:W-:Y:S01]  /*2a90*/  ISETP.GE.AND P1, PT, R24, R133.reuse, PT ;  /* 0x000000851800720c */ /* 0x080fe20003f26270 */
[----:B------:R-:W-:Y:S01]  /*2aa0*/  HMMA.16816.F32.BF16 R36, R8, R34, R44 ;  /* 0x000000220824723c */ /* 0x000fe2000004182c */
[----:B------:R-:W-:Y:S01]  /*2ab0*/  IMAD.IADD R14, R0, 0x1, -R143 ;  /* 0x00000001000e7824 */ /* 0x000fe200078e0a8f */
[----:B------:R-:W-:-:S02]  /*2ac0*/  ISETP.GE.AND P0, PT, R138, R133, PT ;  /* 0x000000858a00720c */ /* 0x000fc40003f06270 */
[-C--:B------:R-:W-:Y:S02]  /*2ad0*/  ISETP.GE.AND P2, PT, R25, R133.reuse, PT ;  /* 0x000000851900720c */ /* 0x080fe40003f46270 */
[-C--:B------:R-:W-:Y:S02]  /*2ae0*/  ISETP.GE.AND P5, PT, R136, R133.reuse, PT ;  /* 0x000000858800720c */ /* 0x080fe40003fa6270 */
[----:B------:R-:W-:Y:S01]  /*2af0*/  HMMA.16816.F32.BF16 R108, R8, R30, R16 ;  /* 0x0000001e086c723c */ /* 0x000fe20000041810 */
[----:B------:R-:W-:Y:S01]  /*2b00*/  LDSM.16.M88.4 R16, [R219+0x7800] ;  /* 0x00780000db10783b */ /* 0x000fe20000000200 */
[----:B------:R-:W-:-:S05]  /*2b10*/  ISETP.GE.AND P6, PT, R135, R133, PT ;  /* 0x000000858700720c */ /* 0x000fca0003fc6270 */
[----:B------:R-:W-:Y:S01]  /*2b20*/  IMAD.MOV.U32 R8, RZ, RZ, R12 ;  /* 0x000000ffff087224 */ /* 0x000fe200078e000c */
[C---:B------:R-:W-:Y:S01]  /*2b30*/  HMMA.16816.F32.BF16 R52, R4.reuse, R20, R112 ;  /* 0x000000140434723c */ /* 0x040fe20000041870 */
[C---:B------:R-:W-:Y:S02]  /*2b40*/  IMAD.IADD R9, R0.reuse, 0x1, -R136 ;  /* 0x0000000100097824 */ /* 0x040fe400078e0a88 */
[----:B------:R1:W-:Y:S05]  /*2b50*/  I2F R150, R8 ;  /* 0x0000000800967306 */ /* 0x0003ea0000201400 */
[C---:B------:R-:W-:Y:S08]  /*2b60*/  HMMA.16816.F32.BF16 R104, R4.reuse, R32, R104 ;  /* 0x000000200468723c */ /* 0x040ff00000041868 */
[----:B------:R-:W-:Y:S01]  /*2b70*/  HMMA.16816.F32.BF16 R100, R4, R28, R100 ;  /* 0x0000001c0464723c */ /* 0x000fe20000041864 */
[----:B-1----:R-:W-:Y:S01]  /*2b80*/  IMAD.MOV.U32 R8, RZ, RZ, R2 ;  /* 0x000000ffff087224 */ /* 0x002fe200078e0002 */
[----:B------:R-:W-:Y:S01]  /*2b90*/  IABS R2, R9 ;  /* 0x0000000900027213 */ /* 0x000fe20000000000 */
[----:B------:R-:W-:-:S02]  /*2ba0*/  IMAD.IADD R9, R0, 0x1, -R135 ;  /* 0x0000000100097824 */ /* 0x000fc400078e0a87 */
[----:B------:R1:W-:Y:S03]  /*2bb0*/  I2F R151, R8 ;  /* 0x0000000800977306 */ /* 0x0003e60000201400 */
[C---:B------:R-:W-:Y:S01]  /*2bc0*/  HMMA.16816.F32.BF16 R80, R4.reuse, R22, R80 ;  /* 0x000000160450723c */ /* 0x040fe20000041850 */
[----:B------:R-:W-:Y:S07]  /*2bd0*/  LDSM.16.M88.4 R20, [R219+0x7000] ;  /* 0x00700000db14783b */ /* 0x000fee0000000200 */
[C---:B------:R-:W-:Y:S07]  /*2be0*/  HMMA.16816.F32.BF16 R76, R4.reuse, R26, R76 ;  /* 0x0000001a044c723c */ /* 0x040fee000004184c */
[----:B------:R-:W-:Y:S01]  /*2bf0*/  IADD3 R27, R24, 0x10, RZ ;  /* 0x00000010181b7810 */ /* 0x000fe20007ffe0ff */
[C---:B------:R-:W-:Y:S01]  /*2c00*/  HMMA.16816.F32.BF16 R72, R4.reuse, R34, R72 ;  /* 0x000000220448723c */ /* 0x040fe20000041848 */
[----:B------:R-:W-:Y:S01]  /*2c10*/  LDSM.16.M88.4 R32, [R219+0x7c00] ;  /* 0x007c0000db20783b */ /* 0x000fe20000000200 */
[----:B-1----:R-:W-:Y:S01]  /*2c20*/  IMAD.MOV.U32 R8, RZ, RZ, R2 ;  /* 0x000000ffff087224 */ /* 0x002fe200078e0002 */
[----:B------:R-:W-:Y:S01]  /*2c30*/  IABS R2, R9 ;  /* 0x0000000900027213 */ /* 0x000fe20000000000 */
[----:B------:R-:W-:Y:S01]  /*2c40*/  IMAD.IADD R13, R0, 0x1, -R27 ;  /* 0x00000001000d7824 */ /* 0x000fe200078e0a1b */
[----:B------:R-:W-:Y:S01]  /*2c50*/  IADD3 R26, R24, 0x11, RZ ;  /* 0x00000011181a7810 */ /* 0x000fe20007ffe0ff */
[----:B------:R1:W2:Y:S01]  /*2c60*/  I2F R169, R8 ;  /* 0x0000000800a97306 */ /* 0x0002a20000201400 */
[----:B------:R-:W-:Y:S01]  /*2c70*/  ISETP.GE.AND P4, PT, R27, R133, PT ;  /* 0x000000851b00720c */ /* 0x000fe20003f86270 */
[----:B------:R-:W-:Y:S01]  /*2c80*/  HMMA.16816.F32.BF16 R64, R4, R30, R64 ;  /* 0x0000001e0440723c */ /* 0x000fe20000041840 */
[----:B------:R-:W3:Y:S01]  /*2c90*/  LDSM.16.M88.4 R4, [R221+0x3000] ;  /* 0x00300000dd04783b */ /* 0x000ee20000000200 */
[----:B------:R-:W-:Y:S01]  /*2ca0*/  IMAD.MOV.U32 R12, RZ, RZ, R2 ;  /* 0x000000ffff0c7224 */ /* 0x000fe200078e0002 */
[----:B------:R-:W-:Y:S01]  /*2cb0*/  IABS R2, R13 ;  /* 0x0000000d00027213 */ /* 0x000fe20000000000 */
[----:B------:R-:W-:Y:S01]  /*2cc0*/  IMAD.IADD R13, R0, 0x1, -R26 ;  /* 0x00000001000d7824 */ /* 0x000fe200078e0a1a */
[----:B------:R-:W-:Y:S01]  /*2cd0*/  LDSM.16.M88.4 R28, [R217+0x8400] ;  /* 0x00840000d91c783b */ /* 0x000fe20000000200 */
[----:B------:R4:W-:Y:S01]  /*2ce0*/  I2F R173, R12 ;  /* 0x0000000c00ad7306 */ /* 0x0009e20000201400 */
[----:B------:R-:W-:-:S02]  /*2cf0*/  ISETP.GE.AND P3, PT, R26, R133, PT ;  /* 0x000000851a00720c */ /* 0x000fc40003f66270 */
[----:B-1----:R-:W1:Y:S01]  /*2d00*/  LDSM.16.M88.4 R8, [R221+0x2000] ;  /* 0x00200000dd08783b */ /* 0x002e620000000200 */
[----:B----4-:R-:W-:Y:S01]  /*2d10*/  IMAD.MOV.U32 R12, RZ, RZ, R2 ;  /* 0x000000ffff0c7224 */ /* 0x010fe200078e0002 */
[----:B------:R-:W-:Y:S01]  /*2d20*/  IABS R2, R13 ;  /* 0x0000000d00027213 */ /* 0x000fe20000000000 */
[C---:B------:R-:W-:Y:S02]  /*2d30*/  IMAD.IADD R13, R0.reuse, 0x1, -R25 ;  /* 0x00000001000d7824 */ /* 0x040fe400078e0a19 */
[----:B------:R4:W-:Y:S01]  /*2d40*/  I2F R175, R12 ;  /* 0x0000000c00af7306 */ /* 0x0009e20000201400 */
[----:B---3--:R-:W-:Y:S01]  /*2d50*/  HMMA.16816.F32.BF16 R120, R4, R20, R52 ;  /* 0x000000140478723c */ /* 0x008fe20000041834 */
[----:B----4-:R-:W-:Y:S01]  /*2d60*/  IMAD.MOV.U32 R12, RZ, RZ, R2 ;  /* 0x000000ffff0c7224 */ /* 0x010fe200078e0002 */
[----:B------:R-:W-:Y:S01]  /*2d70*/  IABS R2, R13 ;  /* 0x0000000d00027213 */ /* 0x000fe20000000000 */
[----:B------:R-:W-:-:S04]  /*2d80*/  IMAD.IADD R13, R0, 0x1, -R134 ;  /* 0x00000001000d7824 */ /* 0x000fc800078e0a86 */
[----:B------:R3:W-:Y:S01]  /*2d90*/  I2F R182, R12 ;  /* 0x0000000c00b67306 */ /* 0x0007e20000201400 */
[C---:B------:R-:W-:Y:S08]  /*2da0*/  HMMA.16816.F32.BF16 R124, R4.reuse, R22, R80 ;  /* 0x00000016047c723c */ /* 0x040ff00000041850 */
[----:B------:R-:W-:Y:S01]  /*2db0*/  HMMA.16816.F32.BF16 R116, R4, R40, R84 ;  /* 0x000000280474723c */ /* 0x000fe20000041854 */
[----:B---3--:R-:W-:Y:S01]  /*2dc0*/  IMAD.MOV.U32 R12, RZ, RZ, R2 ;  /* 0x000000ffff0c7224 */ /* 0x008fe200078e0002 */
[----:B------:R-:W-:Y:S01]  /*2dd0*/  IABS R2, R13 ;  /* 0x0000000d00027213 */ /* 0x000fe20000000000 */
[----:B------:R-:W-:-:S05]  /*2de0*/  IMAD.IADD R13, R0, 0x1, -R142 ;  /* 0x00000001000d7824 */ /* 0x000fca00078e0a8e */
[C---:B------:R-:W-:Y:S01]  /*2df0*/  HMMA.16816.F32.BF16 R112, R4.reuse, R42, R76 ;  /* 0x0000002a0470723c */ /* 0x040fe2000004184c */
[----:B------:R3:W-:Y:S07]  /*2e00*/  I2F R186, R12 ;  /* 0x0000000c00ba7306 */ /* 0x0007ee0000201400 */
[C---:B------:R-:W-:Y:S01]  /*2e10*/  HMMA.16816.F32.BF16 R100, R4.reuse, R32, R100 ;  /* 0x000000200464723c */ /* 0x040fe20000041864 */
[----:B------:R4:W-:Y:S07]  /*2e20*/  I2F R185, R2 ;  /* 0x0000000200b97306 */ /* 0x0009ee0000201400 */
[----:B------:R-:W-:Y:S01]  /*2e30*/  HMMA.16816.F32.BF16 R56, R4, R16, R104 ;  /* 0x000000100438723c */ /* 0x000fe20000041868 */
[----:B---3--:R-:W-:-:S05]  /*2e40*/  IMAD.IADD R12, R0, 0x1, -R137 ;  /* 0x00000001000c7824 */ /* 0x008fca00078e0a89 */
[----:B------:R-:W-:Y:S02]  /*2e50*/  IABS R12, R12 ;  /* 0x0000000c000c7213 */ /* 0x000fe40000000000 */
[----:B------:R-:W-:Y:S01]  /*2e60*/  HMMA.16816.F32.BF16 R52, R4, R18, R72 ;  /* 0x000000120434723c */ /* 0x000fe20000041848 */
[----:B----4-:R-:W-:-:S05]  /*2e70*/  IMAD.IADD R2, R0, 0x1, -R139 ;  /* 0x0000000100027824 */ /* 0x010fca00078e0a8b */
[----:B------:R-:W-:Y:S02]  /*2e80*/  IABS R2, R2 ;  /* 0x0000000200027213 */ /* 0x000fe40000000000 */
[----:B------:R-:W-:Y:S07]  /*2e90*/  HMMA.16816.F32.BF16 R48, R4, R34, R64 ;  /* 0x000000220430723c */ /* 0x000fee0000041840 */
[----:B------:R-:W-:Y:S01]  /*2ea0*/  IMAD.MOV.U32 R4, RZ, RZ, R12 ;  /* 0x000000ffff047224 */ /* 0x000fe200078e000c */
[----:B-1----:R-:W-:Y:S01]  /*2eb0*/  HMMA.16816.F32.BF16 R44, R8, R20, R60 ;  /* 0x00000014082c723c */ /* 0x002fe2000004183c */
[----:B------:R-:W-:-:S02]  /*2ec0*/  IMAD.IADD R5, R0, 0x1, -R140 ;  /* 0x0000000100057824 */ /* 0x000fc400078e0a8c */
[----:B------:R1:W-:Y:S05]  /*2ed0*/  I2F R181, R4 ;  /* 0x0000000400b57306 */ /* 0x0003ea0000201400 */
[C---:B------:R-:W-:Y:S01]  /*2ee0*/  HMMA.16816.F32.BF16 R72, R8.reuse, R22, R88 ;  /* 0x000000160848723c */ /* 0x040fe20000041858 */
[----:B------:R-:W-:Y:S07]  /*2ef0*/  LDSM.16.M88.4 R20, [R217+0x8000] ;  /* 0x00800000d914783b */ /* 0x000fee0000000200 */
[----:B------:R-:W-:Y:S01]  /*2f00*/  HMMA.16816.F32.BF16 R84, R8, R32, R128 ;  /* 0x000000200854723c */ /* 0x000fe20000041880 */
[----:B-1----:R-:W-:-:S02]  /*2f10*/  MOV R4, R2 ;  /* 0x0000000200047202 */ /* 0x002fc40000000f00 */
[----:B------:R-:W-:Y:S01]  /*2f20*/  IABS R2, R5 ;  /* 0x0000000500027213 */ /* 0x000fe20000000000 */
[----:B------:R-:W-:Y:S01]  /*2f30*/  IMAD.IADD R5, R0, 0x1, -R141 ;  /* 0x0000000100057824 */ /* 0x000fe200078e0a8d */
[----:B------:R1:W-:Y:S03]  /*2f40*/  I2F R192, R4 ;  /* 0x0000000400c07306 */ /* 0x0003e60000201400 */
[C---:B------:R-:W-:Y:S08]  /*2f50*/  HMMA.16816.F32.BF16 R64, R8.reuse, R40, R92 ;  /* 0x000000280840723c */ /* 0x040ff0000004185c */
[----:B------:R-:W-:Y:S01]  /*2f60*/  HMMA.16816.F32.BF16 R60, R8, R42, R96 ;  /* 0x0000002a083c723c */ /* 0x000fe20000041860 */
[----:B-1----:R-:W-:Y:S01]  /*2f70*/  IMAD.MOV.U32 R4, RZ, RZ, R2 ;  /* 0x000000ffff047224 */ /* 0x002fe200078e0002 */
[----:B------:R-:W-:-:S06]  /*2f80*/  IABS R2, R5 ;  /* 0x0000000500027213 */ /* 0x000fcc0000000000 */
[----:B------:R-:W-:Y:S01]  /*2f90*/  HMMA.16816.F32.BF16 R40, R8, R16, R68 ;  /* 0x000000100828723c */ /* 0x000fe20000041844 */
[----:B------:R1:W-:Y:S01]  /*2fa0*/  I2F R191, R4 ;  /* 0x0000000400bf7306 */ /* 0x0003e20000201400 */
[----:B------:R-:W-:Y:S01]  /*2fb0*/  IMAD.MOV.U32 R12, RZ, RZ, R2 ;  /* 0x000000ffff0c7224 */ /* 0x000fe200078e0002 */
[----:B------:R-:W-:Y:S01]  /*2fc0*/  IABS R2, R13 ;  /* 0x0000000d00027213 */ /* 0x000fe20000000000 */
[----:B------:R-:W-:-:S04]  /*2fd0*/  IMAD.IADD R13, R0, 0x1, -R149 ;  /* 0x00000001000d7824 */ /* 0x000fc800078e0a95 */
[C---:B------:R-:W-:Y:S01]  /*2fe0*/  HMMA.16816.F32.BF16 R76, R8.reuse, R18, R36 ;  /* 0x00000012084c723c */ /* 0x040fe20000041824 */
[----:B------:R-:W-:Y:S01]  /*2ff0*/  LDSM.16.M88.4 R36, [R217+0x8800] ;  /* 0x00880000d924783b */ /* 0x000fe20000000200 */
[----:B------:R3:W-:Y:S03]  /*3000*/  I2F R190, R12 ;  /* 0x0000000c00be7306 */ /* 0x0007e60000201400 */
[----:B------:R-:W-:Y:S03]  /*3010*/  LDSM.16.M88.4 R16, [R221+0x5000] ;  /* 0x00500000dd10783b */ /* 0x000fe60000000200 */
[----:B------:R-:W-:Y:S01]  /*3020*/  HMMA.16816.F32.BF16 R80, R8, R34, R108 ;  /* 0x000000220850723c */ /* 0x000fe2000004186c */
[----:B------:R-:W-:Y:S04]  /*3030*/  LDSM.16.M88.4 R32, [R217+0x8c00] ;  /* 0x008c0000d920783b */ /* 0x000fe80000000200 */
[----:B-1----:R-:W1:Y:S01]  /*3040*/  LDSM.16.M88.4 R4, [R220+0x5000] ;  /* 0x00500000dc04783b */ /* 0x002e620000000200 */
[----:B---3--:R-:W-:Y:S01]  /*3050*/  IMAD.MOV.U32 R12, RZ, RZ, R2 ;  /* 0x000000ffff0c7224 */ /* 0x008fe200078e0002 */
[----:B------:R-:W-:Y:S01]  /*3060*/  IABS R2, R13 ;  /* 0x0000000d00027213 */ /* 0x000fe20000000000 */
[----:B------:R-:W-:-:S02]  /*3070*/  IMAD.IADD R13, R0, 0x1, -R148 ;  /* 0x00000001000d7824 */ /* 0x000fc400078e0a94 */
[----:B------:R3:W-:Y:S02]  /*3080*/  I2F R188, R12 ;  /* 0x0000000c00bc7306 */ /* 0x0007e40000201400 */
[----:B---3--:R-:W-:Y:S01]  /*3090*/  IMAD.MOV.U32 R12, RZ, RZ, R2 ;  /* 0x000000ffff0c7224 */ /* 0x008fe200078e0002 */
[----:B------:R-:W-:Y:S02]  /*30a0*/  IABS R2, R13 ;  /* 0x0000000d00027213 */ /* 0x000fe40000000000 */
[----:B------:R-:W-:-:S03]  /*30b0*/  IADD3 R13, R0, 0x8, RZ ;  /* 0x00000008000d7810 */ /* 0x000fc60007ffe0ff */
[----:B------:R3:W-:Y:S01]  /*30c0*/  I2F R187, R12 ;  /* 0x0000000c00bb7306 */ /* 0x0007e20000201400 */
[----:B-1----:R-:W-:Y:S01]  /*30d0*/  HMMA.16816.F32.BF16 R88, R4, R20, R120 ;  /* 0x000000140458723c */ /* 0x002fe20000041878 */
[----:B---3--:R-:W-:Y:S01]  /*30e0*/  IMAD.MOV.U32 R12, RZ, RZ, R2 ;  /* 0x000000ffff0c7224 */ /* 0x008fe200078e0002 */
[----:B------:R-:W-:Y:S02]  /*30f0*/  IABS R2, R14 ;  /* 0x0000000e00027213 */ /* 0x000fe40000000000 */
[----:B------:R-:W-:-:S03]  /*3100*/  IADD3 R14, R0, 0x40, RZ ;  /* 0x00000040000e7810 */ /* 0x000fc60007ffe0ff */
[----:B------:R1:W-:Y:S01]  /*3110*/  I2F R184, R12 ;  /* 0x0000000c00b87306 */ /* 0x0003e20000201400 */
[C---:B------:R-:W-:Y:S07]  /*3120*/  HMMA.16816.F32.BF16 R144, R4.reuse, R28, R116 ;  /* 0x0000001c0490723c */ /* 0x040fee0000041874 */
[----:B------:R3:W-:Y:S01]  /*3130*/  I2F R129, R2 ;  /* 0x0000000200817306 */ /* 0x0007e20000201400 */
[----:B------:R-:W-:Y:S01]  /*3140*/  HMMA.16816.F32.BF16 R152, R4, R30, R112 ;  /* 0x0000001e0498723c */ /* 0x000fe20000041870 */
[----:B-1----:R-:W-:-:S07]  /*3150*/  IMAD.IADD R12, R13, 0x1, -R24 ;  /* 0x000000010d0c7824 */ /* 0x002fce00078e0a18 */
[----:B------:R-:W-:Y:S01]  /*3160*/  HMMA.16816.F32.BF16 R124, R4, R22, R124 ;  /* 0x00000016047c723c */ /* 0x000fe2000004187c */
[----:B------:R-:W-:Y:S01]  /*3170*/  IABS R12, R12 ;  /* 0x0000000c000c7213 */ /* 0x000fe20000000000 */
[----:B---3--:R-:W-:-:S06]  /*3180*/  IMAD.IADD R2, R14, 0x1, -R24 ;  /* 0x000000010e027824 */ /* 0x008fcc00078e0a18 */
[C---:B------:R-:W-:Y:S01]  /*3190*/  HMMA.16816.F32.BF16 R156, R4.reuse, R36, R56 ;  /* 0x00000024049c723c */ /* 0x040fe20000041838 */
[----:B------:R-:W-:Y:S02]  /*31a0*/  IMAD.MOV.U32 R8, RZ, RZ, R12 ;  /* 0x000000ffff087224 */ /* 0x000fe400078e000c */
[----:B------:R-:W-:Y:S01]  /*31b0*/  IMAD.IADD R12, R14, 0x1, -R138 ;  /* 0x000000010e0c7824 */ /* 0x000fe200078e0a8a */
[----:B------:R-:W-:Y:S01]  /*31c0*/  IABS R0, R2 ;  /* 0x0000000200007213 */ /* 0x000fe20000000000 */
[----:B------:R1:W3:Y:S03]  /*31d0*/  I2F R128, R8 ;  /* 0x0000000800807306 */ /* 0x0002e60000201400 */
[C---:B------:R-:W-:Y:S01]  /*31e0*/  HMMA.16816.F32.BF16 R160, R4.reuse, R38, R52 ;  /* 0x0000002604a0723c */ /* 0x040fe20000041834 */
[----:B------:R-:W-:Y:S01]  /*31f0*/  IMAD.MOV.U32 R2, RZ, RZ, R0 ;  /* 0x000000ffff027224 */ /* 0x000fe200078e0000 */
[----:B------:R-:W-:Y:S03]  /*3200*/  LDSM.16.M88.4 R52, [R219+0x8800] ;  /* 0x00880000db34783b */ /* 0x000fe60000000200 */
[----:B------:R4:W5:Y:S03]  /*3210*/  I2F R121, R2 ;  /* 0x0000000200797306 */ /* 0x0009660000201400 */
[----:B------:R-:W-:Y:S01]  /*3220*/  HMMA.16816.F32.BF16 R164, R4, R32, R100 ;  /* 0x0000002004a4723c */ /* 0x000fe20000041864 */
[----:B-1----:R-:W-:-:S07]  /*3230*/  IMAD.IADD R8, R15, 0x1, -R24 ;  /* 0x000000010f087824 */ /* 0x002fce00078e0a18 */
[----:B------:R-:W-:Y:S01]  /*3240*/  HMMA.16816.F32.BF16 R176, R4, R34, R48 ;  /* 0x0000002204b0723c */ /* 0x000fe20000041830 */
[----:B------:R-:W-:Y:S01]  /*3250*/  IABS R0, R8 ;  /* 0x0000000800007213 */ /* 0x000fe20000000000 */
[----:B------:R-:W-:-:S04]  /*3260*/  IMAD.IADD R8, R13, 0x1, -R138 ;  /* 0x000000010d087824 */ /* 0x000fc800078e0a8a */
[----:B----4-:R-:W-:Y:S01]  /*3270*/  IMAD.MOV.U32 R2, RZ, RZ, R0 ;  /* 0x000000ffff027224 */ /* 0x010fe200078e0000 */
[----:B------:R-:W-:Y:S01]  /*3280*/  IABS R0, R8 ;  /* 0x0000000800007213 */ /* 0x000fe20000000000 */
[----:B------:R-:W-:Y:S01]  /*3290*/  IMAD.IADD R4, R14, 0x1, -R135 ;  /* 0x000000010e047824 */ /* 0x000fe200078e0a87 */
[----:B------:R-:W1:Y:S01]  /*32a0*/  LDSM.16.M88.4 R8, [R220+0x4000] ;  /* 0x00400000dc08783b */ /* 0x000e620000000200 */
[----:B------:R4:W-:Y:S02]  /*32b0*/  I2F R120, R2 ;  /* 0x0000000200787306 */ /* 0x0009e40000201400 */
[----:B----4-:R-:W-:Y:S02]  /*32c0*/  MOV R2, R0 ;  /* 0x0000000000027202 */ /* 0x010fe40000000f00 */
[----:B------:R-:W-:Y:S01]  /*32d0*/  IABS R0, R12 ;  /* 0x0000000c00007213 */ /* 0x000fe20000000000 */
[----:B------:R-:W-:-:S03]  /*32e0*/  IMAD.IADD R12, R15, 0x1, -R138 ;  /* 0x000000010f0c7824 */ /* 0x000fc600078e0a8a */
[----:B------:R4:W1:Y:S02]  /*32f0*/  I2F R116, R2 ;  /* 0x0000000200747306 */ /* 0x0008640000201400 */
[----:B----4-:R-:W-:Y:S01]  /*3300*/  IMAD.MOV.U32 R2, RZ, RZ, R0 ;  /* 0x000000ffff027224 */ /* 0x010fe200078e0000 */
[----:B------:R-:W-:Y:S01]  /*3310*/  IABS R0, R12 ;  /* 0x0000000c00007213 */ /* 0x000fe20000000000 */
[----:B------:R-:W-:Y:S01]  /*3320*/  IMAD.IADD R12, R13, 0x1, -R136 ;  /* 0x000000010d0c7824 */ /* 0x000fe200078e0a88 */
[C---:B-1----:R-:W-:Y:S03]  /*3330*/  HMMA.16816.F32.BF16 R68, R8.reuse, R20, R44 ;  /* 0x000000140844723c */ /* 0x042fe6000004182c */
[----:B------:R1:W4:Y:S05]  /*3340*/  I2F R114, R2 ;  /* 0x0000000200727306 */ /* 0x00032a0000201400 */
[C---:B------:R-:W-:Y:S01]  /*3350*/  HMMA.16816.F32.BF16 R72, R8.reuse, R22, R72 ;  /* 0x000000160848723c */ /* 0x040fe20000041848 */
[----:B------:R-:W2:Y:S07]  /*3360*/  LDSM.16.M88.4 R20, [R219+0x8000] ;  /* 0x00800000db14783b */ /* 0x000eae0000000200 */
[C---:B------:R-:W-:Y:S01]  /*3370*/  HMMA.16816.F32.BF16 R48, R8.reuse, R36, R40 ;  /* 0x000000240830723c */ /* 0x040fe20000041828 */
[----:B-1----:R-:W-:Y:S01]  /*3380*/  IMAD.MOV.U32 R2, RZ, RZ, R0 ;  /* 0x000000ffff027224 */ /* 0x002fe200078e0000 */
[----:B------:R-:W-:Y:S01]  /*3390*/  IABS R0, R12 ;  /* 0x0000000c00007213 */ /* 0x000fe20000000000 */
[C---:B------:R-:W-:Y:S01]  /*33a0*/  IMAD.IADD R12, R14.reuse, 0x1, -R136 ;  /* 0x000000010e0c7824 */ /* 0x040fe200078e0a88 */
[----:B------:R-:W-:Y:S01]  /*33b0*/  LDSM.16.M88.4 R40, [R219+0x8400] ;  /* 0x00840000db28783b */ /* 0x000fe20000000200 */
[----:B------:R1:W-:Y:S03]  /*33c0*/  I2F R95, R2 ;  /* 0x00000002005f7306 */ /* 0x0003e60000201400 */
[C---:B------:R-:W-:Y:S08]  /*33d0*/  HMMA.16816.F32.BF16 R44, R8.reuse, R38, R76 ;  /* 0x00000026082c723c */ /* 0x040ff0000004184c */
[----:B------:R-:W-:Y:S01]  /*33e0*/  HMMA.16816.F32.BF16 R36, R8, R32, R84 ;  /* 0x000000200824723c */ /* 0x000fe20000041854 */
[----:B-1----:R-:W-:Y:S01]  /*33f0*/  IMAD.MOV.U32 R2, RZ, RZ, R0 ;  /* 0x000000ffff027224 */ /* 0x002fe200078e0000 */
[----:B------:R-:W-:Y:S01]  /*3400*/  IABS R0, R12 ;  /* 0x0000000c00007213 */ /* 0x000fe20000000000 */
[----:B------:R-:W-:-:S05]  /*3410*/  IMAD.IADD R12, R14, 0x1, -R27 ;  /* 0x000000010e0c7824 */ /* 0x000fca00078e0a1b */
[C---:B------:R-:W-:Y:S01]  /*3420*/  HMMA.16816.F32.BF16 R64, R8.reuse, R28, R64 ;  /* 0x0000001c0840723c */ /* 0x040fe20000041840 */
[----:B------:R1:W-:Y:S07]  /*3430*/  I2F R115, R2 ;  /* 0x0000000200737306 */ /* 0x0003ee0000201400 */
[C---:B------:R-:W-:Y:S01]  /*3440*/  HMMA.16816.F32.BF16 R60, R8.reuse, R30, R60 ;  /* 0x0000001e083c723c */ /* 0x040fe2000004183c */
[----:B------:R3:W3:Y:S07]  /*3450*/  I2F R113, R0 ;  /* 0x0000000000717306 */ /* 0x0006ee0000201400 */
[----:B------:R-:W-:Y:S01]  /*3460*/  HMMA.16816.F32.BF16 R28, R8, R34, R80 ;  /* 0x00000022081c723c */ /* 0x000fe20000041850 */
[----:B-1----:R-:W-:-:S05]  /*3470*/  IMAD.IADD R2, R15, 0x1, -R136 ;  /* 0x000000010f027824 */ /* 0x002fca00078e0a88 */
[----:B------:R-:W-:Y:S01]  /*3480*/  IABS R2, R2 ;  /* 0x0000000200027213 */ /* 0x000fe20000000000 */
[C---:B------:R-:W-:Y:S01]  /*3490*/  IMAD.IADD R8, R13.reuse, 0x1, -R25 ;  /* 0x000000010d087824 */ /* 0x040fe200078e0a19 */
[----:B--2---:R-:W-:Y:S01]  /*34a0*/  HMMA.16816.F32.BF16 R56, R16, R20, R88 ;  /* 0x000000141038723c */ /* 0x004fe20000041858 */
[----:B---3--:R-:W-:Y:S01]  /*34b0*/  IMAD.IADD R0, R13, 0x1, -R135 ;  /* 0x000000010d007824 */ /* 0x008fe200078e0a87 */
[----:B------:R1:W2:Y:S04]  /*34c0*/  I2F R103, R2 ;  /* 0x0000000200677306 */ /* 0x0002a80000201400 */
[----:B------:R-:W-:-:S05]  /*34d0*/  IABS R0, R0 ;  /* 0x0000000000007213 */ /* 0x000fca0000000000 */
[----:B-1----:R-:W-:Y:S01]  /*34e0*/  IMAD.MOV.U32 R2, RZ, RZ, R0 ;  /* 0x000000ffff027224 */ /* 0x002fe200078e0000 */
[----:B------:R-:W-:Y:S01]  /*34f0*/  IABS R0, R4 ;  /* 0x0000000400007213 */ /* 0x000fe20000000000 */
[----:B------:R-:W-:Y:S02]  /*3500*/  IMAD.IADD R4, R15, 0x1, -R135 ;  /* 0x000000010f047824 */ /* 0x000fe400078e0a87 */
[----:B------:R1:W-:Y:S02]  /*3510*/  I2F R112, R2 ;  /* 0x0000000200707306 */ /* 0x0003e40000201400 */
[----:B-1----:R-:W-:Y:S01]  /*3520*/  IMAD.MOV.U32 R2, RZ, RZ, R0 ;  /* 0x000000ffff027224 */ /* 0x002fe200078e0000 */
[----:B------:R-:W-:Y:S01]  /*3530*/  IABS R0, R4 ;  /* 0x0000000400007213 */ /* 0x000fe20000000000 */
[----:B------:R-:W-:-:S04]  /*3540*/  IMAD.IADD R4, R13, 0x1, -R27 ;  /* 0x000000010d047824 */ /* 0x000fc800078e0a1b */
[----:B------:R1:W-:Y:S02]  /*3550*/  I2F R102, R2 ;  /* 0x0000000200667306 */ /* 0x0003e40000201400 */
[----:B-1----:R-:W-:Y:S01]  /*3560*/  IMAD.MOV.U32 R2, RZ, RZ, R0 ;  /* 0x000000ffff027224 */ /* 0x002fe200078e0000 */
[----:B------:R-:W-:Y:S02]  /*3570*/  IABS R0, R4 ;  /* 0x0000000400007213 */ /* 0x000fe40000000000 */
[----:B------:R-:W1:Y:S03]  /*3580*/  LDSM.16.M88.4 R4, [R221+0x4000] ;  /* 0x00400000dd04783b */ /* 0x000e660000000200 */
[----:B------:R3:W-:Y:S02]  /*3590*/  I2F R94, R2 ;  /* 0x00000002005e7306 */ /* 0x0007e40000201400 */
[----:B---3--:R-:W-:Y:S01]  /*35a0*/  IMAD.MOV.U32 R2, RZ, RZ, R0 ;  /* 0x000000ffff027224 */ /* 0x008fe200078e0000 */
[----:B------:R-:W-:Y:S01]  /*35b0*/  IABS R0, R12 ;  /* 0x0000000c00007213 */ /* 0x000fe20000000000 */
[----:B------:R-:W-:-:S04]  /*35c0*/  IMAD.IADD R12, R15, 0x1, -R27 ;  /* 0x000000010f0c7824 */ /* 0x000fc800078e0a1b */
[----:B------:R3:W-:Y:S02]  /*35d0*/  I2F R101, R2 ;  /* 0x0000000200657306 */ /* 0x0007e40000201400 */
[----:B---3--:R-:W-:Y:S01]  /*35e0*/  IMAD.MOV.U32 R2, RZ, RZ, R0 ;  /* 0x000000ffff027224 */ /* 0x008fe200078e0000 */
[----:B------:R-:W-:Y:S02]  /*35f0*/  IABS R0, R12 ;  /* 0x0000000c00007213 */ /* 0x000fe40000000000 */
[----:B------:R-:W-:-:S03]  /*3600*/  IADD3 R12, -R26, R13, RZ ;  /* 0x0000000d1a0c7210 */ /* 0x000fc60007ffe1ff */
[----:B------:R3:W-:Y:S01]  /*3610*/  I2F R93, R2 ;  /* 0x00000002005d7306 */ /* 0x0007e20000201400 */
[----:B-1----:R-:W-:Y:S01]  /*3620*/  HMMA.16816.F32.BF16 R32, R4, R20, R68 ;  /* 0x000000140420723c */ /* 0x002fe20000041844 */
[----:B------:R-:W1:Y:S01]  /*3630*/  LDSM.16.M88.4 R68, [R219+0x8c00] ;  /* 0x008c0000db44783b */ /* 0x000e620000000200 */
[----:B------:R-:W-:-:S06]  /*3640*/  DEPBAR.LE SB0, 0x0 ;  /* 0x000080000000791a */ /* 0x000fcc0000000000 */
[----:B------:R-:W-:Y:S01]  /*3650*/  HMMA.16816.F32.BF16 R76, R4, R42, R60 ;  /* 0x0000002a044c723c */ /* 0x000fe2000004183c */
[----:B---3--:R-:W-:Y:S01]  /*3660*/  IMAD.MOV.U32 R2, RZ, RZ, R0 ;  /* 0x000000ffff027224 */ /* 0x008fe200078e0000 */
[----:B------:R-:W-:-:S06]  /*3670*/  IABS R0, R12 ;  /* 0x0000000c00007213 */ /* 0x000fcc0000000000 */
[C---:B------:R-:W-:Y:S01]  /*3680*/  HMMA.16816.F32.BF16 R72, R4.reuse, R22, R72 ;  /* 0x000000160448723c */ /* 0x040fe20000041848 */
[----:B------:R3:W-:Y:S07]  /*3690*/  I2F R92, R2 ;  /* 0x00000002005c7306 */ /* 0x0007ee0000201400 */
[C---:B------:R-:W-:Y:S01]  /*36a0*/  HMMA.16816.F32.BF16 R64, R4.reuse, R40, R64 ;  /* 0x000000280440723c */ /* 0x040fe20000041840 */
[----:B------:R2:W-:Y:S07]  /*36b0*/  I2F R87, R0 ;  /* 0x0000000000577306 */ /* 0x0005ee0000201400 */
[----:B------:R-:W-:Y:S01]  /*36c0*/  HMMA.16816.F32.BF16 R88, R4, R52, R48 ;  /* 0x000000340458723c */ /* 0x000fe20000041830 */
[----:B---3--:R-:W-:-:S05]  /*36d0*/  IMAD.IADD R2, R14, 0x1, -R26 ;  /* 0x000000010e027824 */ /* 0x008fca00078e0a1a */
[----:B------:R-:W-:Y:S02]  /*36e0*/  IABS R2, R2 ;  /* 0x0000000200027213 */ /* 0x000fe40000000000 */
[C---:B-1----:R-:W-:Y:S01]  /*36f0*/  HMMA.16816.F32.BF16 R104, R4.reuse, R68, R36 ;  /* 0x000000440468723c */ /* 0x042fe20000041824 */
[----:B------:R-:W-:Y:S02]  /*3700*/  FFMA.FTZ R9, R169, -R132, R72 ;  /* 0x80000084a9097223 */ /* 0x000fe40000010048 */
[----:B--2---:R-:W-:Y:S01]  /*3710*/  IMAD.IADD R0, R15, 0x1, -R26 ;  /* 0x000000010f007824 */ /* 0x004fe200078e0a1a */
[----:B------:R1:W-:Y:S04]  /*3720*/  I2F R85, R2 ;  /* 0x0000000200557306 */ /* 0x0003e80000201400 */
[----:B------:R-:W-:Y:S01]  /*3730*/  IABS R0, R0 ;  /* 0x0000000000007213 */ /* 0x000fe20000000000 */
[C---:B------:R-:W-:Y:S08]  /*3740*/  HMMA.16816.F32.BF16 R108, R4.reuse, R54, R44 ;  /* 0x00000036046c723c */ /* 0x040ff0000004182c */
[----:B------:R-:W-:Y:S01]  /*3750*/  HMMA.16816.F32.BF16 R96, R4, R70, R28 ;  /* 0x000000460460723c */ /* 0x000fe2000004181c */
[----:B-1----:R-:W-:Y:S01]  /*3760*/  IMAD.MOV.U32 R2, RZ, RZ, R0 ;  /* 0x000000ffff027224 */ /* 0x002fe200078e0000 */
[----:B------:R-:W-:Y:S01]  /*3770*/  IABS R0, R8 ;  /* 0x0000000800007213 */ /* 0x000fe20000000000 */
[----:B------:R-:W-:-:S02]  /*3780*/  IMAD.IADD R8, R14, 0x1, -R25 ;  /* 0x000000010e087824 */ /* 0x000fc400078e0a19 */
[----:B------:R1:W-:Y:S02]  /*3790*/  I2F R11, R2 ;  /* 0x00000002000b7306 */ /* 0x0003e40000201400 */
[--C-:B------:R-:W-:Y:S01]  /*37a0*/  IMAD.IADD R4, R13, 0x1, -R139.reuse ;  /* 0x000000010d047824 */ /* 0x100fe200078e0a8b */
[----:B------:R-:W-:Y:S01]  /*37b0*/  HMMA.16816.F32.BF16 R20, R16, R22, R124 ;  /* 0x000000161014723c */ /* 0x000fe2000004187c */
[----:B------:R-:W-:Y:S02]  /*37c0*/  IMAD.IADD R5, R14, 0x1, -R139 ;  /* 0x000000010e057824 */ /* 0x000fe400078e0a8b */
[-C--:B------:R-:W-:Y:S02]  /*37d0*/  FFMA.FTZ R7, R128, -R132.reuse, R34 ;  /* 0x8000008480077223 */ /* 0x080fe40000010022 */
[----:B-----5:R-:W-:-:S03]  /*37e0*/  FFMA.FTZ R6, R121, -R132, R56 ;  /* 0x8000008479067223 */ /* 0x020fc60000010038 */
[----:B------:R-:W-:Y:S01]  /*37f0*/  FSEL R171, R7, -INF , !P1 ;  /* 0xff80000007ab7808 */ /* 0x000fe20004800000 */
[-C--:B------:R-:W-:Y:S01]  /*3800*/  FFMA.FTZ R7, R116, -R132.reuse, R35 ;  /* 0x8000008474077223 */ /* 0x080fe20000010023 */
[----:B------:R-:W-:Y:S01]  /*3810*/  FSEL R83, R6, -INF , !P1 ;  /* 0xff80000006537808 */ /* 0x000fe20004800000 */
[----:B----4-:R-:W-:Y:S01]  /*3820*/  FFMA.FTZ R6, R114, -R132, R57 ;  /* 0x8000008472067223 */ /* 0x010fe20000010039 */
[----:B------:R-:W-:Y:S01]  /*3830*/  HMMA.16816.F32.BF16 R28, R16, R42, R152 ;  /* 0x0000002a101c723c */ /* 0x000fe20000041898 */
[----:B-1----:R-:W-:Y:S01]  /*3840*/  IMAD.MOV.U32 R2, RZ, RZ, R0 ;  /* 0x000000ffff027224 */ /* 0x002fe200078e0000 */
[----:B------:R-:W-:Y:S01]  /*3850*/  IABS R0, R8 ;  /* 0x0000000800007213 */ /* 0x000fe20000000000 */
[----:B------:R-:W-:Y:S01]  /*3860*/  IMAD.IADD R8, R15, 0x1, -R25 ;  /* 0x000000010f087824 */ /* 0x000fe200078e0a19 */
[----:B------:R-:W-:Y:S01]  /*3870*/  FSEL R172, R7, -INF , !P0 ;  /* 0xff80000007ac7808 */ /* 0x000fe20004000000 */
[----:B------:R1:W2:Y:S01]  /*3880*/  I2F R86, R2 ;  /* 0x0000000200567306 */ /* 0x0002a20000201400 */
[----:B------:R-:W-:-:S02]  /*3890*/  FSEL R82, R6, -INF , !P0 ;  /* 0xff80000006527808 */ /* 0x000fc40004000000 */
[C---:B------:R-:W-:Y:S04]  /*38a0*/  HMMA.16816.F32.BF16 R24, R16.reuse, R40, R144 ;  /* 0x000000281018723c */ /* 0x040fe80000041890 */
[-C--:B------:R-:W-:Y:S02]  /*38b0*/  FFMA.FTZ R7, R113, -R132.reuse, R20 ;  /* 0x8000008471077223 */ /* 0x080fe40000010014 */
[-C--:B------:R-:W-:Y:S02]  /*38c0*/  FFMA.FTZ R6, R103, -R132.reuse, R22 ;  /* 0x8000008467067223 */ /* 0x080fe40000010016 */
[----:B------:R-:W-:Y:S01]  /*38d0*/  HMMA.16816.F32.BF16 R40, R16, R52, R156 ;  /* 0x000000341028723c */ /* 0x000fe2000004189c */
[----:B------:R-:W-:Y:S01]  /*38e0*/  FSEL R72, R7, -INF , !P5 ;  /* 0xff80000007487808 */ /* 0x000fe20006800000 */
[----:B------:R-:W-:-:S02]  /*38f0*/  FFMA.FTZ R7, R173, -R132, R73 ;  /* 0x80000084ad077223 */ /* 0x000fc40000010049 */
[----:B-1----:R-:W-:Y:S01]  /*3900*/  IMAD.MOV.U32 R2, RZ, RZ, R0 ;  /* 0x000000ffff027224 */ /* 0x002fe200078e0000 */
[----:B------:R-:W-:Y:S01]  /*3910*/  IABS R0, R8 ;  /* 0x0000000800007213 */ /* 0x000fe20000000000 */
[----:B------:R-:W-:Y:S02]  /*3920*/  IMAD.IADD R8, R13, 0x1, -R134 ;  /* 0x000000010d087824 */ /* 0x000fe400078e0a86 */
[----:B------:R-:W-:Y:S01]  /*3930*/  HMMA.16816.F32.BF16 R52, R16, R54, R160 ;  /* 0x000000361034723c */ /* 0x000fe200000418a0 */
[----:B------:R1:W-:Y:S01]  /*3940*/  I2F R84, R2 ;  /* 0x0000000200547306 */ /* 0x0003e20000201400 */
[----:B--2---:R-:W-:-:S05]  /*3950*/  FFMA.FTZ R22, R86, -R132, R78 ;  /* 0x8000008456167223 */ /* 0x004fca000001004e */
[----:B------:R-:W-:Y:S01]  /*3960*/  FSEL R156, R22, -INF , !P2 ;  /* 0xff800000169c7808 */ /* 0x000fe20005000000 */
[----:B------:R-:W-:Y:S01]  /*3970*/  HMMA.16816.F32.BF16 R48, R16, R68, R164 ;  /* 0x000000441030723c */ /* 0x000fe200000418a4 */
[----:B-1----:R-:W-:Y:S01]  /*3980*/  IMAD.MOV.U32 R2, RZ, RZ, R0 ;  /* 0x000000ffff027224 */ /* 0x002fe200078e0000 */
[----:B------:R-:W-:Y:S01]  /*3990*/  IABS R0, R8 ;  /* 0x0000000800007213 */ /* 0x000fe20000000000 */
[----:B------:R-:W-:Y:S02]  /*39a0*/  IMAD.IADD R8, R14, 0x1, -R134 ;  /* 0x000000010e087824 */ /* 0x000fe400078e0a86 */
[----:B------:R1:W2:Y:S02]  /*39b0*/  I2F R10, R2 ;  /* 0x00000002000a7306 */ /* 0x0002a40000201400 */
[----:B-1----:R-:W-:Y:S01]  /*39c0*/  IMAD.MOV.U32 R2, RZ, RZ, R0 ;  /* 0x000000ffff027224 */ /* 0x002fe200078e0000 */
[----:B------:R-:W-:Y:S01]  /*39d0*/  IABS R0, R8 ;  /* 0x0000000800007213 */ /* 0x000fe20000000000 */
[----:B------:R-:W-:-:S04]  /*39e0*/  IMAD.IADD R8, R15, 0x1, -R134 ;  /* 0x000000010f087824 */ /* 0x000fc800078e0a86 */
[----:B------:R1:W-:Y:S01]  /*39f0*/  I2F R81, R2 ;  /* 0x0000000200517306 */ /* 0x0003e20000201400 */
[-C--:B--2---:R-:W-:Y:S02]  /*3a00*/  FFMA.FTZ R10, R10, -R132.reuse, R30 ;  /* 0x800000840a0a7223 */ /* 0x084fe4000001001e */
[----:B------:R-:W-:Y:S02]  /*3a10*/  FFMA.FTZ R30, R191, -R132, R108 ;  /* 0x80000084bf1e7223 */ /* 0x000fe4000001006c */
[----:B-1----:R-:W-:Y:S01]  /*3a20*/  IMAD.MOV.U32 R2, RZ, RZ, R0 ;  /* 0x000000ffff027224 */ /* 0x002fe200078e0000 */
[----:B------:R-:W-:Y:S01]  /*3a30*/  IABS R0, R8 ;  /* 0x0000000800007213 */ /* 0x000fe20000000000 */
[----:B------:R-:W-:Y:S02]  /*3a40*/  IMAD.IADD R8, R13, 0x1, -R137 ;  /* 0x000000010d087824 */ /* 0x000fe400078e0a89 */
[----:B------:R1:W2:Y:S02]  /*3a50*/  I2F R12, R2 ;  /* 0x00000002000c7306 */ /* 0x0002a40000201400 */
[----:B-1----:R-:W-:Y:S01]  /*3a60*/  IMAD.MOV.U32 R2, RZ, RZ, R0 ;  /* 0x000000ffff027224 */ /* 0x002fe200078e0000 */
[----:B------:R-:W-:Y:S01]  /*3a70*/  IABS R0, R8 ;  /* 0x0000000800007213 */ /* 0x000fe20000000000 */
[----:B------:R-:W-:-:S04]  /*3a80*/  FFMA.FTZ R8, R150, -R132, R32 ;  /* 0x8000008496087223 */ /* 0x000fc80000010020 */
[----:B------:R1:W-:Y:S01]  /*3a90*/  I2F R61, R2 ;  /* 0x00000002003d7306 */ /* 0x0003e20000201400 */
[-C--:B--2---:R-:W-:Y:S01]  /*3aa0*/  FFMA.FTZ R12, R12, -R132.reuse, R29 ;  /* 0x800000840c0c7223 */ /* 0x084fe2000001001d */
[----:B------:R-:W-:Y:S01]  /*3ab0*/  FSEL R170, R8, -INF , !P1 ;  /* 0xff80000008aa7808 */ /* 0x000fe20004800000 */
[-C--:B------:R-:W-:Y:S01]  /*3ac0*/  FFMA.FTZ R8, R151, -R132.reuse, R33 ;  /* 0x8000008497087223 */ /* 0x080fe20000010021 */
[----:B------:R-:W-:Y:S01]  /*3ad0*/  FSEL R151, R9, -INF , !P5 ;  /* 0xff80000009977808 */ /* 0x000fe20006800000 */
[----:B------:R-:W-:-:S03]  /*3ae0*/  FFMA.FTZ R9, R175, -R132, R64 ;  /* 0x80000084af097223 */ /* 0x000fc60000010040 */
[----:B------:R2:W3:Y:S01]  /*3af0*/  I2F R37, R0 ;  /* 0x0000000000257306 */ /* 0x0004e20000201400 */
[----:B------:R-:W-:Y:S01]  /*3b00*/  FSEL R168, R8, -INF , !P0 ;  /* 0xff80000008a87808 */ /* 0x000fe20004000000 */
[-C--:B------:R-:W-:Y:S01]  /*3b10*/  FFMA.FTZ R8, R115, -R132.reuse, R74 ;  /* 0x8000008473087223 */ /* 0x080fe2000001004a */
[----:B------:R-:W-:Y:S01]  /*3b20*/  FSEL R74, R6, -INF , !P5 ;  /* 0xff800000064a7808 */ /* 0x000fe20006800000 */
[-C--:B------:R-:W-:Y:S01]  /*3b30*/  FFMA.FTZ R6, R112, -R132.reuse, R75 ;  /* 0x8000008470067223 */ /* 0x080fe2000001004b */
[----:B------:R-:W-:Y:S01]  /*3b40*/  FSEL R158, R9, -INF , !P4 ;  /* 0xff800000099e7808 */ /* 0x000fe20006000000 */
[-C--:B------:R-:W-:Y:S01]  /*3b50*/  FFMA.FTZ R29, R190, -R132.reuse, R109 ;  /* 0x80000084be1d7223 */ /* 0x080fe2000001006d */
[----:B------:R-:W-:Y:S01]  /*3b60*/  FSEL R169, R8, -INF , !P5 ;  /* 0xff80000008a97808 */ /* 0x000fe20006800000 */
[----:B-1----:R-:W-:Y:S01]  /*3b70*/  IMAD.IADD R2, R14, 0x1, -R137 ;  /* 0x000000010e027824 */ /* 0x002fe200078e0a89 */
[----:B------:R-:W-:Y:S01]  /*3b80*/  FSEL R150, R6, -INF , !P6 ;  /* 0xff80000006967808 */ /* 0x000fe20007000000 */
[----:B------:R-:W-:Y:S01]  /*3b90*/  IMAD.IADD R6, R13, 0x1, -R142 ;  /* 0x000000010d067824 */ /* 0x000fe200078e0a8e */
[----:B------:R-:W-:Y:S01]  /*3ba0*/  BAR.SYNC.DEFER_BLOCKING 0x0 ;  /* 0x0000000000007b1d */ /* 0x000fe20000010000 */
[----:B------:R-:W-:Y:S01]  /*3bb0*/  ISETP.GE.AND P5, PT, R139, R133, PT ;  /* 0x000000858b00720c */ /* 0x000fe20003fa6270 */
[----:B------:R-:W-:Y:S01]  /*3bc0*/  FFMA.FTZ R8, R101, -R132, R66 ;  /* 0x8000008465087223 */ /* 0x000fe20000010042 */
[----:B------:R-:W-:-:S02]  /*3bd0*/  IABS R2, R2 ;  /* 0x0000000200027213 */ /* 0x000fc40000000000 */
[----:B--2---:R-:W-:Y:S01]  /*3be0*/  IADD3 R0, -R137, R15, RZ ;  /* 0x0000000f89007210 */ /* 0x004fe20007ffe1ff */
[-C--:B---3--:R-:W-:Y:S01]  /*3bf0*/  FFMA.FTZ R20, R37, -R132.reuse, R90 ;  /* 0x8000008425147223 */ /* 0x088fe2000001005a */
[----:B------:R1:W2:Y:S01]  /*3c00*/  I2F R36, R2 ;  /* 0x0000000200247306 */ /* 0x0002a20000201400 */
[----:B------:R-:W-:Y:S01]  /*3c10*/  FSEL R173, R8, -INF , !P4 ;  /* 0xff80000008ad7808 */ /* 0x000fe20006000000 */
[----:B------:R-:W-:Y:S01]  /*3c20*/  FFMA.FTZ R8, R61, -R132, R31 ;  /* 0x800000843d087223 */ /* 0x000fe2000001001f */
[----:B------:R-:W-:Y:S01]  /*3c30*/  IABS R0, R0 ;  /* 0x0000000000007213 */ /* 0x000fe20000000000 */
[----:B------:R-:W-:Y:S01]  /*3c40*/  FFMA.FTZ R31, R192, -R132, R89 ;  /* 0x80000084c01f7223 */ /* 0x000fe20000010059 */
[----:B------:R-:W-:-:S03]  /*3c50*/  FSEL R61, R10, -INF , !P2 ;  /* 0xff8000000a3d7808 */ /* 0x000fc60005000000 */
[----:B------:R3:W4:Y:S01]  /*3c60*/  I2F R32, R0 ;  /* 0x0000000000207306 */ /* 0x0007220000201400 */
[----:B------:R-:W-:Y:S02]  /*3c70*/  FSEL R223, R31, -INF , !P5 ;  /* 0xff8000001fdf7808 */ /* 0x000fe40006800000 */
[----:B-1----:R-:W-:Y:S01]  /*3c80*/  IABS R2, R4 ;  /* 0x0000000400027213 */ /* 0x002fe20000000000 */
[-C--:B------:R-:W-:Y:S02]  /*3c90*/  FFMA.FTZ R4, R120, -R132.reuse, R58 ;  /* 0x8000008478047223 */ /* 0x080fe4000001003a */
[-C--:B--2---:R-:W-:Y:S02]  /*3ca0*/  FFMA.FTZ R9, R36, -R132.reuse, R40 ;  /* 0x8000008424097223 */ /* 0x084fe40000010028 */
[----:B------:R1:W2:Y:S01]  /*3cb0*/  I2F R80, R2 ;  /* 0x0000000200507306 */ /* 0x0002a20000201400 */
[----:B------:R-:W-:Y:S01]  /*3cc0*/  FSEL R100, R4, -INF , !P1 ;  /* 0xff80000004647808 */ /* 0x000fe20004800000 */
[----:B------:R-:W-:Y:S01]  /*3cd0*/  IMAD.IADD R4, R15, 0x1, -R139 ;  /* 0x000000010f047824 */ /* 0x000fe200078e0a8b */
[----:B---3--:R-:W-:Y:S01]  /*3ce0*/  IABS R0, R5 ;  /* 0x0000000500007213 */ /* 0x008fe20000000000 */
[-C--:B------:R-:W-:Y:S01]  /*3cf0*/  FFMA.FTZ R5, R95, -R132.reuse, R59 ;  /* 0x800000845f057223 */ /* 0x080fe2000001003b */
[----:B------:R-:W-:Y:S01]  /*3d00*/  FSEL R139, R7, -INF , !P6 ;  /* 0xff800000078b7808 */ /* 0x000fe20007000000 */
[-C--:B------:R-:W-:Y:S01]  /*3d10*/  FFMA.FTZ R7, R93, -R132.reuse, R24 ;  /* 0x800000845d077223 */ /* 0x080fe20000010018 */
[-C--:B------:R-:W-:Y:S01]  /*3d20*/  ISETP.GE.AND P1, PT, R134, R133.reuse, PT ;  /* 0x000000858600720c */ /* 0x080fe20003f26270 */
[-C--:B------:R-:W-:Y:S01]  /*3d30*/  FFMA.FTZ R24, R185, -R132.reuse, R77 ;  /* 0x80000084b9187223 */ /* 0x080fe2000001004d */
[----:B------:R-:W-:Y:S01]  /*3d40*/  FSEL R95, R5, -INF , !P0 ;  /* 0xff800000055f7808 */ /* 0x000fe20004000000 */
[----:B------:R-:W-:Y:S01]  /*3d50*/  IMAD.IADD R5, R15, 0x1, -R140 ;  /* 0x000000010f057824 */ /* 0x000fe200078e0a8c */
[----:B------:R-:W-:Y:S01]  /*3d60*/  FSEL R66, R7, -INF , !P4 ;  /* 0xff80000007427808 */ /* 0x000fe20006000000 */
[----:B------:R-:W-:Y:S01]  /*3d70*/  FFMA.FTZ R7, R182, -R132, R65 ;  /* 0x80000084b6077223 */ /* 0x000fe20000010041 */
[----:B------:R-:W-:Y:S01]  /*3d80*/  FSEL R144, R24, -INF , !P1 ;  /* 0xff80000018907808 */ /* 0x000fe20004800000 */
[----:B-1----:R-:W-:Y:S01]  /*3d90*/  IMAD.MOV.U32 R2, RZ, RZ, R0 ;  /* 0x000000ffff027224 */ /* 0x002fe200078e0000 */
[----:B------:R-:W-:Y:S01]  /*3da0*/  IABS R0, R4 ;  /* 0x0000000400007213 */ /* 0x000fe20000000000 */
[----:B------:R-:W-:Y:S01]  /*3db0*/  IMAD.IADD R4, R13, 0x1, -R140 ;  /* 0x000000010d047824 */ /* 0x000fe200078e0a8c */
[----:B------:R-:W-:Y:S01]  /*3dc0*/  FSEL R157, R7, -INF , !P3 ;  /* 0xff800000079d7808 */ /* 0x000fe20005800000 */
[----:B------:R1:W-:Y:S01]  /*3dd0*/  I2F R62, R2 ;  /* 0x00000002003e7306 */ /* 0x0003e20000201400 */
[----:B----4-:R-:W-:Y:S01]  /*3de0*/  FFMA.FTZ R7, R32, -R132, R42 ;  /* 0x8000008420077223 */ /* 0x010fe2000001002a */
[----:B------:R-:W-:Y:S01]  /*3df0*/  FSEL R64, R8, -INF , !P1 ;  /* 0xff80000008407808 */ /* 0x000fe20004800000 */
[----:B------:R-:W-:Y:S01]  /*3e00*/  HMMA.16816.F32.BF16 R32, R16, R70, R176 ;  /* 0x000000461020723c */ /* 0x000fe200000418b0 */
[----:B------:R-:W-:Y:S01]  /*3e10*/  IABS R4, R4 ;  /* 0x0000000400047213 */ /* 0x000fe20000000000 */
[----:B--2---:R-:W-:Y:S01]  /*3e20*/  FFMA.FTZ R24, R80, -R132, R91 ;  /* 0x8000008450187223 */ /* 0x004fe2000001005b */
[----:B------:R-:W-:-:S02]  /*3e30*/  ISETP.GE.AND P0, PT, R137, R133, PT ;  /* 0x000000858900720c */ /* 0x000fc40003f06270 */
[----:B------:R2:W3:Y:S01]  /*3e40*/  I2F R60, R0 ;  /* 0x00000000003c7306 */ /* 0x0004e20000201400 */
[----:B------:R-:W-:Y:S02]  /*3e50*/  FSEL R40, R12, -INF , !P1 ;  /* 0xff8000000c287808 */ /* 0x000fe40004800000 */
[----:B------:R-:W-:Y:S02]  /*3e60*/  FSEL R226, R24, -INF , !P5 ;  /* 0xff80000018e27808 */ /* 0x000fe40006800000 */
[----:B------:R-:W-:Y:S02]  /*3e70*/  FSEL R237, R20, -INF , !P0 ;  /* 0xff80000014ed7808 */ /* 0x000fe40004000000 */
[----:B------:R-:W-:Y:S01]  /*3e80*/  FSEL R163, R9, -INF , !P0 ;  /* 0xff80000009a37808 */ /* 0x000fe20004000000 */
[----:B-1----:R-:W-:Y:S01]  /*3e90*/  IMAD.IADD R2, R14, 0x1, -R140 ;  /* 0x000000010e027824 */ /* 0x002fe200078e0a8c */
[----:B------:R1:W4:Y:S01]  /*3ea0*/  I2F R59, R4 ;  /* 0x00000004003b7306 */ /* 0x0003220000201400 */
[----:B------:R-:W-:-:S03]  /*3eb0*/  FSEL R185, R7, -INF , !P0 ;  /* 0xff80000007b97808 */ /* 0x000fc60004000000 */
[----:B--2---:R-:W-:Y:S01]  /*3ec0*/  IABS R0, R2 ;  /* 0x0000000200007213 */ /* 0x004fe20000000000 */
[----:B---3--:R-:W-:-:S04]  /*3ed0*/  FFMA.FTZ R22, R60, -R132, R43 ;  /* 0x800000843c167223 */ /* 0x008fc8000001002b */
[----:B------:R-:W-:Y:S01]  /*3ee0*/  IMAD.MOV.U32 R2, RZ, RZ, R0 ;  /* 0x000000ffff027224 */ /* 0x000fe200078e0000 */
[----:B------:R-:W-:Y:S01]  /*3ef0*/  IABS R0, R5 ;  /* 0x0000000500007213 */ /* 0x000fe20000000000 */
[----:B------:R-:W-:Y:S01]  /*3f00*/  IMAD.IADD R5, R13, 0x1, -R141 ;  /* 0x000000010d057824 */ /* 0x000fe200078e0a8d */
[----:B------:R-:W-:Y:S01]  /*3f10*/  FSEL R160, R22, -INF , !P5 ;  /* 0xff80000016a07808 */ /* 0x000fe20006800000 */
[-C--:B-1----:R-:W-:Y:S01]  /*3f20*/  FFMA.FTZ R4, R102, -R132.reuse, R21 ;  /* 0x8000008466047223 */ /* 0x082fe20000010015 */
[----:B------:R1:W2:Y:S01]  /*3f30*/  I2F R58, R2 ;  /* 0x00000002003a7306 */ /* 0x0002a20000201400 */
[-C--:B------:R-:W-:Y:S01]  /*3f40*/  FFMA.FTZ R21, R81, -R132.reuse, R79 ;  /* 0x8000008451157223 */ /* 0x080fe2000001004f */
[----:B------:R-:W-:Y:S01]  /*3f50*/  IABS R5, R5 ;  /* 0x0000000500057213 */ /* 0x000fe20000000000 */
[-C--:B----4-:R-:W-:Y:S01]  /*3f60*/  FFMA.FTZ R20, R59, -R132.reuse, R110 ;  /* 0x800000843b147223 */ /* 0x090fe2000001006e */
[----:B------:R-:W-:Y:S02]  /*3f70*/  FSEL R63, R4, -INF , !P6 ;  /* 0xff800000043f7808 */ /* 0x000fe40007000000 */
[----:B------:R-:W-:Y:S01]  /*3f80*/  FSEL R147, R21, -INF , !P1 ;  /* 0xff80000015937808 */ /* 0x000fe20004800000 */
[----:B------:R-:W-:Y:S01]  /*3f90*/  IMAD.MOV.U32 R4, RZ, RZ, R5 ;  /* 0x000000ffff047224 */ /* 0x000fe200078e0005 */
[----:B------:R3:W4:Y:S01]  /*3fa0*/  I2F R57, R0 ;  /* 0x0000000000397306 */ /* 0x0007220000201400 */
[----:B------:R-:W-:Y:S01]  /*3fb0*/  IMAD.IADD R5, R15, 0x1, -R141 ;  /* 0x000000010f057824 */ /* 0x000fe200078e0a8d */
[----:B------:R-:W-:Y:S01]  /*3fc0*/  ISETP.GE.AND P1, PT, R148, R133, PT ;  /* 0x000000859400720c */ /* 0x000fe20003f26270 */
[----:B-1----:R-:W-:-:S05]  /*3fd0*/  FFMA.FTZ R2, R94, -R132, R23 ;  /* 0x800000845e027223 */ /* 0x002fca0000010017 */
[----:B------:R1:W5:Y:S01]  /*3fe0*/  I2F R56, R4 ;  /* 0x0000000400387306 */ /* 0x0003620000201400 */
[-C--:B------:R-:W-:Y:S02]  /*3ff0*/  FFMA.FTZ R23, R186, -R132.reuse, R76 ;  /* 0x80000084ba177223 */ /* 0x080fe4000001004c */
[-C--:B--2---:R-:W-:Y:S01]  /*4000*/  FFMA.FTZ R19, R58, -R132.reuse, R52 ;  /* 0x800000843a137223 */ /* 0x084fe20000010034 */
[----:B------:R-:W-:Y:S02]  /*4010*/  FSEL R73, R2, -INF , !P6 ;  /* 0xff80000002497808 */ /* 0x000fe40007000000 */
[----:B------:R-:W-:Y:S01]  /*4020*/  FSEL R145, R23, -INF , !P2 ;  /* 0xff80000017917808 */ /* 0x000fe20005000000 */
[----:B---3--:R-:W-:Y:S01]  /*4030*/  IMAD.IADD R0, R14, 0x1, -R141 ;  /* 0x000000010e007824 */ /* 0x008fe200078e0a8d */
[----:B------:R-:W-:Y:S01]  /*4040*/  ISETP.GE.AND P6, PT, R140, R133, PT ;  /* 0x000000858c00720c */ /* 0x000fe20003fc6270 */
[-C--:B------:R-:W-:Y:S02]  /*4050*/  FFMA.FTZ R23, R62, -R132.reuse, R41 ;  /* 0x800000843e177223 */ /* 0x080fe40000010029 */
[----:B----4-:R-:W-:Y:S01]  /*4060*/  FFMA.FTZ R18, R57, -R132, R54 ;  /* 0x8000008439127223 */ /* 0x010fe20000010036 */
[----:B------:R-:W-:-:S02]  /*4070*/  IABS R2, R0 ;  /* 0x0000000000027213 */ /* 0x000fc40000000000 */
[----:B------:R-:W-:Y:S01]  /*4080*/  IABS R0, R5 ;  /* 0x0000000500007213 */ /* 0x000fe20000000000 */
[----:B------:R-:W-:Y:S01]  /*4090*/  FFMA.FTZ R5, R92, -R132, R26 ;  /* 0x800000845c057223 */ /* 0x000fe2000001001a */
[----:B------:R-:W-:Y:S01]  /*40a0*/  FSEL R146, R23, -INF , !P5 ;  /* 0xff80000017927808 */ /* 0x000fe20006800000 */
[----:B-1----:R-:W-:Y:S01]  /*40b0*/  IMAD.MOV.U32 R4, RZ, RZ, R2 ;  /* 0x000000ffff047224 */ /* 0x002fe200078e0002 */
[----:B------:R-:W-:Y:S01]  /*40c0*/  ISETP.GE.AND P5, PT, R133, 0x41, PT ;  /* 0x000000418500780c */ /* 0x000fe20003fa6270 */
[----:B------:R-:W-:Y:S01]  /*40d0*/  IMAD.MOV.U32 R2, RZ, RZ, R0 ;  /* 0x000000ffff027224 */ /* 0x000fe200078e0000 */
[----:B------:R-:W-:Y:S01]  /*40e0*/  IABS R0, R6 ;  /* 0x0000000600007213 */ /* 0x000fe20000000000 */
[----:B------:R1:W2:Y:S01]  /*40f0*/  I2F R47, R4 ;  /* 0x00000004002f7306 */ /* 0x0002a20000201400 */
[-C--:B------:R-:W-:Y:S01]  /*4100*/  FFMA.FTZ R6, R87, -R132.reuse, R67 ;  /* 0x8000008457067223 */ /* 0x080fe20000010043 */
[----:B------:R-:W-:Y:S01]  /*4110*/  FSEL R75, R5, -INF , !P4 ;  /* 0xff800000054b7808 */ /* 0x000fe20006000000 */
[----:B------:R-:W-:Y:S01]  /*4120*/  FFMA.FTZ R5, R85, -R132, R25 ;  /* 0x8000008455057223 */ /* 0x000fe20000010019 */
[----:B------:R-:W-:Y:S01]  /*4130*/  LEA R26, R183, R180, 0x5 ;  /* 0x000000b4b71a7211 */ /* 0x000fe200078e28ff */
[-C--:B------:R-:W-:Y:S01]  /*4140*/  FFMA.FTZ R25, R181, -R132.reuse, R88 ;  /* 0x80000084b5197223 */ /* 0x080fe20000010058 */
[----:B------:R-:W-:Y:S01]  /*4150*/  FSEL R159, R6, -INF , !P3 ;  /* 0xff800000069f7808 */ /* 0x000fe20005800000 */
[----:B------:R-:W-:Y:S01]  /*4160*/  IMAD.IADD R6, R14, 0x1, -R148 ;  /* 0x000000010e067824 */ /* 0x000fe200078e0a94 */
[----:B------:R3:W4:Y:S01]  /*4170*/  I2F R46, R2 ;  /* 0x00000002002e7306 */ /* 0x0007220000201400 */
[----:B------:R-:W-:Y:S01]  /*4180*/  FSEL R65, R5, -INF , !P3 ;  /* 0xff80000005417808 */ /* 0x000fe20005800000 */
[----:B------:R-:W-:Y:S01]  /*4190*/  IMAD.IADD R5, R13, 0x1, -R143 ;  /* 0x000000010d057824 */ /* 0x000fe200078e0a8f */
[----:B------:R-:W-:Y:S01]  /*41a0*/  FSEL R236, R25, -INF , !P0 ;  /* 0xff80000019ec7808 */ /* 0x000fe20004000000 */
[-C--:B------:R-:W-:Y:S01]  /*41b0*/  FFMA.FTZ R25, R129, -R132.reuse, R97 ;  /* 0x8000008481197223 */ /* 0x080fe20000010061 */
[-C--:B------:R-:W-:Y:S01]  /*41c0*/  ISETP.GE.AND P4, PT, R141, R133.reuse, PT ;  /* 0x000000858d00720c */ /* 0x080fe20003f86270 */
[-C--:B-----5:R-:W-:Y:S01]  /*41d0*/  FFMA.FTZ R17, R56, -R132.reuse, R111 ;  /* 0x8000008438117223 */ /* 0x0a0fe2000001006f */
[----:B------:R-:W-:Y:S01]  /*41e0*/  ISETP.GE.AND P0, PT, R143, R133, PT ;  /* 0x000000858f00720c */ /* 0x000fe20003f06270 */
[----:B-1----:R-:W-:Y:S01]  /*41f0*/  IMAD.IADD R4, R14, 0x1, -R142 ;  /* 0x000000010e047824 */ /* 0x002fe200078e0a8e */
[----:B------:R1:W5:Y:S01]  /*4200*/  I2F R45, R0 ;  /* 0x00000000002d7306 */ /* 0x0003620000201400 */
[----:B--2---:R-:W-:Y:S01]  /*4210*/  FFMA.FTZ R12, R47, -R132, R53 ;  /* 0x800000842f0c7223 */ /* 0x004fe20000010035 */
[----:B------:R-:W-:-:S02]  /*4220*/  FSEL R224, R20, -INF , !P6 ;  /* 0xff80000014e07808 */ /* 0x000fc40007000000 */
        /* <DEDUP_REMOVED lines=17> */
[----:B------:R-:W-:Y:S01]  /*4340*/  IABS R0, R0 ;  /* 0x0000000000007213 */ /* 0x000fe20000000000 */
[----:B-----5:R-:W-:Y:S01]  /*4350*/  FFMA.FTZ R16, R45, -R132, R106 ;  /* 0x800000842d107223 */ /* 0x020fe2000001006a */
[----:B------:R-:W-:-:S02]  /*4360*/  FSEL R187, R30, -INF , !P6 ;  /* 0xff8000001ebb7808 */ /* 0x000fc40007000000 */
[----:B------:R-:W-:Y:S02]  /*4370*/  FSEL R162, R7, -INF , !P4 ;  /* 0xff80000007a27808 */ /* 0x000fe40006000000 */
[----:B------:R-:W-:Y:S02]  /*4380*/  FSEL R238, R28, -INF , !P3 ;  /* 0xff8000001cee7808 */ /* 0x000fe40005800000 */
[----:B------:R-:W-:Y:S02]  /*4390*/  FSEL R243, R16, -INF , !P3 ;  /* 0xff80000010f37808 */ /* 0x000fe40005800000 */
[----:B------:R-:W-:Y:S01]  /*43a0*/  FSEL R239, R27, -INF , !P2 ;  /* 0xff8000001bef7808 */ /* 0x000fe20005000000 */
[----:B-1----:R-:W-:Y:S01]  /*43b0*/  IMAD.MOV.U32 R2, RZ, RZ, R0 ;  /* 0x000000ffff027224 */ /* 0x002fe200078e0000 */
[----:B------:R-:W-:Y:S01]  /*43c0*/  IABS R0, R4 ;  /* 0x0000000400007213 */ /* 0x000fe20000000000 */
[----:B------:R-:W-:Y:S01]  /*43d0*/  IMAD.IADD R4, R13, 0x1, -R148 ;  /* 0x000000010d047824 */ /* 0x000fe200078e0a94 */
[----:B------:R-:W-:Y:S01]  /*43e0*/  FSEL R241, R25, -INF , !P0 ;  /* 0xff80000019f17808 */ /* 0x000fe20004000000 */
[----:B------:R1:W-:Y:S01]  /*43f0*/  I2F R39, R2 ;  /* 0x0000000200277306 */ /* 0x0003e20000201400 */
[----:B--2---:R-:W-:-:S05]  /*4400*/  FFMA.FTZ R11, R44, -R132, R48 ;  /* 0x800000842c0b7223 */ /* 0x004fca0000010030 */
[----:B------:R-:W-:Y:S01]  /*4410*/  FSEL R227, R11, -INF , !P3 ;  /* 0xff8000000be37808 */ /* 0x000fe20005800000 */
[----:B-1----:R-:W-:Y:S01]  /*4420*/  IMAD.MOV.U32 R2, RZ, RZ, R0 ;  /* 0x000000ffff027224 */ /* 0x002fe200078e0000 */
[----:B------:R-:W-:Y:S01]  /*4430*/  IABS R0, R4 ;  /* 0x0000000400007213 */ /* 0x000fe20000000000 */
[----:B------:R-:W-:Y:S02]  /*4440*/  IMAD.IADD R4, R14, 0x1, -R149 ;  /* 0x000000010e047824 */ /* 0x000fe400078e0a95 */
[----:B------:R1:W-:Y:S02]  /*4450*/  I2F R38, R2 ;  /* 0x0000000200267306 */ /* 0x0003e40000201400 */
[----:B-1----:R-:W-:Y:S01]  /*4460*/  IMAD.MOV.U32 R2, RZ, RZ, R0 ;  /* 0x000000ffff027224 */ /* 0x002fe200078e0000 */
[----:B------:R-:W-:Y:S02]  /*4470*/  IABS R0, R5 ;  /* 0x0000000500007213 */ /* 0x000fe40000000000 */
        /* <DEDUP_REMOVED lines=8> */
[----:B--2---:R-:W-:-:S05]  /*4500*/  FFMA.FTZ R14, R37, -R132, R98 ;  /* 0x80000084250e7223 */ /* 0x004fca0000010062 */
[----:B------:R-:W-:Y:S01]  /*4510*/  FSEL R242, R14, -INF , !P1 ;  /* 0xff8000000ef27808 */ /* 0x000fe20004800000 */
[----:B---3--:R-:W-:Y:S01]  /*4520*/  FFMA.FTZ R13, R13, -R132, R99 ;  /* 0x800000840d0d7223 */ /* 0x008fe20000010063 */
[----:B------:R-:W-:Y:S01]  /*4530*/  IABS R0, R2 ;  /* 0x0000000200007213 */ /* 0x000fe20000000000 */
[----:B------:R-:W-:Y:S02]  /*4540*/  IMAD.MOV.U32 R2, RZ, RZ, R4 ;  /* 0x000000ffff027224 */ /* 0x000fe400078e0004 */
[----:B------:R-:W-:Y:S01]  /*4550*/  IMAD.IADD R4, R15, 0x1, -R149 ;  /* 0x000000010f047824 */ /* 0x000fe200078e0a95 */
[----:B------:R2:W3:Y:S01]  /*4560*/  I2F R8, R0 ;  /* 0x0000000000087306 */ /* 0x0004e20000201400 */
[----:B------:R-:W-:Y:S02]  /*4570*/  FSEL R149, R12, -INF , !P4 ;  /* 0xff8000000c957808 */ /* 0x000fe40006000000 */
[----:B------:R-:W-:Y:S01]  /*4580*/  FSEL R244, R13, -INF , !P0 ;  /* 0xff8000000df47808 */ /* 0x000fe20004000000 */
[----:B-1----:R-:W-:-:S02]  /*4590*/  IMAD.IADD R5, R15, 0x1, -R143 ;  /* 0x000000010f057824 */ /* 0x002fc400078e0a8f */
[-C--:B------:R-:W-:Y:S02]  /*45a0*/  FFMA.FTZ R15, R38, -R132.reuse, R107 ;  /* 0x80000084260f7223 */ /* 0x080fe4000001006b */
[----:B------:R-:W1:Y:S01]  /*45b0*/  I2F R36, R2 ;  /* 0x0000000200247306 */ /* 0x000e620000201400 */
[----:B----4-:R-:W-:Y:S02]  /*45c0*/  FFMA.FTZ R10, R10, -R132, R49 ;  /* 0x800000840a0a7223 */ /* 0x010fe40000010031 */
[----:B------:R-:W-:-:S03]  /*45d0*/  FSEL R245, R15, -INF , !P2 ;  /* 0xff8000000ff57808 */ /* 0x000fc60005000000 */
[----:B------:R-:W-:Y:S01]  /*45e0*/  FSEL R228, R10, -INF , !P2 ;  /* 0xff8000000ae47808 */ /* 0x000fe20005000000 */
[----:B--2---:R-:W-:Y:S02]  /*45f0*/  IMAD.IADD R0, R189, 0x1, R26 ;  /* 0x00000001bd007824 */ /* 0x004fe400078e021a */
[-C--:B------:R-:W-:Y:S02]  /*4600*/  FFMA.FTZ R26, R184, -R132.reuse, R96 ;  /* 0x80000084b81a7223 */ /* 0x080fe40000010060 */
        /* <DEDUP_REMOVED lines=8> */
[-C--:B------:R-:W-:Y:S02]  /*4690*/  FFMA.FTZ R6, R39, -R132.reuse, R50 ;  /* 0x8000008427067223 */ /* 0x080fe40000010032 */
        /* <DEDUP_REMOVED lines=17> */
[----:B------:R-:W-:Y:S01]  /*47b0*/  IMAD R2, R4, UR4, RZ ;  /* 0x0000000404027c24 */ /* 0x000fe2000f8e02ff */
        /* <DEDUP_REMOVED lines=52> */
.L_x_449:
[----:B------:R-:W-:Y:S05]  /*4b00*/  BSYNC B0 ;  /* 0x0000000000007941 */ /* 0x000fea0003800000 */
.L_x_448:
[----:B------:R-:W0:Y:S02]  /*4b10*/  LDGDEPBAR ;  /* 0x00000000000079af */ /* 0x000e240000000000 */
.L_x_447:
[----:B------:R-:W-:Y:S01]  /*4b20*/  FMNMX.FTZ R2, R83, R82, !PT ;  /* 0x0000005253027209 */ /* 0x000fe20007810000 */
[----:B------:R-:W-:Y:S01]  /*4b30*/  IMAD R247, R196, 0x8, R174 ;  /* 0x00000008c4f77824 */ /* 0x000fe200078e02ae */
[----:B------:R-:W-:Y:S01]  /*4b40*/  LOP3.LUT R184, R194, UR20, RZ, 0x3c, !PT ;  /* 0x00000014c2b87c12 */ /* 0x000fe2000f8e3cff */
[----:B------:R-:W-:Y:S01]  /*4b50*/  UIADD3 UR12, UR21, -0x4498517b, URZ ;  /* 0xbb67ae85150c7890 */ /* 0x000fe2000fffe03f */
[----:B------:R-:W-:Y:S01]  /*4b60*/  FMNMX.FTZ R2, R72, R2, !PT ;  /* 0x0000000248027209 */ /* 0x000fe20007810000 */
[----:B------:R-:W-:Y:S01]  /*4b70*/  IMAD.WIDE.U32 R134, R195, -0x2daee0ad, RZ ;  /* 0xd2511f53c3867825 */ /* 0x000fe200078e00ff */
[----:B------:R-:W-:Y:S01]  /*4b80*/  UIADD3 UR13, UR20, -0x61c88647, URZ ;  /* 0x9e3779b9140d7890 */ /* 0x000fe2000fffe03f */
[----:B------:R-:W-:Y:S01]  /*4b90*/  STL [R1+0x64], R221 ;  /* 0x000064dd01007387 */ /* 0x000fe20000100800 */
[----:B------:R-:W-:Y:S01]  /*4ba0*/  FMNMX.FTZ R2, R63, R2, !PT ;  /* 0x000000023f027209 */ /* 0x000fe20007810000 */
[----:B------:R-:W-:Y:S01]  /*4bb0*/  UIADD3 UR11, UR20, 0x3c6ef372, URZ ;  /* 0x3c6ef372140b7890 */ /* 0x000fe2000fffe03f */
[----:B------:R-:W-:Y:S01]  /*4bc0*/  IMAD.SHL.U32 R216, R0, 0x2, RZ ;  /* 0x0000000200d87824 */ /* 0x000fe200078e00ff */
[----:B------:R-:W-:Y:S01]  /*4bd0*/  UIADD3 UR10, UR21, 0x76cf5d0a, URZ ;  /* 0x76cf5d0a150a7890 */ /* 0x000fe2000fffe03f */
[----:B------:R-:W-:Y:S01]  /*4be0*/  FMNMX.FTZ R2, R66, R2, !PT ;  /* 0x0000000242027209 */ /* 0x000fe20007810000 */
[----:B------:R-:W-:Y:S01]  /*4bf0*/  UIADD3 UR8, UR21, 0x32370b8f, URZ ;  /* 0x32370b8f15087890 */ /* 0x000fe2000fffe03f */
[----:B------:R-:W-:Y:S01]  /*4c00*/  STL [R1+0x60], R220 ;  /* 0x000060dc01007387 */ /* 0x000fe20000100800 */
[----:B------:R-:W-:Y:S01]  /*4c10*/  UIADD3 UR9, UR20, -0x255992d5, URZ ;  /* 0xdaa66d2b14097890 */ /* 0x000fe2000fffe03f */
[----:B------:R-:W-:Y:S01]  /*4c20*/  FMNMX.FTZ R2, R65, R2, !PT ;  /* 0x0000000241027209 */ /* 0x000fe20007810000 */
[----:B------:R-:W-:Y:S01]  /*4c30*/  UIADD3 UR7, UR20, 0x78dde6e4, URZ ;  /* 0x78dde6e414077890 */ /* 0x000fe2000fffe03f */
[----:B------:R-:W-:Y:S01]  /*4c40*/  STL [R1+0x5c], R219 ;  /* 0x00005cdb01007387 */ /* 0x000fe20000100800 */
[----:B------:R-:W-:Y:S01]  /*4c50*/  UIADD3 UR4, UR21, -0x56f99767, URZ ;  /* 0xa906689915047890 */ /* 0x000fe2000fffe03f */
[----:B------:R-:W-:Y:S01]  /*4c60*/  FMNMX.FTZ R2, R42, R2, !PT ;  /* 0x000000022a027209 */ /* 0x000fe20007810000 */
[----:B------:R-:W-:Y:S01]  /*4c70*/  UIADD3 UR6, UR21, -0x126145ec, URZ ;  /* 0xed9eba1415067890 */ /* 0x000fe2000fffe03f */
[----:B------:R-:W-:Y:S01]  /*4c80*/  STL [R1+0x58], R217 ;  /* 0x000058d901007387 */ /* 0x000fe20000100800 */
[----:B------:R-:W-:Y:S01]  /*4c90*/  UIADD3 UR15, UR20, -0x4ab325aa, URZ ;  /* 0xb54cda56140f7890 */ /* 0x000fe2000fffe03f */
[----:B------:R-:W-:Y:S01]  /*4ca0*/  FMNMX.FTZ R2, R40, R2, !PT ;  /* 0x0000000228027209 */ /* 0x000fe20007810000 */
[----:B------:R-:W-:Y:S01]  /*4cb0*/  IMAD R218, R3, 0x2, R216 ;  /* 0x0000000203da7824 */ /* 0x000fe200078e02d8 */
[----:B------:R-:W-:Y:S01]  /*4cc0*/  FMNMX.FTZ R0, R171, R172, !PT ;  /* 0x000000acab007209 */ /* 0x000fe20007810000 */
[----:B------:R-:W-:Y:S01]  /*4cd0*/  IMAD R249, R246, 0x10000, R246 ;  /* 0x00010000f6f97824 */ /* 0x000fe200078e02f6 */
[----:B------:R-:W-:Y:S01]  /*4ce0*/  FMNMX.FTZ R2, R163, R2, !PT ;  /* 0x00000002a3027209 */ /* 0x000fe20007810000 */
[----:B------:R-:W-:Y:S01]  /*4cf0*/  STL [R1+0x54], R133 ;  /* 0x0000548501007387 */ /* 0x000fe20000100800 */
[----:B------:R-:W-:Y:S01]  /*4d00*/  FMNMX.FTZ R0, R169, R0, !PT ;  /* 0x00000000a9007209 */ /* 0x000fe20007810000 */
[----:B------:R-:W-:Y:S01]  /*4d10*/  UIADD3 UR5, UR20, 0x1715609d, URZ ;  /* 0x1715609d14057890 */ /* 0x000fe2000fffe03f */
[----:B--2---:R-:W-:Y:S01]  /*4d20*/  FMNMX.FTZ R4, R146, R2, !PT ;  /* 0x0000000292047209 */ /* 0x004fe20007810000 */
[----:B------:R-:W-:Y:S01]  /*4d30*/  STL [R1+0x50], R132 ;  /* 0x0000508401007387 */ /* 0x000fe20000100800 */
        /* <DEDUP_REMOVED lines=21> */
[----:B------:R-:W-:Y:S01]  /*4e90*/  IADD3 R4, R247, 0x4, RZ ;  /* 0x00000004f7047810 */ /* 0x000fe20007ffe0ff */
[----:B------:R-:W2:Y:S01]  /*4ea0*/  SHFL.BFLY PT, R136, R5, 0x2, 0x1f ;  /* 0x0c401f0005887f89 */ /* 0x000ea200000e0000 */
[----:B------:R-:W-:Y:S02]  /*4eb0*/  FMNMX.FTZ R2, R185, R2, !PT ;  /* 0x00000002b9027209 */ /* 0x000fe40007810000 */
[----:B------:R-:W-:Y:S01]  /*4ec0*/  FMNMX.FTZ R0, R150, R0, !PT ;  /* 0x0000000096007209 */ /* 0x000fe20007810000 */
[----:B------:R-:W-:Y:S01]  /*4ed0*/  IMAD.WIDE.U32 R86, R4, -0x326172a9, RZ ;  /* 0xcd9e8d5704567825 */ /* 0x000fe200078e00ff */
[----:B------:R-:W-:Y:S01]  /*4ee0*/  FMNMX.FTZ R2, R160, R2, !PT ;  /* 0x00000002a0027209 */ /* 0x000fe20007810000 */
[----:B------:R-:W-:Y:S01]  /*4ef0*/  LDSM.16.MT88.4 R112, [R218+0xa400] ;  /* 0x00a40000da70783b */ /* 0x000fe20000004200 */
[----:B------:R-:W-:-:S02]  /*4f00*/  LEA.HI.SX32 R4, R248, 0xffffffff, 0x1a ;  /* 0xfffffffff8047811 */ /* 0x000fc400078fd2ff */
[----:B------:R-:W-:Y:S01]  /*4f10*/  FMNMX.FTZ R2, R161, R2, !PT ;  /* 0x00000002a1027209 */ /* 0x000fe20007810000 */
[----:B------:R-:W-:Y:S01]  /*4f20*/  LDSM.16.MT88.4 R108, [R216+0xb400] ;  /* 0x00b40000d86c783b */ /* 0x000fe20000004200 */
[----:B-1----:R-:W-:Y:S01]  /*4f30*/  LOP3.LUT R6, R87, R184, RZ, 0x3c, !PT ;  /* 0x000000b857067212 */ /* 0x002fe200078e3cff */
[----:B------:R-:W-:Y:S01]  /*4f40*/  IMAD.SHL.U32 R21, R4, 0x2, RZ ;  /* 0x0000000204157824 */ /* 0x000fe200078e00ff */
[----:B------:R-:W-:Y:S01]  /*4f50*/  FMNMX.FTZ R2, R162, R2, !PT ;  /* 0x00000002a2027209 */ /* 0x000fe20007810000 */
[----:B------:R-:W-:Y:S01]  /*4f60*/  LDSM.16.MT88.4 R124, [R218+0xb400] ;  /* 0x00b40000da7c783b */ /* 0x000fe20000004200 */
[----:B------:R-:W-:Y:S01]  /*4f70*/  FMNMX.FTZ R0, R173, R0, !PT ;  /* 0x00000000ad007209 */ /* 0x000fe20007810000 */
[----:B------:R-:W-:Y:S01]  /*4f80*/  IMAD.WIDE.U32 R128, R6, -0x2daee0ad, RZ ;  /* 0xd2511f5306807825 */ /* 0x000fe200078e00ff */
[----:B------:R-:W-:Y:S02]  /*4f90*/  FMNMX.FTZ R2, R232, R2, !PT ;  /* 0x00000002e8027209 */ /* 0x000fe40007810000 */
[----:B------:R-:W-:-:S02]  /*4fa0*/  LOP3.LUT R4, R135, UR21, R21, 0x96, !PT ;  /* 0x0000001587047c12 */ /* 0x000fc4000f8e9615 */
[----:B------:R-:W-:Y:S02]  /*4fb0*/  FMNMX.FTZ R2, R231, R2, !PT ;  /* 0x00000002e7027209 */ /* 0x000fe40007810000 */
[----:B------:R-:W-:Y:S01]  /*4fc0*/  FMNMX.FTZ R0, R159, R0, !PT ;  /* 0x000000009f007209 */ /* 0x000fe20007810000 */
[----:B------:R-:W-:Y:S01]  /*4fd0*/  IMAD.WIDE.U32 R22, R4, -0x326172a9, RZ ;  /* 0xcd9e8d5704167825 */ /* 0x000fe200078e00ff */
[----:B--2---:R-:W-:Y:S02]  /*4fe0*/  FMNMX.FTZ R136, R5, R136, !PT ;  /* 0x0000008805887209 */ /* 0x004fe40007810000 */
[----:B------:R-:W-:Y:S02]  /*4ff0*/  FMNMX.FTZ R5, R233, R2, !PT ;  /* 0x00000002e9057209 */ /* 0x000fe40007810000 */
[----:B------:R-:W-:Y:S01]  /*5000*/  LOP3.LUT R2, R129, UR12, R134, 0x96, !PT ;  /* 0x0000000c81027c12 */ /* 0x000fe2000f8e9686 */
[----:B------:R-:W1:Y:S01]  /*5010*/  SHFL.BFLY PT, R11, R136, 0x1, 0x1f ;  /* 0x0c201f00880b7f89 */ /* 0x000e6200000e0000 */
[----:B------:R-:W-:-:S02]  /*5020*/  FMNMX.FTZ R6, R234, R5, !PT ;  /* 0x00000005ea067209 */ /* 0x000fc40007810000 */
[----:B------:R-:W-:Y:S01]  /*5030*/  LOP3.LUT R4, R23, UR13, R86, 0x96, !PT ;  /* 0x0000000d17047c12 */ /* 0x000fe2000f8e9656 */
[----:B------:R-:W-:Y:S02]  /*5040*/  IMAD.WIDE.U32 R46, R2, -0x326172a9, RZ ;  /* 0xcd9e8d57022e7825 */ /* 0x000fe400078e00ff */
[----:B------:R-:W2:Y:S02]  /*5050*/  SHFL.BFLY PT, R10, R6, 0x2, 0x1f ;  /* 0x0c401f00060a7f89 */ /* 0x000ea400000e0000 */
[----:B------:R-:W-:Y:S01]  /*5060*/  IMAD.WIDE.U32 R4, R4, -0x2daee0ad, RZ ;  /* 0xd2511f5304047825 */ /* 0x000fe200078e00ff */
[----:B------:R-:W-:-:S04]  /*5070*/  LOP3.LUT R8, R47, UR11, R22, 0x96, !PT ;  /* 0x0000000b2f087c12 */ /* 0x000fc8000f8e9616 */
[----:B------:R-:W-:Y:S01]  /*5080*/  LOP3.LUT R5, R5, UR10, R128, 0x96, !PT ;  /* 0x0000000a05057c12 */ /* 0x000fe2000f8e9680 */
[----:B------:R-:W-:-:S05]  /*5090*/  IMAD.WIDE.U32 R8, R8, -0x2daee0ad, RZ ;  /* 0xd2511f5308087825 */ /* 0x000fca00078e00ff */
        /* <DEDUP_REMOVED lines=9> */
[----:B------:R-:W-:Y:S01]  /*5130*/  IMAD.WIDE.U32 R16, R4, -0x2daee0ad, RZ ;  /* 0xd2511f5304107825 */ /* 0x000fe200078e00ff */
[----:B------:R-:W1:Y:S03]  /*5140*/  SHFL.BFLY PT, R10, R9, 0x1, 0x1f ;  /* 0x0c201f00090a7f89 */ /* 0x000e6600000e0000 */
[----:B------:R-:W-:Y:S01]  /*5150*/  FMUL.FTZ R2, R136, c[0x0][0x23c] ;  /* 0x00008f0088027a20 */ /* 0x000fe20000410000 */
[----:B------:R-:W-:Y:S02]  /*5160*/  LOP3.LUT R4, R17, UR4, R6, 0x96, !PT ;  /* 0x0000000411047c12 */ /* 0x000fe4000f8e9606 */
[----:B------:R-:W-:Y:S02]  /*5170*/  LOP3.LUT R6, R7, UR6, R8, 0x96, !PT ;  /* 0x0000000607067c12 */ /* 0x000fe4000f8e9608 */
[----:B------:R-:W-:Y:S01]  /*5180*/  FSEL R20, R2, RZ, P0 ;  /* 0x000000ff02147208 */ /* 0x000fe20000000000 */
[----:B------:R-:W-:-:S04]  /*5190*/  IMAD.WIDE.U32 R4, R4, -0x326172a9, RZ ;  /* 0xcd9e8d5704047825 */ /* 0x000fc800078e00ff */
[----:B------:R-:W-:Y:S01]  /*51a0*/  FFMA.FTZ R7, R83, c[0x0][0x23c], -R20 ;  /* 0x00008f0053077a23 */ /* 0x000fe20000010814 */
[----:B------:R-:W-:Y:S01]  /*51b0*/  LOP3.LUT R2, R4, 0xffff, RZ, 0xc0, !PT ;  /* 0x0000ffff04027812 */ /* 0x000fe200078ec0ff */
[----:B------:R-:W-:Y:S01]  /*51c0*/  IMAD.WIDE.U32 R14, R6, -0x326172a9, RZ ;  /* 0xcd9e8d57060e7825 */ /* 0x000fe200078e00ff */
[----:B------:R-:W-:Y:S01]  /*51d0*/  LOP3.LUT R8, R4, 0xff, RZ, 0xc0, !PT ;  /* 0x000000ff04087812 */ /* 0x000fe200078ec0ff */
[----:B------:R2:W-:Y:S01]  /*51e0*/  MUFU.EX2 R217, R7 ;  /* 0x0000000700d97308 */ /* 0x0005e20000000800 */
[----:B------:R-:W-:Y:S02]  /*51f0*/  SHF.R.U32.HI R2, RZ, 0x8, R2 ;  /* 0x00000008ff027819 */ /* 0x000fe40000011602 */
[----:B------:R-:W-:Y:S02]  /*5200*/  SHF.R.U32.HI R6, RZ, 0x10, R4 ;  /* 0x00000010ff067819 */ /* 0x000fe40000011604 */
[----:B------:R-:W-:Y:S01]  /*5210*/  PRMT R13, R8, 0x5410, R2 ;  /* 0x00005410080d7816 */ /* 0x000fe20000000002 */
[----:B------:R-:W-:Y:S01]  /*5220*/  FFMA.FTZ R8, R63, c[0x0][0x23c], -R20 ;  /* 0x00008f003f087a23 */ /* 0x000fe20000010814 */
[----:B-1----:R-:W-:-:S02]  /*5230*/  FMNMX.FTZ R2, R9, R10, !PT ;  /* 0x0000000a09027209 */ /* 0x002fc40007810000 */
[----:B------:R-:W-:Y:S01]  /*5240*/  LOP3.LUT R5, R5, UR15, R14, 0x96, !PT ;  /* 0x0000000f05057c12 */ /* 0x000fe2000f8e960e */
[----:B------:R-:W-:Y:S01]  /*5250*/  MUFU.EX2 R142, R8 ;  /* 0x00000008008e7308 */ /* 0x000fe20000000800 */
[----:B------:R-:W-:Y:S01]  /*5260*/  LOP3.LUT R10, R6, 0xff, RZ, 0xc0, !PT ;  /* 0x000000ff060a7812 */ /* 0x000fe200078ec0ff */
[----:B------:R-:W-:Y:S01]  /*5270*/  FFMA.FTZ R6, R72, c[0x0][0x23c], -R20 ;  /* 0x00008f0048067a23 */ /* 0x000fe20000010814 */
[----:B------:R-:W-:Y:S02]  /*5280*/  SHF.R.U32.HI R12, RZ, 0x18, R4 ;  /* 0x00000018ff0c7819 */ /* 0x000fe40000011604 */
[C---:B------:R-:W-:Y:S01]  /*5290*/  LOP3.LUT R4, R5.reuse, 0xffff, RZ, 0xc0, !PT ;  /* 0x0000ffff05047812 */ /* 0x040fe200078ec0ff */
[----:B--2---:R-:W-:Y:S01]  /*52a0*/  FFMA.FTZ R7, R82, c[0x0][0x23c], -R20 ;  /* 0x00008f0052077a23 */ /* 0x004fe20000010814 */
[----:B------:R-:W-:Y:S01]  /*52b0*/  SHF.R.U32.HI R9, RZ, 0x10, R5 ;  /* 0x00000010ff097819 */ /* 0x000fe20000011605 */
[----:B------:R1:W2:Y:S01]  /*52c0*/  MUFU.EX2 R174, R6 ;  /* 0x0000000600ae7308 */ /* 0x0002a20000000800 */
[----:B------:R-:W-:Y:S01]  /*52d0*/  FSETP.NEU.FTZ.AND P0, PT, R2, -INF , PT ;  /* 0xff8000000200780b */ /* 0x000fe20003f1d000 */
[----:B------:R-:W3:Y:S01]  /*52e0*/  LDSM.16.MT88.4 R80, [R218+0x9000] ;  /* 0x00900000da50783b */ /* 0x000ee20000004200 */
[----:B------:R-:W-:-:S05]  /*52f0*/  LOP3.LUT R11, R5, 0xff, RZ, 0xc0, !PT ;  /* 0x000000ff050b7812 */ /* 0x000fca00078ec0ff */
[----:B------:R4:W-:Y:S01]  /*5300*/  MUFU.EX2 R219, R7 ;  /* 0x0000000700db7308 */ /* 0x0009e20000000800 */
[----:B-1----:R-:W-:Y:S02]  /*5310*/  SHF.R.U32.HI R6, RZ, 0x18, R5 ;  /* 0x00000018ff067819 */ /* 0x002fe40000011605 */
[----:B------:R-:W-:Y:S02]  /*5320*/  SHF.R.U32.HI R5, RZ, 0x8, R4 ;  /* 0x00000008ff057819 */ /* 0x000fe40000011604 */
[----:B------:R-:W-:Y:S02]  /*5330*/  LOP3.LUT R4, R9, 0xff, RZ, 0xc0, !PT ;  /* 0x000000ff09047812 */ /* 0x000fe400078ec0ff */
[----:B------:R-:W-:Y:S01]  /*5340*/  PRMT R11, R11, 0x5410, R5 ;  /* 0x000054100b0b7816 */ /* 0x000fe20000000005 */
[----:B----4-:R-:W-:Y:S01]  /*5350*/  FMUL.FTZ R7, R2, c[0x0][0x23c] ;  /* 0x00008f0002077a20 */ /* 0x010fe20000410000 */
[----:B------:R-:W-:-:S04]  /*5360*/  FMNMX.FTZ R5, R170, R168, !PT ;  /* 0x000000a8aa057209 */ /* 0x000fc80007810000 */
[----:B------:R-:W-:Y:S02]  /*5370*/  FSEL R19, R7, RZ, P0 ;  /* 0x000000ff07137208 */ /* 0x000fe40000000000 */
[----:B------:R-:W-:Y:S02]  /*5380*/  PRMT R7, R10, 0x5410, R12 ;  /* 0x000054100a077816 */ /* 0x000fe4000000000c */
[----:B------:R-:W-:Y:S01]  /*5390*/  PRMT R10, R4, 0x5410, R6 ;  /* 0x00005410040a7816 */ /* 0x000fe20000000006 */
[--C-:B------:R-:W-:Y:S02]  /*53a0*/  FFMA.FTZ R4, R74, c[0x0][0x23c], -R19.reuse ;  /* 0x00008f004a047a23 */ /* 0x100fe40000010813 */
[----:B------:R-:W-:Y:S02]  /*53b0*/  HSET2.LE.AND R7, R7, R249, PT ;  /* 0x000000f907077233 */ /* 0x000fe40003803000 */
[----:B------:R1:W-:Y:S02]  /*53c0*/  MUFU.EX2 R152, R4 ;  /* 0x0000000400987308 */ /* 0x0003e40000000800 */
[----:B-1----:R-:W-:Y:S01]  /*53d0*/  FMNMX.FTZ R4, R151, R5, !PT ;  /* 0x0000000597047209 */ /* 0x002fe20007810000 */
[----:B------:R-:W-:-:S03]  /*53e0*/  FFMA.FTZ R5, R73, c[0x0][0x23c], -R19 ;  /* 0x00008f0049057a23 */ /* 0x000fc60000010813 */
[----:B------:R-:W-:Y:S02]  /*53f0*/  FMNMX.FTZ R4, R139, R4, !PT ;  /* 0x000000048b047209 */ /* 0x000fe40007810000 */
[----:B------:R1:W4:Y:S02]  /*5400*/  MUFU.EX2 R141, R5 ;  /* 0x00000005008d7308 */ /* 0x0003240000000800 */
[----:B------:R-:W-:Y:S01]  /*5410*/  FMNMX.FTZ R3, R158, R4, !PT ;  /* 0x000000049e037209 */ /* 0x000fe20007810000 */
[----:B------:R-:W-:Y:S02]  /*5420*/  FFMA.FTZ R4, R100, c[0x0][0x23c], -R19 ;  /* 0x00008f0064047a23 */ /* 0x000fe40000010813 */
[----:B------:R-:W-:Y:S01]  /*5430*/  LDSM.16.MT88.4 R100, [R216+0xb000] ;  /* 0x00b00000d864783b */ /* 0x000fe20000004200 */
[----:B------:R-:W-:Y:S02]  /*5440*/  FMNMX.FTZ R3, R157, R3, !PT ;  /* 0x000000039d037209 */ /* 0x000fe40007810000 */
[----:B------:R3:W-:Y:S02]  /*5450*/  MUFU.EX2 R132, R4 ;  /* 0x0000000400847308 */ /* 0x0007e40000000800 */
[----:B------:R-:W-:-:S04]  /*5460*/  FMNMX.FTZ R3, R145, R3, !PT ;  /* 0x0000000391037209 */ /* 0x000fc80007810000 */
[----:B------:R-:W-:Y:S02]  /*5470*/  FMNMX.FTZ R6, R144, R3, !PT ;  /* 0x0000000390067209 */ /* 0x000fe40007810000 */
[----:B-1----:R-:W-:Y:S01]  /*5480*/  FMNMX.FTZ R5, R156, R0, !PT ;  /* 0x000000009c057209 */ /* 0x002fe20007810000 */
[--C-:B------:R-:W-:Y:S01]  /*5490*/  HSET2.LE.AND R0, R13, R249.reuse, PT ;  /* 0x000000f90d007233 */ /* 0x100fe20003803000 */
[----:B--2---:R-:W-:Y:S02]  /*54a0*/  F2FP.BF16.PACK_AB R3, R142, R174 ;  /* 0x000000ae8e03723e */ /* 0x004fe400000010ff */
[----:B------:R-:W-:Y:S02]  /*54b0*/  FMNMX.FTZ R5, R147, R5, !PT ;  /* 0x0000000593057209 */ /* 0x000fe40007810000 */
[----:B------:R-:W-:Y:S01]  /*54c0*/  FMNMX.FTZ R8, R236, R6, !PT ;  /* 0x00000006ec087209 */ /* 0x000fe20007810000 */
[----:B---3--:R-:W-:Y:S01]  /*54d0*/  FFMA.FTZ R4, R95, c[0x0][0x23c], -R19 ;  /* 0x00008f005f047a23 */ /* 0x008fe20000010813 */
[----:B------:R-:W-:Y:S01]  /*54e0*/  LOP3.LUT R6, R0, R3, RZ, 0xc0, !PT ;  /* 0x0000000300067212 */ /* 0x000fe200078ec0ff */
[----:B------:R-:W-:Y:S01]  /*54f0*/  LDSM.16.MT88.4 R92, [R218+0xb000] ;  /* 0x00b00000da5c783b */ /* 0x000fe20000004200 */
[----:B------:R-:W-:Y:S01]  /*5500*/  FMNMX.FTZ R0, R237, R5, !PT ;  /* 0x00000005ed007209 */ /* 0x000fe20007810000 */
[----:B------:R4:W1:Y:S01]  /*5510*/  MUFU.EX2 R133, R4 ;  /* 0x0000000400857308 */ /* 0x0008620000000800 */
[----:B------:R-:W-:Y:S01]  /*5520*/  FMNMX.FTZ R3, R223, R8, !PT ;  /* 0x00000008df037209 */ /* 0x000fe20007810000 */
[--C-:B------:R-:W-:Y:S01]  /*5530*/  HSET2.LE.AND R5, R10, R249.reuse, PT ;  /* 0x000000f90a057233 */ /* 0x100fe20003803000 */
[----:B------:R-:W-:Y:S01]  /*5540*/  FMNMX.FTZ R9, R226, R0, !PT ;  /* 0x00000000e2097209 */ /* 0x000fe20007810000 */
[----:B------:R-:W-:Y:S01]  /*5550*/  HSET2.LE.AND R0, R11, R249, PT ;  /* 0x000000f90b007233 */ /* 0x000fe20003803000 */
[----:B------:R-:W-:-:S02]  /*5560*/  FFMA.FTZ R11, R42, c[0x0][0x23c], -R20 ;  /* 0x00008f002a0b7a23 */ /* 0x000fc40000010814 */
[----:B------:R-:W-:Y:S02]  /*5570*/  FMNMX.FTZ R9, R224, R9, !PT ;  /* 0x00000009e0097209 */ /* 0x000fe40007810000 */
[----:B------:R2:W-:Y:S01]  /*5580*/  MUFU.EX2 R175, R11 ;  /* 0x0000000b00af7308 */ /* 0x0005e20000000800 */
[----:B----4-:R-:W-:Y:S02]  /*5590*/  F2FP.BF16.PACK_AB R4, R141, R152 ;  /* 0x000000988d04723e */ /* 0x010fe400000010ff */
[----:B-1----:R-:W-:Y:S02]  /*55a0*/  F2FP.BF16.PACK_AB R8, R133, R132 ;  /* 0x000000848508723e */ /* 0x002fe400000010ff */
[----:B------:R-:W-:Y:S02]  /*55b0*/  LOP3.LUT R7, R7, R4, RZ, 0xc0, !PT ;  /* 0x0000000407077212 */ /* 0x000fe400078ec0ff */
[----:B------:R-:W-:Y:S02]  /*55c0*/  FMNMX.FTZ R4, R187, R3, !PT ;  /* 0x00000003bb047209 */ /* 0x000fe40007810000 */
[----:B------:R-:W-:Y:S01]  /*55d0*/  F2FP.BF16.PACK_AB R3, R219, R217 ;  /* 0x000000d9db03723e */ /* 0x000fe200000010ff */
[----:B--2---:R-:W-:Y:S01]  /*55e0*/  FFMA.FTZ R11, R40, c[0x0][0x23c], -R20 ;  /* 0x00008f00280b7a23 */ /* 0x004fe20000010814 */
[----:B------:R-:W-:-:S02]  /*55f0*/  FMNMX.FTZ R10, R186, R4, !PT ;  /* 0x00000004ba0a7209 */ /* 0x000fc40007810000 */
[----:B------:R-:W-:Y:S01]  /*5600*/  LOP3.LUT R4, R0, R3, RZ, 0xc0, !PT ;  /* 0x0000000300047212 */ /* 0x000fe200078ec0ff */
[----:B------:R-:W1:Y:S01]  /*5610*/  MUFU.EX2 R177, R11 ;  /* 0x0000000b00b17308 */ /* 0x000e620000000800 */
[----:B------:R-:W-:Y:S02]  /*5620*/  FMNMX.FTZ R0, R225, R9, !PT ;  /* 0x00000009e1007209 */ /* 0x000fe40007810000 */
[----:B------:R-:W-:Y:S02]  /*5630*/  FMNMX.FTZ R3, R238, R10, !PT ;  /* 0x0000000aee037209 */ /* 0x000fe40007810000 */
[----:B------:R-:W-:Y:S02]  /*5640*/  FMNMX.FTZ R0, R243, R0, !PT ;  /* 0x00000000f3007209 */ /* 0x000fe40007810000 */
[----:B------:R-:W-:Y:S02]  /*5650*/  FMNMX.FTZ R3, R239, R3, !PT ;  /* 0x00000003ef037209 */ /* 0x000fe40007810000 */
[----:B------:R-:W-:-:S02]  /*5660*/  FMNMX.FTZ R0, R245, R0, !PT ;  /* 0x00000000f5007209 */ /* 0x000fc40007810000 */
[----:B------:R-:W-:Y:S02]  /*5670*/  LOP3.LUT R5, R5, R8, RZ, 0xc0, !PT ;  /* 0x0000000805057212 */ /* 0x000fe400078ec0ff */
[----:B------:R-:W-:Y:S02]  /*5680*/  FMNMX.FTZ R3, R240, R3, !PT ;  /* 0x00000003f0037209 */ /* 0x000fe40007810000 */
[----:B------:R-:W-:Y:S01]  /*5690*/  FMNMX.FTZ R8, R242, R0, !PT ;  /* 0x00000000f2087209 */ /* 0x000fe20007810000 */
[--C-:B------:R-:W-:Y:S01]  /*56a0*/  FFMA.FTZ R0, R66, c[0x0][0x23c], -R20.reuse ;  /* 0x00008f0042007a23 */ /* 0x100fe20000010814 */
[----:B------:R-:W-:Y:S01]  /*56b0*/  FMNMX.FTZ R10, R241, R3, !PT ;  /* 0x00000003f10a7209 */ /* 0x000fe20007810000 */
[C---:B------:R-:W-:Y:S01]  /*56c0*/  HMMA.16816.F32.BF16 R24, R4.reuse, R76, RZ ;  /* 0x0000004c0418723c */ /* 0x040fe200000418ff */
[----:B------:R-:W-:Y:S01]  /*56d0*/  FMNMX.FTZ R3, R244, R8, !PT ;  /* 0x00000008f4037209 */ /* 0x000fe20007810000 */
[----:B------:R2:W-:Y:S02]  /*56e0*/  MUFU.EX2 R179, R0 ;  /* 0x0000000000b37308 */ /* 0x0005e40000000800 */
[----:B------:R-:W3:Y:S04]  /*56f0*/  SHFL.BFLY PT, R14, R10, 0x2, 0x1f ;  /* 0x0c401f000a0e7f89 */ /* 0x000ee800000e0000 */
[----:B------:R-:W4:Y:S01]  /*5700*/  SHFL.BFLY PT, R13, R3, 0x2, 0x1f ;  /* 0x0c401f00030d7f89 */ /* 0x000f2200000e0000 */
[C---:B------:R-:W-:Y:S08]  /*5710*/  HMMA.16816.F32.BF16 R28, R4.reuse, R80, RZ ;  /* 0x00000050041c723c */ /* 0x040ff000000418ff */
[----:B------:R-:W-:Y:S01]  /*5720*/  HMMA.16816.F32.BF16 R32, R4, R96, RZ ;  /* 0x000000600420723c */ /* 0x000fe200000418ff */
[----:B--2---:R-:W-:-:S04]  /*5730*/  FFMA.FTZ R0, R65, c[0x0][0x23c], -R20 ;  /* 0x00008f0041007a23 */ /* 0x004fc80000010814 */
[----:B------:R2:W-:Y:S03]  /*5740*/  MUFU.EX2 R140, R0 ;  /* 0x00000000008c7308 */ /* 0x0005e60000000800 */
[----:B------:R-:W-:Y:S01]  /*5750*/  HMMA.16816.F32.BF16 R36, R4, R88, RZ ;  /* 0x000000580424723c */ /* 0x000fe200000418ff */
[----:B---3--:R-:W-:-:S07]  /*5760*/  FMNMX.FTZ R17, R10, R14, !PT ;  /* 0x0000000e0a117209 */ /* 0x008fce0007810000 */
[----:B------:R-:W-:Y:S01]  /*5770*/  HMMA.16816.F32.BF16 R56, R4, R100, RZ ;  /* 0x000000640438723c */ /* 0x000fe200000418ff */
[----:B--2---:R-:W-:Y:S02]  /*5780*/  LOP3.LUT R0, R15, UR5, R18, 0x96, !PT ;  /* 0x000000050f007c12 */ /* 0x004fe4000f8e9612 */
[----:B----4-:R-:W-:-:S05]  /*5790*/  FMNMX.FTZ R18, R3, R13, !PT ;  /* 0x0000000d03127209 */ /* 0x010fca0007810000 */
[----:B------:R-:W-:Y:S01]  /*57a0*/  HMMA.16816.F32.BF16 R52, R4, R92, RZ ;  /* 0x0000005c0434723c */ /* 0x000fe200000418ff */
[----:B------:R-:W-:Y:S01]  /*57b0*/  LOP3.LUT R13, R85, R184, RZ, 0x3c, !PT ;  /* 0x000000b8550d7212 */ /* 0x000fe200078e3cff */
[----:B------:R-:W-:-:S04]  /*57c0*/  IMAD.WIDE.U32 R8, R0, -0x2daee0ad, RZ ;  /* 0xd2511f5300087825 */ /* 0x000fc800078e00ff */
[----:B------:R-:W-:Y:S01]  /*57d0*/  IMAD.WIDE.U32 R130, R13, -0x2daee0ad, RZ ;  /* 0xd2511f530d827825 */ /* 0x000fe200078e00ff */
[----:B------:R-:W-:Y:S01]  /*57e0*/  LOP3.LUT R0, R9, UR14, R16, 0x96, !PT ;  /* 0x0000000e09007c12 */ /* 0x000fe2000f8e9610 */
[C---:B------:R-:W-:Y:S01]  /*57f0*/  HMMA.16816.F32.BF16 R48, R4.reuse, R78, RZ ;  /* 0x0000004e0430723c */ /* 0x040fe200000418ff */
[C---:B------:R-:W-:Y:S01]  /*5800*/  LOP3.LUT R12, R8.reuse, 0xffff, RZ, 0xc0, !PT ;  /* 0x0000ffff080c7812 */ /* 0x040fe200078ec0ff */
[----:B------:R-:W-:Y:S01]  /*5810*/  FFMA.FTZ R9, R75, c[0x0][0x23c], -R19 ;  /* 0x00008f004b097a23 */ /* 0x000fe20000010813 */
[--C-:B------:R-:W-:Y:S02]  /*5820*/  SHF.R.U32.HI R11, RZ, 0x10, R8.reuse ;  /* 0x00000010ff0b7819 */ /* 0x100fe40000011608 */
[----:B------:R-:W-:Y:S01]  /*5830*/  LOP3.LUT R16, R8, 0xff, RZ, 0xc0, !PT ;  /* 0x000000ff08107812 */ /* 0x000fe200078ec0ff */
[----:B------:R2:W-:Y:S01]  /*5840*/  MUFU.EX2 R143, R9 ;  /* 0x00000009008f7308 */ /* 0x0005e20000000800 */
[----:B------:R-:W-:Y:S01]  /*5850*/  SHF.R.U32.HI R15, RZ, 0x18, R8 ;  /* 0x00000018ff0f7819 */ /* 0x000fe20000011608 */
[----:B------:R-:W-:Y:S01]  /*5860*/  HMMA.16816.F32.BF16 R40, R4, R82, RZ ;  /* 0x000000520428723c */ /* 0x000fe200000418ff */
[----:B------:R-:W-:-:S02]  /*5870*/  SHF.R.U32.HI R8, RZ, 0x8, R12 ;  /* 0x00000008ff087819 */ /* 0x000fc4000001160c */
[----:B------:R-:W-:Y:S02]  /*5880*/  LOP3.LUT R3, R0, 0xffff, RZ, 0xc0, !PT ;  /* 0x0000ffff00037812 */ /* 0x000fe400078ec0ff */
[----:B------:R-:W-:Y:S01]  /*5890*/  PRMT R12, R16, 0x5410, R8 ;  /* 0x00005410100c7816 */ /* 0x000fe20000000008 */
[----:B------:R-:W-:Y:S01]  /*58a0*/  FFMA.FTZ R8, R64, c[0x0][0x23c], -R19 ;  /* 0x00008f0040087a23 */ /* 0x000fe20000010813 */
[----:B------:R-:W-:Y:S01]  /*58b0*/  LOP3.LUT R10, R0, 0xff, RZ, 0xc0, !PT ;  /* 0x000000ff000a7812 */ /* 0x000fe200078ec0ff */
[----:B------:R-:W-:Y:S01]  /*58c0*/  HMMA.16816.F32.BF16 R68, R4, R90, RZ ;  /* 0x0000005a0444723c */ /* 0x000fe200000418ff */
[----:B------:R-:W-:Y:S01]  /*58d0*/  SHF.R.U32.HI R3, RZ, 0x8, R3 ;  /* 0x00000008ff037819 */ /* 0x000fe20000011603 */
[----:B------:R3:W-:Y:S03]  /*58e0*/  MUFU.EX2 R178, R8 ;  /* 0x0000000800b27308 */ /* 0x0007e60000000800 */
[----:B------:R-:W-:-:S02]  /*58f0*/  PRMT R14, R10, 0x5410, R3 ;  /* 0x000054100a0e7816 */ /* 0x000fc40000000003 */
[----:B--2---:R-:W-:Y:S01]  /*5900*/  LOP3.LUT R9, R11, 0xff, RZ, 0xc0, !PT ;  /* 0x000000ff0b097812 */ /* 0x004fe200078ec0ff */
[----:B------:R-:W-:Y:S01]  /*5910*/  FFMA.FTZ R11, R61, c[0x0][0x23c], -R19 ;  /* 0x00008f003d0b7a23 */ /* 0x000fe20000010813 */
[--C-:B------:R-:W-:Y:S01]  /*5920*/  SHF.R.U32.HI R3, RZ, 0x10, R0.reuse ;  /* 0x00000010ff037819 */ /* 0x100fe20000011600 */
[----:B------:R-:W-:Y:S01]  /*5930*/  HMMA.16816.F32.BF16 R60, R4, R98, RZ ;  /* 0x00000062043c723c */ /* 0x000fe200000418ff */
[----:B------:R-:W-:Y:S01]  /*5940*/  SHF.R.U32.HI R10, RZ, 0x18, R0 ;  /* 0x00000018ff0a7819 */ /* 0x000fe20000011600 */
[----:B------:R2:W4:Y:S01]  /*5950*/  MUFU.EX2 R176, R11 ;  /* 0x0000000b00b07308 */ /* 0x0005220000000800 */
[----:B------:R-:W-:Y:S01]  /*5960*/  HSET2.LE.AND R0, R12, R249, PT ;  /* 0x000000f90c007233 */ /* 0x000fe20003803000 */
[----:B---3--:R-:W-:-:S04]  /*5970*/  LOP3.LUT R8, R3, 0xff, RZ, 0xc0, !PT ;  /* 0x000000ff03087812 */ /* 0x008fc800078ec0ff */
[C---:B------:R-:W-:Y:S01]  /*5980*/  HMMA.16816.F32.BF16 R72, R4.reuse, R102, RZ ;  /* 0x000000660448723c */ /* 0x040fe200000418ff */
[----:B-1----:R-:W-:Y:S02]  /*5990*/  F2FP.BF16.PACK_AB R3, R177, R175 ;  /* 0x000000afb103723e */ /* 0x002fe400000010ff */
[----:B------:R-:W-:Y:S01]  /*59a0*/  PRMT R12, R8, 0x5410, R10 ;  /* 0x00005410080c7816 */ /* 0x000fe2000000000a */
[--C-:B------:R-:W-:Y:S01]  /*59b0*/  HSET2.LE.AND R8, R14, R249.reuse, PT ;  /* 0x000000f90e087233 */ /* 0x100fe20003803000 */
[----:B------:R-:W-:Y:S02]  /*59c0*/  LOP3.LUT R10, R0, R3, RZ, 0xc0, !PT ;  /* 0x00000003000a7212 */ /* 0x000fe400078ec0ff */
[----:B--2---:R-:W-:Y:S01]  /*59d0*/  PRMT R11, R9, 0x5410, R15 ;  /* 0x00005410090b7816 */ /* 0x004fe2000000000f */
[----:B------:R-:W-:Y:S01]  /*59e0*/  FFMA.FTZ R9, R67, c[0x0][0x23c], -R19 ;  /* 0x00008f0043097a23 */ /* 0x000fe20000010813 */
[----:B------:R-:W1:Y:S01]  /*59f0*/  SHFL.BFLY PT, R15, R17, 0x1, 0x1f ;  /* 0x0c201f00110f7f89 */ /* 0x000e6200000e0000 */
[----:B----4-:R-:W-:Y:S01]  /*5a00*/  F2FP.BF16.PACK_AB R3, R178, R176 ;  /* 0x000000b0b203723e */ /* 0x010fe200000010ff */
[----:B------:R-:W-:Y:S01]  /*5a10*/  HMMA.16816.F32.BF16 R64, R4, R94, RZ ;  /* 0x0000005e0440723c */ /* 0x000fe200000418ff */
[----:B------:R2:W3:Y:S01]  /*5a20*/  MUFU.EX2 R250, R9 ;  /* 0x0000000900fa7308 */ /* 0x0004e20000000800 */
[----:B------:R-:W-:-:S05]  /*5a30*/  HSET2.LE.AND R0, R11, R249, PT ;  /* 0x000000f90b007233 */ /* 0x000fca0003803000 */
[----:B------:R-:W-:Y:S01]  /*5a40*/  LOP3.LUT R11, R0, R3, RZ, 0xc0, !PT ;  /* 0x00000003000b7212 */ /* 0x000fe200078ec0ff */
[----:B------:R-:W-:Y:S01]  /*5a50*/  HSET2.LE.AND R0, R12, R249, PT ;  /* 0x000000f90c007233 */ /* 0x000fe20003803000 */
[----:B------:R-:W-:-:S05]  /*5a60*/  LOP3.LUT R12, R131, UR12, R134, 0x96, !PT ;  /* 0x0000000c830c7c12 */ /* 0x000fca000f8e9686 */
[----:B------:R-:W-:Y:S02]  /*5a70*/  IMAD.WIDE.U32 R44, R12, -0x326172a9, RZ ;  /* 0xcd9e8d570c2c7825 */ /* 0x000fe400078e00ff */
[----:B------:R-:W4:Y:S01]  /*5a80*/  SHFL.BFLY PT, R12, R18, 0x1, 0x1f ;  /* 0x0c201f00120c7f89 */ /* 0x000f2200000e0000 */
[----:B--2---:R-:W-:Y:S02]  /*5a90*/  F2FP.BF16.PACK_AB R9, R140, R179 ;  /* 0x000000b38c09723e */ /* 0x004fe400000010ff */
[----:B---3--:R-:W-:Y:S02]  /*5aa0*/  F2FP.BF16.PACK_AB R3, R250, R143 ;  /* 0x0000008ffa03723e */ /* 0x008fe400000010ff */
[----:B------:R-:W-:Y:S02]  /*5ab0*/  LOP3.LUT R8, R8, R9, RZ, 0xc0, !PT ;  /* 0x0000000908087212 */ /* 0x000fe400078ec0ff */
[----:B-1----:R-:W-:Y:S02]  /*5ac0*/  FMNMX.FTZ R138, R17, R15, !PT ;  /* 0x0000000f118a7209 */ /* 0x002fe40007810000 */
[----:B------:R-:W-:-:S02]  /*5ad0*/  LOP3.LUT R9, R0, R3, RZ, 0xc0, !PT ;  /* 0x0000000300097212 */ /* 0x000fc400078ec0ff */
[C---:B------:R-:W-:Y:S01]  /*5ae0*/  FSETP.NEU.FTZ.AND P0, PT, R138.reuse, -INF , PT ;  /* 0xff8000008a00780b */ /* 0x040fe20003f1d000 */
[----:B------:R-:W-:Y:S01]  /*5af0*/  FMUL.FTZ R3, R138, c[0x0][0x23c] ;  /* 0x00008f008a037a20 */ /* 0x000fe20000410000 */
[----:B------:R-:W-:Y:S02]  /*5b00*/  LOP3.LUT R0, R23, UR13, R84, 0x96, !PT ;  /* 0x0000000d17007c12 */ /* 0x000fe4000f8e9654 */
[----:B------:R-:W-:Y:S01]  /*5b10*/  LOP3.LUT R6, R45, UR11, R22, 0x96, !PT ;  /* 0x0000000b2d067c12 */ /* 0x000fe2000f8e9616 */
[----:B------:R-:W-:Y:S01]  /*5b20*/  HMMA.16816.F32.BF16 R212, R8, R116, R24 ;  /* 0x0000007408d4723c */ /* 0x000fe20000041818 */
[----:B------:R-:W-:Y:S01]  /*5b30*/  FSEL R17, R3, RZ, P0 ;  /* 0x000000ff03117208 */ /* 0x000fe20000000000 */
[----:B------:R-:W-:-:S04]  /*5b40*/  IMAD.WIDE.U32 R4, R0, -0x2daee0ad, RZ ;  /* 0xd2511f5300047825 */ /* 0x000fc800078e00ff */
[----:B------:R-:W-:Y:S01]  /*5b50*/  IMAD.WIDE.U32 R6, R6, -0x2daee0ad, RZ ;  /* 0xd2511f5306067825 */ /* 0x000fe200078e00ff */
[----:B------:R-:W-:Y:S01]  /*5b60*/  LOP3.LUT R3, R5, UR10, R130, 0x96, !PT ;  /* 0x0000000a05037c12 */ /* 0x000fe2000f8e9682 */
[----:B------:R-:W-:Y:S01]  /*5b70*/  HMMA.16816.F32.BF16 R192, R8, R118, R48 ;  /* 0x0000007608c0723c */ /* 0x000fe20000041830 */
[----:B----4-:R-:W-:Y:S01]  /*5b80*/  FMNMX.FTZ R137, R18, R12, !PT ;  /* 0x0000000c12897209 */ /* 0x010fe20007810000 */
[----:B------:R-:W-:-:S03]  /*5b90*/  FFMA.FTZ R0, R170, c[0x0][0x23c], -R17 ;  /* 0x00008f00aa007a23 */ /* 0x000fc60000010811 */
[----:B------:R-:W-:Y:S01]  /*5ba0*/  FSETP.NEU.FTZ.AND P0, PT, R137, -INF , PT ;  /* 0xff8000008900780b */ /* 0x000fe20003f1d000 */
[----:B------:R1:W-:Y:S01]  /*5bb0*/  MUFU.EX2 R252, R0 ;  /* 0x0000000000fc7308 */ /* 0x0003e20000000800 */
[----:B------:R-:W-:Y:S01]  /*5bc0*/  IMAD.MOV.U32 R49, RZ, RZ, R142 ;  /* 0x000000ffff317224 */ /* 0x000fe200078e008e */
[----:B------:R-:W-:Y:S01]  /*5bd0*/  HMMA.16816.F32.BF16 R208, R8, R120, R28 ;  /* 0x0000007808d0723c */ /* 0x000fe2000004181c */
[----:B------:R-:W-:Y:S02]  /*5be0*/  IMAD.MOV.U32 R50, RZ, RZ, R141 ;  /* 0x000000ffff327224 */ /* 0x000fe400078e008d */
[----:B------:R-:W-:-:S05]  /*5bf0*/  IMAD.MOV.U32 R51, RZ, RZ, R140 ;  /* 0x000000ffff337224 */ /* 0x000fca00078e008c */
[----:B------:R-:W-:Y:S01]  /*5c00*/  HMMA.16816.F32.BF16 R204, R8, R104, R32 ;  /* 0x0000006808cc723c */ /* 0x000fe20000041820 */
[----:B-1----:R-:W-:Y:S01]  /*5c10*/  LOP3.LUT R0, R7, UR8, R4, 0x96, !PT ;  /* 0x0000000807007c12 */ /* 0x002fe2000f8e9604 */
[----:B------:R-:W-:-:S06]  /*5c20*/  IMAD.WIDE.U32 R4, R3, -0x326172a9, RZ ;  /* 0xcd9e8d5703047825 */ /* 0x000fcc00078e00ff */
[C---:B------:R-:W-:Y:S01]  /*5c30*/  HMMA.16816.F32.BF16 R200, R8.reuse, R112, R36 ;  /* 0x0000007008c8723c */ /* 0x040fe20000041824 */
[--C-:B------:R-:W-:Y:S02]  /*5c40*/  FFMA.FTZ R3, R168, c[0x0][0x23c], -R17.reuse ;  /* 0x00008f00a8037a23 */ /* 0x100fe40000010811 */
[----:B------:R-:W-:Y:S02]  /*5c50*/  IMAD.WIDE.U32 R24, R0, -0x326172a9, RZ ;  /* 0xcd9e8d5700187825 */ /* 0x000fe400078e00ff */
[----:B------:R1:W-:Y:S03]  /*5c60*/  MUFU.EX2 R251, R3 ;  /* 0x0000000300fb7308 */ /* 0x0003e60000000800 */
[----:B------:R-:W-:Y:S01]  /*5c70*/  HMMA.16816.F32.BF16 R196, R8, R108, R56 ;  /* 0x0000006c08c4723c */ /* 0x000fe20000041838 */
[----:B------:R-:W-:Y:S01]  /*5c80*/  FFMA.FTZ R7, R151, c[0x0][0x23c], -R17 ;  /* 0x00008f0097077a23 */ /* 0x000fe20000010811 */
[----:B------:R-:W-:Y:S01]  /*5c90*/  LOP3.LUT R0, R25, UR7, R4, 0x96, !PT ;  /* 0x0000000719007c12 */ /* 0x000fe2000f8e9604 */
[----:B------:R-:W-:-:S04]  /*5ca0*/  IMAD.MOV.U32 R151, RZ, RZ, R143 ;  /* 0x000000ffff977224 */ /* 0x000fc800078e008f */
[----:B------:R-:W-:Y:S01]  /*5cb0*/  IMAD.WIDE.U32 R22, R0, -0x2daee0ad, RZ ;  /* 0xd2511f5300167825 */ /* 0x000fe200078e00ff */
[----:B------:R-:W-:Y:S01]  /*5cc0*/  MUFU.EX2 R246, R7 ;  /* 0x0000000700f67308 */ /* 0x000fe20000000800 */
[----:B------:R-:W-:Y:S02]  /*5cd0*/  HMMA.16816.F32.BF16 R188, R8, R124, R52 ;  /* 0x0000007c08bc723c */ /* 0x000fe40000041834 */
[----:B------:R-:W-:Y:S01]  /*5ce0*/  FFMA.FTZ R0, R139, c[0x0][0x23c], -R17 ;  /* 0x00008f008b007a23 */ /* 0x000fe20000010811 */
[----:B-1----:R-:W-:-:S04]  /*5cf0*/  LOP3.LUT R3, R5, UR9, R44, 0x96, !PT ;  /* 0x0000000905037c12 */ /* 0x002fc8000f8e962c */
[----:B------:R1:W2:Y:S01]  /*5d00*/  MUFU.EX2 R153, R0 ;  /* 0x0000000000997308 */ /* 0x0002a20000000800 */
[----:B------:R-:W-:Y:S01]  /*5d10*/  HMMA.16816.F32.BF16 R180, R8, R122, R40 ;  /* 0x0000007a08b4723c */ /* 0x000fe20000041828 */
[----:B------:R-:W-:-:S04]  /*5d20*/  IMAD.WIDE.U32 R4, R3, -0x2daee0ad, RZ ;  /* 0xd2511f5303047825 */ /* 0x000fc800078e00ff */
[----:B------:R-:W-:-:S03]  /*5d30*/  FMUL.FTZ R3, R137, c[0x0][0x23c] ;  /* 0x00008f0089037a20 */ /* 0x000fc60000410000 */
[C---:B------:R-:W-:Y:S02]  /*5d40*/  HMMA.16816.F32.BF16 R164, R8.reuse, R114, R68 ;  /* 0x0000007208a4723c */ /* 0x040fe40000041844 */
[----:B------:R-:W-:Y:S02]  /*5d50*/  FSEL R16, R3, RZ, P0 ;  /* 0x000000ff03107208 */ /* 0x000fe40000000000 */
[----:B------:R-:W-:Y:S02]  /*5d60*/  LOP3.LUT R3, R23, UR4, R4, 0x96, !PT ;  /* 0x0000000417037c12 */ /* 0x000fe4000f8e9604 */
[----:B-1----:R-:W-:Y:S01]  /*5d70*/  LOP3.LUT R0, R5, UR6, R6, 0x96, !PT ;  /* 0x0000000605007c12 */ /* 0x002fe2000f8e9606 */
[--C-:B------:R-:W-:Y:S01]  /*5d80*/  FFMA.FTZ R4, R171, c[0x0][0x23c], -R16.reuse ;  /* 0x00008f00ab047a23 */ /* 0x100fe20000010810 */
[----:B------:R-:W-:Y:S01]  /*5d90*/  HMMA.16816.F32.BF16 R140, R8, R126, R64 ;  /* 0x0000007e088c723c */ /* 0x000fe20000041840 */
[----:B------:R-:W-:Y:S02]  /*5da0*/  FFMA.FTZ R6, R169, c[0x0][0x23c], -R16 ;  /* 0x00008f00a9067a23 */ /* 0x000fe40000010810 */
[----:B------:R1:W-:Y:S01]  /*5db0*/  MUFU.EX2 R220, R4 ;  /* 0x0000000400dc7308 */ /* 0x0003e20000000800 */
[----:B------:R-:W-:-:S04]  /*5dc0*/  IMAD.WIDE.U32 R14, R0, -0x326172a9, RZ ;  /* 0xcd9e8d57000e7825 */ /* 0x000fc800078e00ff */
[----:B------:R-:W-:Y:S03]  /*5dd0*/  HMMA.16816.F32.BF16 R168, R8, R106, R60 ;  /* 0x0000006a08a8723c */ /* 0x000fe6000004183c */
[----:B------:R3:W-:Y:S01]  /*5de0*/  MUFU.EX2 R139, R6 ;  /* 0x00000006008b7308 */ /* 0x0007e20000000800 */
[----:B-1----:R-:W-:-:S05]  /*5df0*/  IMAD.WIDE.U32 R4, R3, -0x326172a9, RZ ;  /* 0xcd9e8d5703047825 */ /* 0x002fca00078e00ff */
[----:B------:R-:W-:Y:S02]  /*5e00*/  LOP3.LUT R3, R4, 0xffff, RZ, 0xc0, !PT ;  /* 0x0000ffff04037812 */ /* 0x000fe400078ec0ff */
[----:B------:R-:W-:Y:S01]  /*5e10*/  LOP3.LUT R0, R5, UR15, R14, 0x96, !PT ;  /* 0x0000000f05007c12 */ /* 0x000fe2000f8e960e */
[----:B---3--:R-:W-:Y:S01]  /*5e20*/  FFMA.FTZ R6, R150, c[0x0][0x23c], -R16 ;  /* 0x00008f0096067a23 */ /* 0x008fe20000010810 */
[----:B------:R-:W-:Y:S01]  /*5e30*/  LOP3.LUT R7, R4, 0xff, RZ, 0xc0, !PT ;  /* 0x000000ff04077812 */ /* 0x000fe200078ec0ff */
[----:B--2---:R-:W-:Y:S01]  /*5e40*/  IMAD.MOV.U32 R150, RZ, RZ, R153 ;  /* 0x000000ffff967224 */ /* 0x004fe200078e0099 */
[----:B------:R-:W-:Y:S01]  /*5e50*/  SHF.R.U32.HI R5, RZ, 0x8, R3 ;  /* 0x00000008ff057819 */ /* 0x000fe20000011603 */
[----:B------:R1:W2:Y:S01]  /*5e60*/  MUFU.EX2 R48, R6 ;  /* 0x0000000600307308 */ /* 0x0002a20000000800 */
[----:B------:R-:W-:Y:S02]  /*5e70*/  SHF.R.U32.HI R3, RZ, 0x10, R4 ;  /* 0x00000010ff037819 */ /* 0x000fe40000011604 */
[----:B------:R-:W-:Y:S01]  /*5e80*/  PRMT R7, R7, 0x5410, R5 ;  /* 0x0000541007077816 */ /* 0x000fe20000000005 */
[----:B------:R-:W-:Y:S01]  /*5e90*/  FFMA.FTZ R5, R172, c[0x0][0x23c], -R16 ;  /* 0x00008f00ac057a23 */ /* 0x000fe20000010810 */
[----:B------:R-:W-:-:S02]  /*5ea0*/  LOP3.LUT R12, R3, 0xff, RZ, 0xc0, !PT ;  /* 0x000000ff030c7812 */ /* 0x000fc400078ec0ff */
[----:B------:R-:W-:Y:S01]  /*5eb0*/  SHF.R.U32.HI R18, RZ, 0x18, R4 ;  /* 0x00000018ff127819 */ /* 0x000fe20000011604 */
[----:B------:R3:W4:Y:S01]  /*5ec0*/  MUFU.EX2 R221, R5 ;  /* 0x0000000500dd7308 */ /* 0x0007220000000800 */
[C---:B------:R-:W-:Y:S02]  /*5ed0*/  LOP3.LUT R3, R0.reuse, 0xffff, RZ, 0xc0, !PT ;  /* 0x0000ffff00037812 */ /* 0x040fe400078ec0ff */
[--C-:B------:R-:W-:Y:S02]  /*5ee0*/  SHF.R.U32.HI R4, RZ, 0x10, R0.reuse ;  /* 0x00000010ff047819 */ /* 0x100fe40000011600 */
[----:B------:R-:W-:Y:S02]  /*5ef0*/  LOP3.LUT R14, R0, 0xff, RZ, 0xc0, !PT ;  /* 0x000000ff000e7812 */ /* 0x000fe400078ec0ff */
[----:B------:R-:W-:Y:S01]  /*5f00*/  SHF.R.U32.HI R13, RZ, 0x18, R0 ;  /* 0x00000018ff0d7819 */ /* 0x000fe20000011600 */
[----:B------:R-:W-:Y:S01]  /*5f10*/  HSET2.LE.AND R0, R7, R249, PT ;  /* 0x000000f907007233 */ /* 0x000fe20003803000 */
[----:B-1----:R-:W-:-:S02]  /*5f20*/  SHF.R.U32.HI R6, RZ, 0x8, R3 ;  /* 0x00000008ff067819 */ /* 0x002fc40000011603 */
[----:B------:R-:W-:Y:S02]  /*5f30*/  LOP3.LUT R4, R4, 0xff, RZ, 0xc0, !PT ;  /* 0x000000ff04047812 */ /* 0x000fe400078ec0ff */
[----:B------:R-:W-:Y:S02]  /*5f40*/  F2FP.BF16.PACK_AB R3, R150, R246 ;  /* 0x000000f69603723e */ /* 0x000fe400000010ff */
[----:B------:R-:W-:Y:S02]  /*5f50*/  PRMT R7, R14, 0x5410, R6 ;  /* 0x000054100e077816 */ /* 0x000fe40000000006 */
[----:B---3--:R-:W-:Y:S01]  /*5f60*/  PRMT R5, R12, 0x5410, R18 ;  /* 0x000054100c057816 */ /* 0x008fe20000000012 */
[----:B------:R-:W-:Y:S01]  /*5f70*/  IMAD.MOV.U32 R18, RZ, RZ, R152 ;  /* 0x000000ffff127224 */ /* 0x000fe200078e0098 */
[----:B------:R-:W-:Y:S01]  /*5f80*/  PRMT R12, R4, 0x5410, R13 ;  /* 0x00005410040c7816 */ /* 0x000fe2000000000d */
[--C-:B------:R-:W-:Y:S01]  /*5f90*/  HSET2.LE.AND R4, R7, R249.reuse, PT ;  /* 0x000000f907047233 */ /* 0x100fe20003803000 */
[----:B------:R-:W-:Y:S01]  /*5fa0*/  LOP3.LUT R6, R0, R3, RZ, 0xc0, !PT ;  /* 0x0000000300067212 */ /* 0x000fe200078ec0ff */
[--C-:B------:R-:W-:Y:S01]  /*5fb0*/  HSET2.LE.AND R0, R5, R249.reuse, PT ;  /* 0x000000f905007233 */ /* 0x100fe20003803000 */
[----:B------:R-:W-:Y:S01]  /*5fc0*/  F2FP.BF16.PACK_AB R5, R251, R252 ;  /* 0x000000fcfb05723e */ /* 0x000fe200000010ff */
[----:B------:R-:W-:Y:S01]  /*5fd0*/  HSET2.LE.AND R12, R12, R249, PT ;  /* 0x000000f90c0c7233 */ /* 0x000fe20003803000 */
[----:B--2---:R-:W-:Y:S01]  /*5fe0*/  F2FP.BF16.PACK_AB R3, R48, R139 ;  /* 0x0000008b3003723e */ /* 0x004fe200000010ff */
[----:B------:R-:W-:Y:S01]  /*5ff0*/  HMMA.16816.F32.BF16 R152, R8, R110, R72 ;  /* 0x0000006e0898723c */ /* 0x000fe20000041848 */
[----:B----4-:R-:W-:-:S02]  /*6000*/  F2FP.BF16.PACK_AB R13, R221, R220 ;  /* 0x000000dcdd0d723e */ /* 0x010fc400000010ff */
[----:B------:R-:W-:Y:S02]  /*6010*/  LOP3.LUT R4, R4, R5, RZ, 0xc0, !PT ;  /* 0x0000000504047212 */ /* 0x000fe400078ec0ff */
[----:B------:R-:W-:Y:S01]  /*6020*/  LOP3.LUT R7, R0, R3, RZ, 0xc0, !PT ;  /* 0x0000000300077212 */ /* 0x000fe200078ec0ff */
[----:B------:R-:W-:Y:S01]  /*6030*/  FFMA.FTZ R0, R158, c[0x0][0x23c], -R17 ;  /* 0x00008f009e007a23 */ /* 0x000fe20000010811 */
[----:B------:R-:W-:Y:S02]  /*6040*/  LOP3.LUT R5, R12, R13, RZ, 0xc0, !PT ;  /* 0x0000000d0c057212 */ /* 0x000fe400078ec0ff */
[----:B------:R-:W-:-:S05]  /*6050*/  LOP3.LUT R3, R15, UR5, R24, 0x96, !PT ;  /* 0x000000050f037c12 */ /* 0x000fca000f8e9618 */
[C---:B------:R-:W-:Y:S01]  /*6060*/  HMMA.16816.F32.BF16 R12, R4.reuse, R88, RZ ;  /* 0x00000058040c723c */ /* 0x040fe200000418ff */
[----:B------:R1:W-:Y:S06]  /*6070*/  MUFU.EX2 R89, R0 ;  /* 0x0000000000597308 */ /* 0x0003ec0000000800 */
[----:B------:R-:W-:Y:S01]  /*6080*/  IMAD.MOV.U32 R88, RZ, RZ, R50 ;  /* 0x000000ffff587224 */ /* 0x000fe200078e0032 */
[C---:B------:R-:W-:Y:S08]  /*6090*/  HMMA.16816.F32.BF16 R36, R4.reuse, R76, RZ ;  /* 0x0000004c0424723c */ /* 0x040ff000000418ff */
[----:B------:R-:W-:Y:S01]  /*60a0*/  HMMA.16816.F32.BF16 R52, R4, R78, RZ ;  /* 0x0000004e0434723c */ /* 0x000fe200000418ff */
[----:B-1----:R-:W-:-:S06]  /*60b0*/  FFMA.FTZ R0, R157, c[0x0][0x23c], -R17 ;  /* 0x00008f009d007a23 */ /* 0x002fcc0000010811 */
[----:B------:R-:W-:Y:S01]  /*60c0*/  IMAD.MOV.U32 R79, RZ, RZ, R174 ;  /* 0x000000ffff4f7224 */ /* 0x000fe200078e00ae */
[C---:B------:R-:W-:Y:S08]  /*60d0*/  HMMA.16816.F32.BF16 R32, R4.reuse, R80, RZ ;  /* 0x000000500420723c */ /* 0x040ff000000418ff */
[C---:B------:R-:W-:Y:S08]  /*60e0*/  HMMA.16816.F32.BF16 R56, R4.reuse, R82, RZ ;  /* 0x000000520438723c */ /* 0x040ff000000418ff */
[C---:B------:R-:W-:Y:S08]  /*60f0*/  HMMA.16816.F32.BF16 R28, R4.reuse, R96, RZ ;  /* 0x00000060041c723c */ /* 0x040ff000000418ff */
[C---:B------:R-:W-:Y:S08]  /*6100*/  HMMA.16816.F32.BF16 R60, R4.reuse, R98, RZ ;  /* 0x00000062043c723c */ /* 0x040ff000000418ff */
[C---:B------:R-:W-:Y:S07]  /*6110*/  HMMA.16816.F32.BF16 R64, R4.reuse, R90, RZ ;  /* 0x0000005a0440723c */ /* 0x040fee00000418ff */
[----:B------:R-:W-:Y:S01]  /*6120*/  IMAD.MOV.U32 R90, RZ, RZ, R48 ;  /* 0x000000ffff5a7224 */ /* 0x000fe200078e0030 */
[----:B------:R-:W-:Y:S01]  /*6130*/  HMMA.16816.F32.BF16 R24, R4, R100, RZ ;  /* 0x000000640418723c */ /* 0x000fe200000418ff */
[----:B------:R-:W-:-:S07]  /*6140*/  IMAD.MOV.U32 R91, RZ, RZ, R49 ;  /* 0x000000ffff5b7224 */ /* 0x000fce00078e0031 */
[C---:B------:R-:W-:Y:S08]  /*6150*/  HMMA.16816.F32.BF16 R68, R4.reuse, R102, RZ ;  /* 0x000000660444723c */ /* 0x040ff000000418ff */
[C---:B------:R-:W-:Y:S07]  /*6160*/  HMMA.16816.F32.BF16 R40, R4.reuse, R92, RZ ;  /* 0x0000005c0428723c */ /* 0x040fee00000418ff */
[----:B------:R-:W-:Y:S01]  /*6170*/  IMAD.MOV.U32 R93, RZ, RZ, R150 ;  /* 0x000000ffff5d7224 */ /* 0x000fe200078e0096 */
[----:B------:R-:W-:Y:S01]  /*6180*/  HMMA.16816.F32.BF16 R72, R4, R94, RZ ;  /* 0x0000005e0448723c */ /* 0x000fe200000418ff */
[----:B------:R1:W-:Y:S01]  /*6190*/  MUFU.EX2 R150, R0 ;  /* 0x0000000000967308 */ /* 0x0003e20000000800 */
[----:B------:R-:W-:-:S02]  /*61a0*/  IMAD.MOV.U32 R92, RZ, RZ, R51 ;  /* 0x000000ffff5c7224 */ /* 0x000fc400078e0033 */
[----:B------:R-:W-:-:S03]  /*61b0*/  IMAD.MOV.U32 R51, RZ, RZ, R250 ;  /* 0x000000ffff337224 */ /* 0x000fc600078e00fa */
[----:B------:R-:W-:-:S04]  /*61c0*/  IMAD.WIDE.U32 R4, R3, -0x2daee0ad, RZ ;  /* 0xd2511f5303047825 */ /* 0x000fc800078e00ff */
[--C-:B------:R-:W-:Y:S01]  /*61d0*/  FFMA.FTZ R6, R144, c[0x0][0x23c], -R17.reuse ;  /* 0x00008f0090067a23 */ /* 0x100fe20000010811 */
[C---:B------:R-:W-:Y:S01]  /*61e0*/  LOP3.LUT R3, R4.reuse, 0xffff, RZ, 0xc0, !PT ;  /* 0x0000ffff04037812 */ /* 0x040fe200078ec0ff */
[----:B------:R-:W-:Y:S01]  /*61f0*/  IMAD.MOV.U32 R95, RZ, RZ, R178 ;  /* 0x000000ffff5f7224 */ /* 0x000fe200078e00b2 */
[----:B------:R-:W-:Y:S01]  /*6200*/  LOP3.LUT R8, R4, 0xff, RZ, 0xc0, !PT ;  /* 0x000000ff04087812 */ /* 0x000fe200078ec0ff */
[----:B------:R-:W2:Y:S01]  /*6210*/  MUFU.EX2 R144, R6 ;  /* 0x0000000600907308 */ /* 0x000ea20000000800 */
[----:B------:R-:W-:Y:S01]  /*6220*/  SHF.R.U32.HI R7, RZ, 0x10, R4 ;  /* 0x00000010ff077819 */ /* 0x000fe20000011604 */
[----:B-1----:R-:W-:Y:S01]  /*6230*/  FFMA.FTZ R0, R145, c[0x0][0x23c], -R17 ;  /* 0x00008f0091007a23 */ /* 0x002fe20000010811 */
[----:B------:R-:W-:Y:S01]  /*6240*/  SHF.R.U32.HI R3, RZ, 0x8, R3 ;  /* 0x00000008ff037819 */ /* 0x000fe20000011603 */
[----:B------:R-:W-:-:S03]  /*6250*/  IMAD.MOV.U32 R94, RZ, RZ, R177 ;  /* 0x000000ffff5e7224 */ /* 0x000fc600078e00b1 */
[----:B------:R-:W-:Y:S01]  /*6260*/  PRMT R10, R8, 0x5410, R3 ;  /* 0x00005410080a7816 */ /* 0x000fe20000000003 */
[----:B------:R1:W3:Y:S01]  /*6270*/  MUFU.EX2 R76, R0 ;  /* 0x00000000004c7308 */ /* 0x0002e20000000800 */
[----:B------:R-:W-:Y:S01]  /*6280*/  LOP3.LUT R3, R7, 0xff, RZ, 0xc0, !PT ;  /* 0x000000ff07037812 */ /* 0x000fe200078ec0ff */
[----:B--2---:R-:W-:Y:S01]  /*6290*/  IMAD.MOV.U32 R129, RZ, RZ, R144 ;  /* 0x000000ffff817224 */ /* 0x004fe200078e0090 */
[----:B-1----:R-:W-:Y:S02]  /*62a0*/  LOP3.LUT R0, R5, UR14, R22, 0x96, !PT ;  /* 0x0000000e05007c12 */ /* 0x002fe4000f8e9616 */
[----:B------:R-:W-:Y:S01]  /*62b0*/  SHF.R.U32.HI R5, RZ, 0x18, R4 ;  /* 0x00000018ff057819 */ /* 0x000fe20000011604 */
[----:B------:R-:W-:Y:S01]  /*62c0*/  FFMA.FTZ R4, R156, c[0x0][0x23c], -R16 ;  /* 0x00008f009c047a23 */ /* 0x000fe20000010810 */
[C---:B------:R-:W-:Y:S02]  /*62d0*/  LOP3.LUT R7, R0.reuse, 0xff, RZ, 0xc0, !PT ;  /* 0x000000ff00077812 */ /* 0x040fe400078ec0ff */
[----:B------:R-:W-:Y:S01]  /*62e0*/  PRMT R9, R3, 0x5410, R5 ;  /* 0x0000541003097816 */ /* 0x000fe20000000005 */
[----:B------:R1:W-:Y:S01]  /*62f0*/  MUFU.EX2 R77, R4 ;  /* 0x00000004004d7308 */ /* 0x0003e20000000800 */
[----:B------:R-:W-:-:S02]  /*6300*/  LOP3.LUT R3, R0, 0xffff, RZ, 0xc0, !PT ;  /* 0x0000ffff00037812 */ /* 0x000fc400078ec0ff */
[----:B------:R-:W-:Y:S02]  /*6310*/  SHF.R.U32.HI R6, RZ, 0x18, R0 ;  /* 0x00000018ff067819 */ /* 0x000fe40000011600 */
[----:B------:R-:W-:Y:S01]  /*6320*/  SHF.R.U32.HI R5, RZ, 0x8, R3 ;  /* 0x00000008ff057819 */ /* 0x000fe20000011603 */
[----:B------:R-:W-:-:S03]  /*6330*/  FFMA.FTZ R3, R173, c[0x0][0x23c], -R16 ;  /* 0x00008f00ad037a23 */ /* 0x000fc60000010810 */
[----:B------:R-:W-:Y:S01]  /*6340*/  PRMT R8, R7, 0x5410, R5 ;  /* 0x0000541007087816 */ /* 0x000fe20000000005 */
[----:B------:R3:W2:Y:S01]  /*6350*/  MUFU.EX2 R78, R3 ;  /* 0x00000003004e7308 */ /* 0x0006a20000000800 */
[----:B-1----:R-:W-:Y:S02]  /*6360*/  FFMA.FTZ R4, R147, c[0x0][0x23c], -R16 ;  /* 0x00008f0093047a23 */ /* 0x002fe40000010810 */
[----:B------:R-:W-:-:S05]  /*6370*/  IMAD.MOV.U32 R147, RZ, RZ, R176 ;  /* 0x000000ffff937224 */ /* 0x000fca00078e00b0 */
[----:B------:R1:W4:Y:S01]  /*6380*/  MUFU.EX2 R145, R4 ;  /* 0x0000000400917308 */ /* 0x0003220000000800 */
[----:B---3--:R-:W-:Y:S01]  /*6390*/  F2FP.BF16.PACK_AB R3, R144, R76 ;  /* 0x0000004c9003723e */ /* 0x008fe200000010ff */
[----:B--2---:R-:W-:Y:S01]  /*63a0*/  IMAD.MOV.U32 R134, RZ, RZ, R78 ;  /* 0x000000ffff867224 */ /* 0x004fe200078e004e */
[----:B-1----:R-:W-:-:S04]  /*63b0*/  SHF.R.U32.HI R4, RZ, 0x10, R0 ;  /* 0x00000010ff047819 */ /* 0x002fc80000011600 */
[----:B------:R-:W-:Y:S01]  /*63c0*/  LOP3.LUT R0, R4, 0xff, RZ, 0xc0, !PT ;  /* 0x000000ff04007812 */ /* 0x000fe200078ec0ff */
[----:B------:R-:W-:-:S03]  /*63d0*/  FFMA.FTZ R4, R159, c[0x0][0x23c], -R16 ;  /* 0x00008f009f047a23 */ /* 0x000fc60000010810 */
[----:B------:R-:W-:Y:S01]  /*63e0*/  PRMT R5, R0, 0x5410, R6 ;  /* 0x0000541000057816 */ /* 0x000fe20000000006 */
[--C-:B------:R-:W-:Y:S01]  /*63f0*/  HSET2.LE.AND R0, R10, R249.reuse, PT ;  /* 0x000000f90a007233 */ /* 0x100fe20003803000 */
[----:B------:R1:W2:Y:S04]  /*6400*/  MUFU.EX2 R250, R4 ;  /* 0x0000000400fa7308 */ /* 0x0002a80000000800 */
[----:B------:R-:W-:Y:S01]  /*6410*/  LOP3.LUT R6, R0, R3, RZ, 0xc0, !PT ;  /* 0x0000000300067212 */ /* 0x000fe200078ec0ff */
[----:B------:R-:W-:Y:S01]  /*6420*/  HSET2.LE.AND R0, R9, R249, PT ;  /* 0x000000f909007233 */ /* 0x000fe20003803000 */
[----:B----4-:R-:W-:-:S04]  /*6430*/  F2FP.BF16.PACK_AB R3, R145, R77 ;  /* 0x0000004d9103723e */ /* 0x010fc800000010ff */
[----:B------:R-:W-:Y:S01]  /*6440*/  LOP3.LUT R7, R0, R3, RZ, 0xc0, !PT ;  /* 0x0000000300077212 */ /* 0x000fe200078ec0ff */
[----:B------:R-:W-:Y:S01]  /*6450*/  HSET2.LE.AND R0, R8, R249, PT ;  /* 0x000000f908007233 */ /* 0x000fe20003803000 */
[----:B------:R-:W-:-:S04]  /*6460*/  F2FP.BF16.PACK_AB R3, R150, R89 ;  /* 0x000000599603723e */ /* 0x000fc800000010ff */
[----:B-1----:R-:W-:Y:S01]  /*6470*/  LOP3.LUT R4, R0, R3, RZ, 0xc0, !PT ;  /* 0x0000000300047212 */ /* 0x002fe200078ec0ff */
[----:B------:R-:W-:Y:S01]  /*6480*/  HSET2.LE.AND R0, R5, R249, PT ;  /* 0x000000f905007233 */ /* 0x000fe20003803000 */
[----:B--2---:R-:W-:-:S04]  /*6490*/  F2FP.BF16.PACK_AB R3, R250, R78 ;  /* 0x0000004efa03723e */ /* 0x004fc800000010ff */
[----:B------:R-:W-:Y:S02]  /*64a0*/  LOP3.LUT R5, R0, R3, RZ, 0xc0, !PT ;  /* 0x0000000300057212 */ /* 0x000fe400078ec0ff */
[----:B------:R-:W-:Y:S01]  /*64b0*/  IADD3 R0, R21, 0x1, RZ ;  /* 0x0000000115007810 */ /* 0x000fe20007ffe0ff */
[----:B------:R-:W-:-:S03]  /*64c0*/  IMAD.MOV.U32 R21, RZ, RZ, R79 ;  /* 0x000000ffff157224 */ /* 0x000fc600078e004f */
        /* <DEDUP_REMOVED lines=8> */
[----:B------:R-:W-:Y:S01]  /*6550*/  HMMA.16816.F32.BF16 R172, R4, R120, R32 ;  /* 0x0000007804ac723c */ /* 0x000fe20000041820 */
        /* <DEDUP_REMOVED lines=8> */
[----:B------:R-:W-:Y:S01]  /*65e0*/  IMAD.WIDE.U32 R50, R0, -0x326172a9, RZ ;  /* 0xcd9e8d5700327825 */ /* 0x000fe200078e00ff */
[----:B------:R-:W-:Y:S01]  /*65f0*/  LOP3.LUT R0, R11, UR9, R46, 0x96, !PT ;  /* 0x000000090b007c12 */ /* 0x000fe2000f8e962e */
[----:B------:R-:W-:Y:S02]  /*6600*/  HMMA.16816.F32.BF16 R120, R4, R122, R56 ;  /* 0x0000007a0478723c */ /* 0x000fe40000041838 */
[----:B------:R-:W-:Y:S01]  /*6610*/  IMAD.MOV.U32 R113, RZ, RZ, R38 ;  /* 0x000000ffff717224 */ /* 0x000fe200078e0026 */
[----:B------:R-:W-:Y:S01]  /*6620*/  LOP3.LUT R3, R51, UR7, R10, 0x96, !PT ;  /* 0x0000000733037c12 */ /* 0x000fe2000f8e960a */
[----:B------:R-:W-:-:S04]  /*6630*/  IMAD.WIDE.U32 R10, R0, -0x2daee0ad, RZ ;  /* 0xd2511f53000a7825 */ /* 0x000fc800078e00ff */
[----:B------:R-:W-:Y:S01]  /*6640*/  FFMA.FTZ R0, R163, c[0x0][0x23c], -R20 ;  /* 0x00008f00a3007a23 */ /* 0x000fe20000010814 */
[C---:B------:R-:W-:Y:S01]  /*6650*/  HMMA.16816.F32.BF16 R64, R4.reuse, R114, R64 ;  /* 0x000000720440723c */ /* 0x040fe20000041840 */
[----:B------:R-:W-:Y:S01]  /*6660*/  IMAD.WIDE.U32 R48, R3, -0x2daee0ad, RZ ;  /* 0xd2511f5303307825 */ /* 0x000fe200078e00ff */
[----:B------:R-:W-:Y:S01]  /*6670*/  LOP3.LUT R3, R11, UR6, R8, 0x96, !PT ;  /* 0x000000060b037c12 */ /* 0x000fe2000f8e9608 */
[----:B------:R1:W2:Y:S02]  /*6680*/  MUFU.EX2 R36, R0 ;  /* 0x0000000000247308 */ /* 0x0002a40000000800 */
[--C-:B------:R-:W-:Y:S02]  /*6690*/  FFMA.FTZ R8, R146, c[0x0][0x23c], -R20.reuse ;  /* 0x00008f0092087a23 */ /* 0x100fe40000010814 */
[----:B------:R-:W-:Y:S01]  /*66a0*/  IMAD.WIDE.U32 R46, R3, -0x326172a9, RZ ;  /* 0xcd9e8d57032e7825 */ /* 0x000fe200078e00ff */
[----:B------:R-:W-:Y:S01]  /*66b0*/  HMMA.16816.F32.BF16 R96, R4, R104, R28 ;  /* 0x000000680460723c */ /* 0x000fe2000004181c */
[----:B------:R-:W3:Y:S02]  /*66c0*/  LDSM.16.MT88.4 R28, [R216+0x9800] ;  /* 0x00980000d81c783b */ /* 0x000ee40000004200 */
[----:B------:R4:W3:Y:S01]  /*66d0*/  MUFU.EX2 R35, R8 ;  /* 0x0000000800237308 */ /* 0x0008e20000000800 */
[----:B------:R-:W-:-:S02]  /*66e0*/  FFMA.FTZ R3, R148, c[0x0][0x23c], -R20 ;  /* 0x00008f0094037a23 */ /* 0x000fc40000010814 */
[----:B------:R-:W-:Y:S02]  /*66f0*/  IMAD.MOV.U32 R128, RZ, RZ, R145 ;  /* 0x000000ffff807224 */ /* 0x000fe400078e0091 */
[----:B------:R-:W-:Y:S01]  /*6700*/  IMAD.MOV.U32 R104, RZ, RZ, R77 ;  /* 0x000000ffff687224 */ /* 0x000fe200078e004d */
[C---:B------:R-:W-:Y:S01]  /*6710*/  HMMA.16816.F32.BF16 R156, R4.reuse, R108, R24 ;  /* 0x0000006c049c723c */ /* 0x040fe20000041818 */
[----:B------:R-:W-:Y:S01]  /*6720*/  IMAD.MOV.U32 R105, RZ, RZ, R39 ;  /* 0x000000ffff697224 */ /* 0x000fe200078e0027 */
[----:B-1----:R-:W-:Y:S01]  /*6730*/  LOP3.LUT R0, R49, UR4, R10, 0x96, !PT ;  /* 0x0000000431007c12 */ /* 0x002fe2000f8e960a */
[----:B------:R1:W-:Y:S01]  /*6740*/  MUFU.EX2 R56, R3 ;  /* 0x0000000300387308 */ /* 0x0003e20000000800 */
[----:B--2---:R-:W-:Y:S01]  /*6750*/  IMAD.MOV.U32 R114, RZ, RZ, R36 ;  /* 0x000000ffff727224 */ /* 0x004fe200078e0024 */
[----:B------:R-:W-:Y:S01]  /*6760*/  LDSM.16.MT88.4 R24, [R218+0x9800] ;  /* 0x00980000da18783b */ /* 0x000fe20000004200 */
[----:B------:R-:W-:Y:S02]  /*6770*/  IMAD.MOV.U32 R36, RZ, RZ, R37 ;  /* 0x000000ffff247224 */ /* 0x000fe400078e0025 */
[----:B------:R-:W-:Y:S01]  /*6780*/  IMAD.MOV.U32 R37, RZ, RZ, R92 ;  /* 0x000000ffff257224 */ /* 0x000fe200078e005c */
[C---:B------:R-:W-:Y:S01]  /*6790*/  HMMA.16816.F32.BF16 R176, R4.reuse, R124, R40 ;  /* 0x0000007c04b0723c */ /* 0x040fe20000041828 */
[----:B----4-:R-:W-:Y:S01]  /*67a0*/  IMAD.WIDE.U32 R8, R0, -0x326172a9, RZ ;  /* 0xcd9e8d5700087825 */ /* 0x010fe200078e00ff */
[----:B------:R-:W2:Y:S03]  /*67b0*/  LDSM.16.MT88.4 R40, [R216+0xb800] ;  /* 0x00b80000d828783b */ /* 0x000ea60000004200 */
[----:B------:R-:W-:Y:S01]  /*67c0*/  IMAD.MOV.U32 R92, RZ, RZ, R18 ;  /* 0x000000ffff5c7224 */ /* 0x000fe200078e0012 */
[----:B------:R-:W-:Y:S01]  /*67d0*/  LOP3.LUT R0, R9, UR15, R46, 0x96, !PT ;  /* 0x0000000f09007c12 */ /* 0x000fe2000f8e962e */
[----:B------:R-:W-:Y:S01]  /*67e0*/  IMAD.MOV.U32 R51, RZ, RZ, R36 ;  /* 0x000000ffff337224 */ /* 0x000fe200078e0024 */
[----:B------:R-:W-:Y:S01]  /*67f0*/  SHF.R.U32.HI R12, RZ, 0x10, R8 ;  /* 0x00000010ff0c7819 */ /* 0x000fe20000011608 */
[C---:B------:R-:W-:Y:S01]  /*6800*/  HMMA.16816.F32.BF16 R116, R4.reuse, R118, R52 ;  /* 0x000000760474723c */ /* 0x040fe20000041834 */
[----:B-1----:R-:W-:Y:S01]  /*6810*/  FFMA.FTZ R3, R149, c[0x0][0x23c], -R20 ;  /* 0x00008f0095037a23 */ /* 0x002fe20000010814 */
[----:B------:R-:W-:Y:S01]  /*6820*/  LOP3.LUT R9, R8, 0xffff, RZ, 0xc0, !PT ;  /* 0x0000ffff08097812 */ /* 0x000fe200078ec0ff */
[----:B------:R-:W-:Y:S01]  /*6830*/  IMAD.MOV.U32 R59, RZ, RZ, R37 ;  /* 0x000000ffff3b7224 */ /* 0x000fe200078e0025 */
[C---:B------:R-:W-:Y:S01]  /*6840*/  LOP3.LUT R10, R0.reuse, 0xffff, RZ, 0xc0, !PT ;  /* 0x0000ffff000a7812 */ /* 0x040fe200078ec0ff */
[----:B------:R1:W-:Y:S01]  /*6850*/  MUFU.EX2 R49, R3 ;  /* 0x0000000300317308 */ /* 0x0003e20000000800 */
[----:B------:R-:W-:Y:S01]  /*6860*/  LOP3.LUT R15, R0, 0xff, RZ, 0xc0, !PT ;  /* 0x000000ff000f7812 */ /* 0x000fe200078ec0ff */
[----:B------:R-:W-:Y:S01]  /*6870*/  LDSM.16.MT88.4 R36, [R218+0xa800] ;  /* 0x00a80000da24783b */ /* 0x000fe20000004200 */
[--C-:B------:R-:W-:Y:S01]  /*6880*/  SHF.R.U32.HI R11, RZ, 0x10, R0.reuse ;  /* 0x00000010ff0b7819 */ /* 0x100fe20000011600 */
[C---:B------:R-:W-:Y:S01]  /*6890*/  HMMA.16816.F32.BF16 R60, R4.reuse, R106, R60 ;  /* 0x0000006a043c723c */ /* 0x040fe2000004183c */
[----:B------:R-:W-:Y:S01]  /*68a0*/  SHF.R.U32.HI R14, RZ, 0x18, R0 ;  /* 0x00000018ff0e7819 */ /* 0x000fe20000011600 */
[----:B------:R-:W-:Y:S01]  /*68b0*/  LDSM.16.MT88.4 R52, [R218+0xb800] ;  /* 0x00b80000da34783b */ /* 0x000fe20000004200 */
[----:B------:R-:W-:Y:S01]  /*68c0*/  SHF.R.U32.HI R13, RZ, 0x18, R8 ;  /* 0x00000018ff0d7819 */ /* 0x000fe20000011608 */
[----:B------:R-:W-:Y:S01]  /*68d0*/  IMAD.MOV.U32 R112, RZ, RZ, R104 ;  /* 0x000000ffff707224 */ /* 0x000fe200078e0068 */
[----:B------:R-:W-:Y:S01]  /*68e0*/  LOP3.LUT R0, R12, 0xff, RZ, 0xc0, !PT ;  /* 0x000000ff0c007812 */ /* 0x000fe200078ec0ff */
[----:B------:R-:W-:Y:S01]  /*68f0*/  IMAD.MOV.U32 R87, RZ, RZ, R105 ;  /* 0x000000ffff577224 */ /* 0x000fe200078e0069 */
[----:B------:R-:W-:Y:S01]  /*6900*/  LOP3.LUT R18, R8, 0xff, RZ, 0xc0, !PT ;  /* 0x000000ff08127812 */ /* 0x000fe200078ec0ff */
[----:B------:R-:W-:Y:S01]  /*6910*/  FFMA.FTZ R8, R185, c[0x0][0x23c], -R19 ;  /* 0x00008f00b9087a23 */ /* 0x000fe20000010813 */
[----:B------:R-:W-:Y:S01]  /*6920*/  PRMT R13, R0, 0x5410, R13 ;  /* 0x00005410000d7816 */ /* 0x000fe2000000000d */
[----:B------:R-:W-:Y:S01]  /*6930*/  FFMA.FTZ R0, R160, c[0x0][0x23c], -R19 ;  /* 0x00008f00a0007a23 */ /* 0x000fe20000010813 */
[----:B------:R-:W-:Y:S01]  /*6940*/  SHF.R.U32.HI R10, RZ, 0x8, R10 ;  /* 0x00000008ff0a7819 */ /* 0x000fe2000001160a */
[----:B------:R4:W-:Y:S01]  /*6950*/  MUFU.EX2 R46, R8 ;  /* 0x00000008002e7308 */ /* 0x0009e20000000800 */
[----:B-1----:R-:W-:Y:S01]  /*6960*/  SHF.R.U32.HI R3, RZ, 0x8, R9 ;  /* 0x00000008ff037819 */ /* 0x002fe20000011609 */
[C---:B------:R-:W-:Y:S01]  /*6970*/  HMMA.16816.F32.BF16 R68, R4.reuse, R110, R68 ;  /* 0x0000006e0444723c */ /* 0x040fe20000041844 */
[----:B------:R-:W-:Y:S01]  /*6980*/  LOP3.LUT R9, R11, 0xff, RZ, 0xc0, !PT ;  /* 0x000000ff0b097812 */ /* 0x000fe200078ec0ff */
[----:B------:R-:W-:Y:S01]  /*6990*/  IMAD.MOV.U32 R104, RZ, RZ, R92 ;  /* 0x000000ffff687224 */ /* 0x000fe200078e005c */
[----:B------:R-:W-:Y:S01]  /*69a0*/  PRMT R11, R18, 0x5410, R3 ;  /* 0x00005410120b7816 */ /* 0x000fe20000000003 */
[----:B------:R-:W-:Y:S01]  /*69b0*/  FFMA.FTZ R3, R161, c[0x0][0x23c], -R19 ;  /* 0x00008f00a1037a23 */ /* 0x000fe20000010813 */
[----:B------:R-:W-:Y:S01]  /*69c0*/  PRMT R9, R9, 0x5410, R14 ;  /* 0x0000541009097816 */ /* 0x000fe2000000000e */
[----:B------:R-:W-:Y:S01]  /*69d0*/  IMAD.MOV.U32 R105, RZ, RZ, R93 ;  /* 0x000000ffff697224 */ /* 0x000fe200078e005d */
[----:B------:R1:W1:Y:S01]  /*69e0*/  MUFU.EX2 R14, R0 ;  /* 0x00000000000e7308 */ /* 0x0002620000000800 */
[----:B------:R-:W-:Y:S01]  /*69f0*/  HMMA.16816.F32.BF16 R76, R4, R126, R72 ;  /* 0x0000007e044c723c */ /* 0x000fe20000041848 */
[----:B------:R-:W-:-:S02]  /*6a00*/  IMAD.MOV.U32 R124, RZ, RZ, R113 ;  /* 0x000000ffff7c7224 */ /* 0x000fc400078e0071 */
[----:B------:R-:W-:Y:S02]  /*6a10*/  IMAD.MOV.U32 R125, RZ, RZ, R134 ;  /* 0x000000ffff7d7224 */ /* 0x000fe400078e0086 */
[----:B------:R-:W-:Y:S01]  /*6a20*/  IMAD.MOV.U32 R113, RZ, RZ, R135 ;  /* 0x000000ffff717224 */ /* 0x000fe200078e0087 */
[----:B----4-:R-:W-:Y:S01]  /*6a30*/  PRMT R8, R15, 0x5410, R10 ;  /* 0x000054100f087816 */ /* 0x010fe2000000000a */
[----:B---3--:R-:W-:Y:S01]  /*6a40*/  IMAD.MOV.U32 R15, RZ, RZ, R35 ;  /* 0x000000ffff0f7224 */ /* 0x008fe200078e0023 */
[----:B------:R3:W4:Y:S01]  /*6a50*/  MUFU.EX2 R12, R3 ;  /* 0x00000003000c7308 */ /* 0x0007220000000800 */
[----:B------:R-:W-:Y:S01]  /*6a60*/  FFMA.FTZ R4, R162, c[0x0][0x23c], -R19 ;  /* 0x00008f00a2047a23 */ /* 0x000fe20000010813 */
[----:B------:R-:W2:Y:S01]  /*6a70*/  LDSM.16.MT88.4 R32, [R216+0xa800] ;  /* 0x00a80000d820783b */ /* 0x000ea20000004200 */
[----:B------:R-:W-:Y:S02]  /*6a80*/  IMAD.MOV.U32 R115, RZ, RZ, R105 ;  /* 0x000000ffff737224 */ /* 0x000fe400078e0069 */
[----:B------:R-:W-:Y:S01]  /*6a90*/  IMAD.MOV.U32 R18, RZ, RZ, R91 ;  /* 0x000000ffff127224 */ /* 0x000fe200078e005b */
[----:B-1----:R-:W-:-:S02]  /*6aa0*/  HSET2.LE.AND R0, R8, R249, PT ;  /* 0x000000f908007233 */ /* 0x002fc40003803000 */
[----:B------:R1:W1:Y:S01]  /*6ab0*/  MUFU.EX2 R10, R4 ;  /* 0x00000004000a7308 */ /* 0x0002620000000800 */
[----:B------:R-:W-:Y:S02]  /*6ac0*/  IMAD.MOV.U32 R8, RZ, RZ, R88 ;  /* 0x000000ffff087224 */ /* 0x000fe400078e0058 */
[----:B------:R-:W-:Y:S02]  /*6ad0*/  IMAD.MOV.U32 R134, RZ, RZ, R94 ;  /* 0x000000ffff867224 */ /* 0x000fe400078e005e */
[----:B------:R-:W-:Y:S01]  /*6ae0*/  IMAD.MOV.U32 R135, RZ, RZ, R95 ;  /* 0x000000ffff877224 */ /* 0x000fe200078e005f */
[----:B---3--:R-:W-:-:S03]  /*6af0*/  F2FP.BF16.PACK_AB R3, R15, R114 ;  /* 0x000000720f03723e */ /* 0x008fc600000010ff */
[----:B------:R-:W-:Y:S01]  /*6b00*/  IMAD.MOV.U32 R58, RZ, RZ, R135 ;  /* 0x000000ffff3a7224 */ /* 0x000fe200078e0087 */
[----:B-1----:R-:W-:Y:S01]  /*6b10*/  LOP3.LUT R4, R0, R3, RZ, 0xc0, !PT ;  /* 0x0000000300047212 */ /* 0x002fe200078ec0ff */
[----:B------:R-:W-:Y:S01]  /*6b20*/  HSET2.LE.AND R0, R9, R249, PT ;  /* 0x000000f909007233 */ /* 0x000fe20003803000 */
[----:B------:R-:W-:Y:S01]  /*6b30*/  F2FP.BF16.PACK_AB R3, R14, R46 ;  /* 0x0000002e0e03723e */ /* 0x000fe200000010ff */
[----:B------:R-:W-:-:S03]  /*6b40*/  IMAD.MOV.U32 R9, RZ, RZ, R89 ;  /* 0x000000ffff097224 */ /* 0x000fc600078e0059 */
[----:B------:R-:W-:Y:S01]  /*6b50*/  LOP3.LUT R5, R0, R3, RZ, 0xc0, !PT ;  /* 0x0000000300057212 */ /* 0x000fe200078ec0ff */
[----:B------:R-:W-:Y:S01]  /*6b60*/  HSET2.LE.AND R0, R11, R249, PT ;  /* 0x000000f90b007233 */ /* 0x000fe20003803000 */
[----:B------:R-:W-:-:S05]  /*6b70*/  IMAD.MOV.U32 R11, RZ, RZ, R56 ;  /* 0x000000ffff0b7224 */ /* 0x000fca00078e0038 */
[----:B------:R-:W-:-:S04]  /*6b80*/  F2FP.BF16.PACK_AB R3, R49, R11 ;  /* 0x0000000b3103723e */ /* 0x000fc800000010ff */
[----:B------:R-:W-:Y:S01]  /*6b90*/  LOP3.LUT R6, R0, R3, RZ, 0xc0, !PT ;  /* 0x0000000300067212 */ /* 0x000fe200078ec0ff */
[----:B------:R-:W-:Y:S01]  /*6ba0*/  HSET2.LE.AND R0, R13, R249, PT ;  /* 0x000000f90d007233 */ /* 0x000fe20003803000 */
[----:B----4-:R-:W-:Y:S02]  /*6bb0*/  IMAD.MOV.U32 R13, RZ, RZ, R12 ;  /* 0x000000ffff0d7224 */ /* 0x010fe400078e000c */
[----:B------:R-:W-:-:S03]  /*6bc0*/  IMAD.MOV.U32 R12, RZ, RZ, R90 ;  /* 0x000000ffff0c7224 */ /* 0x000fc600078e005a */
[----:B------:R-:W-:-:S04]  /*6bd0*/  F2FP.BF16.PACK_AB R3, R10, R13 ;  /* 0x0000000d0a03723e */ /* 0x000fc800000010ff */
[----:B------:R-:W-:Y:S02]  /*6be0*/  LOP3.LUT R7, R0, R3, RZ, 0xc0, !PT ;  /* 0x0000000300077212 */ /* 0x000fe400078ec0ff */
[----:B------:R-:W-:Y:S02]  /*6bf0*/  LOP3.LUT R0, R23, UR13, R84, 0x96, !PT ;  /* 0x0000000d17007c12 */ /* 0x000fe4000f8e9654 */
[----:B------:R-:W-:-:S03]  /*6c00*/  LOP3.LUT R3, R45, UR11, R22, 0x96, !PT ;  /* 0x0000000b2d037c12 */ /* 0x000fc6000f8e9616 */
[C---:B------:R-:W-:Y:S07]  /*6c10*/  HMMA.16816.F32.BF16 R144, R4.reuse, R28, R212 ;  /* 0x0000001c0490723c */ /* 0x040fee00000418d4 */
[----:B------:R-:W-:Y:S01]  /*6c20*/  IMAD.MOV.U32 R214, RZ, RZ, R49 ;  /* 0x000000ffffd67224 */ /* 0x000fe200078e0031 */
[----:B--2---:R-:W-:Y:S01]  /*6c30*/  HMMA.16816.F32.BF16 R160, R4, R40, R196 ;  /* 0x0000002804a0723c */ /* 0x004fe200000418c4 */
        /* <DEDUP_REMOVED lines=10> */
[----:B------:R-:W-:-:S06]  /*6ce0*/  IMAD.MOV.U32 R212, RZ, RZ, R11 ;  /* 0x000000ffffd47224 */ /* 0x000fcc00078e000b */
[----:B------:R-:W-:Y:S01]  /*6cf0*/  IMAD.MOV.U32 R195, RZ, RZ, R124 ;  /* 0x000000ffffc37224 */ /* 0x000fe200078e007c */
[----:B------:R-:W-:Y:S01]  /*6d00*/  HMMA.16816.F32.BF16 R104, R4, R34, R168 ;  /* 0x000000220468723c */ /* 0x000fe200000418a8 */
[----:B------:R-:W-:Y:S02]  /*6d10*/  IMAD.MOV.U32 R194, RZ, RZ, R125 ;  /* 0x000000ffffc27224 */ /* 0x000fe400078e007d */
[----:B------:R-:W-:Y:S02]  /*6d20*/  IMAD.MOV.U32 R193, RZ, RZ, R9 ;  /* 0x000000ffffc17224 */ /* 0x000fe400078e0009 */
[----:B------:R-:W-:-:S03]  /*6d30*/  IMAD.MOV.U32 R192, RZ, RZ, R8 ;  /* 0x000000ffffc07224 */ /* 0x000fc600078e0008 */
[C---:B------:R-:W-:Y:S07]  /*6d40*/  HMMA.16816.F32.BF16 R72, R4.reuse, R24, R208 ;  /* 0x000000180448723c */ /* 0x040fee00000418d0 */
[----:B------:R-:W-:Y:S01]  /*6d50*/  IMAD.MOV.U32 R209, RZ, RZ, R46 ;  /* 0x000000ffffd17224 */ /* 0x000fe200078e002e */
[----:B------:R-:W-:Y:S01]  /*6d60*/  HMMA.16816.F32.BF16 R92, R4, R32, R204 ;  /* 0x00000020045c723c */ /* 0x000fe200000418cc */
        /* <DEDUP_REMOVED lines=12> */
[----:B------:R-:W-:-:S03]  /*6e30*/  IMAD.MOV.U32 R201, RZ, RZ, R112 ;  /* 0x000000ffffc97224 */ /* 0x000fc600078e0070 */
[C---:B------:R-:W-:Y:S08]  /*6e40*/  HMMA.16816.F32.BF16 R124, R4.reuse, R38, R164 ;  /* 0x00000026047c723c */ /* 0x040ff000000418a4 */
[C---:B------:R-:W-:Y:S01]  /*6e50*/  HMMA.16816.F32.BF16 R168, R4.reuse, R42, R152 ;  /* 0x0000002a04a8723c */ /* 0x040fe20000041898 */
[----:B------:R-:W-:Y:S07]  /*6e60*/  LDSM.16.MT88.4 R152, [R216+0x9c00] ;  /* 0x009c0000d898783b */ /* 0x000fee0000004200 */
[----:B------:R-:W-:Y:S07]  /*6e70*/  HMMA.16816.F32.BF16 R180, R4, R54, R140 ;  /* 0x0000003604b4723c */ /* 0x000fee000004188c */
        /* <DEDUP_REMOVED lines=9> */
[----:B------:R-:W-:Y:S02]  /*6f10*/  IMAD.WIDE.U32 R6, R3, -0x2daee0ad, RZ ;  /* 0xd2511f5303067825 */ /* 0x000fe400078e00ff */
[----:B------:R1:W-:Y:S02]  /*6f20*/  MUFU.EX2 R185, R5 ;  /* 0x0000000500b97308 */ /* 0x0003e40000000800 */
[----:B------:R-:W-:Y:S01]  /*6f30*/  IMAD.WIDE.U32 R44, R0, -0x2daee0ad, RZ ;  /* 0xd2511f53002c7825 */ /* 0x000fe200078e00ff */
[----:B------:R-:W-:-:S03]  /*6f40*/  LOP3.LUT R7, R7, UR6, R4, 0x96, !PT ;  /* 0x0000000607077c12 */ /* 0x000fc6000f8e9604 */
[--C-:B------:R-:W-:Y:S01]  /*6f50*/  FFMA.FTZ R3, R223, c[0x0][0x23c], -R17.reuse ;  /* 0x00008f00df037a23 */ /* 0x100fe20000010811 */
[----:B------:R-:W-:Y:S01]  /*6f60*/  LOP3.LUT R0, R45, UR4, R6, 0x96, !PT ;  /* 0x000000042d007c12 */ /* 0x000fe2000f8e9606 */
[----:B------:R-:W-:Y:S02]  /*6f70*/  FFMA.FTZ R6, R186, c[0x0][0x23c], -R17 ;  /* 0x00008f00ba067a23 */ /* 0x000fe40000010811 */
[----:B------:R2:W-:Y:S01]  /*6f80*/  MUFU.EX2 R135, R3 ;  /* 0x0000000300877308 */ /* 0x0005e20000000800 */
[----:B------:R-:W-:-:S04]  /*6f90*/  IMAD.WIDE.U32 R22, R7, -0x326172a9, RZ ;  /* 0xcd9e8d5707167825 */ /* 0x000fc800078e00ff */
[----:B------:R-:W-:Y:S02]  /*6fa0*/  IMAD.MOV.U32 R186, RZ, RZ, R49 ;  /* 0x000000ffffba7224 */ /* 0x000fe400078e0031 */
[----:B-1----:R-:W-:Y:S01]  /*6fb0*/  IMAD.WIDE.U32 R4, R0, -0x326172a9, RZ ;  /* 0xcd9e8d5700047825 */ /* 0x002fe200078e00ff */
[----:B------:R1:W-:Y:S03]  /*6fc0*/  MUFU.EX2 R134, R6 ;  /* 0x0000000600867308 */ /* 0x0003e60000000800 */
[----:B------:R-:W-:Y:S01]  /*6fd0*/  IMAD.MOV.U32 R223, RZ, RZ, R12 ;  /* 0x000000ffffdf7224 */ /* 0x000fe200078e000c */
[----:B------:R-:W-:Y:S01]  /*6fe0*/  LOP3.LUT R0, R4, 0xffff, RZ, 0xc0, !PT ;  /* 0x0000ffff04007812 */ /* 0x000fe200078ec0ff */
[----:B------:R-:W-:Y:S01]  /*6ff0*/  IMAD.MOV.U32 R236, RZ, RZ, R18 ;  /* 0x000000ffffec7224 */ /* 0x000fe200078e0012 */
[----:B------:R-:W-:Y:S01]  /*7000*/  SHF.R.U32.HI R7, RZ, 0x18, R4 ;  /* 0x00000018ff077819 */ /* 0x000fe20000011604 */
[----:B--2---:R-:W-:-:S02]  /*7010*/  FFMA.FTZ R3, R187, c[0x0][0x23c], -R17 ;  /* 0x00008f00bb037a23 */ /* 0x004fc40000010811 */
[----:B------:R-:W-:Y:S02]  /*7020*/  IMAD.MOV.U32 R187, RZ, RZ, R115 ;  /* 0x000000ffffbb7224 */ /* 0x000fe400078e0073 */
[----:B------:R2:W3:Y:S01]  /*7030*/  MUFU.EX2 R139, R3 ;  /* 0x00000003008b7308 */ /* 0x0004e20000000800 */
[----:B------:R-:W-:Y:S01]  /*7040*/  LDSM.16.MT88.4 R112, [R218+0xac00] ;  /* 0x00ac0000da70783b */ /* 0x000fe20000004200 */
[----:B-1----:R-:W-:Y:S02]  /*7050*/  FFMA.FTZ R6, R224, c[0x0][0x23c], -R16 ;  /* 0x00008f00e0067a23 */ /* 0x002fe40000010810 */
[----:B------:R-:W-:-:S04]  /*7060*/  IMAD.MOV.U32 R224, RZ, RZ, R21 ;  /* 0x000000ffffe07224 */ /* 0x000fc800078e0015 */
[----:B------:R1:W-:Y:S01]  /*7070*/  MUFU.EX2 R59, R6 ;  /* 0x00000006003b7308 */ /* 0x0003e20000000800 */
[----:B--2---:R-:W-:Y:S02]  /*7080*/  SHF.R.U32.HI R3, RZ, 0x8, R0 ;  /* 0x00000008ff037819 */ /* 0x004fe40000011600 */
[----:B------:R-:W-:-:S04]  /*7090*/  LOP3.LUT R0, R4, 0xff, RZ, 0xc0, !PT ;  /* 0x000000ff04007812 */ /* 0x000fc800078ec0ff */
[----:B------:R-:W-:Y:S02]  /*70a0*/  PRMT R10, R0, 0x5410, R3 ;  /* 0x00005410000a7816 */ /* 0x000fe40000000003 */
[----:B------:R-:W-:Y:S01]  /*70b0*/  SHF.R.U32.HI R3, RZ, 0x10, R4 ;  /* 0x00000010ff037819 */ /* 0x000fe20000011604 */
[----:B------:R-:W-:Y:S01]  /*70c0*/  FFMA.FTZ R4, R225, c[0x0][0x23c], -R16 ;  /* 0x00008f00e1047a23 */ /* 0x000fe20000010810 */
[----:B------:R-:W-:Y:S01]  /*70d0*/  LOP3.LUT R0, R5, UR15, R22, 0x96, !PT ;  /* 0x0000000f05007c12 */ /* 0x000fe2000f8e9616 */
[----:B------:R-:W-:Y:S01]  /*70e0*/  IMAD.MOV.U32 R225, RZ, RZ, R213 ;  /* 0x000000ffffe17224 */ /* 0x000fe200078e00d5 */
[----:B------:R-:W-:Y:S01]  /*70f0*/  LOP3.LUT R3, R3, 0xff, RZ, 0xc0, !PT ;  /* 0x000000ff03037812 */ /* 0x000fe200078ec0ff */
[----:B------:R2:W4:Y:S01]  /*7100*/  MUFU.EX2 R58, R4 ;  /* 0x00000004003a7308 */ /* 0x0005220000000800 */
[----:B-1----:R-:W-:Y:S01]  /*7110*/  SHF.R.U32.HI R6, RZ, 0x18, R0 ;  /* 0x00000018ff067819 */ /* 0x002fe20000011600 */
[----:B------:R-:W-:Y:S01]  /*7120*/  IMAD.MOV.U32 R213, RZ, RZ, R13 ;  /* 0x000000ffffd57224 */ /* 0x000fe200078e000d */
[----:B------:R-:W-:-:S02]  /*7130*/  PRMT R9, R3, 0x5410, R7 ;  /* 0x0000541003097816 */ /* 0x000fc40000000007 */
[C---:B------:R-:W-:Y:S02]  /*7140*/  LOP3.LUT R3, R0.reuse, 0xffff, RZ, 0xc0, !PT ;  /* 0x0000ffff00037812 */ /* 0x040fe400078ec0ff */
[----:B------:R-:W-:Y:S02]  /*7150*/  LOP3.LUT R7, R0, 0xff, RZ, 0xc0, !PT ;  /* 0x000000ff00077812 */ /* 0x000fe400078ec0ff */
[----:B------:R-:W-:Y:S01]  /*7160*/  SHF.R.U32.HI R5, RZ, 0x8, R3 ;  /* 0x00000008ff057819 */ /* 0x000fe20000011603 */
[----:B------:R-:W-:Y:S02]  /*7170*/  FFMA.FTZ R3, R237, c[0x0][0x23c], -R16 ;  /* 0x00008f00ed037a23 */ /* 0x000fe40000010810 */
[----:B------:R-:W-:Y:S01]  /*7180*/  IMAD.MOV.U32 R237, RZ, RZ, R252 ;  /* 0x000000ffffed7224 */ /* 0x000fe200078e00fc */
[----:B------:R-:W-:Y:S01]  /*7190*/  PRMT R8, R7, 0x5410, R5 ;  /* 0x0000541007087816 */ /* 0x000fe20000000005 */
[----:B------:R3:W-:Y:S01]  /*71a0*/  MUFU.EX2 R57, R3 ;  /* 0x0000000300397308 */ /* 0x0007e20000000800 */
[----:B--2---:R-:W-:-:S04]  /*71b0*/  SHF.R.U32.HI R4, RZ, 0x10, R0 ;  /* 0x00000010ff047819 */ /* 0x004fc80000011600 */
[----:B------:R-:W-:Y:S01]  /*71c0*/  LOP3.LUT R0, R4, 0xff, RZ, 0xc0, !PT ;  /* 0x000000ff04007812 */ /* 0x000fe200078ec0ff */
[----:B------:R-:W-:Y:S02]  /*71d0*/  FFMA.FTZ R4, R226, c[0x0][0x23c], -R16 ;  /* 0x00008f00e2047a23 */ /* 0x000fe40000010810 */
[----:B------:R-:W-:Y:S01]  /*71e0*/  IMAD.MOV.U32 R226, RZ, RZ, R251 ;  /* 0x000000ffffe27224 */ /* 0x000fe200078e00fb */
[----:B------:R-:W-:Y:S01]  /*71f0*/  PRMT R5, R0, 0x5410, R6 ;  /* 0x0000541000057816 */ /* 0x000fe20000000006 */
[----:B------:R-:W-:Y:S01]  /*7200*/  HSET2.LE.AND R0, R10, R249, PT ;  /* 0x000000f90a007233 */ /* 0x000fe20003803000 */
[----:B------:R1:W2:Y:S01]  /*7210*/  MUFU.EX2 R51, R4 ;  /* 0x0000000400337308 */ /* 0x0002a20000000800 */
[----:B------:R-:W-:Y:S01]  /*7220*/  FFMA.FTZ R10, R231, c[0x0][0x23c], -R19 ;  /* 0x00008f00e70a7a23 */ /* 0x000fe20000010813 */
[----:B---3--:R-:W-:-:S04]  /*7230*/  F2FP.BF16.PACK_AB R3, R134, R139 ;  /* 0x0000008b8603723e */ /* 0x008fc800000010ff */
        /* <DEDUP_REMOVED lines=18> */
[C---:B------:R-:W-:Y:S01]  /*7360*/  HMMA.16816.F32.BF16 R84, R4.reuse, R32, R96 ;  /* 0x000000200454723c */ /* 0x040fe20000041860 */
[----:B------:R-:W-:Y:S05]  /*7370*/  LDSM.16.MT88.4 R96, [R216+0xac00] ;  /* 0x00ac0000d860783b */ /* 0x000fea0000004200 */
[----:B------:R1:W2:Y:S02]  /*7380*/  MUFU.EX2 R46, R0 ;  /* 0x00000000002e7308 */ /* 0x0002a40000000800 */
[C---:B------:R-:W-:Y:S08]  /*7390*/  HMMA.16816.F32.BF16 R172, R4.reuse, R24, R172 ;  /* 0x0000001804ac723c */ /* 0x040ff000000418ac */
[----:B------:R-:W-:Y:S01]  /*73a0*/  HMMA.16816.F32.BF16 R24, R4, R26, R120 ;  /* 0x0000001a0418723c */ /* 0x000fe20000041878 */
[----:B------:R-:W3:Y:S01]  /*73b0*/  LDSM.16.MT88.4 R120, [R216+0xbc00] ;  /* 0x00bc0000d878783b */ /* 0x000ee20000004200 */
[----:B-1----:R-:W-:-:S06]  /*73c0*/  FFMA.FTZ R0, R229, c[0x0][0x23c], -R20 ;  /* 0x00008f00e5007a23 */ /* 0x002fcc0000010814 */
[C---:B------:R-:W-:Y:S01]  /*73d0*/  HMMA.16816.F32.BF16 R140, R4.reuse, R28, R80 ;  /* 0x0000001c048c723c */ /* 0x040fe20000041850 */
[----:B------:R-:W1:Y:S01]  /*73e0*/  LDSM.16.MT88.4 R80, [R218+0x9c00] ;  /* 0x009c0000da50783b */ /* 0x000e620000004200 */
[----:B------:R4:W-:Y:S06]  /*73f0*/  MUFU.EX2 R45, R0 ;  /* 0x00000000002d7308 */ /* 0x0009ec0000000800 */
[C---:B------:R-:W-:Y:S08]  /*7400*/  HMMA.16816.F32.BF16 R156, R4.reuse, R40, R156 ;  /* 0x00000028049c723c */ /* 0x040ff0000004189c */
[----:B------:R-:W-:Y:S01]  /*7410*/  HMMA.16816.F32.BF16 R164, R4, R52, R176 ;  /* 0x0000003404a4723c */ /* 0x000fe200000418b0 */
[----:B----4-:R-:W-:-:S05]  /*7420*/  LOP3.LUT R0, R47, UR5, R50, 0x96, !PT ;  /* 0x000000052f007c12 */ /* 0x010fca000f8e9632 */
[----:B------:R-:W-:Y:S02]  /*7430*/  IMAD.WIDE.U32 R8, R0, -0x2daee0ad, RZ ;  /* 0xd2511f5300087825 */ /* 0x000fe400078e00ff */
[C---:B------:R-:W-:Y:S02]  /*7440*/  HMMA.16816.F32.BF16 R28, R4.reuse, R30, R116 ;  /* 0x0000001e041c723c */ /* 0x040fe40000041874 */
[----:B------:R-:W-:Y:S01]  /*7450*/  FFMA.FTZ R0, R232, c[0x0][0x23c], -R19 ;  /* 0x00008f00e8007a23 */ /* 0x000fe20000010813 */
[C---:B------:R-:W-:Y:S02]  /*7460*/  LOP3.LUT R11, R8.reuse, 0xffff, RZ, 0xc0, !PT ;  /* 0x0000ffff080b7812 */ /* 0x040fe400078ec0ff */
[----:B------:R-:W-:Y:S01]  /*7470*/  LOP3.LUT R15, R8, 0xff, RZ, 0xc0, !PT ;  /* 0x000000ff080f7812 */ /* 0x000fe200078ec0ff */
[----:B------:R4:W1:Y:S01]  /*7480*/  MUFU.EX2 R36, R0 ;  /* 0x0000000000247308 */ /* 0x0008620000000800 */
[--C-:B------:R-:W-:Y:S01]  /*7490*/  SHF.R.U32.HI R12, RZ, 0x10, R8.reuse ;  /* 0x00000010ff0c7819 */ /* 0x100fe20000011608 */
[----:B------:R-:W-:Y:S01]  /*74a0*/  HMMA.16816.F32.BF16 R64, R4, R38, R64 ;  /* 0x000000260440723c */ /* 0x000fe20000041840 */
[----:B------:R-:W-:-:S02]  /*74b0*/  SHF.R.U32.HI R14, RZ, 0x18, R8 ;  /* 0x00000018ff0e7819 */ /* 0x000fc40000011608 */
[----:B------:R-:W-:-:S05]  /*74c0*/  SHF.R.U32.HI R11, RZ, 0x8, R11 ;  /* 0x00000008ff0b7819 */ /* 0x000fca000001160b */
[----:B------:R-:W-:Y:S01]  /*74d0*/  HMMA.16816.F32.BF16 R40, R4, R42, R68 ;  /* 0x0000002a0428723c */ /* 0x000fe20000041844 */
[----:B----4-:R-:W-:Y:S01]  /*74e0*/  LOP3.LUT R0, R9, UR14, R48, 0x96, !PT ;  /* 0x0000000e09007c12 */ /* 0x010fe2000f8e9630 */
        /* <DEDUP_REMOVED lines=14> */
[----:B----4-:R-:W-:Y:S01]  /*75d0*/  FFMA.FTZ R9, R234, c[0x0][0x23c], -R19 ;  /* 0x00008f00ea097a23 */ /* 0x010fe20000010813 */
[----:B------:R-:W-:Y:S02]  /*75e0*/  LOP3.LUT R128, R0, R3, RZ, 0xc0, !PT ;  /* 0x0000000300807212 */ /* 0x000fe400078ec0ff */
[----:B-1----:R-:W-:Y:S01]  /*75f0*/  F2FP.BF16.PACK_AB R3, R35, R36 ;  /* 0x000000242303723e */ /* 0x002fe200000010ff */
[----:B------:R1:W2:Y:S01]  /*7600*/  MUFU.EX2 R33, R9 ;  /* 0x0000000900217308 */ /* 0x0002a20000000800 */
[----:B------:R-:W-:Y:S01]  /*7610*/  HSET2.LE.AND R10, R10, R249, PT ;  /* 0x000000f90a0a7233 */ /* 0x000fe20003803000 */
[----:B-1----:R-:W-:-:S02]  /*7620*/  LOP3.LUT R9, R8, 0xff, RZ, 0xc0, !PT ;  /* 0x000000ff08097812 */ /* 0x002fc400078ec0ff */
[----:B------:R-:W-:Y:S02]  /*7630*/  PRMT R8, R15, 0x5410, R11 ;  /* 0x000054100f087816 */ /* 0x000fe4000000000b */
[----:B------:R-:W-:Y:S02]  /*7640*/  PRMT R9, R9, 0x5410, R13 ;  /* 0x0000541009097816 */ /* 0x000fe4000000000d */
[----:B--2---:R-:W-:Y:S01]  /*7650*/  F2FP.BF16.PACK_AB R11, R33, R34 ;  /* 0x00000022210b723e */ /* 0x004fe200000010ff */
        /* <DEDUP_REMOVED lines=10> */
[C---:B---3--:R-:W-:Y:S04]  /*7700*/  HMMA.16816.F32.BF16 R116, R128.reuse, R122, R168 ;  /* 0x0000007a8074723c */ /* 0x048fe800000418a8 */
[----:B------:R2:W-:Y:S04]  /*7710*/  MUFU.EX2 R15, R3 ;  /* 0x00000003000f7308 */ /* 0x0005e80000000800 */
[----:B------:R-:W-:Y:S01]  /*7720*/  HMMA.16816.F32.BF16 R76, R128, R82, R88 ;  /* 0x00000052804c723c */ /* 0x000fe20000041858 */
[----:B-1----:R-:W-:-:S04]  /*7730*/  FFMA.FTZ R0, R239, c[0x0][0x23c], -R17 ;  /* 0x00008f00ef007a23 */ /* 0x002fc80000010811 */
[----:B------:R1:W3:Y:S03]  /*7740*/  MUFU.EX2 R19, R0 ;  /* 0x0000000000137308 */ /* 0x0002e60000000800 */
[----:B------:R-:W-:Y:S01]  /*7750*/  HMMA.16816.F32.BF16 R88, R128, R96, R92 ;  /* 0x000000608058723c */ /* 0x000fe2000004185c */
[----:B--2---:R-:W-:-:S04]  /*7760*/  FFMA.FTZ R3, R242, c[0x0][0x23c], -R16 ;  /* 0x00008f00f2037a23 */ /* 0x004fc80000010810 */
[----:B------:R-:W-:Y:S03]  /*7770*/  MUFU.EX2 R14, R3 ;  /* 0x00000003000e7308 */ /* 0x000fe60000000800 */
        /* <DEDUP_REMOVED lines=17> */
[----:B------:R-:W-:Y:S01]  /*7890*/  LOP3.LUT R6, R4, 0xffff, RZ, 0xc0, !PT ;  /* 0x0000ffff04067812 */ /* 0x000fe200078ec0ff */
        /* <DEDUP_REMOVED lines=24> */
[----:B------:R-:W-:Y:S01]  /*7a20*/  F2FP.BF16.PACK_AB R0, R13, R15 ;  /* 0x0000000f0d00723e */ /* 0x000fe200000010ff */
[----:B------:R1:W5:Y:S01]  /*7a30*/  LDL.LU R221, [R1+0x64] ;  /* 0x0000640001dd7983 */ /* 0x0003620000300800 */
[----:B----4-:R-:W-:-:S02]  /*7a40*/  F2FP.BF16.PACK_AB R5, R251, R14 ;  /* 0x0000000efb05723e */ /* 0x010fc400000010ff */
[----:B------:R-:W-:Y:S01]  /*7a50*/  LOP3.LUT R169, R8, R0, RZ, 0xc0, !PT ;  /* 0x0000000008a97212 */ /* 0x000fe200078ec0ff */
[----:B------:R-:W-:Y:S01]  /*7a60*/  FADD.FTZ R0, R237, R226 ;  /* 0x000000e2ed007221 */ /* 0x000fe20000010000 */
[----:B------:R-:W-:Y:S01]  /*7a70*/  LOP3.LUT R171, R4, R5, RZ, 0xc0, !PT ;  /* 0x0000000504ab7212 */ /* 0x000fe200078ec0ff */
[----:B------:R-:W-:Y:S01]  /*7a80*/  FADD.FTZ R5, R217, R219 ;  /* 0x000000dbd9057221 */ /* 0x000fe20000010000 */
[----:B------:R-:W-:Y:S01]  /*7a90*/  LOP3.LUT R168, R6, R7, RZ, 0xc0, !PT ;  /* 0x0000000706a87212 */ /* 0x000fe200078ec0ff */
[----:B------:R-:W-:Y:S01]  /*7aa0*/  FADD.FTZ R6, R132, R133 ;  /* 0x0000008584067221 */ /* 0x000fe20000010000 */
[----:B------:R1:W5:Y:S01]  /*7ab0*/  LDL.LU R220, [R1+0x60] ;  /* 0x0000600001dc7983 */ /* 0x0003620000300800 */
[----:B------:R-:W-:Y:S01]  /*7ac0*/  FADD.FTZ R0, R246, R0 ;  /* 0x00000000f6007221 */ /* 0x000fe20000010000 */
[----:B------:R-:W-:Y:S01]  /*7ad0*/  HMMA.16816.F32.BF16 R128, R128, R22, R180 ;  /* 0x000000168080723c */ /* 0x000fe200000418b4 */
[----:B------:R-:W-:Y:S01]  /*7ae0*/  FADD.FTZ R3, R225, R3 ;  /* 0x00000003e1037221 */ /* 0x000fe20000010000 */
[----:B------:R1:W5:Y:S01]  /*7af0*/  LDL.LU R219, [R1+0x5c] ;  /* 0x00005c0001db7983 */ /* 0x0003620000300800 */
[----:B------:R-:W-:-:S02]  /*7b00*/  FADD.FTZ R5, R224, R5 ;  /* 0x00000005e0057221 */ /* 0x000fc40000010000 */
[----:B------:R-:W-:Y:S01]  /*7b10*/  FADD.FTZ R6, R186, R6 ;  /* 0x00000006ba067221 */ /* 0x000fe20000010000 */
[----:B------:R1:W5:Y:S01]  /*7b20*/  LDL.LU R217, [R1+0x58] ;  /* 0x0000580001d97983 */ /* 0x0003620000300800 */
[----:B------:R-:W-:Y:S01]  /*7b30*/  FADD.FTZ R0, R187, R0 ;  /* 0x00000000bb007221 */ /* 0x000fe20000010000 */
[C---:B------:R-:W-:Y:S01]  /*7b40*/  HMMA.16816.F32.BF16 R140, R168.reuse, R152, R140 ;  /* 0x00000098a88c723c */ /* 0x040fe2000004188c */
[----:B------:R-:W-:Y:S01]  /*7b50*/  FADD.FTZ R3, R223, R3 ;  /* 0x00000003df037221 */ /* 0x000fe20000010000 */
[----:B------:R1:W5:Y:S01]  /*7b60*/  LDL.LU R133, [R1+0x54] ;  /* 0x0000540001857983 */ /* 0x0003620000300800 */
[----:B------:R-:W-:Y:S02]  /*7b70*/  FADD.FTZ R5, R236, R5 ;  /* 0x00000005ec057221 */ /* 0x000fe40000010000 */
[----:B------:R-:W-:Y:S01]  /*7b80*/  FADD.FTZ R6, R192, R6 ;  /* 0x00000006c0067221 */ /* 0x000fe20000010000 */
[----:B------:R1:W5:Y:S01]  /*7b90*/  LDL.LU R132, [R1+0x50] ;  /* 0x0000500001847983 */ /* 0x0003620000300800 */
[----:B------:R-:W-:Y:S01]  /*7ba0*/  FADD.FTZ R4, R193, R0 ;  /* 0x00000000c1047221 */ /* 0x000fe20000010000 */
[----:B------:R-:W2:Y:S01]  /*7bb0*/  LDC.U8 R246, c[0x0][0x2d8] ;  /* 0x0000b600fff67b82 */ /* 0x000ea20000000000 */
        /* <DEDUP_REMOVED lines=20> */
[----:B------:R-:W-:Y:S03]  /*7d00*/  HMMA.16816.F32.BF16 R152, R168, R154, R28 ;  /* 0x0000009aa898723c */ /* 0x000fe6000004181c */
[----:B------:R-:W-:-:S04]  /*7d10*/  FADD.FTZ R0, R211, R0 ;  /* 0x00000000d3007221 */ /* 0x000fc80000010000 */
[----:B------:R-:W-:Y:S01]  /*7d20*/  FADD.FTZ R0, R213, R0 ;  /* 0x00000000d5007221 */ /* 0x000fe20000010000 */
[----:B------:R-:W-:Y:S03]  /*7d30*/  HMMA.16816.F32.BF16 R80, R168, R82, R24 ;  /* 0x00000052a850723c */ /* 0x000fe60000041818 */
[----:B------:R-:W-:-:S04]  /*7d40*/  FADD.FTZ R0, R215, R0 ;  /* 0x00000000d7007221 */ /* 0x000fc80000010000 */
[----:B------:R-:W-:Y:S01]  /*7d50*/  FADD.FTZ R0, R36, R0 ;  /* 0x0000000024007221 */ /* 0x000fe20000010000 */
[C---:B------:R-:W-:Y:S03]  /*7d60*/  HMMA.16816.F32.BF16 R96, R168.reuse, R98, R60 ;  /* 0x00000062a860723c */ /* 0x040fe6000004183c */
        /* <DEDUP_REMOVED lines=10> */
[----:B------:R1:W-:Y:S01]  /*7e10*/  STL [R1], R0 ;  /* 0x0000000001007387 */ /* 0x0003e20000100800 */
        /* <DEDUP_REMOVED lines=18> */
[----:B------:R-:W-:Y:S02]  /*7f40*/  FADD.FTZ R251, R251, R4 ;  /* 0x00000004fbfb7221 */ /* 0x000fe40000010000 */
[----:B------:R-:W-:-:S03]  /*7f50*/  FADD.FTZ R252, R252, R3 ;  /* 0x00000003fcfc7221 */ /* 0x000fc60000010000 */
[----:B------:R-:W-:Y:S01]  /*7f60*/  HMMA.16816.F32.BF16 R168, R168, R22, R52 ;  /* 0x00000016a8a8723c */ /* 0x000fe20000041834 */
[----:B------:R-:W-:Y:S07]  /*7f70*/  @!P5 BRA `(.L_x_450) ;  /* 0x000053200000d947 */ /* 0x000fee0003800000 */
[----:B-12---:R-:W2:Y:S01]  /*7f80*/  LDL.LU R214, [R1+0x48] ;  /* 0x0000480001d67983 */ /* 0x006ea20000300800 */
[----:B------:R-:W-:Y:S01]  /*7f90*/  LEA.HI.SX32 R223, R248, 0xfffffffe, 0x1a ;  /* 0xfffffffef8df7811 */ /* 0x000fe200078fd2ff */
[----:B------:R-:W-:Y:S02]  /*7fa0*/  IMAD.MOV.U32 R3, RZ, RZ, R137 ;  /* 0x000000ffff037224 */ /* 0x000fe400078e0089 */
[----:B------:R-:W1:Y:S01]  /*7fb0*/  S2R R215, SR_TID.X ;  /* 0x0000000000d77919 */ /* 0x000e620000002100 */
[----:B------:R-:W-:Y:S02]  /*7fc0*/  IMAD.MOV.U32 R0, RZ, RZ, R138 ;  /* 0x000000ffff007224 */ /* 0x000fe400078e008a */
[----:B------:R-:W-:Y:S01]  /*7fd0*/  IMAD.MOV.U32 R139, RZ, RZ, R2 ;  /* 0x000000ffff8b7224 */ /* 0x000fe200078e0002 */
[----:B------:R-:W3:Y:S01]  /*7fe0*/  LDL.64 R210, [R1+0x18] ;  /* 0x0000180001d27983 */ /* 0x000ee20000100a00 */
[----:B------:R-:W-:-:S03]  /*7ff0*/  IMAD.MOV.U32 R135, RZ, RZ, R136 ;  /* 0x000000ffff877224 */ /* 0x000fc600078e0088 */
[----:B------:R-:W4:Y:S01]  /*8000*/  LDL R212, [R1+0x3c] ;  /* 0x00003c0001d47983 */ /* 0x000f220000100800 */
[----:B-1----:R-:W-:-:S05]  /*8010*/  LOP3.LUT R215, R215, 0x3, RZ, 0xc0, !PT ;  /* 0x00000003d7d77812 */ /* 0x002fca00078ec0ff */
[----:B--2---:R-:W-:Y:S02]  /*8020*/  IMAD R244, R215, -0x2, R214 ;  /* 0xfffffffed7f47824 */ /* 0x004fe400078e02d6 */
[----:B------:R-:W2:Y:S01]  /*8030*/  LDL R214, [R1+0x40] ;  /* 0x0000400001d67983 */ /* 0x000ea20000100800 */
[C---:B------:R-:W-:Y:S01]  /*8040*/  IADD3 R213, R247.reuse, 0x4, RZ ;  /* 0x00000004f7d57810 */ /* 0x040fe20007ffe0ff */
[----:B------:R-:W-:Y:S01]  /*8050*/  IMAD.WIDE.U32 R6, R247, -0x326172a9, RZ ;  /* 0xcd9e8d57f7067825 */ /* 0x000fe200078e00ff */
[----:B------:R-:W-:Y:S01]  /*8060*/  PRMT R245, R246, 0x7054, R246 ;  /* 0x00007054f6f57816 */ /* 0x000fe200000000f6 */
[----:B------:R-:W2:Y:S01]  /*8070*/  LDL.LU R215, [R1+0x4c] ;  /* 0x00004c0001d77983 */ /* 0x000ea20000300800 */
[----:B-----5:R-:W-:Y:S01]  /*8080*/  IADD3 R244, R133, R244, -R235 ;  /* 0x000000f485f47210 */ /* 0x020fe20007ffe8eb */
[----:B------:R-:W-:Y:S02]  /*8090*/  IMAD.WIDE.U32 R4, R213, -0x326172a9, RZ ;  /* 0xcd9e8d57d5047825 */ /* 0x000fe400078e00ff */
[----:B------:R1:W-:Y:S04]  /*80a0*/  STL.64 [R1+0x10], R6 ;  /* 0x0000100601007387 */ /* 0x0003e80000100a00 */
[----:B------:R1:W-:Y:S01]  /*80b0*/  STL.64 [R1+0x8], R4 ;  /* 0x0000080401007387 */ /* 0x0003e20000100a00 */
[----:B------:R-:W-:-:S02]  /*80c0*/  LOP3.LUT R248, R7, R184, RZ, 0x3c, !PT ;  /* 0x000000b807f87212 */ /* 0x000fc400078e3cff */
[----:B------:R-:W-:Y:S02]  /*80d0*/  LOP3.LUT R246, R5, R184, RZ, 0x3c, !PT ;  /* 0x000000b805f67212 */ /* 0x000fe400078e3cff */
[----:B---3--:R-:W-:Y:S01]  /*80e0*/  ISETP.GE.AND P4, PT, R210, c[0x0][0x220], PT ;  /* 0x00008800d2007a0c */ /* 0x008fe20003f86270 */
[----:B------:R-:W-:Y:S01]  /*80f0*/  IMAD.WIDE.U32 R248, R248, -0x2daee0ad, RZ ;  /* 0xd2511f53f8f87825 */ /* 0x000fe200078e00ff */
[----:B----4-:R-:W-:-:S03]  /*8100*/  ISETP.GE.AND P3, PT, R212, c[0x0][0x220], PT ;  /* 0x00008800d4007a0c */ /* 0x010fc60003f66270 */
[----:B------:R-:W-:Y:S01]  /*8110*/  IMAD.WIDE.U32 R246, R246, -0x2daee0ad, RZ ;  /* 0xd2511f53f6f67825 */ /* 0x000fe200078e00ff */
[----:B--2---:R-:W-:-:S03]  /*8120*/  ISETP.GE.AND P2, PT, R214, c[0x0][0x220], PT ;  /* 0x00008800d6007a0c */ /* 0x004fc60003f46270 */
[----:B------:R-:W-:Y:S01]  /*8130*/  IMAD.WIDE.U32 R242, R215, -0x2daee0ad, RZ ;  /* 0xd2511f53d7f27825 */ /* 0x000fe200078e00ff */
[----:B-1----:R-:W-:Y:S05]  /*8140*/  BRA `(.L_x_451) ;  /* 0x000003a000007947 */ /* 0x002fea0003800000 */
.L_x_453:
        /* <DEDUP_REMOVED lines=58> */
.L_x_451:
        /* <DEDUP_REMOVED lines=37> */
[C---:B------:R-:W-:Y:S02]  /*8740*/  @!P2 LEA R8, P0, R4.reuse, c[0x0][0x170], 0x1 ;  /* 0x00005c000408aa11 */ /* 0x040fe400078008ff */
        /* <DEDUP_REMOVED lines=23> */
[----:B-1----:R-:W1:Y:S06]  /*88c0*/  LDSM.16.M88.4 R16, [R217+0x6000] ;  /* 0x00600000d910783b */ /* 0x002e6c0000000200 */
[----:B------:R-:W3:Y:S06]  /*88d0*/  LDSM.16.M88.4 R60, [R220+0x1000] ;  /* 0x00100000dc3c783b */ /* 0x000eec0000000200 */
[----:B------:R-:W4:Y:S06]  /*88e0*/  LDSM.16.M88.4 R32, [R217+0x6400] ;  /* 0x00640000d920783b */ /* 0x000f2c0000000200 */
[----:B------:R-:W0:Y:S06]  /*88f0*/  LDGDEPBAR ;  /* 0x00000000000079af */ /* 0x000e2c0000000000 */
[----:B------:R-:W5:Y:S06]  /*8900*/  LDSM.16.M88.4 R48, [R217+0x6800] ;  /* 0x00680000d930783b */ /* 0x000f6c0000000200 */
[----:B------:R-:W4:Y:S06]  /*8910*/  LDSM.16.M88.4 R172, [R217+0x6c00] ;  /* 0x006c0000d9ac783b */ /* 0x000f2c0000000200 */
[----:B------:R-:W-:Y:S01]  /*8920*/  LDSM.16.M88.4 R176, [R221] ;  /* 0x00000000ddb0783b */ /* 0x000fe20000000200 */
[-C--:B-1----:R-:W-:Y:S05]  /*8930*/  HMMA.16816.F32.BF16 R4, R64, R16.reuse, RZ ;  /* 0x000000104004723c */ /* 0x082fea00000418ff */
[----:B------:R-:W1:Y:S03]  /*8940*/  LDSM.16.M88.4 R180, [R219+0x6000] ;  /* 0x00600000dbb4783b */ /* 0x000e660000000200 */
[C---:B---3--:R-:W-:Y:S03]  /*8950*/  HMMA.16816.F32.BF16 R8, R60.reuse, R16, RZ ;  /* 0x000000103c08723c */ /* 0x048fe600000418ff */
[----:B------:R-:W3:Y:S06]  /*8960*/  LDSM.16.M88.4 R184, [R221+0x1000] ;  /* 0x00100000ddb8783b */ /* 0x000eec0000000200 */
[----:B------:R-:W1:Y:S01]  /*8970*/  LDSM.16.M88.4 R188, [R219+0x6400] ;  /* 0x00640000dbbc783b */ /* 0x000e620000000200 */
[-C--:B--2---:R-:W-:Y:S05]  /*8980*/  HMMA.16816.F32.BF16 R12, R60, R18.reuse, RZ ;  /* 0x000000123c0c723c */ /* 0x084fea00000418ff */
[----:B------:R-:W2:Y:S03]  /*8990*/  LDSM.16.M88.4 R192, [R219+0x6800] ;  /* 0x00680000dbc0783b */ /* 0x000ea60000000200 */
        /* <DEDUP_REMOVED lines=18> */
[----:B------:R-:W4:Y:S07]  /*8ac0*/  LDSM.16.M88.4 R172, [R220+0x2000] ;  /* 0x00200000dcac783b */ /* 0x000f2e0000000200 */
[-C--:B-1----:R-:W-:Y:S08]  /*8ad0*/  HMMA.16816.F32.BF16 R4, R176, R180.reuse, R4 ;  /* 0x000000b4b004723c */ /* 0x082ff00000041804 */
[C---:B---3--:R-:W-:Y:S08]  /*8ae0*/  HMMA.16816.F32.BF16 R8, R184.reuse, R180, R8 ;  /* 0x000000b4b808723c */ /* 0x048ff00000041808 */
        /* <DEDUP_REMOVED lines=18> */
[----:B------:R-:W3:Y:S06]  /*8c10*/  LDSM.16.M88.4 R176, [R221+0x2000] ;  /* 0x00200000ddb0783b */ /* 0x000eec0000000200 */
[----:B------:R-:W5:Y:S01]  /*8c20*/  LDSM.16.M88.4 R196, [R221+0x3000] ;  /* 0x00300000ddc4783b */ /* 0x000f620000000200 */
        /* <DEDUP_REMOVED lines=22> */
[-C--:B---3--:R-:W-:Y:S08]  /*8d90*/  HMMA.16816.F32.BF16 R4, R176, R192.reuse, R4 ;  /* 0x000000c0b004723c */ /* 0x088ff00000041804 */
[C---:B-----5:R-:W-:Y:S08]  /*8da0*/  HMMA.16816.F32.BF16 R8, R196.reuse, R192, R8 ;  /* 0x000000c0c408723c */ /* 0x060ff00000041808 */
[-C--:B------:R-:W-:Y:S08]  /*8db0*/  HMMA.16816.F32.BF16 R12, R196, R194.reuse, R12 ;  /* 0x000000c2c40c723c */ /* 0x080ff0000004180c */
[C---:B------:R-:W-:Y:S01]  /*8dc0*/  HMMA.16816.F32.BF16 R16, R176.reuse, R194, R16 ;  /* 0x000000c2b010723c */ /* 0x040fe20000041810 */
[----:B------:R-:W3:Y:S07]  /*8dd0*/  LDSM.16.M88.4 R192, [R217+0x8800] ;  /* 0x00880000d9c0783b */ /* 0x000eee0000000200 */
[-C--:B----4-:R-:W-:Y:S08]  /*8de0*/  HMMA.16816.F32.BF16 R20, R176, R200.reuse, R20 ;  /* 0x000000c8b014723c */ /* 0x090ff00000041814 */
        /* <DEDUP_REMOVED lines=14> */
[----:B------:R-:W5:Y:S06]  /*8ed0*/  LDSM.16.M88.4 R176, [R221+0x4000] ;  /* 0x00400000ddb0783b */ /* 0x000f6c0000000200 */
        /* <DEDUP_REMOVED lines=37> */
.L_x_452:
[----:B------:R-:W-:Y:S01]  /*9130*/  IMAD R133, R223, -0x40, R244 ;  /* 0xffffffc0df857824 */ /* 0x000fe200078e02f4 */
[----:B------:R-:W2:Y:S01]  /*9140*/  LDL.64 R208, [R1+0x8] ;  /* 0x0000080001d07983 */ /* 0x000ea20000100a00 */
[----:B-1----:R-:W-:Y:S03]  /*9150*/  IMAD.MOV.U32 R176, RZ, RZ, -0x40 ;  /* 0xffffffc0ffb07424 */ /* 0x002fe600078e00ff */
[----:B------:R-:W-:Y:S01]  /*9160*/  IADD3 R134, R133, -0x9, RZ ;  /* 0xfffffff785867810 */ /* 0x000fe20007ffe0ff */
[----:B------:R-:W-:Y:S01]  /*9170*/  IMAD R176, R223, R176, 0x40 ;  /* 0x00000040dfb07424 */ /* 0x000fe200078e02b0 */
[C---:B------:R-:W-:Y:S01]  /*9180*/  IADD3 R2, R133.reuse, -0x1, RZ ;  /* 0xffffffff85027810 */ /* 0x040fe20007ffe0ff */
[----:B------:R-:W3:Y:S01]  /*9190*/  LDL.64 R206, [R1+0x10] ;  /* 0x0000100001ce7983 */ /* 0x000ee20000100a00 */
[----:B------:R-:W-:Y:S02]  /*91a0*/  ISETP.GE.AND P6, PT, R134, RZ, PT ;  /* 0x000000ff8600720c */ /* 0x000fe40003fc6270 */
[C---:B------:R-:W-:Y:S02]  /*91b0*/  IADD3 R138, R133.reuse, -0x38, RZ ;  /* 0xffffffc8858a7810 */ /* 0x040fe40007ffe0ff */
[----:B------:R-:W-:Y:S02]  /*91c0*/  ISETP.GE.AND P1, PT, R2, RZ, PT ;  /* 0x000000ff0200720c */ /* 0x000fe40003f26270 */
[C---:B------:R-:W-:Y:S02]  /*91d0*/  IADD3 R137, R133.reuse, -0x10, RZ ;  /* 0xfffffff085897810 */ /* 0x040fe40007ffe0ff */
[C---:B------:R-:W-:Y:S02]  /*91e0*/  IADD3 R174, R133.reuse, -0x19, RZ ;  /* 0xffffffe785ae7810 */ /* 0x040fe40007ffe0ff */
[C---:B------:R-:W-:Y:S02]  /*91f0*/  IADD3 R136, R133.reuse, -0x8, RZ ;  /* 0xfffffff885887810 */ /* 0x040fe40007ffe0ff */
[C---:B------:R-:W-:Y:S02]  /*9200*/  IADD3 R175, R133.reuse, -0x18, RZ ;  /* 0xffffffe885af7810 */ /* 0x040fe40007ffe0ff */
[C---:B------:R-:W-:Y:S02]  /*9210*/  @!P6 IADD3 R134, -R133.reuse, 0x9, RZ ;  /* 0x000000098586e810 */ /* 0x040fe40007ffe1ff */
[----:B------:R-:W-:Y:S02]  /*9220*/  ISETP.GE.AND P6, PT, R138, RZ, PT ;  /* 0x000000ff8a00720c */ /* 0x000fe40003fc6270 */
[----:B------:R-:W-:Y:S01]  /*9230*/  I2F R194, R134 ;  /* 0x0000008600c27306 */ /* 0x000fe20000201400 */
[----:B------:R-:W-:Y:S02]  /*9240*/  @!P1 IADD3 R2, -R133, 0x1, RZ ;  /* 0x0000000185029810 */ /* 0x000fe40007ffe1ff */
[----:B------:R-:W-:Y:S02]  /*9250*/  ISETP.GE.AND P1, PT, R137, RZ, PT ;  /* 0x000000ff8900720c */ /* 0x000fe40003f26270 */
[----:B------:R-:W-:Y:S02]  /*9260*/  ISETP.GE.AND P0, PT, R136, RZ, PT ;  /* 0x000000ff8800720c */ /* 0x000fe40003f06270 */
[C---:B------:R-:W-:Y:S02]  /*9270*/  IADD3 R177, R133.reuse, -0x28, RZ ;  /* 0xffffffd885b17810 */ /* 0x040fe40007ffe0ff */
[C---:B------:R-:W-:Y:S01]  /*9280*/  IADD3 R179, R133.reuse, -0x20, RZ ;  /* 0xffffffe085b37810 */ /* 0x040fe20007ffe0ff */
[----:B------:R1:W-:Y:S01]  /*9290*/  I2F R196, R2 ;  /* 0x0000000200c47306 */ /* 0x0003e20000201400 */
[C---:B------:R-:W-:Y:S02]  /*92a0*/  @!P6 IADD3 R138, -R133.reuse, 0x38, RZ ;  /* 0x00000038858ae810 */ /* 0x040fe40007ffe1ff */
[----:B------:R-:W-:Y:S02]  /*92b0*/  ISETP.GE.AND P6, PT, R174, RZ, PT ;  /* 0x000000ffae00720c */ /* 0x000fe40003fc6270 */
[C---:B------:R-:W-:Y:S02]  /*92c0*/  IADD3 R187, R133.reuse, -0x31, RZ ;  /* 0xffffffcf85bb7810 */ /* 0x040fe40007ffe0ff */
[----:B------:R-:W-:Y:S02]  /*92d0*/  @!P1 IADD3 R137, -R133, 0x10, RZ ;  /* 0x0000001085899810 */ /* 0x000fe40007ffe1ff */
[----:B------:R-:W-:Y:S01]  /*92e0*/  ISETP.GE.AND P1, PT, R175, RZ, PT ;  /* 0x000000ffaf00720c */ /* 0x000fe20003f26270 */
[----:B------:R-:W-:Y:S01]  /*92f0*/  I2F R204, R138 ;  /* 0x0000008a00cc7306 */ /* 0x000fe20000201400 */
[C---:B------:R-:W-:Y:S02]  /*9300*/  @!P0 IADD3 R136, -R133.reuse, 0x8, RZ ;  /* 0x0000000885888810 */ /* 0x040fe40007ffe1ff */
[C---:B------:R-:W-:Y:S02]  /*9310*/  IADD3 R178, R133.reuse, -0x21, RZ ;  /* 0xffffffdf85b27810 */ /* 0x040fe40007ffe0ff */
[C---:B------:R-:W-:Y:S02]  /*9320*/  IADD3 R183, R133.reuse, -0x29, RZ ;  /* 0xffffffd785b77810 */ /* 0x040fe40007ffe0ff */
[----:B------:R-:W-:Y:S02]  /*9330*/  @!P6 IADD3 R174, -R133, 0x19, RZ ;  /* 0x0000001985aee810 */ /* 0x000fe40007ffe1ff */
[----:B------:R-:W-:Y:S01]  /*9340*/  ISETP.GE.AND P6, PT, R177, RZ, PT ;  /* 0x000000ffb100720c */ /* 0x000fe20003fc6270 */
[----:B------:R4:W-:Y:S01]  /*9350*/  I2F R195, R136 ;  /* 0x0000008800c37306 */ /* 0x0009e20000201400 */
[C---:B------:R-:W-:Y:S02]  /*9360*/  IADD3 R172, R133.reuse, -0x11, RZ ;  /* 0xffffffef85ac7810 */ /* 0x040fe40007ffe0ff */
[----:B------:R-:W-:Y:S01]  /*9370*/  @!P1 IADD3 R175, -R133, 0x18, RZ ;  /* 0x0000001885af9810 */ /* 0x000fe20007ffe1ff */
[----:B-1----:R-:W-:Y:S01]  /*9380*/  IMAD.IADD R2, R244, 0x1, R176 ;  /* 0x00000001f4027824 */ /* 0x002fe200078e02b0 */
[----:B------:R-:W-:Y:S02]  /*9390*/  ISETP.GE.AND P1, PT, R179, RZ, PT ;  /* 0x000000ffb300720c */ /* 0x000fe40003f26270 */
[----:B------:R-:W-:Y:S02]  /*93a0*/  ISETP.GE.AND P0, PT, R172, RZ, PT ;  /* 0x000000ffac00720c */ /* 0x000fe40003f06270 */
[C---:B------:R-:W-:Y:S01]  /*93b0*/  IADD3 R188, R133.reuse, 0x37, RZ ;  /* 0x0000003785bc7810 */ /* 0x040fe20007ffe0ff */
[----:B------:R-:W-:Y:S01]  /*93c0*/  I2F R193, R137 ;  /* 0x0000008900c17306 */ /* 0x000fe20000201400 */
[C---:B------:R-:W-:Y:S02]  /*93d0*/  IADD3 R173, R133.reuse, -0x39, RZ ;  /* 0xffffffc785ad7810 */ /* 0x040fe40007ffe0ff */
[----:B------:R-:W-:Y:S02]  /*93e0*/  @!P6 IADD3 R177, -R133, 0x28, RZ ;  /* 0x0000002885b1e810 */ /* 0x000fe40007ffe1ff */
[----:B------:R-:W-:Y:S02]  /*93f0*/  ISETP.GE.AND P6, PT, R187, RZ, PT ;  /* 0x000000ffbb00720c */ /* 0x000fe40003fc6270 */
[C---:B------:R-:W-:Y:S02]  /*9400*/  IADD3 R189, R133.reuse, 0x3f, RZ ;  /* 0x0000003f85bd7810 */ /* 0x040fe40007ffe0ff */
[----:B------:R-:W-:Y:S01]  /*9410*/  @!P1 IADD3 R179, -R133, 0x20, RZ ;  /* 0x0000002085b39810 */ /* 0x000fe20007ffe1ff */
[----:B------:R-:W-:Y:S01]  /*9420*/  I2F R191, R175 ;  /* 0x000000af00bf7306 */ /* 0x000fe20000201400 */
[----:B------:R-:W-:Y:S02]  /*9430*/  ISETP.GE.AND P1, PT, R183, RZ, PT ;  /* 0x000000ffb700720c */ /* 0x000fe40003f26270 */
[----:B------:R-:W-:Y:S02]  /*9440*/  @!P0 IADD3 R172, -R133, 0x11, RZ ;  /* 0x0000001185ac8810 */ /* 0x000fe40007ffe1ff */
[----:B------:R-:W-:Y:S02]  /*9450*/  ISETP.GE.AND P0, PT, R173, RZ, PT ;  /* 0x000000ffad00720c */ /* 0x000fe40003f06270 */
[C---:B----4-:R-:W-:Y:S02]  /*9460*/  IADD3 R136, R133.reuse, 0x8, RZ ;  /* 0x0000000885887810 */ /* 0x050fe40007ffe0ff */
[C---:B------:R-:W-:Y:S01]  /*9470*/  @!P6 IADD3 R187, -R133.reuse, 0x31, RZ ;  /* 0x0000003185bbe810 */ /* 0x040fe20007ffe1ff */
[----:B------:R1:W-:Y:S01]  /*9480*/  I2F R190, R174 ;  /* 0x000000ae00be7306 */ /* 0x0003e20000201400 */
[----:B------:R-:W-:Y:S02]  /*9490*/  ISETP.GE.AND P6, PT, R188, RZ, PT ;  /* 0x000000ffbc00720c */ /* 0x000fe40003fc6270 */
[C---:B------:R-:W-:Y:S02]  /*94a0*/  IADD3 R134, -R133.reuse, -0x8, RZ ;  /* 0xfffffff885867810 */ /* 0x040fe40007ffe1ff */
[----:B------:R-:W-:Y:S02]  /*94b0*/  @!P1 IADD3 R183, -R133, 0x29, RZ ;  /* 0x0000002985b79810 */ /* 0x000fe40007ffe1ff */
[----:B------:R-:W-:Y:S02]  /*94c0*/  ISETP.GE.AND P1, PT, R189, RZ, PT ;  /* 0x000000ffbd00720c */ /* 0x000fe40003f26270 */
[C---:B------:R-:W-:Y:S01]  /*94d0*/  IADD3 R185, R133.reuse, 0x30, RZ ;  /* 0x0000003085b97810 */ /* 0x040fe20007ffe0ff */
[----:B------:R-:W-:Y:S01]  /*94e0*/  I2F R192, R172 ;  /* 0x000000ac00c07306 */ /* 0x000fe20000201400 */
[C---:B------:R-:W-:Y:S02]  /*94f0*/  @!P0 IADD3 R173, -R133.reuse, 0x39, RZ ;  /* 0x0000003985ad8810 */ /* 0x040fe40007ffe1ff */
[----:B------:R-:W-:Y:S02]  /*9500*/  ISETP.GE.AND P0, PT, R178, RZ, PT ;  /* 0x000000ffb200720c */ /* 0x000fe40003f06270 */
[----:B------:R-:W-:Y:S02]  /*9510*/  @!P6 IADD3 R188, -R2, 0x9, RZ ;  /* 0x0000000902bce810 */ /* 0x000fe40007ffe1ff */
[----:B------:R-:W-:Y:S02]  /*9520*/  ISETP.GE.AND P6, PT, R136, RZ, PT ;  /* 0x000000ff8800720c */ /* 0x000fe40003fc6270 */
[C---:B------:R-:W-:Y:S01]  /*9530*/  IADD3 R182, R133.reuse, -0x30, RZ ;  /* 0xffffffd085b67810 */ /* 0x040fe20007ffe0ff */
[----:B------:R-:W-:Y:S01]  /*9540*/  I2F R203, R173 ;  /* 0x000000ad00cb7306 */ /* 0x000fe20000201400 */
[----:B------:R-:W-:Y:S02]  /*9550*/  SEL R134, R134, R136, !P6 ;  /* 0x0000008886867207 */ /* 0x000fe40007000000 */
[C---:B------:R-:W-:Y:S02]  /*9560*/  IADD3 R176, R133.reuse, 0x20, RZ ;  /* 0x0000002085b07810 */ /* 0x040fe40007ffe0ff */
[C---:B-1----:R-:W-:Y:S02]  /*9570*/  IADD3 R174, R133.reuse, 0x18, RZ ;  /* 0x0000001885ae7810 */ /* 0x042fe40007ffe0ff */
[----:B------:R-:W-:Y:S02]  /*9580*/  @!P0 IADD3 R178, -R133, 0x21, RZ ;  /* 0x0000002185b28810 */ /* 0x000fe40007ffe1ff */
[----:B------:R-:W-:Y:S01]  /*9590*/  IABS R138, R2 ;  /* 0x00000002008a7213 */ /* 0x000fe20000000000 */
[----:B------:R1:W-:Y:S01]  /*95a0*/  I2F R201, R134 ;  /* 0x0000008600c97306 */ /* 0x0003e20000201400 */
[----:B------:R-:W-:Y:S02]  /*95b0*/  @!P1 IADD3 R189, -R2, 0x1, RZ ;  /* 0x0000000102bd9810 */ /* 0x000fe40007ffe1ff */
[----:B------:R-:W-:Y:S02]  /*95c0*/  ISETP.GE.AND P1, PT, R185, RZ, PT ;  /* 0x000000ffb900720c */ /* 0x000fe40003f26270 */
[C---:B------:R-:W-:Y:S02]  /*95d0*/  IADD3 R184, R133.reuse, 0x28, RZ ;  /* 0x0000002885b87810 */ /* 0x040fe40007ffe0ff */
[----:B------:R-:W-:Y:S02]  /*95e0*/  ISETP.GE.AND P0, PT, R182, RZ, PT ;  /* 0x000000ffb600720c */ /* 0x000fe40003f06270 */
[C---:B------:R-:W-:Y:S01]  /*95f0*/  IADD3 R186, R133.reuse, 0x38, RZ ;  /* 0x0000003885ba7810 */ /* 0x040fe20007ffe0ff */
[----:B------:R4:W-:Y:S01]  /*9600*/  I2F R197, R138 ;  /* 0x0000008a00c57306 */ /* 0x0009e20000201400 */
[C---:B------:R-:W-:Y:S02]  /*9610*/  IADD3 R137, -R133.reuse, -0x7, RZ ;  /* 0xfffffff985897810 */ /* 0x040fe40007ffe1ff */
[C---:B------:R-:W-:Y:S02]  /*9620*/  IADD3 R181, R133.reuse, 0x2f, RZ ;  /* 0x0000002f85b57810 */ /* 0x040fe40007ffe0ff */
[C---:B------:R-:W-:Y:S02]  /*9630*/  IADD3 R180, R133.reuse, 0x27, RZ ;  /* 0x0000002785b47810 */ /* 0x040fe40007ffe0ff */
[----:B------:R-:W-:Y:S02]  /*9640*/  @!P1 IADD3 R185, -R2, 0x10, RZ ;  /* 0x0000001002b99810 */ /* 0x000fe40007ffe1ff */
[----:B------:R-:W-:Y:S01]  /*9650*/  ISETP.GE.AND P1, PT, R184, RZ, PT ;  /* 0x000000ffb800720c */ /* 0x000fe20003f26270 */
[----:B------:R-:W-:Y:S01]  /*9660*/  I2F R177, R177 ;  /* 0x000000b100b17306 */ /* 0x000fe20000201400 */
[C---:B------:R-:W-:Y:S02]  /*9670*/  @!P0 IADD3 R182, -R133.reuse, 0x30, RZ ;  /* 0x0000003085b68810 */ /* 0x040fe40007ffe1ff */
[----:B------:R-:W-:Y:S02]  /*9680*/  ISETP.GE.AND P0, PT, R186, RZ, PT ;  /* 0x000000ffba00720c */ /* 0x000fe40003f06270 */
[C---:B-1----:R-:W-:Y:S02]  /*9690*/  IADD3 R134, R133.reuse, 0x7, RZ ;  /* 0x0000000785867810 */ /* 0x042fe40007ffe0ff */
[C---:B------:R-:W-:Y:S02]  /*96a0*/  IADD3 R175, R133.reuse, 0x1f, RZ ;  /* 0x0000001f85af7810 */ /* 0x040fe40007ffe0ff */
[----:B------:R-:W-:Y:S01]  /*96b0*/  IADD3 R173, R133, 0x17, RZ ;  /* 0x0000001785ad7810 */ /* 0x000fe20007ffe0ff */
[----:B------:R-:W-:Y:S01]  /*96c0*/  I2F R179, R179 ;  /* 0x000000b300b37306 */ /* 0x000fe20000201400 */
[----:B------:R-:W-:Y:S02]  /*96d0*/  IABS R205, R133 ;  /* 0x0000008500cd7213 */ /* 0x000fe40000000000 */
[----:B------:R-:W-:Y:S02]  /*96e0*/  @!P1 IADD3 R184, -R2, 0x18, RZ ;  /* 0x0000001802b89810 */ /* 0x000fe40007ffe1ff */
[----:B------:R-:W-:Y:S02]  /*96f0*/  ISETP.GE.AND P1, PT, R134, RZ, PT ;  /* 0x000000ff8600720c */ /* 0x000fe40003f26270 */
[C---:B------:R-:W-:Y:S02]  /*9700*/  @!P0 IADD3 R186, -R2.reuse, 0x8, RZ ;  /* 0x0000000802ba8810 */ /* 0x040fe40007ffe1ff */
[----:B------:R-:W-:Y:S01]  /*9710*/  SEL R137, R137, R134, !P1 ;  /* 0x0000008689897207 */ /* 0x000fe20004800000 */
[----:B------:R-:W1:Y:S01]  /*9720*/  I2F R205, R205 ;  /* 0x000000cd00cd7306 */ /* 0x000e620000201400 */
[C---:B----4-:R-:W-:Y:S02]  /*9730*/  IADD3 R138, R133.reuse, 0x47, RZ ;  /* 0x00000047858a7810 */ /* 0x050fe40007ffe0ff */
[C---:B------:R-:W-:Y:S02]  /*9740*/  @!P6 IADD3 R136, -R2.reuse, 0x38, RZ ;  /* 0x000000380288e810 */ /* 0x040fe40007ffe1ff */
[----:B------:R-:W-:Y:S02]  /*9750*/  IADD3 R172, R133, 0x10, RZ ;  /* 0x0000001085ac7810 */ /* 0x000fe40007ffe0ff */
[----:B------:R-:W-:Y:S02]  /*9760*/  ISETP.GE.AND P0, PT, R181, RZ, PT ;  /* 0x000000ffb500720c */ /* 0x000fe40003f06270 */
[C---:B------:R-:W-:Y:S01]  /*9770*/  @!P1 IADD3 R134, -R2.reuse, 0x39, RZ ;  /* 0x0000003902869810 */ /* 0x040fe20007ffe1ff */
[----:B------:R4:W5:Y:S10]  /*9780*/  I2F R202, R137 ;  /* 0x0000008900ca7306 */ /* 0x0009740000201400 */
[----:B------:R-:W-:Y:S01]  /*9790*/  I2F R198, R184 ;  /* 0x000000b800c67306 */ /* 0x000fe20000201400 */
[----:B------:R-:W-:Y:S02]  /*97a0*/  @!P0 IADD3 R181, -R2, 0x11, RZ ;  /* 0x0000001102b58810 */ /* 0x000fe40007ffe1ff */
[----:B------:R-:W-:Y:S07]  /*97b0*/  ISETP.GE.AND P0, PT, R180, RZ, PT ;  /* 0x000000ffb400720c */ /* 0x000fee0003f06270 */
[----:B------:R-:W1:Y:S01]  /*97c0*/  I2F R178, R178 ;  /* 0x000000b200b27306 */ /* 0x000e620000201400 */
[----:B----4-:R-:W-:Y:S05]  /*97d0*/  IADD3 R137, R133, 0x48, RZ ;  /* 0x0000004885897810 */ /* 0x010fea0007ffe0ff */
[C---:B------:R-:W-:Y:S02]  /*97e0*/  @!P0 IADD3 R180, -R2.reuse, 0x19, RZ ;  /* 0x0000001902b48810 */ /* 0x040fe40007ffe1ff */
[----:B------:R-:W-:Y:S02]  /*97f0*/  ISETP.GE.AND P0, PT, R137, RZ, PT ;  /* 0x000000ff8900720c */ /* 0x000fe40003f06270 */
[----:B------:R-:W4:Y:S01]  /*9800*/  I2F R189, R189 ;  /* 0x000000bd00bd7306 */ /* 0x000f220000201400 */
[----:B------:R-:W-:Y:S09]  /*9810*/  IADD3 R133, R133, 0xf, RZ ;  /* 0x0000000f85857810 */ /* 0x000ff20007ffe0ff */
[----:B------:R-:W1:Y:S01]  /*9820*/  I2F R183, R183 ;  /* 0x000000b700b77306 */ /* 0x000e620000201400 */
[----:B------:R-:W-:Y:S02]  /*9830*/  @!P0 IADD3 R137, -R2, -0x8, RZ ;  /* 0xfffffff802898810 */ /* 0x000fe40007ffe1ff */
[----:B------:R-:W-:Y:S07]  /*9840*/  ISETP.GE.AND P0, PT, R176, RZ, PT ;  /* 0x000000ffb000720c */ /* 0x000fee0003f06270 */
[----:B------:R1:W-:Y:S06]  /*9850*/  I2F R184, R137 ;  /* 0x0000008900b87306 */ /* 0x0003ec0000201400 */
[C---:B------:R-:W-:Y:S02]  /*9860*/  @!P0 IADD3 R176, -R2.reuse, 0x20, RZ ;  /* 0x0000002002b08810 */ /* 0x040fe40007ffe1ff */
[----:B------:R-:W-:Y:S02]  /*9870*/  ISETP.GE.AND P0, PT, R175, RZ, PT ;  /* 0x000000ffaf00720c */ /* 0x000fe40003f06270 */
[----:B------:R-:W-:Y:S10]  /*9880*/  I2F R199, R176 ;  /* 0x000000b000c77306 */ /* 0x000ff40000201400 */
[----:B------:R-:W1:Y:S01]  /*9890*/  I2F R182, R182 ;  /* 0x000000b600b67306 */ /* 0x000e620000201400 */
[----:B------:R-:W-:Y:S02]  /*98a0*/  @!P0 IADD3 R175, -R2, 0x21, RZ ;  /* 0x0000002102af8810 */ /* 0x000fe40007ffe1ff */
[----:B------:R-:W-:Y:S07]  /*98b0*/  ISETP.GE.AND P0, PT, R174, RZ, PT ;  /* 0x000000ffae00720c */ /* 0x000fee0003f06270 */
[----:B------:R-:W1:Y:S06]  /*98c0*/  I2F R187, R187 ;  /* 0x000000bb00bb7306 */ /* 0x000e6c0000201400 */
[C---:B------:R-:W-:Y:S02]  /*98d0*/  @!P0 IADD3 R174, -R2.reuse, 0x28, RZ ;  /* 0x0000002802ae8810 */ /* 0x040fe40007ffe1ff */
[----:B------:R-:W-:Y:S02]  /*98e0*/  ISETP.GE.AND P0, PT, R173, RZ, PT ;  /* 0x000000ffad00720c */ /* 0x000fe40003f06270 */
[----:B------:R1:W-:Y:S10]  /*98f0*/  I2F R176, R174 ;  /* 0x000000ae00b07306 */ /* 0x0003f40000201400 */
[----:B------:R-:W2:Y:S01]  /*9900*/  I2F R186, R186 ;  /* 0x000000ba00ba7306 */ /* 0x000ea20000201400 */
[----:B------:R-:W-:Y:S02]  /*9910*/  @!P0 IADD3 R173, -R2, 0x29, RZ ;  /* 0x0000002902ad8810 */ /* 0x000fe40007ffe1ff */
[----:B------:R-:W-:Y:S07]  /*9920*/  ISETP.GE.AND P0, PT, R172, RZ, PT ;  /* 0x000000ffac00720c */ /* 0x000fee0003f06270 */
[----:B------:R-:W-:Y:S06]  /*9930*/  I2F R200, R180 ;  /* 0x000000b400c87306 */ /* 0x000fec0000201400 */
[----:B------:R-:W-:Y:S02]  /*9940*/  @!P0 IADD3 R172, -R2, 0x30, RZ ;  /* 0x0000003002ac8810 */ /* 0x000fe40007ffe1ff */
[----:B------:R-:W-:Y:S02]  /*9950*/  ISETP.GE.AND P0, PT, R138, RZ, PT ;  /* 0x000000ff8a00720c */ /* 0x000fe40003f06270 */
[----:B------:R-:W-:Y:S01]  /*9960*/  I2F R180, R175 ;  /* 0x000000af00b47306 */ /* 0x000fe20000201400 */
[-C--:B-1----:R-:W-:Y:S02]  /*9970*/  FFMA.FTZ R4, R205, -R132.reuse, R4 ;  /* 0x80000084cd047223 */ /* 0x082fe40000010004 */
[-C--:B------:R-:W-:Y:S02]  /*9980*/  FFMA.FTZ R5, R196, -R132.reuse, R5 ;  /* 0x80000084c4057223 */ /* 0x080fe40000010005 */
[----:B------:R-:W-:Y:S01]  /*9990*/  FFMA.FTZ R16, R195, -R132, R16 ;  /* 0x80000084c3107223 */ /* 0x000fe20000010010 */
[----:B------:R-:W-:Y:S01]  /*99a0*/  FMNMX.FTZ R137, R4, R0, !PT ;  /* 0x0000000004897209 */ /* 0x000fe20007810000 */
[-C--:B------:R-:W-:Y:S02]  /*99b0*/  FFMA.FTZ R17, R194, -R132.reuse, R17 ;  /* 0x80000084c2117223 */ /* 0x080fe40000010011 */
[CC--:B------:R-:W-:Y:S01]  /*99c0*/  FFMA.FTZ R48, R177.reuse, -R132.reuse, R48 ;  /* 0x80000084b1307223 */ /* 0x0c0fe20000010030 */
[----:B------:R-:W-:Y:S01]  /*99d0*/  I2F R175, R173 ;  /* 0x000000ad00af7306 */ /* 0x000fe20000201400 */
[-C--:B------:R-:W-:Y:S01]  /*99e0*/  FFMA.FTZ R54, R177, -R132.reuse, R54 ;  /* 0x80000084b1367223 */ /* 0x080fe20000010036 */
[----:B------:R-:W-:Y:S01]  /*99f0*/  @!P0 IADD3 R138, -R2, -0x7, RZ ;  /* 0xfffffff9028a8810 */ /* 0x000fe20007ffe1ff */
[-C--:B------:R-:W-:Y:S01]  /*9a00*/  FFMA.FTZ R20, R193, -R132.reuse, R20 ;  /* 0x80000084c1147223 */ /* 0x080fe20000010014 */
[----:B------:R-:W-:Y:S01]  /*9a10*/  ISETP.GE.AND P0, PT, R133, RZ, PT ;  /* 0x000000ff8500720c */ /* 0x000fe20003f06270 */
[-C--:B------:R-:W-:Y:S01]  /*9a20*/  FFMA.FTZ R21, R192, -R132.reuse, R21 ;  /* 0x80000084c0157223 */ /* 0x080fe20000010015 */
[----:B------:R-:W-:Y:S01]  /*9a30*/  FMNMX.FTZ R137, R5, R137, !PT ;  /* 0x0000008905897209 */ /* 0x000fe20007810000 */
[-C--:B------:R-:W-:Y:S02]  /*9a40*/  FFMA.FTZ R32, R191, -R132.reuse, R32 ;  /* 0x80000084bf207223 */ /* 0x080fe40000010020 */
[-C--:B------:R-:W-:Y:S01]  /*9a50*/  FFMA.FTZ R33, R190, -R132.reuse, R33 ;  /* 0x80000084be217223 */ /* 0x080fe20000010021 */
[----:B------:R-:W-:Y:S01]  /*9a60*/  FMNMX.FTZ R137, R16, R137, !PT ;  /* 0x0000008910897209 */ /* 0x000fe20007810000 */
[----:B------:R1:W-:Y:S01]  /*9a70*/  I2F R177, R138 ;  /* 0x0000008a00b17306 */ /* 0x0003e20000201400 */
[-C--:B------:R-:W-:Y:S02]  /*9a80*/  FFMA.FTZ R6, R201, -R132.reuse, R6 ;  /* 0x80000084c9067223 */ /* 0x080fe40000010006 */
[-C--:B------:R-:W-:Y:S02]  /*9a90*/  FFMA.FTZ R36, R179, -R132.reuse, R36 ;  /* 0x80000084b3247223 */ /* 0x080fe40000010024 */
[-C--:B------:R-:W-:Y:S01]  /*9aa0*/  FFMA.FTZ R8, R197, -R132.reuse, R8 ;  /* 0x80000084c5087223 */ /* 0x080fe20000010008 */
[----:B------:R-:W-:Y:S01]  /*9ab0*/  @!P0 IADD3 R133, -R2, 0x31, RZ ;  /* 0x0000003102858810 */ /* 0x000fe20007ffe1ff */
[-C--:B-----5:R-:W-:Y:S01]  /*9ac0*/  FFMA.FTZ R7, R202, -R132.reuse, R7 ;  /* 0x80000084ca077223 */ /* 0x0a0fe20000010007 */
[----:B------:R-:W-:Y:S01]  /*9ad0*/  FMNMX.FTZ R2, R17, R137, !PT ;  /* 0x0000008911027209 */ /* 0x000fe20007810000 */
[-C--:B------:R-:W-:Y:S01]  /*9ae0*/  FFMA.FTZ R37, R178, -R132.reuse, R37 ;  /* 0x80000084b2257223 */ /* 0x080fe20000010025 */
[----:B------:R-:W5:Y:S01]  /*9af0*/  I2F R188, R188 ;  /* 0x000000bc00bc7306 */ /* 0x000f620000201400 */
[----:B----4-:R-:W-:Y:S01]  /*9b00*/  FFMA.FTZ R9, R189, -R132, R9 ;  /* 0x80000084bd097223 */ /* 0x010fe20000010009 */
[----:B------:R-:W-:Y:S01]  /*9b10*/  FMNMX.FTZ R174, R20, R2, !PT ;  /* 0x0000000214ae7209 */ /* 0x000fe20007810000 */
[-C--:B------:R-:W-:Y:S01]  /*9b20*/  FFMA.FTZ R49, R183, -R132.reuse, R49 ;  /* 0x80000084b7317223 */ /* 0x080fe20000010031 */
[----:B------:R-:W-:Y:S01]  /*9b30*/  FMNMX.FTZ R2, R6, R3, !PT ;  /* 0x0000000306027209 */ /* 0x000fe20007810000 */
[----:B------:R-:W-:Y:S01]  /*9b40*/  FFMA.FTZ R52, R182, -R132, R52 ;  /* 0x80000084b6347223 */ /* 0x000fe20000010034 */
[----:B------:R-:W-:Y:S01]  /*9b50*/  FMNMX.FTZ R174, R21, R174, !PT ;  /* 0x000000ae15ae7209 */ /* 0x000fe20007810000 */
[-C--:B------:R-:W-:Y:S02]  /*9b60*/  FFMA.FTZ R53, R187, -R132.reuse, R53 ;  /* 0x80000084bb357223 */ /* 0x080fe40000010035 */
[----:B------:R-:W-:Y:S01]  /*9b70*/  FFMA.FTZ R18, R205, -R132, R18 ;  /* 0x80000084cd127223 */ /* 0x000fe20000010012 */
[----:B------:R-:W-:Y:S01]  /*9b80*/  FMNMX.FTZ R174, R32, R174, !PT ;  /* 0x000000ae20ae7209 */ /* 0x000fe20007810000 */
[-C--:B------:R-:W-:Y:S01]  /*9b90*/  FFMA.FTZ R64, R204, -R132.reuse, R64 ;  /* 0x80000084cc407223 */ /* 0x080fe20000010040 */
[----:B------:R-:W4:Y:S01]  /*9ba0*/  I2F R185, R185 ;  /* 0x000000b900b97306 */ /* 0x000f220000201400 */
[----:B------:R-:W-:Y:S01]  /*9bb0*/  FFMA.FTZ R19, R196, -R132, R19 ;  /* 0x80000084c4137223 */ /* 0x000fe20000010013 */
[----:B------:R-:W-:Y:S01]  /*9bc0*/  FMNMX.FTZ R174, R33, R174, !PT ;  /* 0x000000ae21ae7209 */ /* 0x000fe20007810000 */
[----:B------:R-:W-:Y:S01]  /*9bd0*/  FFMA.FTZ R65, R203, -R132, R65 ;  /* 0x80000084cb417223 */ /* 0x000fe20000010041 */
[----:B-1----:R-:W-:Y:S01]  /*9be0*/  FMNMX.FTZ R138, R7, R2, !PT ;  /* 0x00000002078a7209 */ /* 0x002fe20007810000 */
[----:B------:R-:W-:Y:S01]  /*9bf0*/  FFMA.FTZ R22, R195, -R132, R22 ;  /* 0x80000084c3167223 */ /* 0x000fe20000010016 */
[----:B------:R-:W-:Y:S01]  /*9c00*/  FMNMX.FTZ R174, R36, R174, !PT ;  /* 0x000000ae24ae7209 */ /* 0x000fe20007810000 */
[-C--:B--2---:R-:W-:Y:S01]  /*9c10*/  FFMA.FTZ R12, R186, -R132.reuse, R12 ;  /* 0x80000084ba0c7223 */ /* 0x084fe2000001000c */
[----:B------:R-:W-:Y:S01]  /*9c20*/  FMNMX.FTZ R2, R8, R135, !PT ;  /* 0x0000008708027209 */ /* 0x000fe20007810000 */
[----:B------:R-:W-:Y:S01]  /*9c30*/  FFMA.FTZ R23, R194, -R132, R23 ;  /* 0x80000084c2177223 */ /* 0x000fe20000010017 */
[----:B------:R-:W-:Y:S01]  /*9c40*/  FMNMX.FTZ R174, R37, R174, !PT ;  /* 0x000000ae25ae7209 */ /* 0x000fe20007810000 */
[----:B------:R-:W1:Y:S01]  /*9c50*/  I2F R181, R181 ;  /* 0x000000b500b57306 */ /* 0x000e620000201400 */
[----:B------:R-:W-:Y:S01]  /*9c60*/  FMNMX.FTZ R137, R9, R2, !PT ;  /* 0x0000000209897209 */ /* 0x000fe20007810000 */
[----:B-----5:R-:W-:Y:S01]  /*9c70*/  FFMA.FTZ R13, R188, -R132, R13 ;  /* 0x80000084bc0d7223 */ /* 0x020fe2000001000d */
[----:B------:R-:W-:Y:S01]  /*9c80*/  FMNMX.FTZ R174, R48, R174, !PT ;  /* 0x000000ae30ae7209 */ /* 0x000fe20007810000 */
[----:B------:R-:W-:Y:S01]  /*9c90*/  FFMA.FTZ R34, R193, -R132, R34 ;  /* 0x80000084c1227223 */ /* 0x000fe20000010022 */
[----:B------:R-:W-:Y:S01]  /*9ca0*/  FMNMX.FTZ R138, R18, R138, !PT ;  /* 0x0000008a128a7209 */ /* 0x000fe20007810000 */
[----:B------:R-:W-:Y:S01]  /*9cb0*/  FFMA.FTZ R35, R192, -R132, R35 ;  /* 0x80000084c0237223 */ /* 0x000fe20000010023 */
[----:B------:R-:W-:Y:S01]  /*9cc0*/  FMNMX.FTZ R174, R49, R174, !PT ;  /* 0x000000ae31ae7209 */ /* 0x000fe20007810000 */
[----:B------:R-:W-:Y:S01]  /*9cd0*/  FFMA.FTZ R38, R191, -R132, R38 ;  /* 0x80000084bf267223 */ /* 0x000fe20000010026 */
[----:B------:R-:W-:Y:S01]  /*9ce0*/  FMNMX.FTZ R173, R19, R138, !PT ;  /* 0x0000008a13ad7209 */ /* 0x000fe20007810000 */
[----:B------:R2:W-:Y:S01]  /*9cf0*/  I2F R2, R133 ;  /* 0x0000008500027306 */ /* 0x0005e20000201400 */
[----:B------:R-:W-:Y:S01]  /*9d00*/  FMNMX.FTZ R174, R52, R174, !PT ;  /* 0x000000ae34ae7209 */ /* 0x000fe20007810000 */
[-C--:B------:R-:W-:Y:S02]  /*9d10*/  FFMA.FTZ R28, R198, -R132.reuse, R28 ;  /* 0x80000084c61c7223 */ /* 0x080fe4000001001c */
[----:B----4-:R-:W-:Y:S01]  /*9d20*/  FFMA.FTZ R24, R185, -R132, R24 ;  /* 0x80000084b9187223 */ /* 0x010fe20000010018 */
[----:B------:R-:W-:Y:S01]  /*9d30*/  FMNMX.FTZ R174, R53, R174, !PT ;  /* 0x000000ae35ae7209 */ /* 0x000fe20007810000 */
[-C--:B------:R-:W-:Y:S02]  /*9d40*/  FFMA.FTZ R39, R190, -R132.reuse, R39 ;  /* 0x80000084be277223 */ /* 0x080fe40000010027 */
[----:B------:R-:W-:Y:S01]  /*9d50*/  FFMA.FTZ R29, R200, -R132, R29 ;  /* 0x80000084c81d7223 */ /* 0x000fe2000001001d */
[----:B------:R-:W-:Y:S01]  /*9d60*/  FMNMX.FTZ R174, R64, R174, !PT ;  /* 0x000000ae40ae7209 */ /* 0x000fe20007810000 */
[----:B------:R-:W4:Y:S01]  /*9d70*/  I2F R172, R172 ;  /* 0x000000ac00ac7306 */ /* 0x000f220000201400 */
[----:B------:R-:W-:Y:S02]  /*9d80*/  FFMA.FTZ R50, R179, -R132, R50 ;  /* 0x80000084b3327223 */ /* 0x000fe40000010032 */
[----:B------:R-:W-:Y:S01]  /*9d90*/  FMNMX.FTZ R138, R65, R174, !PT ;  /* 0x000000ae418a7209 */ /* 0x000fe20007810000 */
[-C--:B-1----:R-:W-:Y:S02]  /*9da0*/  FFMA.FTZ R25, R181, -R132.reuse, R25 ;  /* 0x80000084b5197223 */ /* 0x082fe40000010019 */
[-C--:B------:R-:W-:Y:S02]  /*9db0*/  FFMA.FTZ R40, R199, -R132.reuse, R40 ;  /* 0x80000084c7287223 */ /* 0x080fe40000010028 */
[-C--:B------:R-:W-:Y:S02]  /*9dc0*/  FFMA.FTZ R51, R178, -R132.reuse, R51 ;  /* 0x80000084b2337223 */ /* 0x080fe40000010033 */
[----:B------:R-:W1:Y:S01]  /*9dd0*/  I2F R174, R136 ;  /* 0x0000008800ae7306 */ /* 0x000e620000201400 */
[-C--:B------:R-:W-:Y:S02]  /*9de0*/  FFMA.FTZ R41, R180, -R132.reuse, R41 ;  /* 0x80000084b4297223 */ /* 0x080fe40000010029 */
[-C--:B------:R-:W-:Y:S01]  /*9df0*/  FFMA.FTZ R44, R176, -R132.reuse, R44 ;  /* 0x80000084b02c7223 */ /* 0x080fe2000001002c */
[----:B--2---:R-:W-:Y:S01]  /*9e00*/  FMNMX.FTZ R133, R12, R137, !PT ;  /* 0x000000890c857209 */ /* 0x004fe20007810000 */
[-C--:B------:R-:W-:Y:S01]  /*9e10*/  FFMA.FTZ R55, R183, -R132.reuse, R55 ;  /* 0x80000084b7377223 */ /* 0x080fe20000010037 */
[----:B------:R-:W-:Y:S01]  /*9e20*/  FMNMX.FTZ R137, R22, R173, !PT ;  /* 0x000000ad16897209 */ /* 0x000fe20007810000 */
[-C--:B------:R-:W-:Y:S01]  /*9e30*/  FFMA.FTZ R45, R175, -R132.reuse, R45 ;  /* 0x80000084af2d7223 */ /* 0x080fe2000001002d */
[----:B------:R-:W2:Y:S01]  /*9e40*/  SHFL.BFLY PT, R173, R138, 0x2, 0x1f ;  /* 0x0c401f008aad7f89 */ /* 0x000ea200000e0000 */
[----:B------:R-:W-:Y:S01]  /*9e50*/  FMNMX.FTZ R133, R13, R133, !PT ;  /* 0x000000850d857209 */ /* 0x000fe20007810000 */
[----:B------:R-:W5:Y:S01]  /*9e60*/  I2F R136, R134 ;  /* 0x0000008600887306 */ /* 0x000f620000201400 */
[----:B------:R-:W-:Y:S01]  /*9e70*/  FMNMX.FTZ R137, R23, R137, !PT ;  /* 0x0000008917897209 */ /* 0x000fe20007810000 */
[-C--:B------:R-:W-:Y:S01]  /*9e80*/  FFMA.FTZ R66, R182, -R132.reuse, R66 ;  /* 0x80000084b6427223 */ /* 0x080fe20000010042 */
[----:B------:R-:W-:Y:S01]  /*9e90*/  FMNMX.FTZ R133, R24, R133, !PT ;  /* 0x0000008518857209 */ /* 0x000fe20007810000 */
[-C--:B----4-:R-:W-:Y:S01]  /*9ea0*/  FFMA.FTZ R56, R172, -R132.reuse, R56 ;  /* 0x80000084ac387223 */ /* 0x090fe20000010038 */
        /* <DEDUP_REMOVED lines=9> */
[-C--:B-1----:R-:W-:Y:S01]  /*9f40*/  FFMA.FTZ R60, R174, -R132.reuse, R60 ;  /* 0x80000084ae3c7223 */ /* 0x082fe2000001003c */
[----:B------:R-:W-:Y:S01]  /*9f50*/  FMNMX.FTZ R133, R29, R133, !PT ;  /* 0x000000851d857209 */ /* 0x000fe20007810000 */
[-C--:B------:R-:W-:Y:S01]  /*9f60*/  FFMA.FTZ R14, R197, -R132.reuse, R14 ;  /* 0x80000084c50e7223 */ /* 0x080fe2000001000e */
[----:B------:R-:W-:Y:S01]  /*9f70*/  FMNMX.FTZ R137, R39, R137, !PT ;  /* 0x0000008927897209 */ /* 0x000fe20007810000 */
[-C--:B------:R-:W-:Y:S02]  /*9f80*/  FFMA.FTZ R15, R189, -R132.reuse, R15 ;  /* 0x80000084bd0f7223 */ /* 0x080fe4000001000f */
[-C--:B------:R-:W-:Y:S01]  /*9f90*/  FFMA.FTZ R26, R186, -R132.reuse, R26 ;  /* 0x80000084ba1a7223 */ /* 0x080fe2000001001a */
[----:B------:R-:W-:Y:S01]  /*9fa0*/  FMNMX.FTZ R137, R50, R137, !PT ;  /* 0x0000008932897209 */ /* 0x000fe20007810000 */
[-C--:B------:R-:W-:Y:S01]  /*9fb0*/  FFMA.FTZ R27, R188, -R132.reuse, R27 ;  /* 0x80000084bc1b7223 */ /* 0x080fe2000001001b */
[----:B--2---:R-:W-:Y:S01]  /*9fc0*/  FMNMX.FTZ R138, R138, R173, !PT ;  /* 0x000000ad8a8a7209 */ /* 0x004fe20007810000 */
[-C--:B-----5:R-:W-:Y:S01]  /*9fd0*/  FFMA.FTZ R61, R136, -R132.reuse, R61 ;  /* 0x80000084883d7223 */ /* 0x0a0fe2000001003d */
[----:B------:R-:W-:Y:S01]  /*9fe0*/  FMNMX.FTZ R134, R40, R133, !PT ;  /* 0x0000008528867209 */ /* 0x000fe20007810000 */
[----:B------:R-:W-:Y:S01]  /*9ff0*/  FFMA.FTZ R30, R185, -R132, R30 ;  /* 0x80000084b91e7223 */ /* 0x000fe2000001001e */
[----:B------:R-:W-:Y:S01]  /*a000*/  FMNMX.FTZ R137, R51, R137, !PT ;  /* 0x0000008933897209 */ /* 0x000fe20007810000 */
[----:B------:R-:W1:Y:S01]  /*a010*/  SHFL.BFLY PT, R173, R138, 0x1, 0x1f ;  /* 0x0c201f008aad7f89 */ /* 0x000e6200000e0000 */
        /* <DEDUP_REMOVED lines=19> */
[----:B------:R-:W2:Y:S01]  /*a150*/  SHFL.BFLY PT, R174, R137, 0x2, 0x1f ;  /* 0x0c401f0089ae7f89 */ /* 0x000ea200000e0000 */
[----:B------:R-:W-:Y:S01]  /*a160*/  FMNMX.FTZ R136, R60, R134, !PT ;  /* 0x000000863c887209 */ /* 0x000fe20007810000 */
[----:B------:R-:W-:Y:S01]  /*a170*/  IMAD.SHL.U32 R204, R223, 0x2, RZ ;  /* 0x00000002dfcc7824 */ /* 0x000fe200078e00ff */
[----:B------:R-:W-:Y:S02]  /*a180*/  FMNMX.FTZ R133, R11, R133, !PT ;  /* 0x000000850b857209 */ /* 0x000fe40007810000 */
[----:B-1----:R-:W-:Y:S02]  /*a190*/  FMNMX.FTZ R138, R138, R173, !PT ;  /* 0x000000ad8a8a7209 */ /* 0x002fe40007810000 */
[----:B------:R-:W-:Y:S01]  /*a1a0*/  FMNMX.FTZ R133, R14, R133, !PT ;  /* 0x000000850e857209 */ /* 0x000fe20007810000 */
[----:B------:R-:W-:Y:S01]  /*a1b0*/  LDSM.16.MT88.4 R176, [R216+0x9000] ;  /* 0x00900000d8b0783b */ /* 0x000fe20000004200 */
[C---:B------:R-:W-:Y:S01]  /*a1c0*/  FSETP.NEU.FTZ.AND P0, PT, R138.reuse, -INF , PT ;  /* 0xff8000008a00780b */ /* 0x040fe20003f1d000 */
[C---:B------:R-:W-:Y:S01]  /*a1d0*/  FADD.FTZ R0, -R138.reuse, R0 ;  /* 0x000000008a007221 */ /* 0x040fe20000010100 */
[----:B------:R-:W-:Y:S01]  /*a1e0*/  FMNMX.FTZ R133, R15, R133, !PT ;  /* 0x000000850f857209 */ /* 0x000fe20007810000 */
[----:B------:R-:W-:Y:S01]  /*a1f0*/  FMUL.FTZ R184, R138, c[0x0][0x23c] ;  /* 0x00008f008ab87a20 */ /* 0x000fe20000410000 */
[----:B------:R-:W-:Y:S01]  /*a200*/  FMNMX.FTZ R136, R61, R136, !PT ;  /* 0x000000883d887209 */ /* 0x000fe20007810000 */
[----:B------:R-:W-:Y:S01]  /*a210*/  FMUL.FTZ R0, R0, c[0x0][0x23c] ;  /* 0x00008f0000007a20 */ /* 0x000fe20000410000 */
[----:B------:R-:W-:Y:S02]  /*a220*/  FMNMX.FTZ R133, R26, R133, !PT ;  /* 0x000000851a857209 */ /* 0x000fe40007810000 */
[----:B------:R-:W-:Y:S01]  /*a230*/  FSEL R184, R184, RZ, P0 ;  /* 0x000000ffb8b87208 */ /* 0x000fe20000000000 */
[----:B------:R1:W4:Y:S01]  /*a240*/  MUFU.EX2 R134, R0 ;  /* 0x0000000000867308 */ /* 0x0003220000000800 */
[----:B------:R-:W-:Y:S01]  /*a250*/  FMNMX.FTZ R133, R27, R133, !PT ;  /* 0x000000851b857209 */ /* 0x000fe20007810000 */
[----:B------:R-:W5:Y:S02]  /*a260*/  SHFL.BFLY PT, R173, R136, 0x2, 0x1f ;  /* 0x0c401f0088ad7f89 */ /* 0x000f6400000e0000 */
[--C-:B------:R-:W-:Y:S01]  /*a270*/  FFMA.FTZ R16, R16, c[0x0][0x23c], -R184.reuse ;  /* 0x00008f0010107a23 */ /* 0x100fe200000108b8 */
[----:B------:R-:W-:Y:S01]  /*a280*/  FMNMX.FTZ R133, R30, R133, !PT ;  /* 0x000000851e857209 */ /* 0x000fe20007810000 */
[--C-:B------:R-:W-:Y:S01]  /*a290*/  FFMA.FTZ R4, R4, c[0x0][0x23c], -R184.reuse ;  /* 0x00008f0004047a23 */ /* 0x100fe200000108b8 */
[----:B--2---:R-:W-:Y:S01]  /*a2a0*/  FMNMX.FTZ R137, R137, R174, !PT ;  /* 0x000000ae89897209 */ /* 0x004fe20007810000 */
[--C-:B------:R-:W-:Y:S02]  /*a2b0*/  FFMA.FTZ R5, R5, c[0x0][0x23c], -R184.reuse ;  /* 0x00008f0005057a23 */ /* 0x100fe400000108b8 */
        /* <DEDUP_REMOVED lines=8> */
[----:B------:R-:W-:Y:S01]  /*a340*/  FFMA.FTZ R36, R36, c[0x0][0x23c], -R184 ;  /* 0x00008f0024247a23 */ /* 0x000fe200000108b8 */
[----:B-1----:R-:W-:Y:S01]  /*a350*/  FMNMX.FTZ R0, R31, R133, !PT ;  /* 0x000000851f007209 */ /* 0x002fe20007810000 */
[----:B----4-:R-:W-:Y:S01]  /*a360*/  FMUL.FTZ R68, R134, R68 ;  /* 0x0000004486447220 */ /* 0x010fe20000410000 */
[----:B------:R-:W1:Y:S01]  /*a370*/  SHFL.BFLY PT, R133, R137, 0x1, 0x1f ;  /* 0x0c201f0089857f89 */ /* 0x000e6200000e0000 */
[----:B-----5:R-:W-:Y:S01]  /*a380*/  FMNMX.FTZ R136, R136, R173, !PT ;  /* 0x000000ad88887209 */ /* 0x020fe20007810000 */
[----:B------:R-:W-:Y:S01]  /*a390*/  FMUL.FTZ R69, R134, R69 ;  /* 0x0000004586457220 */ /* 0x000fe20000410000 */
[----:B------:R-:W-:Y:S01]  /*a3a0*/  FMNMX.FTZ R0, R42, R0, !PT ;  /* 0x000000002a007209 */ /* 0x000fe20007810000 */
[----:B------:R4:W-:Y:S01]  /*a3b0*/  MUFU.EX2 R239, R5 ;  /* 0x0000000500ef7308 */ /* 0x0009e20000000800 */
[C---:B------:R-:W-:Y:S02]  /*a3c0*/  FMUL.FTZ R80, R134.reuse, R80 ;  /* 0x0000005086507220 */ /* 0x040fe40000410000 */
[----:B------:R-:W-:Y:S01]  /*a3d0*/  FMNMX.FTZ R0, R43, R0, !PT ;  /* 0x000000002b007209 */ /* 0x000fe20007810000 */
[----:B--2---:R-:W2:Y:S01]  /*a3e0*/  SHFL.BFLY PT, R16, R136, 0x1, 0x1f ;  /* 0x0c201f0088107f89 */ /* 0x004ea200000e0000 */
[----:B------:R-:W-:Y:S02]  /*a3f0*/  FMUL.FTZ R81, R134, R81 ;  /* 0x0000005186517220 */ /* 0x000fe40000410000 */
[----:B------:R-:W-:Y:S01]  /*a400*/  FMNMX.FTZ R0, R46, R0, !PT ;  /* 0x000000002e007209 */ /* 0x000fe20007810000 */
[C---:B------:R-:W-:Y:S02]  /*a410*/  FMUL.FTZ R84, R134.reuse, R84 ;  /* 0x0000005486547220 */ /* 0x040fe40000410000 */
[----:B------:R5:W-:Y:S01]  /*a420*/  MUFU.EX2 R240, R17 ;  /* 0x0000001100f07308 */ /* 0x000be20000000800 */
[----:B------:R-:W-:Y:S01]  /*a430*/  FMNMX.FTZ R0, R47, R0, !PT ;  /* 0x000000002f007209 */ /* 0x000fe20007810000 */
[C---:B------:R-:W-:Y:S01]  /*a440*/  FMUL.FTZ R85, R134.reuse, R85 ;  /* 0x0000005586557220 */ /* 0x040fe20000410000 */
[----:B---3--:R-:W-:Y:S01]  /*a450*/  LOP3.LUT R4, R243, UR21, R204, 0x96, !PT ;  /* 0x00000015f3047c12 */ /* 0x008fe2000f8e96cc */
[----:B------:R-:W-:Y:S01]  /*a460*/  FMUL.FTZ R96, R134, R96 ;  /* 0x0000006086607220 */ /* 0x000fe20000410000 */
[----:B------:R-:W-:Y:S01]  /*a470*/  FMNMX.FTZ R0, R58, R0, !PT ;  /* 0x000000003a007209 */ /* 0x000fe20007810000 */
[C---:B------:R-:W-:Y:S02]  /*a480*/  FMUL.FTZ R97, R134.reuse, R97 ;  /* 0x0000006186617220 */ /* 0x040fe40000410000 */
[C---:B------:R-:W-:Y:S01]  /*a490*/  FMUL.FTZ R112, R134.reuse, R112 ;  /* 0x0000007086707220 */ /* 0x040fe20000410000 */
[----:B------:R-:W-:Y:S01]  /*a4a0*/  FMNMX.FTZ R0, R59, R0, !PT ;  /* 0x000000003b007209 */ /* 0x000fe20007810000 */
[----:B------:R-:W-:Y:S01]  /*a4b0*/  MUFU.EX2 R225, R32 ;  /* 0x0000002000e17308 */ /* 0x000fe20000000800 */
[----:B-1----:R-:W-:Y:S01]  /*a4c0*/  FMNMX.FTZ R137, R137, R133, !PT ;  /* 0x0000008589897209 */ /* 0x002fe20007810000 */
[----:B------:R-:W-:Y:S01]  /*a4d0*/  FMUL.FTZ R113, R134, R113 ;  /* 0x0000007186717220 */ /* 0x000fe20000410000 */
[----:B------:R-:W-:Y:S01]  /*a4e0*/  FMNMX.FTZ R0, R62, R0, !PT ;  /* 0x000000003e007209 */ /* 0x000fe20007810000 */
[----:B----4-:R-:W-:Y:S01]  /*a4f0*/  IMAD.WIDE.U32 R4, R4, -0x326172a9, RZ ;  /* 0xcd9e8d5704047825 */ /* 0x010fe200078e00ff */
[----:B------:R-:W-:Y:S02]  /*a500*/  FSETP.NEU.FTZ.AND P0, PT, R137, -INF , PT ;  /* 0xff8000008900780b */ /* 0x000fe40003f1d000 */
[----:B------:R-:W-:Y:S01]  /*a510*/  FMNMX.FTZ R2, R63, R0, !PT ;  /* 0x000000003f027209 */ /* 0x000fe20007810000 */
[C---:B------:R-:W-:Y:S01]  /*a520*/  FADD.FTZ R0, -R137.reuse, R3 ;  /* 0x0000000389007221 */ /* 0x040fe20000010100 */
[----:B--2---:R-:W-:Y:S01]  /*a530*/  FMNMX.FTZ R136, R136, R16, !PT ;  /* 0x0000001088887209 */ /* 0x004fe20007810000 */
[----:B------:R-:W-:Y:S01]  /*a540*/  FMUL.FTZ R185, R137, c[0x0][0x23c] ;  /* 0x00008f0089b97a20 */ /* 0x000fe20000410000 */
[----:B------:R-:W-:Y:S01]  /*a550*/  LOP3.LUT R16, R249, UR12, R242, 0x96, !PT ;  /* 0x0000000cf9107c12 */ /* 0x000fe2000f8e96f2 */
[----:B------:R-:W-:Y:S01]  /*a560*/  FMUL.FTZ R0, R0, c[0x0][0x23c] ;  /* 0x00008f0000007a20 */ /* 0x000fe20000410000 */
[----:B------:R-:W1:Y:S01]  /*a570*/  SHFL.BFLY PT, R3, R2, 0x2, 0x1f ;  /* 0x0c401f0002037f89 */ /* 0x000e6200000e0000 */
[----:B------:R-:W-:Y:S01]  /*a580*/  FMUL.FTZ R186, R136, c[0x0][0x23c] ;  /* 0x00008f0088ba7a20 */ /* 0x000fe20000410000 */
[----:B------:R-:W-:Y:S01]  /*a590*/  FSEL R185, R185, RZ, P0 ;  /* 0x000000ffb9b97208 */ /* 0x000fe20000000000 */
[----:B------:R2:W3:Y:S01]  /*a5a0*/  MUFU.EX2 R133, R0 ;  /* 0x0000000000857308 */ /* 0x0004e20000000800 */
[----:B------:R-:W-:Y:S01]  /*a5b0*/  IMAD.WIDE.U32 R202, R16, -0x326172a9, RZ ;  /* 0xcd9e8d5710ca7825 */ /* 0x000fe200078e00ff */
[----:B------:R-:W-:Y:S02]  /*a5c0*/  LOP3.LUT R16, R5, UR13, R208, 0x96, !PT ;  /* 0x0000000d05107c12 */ /* 0x000fe4000f8e96d0 */
[----:B------:R-:W-:Y:S01]  /*a5d0*/  FSETP.NEU.FTZ.AND P0, PT, R136, -INF , PT ;  /* 0xff8000008800780b */ /* 0x000fe20003f1d000 */
[--C-:B------:R-:W-:Y:S01]  /*a5e0*/  FFMA.FTZ R18, R18, c[0x0][0x23c], -R185.reuse ;  /* 0x00008f0012127a23 */ /* 0x100fe200000108b9 */
[----:B------:R-:W-:Y:S01]  /*a5f0*/  LOP3.LUT R172, R203, UR11, R4, 0x96, !PT ;  /* 0x0000000bcbac7c12 */ /* 0x000fe2000f8e9604 */
[--C-:B------:R-:W-:Y:S01]  /*a600*/  FFMA.FTZ R19, R19, c[0x0][0x23c], -R185.reuse ;  /* 0x00008f0013137a23 */ /* 0x100fe200000108b9 */
[----:B------:R-:W-:Y:S01]  /*a610*/  FSEL R186, R186, RZ, P0 ;  /* 0x000000ffbaba7208 */ /* 0x000fe20000000000 */
[--C-:B------:R-:W-:Y:S01]  /*a620*/  FFMA.FTZ R6, R6, c[0x0][0x23c], -R185.reuse ;  /* 0x00008f0006067a23 */ /* 0x100fe200000108b9 */
[----:B------:R-:W-:Y:S01]  /*a630*/  MUFU.EX2 R238, R18 ;  /* 0x0000001200ee7308 */ /* 0x000fe20000000800 */
[----:B------:R-:W-:Y:S02]  /*a640*/  FFMA.FTZ R7, R7, c[0x0][0x23c], -R185 ;  /* 0x00008f0007077a23 */ /* 0x000fe400000108b9 */
[----:B-----5:R-:W-:Y:S04]  /*a650*/  IMAD.WIDE.U32 R16, R16, -0x2daee0ad, RZ ;  /* 0xd2511f5310107825 */ /* 0x020fe800078e00ff */
[----:B------:R-:W-:Y:S03]  /*a660*/  IMAD.WIDE.U32 R172, R172, -0x2daee0ad, RZ ;  /* 0xd2511f53acac7825 */ /* 0x000fe600078e00ff */
[----:B------:R-:W4:Y:S01]  /*a670*/  MUFU.EX2 R237, R19 ;  /* 0x0000001300ed7308 */ /* 0x000f220000000800 */
[--C-:B------:R-:W-:Y:S02]  /*a680*/  FFMA.FTZ R12, R12, c[0x0][0x23c], -R186.reuse ;  /* 0x00008f000c0c7a23 */ /* 0x100fe400000108ba */
[--C-:B------:R-:W-:Y:S02]  /*a690*/  FFMA.FTZ R13, R13, c[0x0][0x23c], -R186.reuse ;  /* 0x00008f000d0d7a23 */ /* 0x100fe400000108ba */
[----:B--2---:R-:W-:Y:S02]  /*a6a0*/  FADD.FTZ R0, -R136, R135 ;  /* 0x0000008788007221 */ /* 0x004fe40000010100 */
[--C-:B------:R-:W-:Y:S02]  /*a6b0*/  FFMA.FTZ R8, R8, c[0x0][0x23c], -R186.reuse ;  /* 0x00008f0008087a23 */ /* 0x100fe400000108ba */
[----:B------:R-:W-:Y:S01]  /*a6c0*/  FMUL.FTZ R0, R0, c[0x0][0x23c] ;  /* 0x00008f0000007a20 */ /* 0x000fe20000410000 */
[----:B------:R-:W-:Y:S01]  /*a6d0*/  MUFU.EX2 R230, R6 ;  /* 0x0000000600e67308 */ /* 0x000fe20000000800 */
[--C-:B------:R-:W-:Y:S02]  /*a6e0*/  FFMA.FTZ R9, R9, c[0x0][0x23c], -R186.reuse ;  /* 0x00008f0009097a23 */ /* 0x100fe400000108ba */
[C---:B---3--:R-:W-:Y:S02]  /*a6f0*/  FMUL.FTZ R70, R133.reuse, R70 ;  /* 0x0000004685467220 */ /* 0x048fe40000410000 */
[C---:B------:R-:W-:Y:S02]  /*a700*/  FMUL.FTZ R71, R133.reuse, R71 ;  /* 0x0000004785477220 */ /* 0x040fe40000410000 */
[C---:B------:R-:W-:Y:S02]  /*a710*/  FMUL.FTZ R82, R133.reuse, R82 ;  /* 0x0000005285527220 */ /* 0x040fe40000410000 */
[C---:B------:R-:W-:Y:S01]  /*a720*/  FMUL.FTZ R83, R133.reuse, R83 ;  /* 0x0000005385537220 */ /* 0x040fe20000410000 */
[----:B------:R1:W2:Y:S01]  /*a730*/  MUFU.EX2 R135, R0 ;  /* 0x0000000000877308 */ /* 0x0002a20000000800 */
[C---:B------:R-:W-:Y:S02]  /*a740*/  FMUL.FTZ R86, R133.reuse, R86 ;  /* 0x0000005685567220 */ /* 0x040fe40000410000 */
[----:B------:R-:W-:Y:S01]  /*a750*/  FMUL.FTZ R87, R133, R87 ;  /* 0x0000005785577220 */ /* 0x000fe20000410000 */
[----:B----4-:R-:W-:Y:S01]  /*a760*/  F2FP.BF16.PACK_AB R175, R237, R238 ;  /* 0x000000eeedaf723e */ /* 0x010fe200000010ff */
[----:B------:R-:W-:Y:S02]  /*a770*/  FMUL.FTZ R32, R134, R156 ;  /* 0x0000009c86207220 */ /* 0x000fe40000410000 */
[--C-:B------:R-:W-:Y:S02]  /*a780*/  FFMA.FTZ R38, R38, c[0x0][0x23c], -R185.reuse ;  /* 0x00008f0026267a23 */ /* 0x100fe400000108b9 */
[C---:B------:R-:W-:Y:S01]  /*a790*/  FMUL.FTZ R98, R133.reuse, R98 ;  /* 0x0000006285627220 */ /* 0x040fe20000410000 */
[----:B------:R-:W-:Y:S01]  /*a7a0*/  MUFU.EX2 R236, R7 ;  /* 0x0000000700ec7308 */ /* 0x000fe20000000800 */
[----:B------:R-:W-:Y:S02]  /*a7b0*/  FMUL.FTZ R99, R133, R99 ;  /* 0x0000006385637220 */ /* 0x000fe40000410000 */
[--C-:B------:R-:W-:Y:S02]  /*a7c0*/  FFMA.FTZ R34, R34, c[0x0][0x23c], -R185.reuse ;  /* 0x00008f0022227a23 */ /* 0x100fe400000108b9 */
[----:B------:R-:W-:Y:S02]  /*a7d0*/  FFMA.FTZ R35, R35, c[0x0][0x23c], -R185 ;  /* 0x00008f0023237a23 */ /* 0x000fe400000108b9 */
[C---:B------:R-:W-:Y:S02]  /*a7e0*/  FMUL.FTZ R114, R133.reuse, R114 ;  /* 0x0000007285727220 */ /* 0x040fe40000410000 */
[----:B------:R-:W-:Y:S01]  /*a7f0*/  FMUL.FTZ R115, R133, R115 ;  /* 0x0000007385737220 */ /* 0x000fe20000410000 */
[----:B------:R-:W-:Y:S01]  /*a800*/  MUFU.EX2 R235, R12 ;  /* 0x0000000c00eb7308 */ /* 0x000fe20000000800 */
[--C-:B------:R-:W-:Y:S02]  /*a810*/  FFMA.FTZ R45, R45, c[0x0][0x23c], -R186.reuse ;  /* 0x00008f002d2d7a23 */ /* 0x100fe400000108ba */
[----:B------:R-:W-:Y:S01]  /*a820*/  FFMA.FTZ R56, R56, c[0x0][0x23c], -R186 ;  /* 0x00008f0038387a23 */ /* 0x000fe200000108ba */
[----:B-1----:R-:W-:Y:S01]  /*a830*/  FMNMX.FTZ R0, R2, R3, !PT ;  /* 0x0000000302007209 */ /* 0x002fe20007810000 */
[----:B--2---:R-:W-:Y:S01]  /*a840*/  FMUL.FTZ R72, R135, R72 ;  /* 0x0000004887487220 */ /* 0x004fe20000410000 */
[----:B------:R-:W-:Y:S01]  /*a850*/  LOP3.LUT R3, R247, UR12, R242, 0x96, !PT ;  /* 0x0000000cf7037c12 */ /* 0x000fe2000f8e96f2 */
[----:B------:R-:W-:Y:S02]  /*a860*/  FMUL.FTZ R73, R135, R73 ;  /* 0x0000004987497220 */ /* 0x000fe40000410000 */
[----:B------:R-:W1:Y:S01]  /*a870*/  SHFL.BFLY PT, R2, R0, 0x1, 0x1f ;  /* 0x0c201f0000027f89 */ /* 0x000e6200000e0000 */
[----:B------:R-:W2:Y:S01]  /*a880*/  MUFU.EX2 R234, R13 ;  /* 0x0000000d00ea7308 */ /* 0x000ea20000000800 */
[----:B------:R-:W-:Y:S01]  /*a890*/  IMAD.WIDE.U32 R200, R3, -0x326172a9, RZ ;  /* 0xcd9e8d5703c87825 */ /* 0x000fe200078e00ff */
[----:B------:R-:W-:Y:S03]  /*a8a0*/  LOP3.LUT R3, R5, UR13, R206, 0x96, !PT ;  /* 0x0000000d05037c12 */ /* 0x000fe6000f8e96ce */
[----:B------:R-:W-:Y:S01]  /*a8b0*/  FMUL.FTZ R76, R135, R76 ;  /* 0x0000004c874c7220 */ /* 0x000fe20000410000 */
[----:B------:R-:W-:Y:S01]  /*a8c0*/  LOP3.LUT R18, R201, UR11, R4, 0x96, !PT ;  /* 0x0000000bc9127c12 */ /* 0x000fe2000f8e9604 */
[----:B------:R-:W-:Y:S03]  /*a8d0*/  IMAD.WIDE.U32 R4, R3, -0x2daee0ad, RZ ;  /* 0xd2511f5303047825 */ /* 0x000fe600078e00ff */
[----:B------:R-:W-:Y:S01]  /*a8e0*/  MUFU.EX2 R229, R8 ;  /* 0x0000000800e57308 */ /* 0x000fe20000000800 */
[----:B------:R-:W-:Y:S01]  /*a8f0*/  IMAD.WIDE.U32 R18, R18, -0x2daee0ad, RZ ;  /* 0xd2511f5312127825 */ /* 0x000fe200078e00ff */
[----:B------:R-:W-:Y:S02]  /*a900*/  LOP3.LUT R4, R173, UR8, R4, 0x96, !PT ;  /* 0x00000008ad047c12 */ /* 0x000fe4000f8e9604 */
[----:B------:R-:W-:Y:S01]  /*a910*/  LOP3.LUT R6, R5, UR10, R248, 0x96, !PT ;  /* 0x0000000a05067c12 */ /* 0x000fe2000f8e96f8 */
[----:B------:R-:W-:Y:S01]  /*a920*/  FMUL.FTZ R77, R135, R77 ;  /* 0x0000004d874d7220 */ /* 0x000fe20000410000 */
[----:B------:R-:W-:Y:S01]  /*a930*/  LOP3.LUT R16, R19, UR8, R16, 0x96, !PT ;  /* 0x0000000813107c12 */ /* 0x000fe2000f8e9610 */
[----:B------:R-:W-:Y:S01]  /*a940*/  IMAD.WIDE.U32 R194, R4, -0x326172a9, RZ ;  /* 0xcd9e8d5704c27825 */ /* 0x000fe200078e00ff */
[----:B------:R-:W-:Y:S02]  /*a950*/  LOP3.LUT R5, R17, UR10, R246, 0x96, !PT ;  /* 0x0000000a11057c12 */ /* 0x000fe4000f8e96f6 */
[----:B------:R-:W3:Y:S01]  /*a960*/  MUFU.EX2 R228, R9 ;  /* 0x0000000900e47308 */ /* 0x000ee20000000800 */
[----:B------:R-:W-:Y:S01]  /*a970*/  IMAD.WIDE.U32 R192, R16, -0x326172a9, RZ ;  /* 0xcd9e8d5710c07825 */ /* 0x000fe200078e00ff */
[----:B-1----:R-:W-:Y:S03]  /*a980*/  FMNMX.FTZ R2, R0, R2, !PT ;  /* 0x0000000200027209 */ /* 0x002fe60007810000 */
[----:B------:R-:W-:Y:S01]  /*a990*/  IMAD.WIDE.U32 R4, R5, -0x326172a9, RZ ;  /* 0xcd9e8d5705047825 */ /* 0x000fe200078e00ff */
[----:B--2---:R-:W-:Y:S02]  /*a9a0*/  F2FP.BF16.PACK_AB R182, R234, R235 ;  /* 0x000000ebeab6723e */ /* 0x004fe400000010ff */
[C---:B------:R-:W-:Y:S01]  /*a9b0*/  FSETP.NEU.FTZ.AND P0, PT, R2.reuse, -INF , PT ;  /* 0xff8000000200780b */ /* 0x040fe20003f1d000 */
[----:B------:R-:W-:Y:S01]  /*a9c0*/  FMUL.FTZ R187, R2, c[0x0][0x23c] ;  /* 0x00008f0002bb7a20 */ /* 0x000fe20000410000 */
[----:B------:R-:W-:Y:S01]  /*a9d0*/  LOP3.LUT R3, R193, UR7, R4, 0x96, !PT ;  /* 0x00000007c1037c12 */ /* 0x000fe2000f8e9604 */
[----:B------:R-:W-:Y:S01]  /*a9e0*/  IMAD.WIDE.U32 R6, R6, -0x326172a9, RZ ;  /* 0xcd9e8d5706067825 */ /* 0x000fe200078e00ff */
[----:B------:R-:W-:Y:S01]  /*a9f0*/  LOP3.LUT R5, R5, UR9, R200, 0x96, !PT ;  /* 0x0000000905057c12 */ /* 0x000fe2000f8e96c8 */
[----:B------:R-:W-:Y:S01]  /*aa00*/  MUFU.EX2 R224, R33 ;  /* 0x0000002100e07308 */ /* 0x000fe20000000800 */
[----:B------:R-:W-:Y:S01]  /*aa10*/  FSEL R187, R187, RZ, P0 ;  /* 0x000000ffbbbb7208 */ /* 0x000fe20000000000 */
[----:B------:R-:W-:Y:S01]  /*aa20*/  IMAD.WIDE.U32 R198, R3, -0x2daee0ad, RZ ;  /* 0xd2511f5303c67825 */ /* 0x000fe200078e00ff */
[----:B------:R-:W-:Y:S02]  /*aa30*/  LOP3.LUT R0, R195, UR7, R6, 0x96, !PT ;  /* 0x00000007c3007c12 */ /* 0x000fe4000f8e9606 */
[----:B------:R-:W-:Y:S01]  /*aa40*/  LOP3.LUT R7, R7, UR9, R202, 0x96, !PT ;  /* 0x0000000907077c12 */ /* 0x000fe2000f8e96ca */
[--C-:B------:R-:W-:Y:S02]  /*aa50*/  FFMA.FTZ R14, R14, c[0x0][0x23c], -R187.reuse ;  /* 0x00008f000e0e7a23 */ /* 0x100fe400000108bb */
[----:B------:R-:W-:Y:S02]  /*aa60*/  FFMA.FTZ R15, R15, c[0x0][0x23c], -R187 ;  /* 0x00008f000f0f7a23 */ /* 0x000fe400000108bb */
[----:B------:R1:W-:Y:S01]  /*aa70*/  MUFU.EX2 R232, R14 ;  /* 0x0000000e00e87308 */ /* 0x0003e20000000800 */
[----:B------:R-:W-:Y:S01]  /*aa80*/  IMAD.WIDE.U32 R4, R5, -0x2daee0ad, RZ ;  /* 0xd2511f5305047825 */ /* 0x000fe200078e00ff */
[----:B---3--:R-:W-:Y:S03]  /*aa90*/  F2FP.BF16.PACK_AB R180, R228, R229 ;  /* 0x000000e5e4b4723e */ /* 0x008fe600000010ff */
[----:B------:R-:W-:Y:S01]  /*aaa0*/  IMAD.WIDE.U32 R196, R0, -0x2daee0ad, RZ ;  /* 0xd2511f5300c47825 */ /* 0x000fe200078e00ff */
[----:B------:R-:W-:Y:S02]  /*aab0*/  LOP3.LUT R4, R199, UR4, R4, 0x96, !PT ;  /* 0x00000004c7047c12 */ /* 0x000fe4000f8e9604 */
[----:B------:R-:W-:Y:S01]  /*aac0*/  LOP3.LUT R18, R5, UR6, R18, 0x96, !PT ;  /* 0x0000000605127c12 */ /* 0x000fe2000f8e9612 */
[----:B------:R-:W-:Y:S01]  /*aad0*/  IMAD.WIDE.U32 R6, R7, -0x2daee0ad, RZ ;  /* 0xd2511f5307067825 */ /* 0x000fe200078e00ff */
[----:B------:R2:W3:Y:S03]  /*aae0*/  MUFU.EX2 R231, R15 ;  /* 0x0000000f00e77308 */ /* 0x0004e60000000800 */
[----:B------:R-:W-:Y:S01]  /*aaf0*/  IMAD.WIDE.U32 R4, R4, -0x326172a9, RZ ;  /* 0xcd9e8d5704047825 */ /* 0x000fe200078e00ff */
[----:B------:R-:W-:Y:S02]  /*ab00*/  LOP3.LUT R6, R197, UR4, R6, 0x96, !PT ;  /* 0x00000004c5067c12 */ /* 0x000fe4000f8e9606 */
[----:B------:R-:W-:Y:S01]  /*ab10*/  LOP3.LUT R172, R7, UR6, R172, 0x96, !PT ;  /* 0x0000000607ac7c12 */ /* 0x000fe2000f8e96ac */
[----:B------:R-:W-:Y:S01]  /*ab20*/  IMAD.WIDE.U32 R188, R18, -0x326172a9, RZ ;  /* 0xcd9e8d5712bc7825 */ /* 0x000fe200078e00ff */
[----:B------:R-:W-:Y:S02]  /*ab30*/  LOP3.LUT R3, R4, 0xffff, RZ, 0xc0, !PT ;  /* 0x0000ffff04037812 */ /* 0x000fe400078ec0ff */
[----:B------:R-:W-:Y:S01]  /*ab40*/  SHF.R.U32.HI R13, RZ, 0x10, R4 ;  /* 0x00000010ff0d7819 */ /* 0x000fe20000011604 */
[----:B------:R-:W-:Y:S01]  /*ab50*/  IMAD.WIDE.U32 R190, R172, -0x326172a9, RZ ;  /* 0xcd9e8d57acbe7825 */ /* 0x000fe200078e00ff */
[----:B------:R-:W-:Y:S01]  /*ab60*/  LOP3.LUT R0, R5, UR15, R188, 0x96, !PT ;  /* 0x0000000f05007c12 */ /* 0x000fe2000f8e96bc */
[----:B------:R4:W-:Y:S01]  /*ab70*/  MUFU.EX2 R213, R34 ;  /* 0x0000002200d57308 */ /* 0x0009e20000000800 */
[----:B-1----:R-:W-:Y:S01]  /*ab80*/  LOP3.LUT R14, R4, 0xff, RZ, 0xc0, !PT ;  /* 0x000000ff040e7812 */ /* 0x002fe200078ec0ff */
[----:B------:R-:W-:Y:S01]  /*ab90*/  IMAD.WIDE.U32 R6, R6, -0x326172a9, RZ ;  /* 0xcd9e8d5706067825 */ /* 0x000fe200078e00ff */
[----:B------:R-:W-:Y:S02]  /*aba0*/  SHF.R.U32.HI R3, RZ, 0x8, R3 ;  /* 0x00000008ff037819 */ /* 0x000fe40000011603 */
[----:B------:R-:W-:Y:S01]  /*abb0*/  LOP3.LUT R13, R13, 0xff, RZ, 0xc0, !PT ;  /* 0x000000ff0d0d7812 */ /* 0x000fe200078ec0ff */
[--C-:B------:R-:W-:Y:S01]  /*abc0*/  FFMA.FTZ R10, R10, c[0x0][0x23c], -R187.reuse ;  /* 0x00008f000a0a7a23 */ /* 0x100fe200000108bb */
[--C-:B------:R-:W-:Y:S01]  /*abd0*/  SHF.R.U32.HI R16, RZ, 0x10, R6.reuse ;  /* 0x00000010ff107819 */ /* 0x100fe20000011606 */
[----:B------:R-:W-:Y:S01]  /*abe0*/  FFMA.FTZ R11, R11, c[0x0][0x23c], -R187 ;  /* 0x00008f000b0b7a23 */ /* 0x000fe200000108bb */
[C---:B------:R-:W-:Y:S01]  /*abf0*/  LOP3.LUT R18, R6.reuse, 0xff, RZ, 0xc0, !PT ;  /* 0x000000ff06127812 */ /* 0x040fe200078ec0ff */
[----:B------:R-:W-:Y:S01]  /*ac00*/  MUFU.EX2 R227, R10 ;  /* 0x0000000a00e37308 */ /* 0x000fe20000000800 */
[----:B------:R-:W-:Y:S01]  /*ac10*/  SHF.R.U32.HI R17, RZ, 0x18, R6 ;  /* 0x00000018ff117819 */ /* 0x000fe20000011606 */
[----:B------:R-:W-:Y:S01]  /*ac20*/  FMUL.FTZ R19, R133, R155 ;  /* 0x0000009b85137220 */ /* 0x000fe20000410000 */
[----:B------:R-:W-:Y:S01]  /*ac30*/  LOP3.LUT R12, R6, 0xffff, RZ, 0xc0, !PT ;  /* 0x0000ffff060c7812 */ /* 0x000fe200078ec0ff */
[----:B------:R-:W-:Y:S01]  /*ac40*/  FMUL.FTZ R88, R135, R88 ;  /* 0x0000005887587220 */ /* 0x000fe20000410000 */
[----:B------:R-:W-:Y:S01]  /*ac50*/  LOP3.LUT R6, R7, UR15, R190, 0x96, !PT ;  /* 0x0000000f07067c12 */ /* 0x000fe2000f8e96be */
[C---:B------:R-:W-:Y:S01]  /*ac60*/  FMUL.FTZ R89, R135.reuse, R89 ;  /* 0x0000005987597220 */ /* 0x040fe20000410000 */
[----:B------:R-:W-:Y:S01]  /*ac70*/  LOP3.LUT R5, R16, 0xff, RZ, 0xc0, !PT ;  /* 0x000000ff10057812 */ /* 0x000fe200078ec0ff */
[----:B------:R-:W-:Y:S01]  /*ac80*/  FMUL.FTZ R16, R134, R152 ;  /* 0x0000009886107220 */ /* 0x000fe20000410000 */
[----:B--2---:R-:W-:Y:S01]  /*ac90*/  SHF.R.U32.HI R15, RZ, 0x18, R4 ;  /* 0x00000018ff0f7819 */ /* 0x004fe20000011604 */
[----:B------:R-:W1:Y:S01]  /*aca0*/  MUFU.EX2 R226, R11 ;  /* 0x0000000b00e27308 */ /* 0x000e620000000800 */
[----:B------:R-:W-:Y:S01]  /*acb0*/  PRMT R14, R14, 0x5410, R3 ;  /* 0x000054100e0e7816 */ /* 0x000fe20000000003 */
[C---:B------:R-:W-:Y:S01]  /*acc0*/  FMUL.FTZ R92, R135.reuse, R92 ;  /* 0x0000005c875c7220 */ /* 0x040fe20000410000 */
[----:B------:R-:W-:Y:S01]  /*acd0*/  SHF.R.U32.HI R7, RZ, 0x8, R12 ;  /* 0x00000008ff077819 */ /* 0x000fe2000001160c */
[----:B------:R-:W-:Y:S01]  /*ace0*/  FMUL.FTZ R93, R135, R93 ;  /* 0x0000005d875d7220 */ /* 0x000fe20000410000 */
[----:B------:R-:W-:Y:S01]  /*acf0*/  LOP3.LUT R3, R0, 0xffff, RZ, 0xc0, !PT ;  /* 0x0000ffff00037812 */ /* 0x000fe200078ec0ff */
[----:B------:R-:W-:Y:S01]  /*ad00*/  FMUL.FTZ R33, R134, R157 ;  /* 0x0000009d86217220 */ /* 0x000fe20000410000 */
[----:B------:R-:W-:Y:S01]  /*ad10*/  LOP3.LUT R4, R6, 0xffff, RZ, 0xc0, !PT ;  /* 0x0000ffff06047812 */ /* 0x000fe200078ec0ff */
[----:B----4-:R-:W-:Y:S01]  /*ad20*/  FMUL.FTZ R34, R133, R158 ;  /* 0x0000009e85227220 */ /* 0x010fe20000410000 */
[----:B------:R-:W-:Y:S01]  /*ad30*/  PRMT R18, R18, 0x5410, R7 ;  /* 0x0000541012127816 */ /* 0x000fe20000000007 */
[----:B------:R-:W-:Y:S01]  /*ad40*/  FFMA.FTZ R47, R47, c[0x0][0x23c], -R187 ;  /* 0x00008f002f2f7a23 */ /* 0x000fe200000108bb */
[----:B------:R-:W-:Y:S01]  /*ad50*/  PRMT R17, R5, 0x5410, R17 ;  /* 0x0000541005117816 */ /* 0x000fe20000000011 */
[----:B------:R-:W-:Y:S01]  /*ad60*/  FFMA.FTZ R58, R58, c[0x0][0x23c], -R187 ;  /* 0x00008f003a3a7a23 */ /* 0x000fe200000108bb */
[----:B------:R-:W-:Y:S01]  /*ad70*/  LOP3.LUT R7, R0, 0xff, RZ, 0xc0, !PT ;  /* 0x000000ff00077812 */ /* 0x000fe200078ec0ff */
[--C-:B------:R-:W-:Y:S01]  /*ad80*/  HSET2.LE.AND R174, R18, R245.reuse, PT ;  /* 0x000000f512ae7233 */ /* 0x100fe20003803000 */
[----:B------:R-:W-:Y:S01]  /*ad90*/  SHF.R.U32.HI R3, RZ, 0x8, R3 ;  /* 0x00000008ff037819 */ /* 0x000fe20000011603 */
[----:B------:R-:W-:Y:S01]  /*ada0*/  FMUL.FTZ R18, R133, R154 ;  /* 0x0000009a85127220 */ /* 0x000fe20000410000 */
[--C-:B------:R-:W-:Y:S01]  /*adb0*/  SHF.R.U32.HI R5, RZ, 0x10, R6.reuse ;  /* 0x00000010ff057819 */ /* 0x100fe20000011606 */
[----:B------:R-:W-:Y:S01]  /*adc0*/  FFMA.FTZ R59, R59, c[0x0][0x23c], -R187 ;  /* 0x00008f003b3b7a23 */ /* 0x000fe200000108bb */
[----:B------:R-:W-:Y:S01]  /*add0*/  SHF.R.U32.HI R8, RZ, 0x18, R6 ;  /* 0x00000018ff087819 */ /* 0x000fe20000011606 */
[----:B------:R-:W-:Y:S01]  /*ade0*/  MUFU.EX2 R212, R35 ;  /* 0x0000002300d47308 */ /* 0x000fe20000000800 */
[----:B------:R-:W-:Y:S01]  /*adf0*/  LOP3.LUT R12, R6, 0xff, RZ, 0xc0, !PT ;  /* 0x000000ff060c7812 */ /* 0x000fe200078ec0ff */
[C---:B------:R-:W-:Y:S01]  /*ae00*/  FMUL.FTZ R108, R135.reuse, R108 ;  /* 0x0000006c876c7220 */ /* 0x040fe20000410000 */
[----:B------:R-:W-:Y:S01]  /*ae10*/  SHF.R.U32.HI R6, RZ, 0x8, R4 ;  /* 0x00000008ff067819 */ /* 0x000fe20000011604 */
[----:B------:R-:W-:Y:S01]  /*ae20*/  FMUL.FTZ R109, R135, R109 ;  /* 0x0000006d876d7220 */ /* 0x000fe20000410000 */
[----:B------:R-:W-:Y:S01]  /*ae30*/  PRMT R9, R7, 0x5410, R3 ;  /* 0x0000541007097816 */ /* 0x000fe20000000003 */
[----:B------:R-:W-:Y:S01]  /*ae40*/  FFMA.FTZ R46, R46, c[0x0][0x23c], -R187 ;  /* 0x00008f002e2e7a23 */ /* 0x000fe200000108bb */
[----:B------:R-:W-:Y:S01]  /*ae50*/  PRMT R12, R12, 0x5410, R6 ;  /* 0x000054100c0c7816 */ /* 0x000fe20000000006 */
[----:B------:R-:W-:Y:S01]  /*ae60*/  FFMA.FTZ R57, R57, c[0x0][0x23c], -R186 ;  /* 0x00008f0039397a23 */ /* 0x000fe200000108ba */
[----:B------:R-:W-:Y:S01]  /*ae70*/  SHF.R.U32.HI R6, RZ, 0x18, R0 ;  /* 0x00000018ff067819 */ /* 0x000fe20000011600 */
[----:B------:R-:W-:Y:S01]  /*ae80*/  FFMA.FTZ R60, R60, c[0x0][0x23c], -R186 ;  /* 0x00008f003c3c7a23 */ /* 0x000fe200000108ba */
[----:B------:R-:W-:Y:S01]  /*ae90*/  SHF.R.U32.HI R3, RZ, 0x10, R0 ;  /* 0x00000010ff037819 */ /* 0x000fe20000011600 */
[----:B------:R-:W-:Y:S01]  /*aea0*/  FADD.FTZ R0, -R2, R139 ;  /* 0x0000008b02007221 */ /* 0x000fe20000010100 */
[----:B------:R-:W-:Y:S01]  /*aeb0*/  LOP3.LUT R4, R5, 0xff, RZ, 0xc0, !PT ;  /* 0x000000ff05047812 */ /* 0x000fe200078ec0ff */
[----:B------:R-:W-:Y:S01]  /*aec0*/  FMUL.FTZ R100, R134, R100 ;  /* 0x0000006486647220 */ /* 0x000fe20000410000 */
[----:B------:R-:W-:Y:S01]  /*aed0*/  PRMT R13, R13, 0x5410, R15 ;  /* 0x000054100d0d7816 */ /* 0x000fe2000000000f */
[----:B------:R-:W-:Y:S01]  /*aee0*/  FMUL.FTZ R0, R0, c[0x0][0x23c] ;  /* 0x00008f0000007a20 */ /* 0x000fe20000410000 */
[----:B------:R-:W-:Y:S01]  /*aef0*/  PRMT R8, R4, 0x5410, R8 ;  /* 0x0000541004087816 */ /* 0x000fe20000000008 */
[--C-:B------:R-:W-:Y:S01]  /*af00*/  HSET2.LE.AND R4, R12, R245.reuse, PT ;  /* 0x000000f50c047233 */ /* 0x100fe20003803000 */
[----:B------:R-:W-:Y:S01]  /*af10*/  LOP3.LUT R5, R3, 0xff, RZ, 0xc0, !PT ;  /* 0x000000ff03057812 */ /* 0x000fe200078ec0ff */
[--C-:B------:R-:W-:Y:S01]  /*af20*/  HSET2.LE.AND R183, R13, R245.reuse, PT ;  /* 0x000000f50db77233 */ /* 0x100fe20003803000 */
[----:B------:R-:W-:Y:S01]  /*af30*/  F2FP.BF16.PACK_AB R172, R239, R233 ;  /* 0x000000e9efac723e */ /* 0x000fe200000010ff */
[----:B------:R-:W2:Y:S01]  /*af40*/  MUFU.EX2 R0, R0 ;  /* 0x0000000000007308 */ /* 0x000ea20000000800 */
[----:B------:R-:W-:Y:S01]  /*af50*/  F2FP.BF16.PACK_AB R3, R240, R241 ;  /* 0x000000f1f003723e */ /* 0x000fe200000010ff */
[--C-:B------:R-:W-:Y:S01]  /*af60*/  HSET2.LE.AND R173, R8, R245.reuse, PT ;  /* 0x000000f508ad7233 */ /* 0x100fe20003803000 */
[----:B------:R-:W-:Y:S01]  /*af70*/  PRMT R7, R5, 0x5410, R6 ;  /* 0x0000541005077816 */ /* 0x000fe20000000006 */
[--C-:B------:R-:W-:Y:S01]  /*af80*/  HSET2.LE.AND R5, R14, R245.reuse, PT ;  /* 0x000000f50e057233 */ /* 0x100fe20003803000 */
[----:B------:R-:W-:Y:S01]  /*af90*/  LOP3.LUT R172, R4, R172, RZ, 0xc0, !PT ;  /* 0x000000ac04ac7212 */ /* 0x000fe200078ec0ff */
[----:B------:R-:W-:Y:S01]  /*afa0*/  FMUL.FTZ R12, R135, R148 ;  /* 0x00000094870c7220 */ /* 0x000fe20000410000 */
[----:B------:R-:W-:Y:S01]  /*afb0*/  F2FP.BF16.PACK_AB R4, R236, R230 ;  /* 0x000000e6ec04723e */ /* 0x000fe200000010ff */
[--C-:B------:R-:W-:Y:S01]  /*afc0*/  HSET2.LE.AND R8, R7, R245.reuse, PT ;  /* 0x000000f507087233 */ /* 0x100fe20003803000 */
[----:B---3--:R-:W-:Y:S01]  /*afd0*/  F2FP.BF16.PACK_AB R6, R231, R232 ;  /* 0x000000e8e706723e */ /* 0x008fe200000010ff */
[----:B------:R-:W-:Y:S01]  /*afe0*/  FMUL.FTZ R7, R133, R143 ;  /* 0x0000008f85077220 */ /* 0x000fe20000410000 */
[----:B------:R-:W-:Y:S01]  /*aff0*/  LOP3.LUT R174, R174, R3, RZ, 0xc0, !PT ;  /* 0x00000003aeae7212 */ /* 0x000fe200078ec0ff */
[--C-:B------:R-:W-:Y:S01]  /*b000*/  HSET2.LE.AND R3, R17, R245.reuse, PT ;  /* 0x000000f511037233 */ /* 0x100fe20003803000 */
[----:B------:R-:W-:Y:S01]  /*b010*/  LOP3.LUT R173, R173, R4, RZ, 0xc0, !PT ;  /* 0x00000004adad7212 */ /* 0x000fe200078ec0ff */
[C---:B------:R-:W-:Y:S01]  /*b020*/  FMUL.FTZ R4, R134.reuse, R140 ;  /* 0x0000008c86047220 */ /* 0x040fe20000410000 */
[----:B------:R-:W-:Y:S01]  /*b030*/  LOP3.LUT R182, R5, R182, RZ, 0xc0, !PT ;  /* 0x000000b605b67212 */ /* 0x000fe200078ec0ff */
[----:B------:R-:W-:Y:S01]  /*b040*/  FMUL.FTZ R5, R134, R141 ;  /* 0x0000008d86057220 */ /* 0x000fe20000410000 */
[----:B------:R-:W-:Y:S01]  /*b050*/  LOP3.LUT R183, R183, R6, RZ, 0xc0, !PT ;  /* 0x00000006b7b77212 */ /* 0x000fe200078ec0ff */
[----:B------:R-:W-:Y:S01]  /*b060*/  FMUL.FTZ R6, R133, R142 ;  /* 0x0000008e85067220 */ /* 0x000fe20000410000 */
[----:B------:R-:W-:Y:S01]  /*b070*/  LOP3.LUT R175, R3, R175, RZ, 0xc0, !PT ;  /* 0x000000af03af7212 */ /* 0x000fe200078ec0ff */
[----:B------:R-:W3:Y:S01]  /*b080*/  LDSM.16.MT88.4 R140, [R218+0x9000] ;  /* 0x00900000da8c783b */ /* 0x000ee20000004200 */
[--C-:B------:R-:W-:Y:S01]  /*b090*/  HSET2.LE.AND R3, R9, R245.reuse, PT ;  /* 0x000000f509037233 */ /* 0x100fe20003803000 */
[----:B-1----:R-:W-:Y:S01]  /*b0a0*/  F2FP.BF16.PACK_AB R181, R226, R227 ;  /* 0x000000e3e2b5723e */ /* 0x002fe200000010ff */
[----:B------:R-:W-:Y:S01]  /*b0b0*/  FMUL.FTZ R9, R135, R145 ;  /* 0x0000009187097220 */ /* 0x000fe20000410000 */
[----:B------:R1:W-:Y:S01]  /*b0c0*/  MUFU.EX2 R215, R20 ;  /* 0x0000001400d77308 */ /* 0x0003e20000000800 */
[C---:B--2---:R-:W-:Y:S01]  /*b0d0*/  FMUL.FTZ R10, R0.reuse, R146 ;  /* 0x00000092000a7220 */ /* 0x044fe20000410000 */
[-C--:B------:R-:W-:Y:S01]  /*b0e0*/  HMMA.16816.F32.BF16 R4, R172, R176.reuse, R4 ;  /* 0x000000b0ac04723c */ /* 0x080fe20000041804 */
[C---:B------:R-:W-:Y:S01]  /*b0f0*/  FMUL.FTZ R11, R0.reuse, R147 ;  /* 0x00000093000b7220 */ /* 0x040fe20000410000 */
[----:B------:R-:W-:Y:S01]  /*b100*/  LOP3.LUT R180, R3, R180, RZ, 0xc0, !PT ;  /* 0x000000b403b47212 */ /* 0x000fe200078ec0ff */
[----:B------:R-:W-:Y:S01]  /*b110*/  FMUL.FTZ R14, R0, R150 ;  /* 0x00000096000e7220 */ /* 0x000fe20000410000 */
[----:B------:R-:W-:Y:S01]  /*b120*/  LOP3.LUT R181, R8, R181, RZ, 0xc0, !PT ;  /* 0x000000b508b57212 */ /* 0x000fe200078ec0ff */
[----:B------:R-:W-:Y:S01]  /*b130*/  FMUL.FTZ R8, R135, R144 ;  /* 0x0000009087087220 */ /* 0x000fe20000410000 */
[----:B------:R-:W-:Y:S01]  /*b140*/  LOP3.LUT R148, R189, UR5, R192, 0x96, !PT ;  /* 0x00000005bd947c12 */ /* 0x000fe2000f8e96c0 */
[----:B------:R-:W2:Y:S01]  /*b150*/  LDSM.16.MT88.4 R144, [R216+0xa000] ;  /* 0x00a00000d890783b */ /* 0x000ea20000004200 */
[----:B------:R-:W-:Y:S04]  /*b160*/  FMUL.FTZ R35, R133, R159 ;  /* 0x0000009f85237220 */ /* 0x000fe80000410000 */
[C---:B------:R-:W-:Y:S01]  /*b170*/  HMMA.16816.F32.BF16 R8, R180.reuse, R176, R8 ;  /* 0x000000b0b408723c */ /* 0x040fe20000041808 */
[----:B------:R-:W-:Y:S02]  /*b180*/  FMUL.FTZ R15, R0, R151 ;  /* 0x00000097000f7220 */ /* 0x000fe40000410000 */
[C---:B------:R-:W-:Y:S01]  /*b190*/  FMUL.FTZ R13, R135.reuse, R149 ;  /* 0x00000095870d7220 */ /* 0x040fe20000410000 */
[----:B------:R-:W-:Y:S01]  /*b1a0*/  LDSM.16.MT88.4 R156, [R216+0xa400] ;  /* 0x00a40000d89c783b */ /* 0x000fe20000004200 */
[----:B------:R-:W-:Y:S02]  /*b1b0*/  FMUL.FTZ R17, R134, R153 ;  /* 0x0000009986117220 */ /* 0x000fe40000410000 */
[C---:B------:R-:W-:Y:S02]  /*b1c0*/  FMUL.FTZ R74, R0.reuse, R74 ;  /* 0x0000004a004a7220 */ /* 0x040fe40000410000 */
[C---:B------:R-:W-:Y:S01]  /*b1d0*/  FMUL.FTZ R75, R0.reuse, R75 ;  /* 0x0000004b004b7220 */ /* 0x040fe20000410000 */
[-C--:B------:R-:W-:Y:S02]  /*b1e0*/  HMMA.16816.F32.BF16 R12, R180, R178.reuse, R12 ;  /* 0x000000b2b40c723c */ /* 0x080fe4000004180c */
[C---:B------:R-:W-:Y:S02]  /*b1f0*/  FMUL.FTZ R78, R0.reuse, R78 ;  /* 0x0000004e004e7220 */ /* 0x040fe40000410000 */
[C---:B------:R-:W-:Y:S02]  /*b200*/  FMUL.FTZ R79, R0.reuse, R79 ;  /* 0x0000004f004f7220 */ /* 0x040fe40000410000 */
[C---:B------:R-:W-:Y:S02]  /*b210*/  FMUL.FTZ R90, R0.reuse, R90 ;  /* 0x0000005a005a7220 */ /* 0x040fe40000410000 */
[C---:B------:R-:W-:Y:S01]  /*b220*/  HMMA.16816.F32.BF16 R16, R172.reuse, R178, R16 ;  /* 0x000000b2ac10723c */ /* 0x040fe20000041810 */
[C---:B------:R-:W-:Y:S03]  /*b230*/  FMUL.FTZ R91, R0.reuse, R91 ;  /* 0x0000005b005b7220 */ /* 0x040fe60000410000 */
[C---:B------:R-:W-:Y:S02]  /*b240*/  FMUL.FTZ R94, R0.reuse, R94 ;  /* 0x0000005e005e7220 */ /* 0x040fe40000410000 */
[C---:B------:R-:W-:Y:S02]  /*b250*/  FMUL.FTZ R95, R0.reuse, R95 ;  /* 0x0000005f005f7220 */ /* 0x040fe40000410000 */
[-C--:B---3--:R-:W-:Y:S01]  /*b260*/  HMMA.16816.F32.BF16 R68, R172, R140.reuse, R68 ;  /* 0x0000008cac44723c */ /* 0x088fe20000041844 */
[C---:B------:R-:W-:Y:S03]  /*b270*/  FMUL.FTZ R110, R0.reuse, R110 ;  /* 0x0000006e006e7220 */ /* 0x040fe60000410000 */
[----:B------:R-:W-:Y:S02]  /*b280*/  FMUL.FTZ R111, R0, R111 ;  /* 0x0000006f006f7220 */ /* 0x000fe40000410000 */
[----:B-1----:R-:W-:Y:S02]  /*b290*/  FMUL.FTZ R20, R135, R160 ;  /* 0x000000a087147220 */ /* 0x002fe40000410000 */
[C---:B------:R-:W-:Y:S01]  /*b2a0*/  HMMA.16816.F32.BF16 R72, R180.reuse, R140, R72 ;  /* 0x0000008cb448723c */ /* 0x040fe20000041848 */
[----:B------:R-:W-:Y:S04]  /*b2b0*/  IMAD.WIDE.U32 R148, R148, -0x2daee0ad, RZ ;  /* 0xd2511f5394947825 */ /* 0x000fe800078e00ff */
[----:B------:R-:W-:Y:S01]  /*b2c0*/  FMUL.FTZ R101, R134, R101 ;  /* 0x0000006586657220 */ /* 0x000fe20000410000 */
[----:B------:R-:W-:Y:S01]  /*b2d0*/  LOP3.LUT R152, R148, 0xff, RZ, 0xc0, !PT ;  /* 0x000000ff94987812 */ /* 0x000fe200078ec0ff */
[C---:B------:R-:W-:Y:S01]  /*b2e0*/  FMUL.FTZ R102, R133.reuse, R102 ;  /* 0x0000006685667220 */ /* 0x040fe20000410000 */
[-C--:B------:R-:W-:Y:S01]  /*b2f0*/  HMMA.16816.F32.BF16 R76, R180, R142.reuse, R76 ;  /* 0x0000008eb44c723c */ /* 0x080fe2000004184c */
[----:B------:R-:W-:Y:S03]  /*b300*/  FMUL.FTZ R103, R133, R103 ;  /* 0x0000006785677220 */ /* 0x000fe60000410000 */
[C---:B------:R-:W-:Y:S02]  /*b310*/  FMUL.FTZ R104, R135.reuse, R104 ;  /* 0x0000006887687220 */ /* 0x040fe40000410000 */
[----:B------:R-:W-:Y:S02]  /*b320*/  FMUL.FTZ R105, R135, R105 ;  /* 0x0000006987697220 */ /* 0x000fe40000410000 */
[C---:B------:R-:W-:Y:S01]  /*b330*/  HMMA.16816.F32.BF16 R80, R172.reuse, R142, R80 ;  /* 0x0000008eac50723c */ /* 0x040fe20000041850 */
[----:B------:R-:W1:Y:S03]  /*b340*/  LDSM.16.MT88.4 R140, [R218+0xa000] ;  /* 0x00a00000da8c783b */ /* 0x000e660000004200 */
[C---:B------:R-:W-:Y:S02]  /*b350*/  FMUL.FTZ R106, R0.reuse, R106 ;  /* 0x0000006a006a7220 */ /* 0x040fe40000410000 */
[----:B------:R-:W-:Y:S02]  /*b360*/  FMUL.FTZ R107, R0, R107 ;  /* 0x0000006b006b7220 */ /* 0x000fe40000410000 */
[-C--:B--2---:R-:W-:Y:S01]  /*b370*/  HMMA.16816.F32.BF16 R84, R172, R144.reuse, R84 ;  /* 0x00000090ac54723c */ /* 0x084fe20000041854 */
[--C-:B------:R-:W-:Y:S03]  /*b380*/  FFMA.FTZ R22, R22, c[0x0][0x23c], -R185.reuse ;  /* 0x00008f0016167a23 */ /* 0x100fe600000108b9 */
[--C-:B------:R-:W-:Y:S01]  /*b390*/  FFMA.FTZ R24, R24, c[0x0][0x23c], -R186.reuse ;  /* 0x00008f0018187a23 */ /* 0x100fe200000108ba */
[----:B------:R2:W-:Y:S01]  /*b3a0*/  MUFU.EX2 R211, R22 ;  /* 0x0000001600d37308 */ /* 0x0005e20000000800 */
[----:B------:R-:W-:Y:S02]  /*b3b0*/  FFMA.FTZ R25, R25, c[0x0][0x23c], -R186 ;  /* 0x00008f0019197a23 */ /* 0x000fe400000108ba */
[C---:B------:R-:W-:Y:S01]  /*b3c0*/  HMMA.16816.F32.BF16 R88, R180.reuse, R144, R88 ;  /* 0x00000090b458723c */ /* 0x040fe20000041858 */
[----:B------:R-:W-:Y:S03]  /*b3d0*/  IMAD.MOV.U32 R176, RZ, RZ, R208 ;  /* 0x000000ffffb07224 */ /* 0x000fe600078e00d0 */
[----:B------:R-:W-:Y:S02]  /*b3e0*/  IMAD.MOV.U32 R178, RZ, RZ, R206 ;  /* 0x000000ffffb27224 */ /* 0x000fe400078e00ce */
[----:B------:R-:W-:Y:S01]  /*b3f0*/  FFMA.FTZ R139, R23, c[0x0][0x23c], -R185 ;  /* 0x00008f00178b7a23 */ /* 0x000fe200000108b9 */
[----:B------:R3:W-:Y:S01]  /*b400*/  MUFU.EX2 R208, R25 ;  /* 0x0000001900d07308 */ /* 0x0007e20000000800 */
[-C--:B------:R-:W-:Y:S01]  /*b410*/  HMMA.16816.F32.BF16 R92, R180, R146.reuse, R92 ;  /* 0x00000092b45c723c */ /* 0x080fe2000004185c */
[C---:B------:R-:W-:Y:S03]  /*b420*/  FMUL.FTZ R23, R0.reuse, R163 ;  /* 0x000000a300177220 */ /* 0x040fe60000410000 */
[----:B------:R-:W-:Y:S02]  /*b430*/  IMAD.MOV.U32 R179, RZ, RZ, R207 ;  /* 0x000000ffffb37224 */ /* 0x000fe400078e00cf */
[C---:B------:R-:W-:Y:S02]  /*b440*/  FMUL.FTZ R116, R135.reuse, R116 ;  /* 0x0000007487747220 */ /* 0x040fe40000410000 */
[C---:B------:R-:W-:Y:S01]  /*b450*/  HMMA.16816.F32.BF16 R96, R172.reuse, R146, R96 ;  /* 0x00000092ac60723c */ /* 0x040fe20000041860 */
[----:B------:R-:W4:Y:S01]  /*b460*/  LDSM.16.MT88.4 R144, [R216+0xb000] ;  /* 0x00b00000d890783b */ /* 0x000f220000004200 */
[----:B------:R-:W-:Y:S02]  /*b470*/  MUFU.EX2 R179, R65 ;  /* 0x0000004100b37308 */ /* 0x000fe40000000800 */
[----:B------:R-:W-:Y:S02]  /*b480*/  FMUL.FTZ R117, R135, R117 ;  /* 0x0000007587757220 */ /* 0x000fe40000410000 */
[C---:B--2---:R-:W-:Y:S02]  /*b490*/  FMUL.FTZ R22, R0.reuse, R162 ;  /* 0x000000a200167220 */ /* 0x044fe40000410000 */
[C---:B------:R-:W-:Y:S01]  /*b4a0*/  FMUL.FTZ R118, R0.reuse, R118 ;  /* 0x0000007600767220 */ /* 0x040fe20000410000 */
[-C--:B-1----:R-:W-:Y:S03]  /*b4b0*/  HMMA.16816.F32.BF16 R100, R172, R140.reuse, R100 ;  /* 0x0000008cac64723c */ /* 0x082fe60000041864 */
[----:B------:R-:W-:Y:S01]  /*b4c0*/  FFMA.FTZ R21, R21, c[0x0][0x23c], -R184 ;  /* 0x00008f0015157a23 */ /* 0x000fe200000108b8 */
[----:B------:R-:W-:Y:S01]  /*b4d0*/  MUFU.EX2 R210, R139 ;  /* 0x0000008b00d27308 */ /* 0x000fe20000000800 */
[----:B------:R-:W-:Y:S01]  /*b4e0*/  FMUL.FTZ R119, R0, R119 ;  /* 0x0000007700777220 */ /* 0x000fe20000410000 */
[----:B---3--:R-:W-:Y:S01]  /*b4f0*/  SHF.R.U32.HI R25, RZ, 0x10, R148 ;  /* 0x00000010ff197819 */ /* 0x008fe20000011694 */
[C---:B------:R-:W-:Y:S01]  /*b500*/  FMUL.FTZ R120, R134.reuse, R120 ;  /* 0x0000007886787220 */ /* 0x040fe20000410000 */
[C---:B------:R-:W-:Y:S01]  /*b510*/  HMMA.16816.F32.BF16 R104, R180.reuse, R140, R104 ;  /* 0x0000008cb468723c */ /* 0x040fe20000041868 */
[----:B------:R-:W-:Y:S03]  /*b520*/  FMUL.FTZ R121, R134, R121 ;  /* 0x0000007986797220 */ /* 0x000fe60000410000 */
[----:B------:R-:W-:Y:S02]  /*b530*/  FMUL.FTZ R122, R133, R122 ;  /* 0x0000007a857a7220 */ /* 0x000fe40000410000 */
[----:B------:R1:W2:Y:S01]  /*b540*/  MUFU.EX2 R214, R21 ;  /* 0x0000001500d67308 */ /* 0x0002a20000000800 */
[----:B------:R-:W-:Y:S01]  /*b550*/  LOP3.LUT R140, R191, UR5, R194, 0x96, !PT ;  /* 0x00000005bf8c7c12 */ /* 0x000fe2000f8e96c2 */
[-C--:B------:R-:W-:Y:S01]  /*b560*/  HMMA.16816.F32.BF16 R108, R180, R142.reuse, R108 ;  /* 0x0000008eb46c723c */ /* 0x080fe2000004186c */
[----:B------:R-:W-:Y:S03]  /*b570*/  FMUL.FTZ R123, R133, R123 ;  /* 0x0000007b857b7220 */ /* 0x000fe60000410000 */
[----:B------:R-:W-:Y:S04]  /*b580*/  IMAD.WIDE.U32 R140, R140, -0x2daee0ad, RZ ;  /* 0xd2511f538c8c7825 */ /* 0x000fe800078e00ff */
[C---:B------:R-:W-:Y:S01]  /*b590*/  HMMA.16816.F32.BF16 R112, R172.reuse, R142, R112 ;  /* 0x0000008eac70723c */ /* 0x040fe20000041870 */
[----:B------:R-:W-:Y:S01]  /*b5a0*/  LOP3.LUT R3, R141, UR14, R196, 0x96, !PT ;  /* 0x0000000e8d037c12 */ /* 0x000fe2000f8e96c4 */
[----:B------:R-:W-:Y:S02]  /*b5b0*/  MUFU.EX2 R194, R38 ;  /* 0x0000002600c27308 */ /* 0x000fe40000000800 */
[C---:B------:R-:W-:Y:S01]  /*b5c0*/  LOP3.LUT R150, R140.reuse, 0xffff, RZ, 0xc0, !PT ;  /* 0x0000ffff8c967812 */ /* 0x040fe200078ec0ff */
[----:B------:R-:W-:Y:S01]  /*b5d0*/  IMAD.MOV.U32 R177, RZ, RZ, R209 ;  /* 0x000000ffffb17224 */ /* 0x000fe200078e00d1 */
[----:B------:R-:W-:Y:S01]  /*b5e0*/  LOP3.LUT R151, R140, 0xff, RZ, 0xc0, !PT ;  /* 0x000000ff8c977812 */ /* 0x000fe200078ec0ff */
[--C-:B------:R-:W-:Y:S01]  /*b5f0*/  FFMA.FTZ R27, R27, c[0x0][0x23c], -R187.reuse ;  /* 0x00008f001b1b7a23 */ /* 0x100fe200000108bb */
[-C--:B----4-:R-:W-:Y:S01]  /*b600*/  HMMA.16816.F32.BF16 R32, R172, R144.reuse, R32 ;  /* 0x00000090ac20723c */ /* 0x090fe20000041820 */
[--C-:B------:R-:W-:Y:S03]  /*b610*/  SHF.R.U32.HI R153, RZ, 0x10, R140.reuse ;  /* 0x00000010ff997819 */ /* 0x100fe6000001168c */
[----:B------:R-:W-:Y:S01]  /*b620*/  SHF.R.U32.HI R160, RZ, 0x18, R140 ;  /* 0x00000018ffa07819 */ /* 0x000fe2000001168c */
[----:B------:R3:W4:Y:S01]  /*b630*/  MUFU.EX2 R209, R24 ;  /* 0x0000001800d17308 */ /* 0x0007220000000800 */
[----:B------:R-:W5:Y:S01]  /*b640*/  LDSM.16.MT88.4 R140, [R218+0xb000] ;  /* 0x00b00000da8c783b */ /* 0x000f620000004200 */
[----:B-1----:R-:W-:Y:S01]  /*b650*/  FMUL.FTZ R21, R135, R161 ;  /* 0x000000a187157220 */ /* 0x002fe20000410000 */
[----:B------:R-:W-:Y:S01]  /*b660*/  LOP3.LUT R139, R149, UR14, R198, 0x96, !PT ;  /* 0x0000000e958b7c12 */ /* 0x000fe2000f8e96c6 */
[--C-:B------:R-:W-:Y:S03]  /*b670*/  FFMA.FTZ R26, R26, c[0x0][0x23c], -R187.reuse ;  /* 0x00008f001a1a7a23 */ /* 0x100fe600000108bb */
[--C-:B------:R-:W-:Y:S02]  /*b680*/  FFMA.FTZ R29, R29, c[0x0][0x23c], -R186.reuse ;  /* 0x00008f001d1d7a23 */ /* 0x100fe400000108ba */
[C---:B------:R-:W-:Y:S01]  /*b690*/  HMMA.16816.F32.BF16 R20, R180.reuse, R144, R20 ;  /* 0x00000090b414723c */ /* 0x040fe20000041814 */
[----:B------:R1:W-:Y:S01]  /*b6a0*/  MUFU.EX2 R206, R27 ;  /* 0x0000001b00ce7308 */ /* 0x0003e20000000800 */
[----:B------:R-:W-:Y:S02]  /*b6b0*/  FFMA.FTZ R28, R28, c[0x0][0x23c], -R186 ;  /* 0x00008f001c1c7a23 */ /* 0x000fe400000108ba */
[----:B------:R-:W-:Y:S02]  /*b6c0*/  FFMA.FTZ R31, R31, c[0x0][0x23c], -R187 ;  /* 0x00008f001f1f7a23 */ /* 0x000fe400000108bb */
[----:B------:R-:W-:Y:S01]  /*b6d0*/  FMUL.FTZ R124, R135, R124 ;  /* 0x0000007c877c7220 */ /* 0x000fe20000410000 */
[----:B------:R-:W-:Y:S01]  /*b6e0*/  SHF.R.U32.HI R144, RZ, 0x8, R150 ;  /* 0x00000008ff907819 */ /* 0x000fe20000011696 */
[-C--:B------:R-:W-:Y:S01]  /*b6f0*/  HMMA.16816.F32.BF16 R116, R180, R146.reuse, R116 ;  /* 0x00000092b474723c */ /* 0x080fe20000041874 */
[----:B------:R-:W-:Y:S02]  /*b700*/  SHF.R.U32.HI R150, RZ, 0x18, R148 ;  /* 0x00000018ff967819 */ /* 0x000fe40000011694 */
[----:B------:R2:W2:Y:S01]  /*b710*/  MUFU.EX2 R207, R26 ;  /* 0x0000001a00cf7308 */ /* 0x0004a20000000800 */
[----:B------:R-:W-:Y:S01]  /*b720*/  PRMT R154, R151, 0x5410, R144 ;  /* 0x00005410979a7816 */ /* 0x000fe20000000090 */
[----:B------:R-:W-:Y:S01]  /*b730*/  FMUL.FTZ R125, R135, R125 ;  /* 0x0000007d877d7220 */ /* 0x000fe20000410000 */
[--C-:B------:R-:W-:Y:S01]  /*b740*/  SHF.R.U32.HI R144, RZ, 0x10, R3.reuse ;  /* 0x00000010ff907819 */ /* 0x100fe20000011603 */
[----:B------:R-:W-:Y:S01]  /*b750*/  FMUL.FTZ R126, R0, R126 ;  /* 0x0000007e007e7220 */ /* 0x000fe20000410000 */
[C---:B------:R-:W-:Y:S01]  /*b760*/  HMMA.16816.F32.BF16 R120, R172.reuse, R146, R120 ;  /* 0x00000092ac78723c */ /* 0x040fe20000041878 */
[----:B---3--:R-:W-:Y:S03]  /*b770*/  LOP3.LUT R24, R148, 0xffff, RZ, 0xc0, !PT ;  /* 0x0000ffff94187812 */ /* 0x008fe600078ec0ff */
[----:B------:R-:W-:Y:S01]  /*b780*/  SHF.R.U32.HI R145, RZ, 0x18, R3 ;  /* 0x00000018ff917819 */ /* 0x000fe20000011603 */
[----:B------:R3:W-:Y:S01]  /*b790*/  MUFU.EX2 R205, R28 ;  /* 0x0000001c00cd7308 */ /* 0x0007e20000000800 */
[----:B------:R-:W-:Y:S01]  /*b7a0*/  SHF.R.U32.HI R148, RZ, 0x8, R24 ;  /* 0x00000008ff947819 */ /* 0x000fe20000011618 */
[----:B------:R-:W-:Y:S01]  /*b7b0*/  FFMA.FTZ R30, R30, c[0x0][0x23c], -R187 ;  /* 0x00008f001e1e7a23 */ /* 0x000fe200000108bb */
[----:B------:R-:W-:Y:S01]  /*b7c0*/  LOP3.LUT R24, R3, 0xffff, RZ, 0xc0, !PT ;  /* 0x0000ffff03187812 */ /* 0x000fe200078ec0ff */
[----:B-1----:R-:W-:Y:S03]  /*b7d0*/  FMUL.FTZ R27, R133, R167 ;  /* 0x000000a7851b7220 */ /* 0x002fe60000410000 */
[----:B------:R-:W-:Y:S01]  /*b7e0*/  LOP3.LUT R146, R25, 0xff, RZ, 0xc0, !PT ;  /* 0x000000ff19927812 */ /* 0x000fe200078ec0ff */
[C---:B------:R-:W-:Y:S01]  /*b7f0*/  FMUL.FTZ R25, R134.reuse, R165 ;  /* 0x000000a586197220 */ /* 0x040fe20000410000 */
[----:B------:R-:W-:Y:S01]  /*b800*/  LOP3.LUT R147, R3, 0xff, RZ, 0xc0, !PT ;  /* 0x000000ff03937812 */ /* 0x000fe200078ec0ff */
[----:B------:R1:W1:Y:S01]  /*b810*/  MUFU.EX2 R167, R29 ;  /* 0x0000001d00a77308 */ /* 0x0002620000000800 */
[----:B------:R-:W-:Y:S01]  /*b820*/  SHF.R.U32.HI R3, RZ, 0x8, R24 ;  /* 0x00000008ff037819 */ /* 0x000fe20000011618 */
[----:B------:R-:W-:Y:S01]  /*b830*/  FMUL.FTZ R24, R134, R164 ;  /* 0x000000a486187220 */ /* 0x000fe20000410000 */
[----:B------:R-:W-:Y:S01]  /*b840*/  LOP3.LUT R149, R153, 0xff, RZ, 0xc0, !PT ;  /* 0x000000ff99957812 */ /* 0x000fe200078ec0ff */
[----:B--2---:R-:W-:Y:S01]  /*b850*/  FMUL.FTZ R26, R133, R166 ;  /* 0x000000a6851a7220 */ /* 0x004fe20000410000 */
[----:B------:R-:W-:Y:S01]  /*b860*/  PRMT R162, R152, 0x5410, R148 ;  /* 0x0000541098a27816 */ /* 0x000fe20000000094 */
[----:B------:R-:W-:Y:S01]  /*b870*/  FMUL.FTZ R127, R0, R127 ;  /* 0x0000007f007f7220 */ /* 0x000fe20000410000 */
[----:B------:R-:W-:Y:S01]  /*b880*/  PRMT R160, R149, 0x5410, R160 ;  /* 0x0000541095a07816 */ /* 0x000fe200000000a0 */
[----:B------:R-:W-:Y:S01]  /*b890*/  FMUL.FTZ R128, R135, R128 ;  /* 0x0000008087807220 */ /* 0x000fe20000410000 */
[----:B------:R-:W-:Y:S01]  /*b8a0*/  PRMT R163, R146, 0x5410, R150 ;  /* 0x0000541092a37816 */ /* 0x000fe20000000096 */
[----:B------:R-:W-:Y:S01]  /*b8b0*/  MUFU.EX2 R196, R37 ;  /* 0x0000002500c47308 */ /* 0x000fe20000000800 */
[-C--:B-----5:R-:W-:Y:S01]  /*b8c0*/  HMMA.16816.F32.BF16 R24, R172, R140.reuse, R24 ;  /* 0x0000008cac18723c */ /* 0x0a0fe20000041818 */
[----:B------:R-:W2:Y:S01]  /*b8d0*/  LDSM.16.MT88.4 R148, [R216+0x9400] ;  /* 0x00940000d894783b */ /* 0x000ea20000004200 */
[----:B------:R-:W-:Y:S01]  /*b8e0*/  PRMT R147, R147, 0x5410, R3 ;  /* 0x0000541093937816 */ /* 0x000fe20000000003 */
[----:B------:R-:W-:Y:S01]  /*b8f0*/  FMUL.FTZ R129, R135, R129 ;  /* 0x0000008187817220 */ /* 0x000fe20000410000 */
[C---:B------:R-:W-:Y:S01]  /*b900*/  LOP3.LUT R3, R139.reuse, 0xffff, RZ, 0xc0, !PT ;  /* 0x0000ffff8b037812 */ /* 0x040fe200078ec0ff */
[----:B------:R-:W-:Y:S01]  /*b910*/  FMUL.FTZ R130, R0, R130 ;  /* 0x0000008200827220 */ /* 0x000fe20000410000 */
[----:B------:R-:W-:Y:S01]  /*b920*/  F2FP.BF16.PACK_AB R146, R224, R225 ;  /* 0x000000e1e092723e */ /* 0x000fe200000010ff */
[----:B------:R-:W-:Y:S01]  /*b930*/  FMUL.FTZ R131, R0, R131 ;  /* 0x0000008300837220 */ /* 0x000fe20000410000 */
[C---:B------:R-:W-:Y:S01]  /*b940*/  HMMA.16816.F32.BF16 R124, R180.reuse, R140, R124 ;  /* 0x0000008cb47c723c */ /* 0x040fe2000004187c */
[----:B------:R5:W-:Y:S03]  /*b950*/  MUFU.EX2 R166, R30 ;  /* 0x0000001e00a67308 */ /* 0x000be60000000800 */
[----:B---3--:R-:W-:Y:S01]  /*b960*/  SHF.R.U32.HI R28, RZ, 0x10, R139 ;  /* 0x00000010ff1c7819 */ /* 0x008fe2000001168b */
[----:B------:R-:W-:Y:S01]  /*b970*/  FFMA.FTZ R50, R50, c[0x0][0x23c], -R185 ;  /* 0x00008f0032327a23 */ /* 0x000fe200000108b9 */
[----:B-1----:R-:W-:Y:S01]  /*b980*/  SHF.R.U32.HI R29, RZ, 0x8, R3 ;  /* 0x00000008ff1d7819 */ /* 0x002fe20000011603 */
[--C-:B------:R-:W-:Y:S01]  /*b990*/  HSET2.LE.AND R3, R154, R245.reuse, PT ;  /* 0x000000f59a037233 */ /* 0x100fe20003803000 */
[-C--:B------:R-:W-:Y:S01]  /*b9a0*/  HMMA.16816.F32.BF16 R128, R180, R142.reuse, R128 ;  /* 0x0000008eb480723c */ /* 0x080fe20000041880 */
[----:B------:R-:W-:Y:S01]  /*b9b0*/  LOP3.LUT R140, R139, 0xff, RZ, 0xc0, !PT ;  /* 0x000000ff8b8c7812 */ /* 0x000fe200078ec0ff */
[----:B------:R-:W1:Y:S01]  /*b9c0*/  LDSM.16.MT88.4 R152, [R218+0x9400] ;  /* 0x00940000da98783b */ /* 0x000e620000004200 */
[----:B------:R3:W1:Y:S01]  /*b9d0*/  MUFU.EX2 R165, R31 ;  /* 0x0000001f00a57308 */ /* 0x0006620000000800 */
[----:B------:R-:W-:Y:S01]  /*b9e0*/  LOP3.LUT R28, R28, 0xff, RZ, 0xc0, !PT ;  /* 0x000000ff1c1c7812 */ /* 0x000fe200078ec0ff */
[----:B------:R-:W-:Y:S01]  /*b9f0*/  FFMA.FTZ R51, R51, c[0x0][0x23c], -R185 ;  /* 0x00008f0033337a23 */ /* 0x000fe200000108b9 */
[----:B------:R-:W-:Y:S01]  /*ba00*/  PRMT R29, R140, 0x5410, R29 ;  /* 0x000054108c1d7816 */ /* 0x000fe2000000001d */
[--C-:B------:R-:W-:Y:S01]  /*ba10*/  FFMA.FTZ R40, R40, c[0x0][0x23c], -R186.reuse ;  /* 0x00008f0028287a23 */ /* 0x100fe200000108ba */
[----:B------:R-:W-:Y:S01]  /*ba20*/  SHF.R.U32.HI R139, RZ, 0x18, R139 ;  /* 0x00000018ff8b7819 */ /* 0x000fe2000001168b */
[--C-:B------:R-:W-:Y:S03]  /*ba30*/  FFMA.FTZ R41, R41, c[0x0][0x23c], -R186.reuse ;  /* 0x00008f0029297a23 */ /* 0x100fe600000108ba */
[----:B------:R-:W-:Y:S01]  /*ba40*/  LOP3.LUT R144, R144, 0xff, RZ, 0xc0, !PT ;  /* 0x000000ff90907812 */ /* 0x000fe200078ec0ff */
[----:B------:R-:W-:Y:S01]  /*ba50*/  MUFU.EX2 R181, R47 ;  /* 0x0000002f00b57308 */ /* 0x000fe20000000800 */
[----:B------:R-:W-:Y:S01]  /*ba60*/  PRMT R161, R28, 0x5410, R139 ;  /* 0x000054101ca17816 */ /* 0x000fe2000000008b */
[C---:B------:R-:W-:Y:S01]  /*ba70*/  FMUL.FTZ R28, R134.reuse, R168 ;  /* 0x000000a8861c7220 */ /* 0x040fe20000410000 */
[--C-:B------:R-:W-:Y:S01]  /*ba80*/  HSET2.LE.AND R139, R160, R245.reuse, PT ;  /* 0x000000f5a08b7233 */ /* 0x100fe20003803000 */
[----:B-----5:R-:W-:Y:S01]  /*ba90*/  FMUL.FTZ R30, R133, R170 ;  /* 0x000000aa851e7220 */ /* 0x020fe20000410000 */
[--C-:B------:R-:W-:Y:S01]  /*baa0*/  HSET2.LE.AND R160, R29, R245.reuse, PT ;  /* 0x000000f51da07233 */ /* 0x100fe20003803000 */
[----:B------:R-:W-:Y:S01]  /*bab0*/  FMUL.FTZ R29, R134, R169 ;  /* 0x000000a9861d7220 */ /* 0x000fe20000410000 */
[----:B------:R-:W-:Y:S01]  /*bac0*/  PRMT R144, R144, 0x5410, R145 ;  /* 0x0000541090907816 */ /* 0x000fe20000000091 */
[----:B------:R-:W-:Y:S01]  /*bad0*/  FFMA.FTZ R42, R42, c[0x0][0x23c], -R187 ;  /* 0x00008f002a2a7a23 */ /* 0x000fe200000108bb */
[----:B------:R-:W-:Y:S01]  /*bae0*/  LOP3.LUT R146, R3, R146, RZ, 0xc0, !PT ;  /* 0x0000009203927212 */ /* 0x000fe200078ec0ff */
[--C-:B------:R-:W-:Y:S01]  /*baf0*/  HSET2.LE.AND R3, R147, R245.reuse, PT ;  /* 0x000000f593037233 */ /* 0x100fe20003803000 */
[----:B------:R-:W-:Y:S01]  /*bb00*/  F2FP.BF16.PACK_AB R147, R212, R213 ;  /* 0x000000d5d493723e */ /* 0x000fe200000010ff */
[--C-:B------:R-:W-:Y:S01]  /*bb10*/  HSET2.LE.AND R141, R144, R245.reuse, PT ;  /* 0x000000f5908d7233 */ /* 0x100fe20003803000 */
[----:B------:R-:W-:Y:S01]  /*bb20*/  F2FP.BF16.PACK_AB R144, R214, R215 ;  /* 0x000000d7d690723e */ /* 0x000fe200000010ff */
[----:B---3--:R-:W-:Y:S01]  /*bb30*/  FMUL.FTZ R31, R133, R171 ;  /* 0x000000ab851f7220 */ /* 0x008fe20000410000 */
[----:B----4-:R-:W-:Y:S01]  /*bb40*/  F2FP.BF16.PACK_AB R140, R208, R209 ;  /* 0x000000d1d08c723e */ /* 0x010fe200000010ff */
[----:B------:R-:W-:Y:S01]  /*bb50*/  MUFU.EX2 R183, R45 ;  /* 0x0000002d00b77308 */ /* 0x000fe20000000800 */
[----:B------:R-:W-:Y:S01]  /*bb60*/  LOP3.LUT R144, R3, R144, RZ, 0xc0, !PT ;  /* 0x0000009003907212 */ /* 0x000fe200078ec0ff */
[--C-:B------:R-:W-:Y:S01]  /*bb70*/  FFMA.FTZ R44, R44, c[0x0][0x23c], -R186.reuse ;  /* 0x00008f002c2c7a23 */ /* 0x100fe200000108ba */
[----:B------:R-:W-:Y:S01]  /*bb80*/  LOP3.LUT R140, R160, R140, RZ, 0xc0, !PT ;  /* 0x0000008ca08c7212 */ /* 0x000fe200078ec0ff */
[----:B------:R-:W-:Y:S01]  /*bb90*/  FFMA.FTZ R186, R61, c[0x0][0x23c], -R186 ;  /* 0x00008f003dba7a23 */ /* 0x000fe200000108ba */
[----:B------:R-:W-:Y:S01]  /*bba0*/  HMMA.16816.F32.BF16 R28, R172, R142, R28 ;  /* 0x0000008eac1c723c */ /* 0x000fe2000004181c */
[----:B------:R-:W-:Y:S01]  /*bbb0*/  F2FP.BF16.PACK_AB R145, R210, R211 ;  /* 0x000000d3d291723e */ /* 0x000fe200000010ff */
[--C-:B------:R-:W-:Y:S01]  /*bbc0*/  FFMA.FTZ R54, R54, c[0x0][0x23c], -R185.reuse ;  /* 0x00008f0036367a23 */ /* 0x100fe200000108b9 */
[----:B------:R-:W-:Y:S01]  /*bbd0*/  LOP3.LUT R147, R139, R147, RZ, 0xc0, !PT ;  /* 0x000000938b937212 */ /* 0x000fe200078ec0ff */
[--C-:B------:R-:W-:Y:S01]  /*bbe0*/  FFMA.FTZ R52, R52, c[0x0][0x23c], -R184.reuse ;  /* 0x00008f0034347a23 */ /* 0x100fe200000108b8 */
[----:B------:R-:W-:Y:S01]  /*bbf0*/  LOP3.LUT R145, R141, R145, RZ, 0xc0, !PT ;  /* 0x000000918d917212 */ /* 0x000fe200078ec0ff */
[--C-:B------:R-:W-:Y:S01]  /*bc00*/  HSET2.LE.AND R141, R161, R245.reuse, PT ;  /* 0x000000f5a18d7233 */ /* 0x100fe20003803000 */
[----:B------:R-:W-:Y:S01]  /*bc10*/  F2FP.BF16.PACK_AB R3, R206, R207 ;  /* 0x000000cfce03723e */ /* 0x000fe200000010ff */
[--C-:B------:R-:W-:Y:S01]  /*bc20*/  HSET2.LE.AND R142, R162, R245.reuse, PT ;  /* 0x000000f5a28e7233 */ /* 0x100fe20003803000 */
[----:B------:R-:W-:Y:S01]  /*bc30*/  F2FP.BF16.PACK_AB R139, R167, R205 ;  /* 0x000000cda78b723e */ /* 0x000fe200000010ff */
[----:B------:R-:W-:Y:S02]  /*bc40*/  MUFU.EX2 R172, R58 ;  /* 0x0000003a00ac7308 */ /* 0x000fe40000000800 */
[-C--:B--2---:R-:W-:Y:S01]  /*bc50*/  HMMA.16816.F32.BF16 R4, R144, R148.reuse, R4 ;  /* 0x000000949004723c */ /* 0x084fe20000041804 */
[--C-:B------:R-:W-:Y:S01]  /*bc60*/  HSET2.LE.AND R143, R163, R245.reuse, PT ;  /* 0x000000f5a38f7233 */ /* 0x100fe20003803000 */
[----:B-1----:R-:W-:Y:S01]  /*bc70*/  F2FP.BF16.PACK_AB R160, R165, R166 ;  /* 0x000000a6a5a0723e */ /* 0x002fe200000010ff */
[--C-:B------:R-:W-:Y:S01]  /*bc80*/  FFMA.FTZ R66, R66, c[0x0][0x23c], -R185.reuse ;  /* 0x00008f0042427a23 */ /* 0x100fe200000108b9 */
[----:B------:R-:W-:Y:S01]  /*bc90*/  LOP3.LUT R141, R141, R3, RZ, 0xc0, !PT ;  /* 0x000000038d8d7212 */ /* 0x000fe200078ec0ff */
[----:B------:R-:W-:Y:S01]  /*bca0*/  FFMA.FTZ R67, R67, c[0x0][0x23c], -R185 ;  /* 0x00008f0043437a23 */ /* 0x000fe200000108b9 */
[----:B------:R-:W-:Y:S01]  /*bcb0*/  LOP3.LUT R142, R142, R139, RZ, 0xc0, !PT ;  /* 0x0000008b8e8e7212 */ /* 0x000fe200078ec0ff */
[--C-:B------:R-:W-:Y:S01]  /*bcc0*/  FFMA.FTZ R48, R48, c[0x0][0x23c], -R184.reuse ;  /* 0x00008f0030307a23 */ /* 0x100fe200000108b8 */
[----:B------:R-:W-:Y:S01]  /*bcd0*/  LOP3.LUT R143, R143, R160, RZ, 0xc0, !PT ;  /* 0x000000a08f8f7212 */ /* 0x000fe200078ec0ff */
[----:B------:R-:W-:Y:S03]  /*bce0*/  MUFU.EX2 R182, R46 ;  /* 0x0000002e00b67308 */ /* 0x000fe60000000800 */
[----:B------:R-:W-:Y:S01]  /*bcf0*/  IADD3 R3, R204, 0x1, RZ ;  /* 0x00000001cc037810 */ /* 0x000fe20007ffe0ff */
[--C-:B------:R-:W-:Y:S01]  /*bd00*/  FFMA.FTZ R49, R49, c[0x0][0x23c], -R184.reuse ;  /* 0x00008f0031317a23 */ /* 0x100fe200000108b8 */
[----:B------:R-:W2:Y:S01]  /*bd10*/  LDL.LU R204, [R1] ;  /* 0x0000000001cc7983 */ /* 0x000ea20000300800 */
[C---:B------:R-:W-:Y:S01]  /*bd20*/  HMMA.16816.F32.BF16 R8, R140.reuse, R148, R8 ;  /* 0x000000948c08723c */ /* 0x040fe20000041808 */
[----:B------:R-:W-:Y:S01]  /*bd30*/  LOP3.LUT R3, R243, UR21, R3, 0x96, !PT ;  /* 0x00000015f3037c12 */ /* 0x000fe2000f8e9603 */
[--C-:B------:R-:W-:Y:S02]  /*bd40*/  FFMA.FTZ R43, R43, c[0x0][0x23c], -R187.reuse ;  /* 0x00008f002b2b7a23 */ /* 0x100fe400000108bb */
[----:B------:R-:W-:Y:S01]  /*bd50*/  MUFU.EX2 R174, R56 ;  /* 0x0000003800ae7308 */ /* 0x000fe20000000800 */
[--C-:B------:R-:W-:Y:S02]  /*bd60*/  FFMA.FTZ R64, R64, c[0x0][0x23c], -R184.reuse ;  /* 0x00008f0040407a23 */ /* 0x100fe400000108b8 */
[----:B------:R-:W-:Y:S01]  /*bd70*/  FFMA.FTZ R184, R53, c[0x0][0x23c], -R184 ;  /* 0x00008f0035b87a23 */ /* 0x000fe200000108b8 */
[-C--:B------:R-:W-:Y:S01]  /*bd80*/  HMMA.16816.F32.BF16 R12, R140, R150.reuse, R12 ;  /* 0x000000968c0c723c */ /* 0x080fe2000004180c */
[--C-:B------:R-:W-:Y:S03]  /*bd90*/  FFMA.FTZ R62, R62, c[0x0][0x23c], -R187.reuse ;  /* 0x00008f003e3e7a23 */ /* 0x100fe600000108bb */
[----:B------:R-:W-:Y:S02]  /*bda0*/  FFMA.FTZ R187, R63, c[0x0][0x23c], -R187 ;  /* 0x00008f003fbb7a23 */ /* 0x000fe400000108bb */
[----:B------:R-:W-:Y:S01]  /*bdb0*/  MUFU.EX2 R173, R57 ;  /* 0x0000003900ad7308 */ /* 0x000fe20000000800 */
[----:B------:R-:W-:Y:S01]  /*bdc0*/  FFMA.FTZ R133, R133, R251, R230 ;  /* 0x000000fb85857223 */ /* 0x000fe200000100e6 */
[C---:B------:R-:W-:Y:S01]  /*bdd0*/  HMMA.16816.F32.BF16 R16, R144.reuse, R150, R16 ;  /* 0x000000969010723c */ /* 0x040fe20000041810 */
[----:B------:R-:W1:Y:S03]  /*bde0*/  LDSM.16.MT88.4 R148, [R218+0xa400] ;  /* 0x00a40000da94783b */ /* 0x000e660000004200 */
[----:B------:R-:W-:Y:S04]  /*bdf0*/  FFMA.FTZ R134, R134, R250, R233 ;  /* 0x000000fa86867223 */ /* 0x000fe800000100e9 */
[-C--:B------:R-:W-:Y:S01]  /*be00*/  HMMA.16816.F32.BF16 R68, R144, R152.reuse, R68 ;  /* 0x000000989044723c */ /* 0x080fe20000041844 */
[----:B------:R-:W-:Y:S07]  /*be10*/  MUFU.EX2 R187, R187 ;  /* 0x000000bb00bb7308 */ /* 0x000fee0000000800 */
[C---:B------:R-:W-:Y:S03]  /*be20*/  HMMA.16816.F32.BF16 R72, R140.reuse, R152, R72 ;  /* 0x000000988c48723c */ /* 0x040fe60000041848 */
[----:B------:R-:W-:Y:S05]  /*be30*/  MUFU.EX2 R199, R48 ;  /* 0x0000003000c77308 */ /* 0x000fea0000000800 */
[-C--:B------:R-:W-:Y:S05]  /*be40*/  HMMA.16816.F32.BF16 R76, R140, R154.reuse, R76 ;  /* 0x0000009a8c4c723c */ /* 0x080fea000004184c */
[----:B------:R3:W4:Y:S03]  /*be50*/  MUFU.EX2 R198, R49 ;  /* 0x0000003100c67308 */ /* 0x0007260000000800 */
[C---:B------:R-:W-:Y:S01]  /*be60*/  HMMA.16816.F32.BF16 R80, R144.reuse, R154, R80 ;  /* 0x0000009a9050723c */ /* 0x040fe20000041850 */
[----:B------:R-:W5:Y:S06]  /*be70*/  LDSM.16.MT88.4 R152, [R216+0xb400] ;  /* 0x00b40000d898783b */ /* 0x000f6c0000004200 */
[----:B------:R1:W1:Y:S01]  /*be80*/  MUFU.EX2 R164, R36 ;  /* 0x0000002400a47308 */ /* 0x0002620000000800 */
[-C--:B------:R-:W-:Y:S08]  /*be90*/  HMMA.16816.F32.BF16 R84, R144, R156.reuse, R84 ;  /* 0x0000009c9054723c */ /* 0x080ff00000041854 */
[C---:B------:R-:W-:Y:S01]  /*bea0*/  HMMA.16816.F32.BF16 R88, R140.reuse, R156, R88 ;  /* 0x0000009c8c58723c */ /* 0x040fe20000041858 */
[----:B------:R4:W-:Y:S03]  /*beb0*/  MUFU.EX2 R197, R50 ;  /* 0x0000003200c57308 */ /* 0x0009e60000000800 */
[----:B---3--:R-:W-:Y:S04]  /*bec0*/  IMAD.WIDE.U32 R48, R3, -0x326172a9, RZ ;  /* 0xcd9e8d5703307825 */ /* 0x008fe800078e00ff */
[-C--:B------:R-:W-:Y:S03]  /*bed0*/  HMMA.16816.F32.BF16 R92, R140, R158.reuse, R92 ;  /* 0x0000009e8c5c723c */ /* 0x080fe6000004185c */
[----:B------:R3:W3:Y:S01]  /*bee0*/  MUFU.EX2 R195, R51 ;  /* 0x0000003300c37308 */ /* 0x0006e20000000800 */
[C---:B------:R-:W-:Y:S02]  /*bef0*/  LOP3.LUT R3, R49.reuse, UR13, R178, 0x96, !PT ;  /* 0x0000000d31037c12 */ /* 0x040fe4000f8e96b2 */
[----:B-1----:R-:W-:Y:S02]  /*bf00*/  LOP3.LUT R36, R49, UR13, R176, 0x96, !PT ;  /* 0x0000000d31247c12 */ /* 0x002fe4000f8e96b0 */
[C---:B------:R-:W-:Y:S01]  /*bf10*/  HMMA.16816.F32.BF16 R96, R144.reuse, R158, R96 ;  /* 0x0000009e9060723c */ /* 0x040fe20000041860 */
[----:B------:R-:W-:Y:S04]  /*bf20*/  IMAD.WIDE.U32 R156, R3, -0x2daee0ad, RZ ;  /* 0xd2511f53039c7825 */ /* 0x000fe800078e00ff */
[----:B------:R-:W-:Y:S01]  /*bf30*/  IMAD.WIDE.U32 R36, R36, -0x2daee0ad, RZ ;  /* 0xd2511f5324247825 */ /* 0x000fe200078e00ff */
[----:B------:R1:W-:Y:S02]  /*bf40*/  MUFU.EX2 R192, R40 ;  /* 0x0000002800c07308 */ /* 0x0003e40000000800 */
[-C--:B------:R-:W-:Y:S01]  /*bf50*/  HMMA.16816.F32.BF16 R100, R144, R148.reuse, R100 ;  /* 0x000000949064723c */ /* 0x080fe20000041864 */
[--C-:B----4-:R-:W-:Y:S03]  /*bf60*/  LOP3.LUT R50, R203, UR11, R48.reuse, 0x96, !PT ;  /* 0x0000000bcb327c12 */ /* 0x110fe6000f8e9630 */
[----:B------:R-:W-:Y:S04]  /*bf70*/  LOP3.LUT R48, R201, UR11, R48, 0x96, !PT ;  /* 0x0000000bc9307c12 */ /* 0x000fe8000f8e9630 */
[C---:B------:R-:W-:Y:S01]  /*bf80*/  HMMA.16816.F32.BF16 R104, R140.reuse, R148, R104 ;  /* 0x000000948c68723c */ /* 0x040fe20000041868 */
[----:B------:R-:W-:Y:S01]  /*bf90*/  IMAD.WIDE.U32 R48, R48, -0x2daee0ad, RZ ;  /* 0xd2511f5330307825 */ /* 0x000fe200078e00ff */
[----:B------:R-:W-:Y:S03]  /*bfa0*/  MUFU.EX2 R191, R41 ;  /* 0x0000002900bf7308 */ /* 0x000fe60000000800 */
[----:B---3--:R-:W-:Y:S01]  /*bfb0*/  IMAD.WIDE.U32 R50, R50, -0x2daee0ad, RZ ;  /* 0xd2511f5332327825 */ /* 0x008fe200078e00ff */
[----:B------:R-:W-:Y:S02]  /*bfc0*/  LOP3.LUT R3, R49, UR8, R36, 0x96, !PT ;  /* 0x0000000831037c12 */ /* 0x000fe4000f8e9624 */
[-C--:B------:R-:W-:Y:S01]  /*bfd0*/  HMMA.16816.F32.BF16 R108, R140, R150.reuse, R108 ;  /* 0x000000968c6c723c */ /* 0x080fe2000004186c */
[--C-:B------:R-:W-:Y:S03]  /*bfe0*/  FFMA.FTZ R149, R39, c[0x0][0x23c], -R185.reuse ;  /* 0x00008f0027957a23 */ /* 0x100fe600000108b9 */
[----:B------:R-:W-:Y:S01]  /*bff0*/  LOP3.LUT R139, R51, UR8, R156, 0x96, !PT ;  /* 0x00000008338b7c12 */ /* 0x000fe2000f8e969c */
[----:B------:R3:W4:Y:S01]  /*c000*/  MUFU.EX2 R193, R149 ;  /* 0x0000009500c17308 */ /* 0x0007220000000800 */
[----:B------:R-:W-:Y:S01]  /*c010*/  LOP3.LUT R51, R37, UR10, R246, 0x96, !PT ;  /* 0x0000000a25337c12 */ /* 0x000fe2000f8e96f6 */
[----:B------:R-:W-:Y:S01]  /*c020*/  IMAD.WIDE.U32 R160, R3, -0x326172a9, RZ ;  /* 0xcd9e8d5703a07825 */ /* 0x000fe200078e00ff */
[C---:B------:R-:W-:Y:S01]  /*c030*/  HMMA.16816.F32.BF16 R112, R144.reuse, R150, R112 ;  /* 0x000000969070723c */ /* 0x040fe20000041870 */
[----:B------:R-:W4:Y:S03]  /*c040*/  LDSM.16.MT88.4 R36, [R218+0xb400] ;  /* 0x00b40000da24783b */ /* 0x000f260000004200 */
[----:B------:R-:W-:Y:S01]  /*c050*/  FFMA.FTZ R185, R55, c[0x0][0x23c], -R185 ;  /* 0x00008f0037b97a23 */ /* 0x000fe200000108b9 */
[----:B------:R-:W-:Y:S01]  /*c060*/  LOP3.LUT R148, R157, UR10, R248, 0x96, !PT ;  /* 0x0000000a9d947c12 */ /* 0x000fe2000f8e96f8 */
[----:B------:R-:W-:Y:S01]  /*c070*/  IMAD.WIDE.U32 R156, R51, -0x326172a9, RZ ;  /* 0xcd9e8d57339c7825 */ /* 0x000fe200078e00ff */
[----:B------:R4:W-:Y:S01]  /*c080*/  MUFU.EX2 R190, R42 ;  /* 0x0000002a00be7308 */ /* 0x0009e20000000800 */
[-C--:B-----5:R-:W-:Y:S04]  /*c090*/  HMMA.16816.F32.BF16 R32, R144, R152.reuse, R32 ;  /* 0x000000989020723c */ /* 0x0a0fe80000041820 */
[----:B------:R-:W-:Y:S01]  /*c0a0*/  IMAD.WIDE.U32 R158, R139, -0x326172a9, RZ ;  /* 0xcd9e8d578b9e7825 */ /* 0x000fe200078e00ff */
[----:B-1----:R-:W-:Y:S03]  /*c0b0*/  LOP3.LUT R40, R161, UR7, R156, 0x96, !PT ;  /* 0x00000007a1287c12 */ /* 0x002fe6000f8e969c */
[C---:B------:R-:W-:Y:S01]  /*c0c0*/  HMMA.16816.F32.BF16 R20, R140.reuse, R152, R20 ;  /* 0x000000988c14723c */ /* 0x040fe20000041814 */
[----:B------:R1:W5:Y:S03]  /*c0d0*/  MUFU.EX2 R189, R43 ;  /* 0x0000002b00bd7308 */ /* 0x0003660000000800 */
[----:B---3--:R-:W-:Y:S04]  /*c0e0*/  IMAD.WIDE.U32 R148, R148, -0x326172a9, RZ ;  /* 0xcd9e8d5794947825 */ /* 0x008fe800078e00ff */
[-C--:B------:R-:W-:Y:S01]  /*c0f0*/  HMMA.16816.F32.BF16 R116, R140, R154.reuse, R116 ;  /* 0x0000009a8c74723c */ /* 0x080fe20000041874 */
[----:B------:R-:W-:Y:S02]  /*c100*/  IMAD.WIDE.U32 R152, R40, -0x2daee0ad, RZ ;  /* 0xd2511f5328987825 */ /* 0x000fe400078e00ff */
[----:B------:R3:W1:Y:S01]  /*c110*/  MUFU.EX2 R188, R44 ;  /* 0x0000002c00bc7308 */ /* 0x0006620000000800 */
[----:B------:R-:W-:Y:S02]  /*c120*/  LOP3.LUT R150, R149, UR9, R202, 0x96, !PT ;  /* 0x0000000995967c12 */ /* 0x000fe4000f8e96ca */
[----:B------:R-:W-:Y:S02]  /*c130*/  LOP3.LUT R3, R159, UR7, R148, 0x96, !PT ;  /* 0x000000079f037c12 */ /* 0x000fe4000f8e9694 */
[C---:B------:R-:W-:Y:S01]  /*c140*/  HMMA.16816.F32.BF16 R120, R144.reuse, R154, R120 ;  /* 0x0000009a9078723c */ /* 0x040fe20000041878 */
[----:B------:R-:W-:Y:S03]  /*c150*/  LOP3.LUT R148, R157, UR9, R200, 0x96, !PT ;  /* 0x000000099d947c12 */ /* 0x000fe6000f8e96c8 */
[----:B------:R-:W-:Y:S01]  /*c160*/  IMAD.WIDE.U32 R150, R150, -0x2daee0ad, RZ ;  /* 0xd2511f5396967825 */ /* 0x000fe200078e00ff */
[----:B------:R1:W-:Y:S03]  /*c170*/  MUFU.EX2 R175, R54 ;  /* 0x0000003600af7308 */ /* 0x0003e60000000800 */
[----:B------:R-:W-:Y:S01]  /*c180*/  IMAD.WIDE.U32 R148, R148, -0x2daee0ad, RZ ;  /* 0xd2511f5394947825 */ /* 0x000fe200078e00ff */
[-C--:B----4-:R-:W-:Y:S03]  /*c190*/  HMMA.16816.F32.BF16 R24, R144, R36.reuse, R24 ;  /* 0x000000249018723c */ /* 0x090fe60000041818 */
[----:B------:R-:W-:Y:S01]  /*c1a0*/  IMAD.WIDE.U32 R156, R3, -0x2daee0ad, RZ ;  /* 0xd2511f53039c7825 */ /* 0x000fe200078e00ff */
[----:B------:R-:W-:Y:S02]  /*c1b0*/  LOP3.LUT R40, R153, UR4, R148, 0x96, !PT ;  /* 0x0000000499287c12 */ /* 0x000fe4000f8e9694 */
[----:B------:R-:W-:Y:S01]  /*c1c0*/  LOP3.LUT R50, R151, UR6, R50, 0x96, !PT ;  /* 0x0000000697327c12 */ /* 0x000fe2000f8e9632 */
[----:B------:R4:W-:Y:S01]  /*c1d0*/  MUFU.EX2 R178, R52 ;  /* 0x0000003400b27308 */ /* 0x0009e20000000800 */
[C---:B------:R-:W-:Y:S01]  /*c1e0*/  HMMA.16816.F32.BF16 R124, R140.reuse, R36, R124 ;  /* 0x000000248c7c723c */ /* 0x040fe2000004187c */
[----:B------:R-:W-:Y:S03]  /*c1f0*/  LOP3.LUT R49, R157, UR4, R150, 0x96, !PT ;  /* 0x000000049d317c12 */ /* 0x000fe6000f8e9696 */
[----:B------:R-:W-:Y:S01]  /*c200*/  LOP3.LUT R139, R149, UR6, R48, 0x96, !PT ;  /* 0x00000006958b7c12 */ /* 0x000fe2000f8e9630 */
[----:B------:R-:W-:Y:S03]  /*c210*/  IMAD.WIDE.U32 R40, R40, -0x326172a9, RZ ;  /* 0xcd9e8d5728287825 */ /* 0x000fe600078e00ff */
[-C--:B------:R-:W-:Y:S01]  /*c220*/  HMMA.16816.F32.BF16 R128, R140, R38.reuse, R128 ;  /* 0x000000268c80723c */ /* 0x080fe20000041880 */
[----:B------:R-:W-:Y:S01]  /*c230*/  IMAD.WIDE.U32 R48, R49, -0x326172a9, RZ ;  /* 0xcd9e8d5731307825 */ /* 0x000fe200078e00ff */
[----:B------:R-:W-:Y:S01]  /*c240*/  LDSM.16.MT88.4 R140, [R218+0x9800] ;  /* 0x00980000da8c783b */ /* 0x000fe20000004200 */
[----:B------:R-:W-:Y:S01]  /*c250*/  MUFU.EX2 R177, R66 ;  /* 0x0000004200b17308 */ /* 0x000fe20000000800 */
[----:B------:R-:W-:Y:S01]  /*c260*/  LOP3.LUT R42, R40, 0xffff, RZ, 0xc0, !PT ;  /* 0x0000ffff282a7812 */ /* 0x000fe200078ec0ff */
[----:B------:R-:W-:Y:S01]  /*c270*/  IMAD.WIDE.U32 R154, R139, -0x326172a9, RZ ;  /* 0xcd9e8d578b9a7825 */ /* 0x000fe200078e00ff */
[----:B------:R-:W-:Y:S02]  /*c280*/  LOP3.LUT R51, R48, 0xffff, RZ, 0xc0, !PT ;  /* 0x0000ffff30337812 */ /* 0x000fe400078ec0ff */
[----:B------:R-:W-:Y:S01]  /*c290*/  HMMA.16816.F32.BF16 R28, R144, R38, R28 ;  /* 0x00000026901c723c */ /* 0x000fe2000004181c */
[----:B------:R-:W-:Y:S03]  /*c2a0*/  IMAD.WIDE.U32 R162, R50, -0x326172a9, RZ ;  /* 0xcd9e8d5732a27825 */ /* 0x000fe600078e00ff */
[----:B------:R-:W-:Y:S01]  /*c2b0*/  SHF.R.U32.HI R50, RZ, 0x10, R40 ;  /* 0x00000010ff327819 */ /* 0x000fe20000011628 */
[----:B------:R-:W-:Y:S01]  /*c2c0*/  MUFU.EX2 R176, R67 ;  /* 0x0000004300b07308 */ /* 0x000fe20000000800 */
[--C-:B------:R-:W-:Y:S02]  /*c2d0*/  SHF.R.U32.HI R148, RZ, 0x10, R48.reuse ;  /* 0x00000010ff947819 */ /* 0x100fe40000011630 */
[----:B------:R-:W-:Y:S04]  /*c2e0*/  LOP3.LUT R150, R48, 0xff, RZ, 0xc0, !PT ;  /* 0x000000ff30967812 */ /* 0x000fe800078ec0ff */
[----:B------:R-:W-:Y:S02]  /*c2f0*/  SHF.R.U32.HI R149, RZ, 0x18, R48 ;  /* 0x00000018ff957819 */ /* 0x000fe40000011630 */
[----:B------:R-:W-:Y:S01]  /*c300*/  SHF.R.U32.HI R48, RZ, 0x8, R51 ;  /* 0x00000008ff307819 */ /* 0x000fe20000011633 */
[----:B------:R-:W-:Y:S01]  /*c310*/  MUFU.EX2 R67, R60 ;  /* 0x0000003c00437308 */ /* 0x000fe20000000800 */
[----:B------:R-:W-:Y:S02]  /*c320*/  LOP3.LUT R3, R49, UR15, R162, 0x96, !PT ;  /* 0x0000000f31037c12 */ /* 0x000fe4000f8e96a2 */
[----:B------:R-:W-:Y:S02]  /*c330*/  SHF.R.U32.HI R49, RZ, 0x18, R40 ;  /* 0x00000018ff317819 */ /* 0x000fe40000011628 */
[----:B------:R-:W-:Y:S02]  /*c340*/  LOP3.LUT R139, R40, 0xff, RZ, 0xc0, !PT ;  /* 0x000000ff288b7812 */ /* 0x000fe400078ec0ff */
[----:B------:R-:W-:Y:S02]  /*c350*/  LOP3.LUT R40, R41, UR15, R154, 0x96, !PT ;  /* 0x0000000f29287c12 */ /* 0x000fe4000f8e969a */
[----:B------:R-:W-:Y:S01]  /*c360*/  LOP3.LUT R41, R50, 0xff, RZ, 0xc0, !PT ;  /* 0x000000ff32297812 */ /* 0x000fe200078ec0ff */
[----:B------:R-:W-:Y:S01]  /*c370*/  MUFU.EX2 R62, R62 ;  /* 0x0000003e003e7308 */ /* 0x000fe20000000800 */
[----:B------:R-:W-:Y:S02]  /*c380*/  PRMT R150, R150, 0x5410, R48 ;  /* 0x0000541096967816 */ /* 0x000fe40000000030 */
[----:B------:R-:W-:Y:S02]  /*c390*/  PRMT R151, R41, 0x5410, R49 ;  /* 0x0000541029977816 */ /* 0x000fe40000000031 */
[----:B------:R-:W4:Y:S01]  /*c3a0*/  LDSM.16.MT88.4 R48, [R216+0x9800] ;  /* 0x00980000d830783b */ /* 0x000f220000004200 */
[----:B-1----:R-:W-:Y:S02]  /*c3b0*/  LOP3.LUT R43, R148, 0xff, RZ, 0xc0, !PT ;  /* 0x000000ff942b7812 */ /* 0x002fe400078ec0ff */
[C---:B------:R-:W-:Y:S02]  /*c3c0*/  LOP3.LUT R36, R3.reuse, 0xffff, RZ, 0xc0, !PT ;  /* 0x0000ffff03247812 */ /* 0x040fe400078ec0ff */
[----:B---3--:R-:W-:Y:S01]  /*c3d0*/  LOP3.LUT R44, R3, 0xff, RZ, 0xc0, !PT ;  /* 0x000000ff032c7812 */ /* 0x008fe200078ec0ff */
[----:B------:R1:W3:Y:S01]  /*c3e0*/  MUFU.EX2 R180, R64 ;  /* 0x0000004000b47308 */ /* 0x0002e20000000800 */
[----:B------:R-:W-:Y:S02]  /*c3f0*/  SHF.R.U32.HI R42, RZ, 0x8, R42 ;  /* 0x00000008ff2a7819 */ /* 0x000fe4000001162a */
[----:B------:R-:W-:Y:S02]  /*c400*/  PRMT R149, R43, 0x5410, R149 ;  /* 0x000054102b957816 */ /* 0x000fe40000000095 */
[--C-:B------:R-:W-:Y:S02]  /*c410*/  SHF.R.U32.HI R43, RZ, 0x18, R3.reuse ;  /* 0x00000018ff2b7819 */ /* 0x100fe40000011603 */
[----:B------:R-:W-:Y:S02]  /*c420*/  SHF.R.U32.HI R37, RZ, 0x10, R3 ;  /* 0x00000010ff257819 */ /* 0x000fe40000011603 */
[C---:B------:R-:W-:Y:S01]  /*c430*/  LOP3.LUT R3, R40.reuse, 0xffff, RZ, 0xc0, !PT ;  /* 0x0000ffff28037812 */ /* 0x040fe200078ec0ff */
[----:B------:R-:W1:Y:S01]  /*c440*/  MUFU.EX2 R184, R184 ;  /* 0x000000b800b87308 */ /* 0x000e620000000800 */
[----:B------:R-:W-:Y:S02]  /*c450*/  SHF.R.U32.HI R41, RZ, 0x8, R36 ;  /* 0x00000008ff297819 */ /* 0x000fe40000011624 */
[----:B------:R-:W-:Y:S02]  /*c460*/  SHF.R.U32.HI R3, RZ, 0x8, R3 ;  /* 0x00000008ff037819 */ /* 0x000fe40000011603 */
[----:B------:R-:W-:Y:S02]  /*c470*/  PRMT R148, R139, 0x5410, R42 ;  /* 0x000054108b947816 */ /* 0x000fe4000000002a */
[----:B------:R-:W-:Y:S02]  /*c480*/  LOP3.LUT R42, R40, 0xff, RZ, 0xc0, !PT ;  /* 0x000000ff282a7812 */ /* 0x000fe400078ec0ff */
[----:B------:R-:W-:Y:S01]  /*c490*/  PRMT R44, R44, 0x5410, R41 ;  /* 0x000054102c2c7816 */ /* 0x000fe20000000029 */
[----:B------:R-:W1:Y:S01]  /*c4a0*/  MUFU.EX2 R185, R185 ;  /* 0x000000b900b97308 */ /* 0x000e620000000800 */
[----:B------:R-:W-:Y:S02]  /*c4b0*/  LOP3.LUT R36, R37, 0xff, RZ, 0xc0, !PT ;  /* 0x000000ff25247812 */ /* 0x000fe400078ec0ff */
[----:B------:R-:W-:Y:S01]  /*c4c0*/  PRMT R45, R42, 0x5410, R3 ;  /* 0x000054102a2d7816 */ /* 0x000fe20000000003 */
[--C-:B------:R-:W-:Y:S01]  /*c4d0*/  HSET2.LE.AND R42, R150, R245.reuse, PT ;  /* 0x000000f5962a7233 */ /* 0x100fe20003803000 */
[--C-:B------:R-:W-:Y:S02]  /*c4e0*/  SHF.R.U32.HI R3, RZ, 0x10, R40.reuse ;  /* 0x00000010ff037819 */ /* 0x100fe40000011628 */
[----:B------:R-:W-:Y:S01]  /*c4f0*/  PRMT R46, R36, 0x5410, R43 ;  /* 0x00005410242e7816 */ /* 0x000fe2000000002b */
[--C-:B------:R-:W-:Y:S01]  /*c500*/  HSET2.LE.AND R43, R149, R245.reuse, PT ;  /* 0x000000f5952b7233 */ /* 0x100fe20003803000 */
[----:B------:R-:W-:Y:S01]  /*c510*/  SHF.R.U32.HI R41, RZ, 0x18, R40 ;  /* 0x00000018ff297819 */ /* 0x000fe20000011628 */
[--C-:B------:R-:W-:Y:S01]  /*c520*/  HSET2.LE.AND R40, R44, R245.reuse, PT ;  /* 0x000000f52c287233 */ /* 0x100fe20003803000 */
[----:B------:R-:W-:Y:S01]  /*c530*/  LOP3.LUT R37, R3, 0xff, RZ, 0xc0, !PT ;  /* 0x000000ff03257812 */ /* 0x000fe200078ec0ff */
[----:B------:R-:W-:Y:S01]  /*c540*/  MUFU.EX2 R186, R186 ;  /* 0x000000ba00ba7308 */ /* 0x000fe20000000800 */
[----:B------:R-:W-:Y:S02]  /*c550*/  F2FP.BF16.PACK_AB R3, R198, R199 ;  /* 0x000000c7c603723e */ /* 0x000fe400000010ff */
[----:B------:R-:W-:Y:S02]  /*c560*/  F2FP.BF16.PACK_AB R36, R196, R164 ;  /* 0x000000a4c424723e */ /* 0x000fe400000010ff */
[----:B------:R-:W-:Y:S01]  /*c570*/  PRMT R139, R37, 0x5410, R41 ;  /* 0x00005410258b7816 */ /* 0x000fe20000000029 */
[--C-:B------:R-:W-:Y:S01]  /*c580*/  HSET2.LE.AND R41, R46, R245.reuse, PT ;  /* 0x000000f52e297233 */ /* 0x100fe20003803000 */
[----:B------:R-:W-:Y:S01]  /*c590*/  LOP3.LUT R42, R42, R3, RZ, 0xc0, !PT ;  /* 0x000000032a2a7212 */ /* 0x000fe200078ec0ff */
[--C-:B------:R-:W-:Y:S01]  /*c5a0*/  HSET2.LE.AND R37, R45, R245.reuse, PT ;  /* 0x000000f52d257233 */ /* 0x100fe20003803000 */
[----:B------:R-:W-:Y:S01]  /*c5b0*/  LOP3.LUT R40, R40, R36, RZ, 0xc0, !PT ;  /* 0x0000002428287212 */ /* 0x000fe200078ec0ff */
[----:B------:R-:W1:Y:S01]  /*c5c0*/  LDSM.16.MT88.4 R44, [R216+0xa800] ;  /* 0x00a80000d82c783b */ /* 0x000e620000004200 */
[----:B------:R-:W-:Y:S02]  /*c5d0*/  F2FP.BF16.PACK_AB R3, R195, R197 ;  /* 0x000000c5c303723e */ /* 0x000fe400000010ff */
[----:B------:R-:W-:Y:S02]  /*c5e0*/  F2FP.BF16.PACK_AB R36, R193, R194 ;  /* 0x000000c2c124723e */ /* 0x000fe400000010ff */
[----:B------:R-:W-:Y:S02]  /*c5f0*/  F2FP.BF16.PACK_AB R38, R191, R192 ;  /* 0x000000c0bf26723e */ /* 0x000fe400000010ff */
[----:B------:R-:W-:Y:S02]  /*c600*/  LOP3.LUT R43, R43, R3, RZ, 0xc0, !PT ;  /* 0x000000032b2b7212 */ /* 0x000fe400078ec0ff */
[----:B------:R-:W-:Y:S02]  /*c610*/  LOP3.LUT R41, R41, R36, RZ, 0xc0, !PT ;  /* 0x0000002429297212 */ /* 0x000fe400078ec0ff */
[----:B------:R-:W-:Y:S01]  /*c620*/  LOP3.LUT R36, R37, R38, RZ, 0xc0, !PT ;  /* 0x0000002625247212 */ /* 0x000fe200078ec0ff */
[--C-:B------:R-:W-:Y:S01]  /*c630*/  HSET2.LE.AND R38, R148, R245.reuse, PT ;  /* 0x000000f594267233 */ /* 0x100fe20003803000 */
[----:B-----5:R-:W-:Y:S01]  /*c640*/  F2FP.BF16.PACK_AB R3, R189, R190 ;  /* 0x000000bebd03723e */ /* 0x020fe200000010ff */
[--C-:B------:R-:W-:Y:S01]  /*c650*/  HSET2.LE.AND R37, R139, R245.reuse, PT ;  /* 0x000000f58b257233 */ /* 0x100fe20003803000 */
[----:B------:R-:W-:Y:S01]  /*c660*/  F2FP.BF16.PACK_AB R39, R183, R188 ;  /* 0x000000bcb727723e */ /* 0x000fe200000010ff */
[-C--:B----4-:R-:W-:Y:S01]  /*c670*/  HMMA.16816.F32.BF16 R4, R40, R48.reuse, R4 ;  /* 0x000000302804723c */ /* 0x090fe20000041804 */
[--C-:B------:R-:W-:Y:S01]  /*c680*/  HSET2.LE.AND R139, R151, R245.reuse, PT ;  /* 0x000000f5978b7233 */ /* 0x100fe20003803000 */
[----:B------:R-:W-:Y:S02]  /*c690*/  F2FP.BF16.PACK_AB R144, R181, R182 ;  /* 0x000000b6b590723e */ /* 0x000fe400000010ff */
[----:B------:R-:W-:Y:S02]  /*c6a0*/  LOP3.LUT R37, R37, R3, RZ, 0xc0, !PT ;  /* 0x0000000325257212 */ /* 0x000fe400078ec0ff */
[----:B------:R-:W-:Y:S02]  /*c6b0*/  LOP3.LUT R38, R38, R39, RZ, 0xc0, !PT ;  /* 0x0000002726267212 */ /* 0x000fe400078ec0ff */
[----:B------:R-:W-:Y:S02]  /*c6c0*/  LOP3.LUT R39, R139, R144, RZ, 0xc0, !PT ;  /* 0x000000908b277212 */ /* 0x000fe400078ec0ff */
[----:B------:R4:W5:Y:S05]  /*c6d0*/  MUFU.EX2 R139, R59 ;  /* 0x0000003b008b7308 */ /* 0x00096a0000000800 */
[C---:B------:R-:W-:Y:S08]  /*c6e0*/  HMMA.16816.F32.BF16 R8, R36.reuse, R48, R8 ;  /* 0x000000302408723c */ /* 0x040ff00000041808 */
[-C--:B------:R-:W-:Y:S01]  /*c6f0*/  HMMA.16816.F32.BF16 R12, R36, R50.reuse, R12 ;  /* 0x00000032240c723c */ /* 0x080fe2000004180c */
[----:B--2---:R-:W-:Y:S07]  /*c700*/  FFMA.FTZ R0, R0, R204, R227 ;  /* 0x000000cc00007223 */ /* 0x004fee00000100e3 */
[C---:B------:R-:W-:Y:S01]  /*c710*/  HMMA.16816.F32.BF16 R16, R40.reuse, R50, R16 ;  /* 0x000000322810723c */ /* 0x040fe20000041810 */
[----:B------:R-:W2:Y:S03]  /*c720*/  LDSM.16.MT88.4 R48, [R218+0xa800] ;  /* 0x00a80000da30783b */ /* 0x000ea60000004200 */
[----:B------:R-:W-:Y:S04]  /*c730*/  FADD.FTZ R0, R226, R0 ;  /* 0x00000000e2007221 */ /* 0x000fe80000010000 */
        /* <DEDUP_REMOVED lines=11> */
[C---:B------:R-:W-:Y:S07]  /*c7f0*/  HMMA.16816.F32.BF16 R104, R36.reuse, R48, R104 ;  /* 0x000000302468723c */ /* 0x040fee0000041868 */
[----:B------:R-:W-:Y:S01]  /*c800*/  LOP3.LUT R48, R163, UR5, R158, 0x96, !PT ;  /* 0x00000005a3307c12 */ /* 0x000fe2000f8e969e */
[-C--:B------:R-:W-:Y:S04]  /*c810*/  HMMA.16816.F32.BF16 R108, R36, R50.reuse, R108 ;  /* 0x00000032246c723c */ /* 0x080fe8000004186c */
[----:B------:R-:W-:Y:S04]  /*c820*/  IMAD.WIDE.U32 R48, R48, -0x2daee0ad, RZ ;  /* 0xd2511f5330307825 */ /* 0x000fe800078e00ff */
[C---:B------:R-:W-:Y:S01]  /*c830*/  HMMA.16816.F32.BF16 R112, R40.reuse, R50, R112 ;  /* 0x000000322870723c */ /* 0x040fe20000041870 */
[--C-:B------:R-:W-:Y:S03]  /*c840*/  SHF.R.U32.HI R56, RZ, 0x10, R48.reuse ;  /* 0x00000010ff387819 */ /* 0x100fe60000011630 */
[----:B------:R-:W-:Y:S02]  /*c850*/  SHF.R.U32.HI R57, RZ, 0x18, R48 ;  /* 0x00000018ff397819 */ /* 0x000fe40000011630 */
[----:B------:R-:W-:Y:S02]  /*c860*/  LOP3.LUT R54, R48, 0xffff, RZ, 0xc0, !PT ;  /* 0x0000ffff30367812 */ /* 0x000fe400078ec0ff */
[-C--:B---3--:R-:W-:Y:S01]  /*c870*/  HMMA.16816.F32.BF16 R32, R40, R140.reuse, R32 ;  /* 0x0000008c2820723c */ /* 0x088fe20000041820 */
[----:B------:R-:W-:Y:S03]  /*c880*/  LOP3.LUT R50, R155, UR5, R160, 0x96, !PT ;  /* 0x000000059b327c12 */ /* 0x000fe6000f8e96a0 */
[----:B------:R-:W-:Y:S02]  /*c890*/  LOP3.LUT R52, R49, UR14, R156, 0x96, !PT ;  /* 0x0000000e31347c12 */ /* 0x000fe4000f8e969c */
[----:B------:R-:W-:Y:S01]  /*c8a0*/  IMAD.WIDE.U32 R50, R50, -0x2daee0ad, RZ ;  /* 0xd2511f5332327825 */ /* 0x000fe200078e00ff */
[----:B------:R-:W-:Y:S01]  /*c8b0*/  LOP3.LUT R64, R48, 0xff, RZ, 0xc0, !PT ;  /* 0x000000ff30407812 */ /* 0x000fe200078ec0ff */
[C---:B------:R-:W-:Y:S04]  /*c8c0*/  HMMA.16816.F32.BF16 R20, R36.reuse, R140, R20 ;  /* 0x0000008c2414723c */ /* 0x040fe80000041814 */
[----:B------:R-:W-:Y:S02]  /*c8d0*/  LOP3.LUT R3, R51, UR14, R152, 0x96, !PT ;  /* 0x0000000e33037c12 */ /* 0x000fe4000f8e9698 */
[----:B------:R-:W2:Y:S01]  /*c8e0*/  LDSM.16.MT88.4 R152, [R216+0x9c00] ;  /* 0x009c0000d898783b */ /* 0x000ea20000004200 */
[C---:B------:R-:W-:Y:S01]  /*c8f0*/  LOP3.LUT R55, R50.reuse, 0xff, RZ, 0xc0, !PT ;  /* 0x000000ff32377812 */ /* 0x040fe200078ec0ff */
[-C--:B------:R-:W-:Y:S01]  /*c900*/  HMMA.16816.F32.BF16 R116, R36, R142.reuse, R116 ;  /* 0x0000008e2474723c */ /* 0x080fe20000041874 */
[----:B------:R-:W-:Y:S03]  /*c910*/  LOP3.LUT R49, R50, 0xffff, RZ, 0xc0, !PT ;  /* 0x0000ffff32317812 */ /* 0x000fe600078ec0ff */
[--C-:B------:R-:W-:Y:S02]  /*c920*/  SHF.R.U32.HI R48, RZ, 0x10, R50.reuse ;  /* 0x00000010ff307819 */ /* 0x100fe40000011632 */
[----:B------:R-:W-:Y:S02]  /*c930*/  SHF.R.U32.HI R53, RZ, 0x18, R50 ;  /* 0x00000018ff357819 */ /* 0x000fe40000011632 */
[C---:B------:R-:W-:Y:S01]  /*c940*/  HMMA.16816.F32.BF16 R120, R40.reuse, R142, R120 ;  /* 0x0000008e2878723c */ /* 0x040fe20000041878 */
[----:B------:R-:W-:Y:S03]  /*c950*/  LOP3.LUT R50, R56, 0xff, RZ, 0xc0, !PT ;  /* 0x000000ff38327812 */ /* 0x000fe600078ec0ff */
[----:B------:R-:W-:Y:S02]  /*c960*/  SHF.R.U32.HI R51, RZ, 0x8, R54 ;  /* 0x00000008ff337819 */ /* 0x000fe40000011636 */
[----:B------:R-:W-:Y:S02]  /*c970*/  PRMT R171, R50, 0x5410, R57 ;  /* 0x0000541032ab7816 */ /* 0x000fe40000000039 */
[-C--:B-1----:R-:W-:Y:S01]  /*c980*/  HMMA.16816.F32.BF16 R24, R40, R44.reuse, R24 ;  /* 0x0000002c2818723c */ /* 0x082fe20000041818 */
[----:B------:R-:W-:Y:S01]  /*c990*/  SHF.R.U32.HI R49, RZ, 0x8, R49 ;  /* 0x00000008ff317819 */ /* 0x000fe20000011631 */
[----:B----4-:R-:W-:Y:S02]  /*c9a0*/  LDSM.16.MT88.4 R56, [R218+0xac00] ;  /* 0x00ac0000da38783b */ /* 0x010fe40000004200 */
[----:B------:R-:W-:Y:S01]  /*c9b0*/  LOP3.LUT R54, R52, 0xff, RZ, 0xc0, !PT ;  /* 0x000000ff34367812 */ /* 0x000fe200078ec0ff */
[--C-:B------:R-:W-:Y:S01]  /*c9c0*/  HSET2.LE.AND R171, R171, R245.reuse, PT ;  /* 0x000000f5abab7233 */ /* 0x100fe20003803000 */
[----:B------:R-:W-:Y:S02]  /*c9d0*/  PRMT R65, R55, 0x5410, R49 ;  /* 0x0000541037417816 */ /* 0x000fe40000000031 */
[C---:B------:R-:W-:Y:S01]  /*c9e0*/  HMMA.16816.F32.BF16 R124, R36.reuse, R44, R124 ;  /* 0x0000002c247c723c */ /* 0x040fe2000004187c */
[----:B------:R-:W-:Y:S03]  /*c9f0*/  LOP3.LUT R48, R48, 0xff, RZ, 0xc0, !PT ;  /* 0x000000ff30307812 */ /* 0x000fe600078ec0ff */
[----:B------:R-:W-:Y:S02]  /*ca00*/  LOP3.LUT R50, R52, 0xffff, RZ, 0xc0, !PT ;  /* 0x0000ffff34327812 */ /* 0x000fe400078ec0ff */
[----:B------:R-:W-:Y:S02]  /*ca10*/  PRMT R64, R64, 0x5410, R51 ;  /* 0x0000541040407816 */ /* 0x000fe40000000033 */
[-C--:B------:R-:W-:Y:S01]  /*ca20*/  HMMA.16816.F32.BF16 R128, R36, R46.reuse, R128 ;  /* 0x0000002e2480723c */ /* 0x080fe20000041880 */
[--C-:B------:R-:W-:Y:S03]  /*ca30*/  SHF.R.U32.HI R51, RZ, 0x10, R52.reuse ;  /* 0x00000010ff337819 */ /* 0x100fe60000011634 */
[----:B------:R-:W-:Y:S01]  /*ca40*/  SHF.R.U32.HI R49, RZ, 0x10, R3 ;  /* 0x00000010ff317819 */ /* 0x000fe20000011603 */
[--C-:B------:R-:W-:Y:S01]  /*ca50*/  HSET2.LE.AND R170, R64, R245.reuse, PT ;  /* 0x000000f540aa7233 */ /* 0x100fe20003803000 */
[----:B------:R-:W-:Y:S02]  /*ca60*/  PRMT R66, R48, 0x5410, R53 ;  /* 0x0000541030427816 */ /* 0x000fe40000000035 */
[----:B------:R-:W-:Y:S01]  /*ca70*/  HMMA.16816.F32.BF16 R28, R40, R46, R28 ;  /* 0x0000002e281c723c */ /* 0x000fe2000004181c */
[----:B------:R-:W-:Y:S01]  /*ca80*/  LOP3.LUT R48, R3, 0xffff, RZ, 0xc0, !PT ;  /* 0x0000ffff03307812 */ /* 0x000fe200078ec0ff */
[----:B------:R-:W-:Y:S02]  /*ca90*/  LDSM.16.MT88.4 R40, [R216+0xbc00] ;  /* 0x00bc0000d828783b */ /* 0x000fe40000004200 */
[----:B------:R-:W-:Y:S01]  /*caa0*/  SHF.R.U32.HI R53, RZ, 0x18, R52 ;  /* 0x00000018ff357819 */ /* 0x000fe20000011634 */
[--C-:B------:R-:W-:Y:S01]  /*cab0*/  HSET2.LE.AND R44, R66, R245.reuse, PT ;  /* 0x000000f5422c7233 */ /* 0x100fe20003803000 */
[----:B------:R-:W-:Y:S02]  /*cac0*/  SHF.R.U32.HI R50, RZ, 0x8, R50 ;  /* 0x00000008ff327819 */ /* 0x000fe40000011632 */
[----:B------:R-:W-:Y:S04]  /*cad0*/  LOP3.LUT R51, R51, 0xff, RZ, 0xc0, !PT ;  /* 0x000000ff33337812 */ /* 0x000fe800078ec0ff */
[----:B------:R-:W-:Y:S02]  /*cae0*/  LOP3.LUT R52, R3, 0xff, RZ, 0xc0, !PT ;  /* 0x000000ff03347812 */ /* 0x000fe400078ec0ff */
[----:B------:R-:W-:Y:S02]  /*caf0*/  LOP3.LUT R49, R49, 0xff, RZ, 0xc0, !PT ;  /* 0x000000ff31317812 */ /* 0x000fe400078ec0ff */
[----:B------:R-:W-:Y:S02]  /*cb00*/  SHF.R.U32.HI R3, RZ, 0x18, R3 ;  /* 0x00000018ff037819 */ /* 0x000fe40000011603 */
[----:B------:R-:W-:Y:S02]  /*cb10*/  SHF.R.U32.HI R48, RZ, 0x8, R48 ;  /* 0x00000008ff307819 */ /* 0x000fe40000011630 */
[----:B------:R-:W-:Y:S02]  /*cb20*/  PRMT R168, R54, 0x5410, R50 ;  /* 0x0000541036a87816 */ /* 0x000fe40000000032 */
[----:B------:R-:W-:Y:S02]  /*cb30*/  PRMT R169, R51, 0x5410, R53 ;  /* 0x0000541033a97816 */ /* 0x000fe40000000035 */
[----:B------:R-:W-:Y:S01]  /*cb40*/  PRMT R61, R49, 0x5410, R3 ;  /* 0x00005410313d7816 */ /* 0x000fe20000000003 */
[--C-:B------:R-:W-:Y:S01]  /*cb50*/  HSET2.LE.AND R168, R168, R245.reuse, PT ;  /* 0x000000f5a8a87233 */ /* 0x100fe20003803000 */
[----:B------:R-:W-:Y:S01]  /*cb60*/  F2FP.BF16.PACK_AB R3, R179, R180 ;  /* 0x000000b4b303723e */ /* 0x000fe200000010ff */
[--C-:B------:R-:W-:Y:S01]  /*cb70*/  HSET2.LE.AND R169, R169, R245.reuse, PT ;  /* 0x000000f5a9a97233 */ /* 0x100fe20003803000 */
[----:B------:R-:W-:Y:S02]  /*cb80*/  PRMT R60, R52, 0x5410, R48 ;  /* 0x00005410343c7816 */ /* 0x000fe40000000030 */
[----:B------:R-:W-:Y:S01]  /*cb90*/  LOP3.LUT R170, R170, R3, RZ, 0xc0, !PT ;  /* 0x00000003aaaa7212 */ /* 0x000fe200078ec0ff */
[----:B------:R-:W1:Y:S01]  /*cba0*/  LDSM.16.MT88.4 R48, [R218+0x9c00] ;  /* 0x009c0000da30783b */ /* 0x000e620000004200 */
[----:B------:R-:W-:Y:S01]  /*cbb0*/  F2FP.BF16.PACK_AB R3, R184, R178 ;  /* 0x000000b2b803723e */ /* 0x000fe200000010ff */
[--C-:B------:R-:W-:Y:S01]  /*cbc0*/  HSET2.LE.AND R38, R60, R245.reuse, PT ;  /* 0x000000f53c267233 */ /* 0x100fe20003803000 */
[----:B------:R-:W-:Y:S02]  /*cbd0*/  F2FP.BF16.PACK_AB R36, R176, R177 ;  /* 0x000000b1b024723e */ /* 0x000fe400000010ff */
[----:B------:R-:W-:Y:S02]  /*cbe0*/  F2FP.BF16.PACK_AB R37, R185, R175 ;  /* 0x000000afb925723e */ /* 0x000fe400000010ff */
[----:B------:R-:W-:Y:S01]  /*cbf0*/  F2FP.BF16.PACK_AB R39, R173, R174 ;  /* 0x000000aead27723e */ /* 0x000fe200000010ff */
[----:B------:R-:W3:Y:S01]  /*cc00*/  LDSM.16.MT88.4 R52, [R216+0xac00] ;  /* 0x00ac0000d834783b */ /* 0x000ee20000004200 */
[----:B------:R-:W-:Y:S02]  /*cc10*/  LOP3.LUT R168, R168, R3, RZ, 0xc0, !PT ;  /* 0x00000003a8a87212 */ /* 0x000fe400078ec0ff */
[----:B------:R-:W-:Y:S02]  /*cc20*/  LOP3.LUT R171, R171, R36, RZ, 0xc0, !PT ;  /* 0x00000024abab7212 */ /* 0x000fe400078ec0ff */
[----:B------:R-:W-:Y:S01]  /*cc30*/  LOP3.LUT R169, R169, R37, RZ, 0xc0, !PT ;  /* 0x00000025a9a97212 */ /* 0x000fe200078ec0ff */
[--C-:B------:R-:W-:Y:S01]  /*cc40*/  HSET2.LE.AND R37, R61, R245.reuse, PT ;  /* 0x000000f53d257233 */ /* 0x100fe20003803000 */
[----:B------:R-:W-:Y:S01]  /*cc50*/  LOP3.LUT R36, R38, R39, RZ, 0xc0, !PT ;  /* 0x0000002726247212 */ /* 0x000fe200078ec0ff */
[----:B------:R-:W-:Y:S01]  /*cc60*/  HSET2.LE.AND R38, R65, R245, PT ;  /* 0x000000f541267233 */ /* 0x000fe20003803000 */
[----:B-----5:R-:W-:Y:S02]  /*cc70*/  F2FP.BF16.PACK_AB R3, R139, R172 ;  /* 0x000000ac8b03723e */ /* 0x020fe400000010ff */
[----:B------:R-:W-:Y:S01]  /*cc80*/  F2FP.BF16.PACK_AB R39, R186, R67 ;  /* 0x00000043ba27723e */ /* 0x000fe200000010ff */
[-C--:B--2---:R-:W-:Y:S01]  /*cc90*/  HMMA.16816.F32.BF16 R140, R168, R152.reuse, R4 ;  /* 0x00000098a88c723c */ /* 0x084fe20000041804 */
[----:B------:R-:W-:Y:S01]  /*cca0*/  F2FP.BF16.PACK_AB R45, R187, R62 ;  /* 0x0000003ebb2d723e */ /* 0x000fe200000010ff */
[----:B------:R-:W2:Y:S01]  /*ccb0*/  LDSM.16.MT88.4 R4, [R218+0xbc00] ;  /* 0x00bc0000da04783b */ /* 0x000ea20000004200 */
[----:B------:R-:W-:Y:S01]  /*ccc0*/  LOP3.LUT R37, R37, R3, RZ, 0xc0, !PT ;  /* 0x0000000325257212 */ /* 0x000fe200078ec0ff */
[----:B------:R-:W-:Y:S01]  /*ccd0*/  FFMA.FTZ R3, R135, R252, R229 ;  /* 0x000000fc87037223 */ /* 0x000fe200000100e5 */
[----:B------:R-:W-:Y:S01]  /*cce0*/  LOP3.LUT R38, R38, R39, RZ, 0xc0, !PT ;  /* 0x0000002726267212 */ /* 0x000fe200078ec0ff */
[----:B------:R-:W-:Y:S01]  /*ccf0*/  IMAD.MOV.U32 R135, RZ, RZ, R136 ;  /* 0x000000ffff877224 */ /* 0x000fe200078e0088 */
[----:B------:R-:W-:Y:S01]  /*cd00*/  LOP3.LUT R39, R44, R45, RZ, 0xc0, !PT ;  /* 0x0000002d2c277212 */ /* 0x000fe200078ec0ff */
[----:B------:R-:W-:Y:S06]  /*cd10*/  FADD.FTZ R3, R228, R3 ;  /* 0x00000003e4037221 */ /* 0x000fec0000010000 */
[C---:B------:R-:W-:Y:S07]  /*cd20*/  HMMA.16816.F32.BF16 R144, R36.reuse, R152, R8 ;  /* 0x000000982490723c */ /* 0x040fee0000041808 */
[----:B------:R-:W-:Y:S01]  /*cd30*/  FADD.FTZ R8, R236, R133 ;  /* 0x00000085ec087221 */ /* 0x000fe20000010000 */
        /* <DEDUP_REMOVED lines=24> */
[-C--:B---3--:R-:W-:Y:S01]  /*cec0*/  HMMA.16816.F32.BF16 R84, R168, R52.reuse, R84 ;  /* 0x00000034a854723c */ /* 0x088fe20000041854 */
[----:B------:R-:W-:Y:S03]  /*ced0*/  FADD.FTZ R3, R167, R3 ;  /* 0x00000003a7037221 */ /* 0x000fe60000010000 */
[----:B------:R-:W-:Y:S02]  /*cee0*/  FADD.FTZ R0, R190, R0 ;  /* 0x00000000be007221 */ /* 0x000fe40000010000 */
[----:B------:R-:W-:Y:S02]  /*cef0*/  FADD.FTZ R3, R192, R3 ;  /* 0x00000003c0037221 */ /* 0x000fe40000010000 */
[C---:B------:R-:W-:Y:S01]  /*cf00*/  HMMA.16816.F32.BF16 R88, R36.reuse, R52, R88 ;  /* 0x000000342458723c */ /* 0x040fe20000041858 */
[----:B------:R-:W-:Y:S03]  /*cf10*/  FADD.FTZ R9, R212, R10 ;  /* 0x0000000ad4097221 */ /* 0x000fe60000010000 */
[----:B------:R-:W-:Y:S04]  /*cf20*/  FADD.FTZ R8, R240, R12 ;  /* 0x0000000cf0087221 */ /* 0x000fe80000010000 */
[-C--:B------:R-:W-:Y:S01]  /*cf30*/  HMMA.16816.F32.BF16 R92, R36, R54.reuse, R92 ;  /* 0x00000036245c723c */ /* 0x080fe2000004185c */
[----:B------:R-:W-:Y:S04]  /*cf40*/  FADD.FTZ R8, R215, R8 ;  /* 0x00000008d7087221 */ /* 0x000fe80000010000 */
[----:B------:R-:W-:Y:S03]  /*cf50*/  FADD.FTZ R8, R214, R8 ;  /* 0x00000008d6087221 */ /* 0x000fe60000010000 */
[C---:B------:R-:W-:Y:S01]  /*cf60*/  HMMA.16816.F32.BF16 R96, R168.reuse, R54, R96 ;  /* 0x00000036a860723c */ /* 0x040fe20000041860 */
[----:B------:R-:W-:Y:S04]  /*cf70*/  FADD.FTZ R8, R225, R8 ;  /* 0x00000008e1087221 */ /* 0x000fe80000010000 */
[----:B------:R-:W-:Y:S03]  /*cf80*/  FADD.FTZ R8, R224, R8 ;  /* 0x00000008e0087221 */ /* 0x000fe60000010000 */
        /* <DEDUP_REMOVED lines=13> */
[----:B------:R-:W-:Y:S07]  /*d060*/  FADD.FTZ R3, R175, R3 ;  /* 0x00000003af037221 */ /* 0x000fee0000010000 */
[-C--:B------:R-:W-:Y:S08]  /*d070*/  HMMA.16816.F32.BF16 R156, R168, R40.reuse, R32 ;  /* 0x00000028a89c723c */ /* 0x080ff00000041820 */
[C---:B------:R-:W-:Y:S08]  /*d080*/  HMMA.16816.F32.BF16 R160, R36.reuse, R40, R20 ;  /* 0x0000002824a0723c */ /* 0x040ff00000041814 */
[-C--:B------:R-:W-:Y:S08]  /*d090*/  HMMA.16816.F32.BF16 R116, R36, R42.reuse, R116 ;  /* 0x0000002a2474723c */ /* 0x080ff00000041874 */
[C---:B------:R-:W-:Y:S08]  /*d0a0*/  HMMA.16816.F32.BF16 R120, R168.reuse, R42, R120 ;  /* 0x0000002aa878723c */ /* 0x040ff00000041878 */
[-C--:B--2---:R-:W-:Y:S08]  /*d0b0*/  HMMA.16816.F32.BF16 R164, R168, R4.reuse, R24 ;  /* 0x00000004a8a4723c */ /* 0x084ff00000041818 */
        /* <DEDUP_REMOVED lines=22> */
[----:B------:R-:W-:Y:S01]  /*d220*/  FADD.FTZ R251, R176, R6 ;  /* 0x00000006b0fb7221 */ /* 0x000fe20000010000 */
[----:B------:R1:W-:Y:S01]  /*d230*/  STL [R1], R3 ;  /* 0x0000000301007387 */ /* 0x0003e20000100800 */
[----:B------:R-:W-:Y:S02]  /*d240*/  FADD.FTZ R252, R186, R4 ;  /* 0x00000004bafc7221 */ /* 0x000fe40000010000 */
[----:B------:R-:W-:Y:S02]  /*d250*/  IMAD.MOV.U32 R223, RZ, RZ, R0 ;  /* 0x000000ffffdf7224 */ /* 0x000fe400078e0000 */
[----:B------:R-:W-:Y:S02]  /*d260*/  IMAD.MOV.U32 R0, RZ, RZ, R138 ;  /* 0x000000ffff007224 */ /* 0x000fe400078e008a */
[----:B------:R-:W-:Y:S02]  /*d270*/  IMAD.MOV.U32 R139, RZ, RZ, R2 ;  /* 0x000000ffff8b7224 */ /* 0x000fe400078e0002 */
[----:B-1----:R-:W-:Y:S01]  /*d280*/  IMAD.MOV.U32 R3, RZ, RZ, R137 ;  /* 0x000000ffff037224 */ /* 0x002fe200078e0089 */
[----:B------:R-:W-:-:S05]  /*d290*/  @P5 BRA `(.L_x_451) ;  /* 0xffffb25000005947 */ /* 0x000fca000383ffff */
.L_x_450:
[----:B-12---:R-:W2:Y:S04]  /*d2a0*/  LDL.LU R8, [R1] ;  /* 0x0000000001087983 */ /* 0x006ea80000300800 */
[----:B------:R-:W3:Y:S04]  /*d2b0*/  LDL.LU R172, [R1+0x38] ;  /* 0x0000380001ac7983 */ /* 0x000ee80000300800 */
[----:B------:R-:W1:Y:S04]  /*d2c0*/  SHFL.BFLY PT, R0, R251, 0x2, 0x1f ;  /* 0x0c401f00fb007f89 */ /* 0x000e6800000e0000 */
[----:B------:R-:W4:Y:S04]  /*d2d0*/  SHFL.BFLY PT, R3, R250, 0x2, 0x1f ;  /* 0x0c401f00fa037f89 */ /* 0x000f2800000e0000 */
[----:B------:R-:W4:Y:S04]  /*d2e0*/  SHFL.BFLY PT, R7, R252, 0x2, 0x1f ;  /* 0x0c401f00fc077f89 */ /* 0x000f2800000e0000 */
[----:B------:R-:W4:Y:S01]  /*d2f0*/  S2R R139, SR_TID.X ;  /* 0x00000000008b7919 */ /* 0x000f220000002100 */
[----:B-1----:R-:W-:-:S02]  /*d300*/  FADD.FTZ R0, R0, R251 ;  /* 0x000000fb00007221 */ /* 0x002fc40000010000 */
[----:B----4-:R-:W-:-:S03]  /*d310*/  FADD.FTZ R3, R3, R250 ;  /* 0x000000fa03037221 */ /* 0x010fc60000010000 */
[----:B------:R-:W1:Y:S01]  /*d320*/  SHFL.BFLY PT, R5, R0, 0x1, 0x1f ;  /* 0x0c201f0000057f89 */ /* 0x000e6200000e0000 */
[----:B------:R-:W-:-:S03]  /*d330*/  FADD.FTZ R7, R7, R252 ;  /* 0x000000fc07077221 */ /* 0x000fc60000010000 */
[----:B------:R-:W4:Y:S01]  /*d340*/  SHFL.BFLY PT, R4, R3, 0x1, 0x1f ;  /* 0x0c201f0003047f89 */ /* 0x000f2200000e0000 */
[----:B------:R-:W-:-:S04]  /*d350*/  SHF.R.S32.HI R53, RZ, 0x1f, R139 ;  /* 0x0000001fff357819 */ /* 0x000fc8000001148b */
[CC--:B------:R-:W-:Y:S02]  /*d360*/  LEA.HI R14, R53.reuse, R139.reuse, RZ, 0x2 ;  /* 0x0000008b350e7211 */ /* 0x0c0fe400078f10ff */
[----:B------:R-:W-:Y:S02]  /*d370*/  LEA.HI R53, R53, R139, RZ, 0x5 ;  /* 0x0000008b35357211 */ /* 0x000fe400078f28ff */
[----:B------:R-:W-:Y:S01]  /*d380*/  LOP3.LUT R10, R14, 0xfffffffc, RZ, 0xc0, !PT ;  /* 0xfffffffc0e0a7812 */ /* 0x000fe200078ec0ff */
[----:B-1----:R-:W-:Y:S01]  /*d390*/  FADD.FTZ R50, R0, R5 ;  /* 0x0000000500327221 */ /* 0x002fe20000010000 */
[----:B------:R-:W-:Y:S01]  /*d3a0*/  MOV R0, 0x3f800000 ;  /* 0x3f80000000007802 */ /* 0x000fe20000000f00 */
[----:B----4-:R-:W-:-:S03]  /*d3b0*/  FADD.FTZ R51, R3, R4 ;  /* 0x0000000403337221 */ /* 0x010fc60000010000 */
[----:B------:R-:W-:Y:S02]  /*d3c0*/  FSETP.NE.FTZ.AND P5, PT, R50, RZ, PT ;  /* 0x000000ff3200720b */ /* 0x000fe40003fb5000 */
[----:B------:R-:W-:Y:S02]  /*d3d0*/  MOV R3, 0x3f800000 ;  /* 0x3f80000000037802 */ /* 0x000fe40000000f00 */
[----:B------:R-:W-:-:S09]  /*d3e0*/  FSETP.NE.FTZ.AND P6, PT, R51, RZ, PT ;  /* 0x000000ff3300720b */ /* 0x000fd20003fd5000 */
[----:B------:R-:W-:Y:S08]  /*d3f0*/  @P5 MUFU.RCP R3, R50 ;  /* 0x0000003200035308 */ /* 0x000ff00000001000 */
        /* <DEDUP_REMOVED lines=13> */
[C---:B------:R-:W-:Y:S01]  /*d4d0*/  FMUL.FTZ R84, R0.reuse, R84 ;  /* 0x0000005400547220 */ /* 0x040fe20000410000 */
[----:B------:R-:W1:Y:S01]  /*d4e0*/  S2R R68, SR_CTAID.Y ;  /* 0x0000000000447919 */ /* 0x000e620000002600 */
        /* <DEDUP_REMOVED lines=20> */
[----:B------:R-:W-:-:S03]  /*d630*/  FMUL.FTZ R168, R0, R168 ;  /* 0x000000a800a87220 */ /* 0x000fc60000410000 */
[----:B------:R-:W-:Y:S01]  /*d640*/  F2FP.BF16.PACK_AB R13, R13, R164 ;  /* 0x000000a40d0d723e */ /* 0x000fe200000010ff */
[----:B--2---:R-:W2:Y:S01]  /*d650*/  SHFL.BFLY PT, R6, R8, 0x2, 0x1f ;  /* 0x0c401f0008067f89 */ /* 0x004ea200000e0000 */
[----:B---3--:R-:W-:-:S13]  /*d660*/  ISETP.NE.AND P0, PT, R172, -0x1, PT ;  /* 0xffffffffac00780c */ /* 0x008fda0003f05270 */
[----:B------:R-:W-:-:S04]  /*d670*/  @P0 IMAD.WIDE.U32 R4, R172, c[0x0][0x1e8], RZ ;  /* 0x00007a00ac040a25 */ /* 0x000fc800078e00ff */
[----:B------:R-:W-:Y:S01]  /*d680*/  @P0 IMAD R135, R172, c[0x0][0x1ec], R5 ;  /* 0x00007b00ac870a24 */ /* 0x000fe200078e0205 */
[----:B------:R-:W-:Y:S01]  /*d690*/  @P0 MOV R134, R4 ;  /* 0x0000000400860202 */ /* 0x000fe20000000f00 */
[----:B------:R-:W-:Y:S01]  /*d6a0*/  FMUL.FTZ R4, R3, c[0x0][0x2dc] ;  /* 0x0000b70003047a20 */ /* 0x000fe20000410000 */
[----:B------:R-:W-:Y:S01]  /*d6b0*/  MOV R3, 0x3f800000 ;  /* 0x3f80000000037802 */ /* 0x000fe20000000f00 */
[----:B--2---:R-:W-:Y:S01]  /*d6c0*/  FADD.FTZ R6, R6, R8 ;  /* 0x0000000806067221 */ /* 0x004fe20000010000 */
[----:B------:R-:W-:Y:S01]  /*d6d0*/  IADD3 R5, -R10, R139, RZ ;  /* 0x0000008b0a057210 */ /* 0x000fe20007ffe1ff */
[----:B------:R-:W2:Y:S01]  /*d6e0*/  SHFL.BFLY PT, R8, R7, 0x1, 0x1f ;  /* 0x0c201f0007087f89 */ /* 0x000ea200000e0000 */
[C---:B------:R-:W-:Y:S02]  /*d6f0*/  FMUL.FTZ R142, R4.reuse, R142 ;  /* 0x0000008e048e7220 */ /* 0x040fe40000410000 */
[C---:B------:R-:W-:Y:S01]  /*d700*/  FMUL.FTZ R46, R4.reuse, R143 ;  /* 0x0000008f042e7220 */ /* 0x040fe20000410000 */
[----:B------:R-:W3:Y:S01]  /*d710*/  SHFL.BFLY PT, R9, R6, 0x1, 0x1f ;  /* 0x0c201f0006097f89 */ /* 0x000ee200000e0000 */
        /* <DEDUP_REMOVED lines=15> */
[----:B--2--5:R-:W-:Y:S01]  /*d810*/  FADD.FTZ R132, R7, R8 ;  /* 0x0000000807847221 */ /* 0x024fe20000010000 */
[----:B------:R-:W-:Y:S01]  /*d820*/  SHF.R.S32.HI R7, RZ, 0x5, R53 ;  /* 0x00000005ff077819 */ /* 0x000fe20000011435 */
[----:B------:R-:W-:Y:S01]  /*d830*/  FMUL.FTZ R102, R4, R102 ;  /* 0x0000006604667220 */ /* 0x000fe20000410000 */
[----:B------:R-:W-:Y:S01]  /*d840*/  F2FP.BF16.PACK_AB R32, R32, R98 ;  /* 0x000000622020723e */ /* 0x000fe200000010ff */
[----:B---3--:R-:W-:Y:S01]  /*d850*/  FADD.FTZ R133, R6, R9 ;  /* 0x0000000906857221 */ /* 0x008fe20000010000 */
[----:B------:R-:W-:Y:S01]  /*d860*/  FSETP.NE.FTZ.AND P4, PT, R132, RZ, PT ;  /* 0x000000ff8400720b */ /* 0x000fe20003f95000 */
[----:B------:R-:W-:Y:S01]  /*d870*/  FMUL.FTZ R9, R0, R169 ;  /* 0x000000a900097220 */ /* 0x000fe20000410000 */
[----:B------:R-:W-:Y:S01]  /*d880*/  MOV R0, 0x3f800000 ;  /* 0x3f80000000007802 */ /* 0x000fe20000000f00 */
[C---:B------:R-:W-:Y:S01]  /*d890*/  FMUL.FTZ R28, R4.reuse, R103 ;  /* 0x00000067041c7220 */ /* 0x040fe20000410000 */
[----:B------:R-:W-:Y:S01]  /*d8a0*/  FSETP.NE.FTZ.AND P3, PT, R133, RZ, PT ;  /* 0x000000ff8500720b */ /* 0x000fe20003f75000 */
[C---:B------:R-:W-:Y:S01]  /*d8b0*/  FMUL.FTZ R114, R4.reuse, R114 ;  /* 0x0000007204727220 */ /* 0x040fe20000410000 */
[----:B------:R-:W-:Y:S01]  /*d8c0*/  LEA R52, R7, R5, 0x8 ;  /* 0x0000000507347211 */ /* 0x000fe200078e40ff */
[----:B------:R-:W-:Y:S01]  /*d8d0*/  FMUL.FTZ R24, R4, R115 ;  /* 0x0000007304187220 */ /* 0x000fe20000410000 */
[----:B------:R-:W-:Y:S01]  /*d8e0*/  F2FP.BF16.PACK_AB R28, R28, R102 ;  /* 0x000000661c1c723e */ /* 0x000fe200000010ff */
[C---:B------:R-:W-:Y:S01]  /*d8f0*/  FMUL.FTZ R158, R4.reuse, R158 ;  /* 0x0000009e049e7220 */ /* 0x040fe20000410000 */
[----:B------:R-:W-:Y:S01]  /*d900*/  F2FP.BF16.PACK_AB R9, R9, R168 ;  /* 0x000000a80909723e */ /* 0x000fe200000010ff */
[----:B------:R-:W-:Y:S01]  /*d910*/  FMUL.FTZ R20, R4, R159 ;  /* 0x0000009f04147220 */ /* 0x000fe20000410000 */
[----:B------:R-:W-:Y:S01]  /*d920*/  F2FP.BF16.PACK_AB R24, R24, R114 ;  /* 0x000000721818723e */ /* 0x000fe200000010ff */
[----:B------:R-:W2:Y:S01]  /*d930*/  @P4 MUFU.RCP R3, R132 ;  /* 0x0000008400034308 */ /* 0x000ea20000001000 */
[----:B------:R-:W-:-:S02]  /*d940*/  FMUL.FTZ R122, R4, R122 ;  /* 0x0000007a047a7220 */ /* 0x000fc40000410000 */
[----:B------:R-:W-:Y:S01]  /*d950*/  FMUL.FTZ R16, R4, R123 ;  /* 0x0000007b04107220 */ /* 0x000fe20000410000 */
[----:B------:R-:W-:Y:S01]  /*d960*/  F2FP.BF16.PACK_AB R20, R20, R158 ;  /* 0x0000009e1414723e */ /* 0x000fe200000010ff */
[C---:B------:R-:W-:Y:S02]  /*d970*/  FMUL.FTZ R166, R4.reuse, R166 ;  /* 0x000000a604a67220 */ /* 0x040fe40000410000 */
[C---:B------:R-:W-:Y:S01]  /*d980*/  FMUL.FTZ R12, R4.reuse, R167 ;  /* 0x000000a7040c7220 */ /* 0x040fe20000410000 */
[----:B------:R-:W3:Y:S01]  /*d990*/  @P3 MUFU.RCP R0, R133 ;  /* 0x0000008500003308 */ /* 0x000ee20000001000 */
[----:B------:R-:W-:Y:S01]  /*d9a0*/  FMUL.FTZ R170, R4, R170 ;  /* 0x000000aa04aa7220 */ /* 0x000fe20000410000 */
[----:B------:R-:W-:Y:S01]  /*d9b0*/  F2FP.BF16.PACK_AB R16, R16, R122 ;  /* 0x0000007a1010723e */ /* 0x000fe200000010ff */
[----:B------:R-:W-:Y:S01]  /*d9c0*/  FMUL.FTZ R8, R4, R171 ;  /* 0x000000ab04087220 */ /* 0x000fe20000410000 */
[----:B------:R-:W-:Y:S01]  /*d9d0*/  F2FP.BF16.PACK_AB R12, R12, R166 ;  /* 0x000000a60c0c723e */ /* 0x000fe200000010ff */
[----:B--2---:R-:W-:-:S03]  /*d9e0*/  FMUL.FTZ R3, R3, c[0x0][0x2dc] ;  /* 0x0000b70003037a20 */ /* 0x004fc60000410000 */
[----:B------:R-:W-:Y:S01]  /*d9f0*/  F2FP.BF16.PACK_AB R8, R8, R170 ;  /* 0x000000aa0808723e */ /* 0x000fe200000010ff */
[C---:B------:R-:W-:Y:S02]  /*da00*/  FMUL.FTZ R144, R3.reuse, R144 ;  /* 0x0000009003907220 */ /* 0x040fe40000410000 */
[C---:B------:R-:W-:Y:S02]  /*da10*/  FMUL.FTZ R49, R3.reuse, R145 ;  /* 0x0000009103317220 */ /* 0x040fe40000410000 */
        /* <DEDUP_REMOVED lines=33> */
[----:B---3--:R-:W-:Y:S01]  /*dc30*/  FMUL.FTZ R0, R0, c[0x0][0x2dc] ;  /* 0x0000b70000007a20 */ /* 0x008fe20000410000 */
[----:B------:R-:W-:-:S02]  /*dc40*/  F2FP.BF16.PACK_AB R11, R11, R124 ;  /* 0x0000007c0b0b723e */ /* 0x000fc400000010ff */
[----:B------:R-:W-:Y:S01]  /*dc50*/  SHF.R.S32.HI R4, RZ, 0x1f, R3 ;  /* 0x0000001fff047819 */ /* 0x000fe20000011403 */
[C---:B------:R-:W-:Y:S01]  /*dc60*/  FMUL.FTZ R146, R0.reuse, R146 ;  /* 0x0000009200927220 */ /* 0x040fe20000410000 */
[----:B------:R-:W-:Y:S01]  /*dc70*/  F2FP.BF16.PACK_AB R7, R7, R128 ;  /* 0x000000800707723e */ /* 0x000fe200000010ff */
[----:B------:R-:W-:Y:S01]  /*dc80*/  FMUL.FTZ R147, R0, R147 ;  /* 0x0000009300937220 */ /* 0x000fe20000410000 */
[----:B------:R-:W-:Y:S01]  /*dc90*/  LEA.HI R4, R4, R3, RZ, 0x3 ;  /* 0x0000000304047211 */ /* 0x000fe200078f18ff */
[C---:B------:R-:W-:Y:S02]  /*dca0*/  FMUL.FTZ R150, R0.reuse, R150 ;  /* 0x0000009600967220 */ /* 0x040fe40000410000 */
        /* <DEDUP_REMOVED lines=33> */
[----:B------:R-:W-:Y:S02]  /*dec0*/  LEA.HI R0, R3, R3, RZ, 0x1 ;  /* 0x0000000303007211 */ /* 0x000fe400078f08ff */
[----:B------:R-:W-:Y:S02]  /*ded0*/  F2FP.BF16.PACK_AB R10, R10, R126 ;  /* 0x0000007e0a0a723e */ /* 0x000fe400000010ff */
[----:B------:R-:W-:Y:S02]  /*dee0*/  SHF.R.S32.HI R5, RZ, 0x1, R0 ;  /* 0x00000001ff057819 */ /* 0x000fe40000011400 */
[----:B------:R-:W-:-:S02]  /*def0*/  LOP3.LUT R0, R0, 0x3fffffe, RZ, 0xc0, !PT ;  /* 0x03fffffe00007812 */ /* 0x000fc400078ec0ff */
[----:B------:R-:W-:Y:S02]  /*df00*/  SHF.L.U32 R4, R5, 0x6, RZ ;  /* 0x0000000605047819 */ /* 0x000fe400000006ff */
[----:B------:R-:W-:Y:S02]  /*df10*/  IADD3 R0, R3, -R0, RZ ;  /* 0x8000000003007210 */ /* 0x000fe40007ffe0ff */
[----:B------:R-:W-:Y:S02]  /*df20*/  LOP3.LUT R3, R4, 0xc0, RZ, 0xc0, !PT ;  /* 0x000000c004037812 */ /* 0x000fe400078ec0ff */
[----:B------:R-:W-:Y:S02]  /*df30*/  LOP3.LUT R4, R5, 0x1, RZ, 0xc0, !PT ;  /* 0x0000000105047812 */ /* 0x000fe400078ec0ff */
[----:B------:R-:W-:Y:S02]  /*df40*/  LEA R0, R0, R52, 0x4 ;  /* 0x0000003400007211 */ /* 0x000fe400078e20ff */
[----:B------:R-:W-:-:S02]  /*df50*/  LEA.HI R3, R3, R3, RZ, 0x1d ;  /* 0x0000000303037211 */ /* 0x000fc400078fe8ff */
[----:B------:R-:W-:Y:S02]  /*df60*/  ISETP.NE.U32.AND P1, PT, R4, 0x1, PT ;  /* 0x000000010400780c */ /* 0x000fe40003f25070 */
[----:B------:R-:W-:Y:S02]  /*df70*/  LEA R0, R0, R3, 0x1 ;  /* 0x0000000300007211 */ /* 0x000fe400078e08ff */
[----:B------:R-:W-:Y:S02]  /*df80*/  MOV R4, 0x20 ;  /* 0x0000002000047802 */ /* 0x000fe40000000f00 */
[----:B------:R-:W-:Y:S02]  /*df90*/  SHF.L.U32 R0, R0, 0x1, RZ ;  /* 0x0000000100007819 */ /* 0x000fe400000006ff */
[----:B------:R-:W-:Y:S02]  /*dfa0*/  F2FP.BF16.PACK_AB R6, R6, R130 ;  /* 0x000000820606723e */ /* 0x000fe400000010ff */
[C---:B------:R-:W-:Y:S01]  /*dfb0*/  IADD3 R3, R0.reuse, -0x10, RZ ;  /* 0xfffffff000037810 */ /* 0x040fe20007ffe0ff */
[----:B------:R-:W-:Y:S02]  /*dfc0*/  STS [R0], R47 ;  /* 0x0000002f00007388 */ /* 0x000fe40000000800 */
[----:B------:R-:W-:-:S02]  /*dfd0*/  @P1 IADD3 R3, R0, 0x10, RZ ;  /* 0x0000001000031810 */ /* 0x000fc40007ffe0ff */
        /* <DEDUP_REMOVED lines=12> */
[----:B--2---:R-:W2:Y:S03]  /*e0a0*/  LDC.U8 R41, c[0x0][0x329] ;  /* 0x0000ca40ff297b82 */ /* 0x004ea60000000000 */
[----:B------:R-:W-:Y:S04]  /*e0b0*/  STS [R5+0x200], R43 ;  /* 0x0002002b05007388 */ /* 0x000fe80000000800 */
[----:B------:R-:W-:Y:S04]  /*e0c0*/  STS [R4], R40 ;  /* 0x0000002804007388 */ /* 0x000fe80000000800 */
[----:B------:R-:W-:Y:S04]  /*e0d0*/  STS [R4+0x200], R39 ;  /* 0x0002002704007388 */ /* 0x000fe80000000800 */
[----:B------:R-:W-:Y:S04]  /*e0e0*/  STS [R5+0x1000], R42 ;  /* 0x0010002a05007388 */ /* 0x000fe80000000800 */
[----:B------:R-:W-:Y:S04]  /*e0f0*/  STS [R5+0x1200], R74 ;  /* 0x0012004a05007388 */ /* 0x000fe80000000800 */
[----:B------:R-:W-:Y:S01]  /*e100*/  STS [R4+0x1000], R38 ;  /* 0x0010002604007388 */ /* 0x000fe20000000800 */
[----:B--2---:R-:W-:-:S03]  /*e110*/  ISETP.NE.AND P2, PT, R41, RZ, PT ;  /* 0x000000ff2900720c */ /* 0x004fc60003f45270 */
        /* <DEDUP_REMOVED lines=22> */
[----:B------:R2:W-:Y:S04]  /*e280*/  STS [R3+0x4200], R16 ;  /* 0x0042001003007388 */ /* 0x0005e80000000800 */
[----:B------:R3:W-:Y:S04]  /*e290*/  STS [R0+0x5000], R19 ;  /* 0x0050001300007388 */ /* 0x0007e80000000800 */
[----:B------:R4:W-:Y:S04]  /*e2a0*/  STS [R0+0x5200], R18 ;  /* 0x0052001200007388 */ /* 0x0009e80000000800 */
[----:B------:R-:W-:Y:S04]  /*e2b0*/  STS [R3+0x5000], R15 ;  /* 0x0050000f03007388 */ /* 0x000fe80000000800 */
[----:B------:R1:W-:Y:S04]  /*e2c0*/  STS [R3+0x5200], R14 ;  /* 0x0052000e03007388 */ /* 0x0003e80000000800 */
[----:B------:R-:W-:Y:S04]  /*e2d0*/  STS [R5+0x4000], R13 ;  /* 0x0040000d05007388 */ /* 0x000fe80000000800 */
[----:B------:R1:W-:Y:S01]  /*e2e0*/  STS [R5+0x4200], R12 ;  /* 0x0042000c05007388 */ /* 0x0003e20000000800 */
[----:B--2---:R-:W-:-:S03]  /*e2f0*/  @P2 MOV R16, c[0x0][0x210] ;  /* 0x0000840000102a02 */ /* 0x004fc60000000f00 */
[----:B------:R-:W-:Y:S04]  /*e300*/  STS [R4+0x4000], R9 ;  /* 0x0040000904007388 */ /* 0x000fe80000000800 */
[----:B---3--:R2:W5:Y:S01]  /*e310*/  LDL R19, [R1+0x44] ;  /* 0x0000440001137983 */ /* 0x0085620000100800 */
[----:B----4-:R-:W-:-:S03]  /*e320*/  @!P2 MOV R0, c[0x0][0x214] ;  /* 0x000085000000aa02 */ /* 0x010fc60000000f00 */
[----:B------:R3:W-:Y:S04]  /*e330*/  STS [R4+0x4200], R8 ;  /* 0x0042000804007388 */ /* 0x0007e80000000800 */
[----:B------:R-:W-:Y:S01]  /*e340*/  STS [R5+0x5000], R11 ;  /* 0x0050000b05007388 */ /* 0x000fe20000000800 */
[----:B-1----:R-:W-:Y:S01]  /*e350*/  @P2 IMAD R14, R16, c[0x0][0x214], RZ ;  /* 0x00008500100e2a24 */ /* 0x002fe200078e02ff */
[----:B------:R-:W-:Y:S02]  /*e360*/  @!P2 SEL R14, R0, c[0x0][0x234], !P1 ;  /* 0x00008d00000eaa07 */ /* 0x000fe40004800000 */
[----:B------:R1:W-:Y:S01]  /*e370*/  STS [R5+0x5200], R10 ;  /* 0x0052000a05007388 */ /* 0x0003e20000000800 */
[----:B------:R-:W-:Y:S02]  /*e380*/  ISETP.NE.AND P1, PT, R32, RZ, PT ;  /* 0x000000ff2000720c */ /* 0x000fe40003f25270 */
[----:B------:R-:W-:Y:S01]  /*e390*/  LOP3.LUT R3, R53, 0xffffffe0, RZ, 0xc0, !PT ;  /* 0xffffffe035037812 */ /* 0x000fe200078ec0ff */
[----:B------:R-:W-:Y:S01]  /*e3a0*/  STS [R4+0x5000], R7 ;  /* 0x0050000704007388 */ /* 0x000fe20000000800 */
[----:B------:R-:W-:Y:S01]  /*e3b0*/  ISETP.EQ.AND P1, PT, R41, RZ, P1 ;  /* 0x000000ff2900720c */ /* 0x000fe20000f22270 */
[----:B------:R-:W-:Y:S01]  /*e3c0*/  @P5 MUFU.LG2 R12, R50 ;  /* 0x00000032000c5308 */ /* 0x000fe20000000c00 */
[----:B------:R-:W-:Y:S01]  /*e3d0*/  @!P0 SHF.R.S32.HI R0, RZ, 0x1f, R68 ;  /* 0x0000001fff008819 */ /* 0x000fe20000011444 */
[----:B------:R4:W-:Y:S04]  /*e3e0*/  STS [R4+0x5200], R6 ;  /* 0x0052000604007388 */ /* 0x0009e80000000800 */
[----:B------:R-:W-:Y:S01]  /*e3f0*/  BAR.SYNC.DEFER_BLOCKING 0x0 ;  /* 0x0000000000007b1d */ /* 0x000fe20000010000 */
[----:B---3--:R-:W-:-:S05]  /*e400*/  IADD3 R8, -R3, R139, RZ ;  /* 0x0000008b03087210 */ /* 0x008fca0007ffe1ff */
[----:B------:R-:W3:Y:S01]  /*e410*/  S2R R13, SR_CTAID.X ;  /* 0x00000000000d7919 */ /* 0x000ee20000002500 */
[----:B------:R2:W2:Y:S03]  /*e420*/  @P6 MUFU.LG2 R9, R51 ;  /* 0x0000003300096308 */ /* 0x0004a60000000c00 */
[----:B------:R-:W2:Y:S01]  /*e430*/  S2R R18, SR_CTAID.Z ;  /* 0x0000000000127919 */ /* 0x000ea20000002700 */
[----:B-1----:R-:W-:-:S04]  /*e440*/  @P1 IMAD R5, R68, c[0x0][0x214], RZ ;  /* 0x0000850044051a24 */ /* 0x002fc800078e02ff */
[----:B------:R-:W1:Y:S01]  /*e450*/  @P3 MUFU.LG2 R10, R133 ;  /* 0x00000085000a3308 */ /* 0x000e620000000c00 */
[----:B------:R-:W-:Y:S01]  /*e460*/  @P1 SEL R3, R5, R172, !P0 ;  /* 0x000000ac05031207 */ /* 0x000fe20004000000 */
[----:B----4-:R-:W-:Y:S01]  /*e470*/  @!P0 IMAD R4, R0, c[0x0][0x1e0], RZ ;  /* 0x0000780000048a24 */ /* 0x010fe200078e02ff */
[----:B------:R-:W-:Y:S01]  /*e480*/  @P2 MOV R0, 0x1 ;  /* 0x0000000100002802 */ /* 0x000fe20000000f00 */
[C---:B------:R-:W-:Y:S01]  /*e490*/  @!P0 IMAD.WIDE.U32 R6, R68.reuse, c[0x0][0x1e0], RZ ;  /* 0x0000780044068a25 */ /* 0x040fe200078e00ff */
[----:B------:R4:W1:Y:S03]  /*e4a0*/  LDS.128 R28, [R222] ;  /* 0x00000000de1c7984 */ /* 0x0008660000000c00 */
[----:B------:R-:W1:Y:S01]  /*e4b0*/  @P4 MUFU.LG2 R11, R132 ;  /* 0x00000084000b4308 */ /* 0x000e620000000c00 */
[----:B------:R-:W-:Y:S01]  /*e4c0*/  @!P0 IMAD R4, R68, c[0x0][0x1e4], R4 ;  /* 0x0000790044048a24 */ /* 0x000fe200078e0204 */
[----:B------:R4:W1:Y:S01]  /*e4d0*/  LDS.128 R40, [R222+0x800] ;  /* 0x00080000de287984 */ /* 0x0008620000000c00 */
[----:B------:R-:W-:Y:S01]  /*e4e0*/  @!P2 IMAD R0, R14, c[0x0][0x1c0], RZ ;  /* 0x000070000e00aa24 */ /* 0x000fe200078e02ff */
[----:B------:R-:W-:-:S02]  /*e4f0*/  @!P0 MOV R134, R6 ;  /* 0x0000000600868202 */ /* 0x000fc40000000f00 */
[----:B------:R4:W1:Y:S01]  /*e500*/  LDS.128 R52, [R222+0x1000] ;  /* 0x00100000de347984 */ /* 0x0008620000000c00 */
[----:B------:R-:W-:-:S03]  /*e510*/  @!P0 IADD3 R135, R7, R4, RZ ;  /* 0x0000000407878210 */ /* 0x000fc60007ffe0ff */
[----:B------:R4:W1:Y:S04]  /*e520*/  LDS.128 R64, [R222+0x1800] ;  /* 0x00180000de407984 */ /* 0x0008680000000c00 */
[----:B------:R4:W1:Y:S04]  /*e530*/  LDS.128 R24, [R222+0x2000] ;  /* 0x00200000de187984 */ /* 0x0008680000000c00 */
[----:B------:R4:W1:Y:S04]  /*e540*/  LDS.128 R36, [R222+0x2800] ;  /* 0x00280000de247984 */ /* 0x0008680000000c00 */
[----:B--2---:R4:W2:Y:S04]  /*e550*/  LDS.128 R48, [R222+0x3000] ;  /* 0x00300000de307984 */ /* 0x0048a80000000c00 */
[----:B------:R4:W2:Y:S04]  /*e560*/  LDS.128 R60, [R222+0x3800] ;  /* 0x00380000de3c7984 */ /* 0x0008a80000000c00 */
[----:B------:R4:W2:Y:S04]  /*e570*/  LDS.128 R20, [R222+0x4000] ;  /* 0x00400000de147984 */ /* 0x0008a80000000c00 */
[----:B------:R4:W2:Y:S04]  /*e580*/  LDS.128 R32, [R222+0x4800] ;  /* 0x00480000de207984 */ /* 0x0008a80000000c00 */
[----:B------:R4:W2:Y:S04]  /*e590*/  LDS.128 R44, [R222+0x5000] ;  /* 0x00500000de2c7984 */ /* 0x0008a80000000c00 */
[----:B------:R4:W2:Y:S01]  /*e5a0*/  LDS.128 R56, [R222+0x5800] ;  /* 0x00580000de387984 */ /* 0x0008a20000000c00 */
[----:B------:R-:W-:Y:S01]  /*e5b0*/  IMAD R0, R68, R0, RZ ;  /* 0x0000000044007224 */ /* 0x000fe200078e02ff */
[----:B------:R-:W-:-:S02]  /*e5c0*/  @P2 MOV R7, c[0x0][0x210] ;  /* 0x0000840000072a02 */ /* 0x000fc40000000f00 */
[----:B------:R-:W-:Y:S01]  /*e5d0*/  @!P2 MOV R7, 0x1 ;  /* 0x000000010007a802 */ /* 0x000fe20000000f00 */
[----:B------:R-:W-:Y:S01]  /*e5e0*/  @!P1 CS2R R4, SRZ ;  /* 0x0000000000049805 */ /* 0x000fe2000001ff00 */
[----:B------:R-:W-:Y:S02]  /*e5f0*/  SEL R0, R0, RZ, !P1 ;  /* 0x000000ff00007207 */ /* 0x000fe40004800000 */
[----:B------:R-:W-:Y:S02]  /*e600*/  @P1 SHF.R.S32.HI R5, RZ, 0x1f, R3 ;  /* 0x0000001fff051819 */ /* 0x000fe40000011403 */
[----:B------:R-:W-:Y:S02]  /*e610*/  LOP3.LUT P0, RZ, R8, 0x3, RZ, 0xc0, !PT ;  /* 0x0000000308ff7812 */ /* 0x000fe4000780c0ff */
[----:B------:R-:W-:Y:S01]  /*e620*/  @P1 MOV R4, R3 ;  /* 0x0000000300041202 */ /* 0x000fe20000000f00 */
[----:B---3--:R-:W-:Y:S02]  /*e630*/  IMAD R3, R13, R7, RZ ;  /* 0x000000070d037224 */ /* 0x008fe400078e02ff */
[----:B------:R-:W-:-:S02]  /*e640*/  @P6 FMUL.FTZ R6, R9, 0.69314718246459960938 ;  /* 0x3f31721809066820 */ /* 0x000fc40000410000 */
[----:B------:R-:W-:Y:S01]  /*e650*/  IMAD R0, R18, R14, R0 ;  /* 0x0000000e12007224 */ /* 0x000fe200078e0200 */
[----:B------:R-:W-:Y:S01]  /*e660*/  SHF.L.U32 R9, R3, 0x7, RZ ;  /* 0x0000000703097819 */ /* 0x000fe200000006ff */
[----:B-1----:R-:W-:Y:S01]  /*e670*/  @P3 FMUL.FTZ R3, R10, 0.69314718246459960938 ;  /* 0x3f3172180a033820 */ /* 0x002fe20000410000 */
[----:B------:R-:W-:Y:S01]  /*e680*/  MOV R17, 0x7f800000 ;  /* 0x7f80000000117802 */ /* 0x000fe20000000f00 */
[----:B------:R-:W-:Y:S01]  /*e690*/  @P6 FFMA.FTZ R17, R138, c[0x0][0x238], R6 ;  /* 0x00008e008a116a23 */ /* 0x000fe20000010006 */
[--C-:B------:R-:W-:Y:S01]  /*e6a0*/  IADD3 R10, P2, P1, R9, R4, R0.reuse ;  /* 0x00000004090a7210 */ /* 0x100fe2000795e000 */
        /* <DEDUP_REMOVED lines=13> */
[----:B----4-:R-:W1:Y:S02]  /*e780*/  S2R R4, SR_TID.X ;  /* 0x0000000000047919 */ /* 0x010e640000002100 */
        /* <DEDUP_REMOVED lines=44> */
.L_x_455:
[----:B----4-:R-:W-:Y:S05]  /*ea50*/  BSYNC B0 ;  /* 0x0000000000007941 */ /* 0x010fea0003800000 */
.L_x_454:
[----:B------:R-:W3:Y:S04]  /*ea60*/  LDL.64 R68, [R1+0x18] ;  /* 0x0000180001447983 */ /* 0x000ee80000100a00 */
[----:B-1----:R1:W5:Y:S04]  /*ea70*/  LDL R16, [R1+0x3c] ;  /* 0x00003c0001107983 */ /* 0x0023680000100800 */
[----:B------:R1:W5:Y:S01]  /*ea80*/  LDL R15, [R1+0x40] ;  /* 0x00004000010f7983 */ /* 0x0003620000100800 */
[----:B------:R-:W-:Y:S01]  /*ea90*/  SHF.R.S32.HI R6, RZ, 0x1f, R18 ;  /* 0x0000001fff067819 */ /* 0x000fe20000011412 */
[----:B------:R-:W-:Y:S02]  /*eaa0*/  BSSY B0, `(.L_x_456) ;  /* 0x000001e000007945 */ /* 0x000fe40003800000 */
[----:B------:R-:W4:Y:S04]  /*eab0*/  S2R R5, SR_TID.X ;  /* 0x0000000000057919 */ /* 0x000f280000002100 */
[----:B------:R-:W2:Y:S01]  /*eac0*/  S2R R10, SR_CTAID.X ;  /* 0x00000000000a7919 */ /* 0x000ea20000002500 */
[----:B----4-:R-:W-:-:S02]  /*ead0*/  SHF.R.S32.HI R4, RZ, 0x1f, R5 ;  /* 0x0000001fff047819 */ /* 0x010fc40000011405 */
[----:B---3--:R-:W-:Y:S02]  /*eae0*/  IADD3 R2, P0, R68, R134, RZ ;  /* 0x0000008644027210 */ /* 0x008fe40007f1e0ff */
[----:B------:R-:W-:-:S05]  /*eaf0*/  SHF.R.S32.HI R0, RZ, 0x1f, R68 ;  /* 0x0000001fff007819 */ /* 0x000fca0000011444 */
[----:B------:R-:W-:Y:S01]  /*eb00*/  IMAD.X R3, R0, 0x1, R135, P0 ;  /* 0x0000000100037824 */ /* 0x000fe200000e0687 */
[----:B------:R-:W-:Y:S01]  /*eb10*/  LEA.HI R0, R4, R5, RZ, 0x2 ;  /* 0x0000000504007211 */ /* 0x000fe200078f10ff */
[----:B------:R-:W-:Y:S02]  /*eb20*/  IMAD R4, R6, c[0x0][0x1f0], RZ ;  /* 0x00007c0006047a24 */ /* 0x000fe400078e02ff */
[----:B------:R-:W-:Y:S01]  /*eb30*/  IMAD.WIDE.U32 R12, R18, c[0x0][0x1f0], R2 ;  /* 0x00007c00120c7a25 */ /* 0x000fe200078e0002 */
[----:B------:R-:W-:-:S03]  /*eb40*/  SHF.R.S32.HI R8, RZ, 0x2, R0 ;  /* 0x00000002ff087819 */ /* 0x000fc60000011400 */
[----:B------:R-:W-:Y:S01]  /*eb50*/  IMAD R0, R18, c[0x0][0x1f4], R4 ;  /* 0x00007d0012007a24 */ /* 0x000fe200078e0204 */
[----:B-----5:R-:W-:Y:S02]  /*eb60*/  ISETP.GE.AND P0, PT, R8, R19, PT ;  /* 0x000000130800720c */ /* 0x020fe40003f06270 */
[----:B------:R-:W-:Y:S01]  /*eb70*/  SHF.R.S32.HI R9, RZ, 0x1f, R8 ;  /* 0x0000001fff097819 */ /* 0x000fe20000011408 */
[----:B------:R-:W-:-:S04]  /*eb80*/  IMAD.IADD R7, R13, 0x1, R0 ;  /* 0x000000010d077824 */ /* 0x000fc800078e0200 */
[----:B--2---:R-:W-:-:S06]  /*eb90*/  IMAD.WIDE R2, R10, 0x80, R8 ;  /* 0x000000800a027825 */ /* 0x004fcc00078e0208 */
[----:B------:R-:W-:Y:S05]  /*eba0*/  @P0 BRA `(.L_x_457) ;  /* 0x000000d000000947 */ /* 0x000fea0003800000 */
[----:B-1----:R-:W-:Y:S01]  /*ebb0*/  IMAD R0, R3, c[0x0][0x1e8], RZ ;  /* 0x00007a0003007a24 */ /* 0x002fe200078e02ff */
        /* <DEDUP_REMOVED lines=12> */
.L_x_457:
[----:B-1----:R-:W-:Y:S05]  /*ec80*/  BSYNC B0 ;  /* 0x0000000000007941 */ /* 0x002fea0003800000 */
.L_x_456:
[----:B------:R-:W-:Y:S01]  /*ec90*/  IADD3 R0, R8, 0x20, RZ ;  /* 0x0000002008007810 */ /* 0x000fe20007ffe0ff */
[----:B------:R-:W-:Y:S03]  /*eca0*/  BSSY B0, `(.L_x_458) ;  /* 0x0000013000007945 */ /* 0x000fe60003800000 */
[----:B------:R-:W-:-:S13]  /*ecb0*/  ISETP.GE.AND P0, PT, R0, R19, PT ;  /* 0x000000130000720c */ /* 0x000fda0003f06270 */
[----:B------:R-:W-:Y:S05]  /*ecc0*/  @P0 BRA `(.L_x_459) ;  /* 0x0000010000000947 */ /* 0x000fea0003800000 */
[----:B------:R-:W-:Y:S02]  /*ecd0*/  IADD3 R0, P0, R2, 0x20, RZ ;  /* 0x0000002002007810 */ /* 0x000fe40007f1e0ff */
[----:B------:R-:W-:Y:S02]  /*ece0*/  MOV R5, R7 ;  /* 0x0000000700057202 */ /* 0x000fe40000000f00 */
[----:B------:R-:W-:Y:S01]  /*ecf0*/  ISETP.GE.AND P2, PT, R68, c[0x0][0x220], PT ;  /* 0x0000880044007a0c */ /* 0x000fe20003f46270 */
[----:B------:R-:W-:Y:S01]  /*ed00*/  IMAD.X R4, RZ, RZ, R3, P0 ;  /* 0x000000ffff047224 */ /* 0x000fe200000e0603 */
[----:B------:R-:W-:Y:S02]  /*ed10*/  ISETP.GE.AND P1, PT, R16, c[0x0][0x220], PT ;  /* 0x0000880010007a0c */ /* 0x000fe40003f26270 */
        /* <DEDUP_REMOVED lines=11> */
.L_x_459:
[----:B------:R-:W-:Y:S05]  /*edd0*/  BSYNC B0 ;  /* 0x0000000000007941 */ /* 0x000fea0003800000 */
.L_x_458:
        /* <DEDUP_REMOVED lines=20> */
.L_x_461:
[----:B------:R-:W-:Y:S05]  /*ef20*/  BSYNC B0 ;  /* 0x0000000000007941 */ /* 0x000fea0003800000 */
.L_x_460:
        /* <DEDUP_REMOVED lines=21> */
.L_x_428:
[----:B------:R-:W3:Y:S01]  /*f080*/  LDL.LU R9, [R1+0x38] ;  /* 0x0000380001097983 */ /* 0x000ee20000300800 */
[----:B------:R-:W4:Y:S01]  /*f090*/  LDC.U8 R3, c[0x0][0x329] ;  /* 0x0000ca40ff037b82 */ /* 0x000f220000000000 */
[----:B-12---:R-:W-:Y:S01]  /*f0a0*/  LEA.HI R10, R13, R193, RZ, 0x2 ;  /* 0x000000c10d0a7211 */ /* 0x006fe200078f10ff */
[----:B------:R-:W-:Y:S01]  /*f0b0*/  BSSY B0, `(.L_x_462) ;  /* 0x0000045000007945 */ /* 0x000fe20003800000 */
[----:B------:R-:W-:-:S02]  /*f0c0*/  IADD3 R16, -R38, R235, RZ ;  /* 0x000000eb26107210 */ /* 0x000fc40007ffe1ff */
[----:B------:R-:W-:Y:S02]  /*f0d0*/  LOP3.LUT R8, R10, 0xfffffffc, RZ, 0xc0, !PT ;  /* 0xfffffffc0a087812 */ /* 0x000fe400078ec0ff */
[----:B------:R-:W-:Y:S01]  /*f0e0*/  SHF.R.S32.HI R10, RZ, 0x2, R10 ;  /* 0x00000002ff0a7819 */ /* 0x000fe2000001140a */
[----:B------:R-:W1:Y:S02]  /*f0f0*/  LDC.U8 R2, c[0x0][0x328] ;  /* 0x0000ca00ff027b82 */ /* 0x000e640000000000 */
[----:B------:R-:W-:Y:S01]  /*f100*/  IMAD.IADD R20, R193, 0x1, -R8 ;  /* 0x00000001c1147824 */ /* 0x000fe200078e0a08 */
[----:B------:R-:W-:-:S03]  /*f110*/  SHF.R.S32.HI R11, RZ, 0x1f, R10 ;  /* 0x0000001fff0b7819 */ /* 0x000fc6000001140a */
[----:B------:R-:W-:-:S05]  /*f120*/  IMAD.SHL.U32 R14, R20, 0x8, RZ ;  /* 0x00000008140e7824 */ /* 0x000fca00078e00ff */
[C---:B------:R-:W-:Y:S02]  /*f130*/  IADD3 R24, R14.reuse, 0x20, RZ ;  /* 0x000000200e187810 */ /* 0x040fe40007ffe0ff */
[----:B------:R-:W-:Y:S02]  /*f140*/  IADD3 R23, R14, 0x40, RZ ;  /* 0x000000400e177810 */ /* 0x000fe40007ffe0ff */
[----:B----4-:R-:W-:Y:S02]  /*f150*/  ISETP.NE.AND P2, PT, R3, RZ, PT ;  /* 0x000000ff0300720c */ /* 0x010fe40003f45270 */
        /* <DEDUP_REMOVED lines=26> */
[----:B------:R-:W-:Y:S01]  /*f300*/  IADD3 R4, P0, R14, R2, RZ ;  /* 0x000000020e047210 */ /* 0x000fe20007f1e0ff */
[----:B------:R-:W-:Y:S01]  /*f310*/  IMAD R6, R18, R0, R3 ;  /* 0x0000000012067224 */ /* 0x000fe200078e0203 */
[----:B------:R-:W-:Y:S01]  /*f320*/  SHF.R.S32.HI R0, RZ, 0x1f, R18 ;  /* 0x0000001fff007819 */ /* 0x000fe20000011412 */
[----:B------:R-:W-:Y:S01]  /*f330*/  @!P1 CS2R R2, SRZ ;  /* 0x0000000000029805 */ /* 0x000fe2000001ff00 */
[----:B------:R-:W-:Y:S02]  /*f340*/  LEA.HI.X.SX32 R5, R14, R7, 0x1, P0 ;  /* 0x000000070e057211 */ /* 0x000fe400000f0eff */
[----:B------:R-:W-:Y:S01]  /*f350*/  @P1 SHF.R.S32.HI R3, RZ, 0x1f, R9 ;  /* 0x0000001fff031819 */ /* 0x000fe20000011409 */
[----:B------:R-:W-:Y:S01]  /*f360*/  IMAD R0, R0, c[0x0][0x1f0], RZ ;  /* 0x00007c0000007a24 */ /* 0x000fe200078e02ff */
[----:B------:R-:W-:Y:S01]  /*f370*/  @P1 MOV R2, R9 ;  /* 0x0000000900021202 */ /* 0x000fe20000000f00 */
[----:B------:R-:W-:-:S04]  /*f380*/  IMAD.WIDE.U32 R12, R18, c[0x0][0x1f0], R4 ;  /* 0x00007c00120c7a25 */ /* 0x000fc800078e0004 */
[----:B------:R-:W-:Y:S02]  /*f390*/  IMAD R8, R18, c[0x0][0x1f4], R0 ;  /* 0x00007d0012087a24 */ /* 0x000fe400078e0200 */
[----:B------:R-:W-:-:S05]  /*f3a0*/  IMAD R0, R38, R19, RZ ;  /* 0x0000001326007224 */ /* 0x000fca00078e02ff */
[----:B------:R-:W-:Y:S02]  /*f3b0*/  SHF.R.S32.HI R4, RZ, 0x1f, R0 ;  /* 0x0000001fff047819 */ /* 0x000fe40000011400 */
[--C-:B------:R-:W-:Y:S01]  /*f3c0*/  IADD3 R22, P1, P0, R0, R2, R6.reuse ;  /* 0x0000000200167210 */ /* 0x100fe2000783e006 */
[----:B-1----:R-:W1:Y:S01]  /*f3d0*/  S2R R9, SR_CTAID.X ;  /* 0x0000000000097919 */ /* 0x002e620000002500 */
[----:B------:R-:W-:-:S04]  /*f3e0*/  SHF.R.S32.HI R0, RZ, 0x1f, R6 ;  /* 0x0000001fff007819 */ /* 0x000fc80000011406 */
[----:B------:R-:W-:Y:S01]  /*f3f0*/  IADD3.X R21, R4, R3, R0, P1, P0 ;  /* 0x0000000304157210 */ /* 0x000fe20000fe0400 */
        /* <DEDUP_REMOVED lines=16> */
.L_x_463:
[----:B------:R-:W-:Y:S05]  /*f500*/  BSYNC B0 ;  /* 0x0000000000007941 */ /* 0x000fea0003800000 */
.L_x_462:
        /* <DEDUP_REMOVED lines=20> */
.L_x_465:
[----:B------:R-:W-:Y:S05]  /*f650*/  BSYNC B0 ;  /* 0x0000000000007941 */ /* 0x000fea0003800000 */
.L_x_464:
        /* <DEDUP_REMOVED lines=20> */
.L_x_467:
[----:B------:R-:W-:Y:S05]  /*f7a0*/  BSYNC B0 ;  /* 0x0000000000007941 */ /* 0x000fea0003800000 */
.L_x_466:
        /* <DEDUP_REMOVED lines=20> */
.L_x_469:
[----:B------:R-:W-:Y:S05]  /*f8f0*/  BSYNC B0 ;  /* 0x0000000000007941 */ /* 0x000fea0003800000 */
.L_x_468:
        /* <DEDUP_REMOVED lines=35> */
.L_x_470:
        /* <DEDUP_REMOVED lines=13> */
.L_x_1038:


//--------------------- .text._ZN5flash16flash_fwd_kernelI23Flash_fwd_kernel_traitsILi96ELi128ELi64ELi4ELb0ELb0EN7cutlass10bfloat16_tE19Flash_kernel_traitsILi96ELi128ELi64ELi4ES3_EELb1ELb0ELb0ELb0ELb0ELb0ELb0ELb1EEEvNS_16Flash_fwd_paramsE --------------------------
	.section	.text._ZN5flash16flash_fwd_kernelI23Flash_fwd_kernel_traitsILi96ELi128ELi64ELi4ELb0ELb0EN7cutlass10bfloat16_tE19Flash_kernel_traitsILi96ELi128ELi64ELi4ES3_EELb1ELb0ELb0ELb0ELb0ELb0ELb0ELb1EEEvNS_16Flash_fwd_paramsE,"ax",@progbits
	.sectioninfo	@"SHI_REGISTERS=255"
	.align	128
        .global         _ZN5flash16flash_fwd_kernelI23Flash_fwd_kernel_traitsILi96ELi128ELi64ELi4ELb0ELb0EN7cutlass10bfloat16_tE19Flash_kernel_traitsILi96ELi128ELi64ELi4ES3_EELb1ELb0ELb0ELb0ELb0ELb0ELb0ELb1EEEvNS_16Flash_fwd_paramsE
        .type           _ZN5flash16flash_fwd_kernelI23Flash_fwd_kernel_traitsILi96ELi128ELi64ELi4ELb0ELb0EN7cutlass10bfloat16_tE19Flash_kernel_traitsILi96ELi128ELi64ELi4ES3_EELb1ELb0ELb0ELb0ELb0ELb0ELb0ELb1EEEvNS_16Flash_fwd_paramsE,@function
        .size           _ZN5flash16flash_fwd_kernelI23Flash_fwd_kernel_traitsILi96ELi128ELi64ELi4ELb0ELb0EN7cutlass10bfloat16_tE19Flash_kernel_traitsILi96ELi128ELi64ELi4ES3_EELb1ELb0ELb0ELb0ELb0ELb0ELb0ELb1EEEvNS_16Flash_fwd_paramsE,(.L_x_1039 - _ZN5flash16flash_fwd_kernelI23Flash_fwd_kernel_traitsILi96ELi128ELi64ELi4ELb0ELb0EN7cutlass10bfloat16_tE19Flash_kernel_traitsILi96ELi128ELi64ELi4ES3_EELb1ELb0ELb0ELb0ELb0ELb0ELb0ELb1EEEvNS_16Flash_fwd_paramsE)
        .other          _ZN5flash16flash_fwd_kernelI23Flash_fwd_kernel_traitsILi96ELi128ELi64ELi4ELb0ELb0EN7cutlass10bfloat16_tE19Flash_kernel_traitsILi96ELi128ELi64ELi4ES3_EELb1ELb0ELb0ELb0ELb0ELb0ELb0ELb1EEEvNS_16Flash_fwd_paramsE,@"STO_CUDA_ENTRY STV_DEFAULT"
_ZN5flash16flash_fwd_kernelI23Flash_fwd_kernel_traitsILi96ELi128ELi64ELi4ELb0ELb0EN7cutlass10bfloat16_tE19Flash_kernel_traitsILi96ELi128ELi64ELi4ES3_EELb1ELb0ELb0ELb0ELb0ELb0ELb0ELb1EEEvNS_16Flash_fwd_paramsE:
.text._ZN5flash16flash_fwd_kernelI23Flash_fwd_kernel_traitsILi96ELi128ELi64ELi4ELb0ELb0EN7cutlass10bfloat16_tE19Flash_kernel_traitsILi96ELi128ELi64ELi4ES3_EELb1ELb0ELb0ELb0ELb0ELb0ELb0ELb1EEEvNS_16Flash_fwd_paramsE:
        /* <DEDUP_REMOVED lines=12> */
[----:B------:R-:W-:-:S03]  /*00c0*/  ULDC.64 UR4, c[0x0][0x240] ;  /* 0x0000900000047ab9 */ /* 0x000fc60000000a00 */
[----:B------:R-:W3:Y:S01]  /*00d0*/  @P2 LDG.E.64 R4, [R4.64] ;  /* 0x0000001004042981 */ /* 0x000ee2000c1e1b00 */
[----:B------:R-:W-:-:S05]  /*00e0*/  @P2 MOV R2, R52 ;  /* 0x0000003400022202 */ /* 0x000fca0000000f00 */
[----:B------:R-:W4:Y:S01]  /*00f0*/  @P2 LDG.E.64 R6, [R2.64] ;  /* 0x0000001002062981 */ /* 0x000f22000c1e1b00 */
[----:B------:R-:W5:Y:S01]  /*0100*/  S2UR UR10, SR_CTAID.Y ;  /* 0x00000000000a79c3 */ /* 0x000f620000002600 */
[----:B------:R-:W-:Y:S02]  /*0110*/  UISETP.NE.U32.AND UP2, UPT, URZ, UR4, UPT ;  /* 0x000000043f00728c */ /* 0x000fe4000bf45070 */
[----:B------:R-:W-:Y:S02]  /*0120*/  UMOV UR12, 0x4 ;  /* 0x00000004000c7882 */ /* 0x000fe40000000000 */
[----:B------:R-:W-:Y:S02]  /*0130*/  UISETP.NE.AND.EX UP2, UPT, URZ, UR5, UPT, UP2 ;  /* 0x000000053f00728c */ /* 0x000fe4000bf45320 */
[----:B------:R-:W-:Y:S01]  /*0140*/  ULDC.64 UR14, c[0x0][0x240] ;  /* 0x00009000000e7ab9 */ /* 0x000fe20000000a00 */
[----:B------:R-:W1:Y:S01]  /*0150*/  S2UR UR9, SR_CTAID.Z ;  /* 0x00000000000979c3 */ /* 0x000e620000002700 */
[----:B------:R-:W-:-:S02]  /*0160*/  ULDC.64 UR4, c[0x0][0x250] ;  /* 0x0000940000047ab9 */ /* 0x000fc40000000a00 */
[----:B------:R-:W-:Y:S01]  /*0170*/  PLOP3.LUT P0, PT, PT, PT, UP2, 0x80, 0x0 ;  /* 0x000000000000781c */ /* 0x000fe20003f0f028 */
[----:B------:R-:W-:Y:S02]  /*0180*/  UISETP.NE.U32.AND UP0, UPT, URZ, UR4, UPT ;  /* 0x000000043f00728c */ /* 0x000fe4000bf05070 */
[----:B------:R-:W-:Y:S02]  /*0190*/  ULDC.U8 UR8, c[0x0][0x312] ;  /* 0x0000c48000087ab9 */ /* 0x000fe40000000000 */
[----:B------:R-:W-:Y:S02]  /*01a0*/  UISETP.NE.AND UP3, UPT, UR8, URZ, UPT ;  /* 0x0000003f0800728c */ /* 0x000fe4000bf65270 */
[----:B------:R-:W-:-:S03]  /*01b0*/  UISETP.NE.AND.EX UP0, UPT, URZ, UR5, UPT, UP0 ;  /* 0x000000053f00728c */ /* 0x000fc6000bf05300 */
[----:B------:R-:W-:Y:S02]  /*01c0*/  ULDC.64 UR4, c[0x0][0x250] ;  /* 0x0000940000047ab9 */ /* 0x000fe40000000a00 */
[----:B-----5:R-:W-:-:S06]  /*01d0*/  UIMAD.WIDE UR14, UR10, UR12, UR14 ;  /* 0x0000000c0a0e72a5 */ /* 0x020fcc000f8e020e */
[----:B------:R-:W-:Y:S01]  /*01e0*/  IMAD.U32 R12, RZ, RZ, UR14 ;  /* 0x0000000eff0c7e24 */ /* 0x000fe2000f8e00ff */
[----:B-1----:R-:W-:Y:S01]  /*01f0*/  ULOP3.LUT UR6, UR9, UR11, UR10, 0xfe, !UPT ;  /* 0x0000000b09067292 */ /* 0x002fe2000f8efe0a */
[----:B------:R-:W-:-:S05]  /*0200*/  IMAD.U32 R13, RZ, RZ, UR15 ;  /* 0x0000000fff0d7e24 */ /* 0x000fca000f8e00ff */
[----:B--2---:R-:W-:Y:S01]  /*0210*/  LOP3.LUT P3, RZ, R53, UR6, RZ, 0xfc, !PT ;  /* 0x0000000635ff7c12 */ /* 0x004fe2000f86fcff */
[----:B------:R-:W-:Y:S02]  /*0220*/  ULDC.64 UR6, c[0x0][0x248] ;  /* 0x0000920000067ab9 */ /* 0x000fe40000000a00 */
[----:B------:R-:W-:-:S04]  /*0230*/  UISETP.EQ.U32.AND UP1, UPT, URZ, UR6, UPT ;  /* 0x000000063f00728c */ /* 0x000fc8000bf22070 */
[----:B------:R-:W-:-:S03]  /*0240*/  UISETP.EQ.OR.EX UP1, UPT, URZ, UR7, !UP3, UP1 ;  /* 0x000000073f00728c */ /* 0x000fc6000df22710 */
[----:B------:R-:W-:-:S03]  /*0250*/  ULDC.64 UR6, c[0x0][0x248] ;  /* 0x0000920000067ab9 */ /* 0x000fc60000000a00 */
[----:B------:R-:W-:Y:S02]  /*0260*/  @!P3 IMAD.MOV.U32 R14, RZ, RZ, c[0x0][0x308] ;  /* 0x0000c200ff0eb624 */ /* 0x000fe400078e00ff */
[----:B------:R-:W-:Y:S01]  /*0270*/  @!P3 IMAD.MOV.U32 R15, RZ, RZ, c[0x0][0x30c] ;  /* 0x0000c300ff0fb624 */ /* 0x000fe200078e00ff */
[----:B------:R-:W-:Y:S02]  /*0280*/  @UP0 UIMAD.WIDE UR4, UR10, UR12, UR4 ;  /* 0x0000000c0a0402a5 */ /* 0x000fe4000f8e0204 */
[----:B------:R-:W-:-:S04]  /*0290*/  UIMAD.WIDE UR6, UR10, UR12, UR6 ;  /* 0x0000000c0a0672a5 */ /* 0x000fc8000f8e0206 */
[----:B------:R-:W-:Y:S02]  /*02a0*/  IMAD.U32 R10, RZ, RZ, UR4 ;  /* 0x00000004ff0a7e24 */ /* 0x000fe4000f8e00ff */
[----:B------:R-:W-:Y:S01]  /*02b0*/  IMAD.U32 R11, RZ, RZ, UR5 ;  /* 0x00000005ff0b7e24 */ /* 0x000fe2000f8e00ff */
[----:B---3--:R-:W1:Y:S01]  /*02c0*/  @P2 R2UR UR20, R4 ;  /* 0x00000000041423c2 */ /* 0x008e6200000e0000 */
[----:B----4-:R-:W-:-:S07]  /*02d0*/  @P2 IADD3 R52, P1, R6, c[0x0][0x300], RZ ;  /* 0x0000c00006342a10 */ /* 0x010fce0007f3e0ff */
[----:B------:R-:W2:Y:S01]  /*02e0*/  @P2 R2UR UR21, R5 ;  /* 0x00000000051523c2 */ /* 0x000ea200000e0000 */
[----:B------:R-:W-:Y:S01]  /*02f0*/  @!P3 MOV R2, R52 ;  /* 0x000000340002b202 */ /* 0x000fe20000000f00 */
[----:B------:R-:W-:-:S05]  /*0300*/  @P2 IMAD.X R3, RZ, RZ, R7, P1 ;  /* 0x000000ffff032224 */ /* 0x000fca00008e0607 */
[----:B------:R-:W-:Y:S01]  /*0310*/  @!P3 STG.E.64 [R14.64+0x8], R2 ;  /* 0x000008020e00b986 */ /* 0x000fe2000c101b10 */
[----:B-1----:R-:W-:Y:S01]  /*0320*/  IMAD.U32 R4, RZ, RZ, UR20 ;  /* 0x00000014ff047e24 */ /* 0x002fe2000f8e00ff */
[----:B--2---:R-:W-:-:S05]  /*0330*/  MOV R5, UR21 ;  /* 0x0000001500057c02 */ /* 0x004fca0008000f00 */
[----:B------:R1:W-:Y:S04]  /*0340*/  @!P3 STG.E.64 [R14.64], R4 ;  /* 0x000000040e00b986 */ /* 0x0003e8000c101b10 */
[----:B------:R2:W3:Y:S04]  /*0350*/  @P0 LDG.E R9, [R12.64] ;  /* 0x000000100c090981 */ /* 0x0004e8000c1e1900 */
[----:B------:R2:W4:Y:S01]  /*0360*/  @P0 LDG.E R0, [R12.64+0x4] ;  /* 0x000004100c000981 */ /* 0x000522000c1e1900 */
[----:B------:R-:W-:Y:S02]  /*0370*/  PLOP3.LUT P1, PT, PT, PT, UP0, 0x80, 0x0 ;  /* 0x000000000000781c */ /* 0x000fe40003f2f008 */
[----:B------:R-:W-:-:S11]  /*0380*/  PLOP3.LUT P2, PT, PT, PT, UP1, 0x80, 0x0 ;  /* 0x000000000000781c */ /* 0x000fd60003f4f018 */
[----:B------:R-:W5:Y:S01]  /*0390*/  @P1 LDG.E R7, [R10.64] ;  /* 0x000000100a071981 */ /* 0x000f62000c1e1900 */
[----:B-1----:R-:W-:Y:S01]  /*03a0*/  IMAD.U32 R4, RZ, RZ, UR6 ;  /* 0x00000006ff047e24 */ /* 0x002fe2000f8e00ff */
[----:B------:R-:W-:-:S05]  /*03b0*/  MOV R5, UR7 ;  /* 0x0000000700057c02 */ /* 0x000fca0008000f00 */
[----:B------:R-:W5:Y:S01]  /*03c0*/  @!P2 LDG.E R8, [R4.64] ;  /* 0x000000100408a981 */ /* 0x000f62000c1e1900 */
[----:B------:R-:W-:Y:S01]  /*03d0*/  UMOV UR8, 0xffffffff ;  /* 0xffffffff00087882 */ /* 0x000fe20000000000 */
[----:B------:R-:W1:Y:S01]  /*03e0*/  LDC.U8 R6, c[0x0][0x2d8] ;  /* 0x0000b600ff067b82 */ /* 0x000e620000000000 */
[----:B--2---:R-:W-:Y:S01]  /*03f0*/  SHF.R.S32.HI R12, RZ, 0x1f, R53 ;  /* 0x0000001fff0c7819 */ /* 0x004fe20000011435 */
[----:B------:R-:W-:-:S03]  /*0400*/  UMOV UR14, URZ ;  /* 0x0000003f000e7c82 */ /* 0x000fc60008000000 */
[----:B------:R-:W-:Y:S01]  /*0410*/  LEA.HI R2, R12, R53, RZ, 0x5 ;  /* 0x000000350c027211 */ /* 0x000fe200078f28ff */
[----:B------:R-:W-:-:S03]  /*0420*/  UMOV UR19, 0xffffffff ;  /* 0xffffffff00137882 */ /* 0x000fc60000000000 */
[----:B------:R-:W-:-:S05]  /*0430*/  LOP3.LUT R128, R2, 0xffffffe0, RZ, 0xc0, !PT ;  /* 0xffffffe002807812 */ /* 0x000fca00078ec0ff */
[----:B------:R-:W-:Y:S01]  /*0440*/  IMAD.IADD R128, R53, 0x1, -R128 ;  /* 0x0000000135807824 */ /* 0x000fe200078e0a80 */
[----:B---3--:R-:W2:Y:S08]  /*0450*/  @P0 R2UR UR8, R9 ;  /* 0x00000000090803c2 */ /* 0x008eb000000e0000 */
[----:B----4-:R-:W2:Y:S01]  /*0460*/  @P0 R2UR UR15, R0 ;  /* 0x00000000000f03c2 */ /* 0x010ea200000e0000 */
[----:B------:R-:W-:-:S04]  /*0470*/  ISETP.NE.U32.AND P0, PT, RZ, c[0x0][0x248], PT ;  /* 0x00009200ff007a0c */ /* 0x000fc80003f05070 */
[----:B------:R-:W-:-:S03]  /*0480*/  ISETP.NE.AND.EX P0, PT, RZ, c[0x0][0x24c], PT, P0 ;  /* 0x00009300ff007a0c */ /* 0x000fc60003f05300 */
[----:B-----5:R3:W4:Y:S01]  /*0490*/  @P1 R2UR UR14, R7 ;  /* 0x00000000070e13c2 */ /* 0x02072200000e0000 */
[----:B--2---:R-:W-:-:S07]  /*04a0*/  @UP2 UIADD3 UR15, UR15, -UR8, URZ ;  /* 0x800000080f0f2290 */ /* 0x004fce000fffe03f */
[----:B------:R3:W2:Y:S01]  /*04b0*/  @!P2 R2UR UR19, R8 ;  /* 0x000000000813a3c2 */ /* 0x0006a200000e0000 */
[----:B------:R-:W-:Y:S01]  /*04c0*/  @!UP2 ULDC UR15, c[0x0][0x214] ;  /* 0x00008500000faab9 */ /* 0x000fe20000000800 */
[----:B--234-:R-:W-:Y:S05]  /*04d0*/  @!P0 BRA `(.L_x_471) ;  /* 0x0000007000008947 */ /* 0x01cfea0003800000 */
[----:B-1----:R-:W-:-:S13]  /*04e0*/  PLOP3.LUT P0, PT, PT, PT, UP3, 0x80, 0x0 ;  /* 0x000000000000781c */ /* 0x002fda0003f0f038 */
[----:B------:R-:W2:Y:S04]  /*04f0*/  @P0 LDG.E R0, [R4.64+0x4] ;  /* 0x0000041004000981 */ /* 0x000ea8000c1e1900 */
[----:B------:R-:W3:Y:S01]  /*0500*/  @!P0 LDG.E R7, [R4.64] ;  /* 0x0000001004078981 */ /* 0x000ee2000c1e1900 */
[----:B--2---:R-:W1:Y:S02]  /*0510*/  @P0 R2UR UR6, R0 ;  /* 0x00000000000603c2 */ /* 0x004e6400000e0000 */
[----:B-1----:R-:W-:-:S11]  /*0520*/  @UP3 UIADD3 UR6, UR6, -UR19, URZ ;  /* 0x8000001306063290 */ /* 0x002fd6000fffe03f */
[----:B---3--:R1:W2:Y:S02]  /*0530*/  @!P0 R2UR UR6, R7 ;  /* 0x00000000070683c2 */ /* 0x0082a400000e0000 */
[----:B-12---:R-:W-:Y:S05]  /*0540*/  BRA `(.L_x_472) ;  /* 0x0000001000007947 */ /* 0x006fea0003800000 */
.L_x_471:
[----:B-1----:R-:W-:Y:S02]  /*0550*/  ULDC UR6, c[0x0][0x218] ;  /* 0x0000860000067ab9 */ /* 0x002fe40000000800 */
.L_x_472:
        /* <DEDUP_REMOVED lines=21> */
[----:B------:R-:W-:Y:S02]  /*06b0*/  UISETP.GE.AND UP0, UPT, UR13, 0x1, UPT ;  /* 0x000000010d00788c */ /* 0x000fe4000bf06270 */
[----:B------:R-:W-:-:S04]  /*06c0*/  UIADD3 UR4, UR13, 0x3f, URZ ;  /* 0x0000003f0d047890 */ /* 0x000fc8000fffe03f */
[----:B------:R-:W-:Y:S01]  /*06d0*/  PLOP3.LUT P0, PT, PT, PT, UP0, 0x80, 0x0 ;  /* 0x000000000000781c */ /* 0x000fe20003f0f008 */
[----:B------:R-:W-:-:S04]  /*06e0*/  USHF.R.S32.HI UR22, URZ, 0x1f, UR4 ;  /* 0x0000001f3f167899 */ /* 0x000fc80008011404 */
[----:B------:R-:W-:-:S08]  /*06f0*/  ULEA.HI UR22, UR22, UR4, URZ, 0x6 ;  /* 0x0000000416167291 */ /* 0x000fd0000f8f303f */
[----:B------:R-:W-:Y:S05]  /*0700*/  @!P0 BRA `(.L_x_473) ;  /* 0x0001148000008947 */ /* 0x000fea0003800000 */
[----:B------:R-:W-:Y:S01]  /*0710*/  UISETP.NE.AND UP1, UPT, UR8, -0x1, UPT ;  /* 0xffffffff0800788c */ /* 0x000fe2000bf25270 */
[----:B------:R-:W-:Y:S01]  /*0720*/  SHF.R.S32.HI R0, RZ, 0x1f, R128 ;  /* 0x0000001fff007819 */ /* 0x000fe20000011480 */
[----:B------:R-:W-:Y:S02]  /*0730*/  UISETP.NE.AND UP0, UPT, UR19, -0x1, UPT ;  /* 0xffffffff1300788c */ /* 0x000fe4000bf05270 */
[----:B------:R-:W-:Y:S02]  /*0740*/  ULDC.64 UR4, c[0x0][0x190] ;  /* 0x0000640000047ab9 */ /* 0x000fe40000000a00 */
[----:B------:R-:W-:Y:S02]  /*0750*/  ULDC.64 UR6, c[0x0][0x178] ;  /* 0x00005e0000067ab9 */ /* 0x000fe40000000a00 */
[----:B------:R-:W-:-:S03]  /*0760*/  PLOP3.LUT P0, PT, PT, PT, UP0, 0x80, 0x0 ;  /* 0x000000000000781c */ /* 0x000fc60003f0f008 */
[----:B------:R-:W-:Y:S02]  /*0770*/  @UP1 UIMAD.WIDE.U32 UR24, UR8, UR4, URZ ;  /* 0x00000004081812a5 */ /* 0x000fe4000f8e003f */
[----:B------:R-:W-:Y:S02]  /*0780*/  @UP0 UIADD3 UR23, UR14, UR19, URZ ;  /* 0x000000130e170290 */ /* 0x000fe4000fffe03f */
[----:B------:R-:W-:Y:S02]  /*0790*/  @UP1 UIMAD UR18, UR8, UR5, UR25 ;  /* 0x00000005081212a4 */ /* 0x000fe4000f8e0219 */
[----:B------:R-:W-:Y:S02]  /*07a0*/  @!UP1 USHF.R.S32.HI UR25, URZ, 0x1f, UR10 ;  /* 0x0000001f3f199899 */ /* 0x000fe4000801140a */
[----:B------:R-:W-:Y:S02]  /*07b0*/  ULDC.64 UR4, c[0x0][0x198] ;  /* 0x0000660000047ab9 */ /* 0x000fe40000000a00 */
[----:B------:R-:W-:-:S02]  /*07c0*/  @!UP1 UIMAD UR25, UR25, UR6, URZ ;  /* 0x00000006191992a4 */ /* 0x000fc4000f8e023f */
[----:B------:R-:W-:Y:S02]  /*07d0*/  @!UP1 UIMAD.WIDE.U32 UR28, UR10, UR6, URZ ;  /* 0x000000060a1c92a5 */ /* 0x000fe4000f8e003f */
[----:B------:R-:W-:Y:S02]  /*07e0*/  @UP0 UIMAD.WIDE.U32 UR26, UR23, UR4, URZ ;  /* 0x00000004171a02a5 */ /* 0x000fe4000f8e003f */
[----:B------:R-:W-:Y:S02]  /*07f0*/  USHF.R.S32.HI UR6, URZ, 0x6, UR22 ;  /* 0x000000063f067899 */ /* 0x000fe40008011416 */
[----:B------:R-:W-:Y:S02]  /*0800*/  @UP0 UIMAD UR23, UR23, UR5, UR27 ;  /* 0x00000005171702a4 */ /* 0x000fe4000f8e021b */
[----:B------:R-:W-:Y:S02]  /*0810*/  ULDC UR22, c[0x0][0x1c0] ;  /* 0x0000700000167ab9 */ /* 0x000fe40000000800 */
[----:B------:R-:W-:-:S02]  /*0820*/  UIMAD UR22, UR10, UR22, UR9 ;  /* 0x000000160a1672a4 */ /* 0x000fc4000f8e0209 */
[----:B------:R-:W-:Y:S02]  /*0830*/  ULDC UR5, c[0x0][0x224] ;  /* 0x0000890000057ab9 */ /* 0x000fe40000000800 */
[----:B------:R-:W-:Y:S02]  /*0840*/  UIMAD UR5, UR22, UR5, UR12 ;  /* 0x00000005160572a4 */ /* 0x000fe4000f8e020c */
[----:B------:R-:W-:Y:S02]  /*0850*/  @!UP1 UIMAD UR4, UR10, UR7, UR25 ;  /* 0x000000070a0492a4 */ /* 0x000fe4000f8e0219 */
[----:B------:R-:W-:Y:S02]  /*0860*/  USHF.L.U32 UR22, UR22, 0x5, URZ ;  /* 0x0000000516167899 */ /* 0x000fe4000800063f */
[----:B------:R-:W-:Y:S02]  /*0870*/  ULDC UR7, c[0x0][0x228] ;  /* 0x00008a0000077ab9 */ /* 0x000fe40000000800 */
[----:B------:R-:W-:-:S02]  /*0880*/  UIMAD UR7, UR5, UR7, URZ ;  /* 0x00000007050772a4 */ /* 0x000fc4000f8e023f */
[----:B------:R-:W-:Y:S01]  /*0890*/  USHF.R.S32.HI UR5, URZ, 0x1f, UR22 ;  /* 0x0000001f3f057899 */ /* 0x000fe20008011416 */
[----:B------:R-:W-:Y:S01]  /*08a0*/  IADD3 R52, P2, P1, R52, UR22, R128 ;  /* 0x0000001634347c10 */ /* 0x000fe2000f95e080 */
[----:B------:R-:W-:Y:S02]  /*08b0*/  @!UP1 UIADD3 UR18, UR29, UR4, URZ ;  /* 0x000000041d129290 */ /* 0x000fe4000fffe03f */
[----:B------:R-:W-:Y:S02]  /*08c0*/  @UP1 UMOV UR22, UR24 ;  /* 0x0000001800161c82 */ /* 0x000fe40008000000 */
[----:B------:R-:W-:Y:S01]  /*08d0*/  IADD3.X R0, R3, UR5, R0, P2, P1 ;  /* 0x0000000503007c10 */ /* 0x000fe200097e2400 */
[----:B------:R-:W-:Y:S01]  /*08e0*/  @!UP1 UMOV UR22, UR28 ;  /* 0x0000001c00169c82 */ /* 0x000fe20008000000 */
[----:B------:R-:W-:Y:S05]  /*08f0*/  @P0 BRA `(.L_x_474) ;  /* 0x000000d000000947 */ /* 0x000fea0003800000 */
[----:B------:R-:W-:Y:S02]  /*0900*/  USHF.R.S32.HI UR24, URZ, 0x1f, UR14 ;  /* 0x0000001f3f187899 */ /* 0x000fe4000801140e */
[----:B------:R-:W-:-:S02]  /*0910*/  ULDC.64 UR4, c[0x0][0x198] ;  /* 0x0000660000047ab9 */ /* 0x000fc40000000a00 */
[----:B------:R-:W-:Y:S02]  /*0920*/  UIMAD UR24, UR24, UR4, URZ ;  /* 0x00000004181872a4 */ /* 0x000fe4000f8e023f */
[----:B------:R-:W-:Y:S02]  /*0930*/  UIMAD.WIDE.U32 UR26, UR14, UR4, URZ ;  /* 0x000000040e1a72a5 */ /* 0x000fe4000f8e003f */
[----:B------:R-:W-:Y:S02]  /*0940*/  UIMAD UR24, UR14, UR5, UR24 ;  /* 0x000000050e1872a4 */ /* 0x000fe4000f8e0218 */
[----:B------:R-:W-:Y:S02]  /*0950*/  USHF.R.S32.HI UR23, URZ, 0x1f, UR10 ;  /* 0x0000001f3f177899 */ /* 0x000fe4000801140a */
[----:B------:R-:W-:Y:S02]  /*0960*/  ULDC.64 UR4, c[0x0][0x180] ;  /* 0x0000600000047ab9 */ /* 0x000fe40000000a00 */
[----:B------:R-:W-:-:S02]  /*0970*/  UIADD3 UR25, UR27, UR24, URZ ;  /* 0x000000181b197290 */ /* 0x000fc4000fffe03f */
[----:B------:R-:W-:Y:S02]  /*0980*/  UIMAD UR23, UR23, UR4, URZ ;  /* 0x00000004171772a4 */ /* 0x000fe4000f8e023f */
[----:B------:R-:W-:Y:S02]  /*0990*/  UMOV UR24, UR26 ;  /* 0x0000001a00187c82 */ /* 0x000fe40008000000 */
[----:B------:R-:W-:Y:S02]  /*09a0*/  UIMAD UR23, UR10, UR5, UR23 ;  /* 0x000000050a1772a4 */ /* 0x000fe4000f8e0217 */
[----:B------:R-:W-:-:S04]  /*09b0*/  UIMAD.WIDE.U32 UR26, UR10, UR4, UR24 ;  /* 0x000000040a1a72a5 */ /* 0x000fc8000f8e0018 */
[----:B------:R-:W-:Y:S02]  /*09c0*/  UIADD3 UR23, UR27, UR23, URZ ;  /* 0x000000171b177290 */ /* 0x000fe4000fffe03f */
.L_x_474:
[----:B------:R-:W-:Y:S01]  /*09d0*/  IABS R5, c[0x0][0x1c8] ;  /* 0x0000720000057a13 */ /* 0x000fe20000000000 */
[----:B------:R-:W1:Y:S01]  /*09e0*/  S2R R3, SR_CTAID.Z ;  /* 0x0000000000037919 */ /* 0x000e620000002700 */
[----:B------:R-:W-:Y:S02]  /*09f0*/  ULDC UR4, c[0x0][0x1c8] ;  /* 0x0000720000047ab9 */ /* 0x000fe40000000800 */
[----:B------:R-:W2:Y:S01]  /*0a00*/  I2F.RP R7, R5 ;  /* 0x0000000500077306 */ /* 0x000ea20000209400 */
[----:B------:R-:W-:Y:S02]  /*0a10*/  ULOP3.LUT UR4, UR9, UR4, URZ, 0x3c, !UPT ;  /* 0x0000000409047292 */ /* 0x000fe4000f8e3c3f */
[----:B------:R-:W-:-:S04]  /*0a20*/  @UP0 UIADD3 UR19, UR14, UR19, URZ ;  /* 0x000000130e130290 */ /* 0x000fc8000fffe03f */
[----:B------:R-:W-:Y:S01]  /*0a30*/  ISETP.LE.AND P1, PT, RZ, UR4, PT ;  /* 0x00000004ff007c0c */ /* 0x000fe2000bf23270 */
[----:B------:R-:W-:Y:S02]  /*0a40*/  ULDC.64 UR4, c[0x0][0x1a0] ;  /* 0x0000680000047ab9 */ /* 0x000fe40000000a00 */
[----:B------:R-:W-:-:S04]  /*0a50*/  @UP0 UIMAD.WIDE.U32 UR28, UR19, UR4, URZ ;  /* 0x00000004131c02a5 */ /* 0x000fc8000f8e003f */
[----:B------:R-:W-:Y:S01]  /*0a60*/  @UP0 UIMAD UR24, UR19, UR5, UR29 ;  /* 0x00000005131802a4 */ /* 0x000fe2000f8e021d */
[----:B--2---:R-:W2:Y:S01]  /*0a70*/  MUFU.RCP R8, R7 ;  /* 0x0000000700087308 */ /* 0x004ea20000001000 */
[----:B------:R-:W-:Y:S02]  /*0a80*/  USHF.R.S32.HI UR19, URZ, 0x1f, UR9 ;  /* 0x0000001f3f137899 */ /* 0x000fe40008011409 */
[----:B------:R-:W-:Y:S01]  /*0a90*/  @UP0 UMOV UR4, UR28 ;  /* 0x0000001c00040c82 */ /* 0x000fe20008000000 */
[----:B-1----:R-:W-:Y:S02]  /*0aa0*/  IABS R3, R3 ;  /* 0x0000000300037213 */ /* 0x002fe40000000000 */
[----:B--2---:R-:W-:-:S04]  /*0ab0*/  IADD3 R8, R8, 0xffffffe, RZ ;  /* 0x0ffffffe08087810 */ /* 0x004fc80007ffe0ff */
[----:B------:R-:W1:Y:S02]  /*0ac0*/  F2I.FTZ.U32.TRUNC.NTZ R9, R8 ;  /* 0x0000000800097305 */ /* 0x000e64000021f000 */
[----:B-1----:R-:W-:Y:S02]  /*0ad0*/  IMAD.MOV R4, RZ, RZ, -R9 ;  /* 0x000000ffff047224 */ /* 0x002fe400078e0a09 */
[----:B------:R-:W-:Y:S02]  /*0ae0*/  IMAD.MOV.U32 R8, RZ, RZ, RZ ;  /* 0x000000ffff087224 */ /* 0x000fe400078e00ff */
[----:B------:R-:W-:-:S04]  /*0af0*/  IMAD R4, R4, R5, RZ ;  /* 0x0000000504047224 */ /* 0x000fc800078e02ff */
[----:B------:R-:W-:-:S06]  /*0b00*/  IMAD.HI.U32 R4, R9, R4, R8 ;  /* 0x0000000409047227 */ /* 0x000fcc00078e0008 */
        /* <DEDUP_REMOVED lines=9> */
[----:B------:R-:W-:-:S04]  /*0ba0*/  IMAD.MOV.U32 R4, RZ, RZ, R7 ;  /* 0x000000ffff047224 */ /* 0x000fc800078e0007 */
        /* <DEDUP_REMOVED lines=11> */
[----:B------:R-:W-:Y:S02]  /*0c60*/  UMOV UR24, UR28 ;  /* 0x0000001c00187c82 */ /* 0x000fe40008000000 */
[----:B------:R-:W-:Y:S02]  /*0c70*/  UIMAD UR14, UR14, UR4, URZ ;  /* 0x000000040e0e72a4 */ /* 0x000fe4000f8e023f */
[----:B------:R-:W-:-:S02]  /*0c80*/  UIMAD.WIDE.U32 UR28, UR10, UR4, UR24 ;  /* 0x000000040a1c72a5 */ /* 0x000fc4000f8e0018 */
[----:B------:R-:W-:-:S04]  /*0c90*/  UIMAD UR5, UR10, UR5, UR14 ;  /* 0x000000050a0572a4 */ /* 0x000fc8000f8e020e */
[----:B------:R-:W-:Y:S02]  /*0ca0*/  UIADD3 UR24, UR29, UR5, URZ ;  /* 0x000000051d187290 */ /* 0x000fe4000fffe03f */
[----:B------:R-:W-:Y:S02]  /*0cb0*/  UMOV UR4, UR28 ;  /* 0x0000001c00047c82 */ /* 0x000fe40008000000 */
.L_x_475:
[CC--:B------:R-:W-:Y:S01]  /*0cc0*/  LEA.HI R3, R12.reuse, R53.reuse, RZ, 0x2 ;  /* 0x000000350c037211 */ /* 0x0c0fe200078f10ff */
[----:B------:R-:W1:Y:S01]  /*0cd0*/  S2R R18, SR_CTAID.Z ;  /* 0x0000000000127919 */ /* 0x000e620000002700 */
[----:B------:R-:W-:Y:S01]  /*0ce0*/  LEA.HI R13, R12, R53, RZ, 0x3 ;  /* 0x000000350c0d7211 */ /* 0x000fe200078f18ff */
[----:B------:R-:W-:Y:S01]  /*0cf0*/  UIADD3 UR12, -UR12, UR15, URZ ;  /* 0x0000000f0c0c7290 */ /* 0x000fe2000fffe13f */
[--C-:B------:R-:W-:Y:S01]  /*0d00*/  SHF.R.S32.HI R7, RZ, 0x5, R2.reuse ;  /* 0x00000005ff077819 */ /* 0x100fe20000011402 */
[----:B------:R-:W-:Y:S01]  /*0d10*/  IMAD.U32 R23, RZ, RZ, UR11 ;  /* 0x0000000bff177e24 */ /* 0x000fe2000f8e00ff */
[----:B------:R-:W-:Y:S01]  /*0d20*/  SHF.R.S32.HI R8, RZ, 0x1f, R2 ;  /* 0x0000001fff087819 */ /* 0x000fe20000011402 */
[----:B------:R-:W-:Y:S01]  /*0d30*/  BSSY B0, `(.L_x_476) ;  /* 0x000006c000007945 */ /* 0x000fe20003800000 */
[----:B------:R-:W-:-:S02]  /*0d40*/  LOP3.LUT R60, R3, 0xfffffffc, RZ, 0xc0, !PT ;  /* 0xfffffffc033c7812 */ /* 0x000fc400078ec0ff */
[----:B------:R-:W-:Y:S02]  /*0d50*/  SHF.R.S32.HI R9, RZ, 0x3, R13 ;  /* 0x00000003ff097819 */ /* 0x000fe4000001140d */
[----:B------:R-:W-:Y:S01]  /*0d60*/  LEA.HI R12, R12, R53, RZ, 0x4 ;  /* 0x000000350c0c7211 */ /* 0x000fe200078f20ff */
[----:B------:R-:W-:Y:S01]  /*0d70*/  IMAD.IADD R60, R53, 0x1, -R60 ;  /* 0x00000001353c7824 */ /* 0x000fe200078e0a3c */
[----:B------:R-:W-:Y:S01]  /*0d80*/  LEA.HI R8, R8, R7, RZ, 0x2 ;  /* 0x0000000708087211 */ /* 0x000fe200078f10ff */
[----:B------:R-:W-:Y:S01]  /*0d90*/  IMAD.SHL.U32 R15, R9, 0x40, RZ ;  /* 0x00000040090f7824 */ /* 0x000fe200078e00ff */
[----:B------:R-:W-:Y:S01]  /*0da0*/  SHF.R.S32.HI R63, RZ, 0x1f, R128 ;  /* 0x0000001fff3f7819 */ /* 0x000fe20000011480 */
[----:B------:R-:W-:Y:S01]  /*0db0*/  IMAD.SHL.U32 R60, R60, 0x8, RZ ;  /* 0x000000083c3c7824 */ /* 0x000fe200078e00ff */
[----:B------:R-:W-:Y:S02]  /*0dc0*/  LOP3.LUT R10, R12, 0xfffffff0, RZ, 0xc0, !PT ;  /* 0xfffffff00c0a7812 */ /* 0x000fe400078ec0ff */
[----:B------:R-:W-:-:S02]  /*0dd0*/  LOP3.LUT R8, R8, 0xffffffc, RZ, 0xc0, !PT ;  /* 0x0ffffffc08087812 */ /* 0x000fc400078ec0ff */
[----:B------:R-:W-:Y:S01]  /*0de0*/  LEA.HI R63, R63, R128, RZ, 0x2 ;  /* 0x000000803f3f7211 */ /* 0x000fe200078f10ff */
[----:B------:R-:W-:Y:S01]  /*0df0*/  IMAD.IADD R10, R53, 0x1, -R10 ;  /* 0x00000001350a7824 */ /* 0x000fe200078e0a0a */
[----:B------:R-:W-:Y:S01]  /*0e00*/  LOP3.LUT R15, R15, 0xc0, RZ, 0xc0, !PT ;  /* 0x000000c00f0f7812 */ /* 0x000fe200078ec0ff */
[----:B------:R-:W-:Y:S01]  /*0e10*/  IMAD.IADD R5, R7, 0x1, -R8 ;  /* 0x0000000107057824 */ /* 0x000fe200078e0a08 */
[----:B------:R-:W-:Y:S02]  /*0e20*/  SHF.R.S32.HI R2, RZ, 0x2, R63 ;  /* 0x00000002ff027819 */ /* 0x000fe4000001143f */
[----:B------:R-:W-:Y:S02]  /*0e30*/  SHF.R.S32.HI R16, RZ, 0x2, R3 ;  /* 0x00000002ff107819 */ /* 0x000fe40000011403 */
[----:B------:R-:W-:Y:S01]  /*0e40*/  LOP3.LUT R8, R15, 0x18, R60, 0xf8, !PT ;  /* 0x000000180f087812 */ /* 0x000fe200078ef83c */
[----:B------:R-:W-:Y:S01]  /*0e50*/  IMAD R2, R5, 0x10, R2 ;  /* 0x0000001005027824 */ /* 0x000fe200078e0202 */
[----:B------:R-:W-:-:S02]  /*0e60*/  SHF.R.U32.HI R15, RZ, 0x3, R15 ;  /* 0x00000003ff0f7819 */ /* 0x000fc4000001160f */
[----:B------:R-:W-:Y:S02]  /*0e70*/  LEA.HI R11, R10, R10, RZ, 0x1 ;  /* 0x0000000a0a0b7211 */ /* 0x000fe400078f08ff */
[----:B------:R-:W-:Y:S02]  /*0e80*/  LEA.HI R3, R3, R16, RZ, 0x1 ;  /* 0x0000001003037211 */ /* 0x000fe400078f08ff */
[----:B------:R-:W-:Y:S02]  /*0e90*/  LOP3.LUT R15, R8, R15, RZ, 0x3c, !PT ;  /* 0x0000000f080f7212 */ /* 0x000fe400078e3cff */
[--C-:B------:R-:W-:Y:S02]  /*0ea0*/  SHF.R.S32.HI R5, RZ, 0x1, R11.reuse ;  /* 0x00000001ff057819 */ /* 0x100fe4000001140b */
[----:B------:R-:W-:Y:S02]  /*0eb0*/  SHF.R.S32.HI R8, RZ, 0x1f, R11 ;  /* 0x0000001fff087819 */ /* 0x000fe4000001140b */
[----:B------:R-:W-:-:S02]  /*0ec0*/  LOP3.LUT R3, R3, 0x7fffffe, RZ, 0xc0, !PT ;  /* 0x07fffffe03037812 */ /* 0x000fc400078ec0ff */
[----:B------:R-:W-:Y:S02]  /*0ed0*/  SHF.R.S32.HI R17, RZ, 0x1f, R16 ;  /* 0x0000001fff117819 */ /* 0x000fe40000011410 */
[--C-:B------:R-:W-:Y:S01]  /*0ee0*/  SHF.R.S32.HI R61, RZ, 0x1f, R60.reuse ;  /* 0x0000001fff3d7819 */ /* 0x100fe2000001143c */
[----:B------:R-:W-:Y:S01]  /*0ef0*/  IMAD.IADD R14, R16, 0x1, -R3 ;  /* 0x00000001100e7824 */ /* 0x000fe200078e0a03 */
[----:B------:R-:W-:Y:S01]  /*0f00*/  IADD3 R24, P0, R60, UR22, RZ ;  /* 0x000000163c187c10 */ /* 0x000fe2000ff1e0ff */
[----:B------:R-:W-:Y:S01]  /*0f10*/  IMAD R3, R17, c[0x0][0x198], RZ ;  /* 0x0000660011037a24 */ /* 0x000fe200078e02ff */
[----:B------:R-:W-:Y:S01]  /*0f20*/  LEA.HI R8, R8, R5, RZ, 0x2 ;  /* 0x0000000508087211 */ /* 0x000fe200078f10ff */
[----:B------:R-:W-:Y:S01]  /*0f30*/  IMAD.WIDE.U32 R20, R16, c[0x0][0x198], R60 ;  /* 0x0000660010147a25 */ /* 0x000fe200078e003c */
[----:B------:R-:W-:Y:S02]  /*0f40*/  IADD3.X R25, R61, UR18, RZ, P0, !PT ;  /* 0x000000123d197c10 */ /* 0x000fe400087fe4ff */
[----:B------:R-:W-:Y:S01]  /*0f50*/  LOP3.LUT R8, R8, 0xfffffffc, RZ, 0xc0, !PT ;  /* 0xfffffffc08087812 */ /* 0x000fe200078ec0ff */
[----:B------:R-:W-:Y:S01]  /*0f60*/  IMAD R3, R16, c[0x0][0x19c], R3 ;  /* 0x0000670010037a24 */ /* 0x000fe200078e0203 */
[----:B------:R-:W-:Y:S01]  /*0f70*/  IADD3 R20, P0, R20, UR26, RZ ;  /* 0x0000001a14147c10 */ /* 0x000fe2000ff1e0ff */
[----:B-1----:R-:W-:Y:S01]  /*0f80*/  IMAD.WIDE.U32 R18, R18, c[0x0][0x1a8], R24 ;  /* 0x00006a0012127a25 */ /* 0x002fe200078e0018 */
[----:B------:R-:W-:-:S02]  /*0f90*/  IADD3 R133, R60, 0x20, RZ ;  /* 0x000000203c857810 */ /* 0x000fc40007ffe0ff */
[----:B------:R-:W-:Y:S01]  /*0fa0*/  IADD3.X R21, R21, UR23, R3, P0, !PT ;  /* 0x0000001715157c10 */ /* 0x000fe200087fe403 */
[----:B------:R-:W-:Y:S01]  /*0fb0*/  IMAD.IADD R8, R5, 0x1, -R8 ;  /* 0x0000000105087824 */ /* 0x000fe200078e0a08 */
[----:B------:R-:W-:Y:S01]  /*0fc0*/  SHF.R.S32.HI R3, RZ, 0x1f, R4 ;  /* 0x0000001fff037819 */ /* 0x000fe20000011404 */
[----:B------:R-:W-:Y:S01]  /*0fd0*/  IMAD R5, R17, c[0x0][0x1a0], RZ ;  /* 0x0000680011057a24 */ /* 0x000fe200078e02ff */
[----:B------:R-:W-:Y:S01]  /*0fe0*/  IADD3 R132, R60, 0x40, RZ ;  /* 0x000000403c847810 */ /* 0x000fe20007ffe0ff */
[----:B------:R-:W-:Y:S01]  /*0ff0*/  IMAD.WIDE.U32 R24, R16, c[0x0][0x1a0], R60 ;  /* 0x0000680010187a25 */ /* 0x000fe200078e003c */
[----:B------:R-:W-:-:S03]  /*1000*/  LOP3.LUT P1, RZ, R8, 0x2, RZ, 0xc0, !PT ;  /* 0x0000000208ff7812 */ /* 0x000fc6000782c0ff */
[----:B------:R-:W-:Y:S01]  /*1010*/  IMAD R14, R7, 0x8, R14 ;  /* 0x00000008070e7824 */ /* 0x000fe200078e020e */
[----:B------:R-:W-:Y:S01]  /*1020*/  IADD3 R24, P0, R24, UR4, RZ ;  /* 0x0000000418187c10 */ /* 0x000fe2000ff1e0ff */
[----:B------:R-:W-:Y:S01]  /*1030*/  IMAD R5, R16, c[0x0][0x1a4], R5 ;  /* 0x0000690010057a24 */ /* 0x000fe200078e0205 */
[----:B------:R-:W-:Y:S01]  /*1040*/  ULDC.64 UR4, c[0x0][0x1a8] ;  /* 0x00006a0000047ab9 */ /* 0x000fe20000000a00 */
[----:B------:R-:W-:Y:S01]  /*1050*/  IMAD.U32 R14, R14, 0x20, R15 ;  /* 0x000000200e0e7824 */ /* 0x000fe200078e000f */
[----:B------:R-:W-:Y:S01]  /*1060*/  UIMAD UR4, UR19, UR4, URZ ;  /* 0x00000004130472a4 */ /* 0x000fe2000f8e023f */
[----:B------:R-:W-:Y:S01]  /*1070*/  IMAD R15, R3, c[0x0][0x1b0], RZ ;  /* 0x00006c00030f7a24 */ /* 0x000fe200078e02ff */
[----:B------:R-:W-:Y:S01]  /*1080*/  IADD3.X R25, R25, UR24, R5, P0, !PT ;  /* 0x0000001819197c10 */ /* 0x000fe200087fe405 */
[----:B------:R-:W-:Y:S01]  /*1090*/  IMAD R3, R3, c[0x0][0x1b8], RZ ;  /* 0x00006e0003037a24 */ /* 0x000fe200078e02ff */
[----:B------:R-:W-:Y:S01]  /*10a0*/  ISETP.GE.AND P0, PT, R16, UR12, PT ;  /* 0x0000000c10007c0c */ /* 0x000fe2000bf06270 */
[----:B------:R-:W-:Y:S01]  /*10b0*/  IMAD.WIDE.U32 R32, R4, c[0x0][0x1b0], R20 ;  /* 0x00006c0004207a25 */ /* 0x000fe200078e0014 */
[----:B------:R-:W-:-:S03]  /*10c0*/  UIMAD UR4, UR9, UR5, UR4 ;  /* 0x00000005090472a4 */ /* 0x000fc6000f8e0204 */
[C---:B------:R-:W-:Y:S01]  /*10d0*/  IMAD R3, R4.reuse, c[0x0][0x1bc], R3 ;  /* 0x00006f0004037a24 */ /* 0x040fe200078e0203 */
[----:B------:R1:W-:Y:S01]  /*10e0*/  STL.64 [R1+0x80], R32 ;  /* 0x0000802001007387 */ /* 0x0003e20000100a00 */
[----:B------:R-:W-:Y:S01]  /*10f0*/  IMAD.WIDE.U32 R30, R4, c[0x0][0x1b8], R24 ;  /* 0x00006e00041e7a25 */ /* 0x000fe200078e0018 */
[----:B------:R-:W-:-:S03]  /*1100*/  IADD3 R21, R19, UR4, RZ ;  /* 0x0000000413157c10 */ /* 0x000fc6000fffe0ff */
[----:B------:R-:W-:Y:S01]  /*1110*/  IMAD R5, R4, c[0x0][0x1b4], R15 ;  /* 0x00006d0004057a24 */ /* 0x000fe200078e020f */
[----:B------:R1:W-:Y:S01]  /*1120*/  STL.64 [R1+0x78], R30 ;  /* 0x0000781e01007387 */ /* 0x0003e20000100a00 */
[----:B------:R-:W-:Y:S02]  /*1130*/  IMAD.SHL.U32 R129, R14, 0x2, RZ ;  /* 0x000000020e817824 */ /* 0x000fe400078e00ff */
[----:B------:R-:W-:Y:S01]  /*1140*/  IMAD.IADD R28, R31, 0x1, R3 ;  /* 0x000000011f1c7824 */ /* 0x000fe200078e0203 */
[----:B------:R1:W-:Y:S01]  /*1150*/  STL [R1+0x70], R133 ;  /* 0x0000708501007387 */ /* 0x0003e20000100800 */
[----:B------:R-:W-:Y:S02]  /*1160*/  IMAD.IADD R35, R33, 0x1, R5 ;  /* 0x0000000121237824 */ /* 0x000fe400078e0205 */
[----:B------:R-:W-:Y:S01]  /*1170*/  IMAD.MOV.U32 R4, RZ, RZ, 0x10 ;  /* 0x00000010ff047424 */ /* 0x000fe200078e00ff */
[----:B------:R1:W-:Y:S01]  /*1180*/  STL [R1+0x6c], R132 ;  /* 0x00006c8401007387 */ /* 0x0003e20000100800 */
[----:B------:R-:W-:-:S03]  /*1190*/  IMAD.WIDE R22, R23, 0x80, R16 ;  /* 0x0000008017167825 */ /* 0x000fc600078e0210 */
[----:B------:R1:W-:Y:S01]  /*11a0*/  STL [R1+0x68], R129 ;  /* 0x0000688101007387 */ /* 0x0003e20000100800 */
[----:B------:R-:W-:-:S03]  /*11b0*/  SEL R4, R4, 0xfffffff0, !P1 ;  /* 0xfffffff004047807 */ /* 0x000fc60004800000 */
[----:B------:R1:W-:Y:S04]  /*11c0*/  STL [R1+0x64], R28 ;  /* 0x0000641c01007387 */ /* 0x0003e80000100800 */
        /* <DEDUP_REMOVED lines=34> */
.L_x_477:
[----:B------:R-:W-:Y:S05]  /*13f0*/  BSYNC B0 ;  /* 0x0000000000007941 */ /* 0x000fea0003800000 */
.L_x_476:
[----:B------:R-:W-:Y:S01]  /*1400*/  IADD3 R3, R16, 0x20, RZ ;  /* 0x0000002010037810 */ /* 0x000fe20007ffe0ff */
[----:B------:R-:W-:Y:S03]  /*1410*/  BSSY B0, `(.L_x_478) ;  /* 0x0000024000007945 */ /* 0x000fe60003800000 */
[----:B------:R-:W-:-:S13]  /*1420*/  ISETP.GE.AND P0, PT, R3, UR12, PT ;  /* 0x0000000c03007c0c */ /* 0x000fda000bf06270 */
        /* <DEDUP_REMOVED lines=34> */
.L_x_479:
[----:B------:R-:W-:Y:S05]  /*1650*/  BSYNC B0 ;  /* 0x0000000000007941 */ /* 0x000fea0003800000 */
.L_x_478:
[----:B------:R-:W-:Y:S01]  /*1660*/  IADD3 R5, R16, 0x40, RZ ;  /* 0x0000004010057810 */ /* 0x000fe20007ffe0ff */
[----:B------:R-:W-:Y:S03]  /*1670*/  BSSY B0, `(.L_x_480) ;  /* 0x0000024000007945 */ /* 0x000fe60003800000 */
[----:B------:R-:W-:-:S13]  /*1680*/  ISETP.GE.AND P0, PT, R5, UR12, PT ;  /* 0x0000000c05007c0c */ /* 0x000fda000bf06270 */
[----:B------:R-:W-:Y:S05]  /*1690*/  @P0 BRA `(.L_x_481) ;  /* 0x0000021000000947 */ /* 0x000fea0003800000 */
[----:B--2---:R-:W-:Y:S01]  /*16a0*/  IADD3 R14, P0, R22, 0x40, RZ ;  /* 0x00000040160e7810 */ /* 0x004fe20007f1e0ff */
        /* <DEDUP_REMOVED lines=32> */
.L_x_481:
[----:B------:R-:W-:Y:S05]  /*18b0*/  BSYNC B0 ;  /* 0x0000000000007941 */ /* 0x000fea0003800000 */
.L_x_480:
        /* <DEDUP_REMOVED lines=12> */
[----:B--2---:R-:W-:Y:S01]  /*1980*/  IMAD.X R14, RZ, RZ, R23, P0 ;  /* 0x000000ffff0e7224 */ /* 0x004fe200000e0617 */
        /* <DEDUP_REMOVED lines=27> */
.L_x_483:
[----:B------:R-:W-:Y:S05]  /*1b40*/  BSYNC B0 ;  /* 0x0000000000007941 */ /* 0x000fea0003800000 */
.L_x_482:
        /* <DEDUP_REMOVED lines=11> */
[----:B--2---:R-:W-:Y:S01]  /*1c00*/  IMAD.WIDE.U32 R20, R5, UR18, R130 ;  /* 0x0000001205147c25 */ /* 0x004fe2000f8e0082 */
        /* <DEDUP_REMOVED lines=30> */
.L_x_485:
[----:B------:R-:W-:Y:S05]  /*1df0*/  BSYNC B0 ;  /* 0x0000000000007941 */ /* 0x000fea0003800000 */
.L_x_484:
[----:B------:R-:W-:Y:S01]  /*1e00*/  ISETP.GE.AND P0, PT, R3, UR10, PT ;  /* 0x0000000a03007c0c */ /* 0x000fe2000bf06270 */
        /* <DEDUP_REMOVED lines=11> */
[C---:B------:R-:W-:Y:S01]  /*1ec0*/  @!P3 LEA R20, P4, R15.reuse, c[0x0][0x168], 0x1 ;  /* 0x00005a000f14ba11 */ /* 0x040fe200078808ff */
[----:B------:R4:W-:Y:S01]  /*1ed0*/  @P3 STS.128 [R129+0x6800], RZ ;  /* 0x006800ff81003388 */ /* 0x0009e20000000c00 */
[C---:B--2---:R-:W-:Y:S02]  /*1ee0*/  @!P2 LEA R18, P1, R15.reuse, c[0x0][0x168], 0x1 ;  /* 0x00005a000f12aa11 */ /* 0x044fe400078208ff */
        /* <DEDUP_REMOVED lines=19> */
.L_x_487:
[----:B------:R-:W-:Y:S05]  /*2020*/  BSYNC B0 ;  /* 0x0000000000007941 */ /* 0x000fea0003800000 */
.L_x_486:
[----:B------:R-:W0:Y:S01]  /*2030*/  LDGDEPBAR ;  /* 0x00000000000079af */ /* 0x000e220000000000 */
[----:B------:R-:W-:Y:S01]  /*2040*/  ISETP.GE.AND P1, PT, R16, UR10, PT ;  /* 0x0000000a10007c0c */ /* 0x000fe2000bf26270 */
[----:B------:R-:W-:Y:S01]  /*2050*/  ULDC.64 UR4, c[0x0][0x1a0] ;  /* 0x0000680000047ab9 */ /* 0x000fe20000000a00 */
[----:B------:R-:W-:Y:S01]  /*2060*/  BSSY B0, `(.L_x_488) ;  /* 0x000002d000007945 */ /* 0x000fe20003800000 */
[----:B------:R-:W-:Y:S02]  /*2070*/  UIMAD.WIDE.U32 UR24, UR18, UR4, URZ ;  /* 0x00000004121872a5 */ /* 0x000fe4000f8e003f */
[----:B------:R-:W-:-:S04]  /*2080*/  UIMAD UR4, UR14, UR4, URZ ;  /* 0x000000040e0472a4 */ /* 0x000fc8000f8e023f */
[----:B------:R-:W-:Y:S01]  /*2090*/  UIMAD UR4, UR18, UR5, UR4 ;  /* 0x00000005120472a4 */ /* 0x000fe2000f8e0204 */
[----:B------:R-:W-:Y:S02]  /*20a0*/  IMAD.U32 R16, RZ, RZ, UR24 ;  /* 0x00000018ff107e24 */ /* 0x000fe4000f8e00ff */
[----:B------:R-:W-:Y:S01]  /*20b0*/  IMAD.U32 R17, RZ, RZ, UR25 ;  /* 0x00000019ff117e24 */ /* 0x000fe2000f8e00ff */
[----:B------:R-:W-:Y:S02]  /*20c0*/  UIADD3 UR4, UR25, UR4, URZ ;  /* 0x0000000419047290 */ /* 0x000fe4000fffe03f */
[----:B------:R-:W-:-:S04]  /*20d0*/  LEA R15, P0, R16, R30, 0x6 ;  /* 0x0000001e100f7211 */ /* 0x000fc800078030ff */
[----:B------:R-:W-:Y:S01]  /*20e0*/  IMAD.U32 R14, RZ, RZ, UR4 ;  /* 0x00000004ff0e7e24 */ /* 0x000fe2000f8e00ff */
[----:B------:R-:W-:-:S04]  /*20f0*/  DEPBAR.LE SB0, 0x0 ;  /* 0x000080000000791a */ /* 0x000fc80000000000 */
[----:B------:R-:W-:Y:S01]  /*2100*/  BAR.SYNC.DEFER_BLOCKING 0x0 ;  /* 0x0000000000007b1d */ /* 0x000fe20000010000 */
[----:B------:R-:W-:-:S05]  /*2110*/  LEA.HI.X R14, R16, R28, R14, 0x6, P0 ;  /* 0x0000001c100e7211 */ /* 0x000fca00000f340e */
        /* <DEDUP_REMOVED lines=9> */
[C---:B--2-4-:R-:W-:Y:S01]  /*21b0*/  @!P3 LEA R18, P4, R15.reuse, c[0x0][0x170], 0x1 ;  /* 0x00005c000f12ba11 */ /* 0x054fe200078808ff */
        /* <DEDUP_REMOVED lines=23> */
.L_x_489:
[----:B------:R-:W-:Y:S05]  /*2330*/  BSYNC B0 ;  /* 0x0000000000007941 */ /* 0x000fea0003800000 */
.L_x_488:
[----:B------:R-:W-:Y:S01]  /*2340*/  ISETP.GE.AND P0, PT, R3, UR10, PT ;  /* 0x0000000a03007c0c */ /* 0x000fe2000bf06270 */
[----:B------:R-:W-:Y:S01]  /*2350*/  BSSY B0, `(.L_x_490) ;  /* 0x0000023000007945 */ /* 0x000fe20003800000 */
[----:B------:R-:W-:-:S11]  /*2360*/  MOV R3, 0x20 ;  /* 0x0000002000037802 */ /* 0x000fd60000000f00 */
[----:B------:R1:W-:Y:S04]  /*2370*/  @P0 STS.128 [R129+0x9800], RZ ;  /* 0x009800ff81000388 */ /* 0x0003e80000000c00 */
[----:B------:R1:W-:Y:S04]  /*2380*/  @P0 STS.128 [R129+0xa800], RZ ;  /* 0x00a800ff81000388 */ /* 0x0003e80000000c00 */
[----:B------:R1:W-:Y:S01]  /*2390*/  @P0 STS.128 [R129+0xb800], RZ ;  /* 0x00b800ff81000388 */ /* 0x0003e20000000c00 */
[----:B------:R-:W-:Y:S05]  /*23a0*/  @P0 BRA `(.L_x_491) ;  /* 0x000001d000000947 */ /* 0x000fea0003800000 */
[----:B------:R-:W-:Y:S01]  /*23b0*/  ISETP.GE.AND P3, PT, R60, c[0x0][0x220], PT ;  /* 0x000088003c007a0c */ /* 0x000fe20003f66270 */
[----:B--2-4-:R-:W-:Y:S01]  /*23c0*/  IMAD.WIDE.U32 R18, R3, c[0x0][0x1a0], RZ ;  /* 0x0000680003127a25 */ /* 0x014fe200078e00ff */
        /* <DEDUP_REMOVED lines=27> */
.L_x_491:
[----:B------:R-:W-:Y:S05]  /*2580*/  BSYNC B0 ;  /* 0x0000000000007941 */ /* 0x000fea0003800000 */
.L_x_490:
[----:B------:R-:W-:Y:S01]  /*2590*/  LOP3.LUT R212, R13, 0xfffffff8, RZ, 0xc0, !PT ;  /* 0xfffffff80dd47812 */ /* 0x000fe200078ec0ff */
[----:B------:R-:W-:Y:S01]  /*25a0*/  IMAD.SHL.U32 R54, R8, 0x40, RZ ;  /* 0x0000004008367824 */ /* 0x000fe200078e00ff */
[----:B------:R-:W-:Y:S01]  /*25b0*/  SHF.R.S32.HI R13, RZ, 0x4, R12 ;  /* 0x00000004ff0d7819 */ /* 0x000fe2000001140c */
[----:B------:R-:W0:Y:S01]  /*25c0*/  LDGDEPBAR ;  /* 0x00000000000079af */ /* 0x000e220000000000 */
[----:B------:R-:W-:Y:S01]  /*25d0*/  LOP3.LUT R55, R11, 0x7fffffe, RZ, 0xc0, !PT ;  /* 0x07fffffe0b377812 */ /* 0x000fe200078ec0ff */
[----:B------:R-:W-:Y:S01]  /*25e0*/  IMAD.IADD R212, R53, 0x1, -R212 ;  /* 0x0000000135d47824 */ /* 0x000fe200078e0ad4 */
[----:B------:R-:W-:Y:S01]  /*25f0*/  LEA.HI R14, R12, R13, RZ, 0x1 ;  /* 0x0000000d0c0e7211 */ /* 0x000fe200078f08ff */
[----:B------:R-:W-:Y:S01]  /*2600*/  UISETP.GE.AND UP0, UPT, UR13, 0x41, UPT ;  /* 0x000000410d00788c */ /* 0x000fe2000bf06270 */
[----:B------:R-:W-:Y:S01]  /*2610*/  SHF.R.S32.HI R11, RZ, 0x1f, R10 ;  /* 0x0000001fff0b7819 */ /* 0x000fe2000001140a */
[----:B------:R-:W-:Y:S01]  /*2620*/  IMAD.IADD R55, R10, 0x1, -R55 ;  /* 0x000000010a377824 */ /* 0x000fe200078e0a37 */
[----:B------:R-:W-:-:S02]  /*2630*/  LEA.HI R12, R212, R212, RZ, 0x1 ;  /* 0x000000d4d40c7211 */ /* 0x000fc400078f08ff */
[----:B------:R-:W-:Y:S02]  /*2640*/  LOP3.LUT R14, R14, 0xfffffffe, RZ, 0xc0, !PT ;  /* 0xfffffffe0e0e7812 */ /* 0x000fe400078ec0ff */
[----:B------:R-:W-:Y:S02]  /*2650*/  SHF.R.S32.HI R8, RZ, 0x1, R12 ;  /* 0x00000001ff087819 */ /* 0x000fe4000001140c */
[----:B------:R-:W-:Y:S01]  /*2660*/  LEA.HI R10, R11, R10, RZ, 0x3 ;  /* 0x0000000a0b0a7211 */ /* 0x000fe200078f18ff */
[----:B------:R-:W-:Y:S01]  /*2670*/  IMAD.IADD R13, R13, 0x1, -R14 ;  /* 0x000000010d0d7824 */ /* 0x000fe200078e0a0e */
[----:B------:R-:W-:Y:S01]  /*2680*/  LOP3.LUT R11, R12, 0x3fffffe, RZ, 0xc0, !PT ;  /* 0x03fffffe0c0b7812 */ /* 0x000fe200078ec0ff */
[----:B------:R-:W-:Y:S01]  /*2690*/  IMAD.SHL.U32 R12, R8, 0x40, RZ ;  /* 0x00000040080c7824 */ /* 0x000fe200078e00ff */
[----:B------:R-:W-:Y:S01]  /*26a0*/  LOP3.LUT R54, R54, 0xc0, RZ, 0xc0, !PT ;  /* 0x000000c036367812 */ /* 0x000fe200078ec0ff */
[----:B------:R-:W-:Y:S01]  /*26b0*/  IMAD.SHL.U32 R62, R10, 0x20, RZ ;  /* 0x000000200a3e7824 */ /* 0x000fe200078e00ff */
[----:B------:R-:W-:Y:S01]  /*26c0*/  LOP3.LUT P0, RZ, R8, 0x2, RZ, 0xc0, !PT ;  /* 0x0000000208ff7812 */ /* 0x000fe2000780c0ff */
[----:B------:R-:W-:-:S02]  /*26d0*/  IMAD.IADD R212, R212, 0x1, -R11 ;  /* 0x00000001d4d47824 */ /* 0x000fc400078e0a0b */
[----:B------:R-:W-:Y:S01]  /*26e0*/  IMAD.SHL.U32 R11, R13, 0x8, RZ ;  /* 0x000000080d0b7824 */ /* 0x000fe200078e00ff */
[----:B------:R-:W-:Y:S01]  /*26f0*/  LOP3.LUT R62, R62, 0xffffff00, RZ, 0xc0, !PT ;  /* 0xffffff003e3e7812 */ /* 0x000fe200078ec0ff */
[----:B------:R-:W-:Y:S01]  /*2700*/  IMAD.SHL.U32 R10, R9, 0x8, RZ ;  /* 0x00000008090a7824 */ /* 0x000fe200078e00ff */
[----:B------:R-:W-:Y:S01]  /*2710*/  LOP3.LUT R9, R12, 0xc0, RZ, 0xc0, !PT ;  /* 0x000000c00c097812 */ /* 0x000fe200078ec0ff */
[----:B------:R-:W-:Y:S01]  /*2720*/  IMAD R212, R13, 0x8, R212 ;  /* 0x000000080dd47824 */ /* 0x000fe200078e02d4 */
[----:B------:R-:W-:Y:S01]  /*2730*/  LOP3.LUT R11, R54, 0x8, R11, 0xf8, !PT ;  /* 0x00000008360b7812 */ /* 0x000fe200078ef80b */
[----:B------:R-:W-:Y:S01]  /*2740*/  IMAD R12, R7, 0x200, R62 ;  /* 0x00000200070c7824 */ /* 0x000fe200078e023e */
[----:B------:R-:W-:Y:S02]  /*2750*/  LOP3.LUT R10, R9, 0x8, R10, 0xf8, !PT ;  /* 0x00000008090a7812 */ /* 0x000fe400078ef80a */
[----:B------:R-:W-:Y:S01]  /*2760*/  SHF.R.U32.HI R54, RZ, 0x3, R54 ;  /* 0x00000003ff367819 */ /* 0x000fe20000011636 */
[----:B------:R-:W-:Y:S01]  /*2770*/  IMAD R213, R55, 0x20, R12 ;  /* 0x0000002037d57824 */ /* 0x000fe200078e020c */
[----:B------:R-:W-:-:S02]  /*2780*/  SHF.R.U32.HI R9, RZ, 0x3, R9 ;  /* 0x00000003ff097819 */ /* 0x000fc40000011609 */
[----:B------:R-:W-:Y:S02]  /*2790*/  LOP3.LUT R54, R11, R54, RZ, 0x3c, !PT ;  /* 0x000000360b367212 */ /* 0x000fe400078e3cff */
[----:B------:R-:W-:Y:S02]  /*27a0*/  LOP3.LUT R9, R10, R9, RZ, 0x3c, !PT ;  /* 0x000000090a097212 */ /* 0x000fe400078e3cff */
[----:B------:R-:W-:Y:S01]  /*27b0*/  SEL R3, R3, 0xffffffe0, !P0 ;  /* 0xffffffe003037807 */ /* 0x000fe20004000000 */
[----:B------:R-:W-:Y:S01]  /*27c0*/  IMAD.IADD R213, R54, 0x1, R213 ;  /* 0x0000000136d57824 */ /* 0x000fe200078e02d5 */
[----:B------:R-:W-:Y:S01]  /*27d0*/  PLOP3.LUT P0, PT, PT, PT, UP0, 0x80, 0x0 ;  /* 0x000000000000781c */ /* 0x000fe20003f0f008 */
[----:B------:R-:W-:Y:S02]  /*27e0*/  IMAD.U32 R212, R212, 0x20, R9 ;  /* 0x00000020d4d47824 */ /* 0x000fe400078e0009 */
[----:B------:R-:W-:Y:S02]  /*27f0*/  IMAD.SHL.U32 R213, R213, 0x2, RZ ;  /* 0x00000002d5d57824 */ /* 0x000fe400078e00ff */
[----:B------:R-:W-:-:S02]  /*2800*/  IMAD.SHL.U32 R212, R212, 0x2, RZ ;  /* 0x00000002d4d47824 */ /* 0x000fc400078e00ff */
[----:B------:R-:W-:Y:S01]  /*2810*/  IMAD R211, R4, 0x2, R213 ;  /* 0x0000000204d37824 */ /* 0x000fe200078e02d5 */
[----:B------:R-:W-:Y:S01]  /*2820*/  LDSM.16.M88.4 R68, [R213] ;  /* 0x00000000d544783b */ /* 0x000fe20000000200 */
[----:B------:R-:W-:-:S03]  /*2830*/  IMAD.IADD R209, R212, 0x1, R3 ;  /* 0x00000001d4d17824 */ /* 0x000fc600078e0203 */
[----:B------:R-:W5:Y:S04]  /*2840*/  LDSM.16.M88.4 R96, [R212+0x6000] ;  /* 0x00600000d460783b */ /* 0x000f680000000200 */
[----:B------:R-:W1:Y:S04]  /*2850*/  LDSM.16.M88.4 R72, [R213+0x1000] ;  /* 0x00100000d548783b */ /* 0x000e680000000200 */
[----:B------:R-:W2:Y:S04]  /*2860*/  LDSM.16.M88.4 R88, [R212+0x6400] ;  /* 0x00640000d458783b */ /* 0x000ea80000000200 */
[----:B------:R-:W3:Y:S04]  /*2870*/  LDSM.16.M88.4 R80, [R212+0x6800] ;  /* 0x00680000d450783b */ /* 0x000ee80000000200 */
[----:B------:R-:W4:Y:S04]  /*2880*/  LDSM.16.M88.4 R104, [R212+0x6c00] ;  /* 0x006c0000d468783b */ /* 0x000f280000000200 */
[----:B------:R-:W-:Y:S04]  /*2890*/  LDSM.16.M88.4 R64, [R211+0x1000] ;  /* 0x00100000d340783b */ /* 0x000fe80000000200 */
[----:B------:R-:W2:Y:S04]  /*28a0*/  LDSM.16.M88.4 R56, [R209+0x6000] ;  /* 0x00600000d138783b */ /* 0x000ea80000000200 */
[----:B------:R-:W3:Y:S04]  /*28b0*/  LDSM.16.M88.4 R48, [R209+0x6400] ;  /* 0x00640000d130783b */ /* 0x000ee80000000200 */
[----:B------:R-:W3:Y:S04]  /*28c0*/  LDSM.16.M88.4 R44, [R209+0x6800] ;  /* 0x00680000d12c783b */ /* 0x000ee80000000200 */
[----:B------:R-:W4:Y:S04]  /*28d0*/  LDSM.16.M88.4 R40, [R209+0x6c00] ;  /* 0x006c0000d128783b */ /* 0x000f280000000200 */
[----:B------:R-:W4:Y:S01]  /*28e0*/  LDSM.16.M88.4 R36, [R211] ;  /* 0x00000000d324783b */ /* 0x000f220000000200 */
[-C--:B-----5:R-:W-:Y:S03]  /*28f0*/  HMMA.16816.F32.BF16 R100, R68, R96.reuse, RZ ;  /* 0x000000604464723c */ /* 0x0a0fe600000418ff */
[----:B------:R-:W-:Y:S04]  /*2900*/  LDSM.16.M88.4 R124, [R213+0x3000] ;  /* 0x00300000d57c783b */ /* 0x000fe80000000200 */
[----:B------:R-:W5:Y:S01]  /*2910*/  LDSM.16.M88.4 R120, [R212+0x7000] ;  /* 0x00700000d478783b */ /* 0x000f620000000200 */
[C---:B-1----:R-:W-:Y:S03]  /*2920*/  HMMA.16816.F32.BF16 R32, R72.reuse, R96, RZ ;  /* 0x000000604820723c */ /* 0x042fe600000418ff */
[----:B------:R-:W1:Y:S04]  /*2930*/  LDSM.16.M88.4 R116, [R212+0x7400] ;  /* 0x00740000d474783b */ /* 0x000e680000000200 */
[----:B------:R-:W1:Y:S01]  /*2940*/  LDSM.16.M88.4 R112, [R212+0x7800] ;  /* 0x00780000d470783b */ /* 0x000e620000000200 */
[C---:B------:R-:W-:Y:S03]  /*2950*/  HMMA.16816.F32.BF16 R28, R72.reuse, R98, RZ ;  /* 0x00000062481c723c */ /* 0x040fe600000418ff */
[----:B------:R-:W1:Y:S05]  /*2960*/  LDSM.16.M88.4 R108, [R212+0x7c00] ;  /* 0x007c0000d46c783b */ /* 0x000e6a0000000200 */
[C---:B--2---:R-:W-:Y:S08]  /*2970*/  HMMA.16816.F32.BF16 R24, R72.reuse, R88, RZ ;  /* 0x000000584818723c */ /* 0x044ff000000418ff */
[C---:B---34-:R-:W-:Y:S08]  /*2980*/  HMMA.16816.F32.BF16 R16, R72.reuse, R80, RZ ;  /* 0x000000504810723c */ /* 0x058ff000000418ff */
        /* <DEDUP_REMOVED lines=11> */
[----:B------:R-:W2:Y:S07]  /*2a40*/  LDSM.16.M88.4 R104, [R213+0x2000] ;  /* 0x00200000d568783b */ /* 0x000eae0000000200 */
        /* <DEDUP_REMOVED lines=14> */
[----:B------:R-:W3:Y:S07]  /*2b30*/  LDSM.16.M88.4 R56, [R209+0x7000] ;  /* 0x00700000d138783b */ /* 0x000eee0000000200 */
[C---:B------:R-:W-:Y:S01]  /*2b40*/  HMMA.16816.F32.BF16 R88, R36.reuse, R50, R88 ;  /* 0x000000322458723c */ /* 0x040fe20000041858 */
[----:B------:R-:W4:Y:S07]  /*2b50*/  LDSM.16.M88.4 R48, [R209+0x7400] ;  /* 0x00740000d130783b */ /* 0x000f2e0000000200 */
[C---:B------:R-:W-:Y:S01]  /*2b60*/  HMMA.16816.F32.BF16 R80, R36.reuse, R46, R80 ;  /* 0x0000002e2450723c */ /* 0x040fe20000041850 */
[----:B------:R-:W-:Y:S07]  /*2b70*/  LDSM.16.M88.4 R44, [R209+0x7800] ;  /* 0x00780000d12c783b */ /* 0x000fee0000000200 */
[----:B------:R-:W-:Y:S01]  /*2b80*/  HMMA.16816.F32.BF16 R68, R36, R42, R68 ;  /* 0x0000002a2444723c */ /* 0x000fe20000041844 */
[----:B------:R-:W2:Y:S04]  /*2b90*/  LDSM.16.M88.4 R40, [R209+0x7c00] ;  /* 0x007c0000d128783b */ /* 0x000ea80000000200 */
[----:B------:R-:W2:Y:S03]  /*2ba0*/  LDSM.16.M88.4 R36, [R211+0x2000] ;  /* 0x00200000d324783b */ /* 0x000ea60000000200 */
[C---:B-----5:R-:W-:Y:S08]  /*2bb0*/  HMMA.16816.F32.BF16 R32, R124.reuse, R120, R32 ;  /* 0x000000787c20723c */ /* 0x060ff00000041820 */
        /* <DEDUP_REMOVED lines=8> */
[C---:B--2---:R-:W-:Y:S08]  /*2c40*/  HMMA.16816.F32.BF16 R100, R104.reuse, R120, R100 ;  /* 0x000000786864723c */ /* 0x044ff00000041864 */
[C---:B------:R-:W-:Y:S01]  /*2c50*/  HMMA.16816.F32.BF16 R96, R104.reuse, R122, R96 ;  /* 0x0000007a6860723c */ /* 0x040fe20000041860 */
[----:B------:R-:W-:Y:S07]  /*2c60*/  LDSM.16.M88.4 R120, [R213+0x5000] ;  /* 0x00500000d578783b */ /* 0x000fee0000000200 */
[C---:B------:R-:W-:Y:S08]  /*2c70*/  HMMA.16816.F32.BF16 R92, R104.reuse, R116, R92 ;  /* 0x00000074685c723c */ /* 0x040ff0000004185c */
[C---:B------:R-:W-:Y:S01]  /*2c80*/  HMMA.16816.F32.BF16 R88, R104.reuse, R118, R88 ;  /* 0x000000766858723c */ /* 0x040fe20000041858 */
[----:B------:R-:W1:Y:S07]  /*2c90*/  LDSM.16.M88.4 R116, [R212+0x8000] ;  /* 0x00800000d474783b */ /* 0x000e6e0000000200 */
[C---:B------:R-:W-:Y:S08]  /*2ca0*/  HMMA.16816.F32.BF16 R76, R104.reuse, R108, R76 ;  /* 0x0000006c684c723c */ /* 0x040ff0000004184c */
[C---:B------:R-:W-:Y:S08]  /*2cb0*/  HMMA.16816.F32.BF16 R84, R104.reuse, R112, R84 ;  /* 0x000000706854723c */ /* 0x040ff00000041854 */
[C---:B------:R-:W-:Y:S01]  /*2cc0*/  HMMA.16816.F32.BF16 R80, R104.reuse, R114, R80 ;  /* 0x000000726850723c */ /* 0x040fe20000041850 */
[----:B------:R-:W2:Y:S07]  /*2cd0*/  LDSM.16.M88.4 R112, [R212+0x8400] ;  /* 0x00840000d470783b */ /* 0x000eae0000000200 */
[----:B------:R-:W-:Y:S01]  /*2ce0*/  HMMA.16816.F32.BF16 R68, R104, R110, R68 ;  /* 0x0000006e6844723c */ /* 0x000fe20000041844 */
[----:B------:R-:W5:Y:S04]  /*2cf0*/  LDSM.16.M88.4 R108, [R212+0x8800] ;  /* 0x00880000d46c783b */ /* 0x000f680000000200 */
[----:B------:R-:W1:Y:S03]  /*2d00*/  LDSM.16.M88.4 R104, [R212+0x8c00] ;  /* 0x008c0000d468783b */ /* 0x000e660000000200 */
[C---:B---3--:R-:W-:Y:S08]  /*2d10*/  HMMA.16816.F32.BF16 R32, R64.reuse, R56, R32 ;  /* 0x000000384020723c */ /* 0x048ff00000041820 */
[C---:B------:R-:W-:Y:S08]  /*2d20*/  HMMA.16816.F32.BF16 R28, R64.reuse, R58, R28 ;  /* 0x0000003a401c723c */ /* 0x040ff0000004181c */
[C---:B----4-:R-:W-:Y:S08]  /*2d30*/  HMMA.16816.F32.BF16 R24, R64.reuse, R48, R24 ;  /* 0x000000304018723c */ /* 0x050ff00000041818 */
        /* <DEDUP_REMOVED lines=17> */
[----:B------:R-:W3:Y:S04]  /*2e50*/  LDSM.16.M88.4 R40, [R209+0x8800] ;  /* 0x00880000d128783b */ /* 0x000ee80000000200 */
[----:B------:R-:W3:Y:S01]  /*2e60*/  LDSM.16.M88.4 R36, [R209+0x8c00] ;  /* 0x008c0000d124783b */ /* 0x000ee20000000200 */
[----:B------:R-:W-:-:S04]  /*2e70*/  DEPBAR.LE SB0, 0x0 ;  /* 0x000080000000791a */ /* 0x000fc80000000000 */
[C---:B-1----:R-:W-:Y:S08]  /*2e80*/  HMMA.16816.F32.BF16 R32, R120.reuse, R116, R32 ;  /* 0x000000747820723c */ /* 0x042ff00000041820 */
[C---:B------:R-:W-:Y:S08]  /*2e90*/  HMMA.16816.F32.BF16 R28, R120.reuse, R118, R28 ;  /* 0x00000076781c723c */ /* 0x040ff0000004181c */
[C---:B--2---:R-:W-:Y:S08]  /*2ea0*/  HMMA.16816.F32.BF16 R24, R120.reuse, R112, R24 ;  /* 0x000000707818723c */ /* 0x044ff00000041818 */
[C---:B------:R-:W-:Y:S08]  /*2eb0*/  HMMA.16816.F32.BF16 R20, R120.reuse, R114, R20 ;  /* 0x000000727814723c */ /* 0x040ff00000041814 */
[C---:B-----5:R-:W-:Y:S08]  /*2ec0*/  HMMA.16816.F32.BF16 R16, R120.reuse, R108, R16 ;  /* 0x0000006c7810723c */ /* 0x060ff00000041810 */
        /* <DEDUP_REMOVED lines=11> */
[C---:B---3--:R-:W-:Y:S08]  /*2f80*/  HMMA.16816.F32.BF16 R32, R56.reuse, R48, R32 ;  /* 0x000000303820723c */ /* 0x048ff00000041820 */
        /* <DEDUP_REMOVED lines=74> */
.L_x_494:
[----:B------:R-:W-:Y:S05]  /*3430*/  BSYNC B0 ;  /* 0x0000000000007941 */ /* 0x000fea0003800000 */
.L_x_493:
[----:B------:R-:W0:Y:S02]  /*3440*/  LDGDEPBAR ;  /* 0x00000000000079af */ /* 0x000e240000000000 */
.L_x_492:
[----:B------:R-:W-:Y:S01]  /*3450*/  IMAD.SHL.U32 R53, R53, 0x2, RZ ;  /* 0x0000000235357824 */ /* 0x000fe200078e00ff */
[----:B------:R-:W-:Y:S01]  /*3460*/  LOP3.LUT R3, R63, 0x7ffffffc, RZ, 0xc0, !PT ;  /* 0x7ffffffc3f037812 */ /* 0x000fe200078ec0ff */
[----:B-1----:R-:W-:Y:S01]  /*3470*/  IMAD.U32 R43, RZ, RZ, UR18 ;  /* 0x00000012ff2b7e24 */ /* 0x002fe2000f8e00ff */
[----:B------:R-:W-:Y:S01]  /*3480*/  USHF.L.U32 UR5, UR18, 0x1, URZ ;  /* 0x0000000112057899 */ /* 0x000fe2000800063f */
[----:B------:R-:W-:Y:S01]  /*3490*/  IMAD R5, R55, 0x20, R62 ;  /* 0x0000002037057824 */ /* 0x000fe200078e023e */
[----:B------:R-:W-:Y:S01]  /*34a0*/  LOP3.LUT R36, R53, 0x6, RZ, 0xc0, !PT ;  /* 0x0000000635247812 */ /* 0x000fe200078ec0ff */
[----:B------:R-:W-:Y:S01]  /*34b0*/  IMAD.IADD R3, R128, 0x1, -R3 ;  /* 0x0000000180037824 */ /* 0x000fe200078e0a03 */
[----:B------:R-:W-:Y:S01]  /*34c0*/  UIADD3 UR4, UR5, 0x1, URZ ;  /* 0x0000000105047890 */ /* 0x000fe2000fffe03f */
[----:B------:R-:W-:Y:S01]  /*34d0*/  IMAD.IADD R5, R54, 0x1, R5 ;  /* 0x0000000136057824 */ /* 0x000fe200078e0205 */
[----:B------:R-:W-:Y:S01]  /*34e0*/  ULOP3.LUT UR5, UR5, UR21, URZ, 0x3c, !UPT ;  /* 0x0000001505057292 */ /* 0x000fe2000f8e3c3f */
[----:B------:R-:W-:Y:S01]  /*34f0*/  IMAD R43, R43, 0x40, R36 ;  /* 0x000000402b2b7824 */ /* 0x000fe200078e0224 */
[----:B------:R-:W-:Y:S01]  /*3500*/  ULOP3.LUT UR4, UR4, UR21, URZ, 0x3c, !UPT ;  /* 0x0000001504047292 */ /* 0x000fe2000f8e3c3f */
[----:B------:R-:W-:Y:S01]  /*3510*/  IMAD.U32 R36, RZ, RZ, UR11 ;  /* 0x0000000bff247e24 */ /* 0x000fe2000f8e00ff */
[----:B------:R-:W-:Y:S01]  /*3520*/  UIADD3 UR19, UR21, 0x32370b8f, URZ ;  /* 0x32370b8f15137890 */ /* 0x000fe2000fffe03f */
[----:B------:R-:W-:Y:S01]  /*3530*/  IMAD.SHL.U32 R3, R3, 0x2, RZ ;  /* 0x0000000203037824 */ /* 0x000fe200078e00ff */
[C---:B------:R-:W-:Y:S01]  /*3540*/  ISETP.GE.AND P4, PT, R43.reuse, UR13, PT ;  /* 0x0000000d2b007c0c */ /* 0x040fe2000bf86270 */
[----:B------:R-:W-:Y:S01]  /*3550*/  IMAD R54, R36, 0x8, R7 ;  /* 0x0000000824367824 */ /* 0x000fe200078e0207 */
[C---:B------:R-:W-:Y:S01]  /*3560*/  IADD3 R53, R43.reuse, 0x1, RZ ;  /* 0x000000012b357810 */ /* 0x040fe20007ffe0ff */
[----:B------:R-:W-:Y:S01]  /*3570*/  IMAD R36, R2, c[0x0][0x228], R3 ;  /* 0x00008a0002247a24 */ /* 0x000fe200078e0203 */
[C---:B------:R-:W-:Y:S01]  /*3580*/  IADD3 R2, R43.reuse, 0x9, RZ ;  /* 0x000000092b027810 */ /* 0x040fe20007ffe0ff */
[----:B------:R-:W-:Y:S01]  /*3590*/  IMAD.WIDE.U32 R144, R52, -0x2daee0ad, RZ ;  /* 0xd2511f5334907825 */ /* 0x000fe200078e00ff */
[----:B------:R-:W-:Y:S01]  /*35a0*/  FSEL R120, R34, -INF , !P4 ;  /* 0xff80000022787808 */ /* 0x000fe20006000000 */
[----:B------:R-:W-:Y:S01]  /*35b0*/  UIADD3 UR22, UR20, -0x255992d5, URZ ;  /* 0xdaa66d2b14167890 */ /* 0x000fe2000fffe03f */
[----:B------:R-:W-:Y:S01]  /*35c0*/  ISETP.GE.AND P1, PT, R2, UR13, PT ;  /* 0x0000000d02007c0c */ /* 0x000fe2000bf26270 */
[----:B------:R-:W-:Y:S01]  /*35d0*/  UIADD3 UR18, UR20, 0x78dde6e4, URZ ;  /* 0x78dde6e414127890 */ /* 0x000fe2000fffe03f */
[----:B------:R-:W-:Y:S01]  /*35e0*/  IADD3 R2, R43, 0x18, RZ ;  /* 0x000000182b027810 */ /* 0x000fe20007ffe0ff */
[----:B------:R-:W-:Y:S01]  /*35f0*/  UIADD3 UR14, UR21, -0x126145ec, URZ ;  /* 0xed9eba14150e7890 */ /* 0x000fe2000fffe03f */
[----:B------:R-:W-:Y:S01]  /*3600*/  FSEL R137, R32, -INF , !P4 ;  /* 0xff80000020897808 */ /* 0x000fe20006000000 */
[----:B------:R-:W-:Y:S01]  /*3610*/  UIADD3 UR10, UR21, -0x56f99767, URZ ;  /* 0xa9066899150a7890 */ /* 0x000fe2000fffe03f */
[----:B------:R-:W-:Y:S01]  /*3620*/  FSEL R126, R102, -INF , !P4 ;  /* 0xff800000667e7808 */ /* 0x000fe20006000000 */
[----:B------:R-:W-:Y:S01]  /*3630*/  IMAD.SHL.U32 R210, R5, 0x2, RZ ;  /* 0x0000000205d27824 */ /* 0x000fe200078e00ff */
[----:B------:R-:W-:Y:S01]  /*3640*/  FSEL R156, R100, -INF , !P4 ;  /* 0xff800000649c7808 */ /* 0x000fe20006000000 */
[----:B------:R-:W-:Y:S01]  /*3650*/  IMAD R5, R6, 0x10000, R6 ;  /* 0x0001000006057824 */ /* 0x000fe200078e0206 */
[----:B------:R-:W-:Y:S01]  /*3660*/  ISETP.GE.AND P3, PT, R53, UR13, PT ;  /* 0x0000000d35007c0c */ /* 0x000fe2000bf66270 */
[----:B------:R-:W-:Y:S01]  /*3670*/  IMAD R208, R4, 0x2, R210 ;  /* 0x0000000204d07824 */ /* 0x000fe200078e02d2 */
[----:B------:R-:W-:-:S02]  /*3680*/  ISETP.GE.AND P4, PT, R2, UR13, PT ;  /* 0x0000000d02007c0c */ /* 0x000fc4000bf86270 */
[C---:B------:R-:W-:Y:S02]  /*3690*/  IADD3 R67, R43.reuse, 0x8, RZ ;  /* 0x000000082b437810 */ /* 0x040fe40007ffe0ff */
[----:B------:R-:W-:Y:S02]  /*36a0*/  IADD3 R2, R43, 0x19, RZ ;  /* 0x000000192b027810 */ /* 0x000fe40007ffe0ff */
[----:B------:R-:W-:Y:S02]  /*36b0*/  FSEL R111, R35, -INF , !P3 ;  /* 0xff800000236f7808 */ /* 0x000fe40005800000 */
[----:B------:R-:W-:Y:S02]  /*36c0*/  FSEL R118, R33, -INF , !P3 ;  /* 0xff80000021767808 */ /* 0x000fe40005800000 */
[----:B------:R-:W-:Y:S02]  /*36d0*/  FSEL R143, R103, -INF , !P3 ;  /* 0xff800000678f7808 */ /* 0x000fe40005800000 */
[----:B------:R-:W-:-:S02]  /*36e0*/  FSEL R157, R101, -INF , !P3 ;  /* 0xff800000659d7808 */ /* 0x000fc40005800000 */
[----:B------:R-:W-:Y:S02]  /*36f0*/  ISETP.GE.AND P2, PT, R67, UR13, PT ;  /* 0x0000000d43007c0c */ /* 0x000fe4000bf46270 */
[----:B------:R-:W-:Y:S02]  /*3700*/  ISETP.GE.AND P3, PT, R2, UR13, PT ;  /* 0x0000000d02007c0c */ /* 0x000fe4000bf66270 */
[----:B------:R-:W-:Y:S02]  /*3710*/  IADD3 R2, R43, 0x20, RZ ;  /* 0x000000202b027810 */ /* 0x000fe40007ffe0ff */
[----:B------:R-:W-:Y:S02]  /*3720*/  FSEL R121, R30, -INF , !P2 ;  /* 0xff8000001e797808 */ /* 0x000fe40005000000 */
[----:B------:R-:W-:Y:S02]  /*3730*/  FSEL R110, R28, -INF , !P2 ;  /* 0xff8000001c6e7808 */ /* 0x000fe40005000000 */
[----:B------:R-:W-:-:S02]  /*3740*/  FSEL R127, R98, -INF , !P2 ;  /* 0xff800000627f7808 */ /* 0x000fc40005000000 */
[----:B------:R-:W-:Y:S02]  /*3750*/  FSEL R141, R96, -INF , !P2 ;  /* 0xff800000608d7808 */ /* 0x000fe40005000000 */
[----:B------:R-:W-:Y:S02]  /*3760*/  ISETP.GE.AND P2, PT, R2, UR13, PT ;  /* 0x0000000d02007c0c */ /* 0x000fe4000bf46270 */
[C---:B------:R-:W-:Y:S02]  /*3770*/  IADD3 R53, R43.reuse, 0x10, RZ ;  /* 0x000000102b357810 */ /* 0x040fe40007ffe0ff */
[----:B------:R-:W-:Y:S02]  /*3780*/  IADD3 R2, R43, 0x21, RZ ;  /* 0x000000212b027810 */ /* 0x000fe40007ffe0ff */
[----:B------:R-:W-:Y:S02]  /*3790*/  FSEL R119, R31, -INF , !P1 ;  /* 0xff8000001f777808 */ /* 0x000fe40004800000 */
[----:B------:R-:W-:-:S02]  /*37a0*/  FSEL R134, R29, -INF , !P1 ;  /* 0xff8000001d867808 */ /* 0x000fc40004800000 */
[----:B------:R-:W-:Y:S02]  /*37b0*/  FSEL R99, R99, -INF , !P1 ;  /* 0xff80000063637808 */ /* 0x000fe40004800000 */
[----:B------:R-:W-:Y:S02]  /*37c0*/  FSEL R97, R97, -INF , !P1 ;  /* 0xff80000061617808 */ /* 0x000fe40004800000 */
[----:B------:R-:W-:Y:S02]  /*37d0*/  ISETP.GE.AND P6, PT, R53, UR13, PT ;  /* 0x0000000d35007c0c */ /* 0x000fe4000bfc6270 */
[----:B------:R-:W-:Y:S02]  /*37e0*/  ISETP.GE.AND P1, PT, R2, UR13, PT ;  /* 0x0000000d02007c0c */ /* 0x000fe4000bf26270 */
[C---:B------:R-:W-:Y:S02]  /*37f0*/  IADD3 R3, R43.reuse, 0x11, RZ ;  /* 0x000000112b037810 */ /* 0x040fe40007ffe0ff */
[----:B------:R-:W-:-:S02]  /*3800*/  IADD3 R2, R43, 0x28, RZ ;  /* 0x000000282b027810 */ /* 0x000fc40007ffe0ff */
[----:B------:R-:W-:Y:S02]  /*3810*/  FSEL R115, R26, -INF , !P6 ;  /* 0xff8000001a737808 */ /* 0x000fe40007000000 */
[----:B------:R-:W-:Y:S02]  /*3820*/  FSEL R130, R24, -INF , !P6 ;  /* 0xff80000018827808 */ /* 0x000fe40007000000 */
[----:B------:R-:W-:Y:S02]  /*3830*/  FSEL R100, R94, -INF , !P6 ;  /* 0xff8000005e647808 */ /* 0x000fe40007000000 */
[----:B------:R-:W-:Y:S02]  /*3840*/  FSEL R133, R92, -INF , !P6 ;  /* 0xff8000005c857808 */ /* 0x000fe40007000000 */
[----:B------:R-:W-:Y:S02]  /*3850*/  ISETP.GE.AND P5, PT, R3, UR13, PT ;  /* 0x0000000d03007c0c */ /* 0x000fe4000bfa6270 */
[----:B------:R-:W-:-:S02]  /*3860*/  ISETP.GE.AND P6, PT, R2, UR13, PT ;  /* 0x0000000d02007c0c */ /* 0x000fc4000bfc6270 */
[----:B------:R-:W-:Y:S02]  /*3870*/  IADD3 R2, R43, 0x29, RZ ;  /* 0x000000292b027810 */ /* 0x000fe40007ffe0ff */
[----:B------:R-:W-:Y:S02]  /*3880*/  FSEL R113, R27, -INF , !P5 ;  /* 0xff8000001b717808 */ /* 0x000fe40006800000 */
[----:B------:R-:W-:Y:S02]  /*3890*/  FSEL R128, R25, -INF , !P5 ;  /* 0xff80000019807808 */ /* 0x000fe40006800000 */
[----:B------:R-:W-:Y:S02]  /*38a0*/  FSEL R116, R95, -INF , !P5 ;  /* 0xff8000005f747808 */ /* 0x000fe40006800000 */
[----:B------:R-:W-:Y:S01]  /*38b0*/  FSEL R102, R93, -INF , !P5 ;  /* 0xff8000005d667808 */ /* 0x000fe20006800000 */
[----:B------:R-:W-:Y:S01]  /*38c0*/  IMAD.WIDE.U32 R92, R54, -0x326172a9, RZ ;  /* 0xcd9e8d57365c7825 */ /* 0x000fe200078e00ff */
[----:B------:R-:W-:-:S02]  /*38d0*/  ISETP.GE.AND P5, PT, R2, UR13, PT ;  /* 0x0000000d02007c0c */ /* 0x000fc4000bfa6270 */
[----:B------:R-:W-:Y:S02]  /*38e0*/  IADD3 R2, R43, 0x30, RZ ;  /* 0x000000302b027810 */ /* 0x000fe40007ffe0ff */
[----:B------:R-:W-:Y:S02]  /*38f0*/  FSEL R67, R22, -INF , !P4 ;  /* 0xff80000016437808 */ /* 0x000fe40006000000 */
[----:B------:R-:W-:Y:S02]  /*3900*/  FSEL R114, R20, -INF , !P4 ;  /* 0xff80000014727808 */ /* 0x000fe40006000000 */
[----:B------:R-:W-:Y:S02]  /*3910*/  FSEL R90, R90, -INF , !P4 ;  /* 0xff8000005a5a7808 */ /* 0x000fe40006000000 */
[----:B------:R-:W-:Y:S02]  /*3920*/  FSEL R117, R88, -INF , !P4 ;  /* 0xff80000058757808 */ /* 0x000fe40006000000 */
        /* <DEDUP_REMOVED lines=8> */
[----:B------:R-:W-:Y:S02]  /*39b0*/  FSEL R101, R18, -INF , !P2 ;  /* 0xff80000012657808 */ /* 0x000fe40005000000 */
[----:B------:R-:W-:Y:S02]  /*39c0*/  FSEL R122, R16, -INF , !P2 ;  /* 0xff800000107a7808 */ /* 0x000fe40005000000 */
[----:B------:R-:W-:Y:S02]  /*39d0*/  FSEL R2, R86, -INF , !P2 ;  /* 0xff80000056027808 */ /* 0x000fe40005000000 */
[----:B------:R-:W-:Y:S02]  /*39e0*/  FSEL R3, R84, -INF , !P2 ;  /* 0xff80000054037808 */ /* 0x000fe40005000000 */
[----:B------:R-:W-:-:S02]  /*39f0*/  ISETP.GE.AND P2, PT, R32, UR13, PT ;  /* 0x0000000d20007c0c */ /* 0x000fc4000bf46270 */
[----:B------:R-:W-:Y:S02]  /*3a00*/  IADD3 R32, R54, 0x4, RZ ;  /* 0x0000000436207810 */ /* 0x000fe40007ffe0ff */
[----:B------:R-:W-:Y:S02]  /*3a10*/  LOP3.LUT R53, R0, UR20, RZ, 0x3c, !PT ;  /* 0x0000001400357c12 */ /* 0x000fe4000f8e3cff */
[----:B------:R-:W-:Y:S01]  /*3a20*/  IADD3 R43, R43, 0x39, RZ ;  /* 0x000000392b2b7810 */ /* 0x000fe20007ffe0ff */
[C---:B------:R-:W-:Y:S01]  /*3a30*/  IMAD.WIDE.U32 R94, R32.reuse, -0x326172a9, RZ ;  /* 0xcd9e8d57205e7825 */ /* 0x040fe200078e00ff */
[----:B------:R-:W-:Y:S02]  /*3a40*/  LOP3.LUT R125, R93, R53, RZ, 0x3c, !PT ;  /* 0x000000355d7d7212 */ /* 0x000fe400078e3cff */
[----:B------:R-:W-:Y:S01]  /*3a50*/  FSEL R103, R19, -INF , !P1 ;  /* 0xff80000013677808 */ /* 0x000fe20004800000 */
[----:B------:R-:W-:Y:S01]  /*3a60*/  IMAD.WIDE.U32 R32, R32, -0x326172a9, RZ ;  /* 0xcd9e8d5720207825 */ /* 0x000fe200078e00ff */
[----:B------:R-:W-:-:S02]  /*3a70*/  FSEL R106, R17, -INF , !P1 ;  /* 0xff800000116a7808 */ /* 0x000fc40004800000 */
[----:B------:R-:W-:Y:S01]  /*3a80*/  FSEL R34, R87, -INF , !P1 ;  /* 0xff80000057227808 */ /* 0x000fe20004800000 */
[----:B------:R-:W-:Y:S01]  /*3a90*/  IMAD.WIDE.U32 R186, R125, -0x2daee0ad, RZ ;  /* 0xd2511f537dba7825 */ /* 0x000fe200078e00ff */
[----:B------:R-:W-:Y:S02]  /*3aa0*/  FSEL R161, R85, -INF , !P1 ;  /* 0xff80000055a17808 */ /* 0x000fe40004800000 */
[----:B------:R-:W-:Y:S01]  /*3ab0*/  ISETP.GE.AND P1, PT, R43, UR13, PT ;  /* 0x0000000d2b007c0c */ /* 0x000fe2000bf26270 */
[----:B------:R-:W-:Y:S01]  /*3ac0*/  UIADD3 UR13, UR20, 0x1715609d, URZ ;  /* 0x1715609d140d7890 */ /* 0x000fe2000fffe03f */
[C---:B------:R-:W-:Y:S02]  /*3ad0*/  LOP3.LUT R148, R145.reuse, UR4, RZ, 0x3c, !PT ;  /* 0x0000000491947c12 */ /* 0x040fe4000f8e3cff */
[----:B------:R-:W-:Y:S01]  /*3ae0*/  LOP3.LUT R146, R145, UR4, RZ, 0x3c, !PT ;  /* 0x0000000491927c12 */ /* 0x000fe2000f8e3cff */
[----:B------:R-:W-:Y:S01]  /*3af0*/  UIADD3 UR4, UR21, -0x4498517b, URZ ;  /* 0xbb67ae8515047890 */ /* 0x000fe2000fffe03f */
[-C--:B------:R-:W-:Y:S01]  /*3b00*/  LOP3.LUT R107, R95, R53.reuse, RZ, 0x3c, !PT ;  /* 0x000000355f6b7212 */ /* 0x080fe200078e3cff */
[----:B------:R-:W-:Y:S01]  /*3b10*/  IMAD.WIDE.U32 R148, R148, -0x326172a9, RZ ;  /* 0xcd9e8d5794947825 */ /* 0x000fe200078e00ff */
[----:B------:R-:W-:-:S02]  /*3b20*/  LOP3.LUT R43, R33, R53, RZ, 0x3c, !PT ;  /* 0x00000035212b7212 */ /* 0x000fc400078e3cff */
[----:B------:R-:W-:Y:S01]  /*3b30*/  FSEL R184, R82, -INF , !P6 ;  /* 0xff80000052b87808 */ /* 0x000fe20007000000 */
[----:B------:R-:W-:Y:S01]  /*3b40*/  IMAD.WIDE.U32 R170, R107, -0x2daee0ad, RZ ;  /* 0xd2511f536baa7825 */ /* 0x000fe200078e00ff */
[----:B------:R-:W-:Y:S02]  /*3b50*/  FSEL R108, R83, -INF , !P5 ;  /* 0xff800000536c7808 */ /* 0x000fe40006800000 */
[----:B------:R-:W-:Y:S01]  /*3b60*/  LOP3.LUT R150, R145, UR5, RZ, 0x3c, !PT ;  /* 0x0000000591967c12 */ /* 0x000fe2000f8e3cff */
[----:B------:R-:W-:Y:S01]  /*3b70*/  IMAD.WIDE.U32 R82, R43, -0x2daee0ad, RZ ;  /* 0xd2511f532b527825 */ /* 0x000fe200078e00ff */
[--C-:B------:R-:W-:Y:S01]  /*3b80*/  LOP3.LUT R192, R187, UR4, R144.reuse, 0x96, !PT ;  /* 0x00000004bbc07c12 */ /* 0x100fe2000f8e9690 */
[----:B------:R-:W-:Y:S01]  /*3b90*/  UIADD3 UR5, UR20, -0x61c88647, URZ ;  /* 0x9e3779b914057890 */ /* 0x000fe2000fffe03f */
[--C-:B------:R-:W-:Y:S01]  /*3ba0*/  LOP3.LUT R43, R171, UR4, R144.reuse, 0x96, !PT ;  /* 0x00000004ab2b7c12 */ /* 0x100fe2000f8e9690 */
[----:B------:R-:W-:Y:S01]  /*3bb0*/  IMAD.WIDE.U32 R150, R150, -0x326172a9, RZ ;  /* 0xcd9e8d5796967825 */ /* 0x000fe200078e00ff */
[----:B------:R-:W-:Y:S01]  /*3bc0*/  LOP3.LUT R166, R83, UR4, R144, 0x96, !PT ;  /* 0x0000000453a67c12 */ /* 0x000fe2000f8e9690 */
[----:B------:R-:W-:Y:S01]  /*3bd0*/  UIADD3 UR4, UR20, 0x3c6ef372, URZ ;  /* 0x3c6ef37214047890 */ /* 0x000fe2000fffe03f */
[----:B------:R-:W-:Y:S01]  /*3be0*/  FSEL R109, R81, -INF , !P5 ;  /* 0xff800000516d7808 */ /* 0x000fe20006800000 */
[----:B------:R-:W-:Y:S01]  /*3bf0*/  IMAD.WIDE.U32 R192, R192, -0x326172a9, RZ ;  /* 0xcd9e8d57c0c07825 */ /* 0x000fe200078e00ff */
[----:B------:R-:W-:-:S02]  /*3c00*/  LOP3.LUT R124, R151, UR5, R92, 0x96, !PT ;  /* 0x00000005977c7c12 */ /* 0x000fc4000f8e965c */
[----:B------:R-:W-:Y:S01]  /*3c10*/  LOP3.LUT R0, R151, UR5, R32, 0x96, !PT ;  /* 0x0000000597007c12 */ /* 0x000fe2000f8e9620 */
[----:B------:R-:W-:Y:S01]  /*3c20*/  IMAD.WIDE.U32 R146, R146, -0x326172a9, RZ ;  /* 0xcd9e8d5792927825 */ /* 0x000fe200078e00ff */
[----:B------:R-:W-:Y:S02]  /*3c30*/  LOP3.LUT R168, R193, UR4, R150, 0x96, !PT ;  /* 0x00000004c1a87c12 */ /* 0x000fe4000f8e9696 */
[----:B------:R-:W-:Y:S01]  /*3c40*/  LOP3.LUT R123, R149, UR5, R92, 0x96, !PT ;  /* 0x00000005957b7c12 */ /* 0x000fe2000f8e965c */
[----:B------:R-:W-:Y:S01]  /*3c50*/  IMAD.WIDE.U32 R198, R43, -0x326172a9, RZ ;  /* 0xcd9e8d572bc67825 */ /* 0x000fe200078e00ff */
[--C-:B------:R-:W-:Y:S02]  /*3c60*/  LOP3.LUT R104, R151, UR5, R94.reuse, 0x96, !PT ;  /* 0x0000000597687c12 */ /* 0x100fe4000f8e965e */
[----:B------:R-:W-:Y:S01]  /*3c70*/  LOP3.LUT R91, R149, UR5, R94, 0x96, !PT ;  /* 0x00000005955b7c12 */ /* 0x000fe2000f8e965e */
[----:B------:R-:W-:Y:S01]  /*3c80*/  IMAD.WIDE.U32 R194, R124, -0x2daee0ad, RZ ;  /* 0xd2511f537cc27825 */ /* 0x000fe200078e00ff */
[----:B------:R-:W-:-:S02]  /*3c90*/  LOP3.LUT R88, R147, UR5, R92, 0x96, !PT ;  /* 0x0000000593587c12 */ /* 0x000fc4000f8e965c */
[----:B------:R-:W-:Y:S01]  /*3ca0*/  LOP3.LUT R138, R147, UR5, R32, 0x96, !PT ;  /* 0x00000005938a7c12 */ /* 0x000fe2000f8e9620 */
[----:B------:R-:W-:Y:S01]  /*3cb0*/  UIADD3 UR5, UR21, 0x76cf5d0a, URZ ;  /* 0x76cf5d0a15057890 */ /* 0x000fe2000fffe03f */
[----:B------:R-:W-:Y:S01]  /*3cc0*/  IMAD.WIDE.U32 R154, R0, -0x2daee0ad, RZ ;  /* 0xd2511f53009a7825 */ /* 0x000fe200078e00ff */
[----:B------:R-:W-:Y:S02]  /*3cd0*/  LOP3.LUT R0, R199, UR4, R150, 0x96, !PT ;  /* 0x00000004c7007c12 */ /* 0x000fe4000f8e9696 */
[----:B------:R-:W-:Y:S01]  /*3ce0*/  LOP3.LUT R150, R193, UR4, R146, 0x96, !PT ;  /* 0x00000004c1967c12 */ /* 0x000fe2000f8e9692 */
[----:B------:R-:W-:Y:S01]  /*3cf0*/  IMAD.WIDE.U32 R168, R168, -0x2daee0ad, RZ ;  /* 0xd2511f53a8a87825 */ /* 0x000fe200078e00ff */
[----:B------:R-:W-:Y:S02]  /*3d00*/  LOP3.LUT R196, R195, UR5, R186, 0x96, !PT ;  /* 0x00000005c3c47c12 */ /* 0x000fe4000f8e96ba */
[----:B------:R-:W-:Y:S01]  /*3d10*/  LOP3.LUT R188, R193, UR4, R148, 0x96, !PT ;  /* 0x00000004c1bc7c12 */ /* 0x000fe2000f8e9694 */
[----:B------:R-:W-:Y:S01]  /*3d20*/  IMAD.WIDE.U32 R144, R123, -0x2daee0ad, RZ ;  /* 0xd2511f537b907825 */ /* 0x000fe200078e00ff */
[----:B------:R-:W-:-:S02]  /*3d30*/  LOP3.LUT R194, R169, UR19, R194, 0x96, !PT ;  /* 0x00000013a9c27c12 */ /* 0x000fc4000f8e96c2 */
[----:B------:R-:W-:Y:S01]  /*3d40*/  LOP3.LUT R149, R199, UR4, R148, 0x96, !PT ;  /* 0x00000004c7957c12 */ /* 0x000fe2000f8e9694 */
[----:B------:R-:W-:Y:S01]  /*3d50*/  IMAD.WIDE.U32 R152, R104, -0x2daee0ad, RZ ;  /* 0xd2511f5368987825 */ /* 0x000fe200078e00ff */
[----:B------:R-:W-:Y:S02]  /*3d60*/  LOP3.LUT R190, R145, UR5, R186, 0x96, !PT ;  /* 0x0000000591be7c12 */ /* 0x000fe4000f8e96ba */
[----:B------:R-:W-:Y:S01]  /*3d70*/  FMNMX.FTZ R142, R126, R143, !PT ;  /* 0x0000008f7e8e7209 */ /* 0x000fe20007810000 */
[----:B------:R-:W-:Y:S01]  /*3d80*/  IMAD.WIDE.U32 R202, R0, -0x2daee0ad, RZ ;  /* 0xd2511f5300ca7825 */ /* 0x000fe200078e00ff */
[----:B------:R-:W-:Y:S02]  /*3d90*/  LOP3.LUT R125, R153, UR5, R170, 0x96, !PT ;  /* 0x00000005997d7c12 */ /* 0x000fe4000f8e96aa */
[----:B------:R-:W-:Y:S01]  /*3da0*/  FSEL R35, R80, -INF , !P6 ;  /* 0xff80000050237808 */ /* 0x000fe20007000000 */
[----:B------:R-:W-:Y:S01]  /*3db0*/  IMAD.WIDE.U32 R196, R196, -0x326172a9, RZ ;  /* 0xcd9e8d57c4c47825 */ /* 0x000fe200078e00ff */
[----:B------:R-:W-:-:S02]  /*3dc0*/  LOP3.LUT R81, R203, UR19, R152, 0x96, !PT ;  /* 0x00000013cb517c12 */ /* 0x000fc4000f8e9698 */
[----:B------:R-:W-:Y:S01]  /*3dd0*/  FMNMX.FTZ R135, R137, R118, !PT ;  /* 0x0000007689877209 */ /* 0x000fe20007810000 */
[----:B------:R-:W-:Y:S01]  /*3de0*/  IMAD.WIDE.U32 R194, R194, -0x326172a9, RZ ;  /* 0xcd9e8d57c2c27825 */ /* 0x000fe200078e00ff */
[C-C-:B------:R-:W-:Y:S02]  /*3df0*/  LOP3.LUT R200, R197.reuse, UR22, R192.reuse, 0x96, !PT ;  /* 0x00000016c5c87c12 */ /* 0x140fe4000f8e96c0 */
[----:B------:R-:W-:Y:S01]  /*3e00*/  LOP3.LUT R129, R197, UR22, R192, 0x96, !PT ;  /* 0x00000016c5817c12 */ /* 0x000fe2000f8e96c0 */
[----:B------:R-:W-:Y:S01]  /*3e10*/  IMAD.WIDE.U32 R164, R88, -0x2daee0ad, RZ ;  /* 0xd2511f5358a47825 */ /* 0x000fe200078e00ff */
[C-C-:B------:R-:W-:Y:S02]  /*3e20*/  LOP3.LUT R104, R195.reuse, UR18, R196.reuse, 0x96, !PT ;  /* 0x00000012c3687c12 */ /* 0x140fe4000f8e96c4 */
[----:B------:R-:W-:Y:S01]  /*3e30*/  LOP3.LUT R107, R195, UR18, R196, 0x96, !PT ;  /* 0x00000012c36b7c12 */ /* 0x000fe2000f8e96c4 */
[----:B------:R-:W-:Y:S01]  /*3e40*/  IMAD.WIDE.U32 R150, R150, -0x2daee0ad, RZ ;  /* 0xd2511f5396967825 */ /* 0x000fe200078e00ff */
[----:B------:R-:W-:-:S02]  /*3e50*/  LOP3.LUT R186, R165, UR5, R186, 0x96, !PT ;  /* 0x00000005a5ba7c12 */ /* 0x000fc4000f8e96ba */
[----:B------:R-:W-:Y:S01]  /*3e60*/  FSEL R185, R76, -INF , !P4 ;  /* 0xff8000004cb97808 */ /* 0x000fe20006000000 */
        /* <DEDUP_REMOVED lines=10> */
[----:B------:R-:W-:Y:S02]  /*3f10*/  LOP3.LUT R158, R125, UR22, R198, 0x96, !PT ;  /* 0x000000167d9e7c12 */ /* 0x000fe4000f8e96c6 */
[----:B------:R-:W-:Y:S01]  /*3f20*/  LOP3.LUT R172, R155, UR5, R82, 0x96, !PT ;  /* 0x000000059bac7c12 */ /* 0x000fe2000f8e9652 */
[----:B------:R-:W-:Y:S01]  /*3f30*/  IMAD.WIDE.U32 R164, R164, -0x2daee0ad, RZ ;  /* 0xd2511f53a4a47825 */ /* 0x000fe200078e00ff */
[----:B------:R-:W-:Y:S02]  /*3f40*/  LOP3.LUT R88, R197, UR18, R124, 0x96, !PT ;  /* 0x00000012c5587c12 */ /* 0x000fe4000f8e967c */
[----:B------:R-:W-:Y:S01]  /*3f50*/  FMNMX.FTZ R124, R156, R157, !PT ;  /* 0x0000009d9c7c7209 */ /* 0x000fe20007810000 */
[----:B------:R-:W-:Y:S01]  /*3f60*/  IMAD.WIDE.U32 R144, R144, -0x326172a9, RZ ;  /* 0xcd9e8d5790907825 */ /* 0x000fe200078e00ff */
[----:B------:R-:W-:-:S02]  /*3f70*/  LOP3.LUT R188, R165, UR14, R188, 0x96, !PT ;  /* 0x0000000ea5bc7c12 */ /* 0x000fc4000f8e96bc */
[----:B------:R-:W-:Y:S01]  /*3f80*/  FMNMX.FTZ R124, R141, R124, !PT ;  /* 0x0000007c8d7c7209 */ /* 0x000fe20007810000 */
[----:B------:R-:W-:Y:S01]  /*3f90*/  IMAD.WIDE.U32 R162, R91, -0x2daee0ad, RZ ;  /* 0xd2511f535ba27825 */ /* 0x000fe200078e00ff */
[----:B------:R-:W-:Y:S02]  /*3fa0*/  LOP3.LUT R190, R145, UR18, R190, 0x96, !PT ;  /* 0x0000001291be7c12 */ /* 0x000fe4000f8e96be */
        /* <DEDUP_REMOVED lines=11> */
[----:B------:R-:W-:Y:S02]  /*4060*/  FMNMX.FTZ R104, R127, R142, !PT ;  /* 0x0000008e7f687209 */ /* 0x000fe40007810000 */
[----:B------:R-:W-:Y:S01]  /*4070*/  FMNMX.FTZ R144, R89, R144, !PT ;  /* 0x0000009059907209 */ /* 0x000fe20007810000 */
[----:B------:R-:W-:Y:S01]  /*4080*/  IMAD.WIDE.U32 R166, R166, -0x326172a9, RZ ;  /* 0xcd9e8d57a6a67825 */ /* 0x000fe200078e00ff */
[----:B------:R-:W-:-:S02]  /*4090*/  FMNMX.FTZ R125, R99, R104, !PT ;  /* 0x00000068637d7209 */ /* 0x000fc40007810000 */
[----:B------:R-:W-:Y:S01]  /*40a0*/  FMNMX.FTZ R144, R3, R144, !PT ;  /* 0x0000009003907209 */ /* 0x000fe20007810000 */
[----:B------:R-:W-:Y:S01]  /*40b0*/  IMAD.WIDE.U32 R170, R170, -0x326172a9, RZ ;  /* 0xcd9e8d57aaaa7825 */ /* 0x000fe200078e00ff */
[----:B------:R-:W-:Y:S02]  /*40c0*/  FMNMX.FTZ R125, R100, R125, !PT ;  /* 0x0000007d647d7209 */ /* 0x000fe40007810000 */
        /* <DEDUP_REMOVED lines=12> */
[----:B------:R-:W-:Y:S02]  /*4190*/  FMNMX.FTZ R125, R2, R125, !PT ;  /* 0x0000007d027d7209 */ /* 0x000fe40007810000 */
[----:B------:R-:W-:-:S02]  /*41a0*/  FMNMX.FTZ R104, R121, R104, !PT ;  /* 0x0000006879687209 */ /* 0x000fc40007810000 */
[----:B------:R-:W-:Y:S02]  /*41b0*/  FSEL R181, R68, -INF , !P2 ;  /* 0xff80000044b57808 */ /* 0x000fe40005000000 */
[----:B------:R-:W-:Y:S02]  /*41c0*/  FMNMX.FTZ R144, R183, R144, !PT ;  /* 0x00000090b7907209 */ /* 0x000fe40007810000 */
[----:B------:R-:W-:Y:S02]  /*41d0*/  FMNMX.FTZ R125, R34, R125, !PT ;  /* 0x0000007d227d7209 */ /* 0x000fe40007810000 */
[----:B------:R-:W-:Y:S01]  /*41e0*/  LOP3.LUT R82, R139, UR5, R82, 0x96, !PT ;  /* 0x000000058b527c12 */ /* 0x000fe2000f8e9652 */
[----:B------:R-:W-:Y:S01]  /*41f0*/  UIADD3 UR5, UR20, -0x4ab325aa, URZ ;  /* 0xb54cda5614057890 */ /* 0x000fe2000fffe03f */
[----:B------:R-:W-:Y:S02]  /*4200*/  FMNMX.FTZ R135, R130, R135, !PT ;  /* 0x0000008782877209 */ /* 0x000fe40007810000 */
[----:B------:R-:W-:Y:S01]  /*4210*/  FMNMX.FTZ R104, R119, R104, !PT ;  /* 0x0000006877687209 */ /* 0x000fe20007810000 */
[----:B------:R-:W-:Y:S01]  /*4220*/  IMAD.WIDE.U32 R82, R82, -0x326172a9, RZ ;  /* 0xcd9e8d5752527825 */ /* 0x000fe200078e00ff */
[----:B------:R-:W-:-:S02]  /*4230*/  FSEL R179, R69, -INF , !P1 ;  /* 0xff80000045b37808 */ /* 0x000fc40004800000 */
[----:B------:R-:W-:Y:S02]  /*4240*/  FMNMX.FTZ R144, R181, R144, !PT ;  /* 0x00000090b5907209 */ /* 0x000fe40007810000 */
[----:B------:R-:W-:Y:S02]  /*4250*/  FMNMX.FTZ R125, R184, R125, !PT ;  /* 0x0000007db87d7209 */ /* 0x000fe40007810000 */
[----:B------:R-:W-:Y:S02]  /*4260*/  FMNMX.FTZ R135, R128, R135, !PT ;  /* 0x0000008780877209 */ /* 0x000fe40007810000 */
[----:B------:R-:W-:Y:S01]  /*4270*/  LOP3.LUT R132, R167, UR4, R146, 0x96, !PT ;  /* 0x00000004a7847c12 */ /* 0x000fe2000f8e9692 */
[----:B------:R-:W-:Y:S01]  /*4280*/  UIADD3 UR4, UR21, 0x646e171e, URZ ;  /* 0x646e171e15047890 */ /* 0x000fe2000fffe03f */
[----:B------:R-:W-:Y:S02]  /*4290*/  FMNMX.FTZ R104, R115, R104, !PT ;  /* 0x0000006873687209 */ /* 0x000fe40007810000 */
[----:B------:R-:W-:Y:S01]  /*42a0*/  LOP3.LUT R146, R171, UR22, R198, 0x96, !PT ;  /* 0x00000016ab927c12 */ /* 0x000fe2000f8e96c6 */
[----:B------:R-:W-:Y:S01]  /*42b0*/  IMAD.WIDE.U32 R198, R149, -0x2daee0ad, RZ ;  /* 0xd2511f5395c67825 */ /* 0x000fe200078e00ff */
[----:B------:R-:W-:-:S02]  /*42c0*/  FSEL R182, R78, -INF , !P4 ;  /* 0xff8000004eb67808 */ /* 0x000fc40006000000 */
[----:B------:R-:W-:Y:S01]  /*42d0*/  LOP3.LUT R136, R187, UR22, R192, 0x96, !PT ;  /* 0x00000016bb887c12 */ /* 0x000fe2000f8e96c0 */
[----:B------:R-:W-:Y:S01]  /*42e0*/  IMAD.WIDE.U32 R148, R148, -0x326172a9, RZ ;  /* 0xcd9e8d5794947825 */ /* 0x000fe200078e00ff */
[----:B------:R-:W-:Y:S02]  /*42f0*/  LOP3.LUT R168, R201, UR14, R168, 0x96, !PT ;  /* 0x0000000ec9a87c12 */ /* 0x000fe4000f8e96a8 */
[----:B------:R-:W-:Y:S01]  /*4300*/  FMNMX.FTZ R144, R179, R144, !PT ;  /* 0x00000090b3907209 */ /* 0x000fe20007810000 */
[----:B------:R-:W-:Y:S01]  /*4310*/  IMAD.WIDE.U32 R146, R146, -0x2daee0ad, RZ ;  /* 0xd2511f5392927825 */ /* 0x000fe200078e00ff */
[----:B------:R-:W-:Y:S02]  /*4320*/  FMNMX.FTZ R125, R108, R125, !PT ;  /* 0x0000007d6c7d7209 */ /* 0x000fe40007810000 */
[----:B------:R-:W-:Y:S01]  /*4330*/  LOP3.LUT R192, R173, UR22, R166, 0x96, !PT ;  /* 0x00000016adc07c12 */ /* 0x000fe2000f8e96a6 */
[----:B------:R-:W-:Y:S01]  /*4340*/  IMAD.WIDE.U32 R168, R168, -0x326172a9, RZ ;  /* 0xcd9e8d57a8a87825 */ /* 0x000fe200078e00ff */
[----:B------:R-:W-:-:S02]  /*4350*/  FMNMX.FTZ R135, R114, R135, !PT ;  /* 0x0000008772877209 */ /* 0x000fc40007810000 */
[----:B------:R-:W-:Y:S01]  /*4360*/  FMNMX.FTZ R104, R113, R104, !PT ;  /* 0x0000006871687209 */ /* 0x000fe20007810000 */
[----:B------:R-:W-:Y:S01]  /*4370*/  IMAD.WIDE.U32 R192, R192, -0x2daee0ad, RZ ;  /* 0xd2511f53c0c07825 */ /* 0x000fe200078e00ff */
[----:B------:R-:W-:Y:S02]  /*4380*/  LOP3.LUT R43, R83, UR22, R166, 0x96, !PT ;  /* 0x00000016532b7c12 */ /* 0x000fe4000f8e96a6 */
[----:B------:R-:W-:Y:S02]  /*4390*/  FSEL R178, R79, -INF , !P3 ;  /* 0xff8000004fb27808 */ /* 0x000fe40005800000 */
[----:B------:R-:W-:Y:S02]  /*43a0*/  LOP3.LUT R0, R203, UR19, R154, 0x96, !PT ;  /* 0x00000013cb007c12 */ /* 0x000fe4000f8e969a */
[----:B------:R-:W-:Y:S02]  /*43b0*/  LOP3.LUT R166, R159, UR14, R202, 0x96, !PT ;  /* 0x0000000e9fa67c12 */ /* 0x000fe4000f8e96ca */
[----:B------:R-:W-:Y:S01]  /*43c0*/  FMNMX.FTZ R125, R182, R125, !PT ;  /* 0x0000007db67d7209 */ /* 0x000fe20007810000 */
[----:B------:R-:W1:Y:S01]  /*43d0*/  SHFL.BFLY PT, R159, R144, 0x2, 0x1f ;  /* 0x0c401f00909f7f89 */ /* 0x000e6200000e0000 */
[----:B------:R-:W-:Y:S01]  /*43e0*/  FMNMX.FTZ R135, R112, R135, !PT ;  /* 0x0000008770877209 */ /* 0x000fe20007810000 */
[----:B------:R-:W-:Y:S01]  /*43f0*/  IMAD.WIDE.U32 R166, R166, -0x326172a9, RZ ;  /* 0xcd9e8d57a6a67825 */ /* 0x000fe200078e00ff */
[----:B------:R-:W-:-:S02]  /*4400*/  FMNMX.FTZ R104, R67, R104, !PT ;  /* 0x0000006843687209 */ /* 0x000fc40007810000 */
[----:B------:R-:W-:Y:S02]  /*4410*/  FSEL R176, R70, -INF , !P2 ;  /* 0xff80000046b07808 */ /* 0x000fe40005000000 */
[----:B------:R-:W-:Y:S02]  /*4420*/  LOP3.LUT R162, R199, UR19, R162, 0x96, !PT ;  /* 0x00000013c7a27c12 */ /* 0x000fe4000f8e96a2 */
[----:B------:R-:W-:Y:S01]  /*4430*/  LOP3.LUT R81, R149, UR18, R186, 0x96, !PT ;  /* 0x0000001295517c12 */ /* 0x000fe2000f8e96ba */
[----:B------:R-:W-:Y:S01]  /*4440*/  IMAD.WIDE.U32 R186, R0, -0x326172a9, RZ ;  /* 0xcd9e8d5700ba7825 */ /* 0x000fe200078e00ff */
[----:B------:R-:W-:Y:S02]  /*4450*/  FMNMX.FTZ R125, R178, R125, !PT ;  /* 0x0000007db27d7209 */ /* 0x000fe40007810000 */
[----:B------:R-:W-:Y:S01]  /*4460*/  LOP3.LUT R154, R147, UR14, R198, 0x96, !PT ;  /* 0x0000000e939a7c12 */ /* 0x000fe2000f8e96c6 */
[----:B------:R-:W-:Y:S01]  /*4470*/  IMAD.WIDE.U32 R162, R162, -0x326172a9, RZ ;  /* 0xcd9e8d57a2a27825 */ /* 0x000fe200078e00ff */
[----:B------:R-:W-:-:S02]  /*4480*/  FMNMX.FTZ R135, R122, R135, !PT ;  /* 0x000000877a877209 */ /* 0x000fc40007810000 */
[----:B------:R-:W-:Y:S01]  /*4490*/  LOP3.LUT R91, R169, UR13, R194, 0x96, !PT ;  /* 0x0000000da95b7c12 */ /* 0x000fe2000f8e96c2 */
[----:B------:R-:W-:Y:S01]  /*44a0*/  IMAD.WIDE.U32 R154, R154, -0x326172a9, RZ ;  /* 0xcd9e8d579a9a7825 */ /* 0x000fe200078e00ff */
[----:B------:R-:W-:Y:S02]  /*44b0*/  FMNMX.FTZ R104, R105, R104, !PT ;  /* 0x0000006869687209 */ /* 0x000fe40007810000 */
[----:B------:R-:W-:Y:S01]  /*44c0*/  LOP3.LUT R152, R193, UR14, R202, 0x96, !PT ;  /* 0x0000000ec1987c12 */ /* 0x000fe2000f8e96ca */
[----:B------:R-:W-:Y:S01]  /*44d0*/  IMAD.WIDE.U32 R202, R88, -0x2daee0ad, RZ ;  /* 0xd2511f5358ca7825 */ /* 0x000fe200078e00ff */
[----:B------:R-:W-:Y:S02]  /*44e0*/  FSEL R174, R71, -INF , !P1 ;  /* 0xff80000047ae7808 */ /* 0x000fe40004800000 */
[----:B------:R-:W-:Y:S01]  /*44f0*/  FMNMX.FTZ R125, R176, R125, !PT ;  /* 0x0000007db07d7209 */ /* 0x000fe20007810000 */
[----:B------:R-:W-:Y:S01]  /*4500*/  IMAD.WIDE.U32 R152, R152, -0x326172a9, RZ ;  /* 0xcd9e8d5798987825 */ /* 0x000fe200078e00ff */
[----:B------:R-:W-:-:S02]  /*4510*/  FSEL R96, R12, -INF , !P6 ;  /* 0xff8000000c607808 */ /* 0x000fc40007000000 */
[----:B------:R-:W-:Y:S02]  /*4520*/  FMNMX.FTZ R135, R106, R135, !PT ;  /* 0x000000876a877209 */ /* 0x000fe40007810000 */
[----:B------:R-:W-:Y:S01]  /*4530*/  LOP3.LUT R0, R187, UR18, R172, 0x96, !PT ;  /* 0x00000012bb007c12 */ /* 0x000fe2000f8e96ac */
[----:B------:R-:W-:Y:S01]  /*4540*/  IMAD.WIDE.U32 R172, R91, -0x2daee0ad, RZ ;  /* 0xd2511f535bac7825 */ /* 0x000fe200078e00ff */
[----:B------:R-:W-:Y:S02]  /*4550*/  FMNMX.FTZ R104, R101, R104, !PT ;  /* 0x0000006865687209 */ /* 0x000fe40007810000 */
[----:B------:R-:W-:Y:S02]  /*4560*/  FMNMX.FTZ R125, R174, R125, !PT ;  /* 0x0000007dae7d7209 */ /* 0x000fe40007810000 */
[----:B------:R-:W-:Y:S02]  /*4570*/  FSEL R98, R13, -INF , !P5 ;  /* 0xff8000000d627808 */ /* 0x000fe40006800000 */
[----:B------:R-:W-:-:S02]  /*4580*/  FMNMX.FTZ R135, R96, R135, !PT ;  /* 0x0000008760877209 */ /* 0x000fc40007810000 */
[----:B------:R-:W-:Y:S02]  /*4590*/  FSEL R95, R14, -INF , !P6 ;  /* 0xff8000000e5f7808 */ /* 0x000fe40007000000 */
[----:B------:R-:W-:Y:S02]  /*45a0*/  LOP3.LUT R83, R167, UR13, R196, 0x96, !PT ;  /* 0x0000000da7537c12 */ /* 0x000fe4000f8e96c4 */
[----:B------:R-:W-:Y:S02]  /*45b0*/  LOP3.LUT R170, R163, UR18, R170, 0x96, !PT ;  /* 0x00000012a3aa7c12 */ /* 0x000fe4000f8e96aa */
[----:B------:R-:W-:Y:S02]  /*45c0*/  FMNMX.FTZ R104, R103, R104, !PT ;  /* 0x0000006867687209 */ /* 0x000fe40007810000 */
[----:B------:R-:W-:Y:S01]  /*45d0*/  LOP3.LUT R163, R155, UR13, R162, 0x96, !PT ;  /* 0x0000000d9ba37c12 */ /* 0x000fe2000f8e96a2 */
[----:B------:R-:W-:Y:S01]  /*45e0*/  IMAD R155, R129, -0x2daee0ad, RZ ;  /* 0xd2511f53819b7824 */ /* 0x000fe200078e02ff */
[----:B------:R-:W-:Y:S01]  /*45f0*/  LOP3.LUT R199, R172, 0xff, RZ, 0xc0, !PT ;  /* 0x000000ffacc77812 */ /* 0x000fe200078ec0ff */
[----:B------:R-:W-:Y:S01]  /*4600*/  IMAD.WIDE.U32 R170, R170, -0x2daee0ad, RZ ;  /* 0xd2511f53aaaa7825 */ /* 0x000fe200078e00ff */
[----:B------:R-:W-:-:S02]  /*4610*/  LOP3.LUT R142, R172, 0xffff, RZ, 0xc0, !PT ;  /* 0x0000ffffac8e7812 */ /* 0x000fc400078ec0ff */
[--C-:B------:R-:W-:Y:S02]  /*4620*/  SHF.R.U32.HI R162, RZ, 0x10, R172.reuse ;  /* 0x00000010ffa27819 */ /* 0x100fe400000116ac */
[----:B------:R-:W-:Y:S02]  /*4630*/  SHF.R.U32.HI R197, RZ, 0x18, R172 ;  /* 0x00000018ffc57819 */ /* 0x000fe400000116ac */
[----:B------:R-:W-:Y:S01]  /*4640*/  FSEL R94, R8, -INF , !P4 ;  /* 0xff800000085e7808 */ /* 0x000fe20006000000 */
[----:B------:R-:W2:Y:S01]  /*4650*/  SHFL.BFLY PT, R172, R125, 0x2, 0x1f ;  /* 0x0c401f007dac7f89 */ /* 0x000ea200000e0000 */
[----:B------:R-:W-:Y:S02]  /*4660*/  LOP3.LUT R186, R153, UR13, R186, 0x96, !PT ;  /* 0x0000000d99ba7c12 */ /* 0x000fe4000f8e96ba */
[----:B------:R-:W-:Y:S02]  /*4670*/  FMNMX.FTZ R135, R98, R135, !PT ;  /* 0x0000008762877209 */ /* 0x000fe40007810000 */
[----:B------:R-:W-:Y:S01]  /*4680*/  FSEL R93, R15, -INF , !P5 ;  /* 0xff8000000f5d7808 */ /* 0x000fe20006800000 */
[----:B------:R-:W-:Y:S01]  /*4690*/  IMAD.WIDE.U32 R186, R186, -0x2daee0ad, RZ ;  /* 0xd2511f53baba7825 */ /* 0x000fe200078e00ff */
[----:B------:R-:W-:-:S02]  /*46a0*/  LOP3.LUT R200, R165, UR10, R200, 0x96, !PT ;  /* 0x0000000aa5c87c12 */ /* 0x000fc4000f8e96c8 */
[----:B------:R-:W-:Y:S01]  /*46b0*/  LOP3.LUT R153, R173, UR4, R164, 0x96, !PT ;  /* 0x00000004ad997c12 */ /* 0x000fe2000f8e96a4 */
[----:B------:R-:W-:Y:S01]  /*46c0*/  IMAD.WIDE.U32 R164, R83, -0x2daee0ad, RZ ;  /* 0xd2511f5353a47825 */ /* 0x000fe200078e00ff */
[----:B------:R-:W-:Y:S02]  /*46d0*/  FMNMX.FTZ R104, R95, R104, !PT ;  /* 0x000000685f687209 */ /* 0x000fe40007810000 */
[----:B------:R-:W-:Y:S01]  /*46e0*/  FSEL R92, R9, -INF , !P3 ;  /* 0xff800000095c7808 */ /* 0x000fe20005800000 */
[----:B------:R-:W-:Y:S01]  /*46f0*/  IMAD.WIDE.U32 R200, R200, -0x326172a9, RZ ;  /* 0xcd9e8d57c8c87825 */ /* 0x000fe200078e00ff */
[----:B------:R-:W-:Y:S02]  /*4700*/  FMNMX.FTZ R135, R94, R135, !PT ;  /* 0x000000875e877209 */ /* 0x000fe40007810000 */
[----:B------:R-:W-:Y:S02]  /*4710*/  FSEL R32, R10, -INF , !P4 ;  /* 0xff8000000a207808 */ /* 0x000fe40006000000 */
[----:B------:R-:W-:-:S02]  /*4720*/  FMNMX.FTZ R129, R93, R104, !PT ;  /* 0x000000685d817209 */ /* 0x000fc40007810000 */
[----:B------:R-:W-:Y:S02]  /*4730*/  LOP3.LUT R158, R203, UR10, R158, 0x96, !PT ;  /* 0x0000000acb9e7c12 */ /* 0x000fe4000f8e969e */
[----:B------:R-:W-:Y:S01]  /*4740*/  LOP3.LUT R151, R165, UR4, R202, 0x96, !PT ;  /* 0x00000004a5977c12 */ /* 0x000fe2000f8e96ca */
[----:B------:R-:W-:Y:S01]  /*4750*/  IMAD.WIDE.U32 R202, R0, -0x2daee0ad, RZ ;  /* 0xd2511f5300ca7825 */ /* 0x000fe200078e00ff */
[----:B------:R-:W-:Y:S02]  /*4760*/  FSEL R72, R72, -INF , !P2 ;  /* 0xff80000048487808 */ /* 0x000fe40005000000 */
[----:B-1----:R-:W-:Y:S02]  /*4770*/  FMNMX.FTZ R159, R144, R159, !PT ;  /* 0x0000009f909f7209 */ /* 0x002fe40007810000 */
[----:B------:R-:W-:Y:S02]  /*4780*/  FMNMX.FTZ R135, R92, R135, !PT ;  /* 0x000000875c877209 */ /* 0x000fe40007810000 */
[----:B------:R-:W-:-:S02]  /*4790*/  FSEL R33, R11, -INF , !P3 ;  /* 0xff8000000b217808 */ /* 0x000fc40005800000 */
[----:B------:R-:W-:Y:S02]  /*47a0*/  FMNMX.FTZ R0, R32, R129, !PT ;  /* 0x0000008120007209 */ /* 0x000fe40007810000 */
[----:B------:R-:W-:Y:S02]  /*47b0*/  FSEL R73, R73, -INF , !P1 ;  /* 0xff80000049497808 */ /* 0x000fe40004800000 */
[C---:B------:R-:W-:Y:S02]  /*47c0*/  LOP3.LUT R91, R164.reuse, 0xff, RZ, 0xc0, !PT ;  /* 0x000000ffa45b7812 */ /* 0x040fe400078ec0ff */
[----:B------:R-:W-:Y:S02]  /*47d0*/  LOP3.LUT R131, R164, 0xffff, RZ, 0xc0, !PT ;  /* 0x0000ffffa4837812 */ /* 0x000fe400078ec0ff */
[--C-:B------:R-:W-:Y:S02]  /*47e0*/  SHF.R.U32.HI R149, RZ, 0x10, R164.reuse ;  /* 0x00000010ff957819 */ /* 0x100fe400000116a4 */
[----:B------:R-:W-:-:S02]  /*47f0*/  SHF.R.U32.HI R83, RZ, 0x18, R164 ;  /* 0x00000018ff537819 */ /* 0x000fc400000116a4 */
[----:B------:R-:W-:Y:S01]  /*4800*/  FMNMX.FTZ R104, R72, R135, !PT ;  /* 0x0000008748687209 */ /* 0x000fe20007810000 */
[----:B------:R-:W1:Y:S01]  /*4810*/  SHFL.BFLY PT, R164, R159, 0x1, 0x1f ;  /* 0x0c201f009fa47f89 */ /* 0x000e6200000e0000 */
[----:B------:R-:W-:Y:S02]  /*4820*/  FSEL R74, R74, -INF , !P2 ;  /* 0xff8000004a4a7808 */ /* 0x000fe40005000000 */
[----:B------:R-:W-:Y:S02]  /*4830*/  FMNMX.FTZ R129, R33, R0, !PT ;  /* 0x0000000021817209 */ /* 0x000fe40007810000 */
[----:B------:R-:W-:Y:S02]  /*4840*/  LOP3.LUT R194, R169, UR13, R194, 0x96, !PT ;  /* 0x0000000da9c27c12 */ /* 0x000fe4000f8e96c2 */
[----:B------:R-:W-:Y:S02]  /*4850*/  FMNMX.FTZ R169, R73, R104, !PT ;  /* 0x0000006849a97209 */ /* 0x000fe40007810000 */
[----:B------:R-:W-:Y:S01]  /*4860*/  FSEL R75, R75, -INF , !P1 ;  /* 0xff8000004b4b7808 */ /* 0x000fe20004800000 */
[----:B------:R-:W-:Y:S01]  /*4870*/  IMAD.WIDE.U32 R194, R194, -0x2daee0ad, RZ ;  /* 0xd2511f53c2c27825 */ /* 0x000fe200078e00ff */
[----:B------:R-:W-:-:S02]  /*4880*/  FMNMX.FTZ R0, R74, R129, !PT ;  /* 0x000000814a007209 */ /* 0x000fc40007810000 */
[----:B------:R-:W-:Y:S02]  /*4890*/  LOP3.LUT R145, R203, UR10, R192, 0x96, !PT ;  /* 0x0000000acb917c12 */ /* 0x000fe4000f8e96c0 */
[----:B------:R-:W-:Y:S01]  /*48a0*/  FMNMX.FTZ R167, R75, R0, !PT ;  /* 0x000000004ba77209 */ /* 0x000fe20007810000 */
[----:B------:R-:W3:Y:S01]  /*48b0*/  SHFL.BFLY PT, R192, R169, 0x2, 0x1f ;  /* 0x0c401f00a9c07f89 */ /* 0x000ee200000e0000 */
[----:B--2---:R-:W-:Y:S02]  /*48c0*/  FMNMX.FTZ R172, R125, R172, !PT ;  /* 0x000000ac7dac7209 */ /* 0x004fe40007810000 */
[----:B------:R-:W-:Y:S01]  /*48d0*/  LOP3.LUT R88, R171, UR10, R146, 0x96, !PT ;  /* 0x0000000aab587c12 */ /* 0x000fe2000f8e9692 */
[----:B------:R-:W2:Y:S01]  /*48e0*/  SHFL.BFLY PT, R0, R167, 0x2, 0x1f ;  /* 0x0c401f00a7007f89 */ /* 0x000ea200000e0000 */
[----:B------:R-:W-:Y:S01]  /*48f0*/  IMAD.WIDE.U32 R146, R107, -0x2daee0ad, RZ ;  /* 0xd2511f536b927825 */ /* 0x000fe200078e00ff */
[----:B------:R-:W-:Y:S02]  /*4900*/  LOP3.LUT R144, R194, 0xff, RZ, 0xc0, !PT ;  /* 0x000000ffc2907812 */ /* 0x000fe400078ec0ff */
[----:B------:R-:W4:Y:S01]  /*4910*/  SHFL.BFLY PT, R165, R172, 0x1, 0x1f ;  /* 0x0c201f00aca57f89 */ /* 0x000f2200000e0000 */
[----:B-1----:R-:W-:-:S02]  /*4920*/  FMNMX.FTZ R164, R159, R164, !PT ;  /* 0x000000a49fa47209 */ /* 0x002fc40007810000 */
[----:B------:R-:W-:Y:S02]  /*4930*/  LOP3.LUT R155, R147, UR10, R155, 0x96, !PT ;  /* 0x0000000a939b7c12 */ /* 0x000fe4000f8e969b */
[----:B------:R-:W-:Y:S01]  /*4940*/  LOP3.LUT R107, R195, UR4, R146, 0x96, !PT ;  /* 0x00000004c36b7c12 */ /* 0x000fe2000f8e9692 */
[----:B------:R-:W-:Y:S01]  /*4950*/  FMUL.FTZ R160, R164, c[0x0][0x23c] ;  /* 0x00008f00a4a07a20 */ /* 0x000fe20000410000 */
[----:B------:R-:W-:Y:S02]  /*4960*/  LOP3.LUT R146, R194, 0xffff, RZ, 0xc0, !PT ;  /* 0x0000ffffc2927812 */ /* 0x000fe400078ec0ff */
[--C-:B------:R-:W-:Y:S02]  /*4970*/  SHF.R.U32.HI R147, RZ, 0x10, R194.reuse ;  /* 0x00000010ff937819 */ /* 0x100fe400000116c2 */
[----:B------:R-:W-:Y:S01]  /*4980*/  SHF.R.U32.HI R139, RZ, 0x18, R194 ;  /* 0x00000018ff8b7819 */ /* 0x000fe200000116c2 */
[----:B------:R-:W-:Y:S01]  /*4990*/  IMAD.WIDE.U32 R194, R124, -0x2daee0ad, RZ ;  /* 0xd2511f537cc27825 */ /* 0x000fe200078e00ff */
[----:B------:R-:W-:-:S02]  /*49a0*/  FSETP.NEU.FTZ.AND P1, PT, R164, -INF , PT ;  /* 0xff800000a400780b */ /* 0x000fc40003f3d000 */
[----:B------:R-:W-:Y:S01]  /*49b0*/  LOP3.LUT R104, R187, UR4, R202, 0x96, !PT ;  /* 0x00000004bb687c12 */ /* 0x000fe2000f8e96ca */
[----:B------:R-:W-:Y:S01]  /*49c0*/  IMAD.WIDE.U32 R202, R123, -0x326172a9, RZ ;  /* 0xcd9e8d577bca7825 */ /* 0x000fe200078e00ff */
[----:B---3--:R-:W-:Y:S02]  /*49d0*/  FMNMX.FTZ R192, R169, R192, !PT ;  /* 0x000000c0a9c07209 */ /* 0x008fe40007810000 */
[----:B------:R-:W-:Y:S02]  /*49e0*/  FSEL R160, R160, RZ, P1 ;  /* 0x000000ffa0a07208 */ /* 0x000fe40000800000 */
[----:B------:R-:W-:Y:S02]  /*49f0*/  LOP3.LUT R180, R195, UR4, R190, 0x96, !PT ;  /* 0x00000004c3b47c12 */ /* 0x000fe4000f8e96be */
[----:B------:R-:W-:Y:S01]  /*4a00*/  LOP3.LUT R177, R194, 0xffff, RZ, 0xc0, !PT ;  /* 0x0000ffffc2b17812 */ /* 0x000fe200078ec0ff */
[--C-:B------:R-:W-:Y:S01]  /*4a10*/  FFMA.FTZ R124, R3, c[0x0][0x23c], -R160.reuse ;  /* 0x00008f00037c7a23 */ /* 0x100fe200000108a0 */
[----:B--2---:R-:W-:Y:S01]  /*4a20*/  FMNMX.FTZ R0, R167, R0, !PT ;  /* 0x00000000a7007209 */ /* 0x004fe20007810000 */
[----:B------:R-:W1:Y:S01]  /*4a30*/  SHFL.BFLY PT, R195, R192, 0x1, 0x1f ;  /* 0x0c201f00c0c37f89 */ /* 0x000e6200000e0000 */
[----:B----4-:R-:W-:Y:S01]  /*4a40*/  FMNMX.FTZ R3, R172, R165, !PT ;  /* 0x000000a5ac037209 */ /* 0x010fe20007810000 */
[----:B------:R-:W-:Y:S01]  /*4a50*/  FFMA.FTZ R229, R161, c[0x0][0x23c], -R160 ;  /* 0x00008f00a1e57a23 */ /* 0x000fe200000108a0 */
[----:B------:R-:W-:Y:S01]  /*4a60*/  LOP3.LUT R188, R203, UR5, R188, 0x96, !PT ;  /* 0x00000005cbbc7c12 */ /* 0x000fe2000f8e96bc */
[----:B------:R-:W2:Y:S01]  /*4a70*/  SHFL.BFLY PT, R189, R0, 0x1, 0x1f ;  /* 0x0c201f0000bd7f89 */ /* 0x000ea200000e0000 */
[C---:B------:R-:W-:Y:S01]  /*4a80*/  FSETP.NEU.FTZ.AND P1, PT, R3.reuse, -INF , PT ;  /* 0xff8000000300780b */ /* 0x040fe20003f3d000 */
[----:B------:R-:W-:Y:S01]  /*4a90*/  FMUL.FTZ R167, R3, c[0x0][0x23c] ;  /* 0x00008f0003a77a20 */ /* 0x000fe20000410000 */
[----:B------:R-:W-:Y:S01]  /*4aa0*/  MUFU.EX2 R124, R124 ;  /* 0x0000007c007c7308 */ /* 0x000fe20000000800 */
[----:B------:R-:W-:Y:S01]  /*4ab0*/  LOP3.LUT R172, R201, UR5, R168, 0x96, !PT ;  /* 0x00000005c9ac7c12 */ /* 0x000fe2000f8e96a8 */
[--C-:B------:R-:W-:Y:S01]  /*4ac0*/  FFMA.FTZ R228, R35, c[0x0][0x23c], -R160.reuse ;  /* 0x00008f0023e47a23 */ /* 0x100fe200000108a0 */
[----:B------:R-:W-:Y:S01]  /*4ad0*/  LOP3.LUT R171, R200, 0xffff, RZ, 0xc0, !PT ;  /* 0x0000ffffc8ab7812 */ /* 0x000fe200078ec0ff */
[--C-:B------:R-:W-:Y:S01]  /*4ae0*/  FFMA.FTZ R227, R109, c[0x0][0x23c], -R160.reuse ;  /* 0x00008f006de37a23 */ /* 0x100fe200000108a0 */
[----:B------:R-:W-:Y:S01]  /*4af0*/  FSEL R161, R167, RZ, P1 ;  /* 0x000000ffa7a17208 */ /* 0x000fe20000800000 */
[----:B------:R-:W-:Y:S01]  /*4b00*/  FFMA.FTZ R226, R185, c[0x0][0x23c], -R160 ;  /* 0x00008f00b9e27a23 */ /* 0x000fe200000108a0 */
[C---:B------:R-:W-:Y:S01]  /*4b10*/  LOP3.LUT R201, R188.reuse, 0xff, RZ, 0xc0, !PT ;  /* 0x000000ffbcc97812 */ /* 0x040fe200078ec0ff */
[----:B------:R-:W3:Y:S01]  /*4b20*/  MUFU.EX2 R229, R229 ;  /* 0x000000e500e57308 */ /* 0x000ee20000000800 */
[----:B------:R-:W-:Y:S01]  /*4b30*/  LOP3.LUT R190, R188, 0xffff, RZ, 0xc0, !PT ;  /* 0x0000ffffbcbe7812 */ /* 0x000fe200078ec0ff */
[--C-:B------:R-:W-:Y:S01]  /*4b40*/  FFMA.FTZ R236, R2, c[0x0][0x23c], -R161.reuse ;  /* 0x00008f0002ec7a23 */ /* 0x100fe200000108a1 */
[----:B------:R-:W-:Y:S01]  /*4b50*/  ISETP.GE.U32.AND P2, PT, R6, R201, PT ;  /* 0x000000c90600720c */ /* 0x000fe20003f46070 */
[--C-:B------:R-:W-:Y:S01]  /*4b60*/  FFMA.FTZ R221, R34, c[0x0][0x23c], -R161.reuse ;  /* 0x00008f0022dd7a23 */ /* 0x100fe200000108a1 */
[----:B------:R-:W-:Y:S01]  /*4b70*/  SHF.R.U32.HI R190, RZ, 0x8, R190 ;  /* 0x00000008ffbe7819 */ /* 0x000fe200000116be */
[--C-:B------:R-:W-:Y:S01]  /*4b80*/  FFMA.FTZ R222, R184, c[0x0][0x23c], -R161.reuse ;  /* 0x00008f00b8de7a23 */ /* 0x100fe200000108a1 */
[----:B------:R-:W-:Y:S01]  /*4b90*/  ISETP.GE.U32.AND P4, PT, R6, R199, PT ;  /* 0x000000c70600720c */ /* 0x000fe20003f86070 */
[----:B------:R-:W-:Y:S01]  /*4ba0*/  MUFU.EX2 R236, R236 ;  /* 0x000000ec00ec7308 */ /* 0x000fe20000000800 */
[----:B-1----:R-:W-:Y:S01]  /*4bb0*/  FMNMX.FTZ R2, R192, R195, !PT ;  /* 0x000000c3c0027209 */ /* 0x002fe20007810000 */
[--C-:B------:R-:W-:Y:S01]  /*4bc0*/  FFMA.FTZ R219, R108, c[0x0][0x23c], -R161.reuse ;  /* 0x00008f006cdb7a23 */ /* 0x100fe200000108a1 */
[----:B------:R-:W-:Y:S01]  /*4bd0*/  ISETP.GE.U32.AND P6, PT, R6, R197, PT ;  /* 0x000000c50600720c */ /* 0x000fe20003fc6070 */
[--C-:B------:R-:W-:Y:S01]  /*4be0*/  FFMA.FTZ R220, R182, c[0x0][0x23c], -R161.reuse ;  /* 0x00008f00b6dc7a23 */ /* 0x100fe200000108a1 */
[----:B--2---:R-:W-:Y:S01]  /*4bf0*/  FMNMX.FTZ R0, R0, R189, !PT ;  /* 0x000000bd00007209 */ /* 0x004fe20007810000 */
[C---:B------:R-:W-:Y:S01]  /*4c00*/  FMUL.FTZ R35, R2.reuse, c[0x0][0x23c] ;  /* 0x00008f0002237a20 */ /* 0x040fe20000410000 */
[----:B------:R-:W-:Y:S01]  /*4c10*/  FSETP.NEU.FTZ.AND P5, PT, R2, -INF , PT ;  /* 0xff8000000200780b */ /* 0x000fe20003fbd000 */
[----:B------:R-:W1:Y:S01]  /*4c20*/  MUFU.EX2 R221, R221 ;  /* 0x000000dd00dd7308 */ /* 0x000e620000000800 */
[----:B------:R-:W-:Y:S01]  /*4c30*/  SHF.R.U32.HI R199, RZ, 0x18, R188 ;  /* 0x00000018ffc77819 */ /* 0x000fe200000116bc */
[----:B------:R-:W-:Y:S01]  /*4c40*/  FMUL.FTZ R34, R0, c[0x0][0x23c] ;  /* 0x00008f0000227a20 */ /* 0x000fe20000410000 */
[----:B------:R-:W-:Y:S01]  /*4c50*/  LOP3.LUT R197, R190, 0xffff, RZ, 0xc0, !PT ;  /* 0x0000ffffbec57812 */ /* 0x000fe200078ec0ff */
[----:B------:R-:W-:Y:S01]  /*4c60*/  FFMA.FTZ R217, R178, c[0x0][0x23c], -R161 ;  /* 0x00008f00b2d97a23 */ /* 0x000fe200000108a1 */
[----:B---3--:R-:W-:Y:S01]  /*4c70*/  F2FP.BF16.PACK_AB R190, R229, R124 ;  /* 0x0000007ce5be723e */ /* 0x008fe200000010ff */
[----:B------:R-:W-:Y:S01]  /*4c80*/  FFMA.FTZ R225, R183, c[0x0][0x23c], -R160 ;  /* 0x00008f00b7e17a23 */ /* 0x000fe200000108a0 */
[----:B------:R-:W-:Y:S01]  /*4c90*/  SHF.R.U32.HI R188, RZ, 0x10, R188 ;  /* 0x00000010ffbc7819 */ /* 0x000fe200000116bc */
[----:B------:R-:W-:Y:S01]  /*4ca0*/  MUFU.EX2 R228, R228 ;  /* 0x000000e400e47308 */ /* 0x000fe20000000800 */
[----:B------:R-:W-:Y:S01]  /*4cb0*/  FSEL R35, R35, RZ, P5 ;  /* 0x000000ff23237208 */ /* 0x000fe20002800000 */
[----:B------:R-:W-:Y:S01]  /*4cc0*/  @!P2 HFMA2.BF16_V2 R87, -RZ.H0_H0, RZ.H0_H0, -R190.H0_H0 ;  /* 0x200000ffff57a231 */ /* 0x000fe200003409be */
[----:B------:R-:W-:Y:S01]  /*4cd0*/  FSETP.NEU.FTZ.AND P5, PT, R0, -INF , PT ;  /* 0xff8000000000780b */ /* 0x000fe20003fbd000 */
[--C-:B------:R-:W-:Y:S01]  /*4ce0*/  FFMA.FTZ R224, R181, c[0x0][0x23c], -R160.reuse ;  /* 0x00008f00b5e07a23 */ /* 0x100fe200000108a0 */
[----:B------:R-:W-:Y:S01]  /*4cf0*/  ISETP.GE.U32.AND P1, PT, R6, R199, PT ;  /* 0x000000c70600720c */ /* 0x000fe20003f26070 */
[--C-:B------:R-:W-:Y:S01]  /*4d00*/  FFMA.FTZ R223, R179, c[0x0][0x23c], -R160.reuse ;  /* 0x00008f00b3df7a23 */ /* 0x100fe200000108a0 */
[----:B------:R-:W-:Y:S01]  /*4d10*/  LOP3.LUT R109, R188, 0xff, RZ, 0xc0, !PT ;  /* 0x000000ffbc6d7812 */ /* 0x000fe200078ec0ff */
[----:B------:R-:W2:Y:S01]  /*4d20*/  MUFU.EX2 R227, R227 ;  /* 0x000000e300e37308 */ /* 0x000ea20000000800 */
[----:B------:R-:W-:Y:S01]  /*4d30*/  PRMT R189, R190, 0x7632, R189 ;  /* 0x00007632bebd7816 */ /* 0x000fe200000000bd */
[--C-:B------:R-:W-:Y:S01]  /*4d40*/  FFMA.FTZ R218, R176, c[0x0][0x23c], -R161.reuse ;  /* 0x00008f00b0da7a23 */ /* 0x100fe200000108a1 */
[----:B------:R-:W-:Y:S01]  /*4d50*/  LOP3.LUT R191, R202, 0xff, RZ, 0xc0, !PT ;  /* 0x000000ffcabf7812 */ /* 0x000fe200078ec0ff */
[--C-:B------:R-:W-:Y:S01]  /*4d60*/  FFMA.FTZ R248, R156, c[0x0][0x23c], -R160.reuse ;  /* 0x00008f009cf87a23 */ /* 0x100fe200000108a0 */
[----:B------:R-:W-:Y:S01]  /*4d70*/  FSEL R34, R34, RZ, P5 ;  /* 0x000000ff22227208 */ /* 0x000fe20002800000 */
[--C-:B------:R-:W-:Y:S01]  /*4d80*/  FFMA.FTZ R157, R157, c[0x0][0x23c], -R160.reuse ;  /* 0x00008f009d9d7a23 */ /* 0x100fe200000108a0 */
[----:B------:R-:W-:Y:S01]  /*4d90*/  ISETP.GE.U32.AND P5, PT, R6, R109, PT ;  /* 0x0000006d0600720c */ /* 0x000fe20003fa6070 */
[----:B------:R-:W-:Y:S01]  /*4da0*/  MUFU.EX2 R222, R222 ;  /* 0x000000de00de7308 */ /* 0x000fe20000000800 */
[----:B-1----:R-:W-:Y:S01]  /*4db0*/  F2FP.BF16.PACK_AB R192, R221, R236 ;  /* 0x000000ecddc0723e */ /* 0x002fe200000010ff */
[----:B------:R-:W-:Y:S01]  /*4dc0*/  FFMA.FTZ R246, R126, c[0x0][0x23c], -R161 ;  /* 0x00008f007ef67a23 */ /* 0x000fe200000108a1 */
[----:B------:R-:W-:Y:S01]  /*4dd0*/  ISETP.GE.U32.AND P3, PT, R6, R197, PT ;  /* 0x000000c50600720c */ /* 0x000fe20003f66070 */
[----:B------:R-:W-:Y:S01]  /*4de0*/  FFMA.FTZ R244, R141, c[0x0][0x23c], -R160 ;  /* 0x00008f008df47a23 */ /* 0x000fe200000108a0 */
[----:B------:R-:W-:Y:S01]  /*4df0*/  PRMT R109, R190, 0x5410, R189 ;  /* 0x00005410be6d7816 */ /* 0x000fe200000000bd */
[--C-:B------:R-:W-:Y:S01]  /*4e00*/  FFMA.FTZ R242, R127, c[0x0][0x23c], -R161.reuse ;  /* 0x00008f007ff27a23 */ /* 0x100fe200000108a1 */
[C---:B------:R-:W-:Y:S01]  /*4e10*/  LOP3.LUT R135, R186.reuse, 0xffff, RZ, 0xc0, !PT ;  /* 0x0000ffffba877812 */ /* 0x040fe200078ec0ff */
[----:B------:R-:W1:Y:S01]  /*4e20*/  MUFU.EX2 R219, R219 ;  /* 0x000000db00db7308 */ /* 0x000e620000000800 */
[----:B------:R-:W-:Y:S01]  /*4e30*/  LOP3.LUT R125, R186, 0xff, RZ, 0xc0, !PT ;  /* 0x000000ffba7d7812 */ /* 0x000fe200078ec0ff */
[----:B------:R-:W-:Y:S01]  /*4e40*/  FFMA.FTZ R141, R99, c[0x0][0x23c], -R161 ;  /* 0x00008f00638d7a23 */ /* 0x000fe200000108a1 */
[--C-:B------:R-:W-:Y:S01]  /*4e50*/  SHF.R.U32.HI R129, RZ, 0x10, R186.reuse ;  /* 0x00000010ff817819 */ /* 0x100fe200000116ba */
[----:B------:R-:W-:Y:S01]  /*4e60*/  @!P5 HFMA2.BF16_V2 R79, -RZ.H0_H0, RZ.H0_H0, -R192.H0_H0 ;  /* 0x200000ffff4fd231 */ /* 0x000fe200003409c0 */
[----:B------:R-:W-:Y:S01]  /*4e70*/  SHF.R.U32.HI R123, RZ, 0x18, R186 ;  /* 0x00000018ff7b7819 */ /* 0x000fe200000116ba */
[--C-:B------:R-:W-:Y:S01]  /*4e80*/  FFMA.FTZ R156, R133, c[0x0][0x23c], -R160.reuse ;  /* 0x00008f00859c7a23 */ /* 0x100fe200000108a0 */
[----:B------:R-:W-:Y:S01]  /*4e90*/  @!P2 PRMT R190, R87, 0x5410, RZ ;  /* 0x0000541057bea816 */ /* 0x000fe200000000ff */
[----:B------:R-:W-:Y:S01]  /*4ea0*/  @!P3 HFMA2.BF16_V2 R86, -RZ.H0_H0, RZ.H0_H0, -R189.H0_H0 ;  /* 0x200000ffff56b231 */ /* 0x000fe200003409bd */
[----:B------:R-:W-:Y:S01]  /*4eb0*/  LOP3.LUT R186, R202, 0xffff, RZ, 0xc0, !PT ;  /* 0x0000ffffcaba7812 */ /* 0x000fe200078ec0ff */
[----:B------:R-:W-:Y:S01]  /*4ec0*/  MUFU.EX2 R220, R220 ;  /* 0x000000dc00dc7308 */ /* 0x000fe20000000800 */
[----:B------:R-:W-:Y:S01]  /*4ed0*/  ISETP.GE.U32.AND P2, PT, R6, R191, PT ;  /* 0x000000bf0600720c */ /* 0x000fe20003f46070 */
[----:B------:R-:W-:Y:S01]  /*4ee0*/  FFMA.FTZ R102, R102, c[0x0][0x23c], -R160 ;  /* 0x00008f0066667a23 */ /* 0x000fe200000108a0 */
[----:B------:R-:W-:Y:S01]  /*4ef0*/  PRMT R191, R192, 0x7632, R191 ;  /* 0x00007632c0bf7816 */ /* 0x000fe200000000bf */
[--C-:B------:R-:W-:Y:S01]  /*4f00*/  FFMA.FTZ R90, R90, c[0x0][0x23c], -R161.reuse ;  /* 0x00008f005a5a7a23 */ /* 0x100fe200000108a1 */
[----:B------:R-:W-:Y:S01]  /*4f10*/  SHF.R.U32.HI R87, RZ, 0x8, R186 ;  /* 0x00000008ff577819 */ /* 0x000fe200000116ba */
[----:B------:R-:W-:Y:S01]  /*4f20*/  FFMA.FTZ R247, R140, c[0x0][0x23c], -R161 ;  /* 0x00008f008cf77a23 */ /* 0x000fe200000108a1 */
[----:B------:R-:W-:Y:S01]  /*4f30*/  PRMT R108, R192, 0x5410, R191 ;  /* 0x00005410c06c7816 */ /* 0x000fe200000000bf */
[----:B------:R-:W-:Y:S01]  /*4f40*/  @!P1 HFMA2.BF16_V2 R85, -RZ.H0_H0, RZ.H0_H0, -R191.H0_H0 ;  /* 0x200000ffff559231 */ /* 0x000fe200003409bf */
[----:B------:R-:W-:Y:S01]  /*4f50*/  LOP3.LUT R87, R87, 0xffff, RZ, 0xc0, !PT ;  /* 0x0000ffff57577812 */ /* 0x000fe200078ec0ff */
[----:B------:R-:W3:Y:S01]  /*4f60*/  MUFU.EX2 R217, R217 ;  /* 0x000000d900d97308 */ /* 0x000ee20000000800 */
[----:B------:R-:W-:Y:S01]  /*4f70*/  SHF.R.U32.HI R193, RZ, 0x18, R202 ;  /* 0x00000018ffc17819 */ /* 0x000fe200000116ca */
[--C-:B------:R-:W-:Y:S01]  /*4f80*/  FFMA.FTZ R240, R110, c[0x0][0x23c], -R35.reuse ;  /* 0x00008f006ef07a23 */ /* 0x100fe20000010823 */
[----:B------:R-:W-:Y:S01]  /*4f90*/  @!P1 PRMT R191, R85, 0x5410, RZ ;  /* 0x0000541055bf9816 */ /* 0x000fe200000000ff */
[--C-:B------:R-:W-:Y:S01]  /*4fa0*/  FFMA.FTZ R128, R128, c[0x0][0x23c], -R35.reuse ;  /* 0x00008f0080807a23 */ /* 0x100fe20000010823 */
[----:B------:R-:W-:Y:S01]  /*4fb0*/  ISETP.GE.U32.AND P1, PT, R6, R87, PT ;  /* 0x000000570600720c */ /* 0x000fe20003f26070 */
[----:B------:R-:W-:Y:S01]  /*4fc0*/  FFMA.FTZ R140, R115, c[0x0][0x23c], -R34 ;  /* 0x00008f00738c7a23 */ /* 0x000fe20000010822 */
[----:B--2---:R-:W-:Y:S01]  /*4fd0*/  F2FP.BF16.PACK_AB R186, R227, R228 ;  /* 0x000000e4e3ba723e */ /* 0x004fe200000010ff */
[----:B------:R-:W-:Y:S01]  /*4fe0*/  MUFU.EX2 R226, R226 ;  /* 0x000000e200e27308 */ /* 0x000fe20000000800 */
[----:B------:R-:W-:Y:S01]  /*4ff0*/  SHF.R.U32.HI R187, RZ, 0x10, R202 ;  /* 0x00000010ffbb7819 */ /* 0x000fe200000116ca */
[--C-:B------:R-:W-:Y:S01]  /*5000*/  FFMA.FTZ R251, R112, c[0x0][0x23c], -R35.reuse ;  /* 0x00008f0070fb7a23 */ /* 0x100fe20000010823 */
[----:B------:R-:W-:Y:S01]  /*5010*/  @!P3 PRMT R189, R86, 0x5410, RZ ;  /* 0x0000541056bdb816 */ /* 0x000fe200000000ff */
[----:B------:R-:W-:Y:S01]  /*5020*/  @!P2 HFMA2.BF16_V2 R84, -RZ.H0_H0, RZ.H0_H0, -R186.H0_H0 ;  /* 0x200000ffff54a231 */ /* 0x000fe200003409ba */
[----:B------:R-:W-:Y:S01]  /*5030*/  ISETP.GE.U32.AND P3, PT, R6, R193, PT ;  /* 0x000000c10600720c */ /* 0x000fe20003f66070 */
[----:B------:R-:W-:Y:S01]  /*5040*/  FFMA.FTZ R216, R122, c[0x0][0x23c], -R35 ;  /* 0x00008f007ad87a23 */ /* 0x000fe20000010823 */
[----:B------:R-:W-:Y:S01]  /*5050*/  PRMT R185, R186, 0x7632, R185 ;  /* 0x00007632bab97816 */ /* 0x000fe200000000b9 */
[----:B------:R-:W2:Y:S01]  /*5060*/  MUFU.EX2 R225, R225 ;  /* 0x000000e100e17308 */ /* 0x000ea20000000800 */
[----:B------:R-:W-:Y:S01]  /*5070*/  LOP3.LUT R187, R187, 0xff, RZ, 0xc0, !PT ;  /* 0x000000ffbbbb7812 */ /* 0x000fe200078ec0ff */
[--C-:B------:R-:W-:Y:S01]  /*5080*/  FFMA.FTZ R105, R105, c[0x0][0x23c], -R34.reuse ;  /* 0x00008f0069697a23 */ /* 0x100fe20000010822 */
[----:B------:R-:W-:Y:S01]  /*5090*/  @!P5 PRMT R192, R79, 0x5410, RZ ;  /* 0x000054104fc0d816 */ /* 0x000fe200000000ff */
[----:B------:R-:W-:Y:S01]  /*50a0*/  @!P1 HFMA2.BF16_V2 R15, -RZ.H0_H0, RZ.H0_H0, -R185.H0_H0 ;  /* 0x200000ffff0f9231 */ /* 0x000fe200003409b9 */
[----:B-1----:R-:W-:Y:S01]  /*50b0*/  F2FP.BF16.PACK_AB R188, R219, R222 ;  /* 0x000000dedbbc723e */ /* 0x002fe200000010ff */
[----:B------:R-:W-:Y:S01]  /*50c0*/  FFMA.FTZ R215, R106, c[0x0][0x23c], -R35 ;  /* 0x00008f006ad77a23 */ /* 0x000fe20000010823 */
[----:B------:R-:W-:Y:S01]  /*50d0*/  LOP3.LUT R85, R180, 0xff, RZ, 0xc0, !PT ;  /* 0x000000ffb4557812 */ /* 0x000fe200078ec0ff */
[----:B------:R-:W-:Y:S01]  /*50e0*/  MUFU.EX2 R224, R224 ;  /* 0x000000e000e07308 */ /* 0x000fe20000000800 */
[----:B------:R-:W-:Y:S01]  /*50f0*/  PRMT R79, R186, 0x5410, R185 ;  /* 0x00005410ba4f7816 */ /* 0x000fe200000000b9 */
[--C-:B------:R-:W-:Y:S01]  /*5100*/  FFMA.FTZ R206, R101, c[0x0][0x23c], -R34.reuse ;  /* 0x00008f0065ce7a23 */ /* 0x100fe20000010822 */
[----:B------:R-:W-:Y:S01]  /*5110*/  @!P2 PRMT R186, R84, 0x5410, RZ ;  /* 0x0000541054baa816 */ /* 0x000fe200000000ff */
[--C-:B------:R-:W-:Y:S01]  /*5120*/  FFMA.FTZ R205, R103, c[0x0][0x23c], -R34.reuse ;  /* 0x00008f0067cd7a23 */ /* 0x100fe20000010822 */
[----:B------:R-:W-:Y:S01]  /*5130*/  ISETP.GE.U32.AND P5, PT, R6, R187, PT ;  /* 0x000000bb0600720c */ /* 0x000fe20003fa6070 */
[----:B------:R-:W-:Y:S01]  /*5140*/  FFMA.FTZ R214, R96, c[0x0][0x23c], -R35 ;  /* 0x00008f0060d67a23 */ /* 0x000fe20000010823 */
[----:B------:R-:W-:Y:S01]  /*5150*/  LOP3.LUT R84, R180, 0xffff, RZ, 0xc0, !PT ;  /* 0x0000ffffb4547812 */ /* 0x000fe200078ec0ff */
[----:B------:R-:W1:Y:S01]  /*5160*/  MUFU.EX2 R223, R223 ;  /* 0x000000df00df7308 */ /* 0x000e620000000800 */
[----:B------:R-:W-:Y:S01]  /*5170*/  PRMT R187, R188, 0x7632, R187 ;  /* 0x00007632bcbb7816 */ /* 0x000fe200000000bb */
[----:B------:R-:W-:Y:S01]  /*5180*/  FFMA.FTZ R207, R98, c[0x0][0x23c], -R35 ;  /* 0x00008f0062cf7a23 */ /* 0x000fe20000010823 */
[C---:B------:R-:W-:Y:S01]  /*5190*/  ISETP.GE.U32.AND P2, PT, R6.reuse, R85, PT ;  /* 0x000000550600720c */ /* 0x040fe20003f46070 */
[----:B------:R-:W-:Y:S01]  /*51a0*/  FFMA.FTZ R232, R95, c[0x0][0x23c], -R34 ;  /* 0x00008f005fe87a23 */ /* 0x000fe20000010822 */
[----:B------:R-:W-:Y:S01]  /*51b0*/  SHF.R.U32.HI R85, RZ, 0x18, R180 ;  /* 0x00000018ff557819 */ /* 0x000fe200000116b4 */
[----:B------:R-:W-:Y:S01]  /*51c0*/  @!P3 HFMA2.BF16_V2 R80, -RZ.H0_H0, RZ.H0_H0, -R187.H0_H0 ;  /* 0x200000ffff50b231 */ /* 0x000fe200003409bb */
[----:B------:R-:W-:Y:S01]  /*51d0*/  SHF.R.U32.HI R84, RZ, 0x8, R84 ;  /* 0x00000008ff547819 */ /* 0x000fe20000011654 */
[----:B------:R-:W-:Y:S01]  /*51e0*/  MUFU.EX2 R218, R218 ;  /* 0x000000da00da7308 */ /* 0x000fe20000000800 */
[----:B------:R-:W-:Y:S01]  /*51f0*/  @!P1 PRMT R185, R15, 0x5410, RZ ;  /* 0x000054100fb99816 */ /* 0x000fe200000000ff */
[----:B------:R-:W-:Y:S01]  /*5200*/  @!P5 HFMA2.BF16_V2 R78, -RZ.H0_H0, RZ.H0_H0, -R188.H0_H0 ;  /* 0x200000ffff4ed231 */ /* 0x000fe200003409bc */
[----:B------:R-:W-:Y:S01]  /*5210*/  ISETP.GE.U32.AND P1, PT, R6, R85, PT ;  /* 0x000000550600720c */ /* 0x000fe20003f26070 */
[----:B------:R-:W-:Y:S01]  /*5220*/  FFMA.FTZ R233, R93, c[0x0][0x23c], -R34 ;  /* 0x00008f005de97a23 */ /* 0x000fe20000010822 */
[----:B------:R-:W-:Y:S01]  /*5230*/  LOP3.LUT R85, R84, 0xffff, RZ, 0xc0, !PT ;  /* 0x0000ffff54557812 */ /* 0x000fe200078ec0ff */
[----:B------:R-:W-:Y:S01]  /*5240*/  FFMA.FTZ R84, R89, c[0x0][0x23c], -R160 ;  /* 0x00008f0059547a23 */ /* 0x000fe200000108a0 */
[----:B------:R-:W-:Y:S01]  /*5250*/  PRMT R15, R188, 0x5410, R187 ;  /* 0x00005410bc0f7816 */ /* 0x000fe200000000bb */
[----:B------:R-:W-:Y:S01]  /*5260*/  MUFU.EX2 R248, R248 ;  /* 0x000000f800f87308 */ /* 0x000fe20000000800 */
[----:B------:R-:W-:Y:S01]  /*5270*/  @!P3 PRMT R187, R80, 0x5410, RZ ;  /* 0x0000541050bbb816 */ /* 0x000fe200000000ff */
[--C-:B------:R-:W-:Y:S01]  /*5280*/  FFMA.FTZ R234, R94, c[0x0][0x23c], -R35.reuse ;  /* 0x00008f005eea7a23 */ /* 0x100fe20000010823 */
[----:B------:R-:W-:Y:S01]  /*5290*/  ISETP.GE.U32.AND P3, PT, R6, R85, PT ;  /* 0x000000550600720c */ /* 0x000fe20003f66070 */
[----:B------:R-:W-:Y:S01]  /*52a0*/  FFMA.FTZ R237, R92, c[0x0][0x23c], -R35 ;  /* 0x00008f005ced7a23 */ /* 0x000fe20000010823 */
[----:B---3--:R-:W-:-:S02]  /*52b0*/  F2FP.BF16.PACK_AB R184, R217, R220 ;  /* 0x000000dcd9b8723e */ /* 0x008fc400000010ff */
[----:B--2---:R-:W-:Y:S01]  /*52c0*/  F2FP.BF16.PACK_AB R182, R225, R226 ;  /* 0x000000e2e1b6723e */ /* 0x004fe200000010ff */
[----:B------:R-:W-:Y:S01]  /*52d0*/  MUFU.EX2 R246, R246 ;  /* 0x000000f600f67308 */ /* 0x000fe20000000800 */
[----:B------:R-:W-:Y:S02]  /*52e0*/  SHF.R.U32.HI R85, RZ, 0x10, R180 ;  /* 0x00000010ff557819 */ /* 0x000fe400000116b4 */
[----:B------:R-:W-:Y:S01]  /*52f0*/  PRMT R183, R184, 0x7632, R183 ;  /* 0x00007632b8b77816 */ /* 0x000fe200000000b7 */
[----:B------:R-:W-:Y:S01]  /*5300*/  @!P2 HFMA2.BF16_V2 R77, -RZ.H0_H0, RZ.H0_H0, -R182.H0_H0 ;  /* 0x200000ffff4da231 */ /* 0x000fe200003409b6 */
[----:B------:R-:W-:Y:S02]  /*5310*/  LOP3.LUT R85, R85, 0xff, RZ, 0xc0, !PT ;  /* 0x000000ff55557812 */ /* 0x000fe400078ec0ff */
[----:B------:R-:W-:Y:S01]  /*5320*/  PRMT R181, R182, 0x7632, R181 ;  /* 0x00007632b6b57816 */ /* 0x000fe200000000b5 */
[----:B------:R-:W-:Y:S01]  /*5330*/  @!P1 HFMA2.BF16_V2 R55, -RZ.H0_H0, RZ.H0_H0, -R183.H0_H0 ;  /* 0x200000ffff379231 */ /* 0x000fe200003409b7 */
[----:B------:R-:W-:Y:S01]  /*5340*/  @!P5 PRMT R188, R78, 0x5410, RZ ;  /* 0x000054104ebcd816 */ /* 0x000fe200000000ff */
[----:B------:R-:W-:Y:S01]  /*5350*/  MUFU.EX2 R244, R244 ;  /* 0x000000f400f47308 */ /* 0x000fe20000000800 */
[----:B------:R-:W-:Y:S01]  /*5360*/  SHF.R.U32.HI R177, RZ, 0x8, R177 ;  /* 0x00000008ffb17819 */ /* 0x000fe200000116b1 */
[----:B------:R-:W-:Y:S01]  /*5370*/  @!P3 HFMA2.BF16_V2 R76, -RZ.H0_H0, RZ.H0_H0, -R181.H0_H0 ;  /* 0x200000ffff4cb231 */ /* 0x000fe200003409b5 */
[----:B------:R-:W-:-:S02]  /*5380*/  ISETP.GE.U32.AND P5, PT, R6, R85, PT ;  /* 0x000000550600720c */ /* 0x000fc40003fa6070 */
[----:B------:R-:W-:Y:S02]  /*5390*/  LOP3.LUT R175, R194, 0xff, RZ, 0xc0, !PT ;  /* 0x000000ffc2af7812 */ /* 0x000fe400078ec0ff */
[----:B------:R-:W-:Y:S01]  /*53a0*/  PRMT R78, R182, 0x5410, R181 ;  /* 0x00005410b64e7816 */ /* 0x000fe200000000b5 */
[----:B------:R-:W-:Y:S01]  /*53b0*/  MUFU.EX2 R242, R242 ;  /* 0x000000f200f27308 */ /* 0x000fe20000000800 */
[----:B------:R-:W-:Y:S02]  /*53c0*/  @!P2 PRMT R182, R77, 0x5410, RZ ;  /* 0x000054104db6a816 */ /* 0x000fe400000000ff */
[----:B------:R-:W-:Y:S02]  /*53d0*/  LOP3.LUT R177, R177, 0xffff, RZ, 0xc0, !PT ;  /* 0x0000ffffb1b17812 */ /* 0x000fe400078ec0ff */
[----:B------:R-:W-:Y:S02]  /*53e0*/  PRMT R77, R184, 0x5410, R183 ;  /* 0x00005410b84d7816 */ /* 0x000fe400000000b7 */
[----:B------:R-:W-:Y:S01]  /*53f0*/  @!P1 PRMT R183, R55, 0x5410, RZ ;  /* 0x0000541037b79816 */ /* 0x000fe200000000ff */
[----:B------:R-:W-:Y:S01]  /*5400*/  FFMA.FTZ R55, R174, c[0x0][0x23c], -R161 ;  /* 0x00008f00ae377a23 */ /* 0x000fe200000108a1 */
[----:B------:R-:W-:Y:S01]  /*5410*/  ISETP.GE.U32.AND P2, PT, R6, R175, PT ;  /* 0x000000af0600720c */ /* 0x000fe20003f46070 */
[----:B------:R-:W-:Y:S01]  /*5420*/  @!P5 HFMA2.BF16_V2 R71, -RZ.H0_H0, RZ.H0_H0, -R184.H0_H0 ;  /* 0x200000ffff47d231 */ /* 0x000fe200003409b8 */
[----:B------:R-:W-:Y:S01]  /*5430*/  @!P3 PRMT R181, R76, 0x5410, RZ ;  /* 0x000054104cb5b816 */ /* 0x000fe200000000ff */
[----:B------:R-:W-:Y:S01]  /*5440*/  MUFU.EX2 R141, R141 ;  /* 0x0000008d008d7308 */ /* 0x000fe20000000800 */
[----:B------:R-:W-:-:S02]  /*5450*/  ISETP.GE.U32.AND P3, PT, R6, R177, PT ;  /* 0x000000b10600720c */ /* 0x000fc40003f66070 */
[--C-:B------:R-:W-:Y:S02]  /*5460*/  SHF.R.U32.HI R159, RZ, 0x10, R194.reuse ;  /* 0x00000010ff9f7819 */ /* 0x100fe400000116c2 */
[----:B-1----:R-:W-:Y:S02]  /*5470*/  F2FP.BF16.PACK_AB R178, R223, R224 ;  /* 0x000000e0dfb2723e */ /* 0x002fe400000010ff */
[----:B------:R-:W-:Y:S01]  /*5480*/  LOP3.LUT R159, R159, 0xff, RZ, 0xc0, !PT ;  /* 0x000000ff9f9f7812 */ /* 0x000fe200078ec0ff */
[----:B------:R-:W1:Y:S01]  /*5490*/  MUFU.EX2 R55, R55 ;  /* 0x0000003700377308 */ /* 0x000e620000000800 */
[----:B------:R-:W-:Y:S01]  /*54a0*/  PRMT R177, R178, 0x7632, R177 ;  /* 0x00007632b2b17816 */ /* 0x000fe200000000b1 */
[----:B------:R-:W-:Y:S01]  /*54b0*/  @!P2 HFMA2.BF16_V2 R70, -RZ.H0_H0, RZ.H0_H0, -R178.H0_H0 ;  /* 0x200000ffff46a231 */ /* 0x000fe200003409b2 */
[----:B------:R-:W-:Y:S02]  /*54c0*/  @!P5 PRMT R184, R71, 0x5410, RZ ;  /* 0x0000541047b8d816 */ /* 0x000fe400000000ff */
[----:B------:R-:W-:Y:S01]  /*54d0*/  SHF.R.U32.HI R173, RZ, 0x18, R194 ;  /* 0x00000018ffad7819 */ /* 0x000fe200000116c2 */
[----:B------:R-:W-:Y:S01]  /*54e0*/  @!P3 HFMA2.BF16_V2 R31, -RZ.H0_H0, RZ.H0_H0, -R177.H0_H0 ;  /* 0x200000ffff1fb231 */ /* 0x000fe200003409b1 */
[----:B------:R-:W-:Y:S01]  /*54f0*/  ISETP.GE.U32.AND P5, PT, R6, R159, PT ;  /* 0x0000009f0600720c */ /* 0x000fe20003fa6070 */
[----:B------:R-:W-:Y:S01]  /*5500*/  MUFU.EX2 R156, R156 ;  /* 0x0000009c009c7308 */ /* 0x000fe20000000800 */
[----:B------:R-:W-:-:S02]  /*5510*/  LOP3.LUT R71, R172, 0xff, RZ, 0xc0, !PT ;  /* 0x000000ffac477812 */ /* 0x000fc400078ec0ff */
[----:B------:R-:W-:Y:S02]  /*5520*/  PRMT R76, R178, 0x5410, R177 ;  /* 0x00005410b24c7816 */ /* 0x000fe400000000b1 */
[----:B------:R-:W-:Y:S02]  /*5530*/  ISETP.GE.U32.AND P1, PT, R6, R173, PT ;  /* 0x000000ad0600720c */ /* 0x000fe40003f26070 */
[----:B------:R-:W-:Y:S01]  /*5540*/  @!P2 PRMT R178, R70, 0x5410, RZ ;  /* 0x0000541046b2a816 */ /* 0x000fe200000000ff */
[----:B------:R2:W3:Y:S01]  /*5550*/  MUFU.EX2 R159, R157 ;  /* 0x0000009d009f7308 */ /* 0x0004e20000000800 */
[----:B------:R-:W-:Y:S02]  /*5560*/  ISETP.GE.U32.AND P2, PT, R6, R71, PT ;  /* 0x000000470600720c */ /* 0x000fe40003f46070 */
[----:B------:R-:W-:Y:S02]  /*5570*/  @!P3 PRMT R177, R31, 0x5410, RZ ;  /* 0x000054101fb1b816 */ /* 0x000fe400000000ff */
[----:B------:R-:W-:-:S02]  /*5580*/  SHF.R.U32.HI R71, RZ, 0x10, R172 ;  /* 0x00000010ff477819 */ /* 0x000fc400000116ac */
[----:B------:R-:W-:Y:S01]  /*5590*/  LOP3.LUT R31, R172, 0xffff, RZ, 0xc0, !PT ;  /* 0x0000ffffac1f7812 */ /* 0x000fe200078ec0ff */
[----:B------:R-:W-:Y:S01]  /*55a0*/  MUFU.EX2 R84, R84 ;  /* 0x0000005400547308 */ /* 0x000fe20000000800 */
[----:B-1----:R-:W-:Y:S02]  /*55b0*/  F2FP.BF16.PACK_AB R180, R55, R218 ;  /* 0x000000da37b4723e */ /* 0x002fe400000010ff */
[----:B------:R-:W-:Y:S02]  /*55c0*/  LOP3.LUT R71, R71, 0xff, RZ, 0xc0, !PT ;  /* 0x000000ff47477812 */ /* 0x000fe400078ec0ff */
[----:B------:R-:W-:Y:S01]  /*55d0*/  SHF.R.U32.HI R31, RZ, 0x8, R31 ;  /* 0x00000008ff1f7819 */ /* 0x000fe2000001161f */
[----:B------:R-:W-:Y:S01]  /*55e0*/  @!P5 HFMA2.BF16_V2 R69, -RZ.H0_H0, RZ.H0_H0, -R180.H0_H0 ;  /* 0x200000ffff45d231 */ /* 0x000fe200003409b4 */
[----:B------:R-:W-:Y:S01]  /*55f0*/  PRMT R179, R180, 0x7632, R179 ;  /* 0x00007632b4b37816 */ /* 0x000fe200000000b3 */
[----:B--2---:R-:W-:Y:S01]  /*5600*/  FFMA.FTZ R157, R143, c[0x0][0x23c], -R161 ;  /* 0x00008f008f9d7a23 */ /* 0x004fe200000108a1 */
[----:B------:R-:W-:Y:S01]  /*5610*/  ISETP.GE.U32.AND P3, PT, R6, R71, PT ;  /* 0x000000470600720c */ /* 0x000fe20003f66070 */
[----:B------:R-:W-:Y:S01]  /*5620*/  FFMA.FTZ R143, R97, c[0x0][0x23c], -R160 ;  /* 0x00008f00618f7a23 */ /* 0x000fe200000108a0 */
[----:B------:R-:W-:Y:S01]  /*5630*/  LOP3.LUT R71, R31, 0xffff, RZ, 0xc0, !PT ;  /* 0x0000ffff1f477812 */ /* 0x000fe200078ec0ff */
[----:B------:R-:W-:Y:S01]  /*5640*/  @!P1 HFMA2.BF16_V2 R68, -RZ.H0_H0, RZ.H0_H0, -R179.H0_H0 ;  /* 0x200000ffff449231 */ /* 0x000fe200003409b3 */
[----:B------:R-:W-:Y:S01]  /*5650*/  PRMT R31, R180, 0x5410, R179 ;  /* 0x00005410b41f7816 */ /* 0x000fe200000000b3 */
[----:B------:R-:W1:Y:S01]  /*5660*/  MUFU.EX2 R157, R157 ;  /* 0x0000009d009d7308 */ /* 0x000e620000000800 */
[----:B------:R-:W-:-:S02]  /*5670*/  @!P5 PRMT R180, R69, 0x5410, RZ ;  /* 0x0000541045b4d816 */ /* 0x000fc400000000ff */
[----:B------:R-:W-:Y:S01]  /*5680*/  ISETP.GE.U32.AND P5, PT, R6, R71, PT ;  /* 0x000000470600720c */ /* 0x000fe20003fa6070 */
[----:B------:R-:W-:Y:S01]  /*5690*/  IMAD.WIDE.U32 R70, R163, -0x2daee0ad, RZ ;  /* 0xd2511f53a3467825 */ /* 0x000fe200078e00ff */
[----:B------:R-:W-:Y:S02]  /*56a0*/  SHF.R.U32.HI R69, RZ, 0x18, R172 ;  /* 0x00000018ff457819 */ /* 0x000fe400000116ac */
[----:B---3--:R-:W-:Y:S01]  /*56b0*/  F2FP.BF16.PACK_AB R86, R159, R248 ;  /* 0x000000f89f56723e */ /* 0x008fe200000010ff */
[----:B------:R-:W2:Y:S01]  /*56c0*/  MUFU.EX2 R143, R143 ;  /* 0x0000008f008f7308 */ /* 0x000ea20000000800 */
[----:B------:R-:W-:Y:S01]  /*56d0*/  @!P1 PRMT R179, R68, 0x5410, RZ ;  /* 0x0000541044b39816 */ /* 0x000fe200000000ff */
[----:B------:R-:W-:Y:S01]  /*56e0*/  FADD.FTZ R159, R248, R159 ;  /* 0x0000009ff89f7221 */ /* 0x000fe20000010000 */
[----:B------:R-:W-:Y:S01]  /*56f0*/  ISETP.GE.U32.AND P1, PT, R6, R69, PT ;  /* 0x000000450600720c */ /* 0x000fe20003f26070 */
[----:B------:R-:W-:Y:S01]  /*5700*/  @!P2 HFMA2.BF16_V2 R66, -RZ.H0_H0, RZ.H0_H0, -R86.H0_H0 ;  /* 0x200000ffff42a231 */ /* 0x000fe20000340956 */
[----:B------:R-:W-:Y:S01]  /*5710*/  PRMT R85, R86, 0x7632, R85 ;  /* 0x0000763256557816 */ /* 0x000fe20000000055 */
[----:B------:R-:W-:Y:S01]  /*5720*/  IMAD.WIDE.U32 R68, R155, -0x326172a9, RZ ;  /* 0xcd9e8d579b447825 */ /* 0x000fe200078e00ff */
[----:B------:R-:W-:Y:S01]  /*5730*/  LOP3.LUT R169, R200, 0xff, RZ, 0xc0, !PT ;  /* 0x000000ffc8a97812 */ /* 0x000fe200078ec0ff */
[----:B------:R-:W-:Y:S01]  /*5740*/  MUFU.EX2 R90, R90 ;  /* 0x0000005a005a7308 */ /* 0x000fe20000000800 */
[----:B-1----:R-:W-:Y:S01]  /*5750*/  F2FP.BF16.PACK_AB R126, R157, R246 ;  /* 0x000000f69d7e723e */ /* 0x002fe200000010ff */
[----:B------:R-:W-:Y:S01]  /*5760*/  @!P5 HFMA2.BF16_V2 R65, -RZ.H0_H0, RZ.H0_H0, -R85.H0_H0 ;  /* 0x200000ffff41d231 */ /* 0x000fe20000340955 */
[----:B------:R-:W-:-:S02]  /*5770*/  SHF.R.U32.HI R171, RZ, 0x8, R171 ;  /* 0x00000008ffab7819 */ /* 0x000fc400000116ab */
[----:B------:R-:W-:Y:S01]  /*5780*/  PRMT R97, R86, 0x5410, R85 ;  /* 0x0000541056617816 */ /* 0x000fe20000000055 */
[----:B------:R-:W-:Y:S01]  /*5790*/  @!P3 HFMA2.BF16_V2 R64, -RZ.H0_H0, RZ.H0_H0, -R126.H0_H0 ;  /* 0x200000ffff40b231 */ /* 0x000fe2000034097e */
[----:B------:R-:W-:Y:S01]  /*57a0*/  PRMT R127, R126, 0x7632, R127 ;  /* 0x000076327e7f7816 */ /* 0x000fe2000000007f */
[----:B------:R-:W-:Y:S01]  /*57b0*/  MUFU.EX2 R247, R247 ;  /* 0x000000f700f77308 */ /* 0x000fe20000000800 */
[----:B------:R-:W-:Y:S02]  /*57c0*/  @!P2 PRMT R86, R66, 0x5410, RZ ;  /* 0x000054104256a816 */ /* 0x000fe400000000ff */
[----:B------:R-:W-:Y:S01]  /*57d0*/  ISETP.GE.U32.AND P2, PT, R6, R169, PT ;  /* 0x000000a90600720c */ /* 0x000fe20003f46070 */
[----:B------:R-:W-:Y:S01]  /*57e0*/  @!P1 HFMA2.BF16_V2 R39, -RZ.H0_H0, RZ.H0_H0, -R127.H0_H0 ;  /* 0x200000ffff279231 */ /* 0x000fe2000034097f */
[----:B------:R-:W-:Y:S02]  /*57f0*/  SHF.R.U32.HI R165, RZ, 0x10, R200 ;  /* 0x00000010ffa57819 */ /* 0x000fe400000116c8 */
[----:B------:R-:W-:Y:S01]  /*5800*/  LOP3.LUT R171, R171, 0xffff, RZ, 0xc0, !PT ;  /* 0x0000ffffabab7812 */ /* 0x000fe200078ec0ff */
[----:B------:R-:W-:Y:S01]  /*5810*/  MUFU.EX2 R240, R240 ;  /* 0x000000f000f07308 */ /* 0x000fe20000000800 */
[----:B------:R-:W-:-:S02]  /*5820*/  @!P5 PRMT R85, R65, 0x5410, RZ ;  /* 0x000054104155d816 */ /* 0x000fc400000000ff */
[----:B------:R-:W-:Y:S02]  /*5830*/  ISETP.GE.U32.AND P5, PT, R6, R171, PT ;  /* 0x000000ab0600720c */ /* 0x000fe40003fa6070 */
[----:B------:R-:W-:Y:S02]  /*5840*/  LOP3.LUT R165, R165, 0xff, RZ, 0xc0, !PT ;  /* 0x000000ffa5a57812 */ /* 0x000fe400078ec0ff */
[----:B------:R-:W-:Y:S01]  /*5850*/  PRMT R99, R126, 0x5410, R127 ;  /* 0x000054107e637816 */ /* 0x000fe2000000007f */
[----:B------:R-:W-:Y:S01]  /*5860*/  MUFU.EX2 R140, R140 ;  /* 0x0000008c008c7308 */ /* 0x000fe20000000800 */
[----:B--2---:R-:W-:Y:S01]  /*5870*/  F2FP.BF16.PACK_AB R202, R143, R244 ;  /* 0x000000f48fca723e */ /* 0x004fe200000010ff */
[----:B------:R-:W-:Y:S01]  /*5880*/  FADD.FTZ R244, R244, R159 ;  /* 0x0000009ff4f47221 */ /* 0x000fe20000010000 */
[----:B------:R-:W-:Y:S02]  /*5890*/  @!P1 PRMT R127, R39, 0x5410, RZ ;  /* 0x00005410277f9816 */ /* 0x000fe400000000ff */
[----:B------:R-:W-:Y:S01]  /*58a0*/  ISETP.GE.U32.AND P1, PT, R6, R165, PT ;  /* 0x000000a50600720c */ /* 0x000fe20003f26070 */
[----:B------:R-:W-:Y:S01]  /*58b0*/  @!P2 HFMA2.BF16_V2 R63, -RZ.H0_H0, RZ.H0_H0, -R202.H0_H0 ;  /* 0x200000ffff3fa231 */ /* 0x000fe200003409ca */
[----:B------:R-:W-:Y:S01]  /*58c0*/  PRMT R201, R202, 0x7632, R201 ;  /* 0x00007632cac97816 */ /* 0x000fe200000000c9 */
[----:B------:R1:W2:Y:S01]  /*58d0*/  MUFU.EX2 R39, R102 ;  /* 0x0000006600277308 */ /* 0x0002a20000000800 */
[----:B------:R-:W-:Y:S01]  /*58e0*/  SHF.R.U32.HI R167, RZ, 0x18, R200 ;  /* 0x00000018ffa77819 */ /* 0x000fe200000116c8 */
[----:B------:R-:W-:Y:S01]  /*58f0*/  FADD.FTZ R143, R143, R244 ;  /* 0x000000f48f8f7221 */ /* 0x000fe20000010000 */
[----:B------:R-:W-:Y:S01]  /*5900*/  F2FP.BF16.PACK_AB R204, R141, R242 ;  /* 0x000000f28dcc723e */ /* 0x000fe200000010ff */
[----:B------:R-:W-:Y:S01]  /*5910*/  @!P5 HFMA2.BF16_V2 R62, -RZ.H0_H0, RZ.H0_H0, -R201.H0_H0 ;  /* 0x200000ffff3ed231 */ /* 0x000fe200003409c9 */
[----:B------:R-:W-:-:S02]  /*5920*/  @!P3 PRMT R126, R64, 0x5410, RZ ;  /* 0x00005410407eb816 */ /* 0x000fc400000000ff */
[----:B------:R-:W-:Y:S01]  /*5930*/  ISETP.GE.U32.AND P3, PT, R6, R167, PT ;  /* 0x000000a70600720c */ /* 0x000fe20003f66070 */
[----:B------:R-:W-:Y:S01]  /*5940*/  MUFU.EX2 R251, R251 ;  /* 0x000000fb00fb7308 */ /* 0x000fe20000000800 */
[----:B------:R-:W-:Y:S01]  /*5950*/  LOP3.LUT R65, R153, 0xff, RZ, 0xc0, !PT ;  /* 0x000000ff99417812 */ /* 0x000fe200078ec0ff */
[----:B------:R-:W-:Y:S01]  /*5960*/  @!P1 HFMA2.BF16_V2 R38, -RZ.H0_H0, RZ.H0_H0, -R204.H0_H0 ;  /* 0x200000ffff269231 */ /* 0x000fe200003409cc */
[----:B------:R-:W-:Y:S02]  /*5970*/  PRMT R203, R204, 0x7632, R203 ;  /* 0x00007632cccb7816 */ /* 0x000fe400000000cb */
[----:B------:R-:W-:Y:S02]  /*5980*/  LOP3.LUT R80, R70, 0xffff, RZ, 0xc0, !PT ;  /* 0x0000ffff46507812 */ /* 0x000fe400078ec0ff */
[----:B------:R-:W-:Y:S01]  /*5990*/  SHF.R.U32.HI R133, RZ, 0x10, R70 ;  /* 0x00000010ff857819 */ /* 0x000fe20000011646 */
[----:B------:R-:W-:Y:S01]  /*59a0*/  MUFU.EX2 R216, R216 ;  /* 0x000000d800d87308 */ /* 0x000fe20000000800 */
[----:B-1----:R-:W-:-:S02]  /*59b0*/  PRMT R102, R202, 0x5410, R201 ;  /* 0x00005410ca667816 */ /* 0x002fc400000000c9 */
[----:B------:R-:W-:Y:S01]  /*59c0*/  @!P2 PRMT R202, R63, 0x5410, RZ ;  /* 0x000054103fcaa816 */ /* 0x000fe200000000ff */
[----:B------:R-:W-:Y:S01]  /*59d0*/  @!P3 HFMA2.BF16_V2 R59, -RZ.H0_H0, RZ.H0_H0, -R203.H0_H0 ;  /* 0x200000ffff3bb231 */ /* 0x000fe200003409cb */
[----:B------:R-:W-:Y:S02]  /*59e0*/  LOP3.LUT R63, R153, 0xffff, RZ, 0xc0, !PT ;  /* 0x0000ffff993f7812 */ /* 0x000fe400078ec0ff */
[----:B------:R-:W-:Y:S01]  /*59f0*/  ISETP.GE.U32.AND P2, PT, R6, R65, PT ;  /* 0x000000410600720c */ /* 0x000fe20003f46070 */
[----:B------:R-:W-:Y:S01]  /*5a00*/  MUFU.EX2 R215, R215 ;  /* 0x000000d700d77308 */ /* 0x000fe20000000800 */
[----:B------:R-:W-:Y:S02]  /*5a10*/  @!P5 PRMT R201, R62, 0x5410, RZ ;  /* 0x000054103ec9d816 */ /* 0x000fe400000000ff */
[----:B------:R-:W-:Y:S02]  /*5a20*/  SHF.R.U32.HI R63, RZ, 0x8, R63 ;  /* 0x00000008ff3f7819 */ /* 0x000fe4000001163f */
[----:B------:R-:W-:Y:S01]  /*5a30*/  ISETP.GE.U32.AND P5, PT, R6, R91, PT ;  /* 0x0000005b0600720c */ /* 0x000fe20003fa6070 */
[----:B------:R-:W-:Y:S01]  /*5a40*/  FFMA.FTZ R91, R100, c[0x0][0x23c], -R161 ;  /* 0x00008f00645b7a23 */ /* 0x000fe200000108a1 */
[----:B------:R-:W-:Y:S01]  /*5a50*/  PRMT R100, R204, 0x5410, R203 ;  /* 0x00005410cc647816 */ /* 0x000fe200000000cb */
[----:B------:R-:W-:Y:S01]  /*5a60*/  MUFU.EX2 R206, R206 ;  /* 0x000000ce00ce7308 */ /* 0x000fe20000000800 */
[----:B------:R-:W-:-:S02]  /*5a70*/  LOP3.LUT R63, R63, 0xffff, RZ, 0xc0, !PT ;  /* 0x0000ffff3f3f7812 */ /* 0x000fc400078ec0ff */
[----:B------:R-:W-:Y:S01]  /*5a80*/  @!P1 PRMT R204, R38, 0x5410, RZ ;  /* 0x0000541026cc9816 */ /* 0x000fe200000000ff */
[----:B------:R-:W-:Y:S01]  /*5a90*/  FFMA.FTZ R38, R116, c[0x0][0x23c], -R161 ;  /* 0x00008f0074267a23 */ /* 0x000fe200000108a1 */
[C---:B--2---:R-:W-:Y:S01]  /*5aa0*/  F2FP.BF16.PACK_AB R198, R39.reuse, R156 ;  /* 0x0000009c27c6723e */ /* 0x044fe200000010ff */
[----:B------:R-:W-:Y:S01]  /*5ab0*/  FADD.FTZ R156, R156, R143 ;  /* 0x0000008f9c9c7221 */ /* 0x000fe20000010000 */
[----:B------:R-:W-:Y:S01]  /*5ac0*/  ISETP.GE.U32.AND P1, PT, R6, R63, PT ;  /* 0x0000003f0600720c */ /* 0x000fe20003f26070 */
[----:B------:R-:W-:Y:S01]  /*5ad0*/  MUFU.EX2 R91, R91 ;  /* 0x0000005b005b7308 */ /* 0x000fe20000000800 */
[----:B------:R-:W-:Y:S01]  /*5ae0*/  SHF.R.U32.HI R62, RZ, 0x10, R153 ;  /* 0x00000010ff3e7819 */ /* 0x000fe20000011699 */
[----:B------:R-:W-:Y:S01]  /*5af0*/  @!P2 HFMA2.BF16_V2 R23, -RZ.H0_H0, RZ.H0_H0, -R198.H0_H0 ;  /* 0x200000ffff17a231 */ /* 0x000fe200003409c6 */
[----:B------:R-:W-:Y:S01]  /*5b00*/  PRMT R197, R198, 0x7632, R197 ;  /* 0x00007632c6c57816 */ /* 0x000fe200000000c5 */
[----:B------:R-:W-:Y:S01]  /*5b10*/  FADD.FTZ R156, R39, R156 ;  /* 0x0000009c279c7221 */ /* 0x000fe20000010000 */
[----:B------:R-:W-:-:S02]  /*5b20*/  @!P3 PRMT R203, R59, 0x5410, RZ ;  /* 0x000054103bcbb816 */ /* 0x000fc400000000ff */
[----:B------:R-:W-:Y:S01]  /*5b30*/  LOP3.LUT R59, R62, 0xff, RZ, 0xc0, !PT ;  /* 0x000000ff3e3b7812 */ /* 0x000fe200078ec0ff */
[----:B------:R-:W1:Y:S01]  /*5b40*/  MUFU.EX2 R38, R38 ;  /* 0x0000002600267308 */ /* 0x000e620000000800 */
[----:B------:R-:W-:Y:S02]  /*5b50*/  PRMT R116, R198, 0x5410, R197 ;  /* 0x00005410c6747816 */ /* 0x000fe400000000c5 */
[----:B------:R-:W-:Y:S01]  /*5b60*/  @!P2 PRMT R198, R23, 0x5410, RZ ;  /* 0x0000541017c6a816 */ /* 0x000fe200000000ff */
[----:B------:R-:W-:Y:S01]  /*5b70*/  FFMA.FTZ R23, R117, c[0x0][0x23c], -R160 ;  /* 0x00008f0075177a23 */ /* 0x000fe200000108a0 */
[----:B------:R-:W-:Y:S01]  /*5b80*/  ISETP.GE.U32.AND P2, PT, R6, R59, PT ;  /* 0x0000003b0600720c */ /* 0x000fe20003f46070 */
[----:B------:R-:W-:Y:S01]  /*5b90*/  @!P1 HFMA2.BF16_V2 R58, -RZ.H0_H0, RZ.H0_H0, -R197.H0_H0 ;  /* 0x200000ffff3a9231 */ /* 0x000fe200003409c5 */
[----:B------:R-:W-:Y:S01]  /*5ba0*/  SHF.R.U32.HI R153, RZ, 0x18, R153 ;  /* 0x00000018ff997819 */ /* 0x000fe20000011699 */
[----:B------:R-:W-:Y:S01]  /*5bb0*/  MUFU.EX2 R205, R205 ;  /* 0x000000cd00cd7308 */ /* 0x000fe20000000800 */
[----:B------:R-:W-:-:S02]  /*5bc0*/  LOP3.LUT R59, R69, UR5, R168, 0x96, !PT ;  /* 0x00000005453b7c12 */ /* 0x000fc4000f8e96a8 */
[----:B------:R-:W-:Y:S02]  /*5bd0*/  @!P1 PRMT R197, R58, 0x5410, RZ ;  /* 0x000054103ac59816 */ /* 0x000fe400000000ff */
[----:B------:R-:W-:Y:S02]  /*5be0*/  ISETP.GE.U32.AND P1, PT, R6, R153, PT ;  /* 0x000000990600720c */ /* 0x000fe40003f26070 */
[----:B------:R-:W-:Y:S01]  /*5bf0*/  LOP3.LUT R160, R68, 0xffff, RZ, 0xc0, !PT ;  /* 0x0000ffff44a07812 */ /* 0x000fe200078ec0ff */
[----:B------:R-:W2:Y:S01]  /*5c00*/  MUFU.EX2 R23, R23 ;  /* 0x0000001700177308 */ /* 0x000ea20000000800 */
[----:B-1----:R-:W-:Y:S02]  /*5c10*/  F2FP.BF16.PACK_AB R200, R38, R91 ;  /* 0x0000005b26c8723e */ /* 0x002fe400000010ff */
[----:B------:R-:W-:Y:S02]  /*5c20*/  LOP3.LUT R69, R162, 0xff, RZ, 0xc0, !PT ;  /* 0x000000ffa2457812 */ /* 0x000fe400078ec0ff */
[----:B------:R-:W-:Y:S01]  /*5c30*/  PRMT R199, R200, 0x7632, R199 ;  /* 0x00007632c8c77816 */ /* 0x000fe200000000c7 */
[----:B------:R-:W-:Y:S01]  /*5c40*/  @!P2 HFMA2.BF16_V2 R57, -RZ.H0_H0, RZ.H0_H0, -R200.H0_H0 ;  /* 0x200000ffff39a231 */ /* 0x000fe200003409c8 */
[----:B------:R-:W-:Y:S01]  /*5c50*/  ISETP.GE.U32.AND P3, PT, R6, R83, PT ;  /* 0x000000530600720c */ /* 0x000fe20003f66070 */
[----:B------:R-:W-:Y:S01]  /*5c60*/  MUFU.EX2 R214, R214 ;  /* 0x000000d600d67308 */ /* 0x000fe20000000800 */
[----:B------:R-:W-:Y:S01]  /*5c70*/  PRMT R117, R200, 0x5410, R199 ;  /* 0x00005410c8757816 */ /* 0x000fe200000000c7 */
[----:B------:R-:W-:Y:S01]  /*5c80*/  @!P1 HFMA2.BF16_V2 R56, -RZ.H0_H0, RZ.H0_H0, -R199.H0_H0 ;  /* 0x200000ffff389231 */ /* 0x000fe200003409c7 */
[----:B------:R-:W-:-:S02]  /*5c90*/  @!P2 PRMT R200, R57, 0x5410, RZ ;  /* 0x0000541039c8a816 */ /* 0x000fc400000000ff */
[----:B------:R-:W-:Y:S01]  /*5ca0*/  SHF.R.U32.HI R57, RZ, 0x8, R142 ;  /* 0x00000008ff397819 */ /* 0x000fe2000001168e */
[--C-:B------:R-:W-:Y:S01]  /*5cb0*/  FFMA.FTZ R142, R130, c[0x0][0x23c], -R35.reuse ;  /* 0x00008f00828e7a23 */ /* 0x100fe20000010823 */
[----:B------:R-:W-:Y:S01]  /*5cc0*/  LOP3.LUT R83, R71, UR4, R170, 0x96, !PT ;  /* 0x0000000447537c12 */ /* 0x000fe2000f8e96aa */
[--C-:B------:R-:W-:Y:S01]  /*5cd0*/  FFMA.FTZ R71, R137, c[0x0][0x23c], -R35.reuse ;  /* 0x00008f0089477a23 */ /* 0x100fe20000010823 */
[----:B------:R-:W-:Y:S01]  /*5ce0*/  LOP3.LUT R65, R70, 0xff, RZ, 0xc0, !PT ;  /* 0x000000ff46417812 */ /* 0x000fe200078ec0ff */
[----:B------:R-:W-:Y:S01]  /*5cf0*/  MUFU.EX2 R207, R207 ;  /* 0x000000cf00cf7308 */ /* 0x000fe20000000800 */
[----:B------:R-:W-:Y:S01]  /*5d00*/  SHF.R.U32.HI R63, RZ, 0x18, R70 ;  /* 0x00000018ff3f7819 */ /* 0x000fe20000011646 */
[----:B------:R-:W-:Y:S01]  /*5d10*/  FFMA.FTZ R70, R118, c[0x0][0x23c], -R35 ;  /* 0x00008f0076467a23 */ /* 0x000fe20000010823 */
[----:B------:R-:W-:Y:S02]  /*5d20*/  LOP3.LUT R155, R68, 0xff, RZ, 0xc0, !PT ;  /* 0x000000ff449b7812 */ /* 0x000fe400078ec0ff */
[----:B------:R-:W-:-:S02]  /*5d30*/  SHF.R.U32.HI R153, RZ, 0x10, R68 ;  /* 0x00000010ff997819 */ /* 0x000fc40000011644 */
[----:B------:R-:W-:Y:S01]  /*5d40*/  SHF.R.U32.HI R58, RZ, 0x18, R68 ;  /* 0x00000018ff3a7819 */ /* 0x000fe20000011644 */
[----:B------:R-:W-:Y:S01]  /*5d50*/  MUFU.EX2 R71, R71 ;  /* 0x0000004700477308 */ /* 0x000fe20000000800 */
[----:B------:R-:W-:Y:S01]  /*5d60*/  ISETP.GE.U32.AND P2, PT, R6, R69, PT ;  /* 0x000000450600720c */ /* 0x000fe20003f46070 */
[----:B------:R-:W-:Y:S01]  /*5d70*/  IMAD.WIDE.U32 R68, R158, -0x326172a9, RZ ;  /* 0xcd9e8d579e447825 */ /* 0x000fe200078e00ff */
[----:B--2---:R-:W-:Y:S02]  /*5d80*/  F2FP.BF16.PACK_AB R194, R84, R23 ;  /* 0x0000001754c2723e */ /* 0x004fe400000010ff */
[----:B------:R-:W-:Y:S01]  /*5d90*/  LOP3.LUT R57, R57, 0xffff, RZ, 0xc0, !PT ;  /* 0x0000ffff39397812 */ /* 0x000fe200078ec0ff */
[----:B------:R-:W-:Y:S01]  /*5da0*/  FFMA.FTZ R158, R121, c[0x0][0x23c], -R34 ;  /* 0x00008f00799e7a23 */ /* 0x000fe20000010822 */
[----:B------:R-:W-:Y:S01]  /*5db0*/  @!P1 PRMT R199, R56, 0x5410, RZ ;  /* 0x0000541038c79816 */ /* 0x000fe200000000ff */
[----:B------:R-:W-:Y:S01]  /*5dc0*/  @!P4 HFMA2.BF16_V2 R51, -RZ.H0_H0, RZ.H0_H0, -R194.H0_H0 ;  /* 0x200000ffff33c231 */ /* 0x000fe200003409c2 */
[----:B------:R-:W-:Y:S01]  /*5dd0*/  ISETP.GE.U32.AND P1, PT, R6, R57, PT ;  /* 0x000000390600720c */ /* 0x000fe20003f26070 */
[----:B------:R-:W1:Y:S01]  /*5de0*/  MUFU.EX2 R70, R70 ;  /* 0x0000004600467308 */ /* 0x000e620000000800 */
[----:B------:R-:W-:-:S02]  /*5df0*/  PRMT R193, R194, 0x7632, R193 ;  /* 0x00007632c2c17816 */ /* 0x000fc400000000c1 */
[----:B------:R-:W-:Y:S02]  /*5e00*/  LOP3.LUT R166, R69, UR5, R166, 0x96, !PT ;  /* 0x0000000545a67c12 */ /* 0x000fe4000f8e96a6 */
[----:B------:R-:W-:Y:S02]  /*5e10*/  PRMT R118, R194, 0x5410, R193 ;  /* 0x00005410c2767816 */ /* 0x000fe400000000c1 */
[----:B------:R-:W-:Y:S01]  /*5e20*/  @!P4 PRMT R194, R51, 0x5410, RZ ;  /* 0x0000541033c2c816 */ /* 0x000fe200000000ff */
[----:B------:R-:W-:Y:S01]  /*5e30*/  MUFU.EX2 R158, R158 ;  /* 0x0000009e009e7308 */ /* 0x000fe20000000800 */
[C---:B------:R-:W-:Y:S02]  /*5e40*/  LOP3.LUT R89, R166.reuse, 0xff, RZ, 0xc0, !PT ;  /* 0x000000ffa6597812 */ /* 0x040fe400078ec0ff */
[----:B------:R-:W-:Y:S01]  /*5e50*/  LOP3.LUT R51, R166, 0xffff, RZ, 0xc0, !PT ;  /* 0x0000ffffa6337812 */ /* 0x000fe200078ec0ff */
[----:B------:R-:W-:Y:S01]  /*5e60*/  @!P1 HFMA2.BF16_V2 R50, -RZ.H0_H0, RZ.H0_H0, -R193.H0_H0 ;  /* 0x200000ffff329231 */ /* 0x000fe200003409c1 */
[----:B------:R-:W-:Y:S01]  /*5e70*/  ISETP.GE.U32.AND P4, PT, R6, R89, PT ;  /* 0x000000590600720c */ /* 0x000fe20003f86070 */
[----:B------:R-:W-:Y:S01]  /*5e80*/  FFMA.FTZ R89, R134, c[0x0][0x23c], -R35 ;  /* 0x00008f0086597a23 */ /* 0x000fe20000010823 */
[----:B------:R-:W-:Y:S01]  /*5e90*/  SHF.R.U32.HI R51, RZ, 0x8, R51 ;  /* 0x00000008ff337819 */ /* 0x000fe20000011633 */
[----:B------:R-:W-:Y:S01]  /*5ea0*/  MUFU.EX2 R142, R142 ;  /* 0x0000008e008e7308 */ /* 0x000fe20000000800 */
[----:B------:R-:W-:-:S02]  /*5eb0*/  F2FP.BF16.PACK_AB R196, R247, R90 ;  /* 0x0000005af7c4723e */ /* 0x000fc400000010ff */
[----:B------:R-:W-:Y:S02]  /*5ec0*/  LOP3.LUT R51, R51, 0xffff, RZ, 0xc0, !PT ;  /* 0x0000ffff33337812 */ /* 0x000fe400078ec0ff */
[C---:B------:R-:W-:Y:S01]  /*5ed0*/  LOP3.LUT R87, R68.reuse, 0xff, RZ, 0xc0, !PT ;  /* 0x000000ff44577812 */ /* 0x040fe200078ec0ff */
[----:B------:R-:W-:Y:S01]  /*5ee0*/  @!P2 HFMA2.BF16_V2 R49, -RZ.H0_H0, RZ.H0_H0, -R196.H0_H0 ;  /* 0x200000ffff31a231 */ /* 0x000fe200003409c4 */
[----:B------:R-:W-:Y:S01]  /*5ef0*/  LOP3.LUT R62, R68, 0xffff, RZ, 0xc0, !PT ;  /* 0x0000ffff443e7812 */ /* 0x000fe200078ec0ff */
[----:B------:R-:W-:Y:S01]  /*5f00*/  FFMA.FTZ R69, R120, c[0x0][0x23c], -R34 ;  /* 0x00008f0078457a23 */ /* 0x000fe20000010822 */
[--C-:B------:R-:W-:Y:S01]  /*5f10*/  SHF.R.U32.HI R56, RZ, 0x10, R68.reuse ;  /* 0x00000010ff387819 */ /* 0x100fe20000011644 */
[----:B------:R-:W-:Y:S01]  /*5f20*/  MUFU.EX2 R89, R89 ;  /* 0x0000005900597308 */ /* 0x000fe20000000800 */
[----:B------:R-:W-:Y:S01]  /*5f30*/  SHF.R.U32.HI R57, RZ, 0x18, R68 ;  /* 0x00000018ff397819 */ /* 0x000fe20000011644 */
[----:B------:R-:W-:Y:S01]  /*5f40*/  FFMA.FTZ R68, R111, c[0x0][0x23c], -R34 ;  /* 0x00008f006f447a23 */ /* 0x000fe20000010822 */
[----:B------:R-:W-:-:S02]  /*5f50*/  PRMT R195, R196, 0x7632, R195 ;  /* 0x00007632c4c37816 */ /* 0x000fc400000000c3 */
[----:B------:R-:W-:Y:S02]  /*5f60*/  @!P1 PRMT R193, R50, 0x5410, RZ ;  /* 0x0000541032c19816 */ /* 0x000fe400000000ff */
[----:B-1----:R-:W-:Y:S01]  /*5f70*/  F2FP.BF16.PACK_AB R111, R70, R71 ;  /* 0x00000047466f723e */ /* 0x002fe200000010ff */
[----:B------:R-:W-:Y:S01]  /*5f80*/  @!P6 HFMA2.BF16_V2 R48, -RZ.H0_H0, RZ.H0_H0, -R195.H0_H0 ;  /* 0x200000ffff30e231 */ /* 0x000fe200003409c3 */
[----:B------:R-:W-:Y:S01]  /*5f90*/  ISETP.GE.U32.AND P1, PT, R6, R51, PT ;  /* 0x000000330600720c */ /* 0x000fe20003f26070 */
[----:B------:R-:W-:Y:S01]  /*5fa0*/  MUFU.EX2 R69, R69 ;  /* 0x0000004500457308 */ /* 0x000fe20000000800 */
[----:B------:R-:W-:Y:S01]  /*5fb0*/  PRMT R120, R196, 0x5410, R195 ;  /* 0x00005410c4787816 */ /* 0x000fe200000000c3 */
[----:B------:R-:W-:Y:S01]  /*5fc0*/  @!P4 HFMA2.BF16_V2 R47, -RZ.H0_H0, RZ.H0_H0, -R111.H0_H0 ;  /* 0x200000ffff2fc231 */ /* 0x000fe2000034096f */
[----:B------:R-:W-:Y:S02]  /*5fd0*/  @!P2 PRMT R196, R49, 0x5410, RZ ;  /* 0x0000541031c4a816 */ /* 0x000fe400000000ff */
[----:B------:R-:W-:-:S02]  /*5fe0*/  SHF.R.U32.HI R49, RZ, 0x10, R166 ;  /* 0x00000010ff317819 */ /* 0x000fc400000116a6 */
[----:B------:R-:W-:Y:S01]  /*5ff0*/  PRMT R110, R111, 0x7632, R110 ;  /* 0x000076326f6e7816 */ /* 0x000fe2000000006e */
[----:B------:R-:W1:Y:S01]  /*6000*/  MUFU.EX2 R68, R68 ;  /* 0x0000004400447308 */ /* 0x000e620000000800 */
[----:B------:R-:W-:Y:S02]  /*6010*/  @!P6 PRMT R195, R48, 0x5410, RZ ;  /* 0x0000541030c3e816 */ /* 0x000fe400000000ff */
[----:B------:R-:W-:Y:S01]  /*6020*/  LOP3.LUT R49, R49, 0xff, RZ, 0xc0, !PT ;  /* 0x000000ff31317812 */ /* 0x000fe200078ec0ff */
[----:B------:R-:W-:Y:S01]  /*6030*/  @!P1 HFMA2.BF16_V2 R46, -RZ.H0_H0, RZ.H0_H0, -R110.H0_H0 ;  /* 0x200000ffff2e9231 */ /* 0x000fe2000034096e */
[----:B------:R-:W-:Y:S02]  /*6040*/  PRMT R48, R111, 0x5410, R110 ;  /* 0x000054106f307816 */ /* 0x000fe4000000006e */
[----:B------:R-:W-:Y:S01]  /*6050*/  @!P4 PRMT R111, R47, 0x5410, RZ ;  /* 0x000054102f6fc816 */ /* 0x000fe200000000ff */
[----:B------:R-:W-:Y:S01]  /*6060*/  MUFU.EX2 R232, R232 ;  /* 0x000000e800e87308 */ /* 0x000fe20000000800 */
[----:B------:R-:W-:-:S02]  /*6070*/  SHF.R.U32.HI R47, RZ, 0x18, R166 ;  /* 0x00000018ff2f7819 */ /* 0x000fc400000116a6 */
[----:B------:R-:W-:Y:S02]  /*6080*/  SHF.R.U32.HI R62, RZ, 0x8, R62 ;  /* 0x00000008ff3e7819 */ /* 0x000fe4000001163e */
[C---:B------:R-:W-:Y:S02]  /*6090*/  ISETP.GE.U32.AND P6, PT, R6.reuse, R49, PT ;  /* 0x000000310600720c */ /* 0x040fe40003fc6070 */
[----:B------:R-:W-:Y:S01]  /*60a0*/  ISETP.GE.U32.AND P4, PT, R6, R47, PT ;  /* 0x0000002f0600720c */ /* 0x000fe20003f86070 */
[----:B------:R-:W-:Y:S01]  /*60b0*/  MUFU.EX2 R233, R233 ;  /* 0x000000e900e97308 */ /* 0x000fe20000000800 */
[----:B------:R-:W-:Y:S02]  /*60c0*/  LOP3.LUT R47, R62, 0xffff, RZ, 0xc0, !PT ;  /* 0x0000ffff3e2f7812 */ /* 0x000fe400078ec0ff */
[----:B------:R-:W-:Y:S02]  /*60d0*/  @!P1 PRMT R110, R46, 0x5410, RZ ;  /* 0x000054102e6e9816 */ /* 0x000fe400000000ff */
[----:B------:R-:W-:-:S02]  /*60e0*/  ISETP.GE.U32.AND P1, PT, R6, R47, PT ;  /* 0x0000002f0600720c */ /* 0x000fc40003f26070 */
[----:B-1----:R-:W-:Y:S01]  /*60f0*/  F2FP.BF16.PACK_AB R176, R68, R69 ;  /* 0x0000004544b0723e */ /* 0x002fe200000010ff */
[----:B------:R-:W-:Y:S01]  /*6100*/  MUFU.EX2 R234, R234 ;  /* 0x000000ea00ea7308 */ /* 0x000fe20000000800 */
[----:B------:R-:W-:Y:S01]  /*6110*/  ISETP.GE.U32.AND P2, PT, R6, R87, PT ;  /* 0x000000570600720c */ /* 0x000fe20003f46070 */
[----:B------:R-:W-:Y:S01]  /*6120*/  FFMA.FTZ R87, R119, c[0x0][0x23c], -R34 ;  /* 0x00008f0077577a23 */ /* 0x000fe20000010822 */
[----:B------:R-:W-:Y:S01]  /*6130*/  F2FP.BF16.PACK_AB R172, R89, R240 ;  /* 0x000000f059ac723e */ /* 0x000fe200000010ff */
[----:B------:R-:W-:Y:S01]  /*6140*/  @!P6 HFMA2.BF16_V2 R45, -RZ.H0_H0, RZ.H0_H0, -R176.H0_H0 ;  /* 0x200000ffff2de231 */ /* 0x000fe200003409b0 */
[----:B------:R-:W-:Y:S02]  /*6150*/  PRMT R175, R176, 0x7632, R175 ;  /* 0x00007632b0af7816 */ /* 0x000fe400000000af */
[----:B------:R-:W-:Y:S01]  /*6160*/  PRMT R171, R172, 0x7632, R171 ;  /* 0x00007632acab7816 */ /* 0x000fe200000000ab */
[----:B------:R-:W1:Y:S01]  /*6170*/  MUFU.EX2 R87, R87 ;  /* 0x0000005700577308 */ /* 0x000e620000000800 */
[----:B------:R-:W-:Y:S01]  /*6180*/  PRMT R46, R176, 0x5410, R175 ;  /* 0x00005410b02e7816 */ /* 0x000fe200000000af */
[----:B------:R-:W-:Y:S01]  /*6190*/  @!P4 HFMA2.BF16_V2 R37, -RZ.H0_H0, RZ.H0_H0, -R175.H0_H0 ;  /* 0x200000ffff25c231 */ /* 0x000fe200003409af */
[----:B------:R-:W-:Y:S01]  /*61a0*/  @!P6 PRMT R176, R45, 0x5410, RZ ;  /* 0x000054102db0e816 */ /* 0x000fe200000000ff */
[----:B------:R-:W-:Y:S01]  /*61b0*/  @!P1 HFMA2.BF16_V2 R21, -RZ.H0_H0, RZ.H0_H0, -R171.H0_H0 ;  /* 0x200000ffff159231 */ /* 0x000fe200003409ab */
[----:B------:R-:W-:Y:S01]  /*61c0*/  LOP3.LUT R45, R56, 0xff, RZ, 0xc0, !PT ;  /* 0x000000ff382d7812 */ /* 0x000fe200078ec0ff */
[----:B------:R-:W-:Y:S01]  /*61d0*/  @!P2 HFMA2.BF16_V2 R44, -RZ.H0_H0, RZ.H0_H0, -R172.H0_H0 ;  /* 0x200000ffff2ca231 */ /* 0x000fe200003409ac */
[----:B------:R-:W-:Y:S01]  /*61e0*/  @!P4 PRMT R175, R37, 0x5410, RZ ;  /* 0x0000541025afc816 */ /* 0x000fe200000000ff */
[----:B------:R-:W-:Y:S01]  /*61f0*/  MUFU.EX2 R237, R237 ;  /* 0x000000ed00ed7308 */ /* 0x000fe20000000800 */
[----:B------:R-:W-:-:S02]  /*6200*/  ISETP.GE.U32.AND P4, PT, R6, R45, PT ;  /* 0x0000002d0600720c */ /* 0x000fc40003f86070 */
[----:B------:R-:W-:Y:S02]  /*6210*/  PRMT R45, R172, 0x5410, R171 ;  /* 0x00005410ac2d7816 */ /* 0x000fe400000000ab */
[----:B------:R-:W-:Y:S01]  /*6220*/  @!P1 PRMT R171, R21, 0x5410, RZ ;  /* 0x0000541015ab9816 */ /* 0x000fe200000000ff */
[----:B------:R-:W-:Y:S01]  /*6230*/  FFMA.FTZ R21, R113, c[0x0][0x23c], -R34 ;  /* 0x00008f0071157a23 */ /* 0x000fe20000010822 */
[----:B------:R-:W-:Y:S01]  /*6240*/  @!P2 PRMT R172, R44, 0x5410, RZ ;  /* 0x000054102caca816 */ /* 0x000fe200000000ff */
[----:B------:R-:W2:Y:S01]  /*6250*/  MUFU.EX2 R37, R128 ;  /* 0x0000008000257308 */ /* 0x000ea20000000800 */
[----:B------:R-:W-:Y:S01]  /*6260*/  ISETP.GE.U32.AND P2, PT, R6, R57, PT ;  /* 0x000000390600720c */ /* 0x000fe20003f46070 */
[----:B------:R-:W-:Y:S01]  /*6270*/  IMAD.WIDE.U32 R56, R88, -0x326172a9, RZ ;  /* 0xcd9e8d5758387825 */ /* 0x000fe200078e00ff */
[----:B-1----:R-:W-:Y:S02]  /*6280*/  F2FP.BF16.PACK_AB R174, R87, R158 ;  /* 0x0000009e57ae723e */ /* 0x002fe400000010ff */
[----:B------:R-:W-:Y:S01]  /*6290*/  SHF.R.U32.HI R49, RZ, 0x10, R151 ;  /* 0x00000010ff317819 */ /* 0x000fe20000011697 */
[----:B------:R-:W-:Y:S01]  /*62a0*/  FFMA.FTZ R88, R114, c[0x0][0x23c], -R35 ;  /* 0x00008f0072587a23 */ /* 0x000fe20000010823 */
[----:B------:R-:W-:Y:S01]  /*62b0*/  LOP3.LUT R47, R151, 0xff, RZ, 0xc0, !PT ;  /* 0x000000ff972f7812 */ /* 0x000fe200078ec0ff */
[----:B------:R-:W1:Y:S01]  /*62c0*/  MUFU.EX2 R21, R21 ;  /* 0x0000001500157308 */ /* 0x000e620000000800 */
[----:B------:R-:W-:Y:S01]  /*62d0*/  PRMT R173, R174, 0x7632, R173 ;  /* 0x00007632aead7816 */ /* 0x000fe200000000ad */
[----:B------:R-:W-:Y:S01]  /*62e0*/  @!P4 HFMA2.BF16_V2 R42, -RZ.H0_H0, RZ.H0_H0, -R174.H0_H0 ;  /* 0x200000ffff2ac231 */ /* 0x000fe200003409ae */
[----:B------:R-:W-:-:S02]  /*62f0*/  LOP3.LUT R49, R49, 0xff, RZ, 0xc0, !PT ;  /* 0x000000ff31317812 */ /* 0x000fc400078ec0ff */
[C---:B------:R-:W-:Y:S01]  /*6300*/  ISETP.GE.U32.AND P6, PT, R6.reuse, R47, PT ;  /* 0x0000002f0600720c */ /* 0x040fe20003fc6070 */
[----:B------:R-:W-:Y:S01]  /*6310*/  @!P2 HFMA2.BF16_V2 R41, -RZ.H0_H0, RZ.H0_H0, -R173.H0_H0 ;  /* 0x200000ffff29a231 */ /* 0x000fe200003409ad */
[----:B------:R-:W-:Y:S01]  /*6320*/  ISETP.GE.U32.AND P1, PT, R6, R49, PT ;  /* 0x000000310600720c */ /* 0x000fe20003f26070 */
[----:B------:R-:W3:Y:S01]  /*6330*/  MUFU.EX2 R88, R88 ;  /* 0x0000005800587308 */ /* 0x000ee20000000800 */
[----:B------:R-:W-:Y:S02]  /*6340*/  LOP3.LUT R47, R151, 0xffff, RZ, 0xc0, !PT ;  /* 0x0000ffff972f7812 */ /* 0x000fe400078ec0ff */
[----:B------:R-:W-:Y:S02]  /*6350*/  SHF.R.U32.HI R151, RZ, 0x18, R151 ;  /* 0x00000018ff977819 */ /* 0x000fe40000011697 */
[----:B------:R-:W-:Y:S02]  /*6360*/  PRMT R44, R174, 0x5410, R173 ;  /* 0x00005410ae2c7816 */ /* 0x000fe400000000ad */
[----:B--2---:R-:W-:-:S02]  /*6370*/  F2FP.BF16.PACK_AB R168, R37, R142 ;  /* 0x0000008e25a8723e */ /* 0x004fc400000010ff */
[----:B------:R-:W-:Y:S02]  /*6380*/  @!P2 PRMT R173, R41, 0x5410, RZ ;  /* 0x0000541029ada816 */ /* 0x000fe400000000ff */
[----:B------:R-:W-:Y:S01]  /*6390*/  ISETP.GE.U32.AND P2, PT, R6, R151, PT ;  /* 0x000000970600720c */ /* 0x000fe20003f46070 */
[----:B------:R-:W-:Y:S01]  /*63a0*/  @!P6 HFMA2.BF16_V2 R40, -RZ.H0_H0, RZ.H0_H0, -R168.H0_H0 ;  /* 0x200000ffff28e231 */ /* 0x000fe200003409a8 */
[----:B-1----:R-:W-:Y:S02]  /*63b0*/  F2FP.BF16.PACK_AB R170, R21, R140 ;  /* 0x0000008c15aa723e */ /* 0x002fe400000010ff */
[----:B------:R-:W-:Y:S02]  /*63c0*/  SHF.R.U32.HI R47, RZ, 0x8, R47 ;  /* 0x00000008ff2f7819 */ /* 0x000fe4000001162f */
[----:B------:R-:W-:Y:S01]  /*63d0*/  PRMT R167, R168, 0x7632, R167 ;  /* 0x00007632a8a77816 */ /* 0x000fe200000000a7 */
[----:B------:R-:W-:Y:S01]  /*63e0*/  @!P1 HFMA2.BF16_V2 R22, -RZ.H0_H0, RZ.H0_H0, -R170.H0_H0 ;  /* 0x200000ffff169231 */ /* 0x000fe200003409aa */
[----:B------:R-:W-:-:S02]  /*63f0*/  LOP3.LUT R47, R47, 0xffff, RZ, 0xc0, !PT ;  /* 0x0000ffff2f2f7812 */ /* 0x000fc400078ec0ff */
[----:B------:R-:W-:Y:S02]  /*6400*/  PRMT R169, R170, 0x7632, R169 ;  /* 0x00007632aaa97816 */ /* 0x000fe400000000a9 */
[----:B------:R-:W-:Y:S02]  /*6410*/  PRMT R41, R168, 0x5410, R167 ;  /* 0x00005410a8297816 */ /* 0x000fe400000000a7 */
[----:B------:R-:W-:Y:S01]  /*6420*/  @!P4 PRMT R174, R42, 0x5410, RZ ;  /* 0x000054102aaec816 */ /* 0x000fe200000000ff */
[----:B------:R-:W-:Y:S01]  /*6430*/  @!P2 HFMA2.BF16_V2 R29, -RZ.H0_H0, RZ.H0_H0, -R169.H0_H0 ;  /* 0x200000ffff1da231 */ /* 0x000fe200003409a9 */
[----:B------:R-:W-:Y:S02]  /*6440*/  @!P6 PRMT R168, R40, 0x5410, RZ ;  /* 0x0000541028a8e816 */ /* 0x000fe400000000ff */
[----:B------:R-:W-:Y:S02]  /*6450*/  ISETP.GE.U32.AND P4, PT, R6, R47, PT ;  /* 0x0000002f0600720c */ /* 0x000fe40003f86070 */
[----:B------:R-:W-:-:S02]  /*6460*/  PRMT R40, R170, 0x5410, R169 ;  /* 0x00005410aa287816 */ /* 0x000fc400000000a9 */
[----:B------:R-:W-:Y:S02]  /*6470*/  @!P1 PRMT R170, R22, 0x5410, RZ ;  /* 0x0000541016aa9816 */ /* 0x000fe400000000ff */
[----:B------:R-:W-:Y:S02]  /*6480*/  SHF.R.U32.HI R47, RZ, 0x8, R146 ;  /* 0x00000008ff2f7819 */ /* 0x000fe40000011692 */
[----:B------:R-:W-:Y:S02]  /*6490*/  LOP3.LUT R22, R147, 0xff, RZ, 0xc0, !PT ;  /* 0x000000ff93167812 */ /* 0x000fe400078ec0ff */
[----:B------:R-:W-:Y:S02]  /*64a0*/  PRMT R146, R144, 0x5410, R47 ;  /* 0x0000541090927816 */ /* 0x000fe4000000002f */
[----:B------:R-:W-:Y:S01]  /*64b0*/  PRMT R144, R22, 0x5410, R139 ;  /* 0x0000541016907816 */ /* 0x000fe2000000008b */
[----:B------:R-:W-:Y:S01]  /*64c0*/  FFMA.FTZ R22, R67, c[0x0][0x23c], -R34 ;  /* 0x00008f0043167a23 */ /* 0x000fe20000010822 */
[----:B------:R-:W-:Y:S01]  /*64d0*/  SHF.R.U32.HI R122, RZ, 0x8, R135 ;  /* 0x00000008ff7a7819 */ /* 0x000fe20000011687 */
[----:B------:R-:W-:Y:S01]  /*64e0*/  @!P4 HFMA2.BF16_V2 R30, -RZ.H0_H0, RZ.H0_H0, -R167.H0_H0 ;  /* 0x200000ffff1ec231 */ /* 0x000fe200003409a7 */
[----:B------:R-:W-:-:S02]  /*64f0*/  @!P2 PRMT R169, R29, 0x5410, RZ ;  /* 0x000054101da9a816 */ /* 0x000fc400000000ff */
[----:B------:R-:W-:Y:S01]  /*6500*/  SHF.R.U32.HI R29, RZ, 0x8, R131 ;  /* 0x00000008ff1d7819 */ /* 0x000fe20000011683 */
[----:B------:R-:W-:Y:S01]  /*6510*/  MUFU.EX2 R22, R22 ;  /* 0x0000001600167308 */ /* 0x000fe20000000800 */
[----:B------:R-:W-:Y:S02]  /*6520*/  PRMT R122, R125, 0x5410, R122 ;  /* 0x000054107d7a7816 */ /* 0x000fe4000000007a */
[----:B---3--:R-:W-:Y:S02]  /*6530*/  F2FP.BF16.PACK_AB R67, R251, R88 ;  /* 0x00000058fb43723e */ /* 0x008fe400000010ff */
[----:B------:R-:W-:Y:S02]  /*6540*/  LOP3.LUT R29, R29, 0xffff, RZ, 0xc0, !PT ;  /* 0x0000ffff1d1d7812 */ /* 0x000fe400078ec0ff */
[----:B------:R-:W-:Y:S01]  /*6550*/  LOP3.LUT R149, R149, 0xff, RZ, 0xc0, !PT ;  /* 0x000000ff95957812 */ /* 0x000fe200078ec0ff */
[----:B------:R-:W1:Y:S01]  /*6560*/  MUFU.EX2 R125, R105 ;  /* 0x00000069007d7308 */ /* 0x000e620000000800 */
[----:B------:R-:W-:Y:S01]  /*6570*/  PRMT R66, R67, 0x7632, R66 ;  /* 0x0000763243427816 */ /* 0x000fe20000000042 */
[----:B------:R-:W-:Y:S01]  /*6580*/  @!P5 HFMA2.BF16_V2 R28, -RZ.H0_H0, RZ.H0_H0, -R67.H0_H0 ;  /* 0x200000ffff1cd231 */ /* 0x000fe20000340943 */
[----:B------:R-:W-:-:S02]  /*6590*/  ISETP.GE.U32.AND P2, PT, R6, R29, PT ;  /* 0x0000001d0600720c */ /* 0x000fc40003f46070 */
[----:B------:R-:W-:Y:S02]  /*65a0*/  LOP3.LUT R154, R57, UR5, R154, 0x96, !PT ;  /* 0x00000005399a7c12 */ /* 0x000fe4000f8e969a */
[----:B------:R-:W-:Y:S02]  /*65b0*/  ISETP.GE.U32.AND P6, PT, R6, R149, PT ;  /* 0x000000950600720c */ /* 0x000fe40003fc6070 */
[----:B------:R-:W-:Y:S02]  /*65c0*/  PRMT R42, R67, 0x5410, R66 ;  /* 0x00005410432a7816 */ /* 0x000fe40000000042 */
[----:B------:R-:W-:Y:S02]  /*65d0*/  @!P5 PRMT R67, R28, 0x5410, RZ ;  /* 0x000054101c43d816 */ /* 0x000fe400000000ff */
[C---:B------:R-:W-:Y:S02]  /*65e0*/  LOP3.LUT R28, R154.reuse, 0xffff, RZ, 0xc0, !PT ;  /* 0x0000ffff9a1c7812 */ /* 0x040fe400078ec0ff */
[----:B------:R-:W-:Y:S01]  /*65f0*/  LOP3.LUT R29, R154, 0xff, RZ, 0xc0, !PT ;  /* 0x000000ff9a1d7812 */ /* 0x000fe200078ec0ff */
[----:B------:R-:W-:Y:S01]  /*6600*/  @!P2 HFMA2.BF16_V2 R27, -RZ.H0_H0, RZ.H0_H0, -R66.H0_H0 ;  /* 0x200000ffff1ba231 */ /* 0x000fe20000340942 */
[----:B------:R-:W-:-:S02]  /*6610*/  SHF.R.U32.HI R28, RZ, 0x8, R28 ;  /* 0x00000008ff1c7819 */ /* 0x000fc4000001161c */
[----:B-1----:R-:W-:Y:S02]  /*6620*/  F2FP.BF16.PACK_AB R166, R125, R22 ;  /* 0x000000167da6723e */ /* 0x002fe400000010ff */
[----:B------:R-:W-:Y:S02]  /*6630*/  ISETP.GE.U32.AND P5, PT, R6, R29, PT ;  /* 0x0000001d0600720c */ /* 0x000fe40003fa6070 */
[----:B------:R-:W-:Y:S01]  /*6640*/  LOP3.LUT R29, R28, 0xffff, RZ, 0xc0, !PT ;  /* 0x0000ffff1c1d7812 */ /* 0x000fe200078ec0ff */
[----:B------:R-:W-:Y:S01]  /*6650*/  @!P6 HFMA2.BF16_V2 R26, -RZ.H0_H0, RZ.H0_H0, -R166.H0_H0 ;  /* 0x200000ffff1ae231 */ /* 0x000fe200003409a6 */
[----:B------:R-:W-:Y:S02]  /*6660*/  SHF.R.U32.HI R28, RZ, 0x10, R154 ;  /* 0x00000010ff1c7819 */ /* 0x000fe4000001169a */
[----:B------:R-:W-:Y:S02]  /*6670*/  PRMT R165, R166, 0x7632, R165 ;  /* 0x00007632a6a57816 */ /* 0x000fe400000000a5 */
[----:B------:R-:W-:-:S02]  /*6680*/  @!P2 PRMT R66, R27, 0x5410, RZ ;  /* 0x000054101b42a816 */ /* 0x000fc400000000ff */
[----:B------:R-:W-:Y:S01]  /*6690*/  ISETP.GE.U32.AND P2, PT, R6, R29, PT ;  /* 0x0000001d0600720c */ /* 0x000fe20003f46070 */
[----:B------:R-:W-:Y:S01]  /*66a0*/  @!P3 HFMA2.BF16_V2 R25, -RZ.H0_H0, RZ.H0_H0, -R165.H0_H0 ;  /* 0x200000ffff19b231 */ /* 0x000fe200003409a5 */
[----:B------:R-:W-:Y:S02]  /*66b0*/  LOP3.LUT R27, R28, 0xff, RZ, 0xc0, !PT ;  /* 0x000000ff1c1b7812 */ /* 0x000fe400078ec0ff */
[----:B------:R-:W-:Y:S02]  /*66c0*/  PRMT R47, R166, 0x5410, R165 ;  /* 0x00005410a62f7816 */ /* 0x000fe400000000a5 */
[----:B------:R-:W-:Y:S02]  /*66d0*/  ISETP.GE.U32.AND P1, PT, R6, R63, PT ;  /* 0x0000003f0600720c */ /* 0x000fe40003f26070 */
[----:B------:R-:W-:Y:S02]  /*66e0*/  @!P6 PRMT R166, R26, 0x5410, RZ ;  /* 0x000054101aa6e816 */ /* 0x000fe400000000ff */
[----:B------:R-:W-:-:S02]  /*66f0*/  @!P4 PRMT R167, R30, 0x5410, RZ ;  /* 0x000054101ea7c816 */ /* 0x000fc400000000ff */
[----:B------:R-:W-:Y:S02]  /*6700*/  F2FP.BF16.PACK_AB R63, R215, R216 ;  /* 0x000000d8d73f723e */ /* 0x000fe400000010ff */
[C---:B------:R-:W-:Y:S02]  /*6710*/  ISETP.GE.U32.AND P6, PT, R6.reuse, R27, PT ;  /* 0x0000001b0600720c */ /* 0x040fe40003fc6070 */
[----:B------:R-:W-:Y:S01]  /*6720*/  ISETP.GE.U32.AND P4, PT, R6, R65, PT ;  /* 0x000000410600720c */ /* 0x000fe20003f86070 */
[----:B------:R-:W-:Y:S01]  /*6730*/  IMAD.WIDE.U32 R64, R145, -0x326172a9, RZ ;  /* 0xcd9e8d5791407825 */ /* 0x000fe200078e00ff */
[----:B------:R-:W-:Y:S01]  /*6740*/  PRMT R62, R63, 0x7632, R62 ;  /* 0x000076323f3e7816 */ /* 0x000fe2000000003e */
[----:B------:R-:W-:Y:S01]  /*6750*/  @!P5 HFMA2.BF16_V2 R24, -RZ.H0_H0, RZ.H0_H0, -R63.H0_H0 ;  /* 0x200000ffff18d231 */ /* 0x000fe2000034093f */
[----:B------:R-:W-:Y:S02]  /*6760*/  SHF.R.U32.HI R27, RZ, 0x18, R154 ;  /* 0x00000018ff1b7819 */ /* 0x000fe4000001169a */
[----:B------:R-:W-:Y:S01]  /*6770*/  LOP3.LUT R152, R65, UR5, R152, 0x96, !PT ;  /* 0x0000000541987c12 */ /* 0x000fe2000f8e9698 */
[----:B------:R-:W-:Y:S01]  /*6780*/  @!P2 HFMA2.BF16_V2 R19, -RZ.H0_H0, RZ.H0_H0, -R62.H0_H0 ;  /* 0x200000ffff13a231 */ /* 0x000fe2000034093e */
[----:B------:R-:W-:-:S02]  /*6790*/  LOP3.LUT R119, R64, 0xffff, RZ, 0xc0, !PT ;  /* 0x0000ffff40777812 */ /* 0x000fc400078ec0ff */
[----:B------:R-:W-:Y:S02]  /*67a0*/  F2FP.BF16.PACK_AB R65, R205, R206 ;  /* 0x000000cecd41723e */ /* 0x000fe400000010ff */
[----:B------:R-:W-:Y:S02]  /*67b0*/  @!P3 PRMT R165, R25, 0x5410, RZ ;  /* 0x0000541019a5b816 */ /* 0x000fe400000000ff */
[----:B------:R-:W-:Y:S01]  /*67c0*/  ISETP.GE.U32.AND P3, PT, R6, R27, PT ;  /* 0x0000001b0600720c */ /* 0x000fe20003f66070 */
[----:B------:R-:W-:Y:S01]  /*67d0*/  @!P6 HFMA2.BF16_V2 R18, -RZ.H0_H0, RZ.H0_H0, -R65.H0_H0 ;  /* 0x200000ffff12e231 */ /* 0x000fe20000340941 */
[C---:B------:R-:W-:Y:S02]  /*67e0*/  LOP3.LUT R49, R56.reuse, 0xffff, RZ, 0xc0, !PT ;  /* 0x0000ffff38317812 */ /* 0x040fe400078ec0ff */
[----:B------:R-:W-:Y:S02]  /*67f0*/  LOP3.LUT R113, R56, 0xff, RZ, 0xc0, !PT ;  /* 0x000000ff38717812 */ /* 0x000fe400078ec0ff */
[----:B------:R-:W-:-:S02]  /*6800*/  SHF.R.U32.HI R50, RZ, 0x10, R56 ;  /* 0x00000010ff327819 */ /* 0x000fc40000011638 */
[----:B------:R-:W-:Y:S02]  /*6810*/  SHF.R.U32.HI R57, RZ, 0x18, R56 ;  /* 0x00000018ff397819 */ /* 0x000fe40000011638 */
[----:B------:R-:W-:Y:S02]  /*6820*/  LOP3.LUT R56, R64, 0xff, RZ, 0xc0, !PT ;  /* 0x000000ff40387812 */ /* 0x000fe400078ec0ff */
[--C-:B------:R-:W-:Y:S02]  /*6830*/  SHF.R.U32.HI R121, RZ, 0x10, R64.reuse ;  /* 0x00000010ff797819 */ /* 0x100fe40000011640 */
[----:B------:R-:W-:Y:S02]  /*6840*/  SHF.R.U32.HI R51, RZ, 0x18, R64 ;  /* 0x00000018ff337819 */ /* 0x000fe40000011640 */
[----:B------:R-:W-:Y:S02]  /*6850*/  PRMT R30, R63, 0x5410, R62 ;  /* 0x000054103f1e7816 */ /* 0x000fe4000000003e */
[----:B------:R-:W-:-:S02]  /*6860*/  PRMT R64, R65, 0x7632, R64 ;  /* 0x0000763241407816 */ /* 0x000fc40000000040 */
[----:B------:R-:W-:Y:S02]  /*6870*/  @!P2 PRMT R62, R19, 0x5410, RZ ;  /* 0x00005410133ea816 */ /* 0x000fe400000000ff */
[----:B------:R-:W-:Y:S01]  /*6880*/  LOP3.LUT R19, R83, 0xff, RZ, 0xc0, !PT ;  /* 0x000000ff53137812 */ /* 0x000fe200078ec0ff */
[----:B------:R-:W-:Y:S01]  /*6890*/  @!P3 HFMA2.BF16_V2 R17, -RZ.H0_H0, RZ.H0_H0, -R64.H0_H0 ;  /* 0x200000ffff11b231 */ /* 0x000fe20000340940 */
[----:B------:R-:W-:Y:S02]  /*68a0*/  LOP3.LUT R27, R104, 0xffff, RZ, 0xc0, !PT ;  /* 0x0000ffff681b7812 */ /* 0x000fe400078ec0ff */
[----:B------:R-:W-:Y:S02]  /*68b0*/  @!P5 PRMT R63, R24, 0x5410, RZ ;  /* 0x00005410183fd816 */ /* 0x000fe400000000ff */
[----:B------:R-:W-:Y:S02]  /*68c0*/  LOP3.LUT R25, R107, 0xffff, RZ, 0xc0, !PT ;  /* 0x0000ffff6b197812 */ /* 0x000fe400078ec0ff */
[----:B------:R-:W-:-:S02]  /*68d0*/  ISETP.GE.U32.AND P5, PT, R6, R113, PT ;  /* 0x000000710600720c */ /* 0x000fc40003fa6070 */
[----:B------:R-:W-:Y:S01]  /*68e0*/  PRMT R28, R65, 0x5410, R64 ;  /* 0x00005410411c7816 */ /* 0x000fe20000000040 */
[----:B------:R-:W1:Y:S01]  /*68f0*/  LDSM.16.MT88.4 R112, [R210+0x9000] ;  /* 0x00900000d270783b */ /* 0x000e620000004200 */
[----:B------:R-:W-:Y:S02]  /*6900*/  SHF.R.U32.HI R24, RZ, 0x8, R160 ;  /* 0x00000008ff187819 */ /* 0x000fe400000116a0 */
[----:B------:R-:W-:Y:S02]  /*6910*/  @!P6 PRMT R65, R18, 0x5410, RZ ;  /* 0x000054101241e816 */ /* 0x000fe400000000ff */
[----:B------:R-:W-:Y:S02]  /*6920*/  SHF.R.U32.HI R26, RZ, 0x10, R107 ;  /* 0x00000010ff1a7819 */ /* 0x000fe4000001166b */
[----:B------:R-:W-:Y:S02]  /*6930*/  ISETP.GE.U32.AND P6, PT, R6, R19, PT ;  /* 0x000000130600720c */ /* 0x000fe40003fc6070 */
[----:B------:R-:W-:-:S02]  /*6940*/  LOP3.LUT R160, R104, 0xff, RZ, 0xc0, !PT ;  /* 0x000000ff68a07812 */ /* 0x000fc400078ec0ff */
[--C-:B------:R-:W-:Y:S02]  /*6950*/  SHF.R.U32.HI R29, RZ, 0x10, R104.reuse ;  /* 0x00000010ff1d7819 */ /* 0x100fe40000011668 */
[----:B------:R-:W-:Y:S02]  /*6960*/  SHF.R.U32.HI R154, RZ, 0x18, R104 ;  /* 0x00000018ff9a7819 */ /* 0x000fe40000011668 */
[----:B------:R-:W-:Y:S02]  /*6970*/  SHF.R.U32.HI R27, RZ, 0x8, R27 ;  /* 0x00000008ff1b7819 */ /* 0x000fe4000001161b */
[----:B------:R-:W-:Y:S02]  /*6980*/  LOP3.LUT R19, R107, 0xff, RZ, 0xc0, !PT ;  /* 0x000000ff6b137812 */ /* 0x000fe400078ec0ff */
[----:B------:R-:W-:Y:S02]  /*6990*/  SHF.R.U32.HI R104, RZ, 0x8, R25 ;  /* 0x00000008ff687819 */ /* 0x000fe40000011619 */
[----:B------:R-:W-:-:S02]  /*69a0*/  SHF.R.U32.HI R18, RZ, 0x18, R107 ;  /* 0x00000018ff127819 */ /* 0x000fc4000001166b */
[----:B------:R-:W-:Y:S02]  /*69b0*/  LOP3.LUT R25, R26, 0xff, RZ, 0xc0, !PT ;  /* 0x000000ff1a197812 */ /* 0x000fe400078ec0ff */
[----:B------:R-:W-:Y:S02]  /*69c0*/  PRMT R160, R160, 0x5410, R27 ;  /* 0x00005410a0a07816 */ /* 0x000fe4000000001b */
[----:B------:R-:W-:Y:S02]  /*69d0*/  PRMT R104, R19, 0x5410, R104 ;  /* 0x0000541013687816 */ /* 0x000fe40000000068 */
[----:B------:R-:W-:Y:S01]  /*69e0*/  LOP3.LUT R27, R59, 0xffff, RZ, 0xc0, !PT ;  /* 0x0000ffff3b1b7812 */ /* 0x000fe200078ec0ff */
[----:B------:R-:W-:Y:S01]  /*69f0*/  HSET2.LE.AND R160, R160, R5, PT ;  /* 0x00000005a0a07233 */ /* 0x000fe20003803000 */
[----:B------:R-:W-:Y:S02]  /*6a00*/  SHF.R.U32.HI R19, RZ, 0x10, R59 ;  /* 0x00000010ff137819 */ /* 0x000fe4000001163b */
[----:B------:R-:W-:-:S02]  /*6a10*/  F2FP.BF16.PACK_AB R231, R207, R214 ;  /* 0x000000d6cfe7723e */ /* 0x000fc400000010ff */
[----:B------:R-:W-:Y:S02]  /*6a20*/  PRMT R18, R25, 0x5410, R18 ;  /* 0x0000541019127816 */ /* 0x000fe40000000012 */
[----:B------:R-:W-:Y:S01]  /*6a30*/  @!P3 PRMT R64, R17, 0x5410, RZ ;  /* 0x000054101140b816 */ /* 0x000fe200000000ff */
[----:B------:R-:W-:Y:S01]  /*6a40*/  @!P5 HFMA2.BF16_V2 R16, -RZ.H0_H0, RZ.H0_H0, -R231.H0_H0 ;  /* 0x200000ffff10d231 */ /* 0x000fe200003409e7 */
[----:B------:R-:W-:Y:S01]  /*6a50*/  LOP3.LUT R25, R50, 0xff, RZ, 0xc0, !PT ;  /* 0x000000ff32197812 */ /* 0x000fe200078ec0ff */
[----:B------:R-:W-:Y:S01]  /*6a60*/  HSET2.LE.AND R18, R18, R5, PT ;  /* 0x0000000512127233 */ /* 0x000fe20003803000 */
[----:B------:R-:W-:Y:S02]  /*6a70*/  LOP3.LUT R17, R59, 0xff, RZ, 0xc0, !PT ;  /* 0x000000ff3b117812 */ /* 0x000fe400078ec0ff */
[----:B------:R-:W-:Y:S02]  /*6a80*/  SHF.R.U32.HI R50, RZ, 0x8, R27 ;  /* 0x00000008ff327819 */ /* 0x000fe4000001161b */
[----:B------:R-:W-:-:S02]  /*6a90*/  LOP3.LUT R29, R29, 0xff, RZ, 0xc0, !PT ;  /* 0x000000ff1d1d7812 */ /* 0x000fc400078ec0ff */
[----:B------:R-:W-:Y:S02]  /*6aa0*/  SHF.R.U32.HI R26, RZ, 0x18, R59 ;  /* 0x00000018ff1a7819 */ /* 0x000fe4000001163b */
[----:B------:R-:W-:Y:S02]  /*6ab0*/  LOP3.LUT R19, R19, 0xff, RZ, 0xc0, !PT ;  /* 0x000000ff13137812 */ /* 0x000fe400078ec0ff */
[----:B------:R-:W-:Y:S02]  /*6ac0*/  LOP3.LUT R134, R129, 0xff, RZ, 0xc0, !PT ;  /* 0x000000ff81867812 */ /* 0x000fe400078ec0ff */
[----:B------:R-:W-:Y:S01]  /*6ad0*/  PRMT R230, R231, 0x7632, R230 ;  /* 0x00007632e7e67816 */ /* 0x000fe200000000e6 */
[----:B------:R-:W2:Y:S01]  /*6ae0*/  LDSM.16.MT88.4 R128, [R208+0x9000] ;  /* 0x00900000d080783b */ /* 0x000ea20000004200 */
[----:B------:R-:W-:Y:S02]  /*6af0*/  PRMT R50, R17, 0x5410, R50 ;  /* 0x0000541011327816 */ /* 0x000fe40000000032 */
[----:B------:R-:W-:-:S02]  /*6b00*/  PRMT R154, R29, 0x5410, R154 ;  /* 0x000054101d9a7816 */ /* 0x000fc4000000009a */
[----:B------:R-:W-:Y:S01]  /*6b10*/  PRMT R26, R19, 0x5410, R26 ;  /* 0x00005410131a7816 */ /* 0x000fe2000000001a */
[--C-:B------:R-:W-:Y:S01]  /*6b20*/  HSET2.LE.AND R98, R50, R5.reuse, PT ;  /* 0x0000000532627233 */ /* 0x100fe20003803000 */
[----:B------:R-:W-:Y:S01]  /*6b30*/  LOP3.LUT R96, R152, 0xffff, RZ, 0xc0, !PT ;  /* 0x0000ffff98607812 */ /* 0x000fe200078ec0ff */
[--C-:B------:R-:W-:Y:S01]  /*6b40*/  HSET2.LE.AND R93, R154, R5.reuse, PT ;  /* 0x000000059a5d7233 */ /* 0x100fe20003803000 */
[----:B------:R-:W-:Y:S01]  /*6b50*/  PRMT R29, R231, 0x5410, R230 ;  /* 0x00005410e71d7816 */ /* 0x000fe200000000e6 */
[----:B------:R-:W-:Y:S01]  /*6b60*/  HSET2.LE.AND R50, R26, R5, PT ;  /* 0x000000051a327233 */ /* 0x000fe20003803000 */
[----:B------:R-:W-:Y:S02]  /*6b70*/  LOP3.LUT R153, R153, 0xff, RZ, 0xc0, !PT ;  /* 0x000000ff99997812 */ /* 0x000fe400078ec0ff */
[----:B------:R-:W-:Y:S02]  /*6b80*/  SHF.R.U32.HI R119, RZ, 0x8, R119 ;  /* 0x00000008ff777819 */ /* 0x000fe40000011677 */
[----:B------:R-:W-:-:S02]  /*6b90*/  @!P5 PRMT R231, R16, 0x5410, RZ ;  /* 0x0000541010e7d816 */ /* 0x000fc400000000ff */
[----:B------:R-:W-:Y:S02]  /*6ba0*/  SHF.R.U32.HI R16, RZ, 0x10, R152 ;  /* 0x00000010ff107819 */ /* 0x000fe40000011698 */
[----:B------:R-:W-:Y:S02]  /*6bb0*/  LOP3.LUT R19, R152, 0xff, RZ, 0xc0, !PT ;  /* 0x000000ff98137812 */ /* 0x000fe400078ec0ff */
[----:B------:R-:W-:Y:S02]  /*6bc0*/  SHF.R.U32.HI R96, RZ, 0x8, R96 ;  /* 0x00000008ff607819 */ /* 0x000fe40000011660 */
[----:B------:R-:W-:Y:S02]  /*6bd0*/  PRMT R24, R155, 0x5410, R24 ;  /* 0x000054109b187816 */ /* 0x000fe40000000018 */
[----:B------:R-:W-:Y:S02]  /*6be0*/  PRMT R58, R153, 0x5410, R58 ;  /* 0x00005410993a7816 */ /* 0x000fe4000000003a */
[----:B------:R-:W-:-:S02]  /*6bf0*/  PRMT R56, R56, 0x5410, R119 ;  /* 0x0000541038387816 */ /* 0x000fc40000000077 */
[----:B------:R-:W-:Y:S02]  /*6c00*/  LOP3.LUT R106, R121, 0xff, RZ, 0xc0, !PT ;  /* 0x000000ff796a7812 */ /* 0x000fe400078ec0ff */
[----:B------:R-:W-:Y:S02]  /*6c10*/  SHF.R.U32.HI R17, RZ, 0x18, R152 ;  /* 0x00000018ff117819 */ /* 0x000fe40000011698 */
[----:B------:R-:W-:Y:S02]  /*6c20*/  LOP3.LUT R16, R16, 0xff, RZ, 0xc0, !PT ;  /* 0x000000ff10107812 */ /* 0x000fe400078ec0ff */
[----:B------:R-:W-:Y:S01]  /*6c30*/  PRMT R26, R19, 0x5410, R96 ;  /* 0x00005410131a7816 */ /* 0x000fe20000000060 */
[--C-:B------:R-:W-:Y:S01]  /*6c40*/  HSET2.LE.AND R19, R24, R5.reuse, PT ;  /* 0x0000000518137233 */ /* 0x100fe20003803000 */
[----:B------:R-:W-:Y:S01]  /*6c50*/  LOP3.LUT R96, R98, R97, RZ, 0xc0, !PT ;  /* 0x0000006162607212 */ /* 0x000fe200078ec0ff */
[----:B------:R-:W-:Y:S01]  /*6c60*/  HSET2.LE.AND R24, R56, R5, PT ;  /* 0x0000000538187233 */ /* 0x000fe20003803000 */
[----:B------:R-:W-:-:S02]  /*6c70*/  SHF.R.U32.HI R49, RZ, 0x8, R49 ;  /* 0x00000008ff317819 */ /* 0x000fc40000011631 */
[----:B------:R-:W-:Y:S01]  /*6c80*/  LOP3.LUT R97, R50, R99, RZ, 0xc0, !PT ;  /* 0x0000006332617212 */ /* 0x000fe200078ec0ff */
[--C-:B------:R-:W-:Y:S01]  /*6c90*/  HSET2.LE.AND R99, R58, R5.reuse, PT ;  /* 0x000000053a637233 */ /* 0x100fe20003803000 */
[----:B------:R-:W-:Y:S02]  /*6ca0*/  ISETP.GE.U32.AND P2, PT, R6, R57, PT ;  /* 0x000000390600720c */ /* 0x000fe40003f46070 */
[----:B------:R-:W-:Y:S01]  /*6cb0*/  PRMT R106, R106, 0x5410, R51 ;  /* 0x000054106a6a7816 */ /* 0x000fe20000000033 */
[----:B------:R-:W3:Y:S01]  /*6cc0*/  LDSM.16.MT88.4 R56, [R210+0x9400] ;  /* 0x00940000d238783b */ /* 0x000ee20000004200 */
[----:B------:R-:W-:Y:S01]  /*6cd0*/  PRMT R16, R16, 0x5410, R17 ;  /* 0x0000541010107816 */ /* 0x000fe20000000011 */
[--C-:B------:R-:W-:Y:S01]  /*6ce0*/  HSET2.LE.AND R17, R26, R5.reuse, PT ;  /* 0x000000051a117233 */ /* 0x100fe20003803000 */
[----:B------:R-:W-:Y:S01]  /*6cf0*/  LOP3.LUT R49, R49, 0xffff, RZ, 0xc0, !PT ;  /* 0x0000ffff31317812 */ /* 0x000fe200078ec0ff */
[--C-:B------:R-:W-:Y:S01]  /*6d00*/  HSET2.LE.AND R27, R106, R5.reuse, PT ;  /* 0x000000056a1b7233 */ /* 0x100fe20003803000 */
[C---:B------:R-:W-:Y:S01]  /*6d10*/  ISETP.GE.U32.AND P3, PT, R6.reuse, R25, PT ;  /* 0x000000190600720c */ /* 0x040fe20003f66070 */
[----:B------:R-:W-:Y:S01]  /*6d20*/  HSET2.LE.AND R25, R16, R5, PT ;  /* 0x0000000510197233 */ /* 0x000fe20003803000 */
[----:B------:R-:W-:-:S02]  /*6d30*/  ISETP.GE.U32.AND P5, PT, R6, R49, PT ;  /* 0x000000310600720c */ /* 0x000fc40003fa6070 */
[----:B------:R-:W-:Y:S01]  /*6d40*/  LOP3.LUT R26, R24, R45, RZ, 0xc0, !PT ;  /* 0x0000002d181a7212 */ /* 0x000fe200078ec0ff */
[--C-:B------:R-:W-:Y:S01]  /*6d50*/  HSET2.LE.AND R45, R146, R5.reuse, PT ;  /* 0x00000005922d7233 */ /* 0x100fe20003803000 */
[----:B------:R-:W-:Y:S01]  /*6d60*/  LOP3.LUT R98, R19, R102, RZ, 0xc0, !PT ;  /* 0x0000006613627212 */ /* 0x000fe200078ec0ff */
[--C-:B------:R-:W-:Y:S01]  /*6d70*/  HSET2.LE.AND R19, R144, R5.reuse, PT ;  /* 0x0000000590137233 */ /* 0x100fe20003803000 */
[----:B------:R-:W-:Y:S01]  /*6d80*/  LOP3.LUT R99, R99, R100, RZ, 0xc0, !PT ;  /* 0x0000006463637212 */ /* 0x000fe200078ec0ff */
[----:B------:R-:W-:Y:S01]  /*6d90*/  LDSM.16.MT88.4 R144, [R210+0xa000] ;  /* 0x00a00000d290783b */ /* 0x000fe20000004200 */
[----:B------:R-:W-:Y:S02]  /*6da0*/  LOP3.LUT R27, R27, R44, RZ, 0xc0, !PT ;  /* 0x0000002c1b1b7212 */ /* 0x000fe400078ec0ff */
[----:B------:R-:W-:Y:S01]  /*6db0*/  LOP3.LUT R24, R17, R48, RZ, 0xc0, !PT ;  /* 0x0000003011187212 */ /* 0x000fe200078ec0ff */
[----:B------:R-:W-:Y:S01]  /*6dc0*/  HSET2.LE.AND R17, R104, R5, PT ;  /* 0x0000000568117233 */ /* 0x000fe20003803000 */
[----:B------:R-:W-:Y:S01]  /*6dd0*/  LOP3.LUT R25, R25, R46, RZ, 0xc0, !PT ;  /* 0x0000002e19197212 */ /* 0x000fe200078ec0ff */
[----:B------:R-:W4:Y:S01]  /*6de0*/  LDSM.16.MT88.4 R48, [R208+0x9400] ;  /* 0x00940000d030783b */ /* 0x000f220000004200 */
[----:B-1----:R-:W-:Y:S01]  /*6df0*/  HMMA.16816.F32.BF16 R100, R96, R112, RZ ;  /* 0x000000706064723c */ /* 0x002fe200000418ff */
[----:B------:R-:W-:Y:S01]  /*6e00*/  @!P5 HFMA2.BF16_V2 R20, -RZ.H0_H0, RZ.H0_H0, -R230.H0_H0 ;  /* 0x200000ffff14d231 */ /* 0x000fe200003409e6 */
[----:B------:R-:W-:-:S02]  /*6e10*/  LOP3.LUT R16, R17, R116, RZ, 0xc0, !PT ;  /* 0x0000007411107212 */ /* 0x000fc400078ec0ff */
[----:B------:R-:W-:Y:S02]  /*6e20*/  PRMT R134, R134, 0x5410, R123 ;  /* 0x0000541086867816 */ /* 0x000fe4000000007b */
[----:B------:R-:W-:Y:S02]  /*6e30*/  LOP3.LUT R17, R18, R117, RZ, 0xc0, !PT ;  /* 0x0000007512117212 */ /* 0x000fe400078ec0ff */
[----:B------:R-:W-:Y:S01]  /*6e40*/  HMMA.16816.F32.BF16 R104, R24, R112, RZ ;  /* 0x000000701868723c */ /* 0x000fe200000418ff */
[----:B------:R-:W-:Y:S01]  /*6e50*/  LOP3.LUT R18, R45, R118, RZ, 0xc0, !PT ;  /* 0x000000762d127212 */ /* 0x000fe200078ec0ff */
[--C-:B------:R-:W-:Y:S01]  /*6e60*/  HSET2.LE.AND R45, R122, R5.reuse, PT ;  /* 0x000000057a2d7233 */ /* 0x100fe20003803000 */
[----:B------:R-:W-:Y:S01]  /*6e70*/  @!P5 PRMT R230, R20, 0x5410, RZ ;  /* 0x0000541014e6d816 */ /* 0x000fe200000000ff */
[----:B------:R-:W-:Y:S01]  /*6e80*/  HSET2.LE.AND R134, R134, R5, PT ;  /* 0x0000000586867233 */ /* 0x000fe20003803000 */
[----:B------:R-:W-:Y:S02]  /*6e90*/  LOP3.LUT R19, R19, R120, RZ, 0xc0, !PT ;  /* 0x0000007813137212 */ /* 0x000fe400078ec0ff */
[----:B------:R-:W-:Y:S01]  /*6ea0*/  LOP3.LUT R20, R83, 0xffff, RZ, 0xc0, !PT ;  /* 0x0000ffff53147812 */ /* 0x000fe200078ec0ff */
[----:B--2---:R-:W-:Y:S01]  /*6eb0*/  HMMA.16816.F32.BF16 R116, R96, R128, RZ ;  /* 0x000000806074723c */ /* 0x004fe200000418ff */
[----:B------:R-:W-:-:S02]  /*6ec0*/  F2FP.BF16.PACK_AB R238, R233, R232 ;  /* 0x000000e8e9ee723e */ /* 0x000fc400000010ff */
[----:B------:R-:W-:Y:S02]  /*6ed0*/  LOP3.LUT R92, R160, R41, RZ, 0xc0, !PT ;  /* 0x00000029a05c7212 */ /* 0x000fe400078ec0ff */
[----:B------:R-:W-:Y:S01]  /*6ee0*/  SHF.R.U32.HI R41, RZ, 0x18, R83 ;  /* 0x00000018ff297819 */ /* 0x000fe20000011653 */
[----:B------:R-:W-:Y:S01]  /*6ef0*/  @!P3 HFMA2.BF16_V2 R14, -RZ.H0_H0, RZ.H0_H0, -R238.H0_H0 ;  /* 0x200000ffff0eb231 */ /* 0x000fe200003409ee */
[----:B------:R-:W-:Y:S01]  /*6f00*/  SHF.R.U32.HI R20, RZ, 0x8, R20 ;  /* 0x00000008ff147819 */ /* 0x000fe20000011614 */
[----:B------:R-:W-:Y:S01]  /*6f10*/  HMMA.16816.F32.BF16 R120, R24, R128, RZ ;  /* 0x000000801878723c */ /* 0x000fe200000418ff */
[----:B------:R-:W-:Y:S01]  /*6f20*/  PRMT R235, R238, 0x7632, R235 ;  /* 0x00007632eeeb7816 */ /* 0x000fe200000000eb */
[----:B------:R-:W1:Y:S01]  /*6f30*/  LDSM.16.MT88.4 R160, [R208+0xa000] ;  /* 0x00a00000d0a0783b */ /* 0x000e620000004200 */
[----:B------:R-:W-:Y:S02]  /*6f40*/  ISETP.GE.U32.AND P5, PT, R6, R41, PT ;  /* 0x000000290600720c */ /* 0x000fe40003fa6070 */
[----:B------:R-:W-:Y:S01]  /*6f50*/  LOP3.LUT R93, R93, R40, RZ, 0xc0, !PT ;  /* 0x000000285d5d7212 */ /* 0x000fe200078ec0ff */
[----:B------:R-:W-:Y:S01]  /*6f60*/  @!P2 HFMA2.BF16_V2 R13, -RZ.H0_H0, RZ.H0_H0, -R235.H0_H0 ;  /* 0x200000ffff0da231 */ /* 0x000fe200003409eb */
[----:B------:R-:W-:Y:S01]  /*6f70*/  LOP3.LUT R94, R45, R42, RZ, 0xc0, !PT ;  /* 0x0000002a2d5e7212 */ /* 0x000fe200078ec0ff */
[----:B---3--:R-:W-:Y:S01]  /*6f80*/  HMMA.16816.F32.BF16 R100, R16, R56, R100 ;  /* 0x000000381064723c */ /* 0x008fe20000041864 */
[----:B------:R-:W-:Y:S01]  /*6f90*/  LOP3.LUT R95, R134, R47, RZ, 0xc0, !PT ;  /* 0x0000002f865f7212 */ /* 0x000fe200078ec0ff */
[----:B------:R-:W-:Y:S01]  /*6fa0*/  IMAD.WIDE.U32 R128, R132, -0x2daee0ad, RZ ;  /* 0xd2511f5384807825 */ /* 0x000fe200078e00ff */
[----:B------:R-:W-:Y:S01]  /*6fb0*/  LOP3.LUT R41, R20, 0xffff, RZ, 0xc0, !PT ;  /* 0x0000ffff14297812 */ /* 0x000fe200078ec0ff */
[----:B------:R-:W2:Y:S01]  /*6fc0*/  LDSM.16.MT88.4 R44, [R210+0xa400] ;  /* 0x00a40000d22c783b */ /* 0x000ea20000004200 */
[----:B------:R-:W-:-:S02]  /*6fd0*/  PRMT R112, R238, 0x5410, R235 ;  /* 0x00005410ee707816 */ /* 0x000fc400000000eb */
[----:B------:R-:W-:Y:S01]  /*6fe0*/  @!P3 PRMT R238, R14, 0x5410, RZ ;  /* 0x000054100eeeb816 */ /* 0x000fe200000000ff */
[----:B------:R-:W-:Y:S01]  /*6ff0*/  HMMA.16816.F32.BF16 R104, R92, R56, R104 ;  /* 0x000000385c68723c */ /* 0x000fe20000041868 */
[----:B------:R-:W-:Y:S01]  /*7000*/  ISETP.GE.U32.AND P3, PT, R6, R41, PT ;  /* 0x000000290600720c */ /* 0x000fe20003f66070 */
[----:B------:R-:W-:Y:S01]  /*7010*/  IMAD.WIDE.U32 R40, R136, -0x2daee0ad, RZ ;  /* 0xd2511f5388287825 */ /* 0x000fe200078e00ff */
[----:B------:R-:W-:Y:S02]  /*7020*/  LOP3.LUT R133, R133, 0xff, RZ, 0xc0, !PT ;  /* 0x000000ff85857812 */ /* 0x000fe400078ec0ff */
[----:B------:R-:W-:Y:S02]  /*7030*/  @!P2 PRMT R235, R13, 0x5410, RZ ;  /* 0x000054100deba816 */ /* 0x000fe400000000ff */
[----:B------:R-:W-:Y:S01]  /*7040*/  F2FP.BF16.PACK_AB R56, R237, R234 ;  /* 0x000000eaed38723e */ /* 0x000fe200000010ff */
[----:B----4-:R-:W-:Y:S01]  /*7050*/  HMMA.16816.F32.BF16 R116, R16, R48, R116 ;  /* 0x000000301074723c */ /* 0x010fe20000041874 */
[----:B------:R-:W-:-:S02]  /*7060*/  ISETP.GE.U32.AND P2, PT, R6, R133, PT ;  /* 0x000000850600720c */ /* 0x000fc40003f46070 */
[C---:B------:R-:W-:Y:S01]  /*7070*/  PRMT R57, R56.reuse, 0x7632, R57 ;  /* 0x0000763238397816 */ /* 0x040fe20000000039 */
[----:B------:R-:W-:Y:S01]  /*7080*/  @!P6 HFMA2.BF16_V2 R12, -RZ.H0_H0, RZ.H0_H0, -R56.H0_H0 ;  /* 0x200000ffff0ce231 */ /* 0x000fe20000340938 */
[----:B------:R-:W-:Y:S02]  /*7090*/  LOP3.LUT R150, R41, UR14, R150, 0x96, !PT ;  /* 0x0000000e29967c12 */ /* 0x000fe4000f8e9696 */
[----:B------:R-:W-:Y:S01]  /*70a0*/  PRMT R113, R56, 0x5410, R57 ;  /* 0x0000541038717816 */ /* 0x000fe20000000039 */
[----:B------:R-:W-:Y:S01]  /*70b0*/  HMMA.16816.F32.BF16 R120, R92, R48, R120 ;  /* 0x000000305c78723c */ /* 0x000fe20000041878 */
[----:B------:R-:W-:Y:S01]  /*70c0*/  @!P3 HFMA2.BF16_V2 R11, -RZ.H0_H0, RZ.H0_H0, -R57.H0_H0 ;  /* 0x200000ffff0bb231 */ /* 0x000fe20000340939 */
[----:B------:R-:W-:Y:S01]  /*70d0*/  @!P6 PRMT R56, R12, 0x5410, RZ ;  /* 0x000054100c38e816 */ /* 0x000fe200000000ff */
[----:B------:R-:W-:Y:S01]  /*70e0*/  IMAD.WIDE.U32 R150, R150, -0x326172a9, RZ ;  /* 0xcd9e8d5796967825 */ /* 0x000fe200078e00ff */
[----:B------:R-:W-:Y:S02]  /*70f0*/  LOP3.LUT R12, R129, UR19, R138, 0x96, !PT ;  /* 0x00000013810c7c12 */ /* 0x000fe4000f8e968a */
[----:B------:R-:W-:Y:S01]  /*7100*/  @!P3 PRMT R57, R11, 0x5410, RZ ;  /* 0x000054100b39b816 */ /* 0x000fe200000000ff */
[----:B------:R-:W-:Y:S01]  /*7110*/  IMAD.WIDE.U32 R48, R81, -0x2daee0ad, RZ ;  /* 0xd2511f5351307825 */ /* 0x000fe200078e00ff */
[----:B------:R-:W-:Y:S01]  /*7120*/  HMMA.16816.F32.BF16 R132, R96, R144, RZ ;  /* 0x000000906084723c */ /* 0x000fe200000418ff */
[----:B------:R-:W-:-:S02]  /*7130*/  SHF.R.U32.HI R13, RZ, 0x8, R80 ;  /* 0x00000008ff0d7819 */ /* 0x000fc40000011650 */
[----:B------:R-:W-:Y:S02]  /*7140*/  LOP3.LUT R148, R151, UR13, R148, 0x96, !PT ;  /* 0x0000000d97947c12 */ /* 0x000fe4000f8e9694 */
[----:B------:R-:W-:Y:S01]  /*7150*/  LOP3.LUT R11, R49, UR10, R40, 0x96, !PT ;  /* 0x0000000a310b7c12 */ /* 0x000fe2000f8e9628 */
[----:B------:R-:W-:Y:S01]  /*7160*/  IMAD.WIDE.U32 R40, R43, -0x2daee0ad, RZ ;  /* 0xd2511f532b287825 */ /* 0x000fe200078e00ff */
[----:B------:R-:W-:Y:S01]  /*7170*/  SHF.R.U32.HI R83, RZ, 0x10, R83 ;  /* 0x00000010ff537819 */ /* 0x000fe20000011653 */
[C---:B------:R-:W-:Y:S01]  /*7180*/  HMMA.16816.F32.BF16 R136, R24.reuse, R144, RZ ;  /* 0x000000901888723c */ /* 0x040fe200000418ff */
[----:B------:R-:W-:Y:S01]  /*7190*/  LOP3.LUT R13, R13, 0xffff, RZ, 0xc0, !PT ;  /* 0x0000ffff0d0d7812 */ /* 0x000fe200078ec0ff */
[----:B------:R-:W-:Y:S01]  /*71a0*/  IMAD.WIDE.U32 R80, R11, -0x326172a9, RZ ;  /* 0xcd9e8d570b507825 */ /* 0x000fe200078e00ff */
[----:B------:R-:W-:Y:S02]  /*71b0*/  LOP3.LUT R20, R41, UR14, R128, 0x96, !PT ;  /* 0x0000000e29147c12 */ /* 0x000fe4000f8e9680 */
[----:B------:R-:W-:Y:S01]  /*71c0*/  LOP3.LUT R83, R83, 0xff, RZ, 0xc0, !PT ;  /* 0x000000ff53537812 */ /* 0x000fe200078ec0ff */
[----:B------:R-:W-:Y:S01]  /*71d0*/  IMAD.WIDE.U32 R42, R12, -0x326172a9, RZ ;  /* 0xcd9e8d570c2a7825 */ /* 0x000fe200078e00ff */
[----:B------:R-:W-:Y:S01]  /*71e0*/  LOP3.LUT R11, R81, UR5, R150, 0x96, !PT ;  /* 0x00000005510b7c12 */ /* 0x000fe2000f8e9696 */
[----:B-1----:R-:W-:Y:S01]  /*71f0*/  HMMA.16816.F32.BF16 R152, R24, R160, RZ ;  /* 0x000000a01898723c */ /* 0x002fe200000418ff */
[----:B------:R-:W-:Y:S01]  /*7200*/  ISETP.GE.U32.AND P6, PT, R6, R83, PT ;  /* 0x000000530600720c */ /* 0x000fe20003fc6070 */
[----:B------:R-:W-:Y:S01]  /*7210*/  IMAD.WIDE.U32 R150, R20, -0x326172a9, RZ ;  /* 0xcd9e8d5714967825 */ /* 0x000fe200078e00ff */
[----:B------:R-:W-:-:S02]  /*7220*/  LOP3.LUT R82, R43, UR18, R82, 0x96, !PT ;  /* 0x000000122b527c12 */ /* 0x000fc4000f8e9652 */
[----:B------:R-:W-:Y:S01]  /*7230*/  ISETP.GE.U32.AND P3, PT, R6, R13, PT ;  /* 0x0000000d0600720c */ /* 0x000fe20003f66070 */
[----:B------:R-:W-:Y:S01]  /*7240*/  IMAD.WIDE.U32 R148, R148, -0x2daee0ad, RZ ;  /* 0xd2511f5394947825 */ /* 0x000fe200078e00ff */
[----:B------:R-:W-:Y:S01]  /*7250*/  LOP3.LUT R20, R151, UR13, R42, 0x96, !PT ;  /* 0x0000000d97147c12 */ /* 0x000fe2000f8e962a */
[-C--:B--2---:R-:W-:Y:S01]  /*7260*/  HMMA.16816.F32.BF16 R132, R16, R44.reuse, R132 ;  /* 0x0000002c1084723c */ /* 0x084fe20000041884 */
[----:B------:R-:W-:Y:S01]  /*7270*/  LOP3.LUT R13, R80, 0xffff, RZ, 0xc0, !PT ;  /* 0x0000ffff500d7812 */ /* 0x000fe200078ec0ff */
[----:B------:R-:W-:Y:S01]  /*7280*/  IMAD.WIDE.U32 R42, R82, -0x2daee0ad, RZ ;  /* 0xd2511f53522a7825 */ /* 0x000fe200078e00ff */
[----:B------:R-:W-:Y:S02]  /*7290*/  LOP3.LUT R81, R80, 0xff, RZ, 0xc0, !PT ;  /* 0x000000ff50517812 */ /* 0x000fe400078ec0ff */
[--C-:B------:R-:W-:Y:S01]  /*72a0*/  SHF.R.U32.HI R14, RZ, 0x10, R80.reuse ;  /* 0x00000010ff0e7819 */ /* 0x100fe20000011650 */
[----:B------:R-:W-:Y:S01]  /*72b0*/  IMAD.WIDE.U32 R82, R20, -0x2daee0ad, RZ ;  /* 0xd2511f5314527825 */ /* 0x000fe200078e00ff */
[----:B------:R-:W-:Y:S01]  /*72c0*/  SHF.R.U32.HI R12, RZ, 0x18, R80 ;  /* 0x00000018ff0c7819 */ /* 0x000fe20000011650 */
[----:B------:R-:W-:Y:S01]  /*72d0*/  HMMA.16816.F32.BF16 R136, R92, R44, R136 ;  /* 0x0000002c5c88723c */ /* 0x000fe20000041888 */
[----:B------:R-:W-:-:S02]  /*72e0*/  LOP3.LUT R80, R149, UR4, R48, 0x96, !PT ;  /* 0x0000000495507c12 */ /* 0x000fc4000f8e9630 */
[----:B------:R-:W-:Y:S01]  /*72f0*/  LOP3.LUT R20, R83, UR4, R42, 0x96, !PT ;  /* 0x0000000453147c12 */ /* 0x000fe2000f8e962a */
[----:B------:R-:W-:Y:S01]  /*7300*/  ULEA UR4, UR6, UR7, 0x6 ;  /* 0x0000000706047291 */ /* 0x000fe2000f8e303f */
[C---:B------:R-:W-:Y:S02]  /*7310*/  LOP3.LUT R145, R148.reuse, 0xffff, RZ, 0xc0, !PT ;  /* 0x0000ffff94917812 */ /* 0x040fe400078ec0ff */
[----:B------:R-:W-:Y:S01]  /*7320*/  LOP3.LUT R44, R43, UR10, R40, 0x96, !PT ;  /* 0x0000000a2b2c7c12 */ /* 0x000fe2000f8e9628 */
[----:B------:R-:W-:Y:S01]  /*7330*/  UIADD3 UR4, UR4, -0x40, URZ ;  /* 0xffffffc004047890 */ /* 0x000fe2000fffe03f */
[----:B------:R-:W1:Y:S01]  /*7340*/  LDSM.16.MT88.4 R40, [R208+0xa400] ;  /* 0x00a40000d028783b */ /* 0x000e620000004200 */
[----:B------:R-:W-:Y:S02]  /*7350*/  LOP3.LUT R241, R148, 0xff, RZ, 0xc0, !PT ;  /* 0x000000ff94f17812 */ /* 0x000fe400078ec0ff */
[--C-:B------:R-:W-:Y:S02]  /*7360*/  SHF.R.U32.HI R239, RZ, 0x10, R148.reuse ;  /* 0x00000010ffef7819 */ /* 0x100fe40000011694 */
[----:B------:R-:W-:Y:S01]  /*7370*/  SHF.R.U32.HI R144, RZ, 0x18, R148 ;  /* 0x00000018ff907819 */ /* 0x000fe20000011694 */
[----:B------:R-:W-:Y:S01]  /*7380*/  IMAD.WIDE.U32 R148, R44, -0x326172a9, RZ ;  /* 0xcd9e8d572c947825 */ /* 0x000fe200078e00ff */
[----:B------:R-:W-:-:S02]  /*7390*/  LOP3.LUT R129, R82, 0xffff, RZ, 0xc0, !PT ;  /* 0x0000ffff52817812 */ /* 0x000fc400078ec0ff */
[----:B------:R-:W-:Y:S02]  /*73a0*/  LOP3.LUT R128, R82, 0xff, RZ, 0xc0, !PT ;  /* 0x000000ff52807812 */ /* 0x000fe400078ec0ff */
[----:B------:R-:W-:Y:S02]  /*73b0*/  LOP3.LUT R44, R149, UR5, R150, 0x96, !PT ;  /* 0x00000005952c7c12 */ /* 0x000fe4000f8e9696 */
[C---:B------:R-:W-:Y:S02]  /*73c0*/  LOP3.LUT R48, R148.reuse, 0xffff, RZ, 0xc0, !PT ;  /* 0x0000ffff94307812 */ /* 0x040fe400078ec0ff */
[----:B------:R-:W-:Y:S02]  /*73d0*/  LOP3.LUT R250, R148, 0xff, RZ, 0xc0, !PT ;  /* 0x000000ff94fa7812 */ /* 0x000fe400078ec0ff */
[--C-:B------:R-:W-:Y:S02]  /*73e0*/  SHF.R.U32.HI R49, RZ, 0x10, R148.reuse ;  /* 0x00000010ff317819 */ /* 0x100fe40000011694 */
[----:B------:R-:W-:-:S02]  /*73f0*/  SHF.R.U32.HI R45, RZ, 0x18, R148 ;  /* 0x00000018ff2d7819 */ /* 0x000fc40000011694 */
[----:B------:R-:W-:Y:S01]  /*7400*/  HMMA.16816.F32.BF16 R148, R96, R160, RZ ;  /* 0x000000a06094723c */ /* 0x000fe200000418ff */
[--C-:B------:R-:W-:Y:S02]  /*7410*/  SHF.R.U32.HI R83, RZ, 0x10, R82.reuse ;  /* 0x00000010ff537819 */ /* 0x100fe40000011652 */
[----:B------:R-:W-:Y:S02]  /*7420*/  SHF.R.U32.HI R82, RZ, 0x18, R82 ;  /* 0x00000018ff527819 */ /* 0x000fe40000011652 */
[----:B------:R-:W-:Y:S02]  /*7430*/  LOP3.LUT R83, R83, 0xff, RZ, 0xc0, !PT ;  /* 0x000000ff53537812 */ /* 0x000fe400078ec0ff */
[----:B------:R-:W-:Y:S02]  /*7440*/  LOP3.LUT R161, R80, 0xff, RZ, 0xc0, !PT ;  /* 0x000000ff50a17812 */ /* 0x000fe400078ec0ff */
[----:B------:R-:W-:-:S04]  /*7450*/  LOP3.LUT R160, R49, 0xff, RZ, 0xc0, !PT ;  /* 0x000000ff31a07812 */ /* 0x000fc800078ec0ff */
[----:B------:R-:W-:Y:S01]  /*7460*/  PRMT R160, R160, 0x5410, R45 ;  /* 0x00005410a0a07816 */ /* 0x000fe2000000002d */
[-C--:B-1----:R-:W-:Y:S10]  /*7470*/  HMMA.16816.F32.BF16 R152, R92, R40.reuse, R152 ;  /* 0x000000285c98723c */ /* 0x082ff40000041898 */
[----:B------:R-:W-:Y:S07]  /*7480*/  HMMA.16816.F32.BF16 R148, R16, R40, R148 ;  /* 0x000000281094723c */ /* 0x000fee0000041894 */
[----:B------:R-:W-:-:S02]  /*7490*/  SHF.R.U32.HI R40, RZ, 0x8, R13 ;  /* 0x00000008ff287819 */ /* 0x000fc4000001160d */
[----:B------:R-:W-:Y:S02]  /*74a0*/  LOP3.LUT R13, R14, 0xff, RZ, 0xc0, !PT ;  /* 0x000000ff0e0d7812 */ /* 0x000fe400078ec0ff */
[----:B------:R-:W-:Y:S02]  /*74b0*/  SHF.R.U32.HI R41, RZ, 0x8, R129 ;  /* 0x00000008ff297819 */ /* 0x000fe40000011681 */
[----:B------:R-:W-:Y:S02]  /*74c0*/  PRMT R249, R13, 0x5410, R12 ;  /* 0x000054100df97816 */ /* 0x000fe4000000000c */
[----:B------:R-:W-:Y:S02]  /*74d0*/  SHF.R.U32.HI R12, RZ, 0x8, R145 ;  /* 0x00000008ff0c7819 */ /* 0x000fe40000011691 */
[----:B------:R-:W-:Y:S02]  /*74e0*/  PRMT R14, R128, 0x5410, R41 ;  /* 0x00005410800e7816 */ /* 0x000fe40000000029 */
[----:B------:R-:W-:-:S02]  /*74f0*/  SHF.R.U32.HI R41, RZ, 0x10, R11 ;  /* 0x00000010ff297819 */ /* 0x000fc4000001160b */
[----:B------:R-:W-:Y:S02]  /*7500*/  PRMT R245, R81, 0x5410, R40 ;  /* 0x0000541051f57816 */ /* 0x000fe40000000028 */
[----:B------:R-:W-:Y:S02]  /*7510*/  PRMT R129, R241, 0x5410, R12 ;  /* 0x00005410f1817816 */ /* 0x000fe4000000000c */
[C---:B------:R-:W-:Y:S01]  /*7520*/  LOP3.LUT R12, R11.reuse, 0xffff, RZ, 0xc0, !PT ;  /* 0x0000ffff0b0c7812 */ /* 0x040fe200078ec0ff */
[----:B------:R-:W-:Y:S01]  /*7530*/  IMAD.MOV.U32 R143, RZ, RZ, R245 ;  /* 0x000000ffff8f7224 */ /* 0x000fe200078e00f5 */
[----:B------:R-:W-:Y:S01]  /*7540*/  LOP3.LUT R40, R11, 0xff, RZ, 0xc0, !PT ;  /* 0x000000ff0b287812 */ /* 0x000fe200078ec0ff */
[----:B------:R-:W-:Y:S01]  /*7550*/  IMAD.MOV.U32 R245, RZ, RZ, c[0x0][0x228] ;  /* 0x00008a00fff57624 */ /* 0x000fe200078e00ff */
[----:B------:R-:W-:Y:S01]  /*7560*/  SHF.R.U32.HI R11, RZ, 0x18, R11 ;  /* 0x00000018ff0b7819 */ /* 0x000fe2000001160b */
[----:B------:R-:W-:Y:S01]  /*7570*/  HSET2.LE.AND R129, R129, R5, PT ;  /* 0x0000000581817233 */ /* 0x000fe20003803000 */
[----:B------:R-:W-:-:S02]  /*7580*/  LOP3.LUT R128, R41, 0xff, RZ, 0xc0, !PT ;  /* 0x000000ff29807812 */ /* 0x000fc400078ec0ff */
[----:B------:R-:W-:Y:S02]  /*7590*/  SHF.R.U32.HI R81, RZ, 0x8, R12 ;  /* 0x00000008ff517819 */ /* 0x000fe4000001160c */
[----:B------:R-:W-:Y:S02]  /*75a0*/  PRMT R252, R128, 0x5410, R11 ;  /* 0x0000541080fc7816 */ /* 0x000fe4000000000b */
[----:B------:R-:W-:Y:S01]  /*75b0*/  SHF.R.U32.HI R11, RZ, 0x8, R48 ;  /* 0x00000008ff0b7819 */ /* 0x000fe20000011630 */
[----:B------:R-:W-:Y:S01]  /*75c0*/  FFMA.FTZ R48, R73, c[0x0][0x23c], -R35 ;  /* 0x00008f0049307a23 */ /* 0x000fe20000010823 */
[----:B------:R-:W-:Y:S01]  /*75d0*/  SHF.R.U32.HI R145, RZ, 0x10, R80 ;  /* 0x00000010ff917819 */ /* 0x000fe20000011650 */
[----:B------:R-:W-:Y:S01]  /*75e0*/  IMAD.MOV.U32 R49, RZ, RZ, R252 ;  /* 0x000000ffff317224 */ /* 0x000fe200078e00fc */
[----:B------:R-:W-:Y:S01]  /*75f0*/  PRMT R243, R40, 0x5410, R81 ;  /* 0x0000541028f37816 */ /* 0x000fe20000000051 */
[----:B------:R-:W-:Y:S01]  /*7600*/  FADD.FTZ R73, R246, R157 ;  /* 0x0000009df6497221 */ /* 0x000fe20000010000 */
[----:B------:R-:W-:Y:S01]  /*7610*/  LOP3.LUT R40, R80, 0xffff, RZ, 0xc0, !PT ;  /* 0x0000ffff50287812 */ /* 0x000fe200078ec0ff */
[----:B------:R-:W-:Y:S01]  /*7620*/  MUFU.EX2 R48, R48 ;  /* 0x0000003000307308 */ /* 0x000fe20000000800 */
[----:B------:R-:W-:Y:S01]  /*7630*/  LOP3.LUT R13, R239, 0xff, RZ, 0xc0, !PT ;  /* 0x000000ffef0d7812 */ /* 0x000fe200078ec0ff */
[----:B------:R-:W-:Y:S01]  /*7640*/  IMAD.MOV.U32 R246, RZ, RZ, R49 ;  /* 0x000000fffff67224 */ /* 0x000fe200078e0031 */
[----:B------:R-:W-:Y:S01]  /*7650*/  SHF.R.U32.HI R80, RZ, 0x18, R80 ;  /* 0x00000018ff507819 */ /* 0x000fe20000011650 */
[----:B------:R-:W-:Y:S01]  /*7660*/  FADD.FTZ R49, R71, R70 ;  /* 0x0000004647317221 */ /* 0x000fe20000010000 */
[----:B------:R-:W-:Y:S01]  /*7670*/  PRMT R250, R250, 0x5410, R11 ;  /* 0x00005410fafa7816 */ /* 0x000fe2000000000b */
[----:B------:R-:W-:Y:S01]  /*7680*/  FADD.FTZ R242, R242, R73 ;  /* 0x00000049f2f27221 */ /* 0x000fe20000010000 */
[----:B------:R-:W-:Y:S01]  /*7690*/  LOP3.LUT R145, R145, 0xff, RZ, 0xc0, !PT ;  /* 0x000000ff91917812 */ /* 0x000fe200078ec0ff */
[----:B------:R-:W-:Y:S01]  /*76a0*/  FADD.FTZ R240, R240, R49 ;  /* 0x00000031f0f07221 */ /* 0x000fe20000010000 */
[C---:B------:R-:W-:Y:S01]  /*76b0*/  LOP3.LUT R11, R20.reuse, 0xffff, RZ, 0xc0, !PT ;  /* 0x0000ffff140b7812 */ /* 0x040fe200078ec0ff */
[----:B------:R-:W-:Y:S01]  /*76c0*/  FADD.FTZ R242, R141, R242 ;  /* 0x000000f28df27221 */ /* 0x000fe20000010000 */
[----:B------:R-:W-:Y:S01]  /*76d0*/  PRMT R13, R13, 0x5410, R144 ;  /* 0x000054100d0d7816 */ /* 0x000fe20000000090 */
[----:B------:R-:W-:Y:S01]  /*76e0*/  FADD.FTZ R89, R89, R240 ;  /* 0x000000f059597221 */ /* 0x000fe20000010000 */
[----:B------:R-:W-:Y:S01]  /*76f0*/  PRMT R12, R83, 0x5410, R82 ;  /* 0x00005410530c7816 */ /* 0x000fe20000000052 */
[----:B------:R-:W-:Y:S01]  /*7700*/  FADD.FTZ R91, R91, R242 ;  /* 0x000000f25b5b7221 */ /* 0x000fe20000010000 */
[----:B------:R-:W-:Y:S01]  /*7710*/  PRMT R145, R145, 0x5410, R80 ;  /* 0x0000541091917816 */ /* 0x000fe20000000050 */
[----:B------:R-:W-:Y:S01]  /*7720*/  FADD.FTZ R157, R69, R68 ;  /* 0x00000044459d7221 */ /* 0x000fe20000010000 */
[----:B------:R-:W-:Y:S01]  /*7730*/  SHF.R.U32.HI R11, RZ, 0x8, R11 ;  /* 0x00000008ff0b7819 */ /* 0x000fe2000001160b */
[----:B------:R-:W1:Y:S01]  /*7740*/  LDSM.16.MT88.4 R80, [R210+0xb000] ;  /* 0x00b00000d250783b */ /* 0x000e620000004200 */
[----:B------:R-:W-:Y:S01]  /*7750*/  LOP3.LUT R144, R20, 0xff, RZ, 0xc0, !PT ;  /* 0x000000ff14907812 */ /* 0x000fe200078ec0ff */
[----:B------:R-:W-:Y:S01]  /*7760*/  FADD.FTZ R158, R158, R157 ;  /* 0x0000009d9e9e7221 */ /* 0x000fe20000010000 */
[----:B------:R-:W-:Y:S01]  /*7770*/  SHF.R.U32.HI R40, RZ, 0x8, R40 ;  /* 0x00000008ff287819 */ /* 0x000fe20000011628 */
[----:B------:R-:W-:Y:S01]  /*7780*/  FADD.FTZ R142, R142, R89 ;  /* 0x000000598e8e7221 */ /* 0x000fe20000010000 */
[----:B------:R-:W-:Y:S01]  /*7790*/  PRMT R144, R144, 0x5410, R11 ;  /* 0x0000541090907816 */ /* 0x000fe2000000000b */
[----:B------:R-:W-:Y:S01]  /*77a0*/  FADD.FTZ R87, R87, R158 ;  /* 0x0000009e57577221 */ /* 0x000fe20000010000 */
[----:B------:R-:W-:Y:S01]  /*77b0*/  PRMT R161, R161, 0x5410, R40 ;  /* 0x00005410a1a17816 */ /* 0x000fe20000000028 */
[----:B------:R-:W-:Y:S01]  /*77c0*/  FADD.FTZ R91, R38, R91 ;  /* 0x0000005b265b7221 */ /* 0x000fe20000010000 */
[----:B------:R-:W-:Y:S01]  /*77d0*/  SHF.R.U32.HI R11, RZ, 0x10, R20 ;  /* 0x00000010ff0b7819 */ /* 0x000fe20000011614 */
[----:B------:R-:W-:Y:S01]  /*77e0*/  IMAD.MOV.U32 R141, RZ, RZ, R249 ;  /* 0x000000ffff8d7224 */ /* 0x000fe200078e00f9 */
[----:B------:R-:W-:Y:S01]  /*77f0*/  LOP3.LUT R40, R44, 0xffff, RZ, 0xc0, !PT ;  /* 0x0000ffff2c287812 */ /* 0x000fe200078ec0ff */
[----:B------:R-:W-:Y:S01]  /*7800*/  FADD.FTZ R90, R90, R91 ;  /* 0x0000005b5a5a7221 */ /* 0x000fe20000010000 */
[----:B------:R-:W-:Y:S01]  /*7810*/  SHF.R.U32.HI R41, RZ, 0x10, R44 ;  /* 0x00000010ff297819 */ /* 0x000fe2000001162c */
[----:B------:R-:W-:Y:S01]  /*7820*/  IMAD.SHL.U32 R249, R245, 0x8, RZ ;  /* 0x00000008f5f97824 */ /* 0x000fe200078e00ff */
[----:B------:R-:W-:Y:S01]  /*7830*/  SHF.R.U32.HI R128, RZ, 0x18, R20 ;  /* 0x00000018ff807819 */ /* 0x000fe20000011614 */
[----:B------:R-:W-:Y:S01]  /*7840*/  FADD.FTZ R247, R247, R90 ;  /* 0x0000005af7f77221 */ /* 0x000fe20000010000 */
[----:B------:R-:W-:Y:S01]  /*7850*/  LOP3.LUT R11, R11, 0xff, RZ, 0xc0, !PT ;  /* 0x000000ff0b0b7812 */ /* 0x000fe200078ec0ff */
[--C-:B------:R-:W-:Y:S01]  /*7860*/  HSET2.LE.AND R144, R144, R5.reuse, PT ;  /* 0x0000000590907233 */ /* 0x100fe20003803000 */
[----:B------:R-:W-:Y:S01]  /*7870*/  LOP3.LUT R20, R44, 0xff, RZ, 0xc0, !PT ;  /* 0x000000ff2c147812 */ /* 0x000fe200078ec0ff */
[----:B------:R-:W-:Y:S01]  /*7880*/  HSET2.LE.AND R161, R161, R5, PT ;  /* 0x00000005a1a17233 */ /* 0x000fe20003803000 */
[----:B------:R-:W-:Y:S01]  /*7890*/  SHF.R.U32.HI R45, RZ, 0x8, R40 ;  /* 0x00000008ff2d7819 */ /* 0x000fe20000011628 */
[----:B------:R-:W-:Y:S01]  /*78a0*/  FFMA.FTZ R40, R32, c[0x0][0x23c], -R34 ;  /* 0x00008f0020287a23 */ /* 0x000fe20000010822 */
[----:B------:R-:W-:Y:S01]  /*78b0*/  SHF.R.U32.HI R252, RZ, 0x18, R44 ;  /* 0x00000018fffc7819 */ /* 0x000fe2000001162c */
[----:B------:R-:W-:Y:S01]  /*78c0*/  FFMA.FTZ R44, R75, c[0x0][0x23c], -R34 ;  /* 0x00008f004b2c7a23 */ /* 0x000fe20000010822 */
[----:B------:R-:W-:Y:S01]  /*78d0*/  LOP3.LUT R41, R41, 0xff, RZ, 0xc0, !PT ;  /* 0x000000ff29297812 */ /* 0x000fe200078ec0ff */
[----:B------:R-:W-:Y:S01]  /*78e0*/  FADD.FTZ R236, R236, R247 ;  /* 0x000000f7ecec7221 */ /* 0x000fe20000010000 */
[----:B------:R-:W-:Y:S01]  /*78f0*/  PRMT R128, R11, 0x5410, R128 ;  /* 0x000054100b807816 */ /* 0x000fe20000000080 */
[----:B------:R-:W-:Y:S01]  /*7900*/  MUFU.EX2 R40, R40 ;  /* 0x0000002800287308 */ /* 0x000fe20000000800 */
[----:B------:R-:W-:Y:S01]  /*7910*/  PRMT R11, R20, 0x5410, R45 ;  /* 0x00005410140b7816 */ /* 0x000fe2000000002d */
[----:B------:R-:W-:Y:S01]  /*7920*/  IMAD.MOV.U32 R20, RZ, RZ, R243 ;  /* 0x000000ffff147224 */ /* 0x000fe200078e00f3 */
[----:B------:R-:W-:Y:S01]  /*7930*/  PRMT R252, R41, 0x5410, R252 ;  /* 0x0000541029fc7816 */ /* 0x000fe200000000fc */
[----:B------:R-:W-:-:S02]  /*7940*/  FFMA.FTZ R41, R72, c[0x0][0x23c], -R35 ;  /* 0x00008f0048297a23 */ /* 0x000fc40000010823 */
[--C-:B------:R-:W-:Y:S01]  /*7950*/  FFMA.FTZ R45, R33, c[0x0][0x23c], -R34.reuse ;  /* 0x00008f00212d7a23 */ /* 0x100fe20000010822 */
[----:B------:R-:W-:Y:S01]  /*7960*/  HSET2.LE.AND R11, R11, R5, PT ;  /* 0x000000050b0b7233 */ /* 0x000fe20003803000 */
[----:B------:R-:W-:Y:S01]  /*7970*/  FFMA.FTZ R243, R74, c[0x0][0x23c], -R34 ;  /* 0x00008f004af37a23 */ /* 0x000fe20000010822 */
[----:B------:R-:W-:Y:S01]  /*7980*/  MUFU.EX2 R44, R44 ;  /* 0x0000002c002c7308 */ /* 0x000fe20000000800 */
[----:B------:R-:W2:Y:S01]  /*7990*/  LDSM.16.MT88.4 R32, [R210+0xb400] ;  /* 0x00b40000d220783b */ /* 0x000ea20000004200 */
[----:B------:R-:W-:Y:S01]  /*79a0*/  IMAD.MOV.U32 R157, RZ, RZ, R20 ;  /* 0x000000ffff9d7224 */ /* 0x000fe200078e0014 */
[----:B-1----:R-:W-:Y:S01]  /*79b0*/  HMMA.16816.F32.BF16 R68, R96, R80, RZ ;  /* 0x000000506044723c */ /* 0x002fe200000418ff */
[----:B------:R-:W-:Y:S02]  /*79c0*/  FADD.FTZ R20, R140, R87 ;  /* 0x000000578c147221 */ /* 0x000fe40000010000 */
[----:B------:R-:W-:Y:S02]  /*79d0*/  FADD.FTZ R221, R221, R236 ;  /* 0x000000ecdddd7221 */ /* 0x000fe40000010000 */
[----:B------:R-:W1:Y:S01]  /*79e0*/  MUFU.EX2 R41, R41 ;  /* 0x0000002900297308 */ /* 0x000e620000000800 */
[----:B------:R-:W-:-:S02]  /*79f0*/  FADD.FTZ R21, R21, R20 ;  /* 0x0000001415157221 */ /* 0x000fc40000010000 */
[----:B------:R-:W-:Y:S01]  /*7a00*/  HMMA.16816.F32.BF16 R72, R24, R80, RZ ;  /* 0x000000501848723c */ /* 0x000fe200000418ff */
[----:B------:R-:W-:-:S04]  /*7a10*/  FADD.FTZ R222, R222, R221 ;  /* 0x000000dddede7221 */ /* 0x000fc80000010000 */
[----:B------:R-:W3:Y:S01]  /*7a20*/  MUFU.EX2 R45, R45 ;  /* 0x0000002d002d7308 */ /* 0x000ee20000000800 */
[----:B------:R-:W-:-:S04]  /*7a30*/  FADD.FTZ R219, R219, R222 ;  /* 0x000000dedbdb7221 */ /* 0x000fc80000010000 */
[----:B------:R-:W-:-:S03]  /*7a40*/  FADD.FTZ R220, R220, R219 ;  /* 0x000000dbdcdc7221 */ /* 0x000fc60000010000 */
[----:B------:R-:W4:Y:S01]  /*7a50*/  MUFU.EX2 R243, R243 ;  /* 0x000000f300f37308 */ /* 0x000f220000000800 */
[----:B-1----:R-:W-:Y:S01]  /*7a60*/  F2FP.BF16.PACK_AB R240, R48, R41 ;  /* 0x0000002930f0723e */ /* 0x002fe200000010ff */
[----:B------:R-:W-:-:S03]  /*7a70*/  FADD.FTZ R217, R217, R220 ;  /* 0x000000dcd9d97221 */ /* 0x000fc60000010000 */
[----:B------:R-:W-:Y:S01]  /*7a80*/  PRMT R49, R240, 0x7632, R49 ;  /* 0x00007632f0317816 */ /* 0x000fe20000000031 */
[----:B------:R-:W-:Y:S01]  /*7a90*/  @!P4 HFMA2.BF16_V2 R8, -RZ.H0_H0, RZ.H0_H0, -R240.H0_H0 ;  /* 0x200000ffff08c231 */ /* 0x000fe200003409f0 */
[----:B------:R-:W-:Y:S01]  /*7aa0*/  FADD.FTZ R218, R218, R217 ;  /* 0x000000d9dada7221 */ /* 0x000fe20000010000 */
[----:B---3--:R-:W-:Y:S02]  /*7ab0*/  F2FP.BF16.PACK_AB R244, R45, R40 ;  /* 0x000000282df4723e */ /* 0x008fe400000010ff */
[----:B------:R-:W-:Y:S01]  /*7ac0*/  @!P3 HFMA2.BF16_V2 R7, -RZ.H0_H0, RZ.H0_H0, -R49.H0_H0 ;  /* 0x200000ffff07b231 */ /* 0x000fe20000340931 */
[----:B------:R-:W-:Y:S02]  /*7ad0*/  PRMT R81, R240, 0x5410, R49 ;  /* 0x00005410f0517816 */ /* 0x000fe40000000031 */
[----:B------:R-:W-:Y:S01]  /*7ae0*/  PRMT R241, R244, 0x7632, R241 ;  /* 0x00007632f4f17816 */ /* 0x000fe200000000f1 */
[----:B------:R-:W-:Y:S01]  /*7af0*/  @!P6 HFMA2.BF16_V2 R10, -RZ.H0_H0, RZ.H0_H0, -R244.H0_H0 ;  /* 0x200000ffff0ae231 */ /* 0x000fe200003409f4 */
[----:B------:R-:W-:-:S02]  /*7b00*/  @!P3 PRMT R49, R7, 0x5410, RZ ;  /* 0x000054100731b816 */ /* 0x000fc400000000ff */
[----:B----4-:R-:W-:Y:S01]  /*7b10*/  F2FP.BF16.PACK_AB R242, R44, R243 ;  /* 0x000000f32cf2723e */ /* 0x010fe200000010ff */
[----:B------:R-:W-:Y:S01]  /*7b20*/  @!P5 HFMA2.BF16_V2 R9, -RZ.H0_H0, RZ.H0_H0, -R241.H0_H0 ;  /* 0x200000ffff09d231 */ /* 0x000fe200003409f1 */
[----:B------:R-:W-:Y:S01]  /*7b30*/  PRMT R80, R244, 0x5410, R241 ;  /* 0x00005410f4507816 */ /* 0x000fe200000000f1 */
[-C--:B--2---:R-:W-:Y:S01]  /*7b40*/  HMMA.16816.F32.BF16 R68, R16, R32.reuse, R68 ;  /* 0x000000201044723c */ /* 0x084fe20000041844 */
[C---:B------:R-:W-:Y:S01]  /*7b50*/  PRMT R239, R242.reuse, 0x7632, R239 ;  /* 0x00007632f2ef7816 */ /* 0x040fe200000000ef */
[----:B------:R-:W-:Y:S01]  /*7b60*/  @!P2 HFMA2.BF16_V2 R6, -RZ.H0_H0, RZ.H0_H0, -R242.H0_H0 ;  /* 0x200000ffff06a231 */ /* 0x000fe200003409f2 */
[----:B------:R-:W-:Y:S01]  /*7b70*/  @!P5 PRMT R241, R9, 0x5410, RZ ;  /* 0x0000541009f1d816 */ /* 0x000fe200000000ff */
[----:B------:R-:W-:Y:S01]  /*7b80*/  FADD.FTZ R9, R37, R142 ;  /* 0x0000008e25097221 */ /* 0x000fe20000010000 */
[----:B------:R-:W-:Y:S01]  /*7b90*/  PRMT R140, R242, 0x5410, R239 ;  /* 0x00005410f28c7816 */ /* 0x000fe200000000ef */
[----:B------:R-:W-:Y:S01]  /*7ba0*/  @!P1 HFMA2.BF16_V2 R4, -RZ.H0_H0, RZ.H0_H0, -R239.H0_H0 ;  /* 0x200000ffff049231 */ /* 0x000fe200003409ef */
[----:B------:R-:W-:Y:S01]  /*7bb0*/  @!P2 PRMT R242, R6, 0x5410, RZ ;  /* 0x0000541006f2a816 */ /* 0x000fe200000000ff */
[----:B------:R-:W-:Y:S01]  /*7bc0*/  HMMA.16816.F32.BF16 R72, R92, R32, R72 ;  /* 0x000000205c48723c */ /* 0x000fe20000041848 */
[----:B------:R-:W-:Y:S01]  /*7bd0*/  FADD.FTZ R6, R88, R9 ;  /* 0x0000000958067221 */ /* 0x000fe20000010000 */
[----:B------:R-:W-:Y:S01]  /*7be0*/  @!P6 PRMT R244, R10, 0x5410, RZ ;  /* 0x000054100af4e816 */ /* 0x000fe200000000ff */
[----:B------:R-:W-:Y:S01]  /*7bf0*/  IMAD.SHL.U32 R9, R245, 0x40, RZ ;  /* 0x00000040f5097824 */ /* 0x000fe200078e00ff */
[----:B------:R-:W-:Y:S01]  /*7c00*/  @!P1 PRMT R239, R4, 0x5410, RZ ;  /* 0x0000541004ef9816 */ /* 0x000fe200000000ff */
[--C-:B------:R-:W-:Y:S01]  /*7c10*/  HSET2.LE.AND R10, R250, R5.reuse, PT ;  /* 0x00000005fa0a7233 */ /* 0x100fe20003803000 */
[----:B------:R-:W-:Y:S01]  /*7c20*/  SHF.R.S32.HI R4, RZ, 0x1f, R36 ;  /* 0x0000001fff047819 */ /* 0x000fe20000011424 */
[----:B------:R-:W-:Y:S01]  /*7c30*/  IMAD.U32 R33, RZ, RZ, UR4 ;  /* 0x00000004ff217e24 */ /* 0x000fe2000f8e00ff */
[----:B------:R-:W-:Y:S01]  /*7c40*/  IADD3 R7, P1, R36, UR4, RZ ;  /* 0x0000000424077c10 */ /* 0x000fe2000ff3e0ff */
[----:B------:R-:W-:Y:S01]  /*7c50*/  FADD.FTZ R251, R251, R6 ;  /* 0x00000006fbfb7221 */ /* 0x000fe20000010000 */
[----:B------:R-:W1:Y:S01]  /*7c60*/  LDSM.16.MT88.4 R36, [R208+0xb000] ;  /* 0x00b00000d024783b */ /* 0x000e620000004200 */
[----:B------:R-:W-:Y:S01]  /*7c70*/  @!P4 PRMT R240, R8, 0x5410, RZ ;  /* 0x0000541008f0c816 */ /* 0x000fe200000000ff */
[--C-:B------:R-:W-:Y:S01]  /*7c80*/  HSET2.LE.AND R8, R13, R5.reuse, PT ;  /* 0x000000050d087233 */ /* 0x100fe20003803000 */
[----:B------:R-:W-:Y:S01]  /*7c90*/  LEA.HI.X.SX32 R4, R33, R4, 0x1, P1 ;  /* 0x0000000421047211 */ /* 0x000fe200008f0eff */
[--C-:B------:R-:W-:Y:S01]  /*7ca0*/  HSET2.LE.AND R13, R246, R5.reuse, PT ;  /* 0x00000005f60d7233 */ /* 0x100fe20003803000 */
[----:B------:R-:W-:Y:S01]  /*7cb0*/  LEA R32, P1, R7, c[0x0][0x1f8], 0x1 ;  /* 0x00007e0007207a11 */ /* 0x000fe200078208ff */
[----:B------:R-:W-:Y:S01]  /*7cc0*/  HSET2.LE.AND R6, R143, R5, PT ;  /* 0x000000058f067233 */ /* 0x000fe20003803000 */
[----:B------:R-:W-:Y:S01]  /*7cd0*/  LOP3.LUT R10, R10, R29, RZ, 0xc0, !PT ;  /* 0x0000001d0a0a7212 */ /* 0x000fe200078ec0ff */
[----:B------:R-:W-:Y:S01]  /*7ce0*/  IMAD R245, R245, 0x48, RZ ;  /* 0x00000048f5f57824 */ /* 0x000fe200078e02ff */
[----:B------:R-:W-:Y:S01]  /*7cf0*/  LEA.HI.X R33, R7, c[0x0][0x1fc], R4, 0x1, P1 ;  /* 0x00007f0007217a11 */ /* 0x000fe200008f0c04 */
[----:B------:R-:W-:Y:S01]  /*7d00*/  FADD.FTZ R7, R23, R156 ;  /* 0x0000009c17077221 */ /* 0x000fe20000010000 */
[----:B------:R-:W-:Y:S01]  /*7d10*/  LOP3.LUT R13, R13, R108, RZ, 0xc0, !PT ;  /* 0x0000006c0d0d7212 */ /* 0x000fe200078ec0ff */
[----:B------:R-:W-:-:S02]  /*7d20*/  FADD.FTZ R4, R22, R21 ;  /* 0x0000001516047221 */ /* 0x000fc40000010000 */
[----:B------:R-:W2:Y:S01]  /*7d30*/  LDSM.16.MT88.4 R20, [R208+0xb400] ;  /* 0x00b40000d014783b */ /* 0x000ea20000004200 */
[----:B------:R-:W-:Y:S02]  /*7d40*/  FADD.FTZ R7, R84, R7 ;  /* 0x0000000754077221 */ /* 0x000fe40000010000 */
[--C-:B------:R-:W-:Y:S01]  /*7d50*/  IMAD.WIDE R248, R249, 0x2, R32.reuse ;  /* 0x00000002f9f87825 */ /* 0x100fe200078e0220 */
[----:B------:R-:W-:Y:S03]  /*7d60*/  STG.E.U16 [R32.64], R86 ;  /* 0x0000005620007986 */ /* 0x000fe6000c101510 */
[----:B------:R-:W-:Y:S01]  /*7d70*/  IMAD.WIDE R158, R9, 0x2, R32 ;  /* 0x00000002099e7825 */ /* 0x000fe200078e0220 */
[----:B------:R3:W-:Y:S01]  /*7d80*/  STG.E.U16 [R32.64+0x2], R85 ;  /* 0x0000025520007986 */ /* 0x0007e2000c101510 */
[----:B------:R-:W-:Y:S02]  /*7d90*/  HSET2.LE.AND R9, R252, R5, PT ;  /* 0x00000005fc097233 */ /* 0x000fe40003803000 */
[----:B------:R-:W-:Y:S01]  /*7da0*/  FADD.FTZ R216, R216, R251 ;  /* 0x000000fbd8d87221 */ /* 0x000fe20000010000 */
[----:B------:R4:W-:Y:S02]  /*7db0*/  STG.E.U16 [R248.64], R126 ;  /* 0x0000007ef8007986 */ /* 0x0009e4000c101510 */
[----:B------:R-:W-:Y:S01]  /*7dc0*/  LOP3.LUT R9, R9, R28, RZ, 0xc0, !PT ;  /* 0x0000001c09097212 */ /* 0x000fe200078ec0ff */
[----:B------:R-:W-:Y:S01]  /*7dd0*/  FADD.FTZ R215, R215, R216 ;  /* 0x000000d8d7d77221 */ /* 0x000fe20000010000 */
[----:B------:R-:W-:Y:S01]  /*7de0*/  STG.E.U16 [R248.64+0x2], R127 ;  /* 0x0000027ff8007986 */ /* 0x000fe2000c101510 */
[----:B------:R-:W-:-:S02]  /*7df0*/  LOP3.LUT R28, R144, R113, RZ, 0xc0, !PT ;  /* 0x00000071901c7212 */ /* 0x000fc400078ec0ff */
[----:B------:R-:W-:Y:S01]  /*7e00*/  FADD.FTZ R214, R214, R215 ;  /* 0x000000d7d6d67221 */ /* 0x000fe20000010000 */
[----:B------:R5:W-:Y:S03]  /*7e10*/  STG.E.U16 [R158.64], R111 ;  /* 0x0000006f9e007986 */ /* 0x000be6000c101510 */
[----:B------:R-:W-:Y:S01]  /*7e20*/  FADD.FTZ R207, R207, R214 ;  /* 0x000000d6cfcf7221 */ /* 0x000fe20000010000 */
[----:B------:R2:W-:Y:S01]  /*7e30*/  STG.E.U16 [R158.64+0x2], R110 ;  /* 0x0000026e9e007986 */ /* 0x0005e2000c101510 */
[----:B-1----:R-:W-:Y:S02]  /*7e40*/  HMMA.16816.F32.BF16 R88, R24, R36, RZ ;  /* 0x000000241858723c */ /* 0x002fe400000418ff */
[----:B------:R-:W-:-:S04]  /*7e50*/  FADD.FTZ R234, R234, R207 ;  /* 0x000000cfeaea7221 */ /* 0x000fc80000010000 */
[----:B------:R-:W-:Y:S02]  /*7e60*/  FADD.FTZ R234, R237, R234 ;  /* 0x000000eaedea7221 */ /* 0x000fe40000010000 */
[----:B---3--:R-:W-:Y:S02]  /*7e70*/  HMMA.16816.F32.BF16 R84, R96, R36, RZ ;  /* 0x000000246054723c */ /* 0x008fe400000418ff */
[----:B------:R-:W-:Y:S01]  /*7e80*/  FADD.FTZ R41, R41, R234 ;  /* 0x000000ea29297221 */ /* 0x000fe20000010000 */
[----:B----4-:R-:W-:-:S04]  /*7e90*/  HSET2.LE.AND R126, R145, R5, PT ;  /* 0x00000005917e7233 */ /* 0x010fc80003803000 */
[----:B------:R-:W-:Y:S01]  /*7ea0*/  FADD.FTZ R37, R125, R4 ;  /* 0x000000047d257221 */ /* 0x000fe20000010000 */
[--C-:B------:R-:W-:Y:S01]  /*7eb0*/  HSET2.LE.AND R125, R160, R5.reuse, PT ;  /* 0x00000005a07d7233 */ /* 0x100fe20003803000 */
[----:B------:R-:W-:Y:S01]  /*7ec0*/  FADD.FTZ R36, R124, R7 ;  /* 0x000000077c247221 */ /* 0x000fe20000010000 */
[----:B------:R-:W-:Y:S01]  /*7ed0*/  LOP3.LUT R7, R8, R31, RZ, 0xc0, !PT ;  /* 0x0000001f08077212 */ /* 0x000fe200078ec0ff */
[--C-:B------:R-:W-:Y:S01]  /*7ee0*/  HSET2.LE.AND R4, R141, R5.reuse, PT ;  /* 0x000000058d047233 */ /* 0x100fe20003803000 */
[----:B------:R-:W-:Y:S01]  /*7ef0*/  LOP3.LUT R8, R11, R30, RZ, 0xc0, !PT ;  /* 0x0000001e0b087212 */ /* 0x000fe200078ec0ff */
[----:B-----5:R-:W-:Y:S01]  /*7f00*/  HSET2.LE.AND R111, R128, R5, PT ;  /* 0x00000005806f7233 */ /* 0x020fe20003803000 */
[----:B------:R-:W-:Y:S02]  /*7f10*/  LOP3.LUT R11, R125, R112, RZ, 0xc0, !PT ;  /* 0x000000707d0b7212 */ /* 0x000fe400078ec0ff */
[----:B--2---:R-:W-:Y:S01]  /*7f20*/  HMMA.16816.F32.BF16 R88, R92, R20, R88 ;  /* 0x000000145c58723c */ /* 0x004fe20000041858 */
[----:B------:R-:W-:Y:S01]  /*7f30*/  LOP3.LUT R15, R4, R15, RZ, 0xc0, !PT ;  /* 0x0000000f040f7212 */ /* 0x000fe200078ec0ff */
[----:B------:R-:W-:Y:S01]  /*7f40*/  IMAD.MOV.U32 R160, RZ, RZ, R158 ;  /* 0x000000ffffa07224 */ /* 0x000fe200078e009e */
[----:B------:R-:W-:Y:S01]  /*7f50*/  LOP3.LUT R29, R111, R80, RZ, 0xc0, !PT ;  /* 0x000000506f1d7212 */ /* 0x000fe200078ec0ff */
[----:B------:R-:W-:Y:S01]  /*7f60*/  FADD.FTZ R229, R229, R36 ;  /* 0x00000024e5e57221 */ /* 0x000fe20000010000 */
[----:B------:R-:W-:Y:S01]  /*7f70*/  LOP3.LUT R4, R161, R78, RZ, 0xc0, !PT ;  /* 0x0000004ea1047212 */ /* 0x000fe200078ec0ff */
[----:B------:R-:W-:-:S02]  /*7f80*/  IMAD.MOV.U32 R161, RZ, RZ, R159 ;  /* 0x000000ffffa17224 */ /* 0x000fc400078e009f */
[----:B------:R-:W-:Y:S01]  /*7f90*/  FADD.FTZ R206, R206, R37 ;  /* 0x00000025cece7221 */ /* 0x000fe20000010000 */
[----:B------:R-:W-:Y:S01]  /*7fa0*/  HMMA.16816.F32.BF16 R84, R16, R20, R84 ;  /* 0x000000141054723c */ /* 0x000fe20000041854 */
[----:B------:R-:W-:Y:S02]  /*7fb0*/  FADD.FTZ R228, R228, R229 ;  /* 0x000000e5e4e47221 */ /* 0x000fe40000010000 */
[----:B------:R-:W-:Y:S02]  /*7fc0*/  FADD.FTZ R205, R205, R206 ;  /* 0x000000cecdcd7221 */ /* 0x000fe40000010000 */
[----:B------:R-:W-:Y:S02]  /*7fd0*/  FADD.FTZ R227, R227, R228 ;  /* 0x000000e4e3e37221 */ /* 0x000fe40000010000 */
[--C-:B------:R-:W-:Y:S01]  /*7fe0*/  HSET2.LE.AND R21, R12, R5.reuse, PT ;  /* 0x000000050c157233 */ /* 0x100fe20003803000 */
[----:B------:R-:W-:Y:S01]  /*7ff0*/  FADD.FTZ R232, R232, R205 ;  /* 0x000000cde8e87221 */ /* 0x000fe20000010000 */
[--C-:B------:R-:W-:Y:S01]  /*8000*/  HSET2.LE.AND R12, R157, R5.reuse, PT ;  /* 0x000000059d0c7233 */ /* 0x100fe20003803000 */
[----:B------:R-:W-:Y:S01]  /*8010*/  FADD.FTZ R226, R226, R227 ;  /* 0x000000e3e2e27221 */ /* 0x000fe20000010000 */
[----:B------:R-:W-:Y:S01]  /*8020*/  HSET2.LE.AND R20, R14, R5, PT ;  /* 0x000000050e147233 */ /* 0x000fe20003803000 */
[----:B------:R-:W-:Y:S01]  /*8030*/  LOP3.LUT R14, R6, R79, RZ, 0xc0, !PT ;  /* 0x0000004f060e7212 */ /* 0x000fe200078ec0ff */
[C---:B------:R-:W-:Y:S01]  /*8040*/  HMMA.16816.F32.BF16 R156, R24.reuse, R162, RZ ;  /* 0x000000a2189c723c */ /* 0x040fe200000418ff */
[----:B------:R-:W-:Y:S01]  /*8050*/  LOP3.LUT R12, R12, R109, RZ, 0xc0, !PT ;  /* 0x0000006d0c0c7212 */ /* 0x000fe200078ec0ff */
[----:B------:R-:W-:Y:S01]  /*8060*/  FADD.FTZ R233, R233, R232 ;  /* 0x000000e8e9e97221 */ /* 0x000fe20000010000 */
[----:B------:R-:W-:Y:S01]  /*8070*/  LOP3.LUT R5, R126, R77, RZ, 0xc0, !PT ;  /* 0x0000004d7e057212 */ /* 0x000fe200078ec0ff */
[----:B------:R-:W-:Y:S01]  /*8080*/  FADD.FTZ R225, R225, R226 ;  /* 0x000000e2e1e17221 */ /* 0x000fe20000010000 */
[----:B------:R-:W-:Y:S01]  /*8090*/  LOP3.LUT R6, R129, R76, RZ, 0xc0, !PT ;  /* 0x0000004c81067212 */ /* 0x000fe200078ec0ff */
[----:B------:R-:W-:Y:S01]  /*80a0*/  FADD.FTZ R40, R40, R233 ;  /* 0x000000e928287221 */ /* 0x000fe20000010000 */
[----:B------:R-:W-:Y:S01]  /*80b0*/  LOP3.LUT R31, R21, R140, RZ, 0xc0, !PT ;  /* 0x0000008c151f7212 */ /* 0x000fe200078ec0ff */
[----:B------:R-:W-:Y:S01]  /*80c0*/  HMMA.16816.F32.BF16 R108, R24, R114, RZ ;  /* 0x00000072186c723c */ /* 0x000fe200000418ff */
[----:B------:R-:W-:Y:S01]  /*80d0*/  LOP3.LUT R30, R20, R81, RZ, 0xc0, !PT ;  /* 0x00000051141e7212 */ /* 0x000fe200078ec0ff */
[----:B------:R-:W-:-:S02]  /*80e0*/  FADD.FTZ R224, R224, R225 ;  /* 0x000000e1e0e07221 */ /* 0x000fc40000010000 */
[----:B------:R-:W-:-:S04]  /*80f0*/  FADD.FTZ R40, R45, R40 ;  /* 0x000000282d287221 */ /* 0x000fc80000010000 */
[----:B------:R-:W-:Y:S01]  /*8100*/  HMMA.16816.F32.BF16 R112, R96, R114, RZ ;  /* 0x000000726070723c */ /* 0x000fe200000418ff */
[----:B------:R-:W-:-:S07]  /*8110*/  FADD.FTZ R243, R243, R40 ;  /* 0x00000028f3f37221 */ /* 0x000fce0000010000 */
[----:B------:R-:W-:Y:S08]  /*8120*/  HMMA.16816.F32.BF16 R124, R24, R130, RZ ;  /* 0x00000082187c723c */ /* 0x000ff000000418ff */
[-C--:B------:R-:W-:Y:S08]  /*8130*/  HMMA.16816.F32.BF16 R108, R92, R58.reuse, R108 ;  /* 0x0000003a5c6c723c */ /* 0x080ff0000004186c */
[----:B------:R-:W-:Y:S07]  /*8140*/  HMMA.16816.F32.BF16 R112, R16, R58, R112 ;  /* 0x0000003a1070723c */ /* 0x000fee0000041870 */
[----:B------:R-:W-:Y:S01]  /*8150*/  IMAD.MOV.U32 R58, RZ, RZ, R160 ;  /* 0x000000ffff3a7224 */ /* 0x000fe200078e00a0 */
[----:B------:R-:W-:Y:S01]  /*8160*/  HMMA.16816.F32.BF16 R140, R24, R146, RZ ;  /* 0x00000092188c723c */ /* 0x000fe200000418ff */
[----:B------:R-:W-:-:S07]  /*8170*/  IMAD.MOV.U32 R59, RZ, RZ, R161 ;  /* 0x000000ffff3b7224 */ /* 0x000fce00078e00a1 */
[----:B------:R-:W-:Y:S08]  /*8180*/  HMMA.16816.F32.BF16 R76, R24, R82, RZ ;  /* 0x00000052184c723c */ /* 0x000ff000000418ff */
[C---:B------:R-:W-:Y:S08]  /*8190*/  HMMA.16816.F32.BF16 R128, R96.reuse, R130, RZ ;  /* 0x000000826080723c */ /* 0x040ff000000418ff */
[C---:B------:R-:W-:Y:S08]  /*81a0*/  HMMA.16816.F32.BF16 R144, R96.reuse, R146, RZ ;  /* 0x000000926090723c */ /* 0x040ff000000418ff */
[C---:B------:R-:W-:Y:S08]  /*81b0*/  HMMA.16816.F32.BF16 R160, R96.reuse, R162, RZ ;  /* 0x000000a260a0723c */ /* 0x040ff000000418ff */
[----:B------:R-:W-:Y:S08]  /*81c0*/  HMMA.16816.F32.BF16 R80, R96, R82, RZ ;  /* 0x000000526050723c */ /* 0x000ff000000418ff */
[-C--:B------:R-:W-:Y:S08]  /*81d0*/  HMMA.16816.F32.BF16 R24, R24, R38.reuse, RZ ;  /* 0x000000261818723c */ /* 0x080ff000000418ff */
[----:B------:R-:W-:Y:S08]  /*81e0*/  HMMA.16816.F32.BF16 R96, R96, R38, RZ ;  /* 0x000000266060723c */ /* 0x000ff000000418ff */
[C---:B------:R-:W-:Y:S08]  /*81f0*/  HMMA.16816.F32.BF16 R124, R92.reuse, R50, R124 ;  /* 0x000000325c7c723c */ /* 0x040ff0000004187c */
[C---:B------:R-:W-:Y:S08]  /*8200*/  HMMA.16816.F32.BF16 R140, R92.reuse, R46, R140 ;  /* 0x0000002e5c8c723c */ /* 0x040ff0000004188c */
[C---:B------:R-:W-:Y:S08]  /*8210*/  HMMA.16816.F32.BF16 R156, R92.reuse, R42, R156 ;  /* 0x0000002a5c9c723c */ /* 0x040ff0000004189c */
[C---:B------:R-:W-:Y:S08]  /*8220*/  HMMA.16816.F32.BF16 R76, R92.reuse, R34, R76 ;  /* 0x000000225c4c723c */ /* 0x040ff0000004184c */
[----:B------:R-:W-:Y:S01]  /*8230*/  HMMA.16816.F32.BF16 R92, R92, R22, R24 ;  /* 0x000000165c5c723c */ /* 0x000fe20000041818 */
[----:B------:R-:W1:Y:S07]  /*8240*/  LDSM.16.MT88.4 R24, [R210+0x9800] ;  /* 0x00980000d218783b */ /* 0x000e6e0000004200 */
[C---:B------:R-:W-:Y:S08]  /*8250*/  HMMA.16816.F32.BF16 R128, R16.reuse, R50, R128 ;  /* 0x000000321080723c */ /* 0x040ff00000041880 */
[C---:B------:R-:W-:Y:S08]  /*8260*/  HMMA.16816.F32.BF16 R144, R16.reuse, R46, R144 ;  /* 0x0000002e1090723c */ /* 0x040ff00000041890 */
[C---:B------:R-:W-:Y:S08]  /*8270*/  HMMA.16816.F32.BF16 R160, R16.reuse, R42, R160 ;  /* 0x0000002a10a0723c */ /* 0x040ff000000418a0 */
[C---:B------:R-:W-:Y:S08]  /*8280*/  HMMA.16816.F32.BF16 R80, R16.reuse, R34, R80 ;  /* 0x000000221050723c */ /* 0x040ff00000041850 */
[----:B------:R-:W-:Y:S01]  /*8290*/  HMMA.16816.F32.BF16 R96, R16, R22, R96 ;  /* 0x000000161060723c */ /* 0x000fe20000041860 */
[----:B------:R-:W2:Y:S04]  /*82a0*/  LDSM.16.MT88.4 R20, [R208+0x9800] ;  /* 0x00980000d014783b */ /* 0x000ea80000004200 */
[----:B------:R-:W3:Y:S03]  /*82b0*/  LDSM.16.MT88.4 R16, [R210+0xa800] ;  /* 0x00a80000d210783b */ /* 0x000ee60000004200 */
        /* <DEDUP_REMOVED lines=8> */
[C---:B------:R-:W-:Y:S01]  /*8340*/  HMMA.16816.F32.BF16 R128, R12.reuse, R22, R128 ;  /* 0x000000160c80723c */ /* 0x040fe20000041880 */
[----:B------:R-:W2:Y:S07]  /*8350*/  LDSM.16.MT88.4 R20, [R210+0xb800] ;  /* 0x00b80000d214783b */ /* 0x000eae0000004200 */
[-C--:B---3--:R-:W-:Y:S08]  /*8360*/  HMMA.16816.F32.BF16 R132, R12, R16.reuse, R132 ;  /* 0x000000100c84723c */ /* 0x088ff00000041884 */
[C---:B------:R-:W-:Y:S08]  /*8370*/  HMMA.16816.F32.BF16 R136, R8.reuse, R16, R136 ;  /* 0x000000100888723c */ /* 0x040ff00000041888 */
[-C--:B------:R-:W-:Y:S08]  /*8380*/  HMMA.16816.F32.BF16 R140, R8, R18.reuse, R140 ;  /* 0x00000012088c723c */ /* 0x080ff0000004188c */
[----:B------:R-:W-:Y:S01]  /*8390*/  HMMA.16816.F32.BF16 R144, R12, R18, R144 ;  /* 0x000000120c90723c */ /* 0x000fe20000041890 */
[----:B------:R-:W3:Y:S07]  /*83a0*/  LDSM.16.MT88.4 R16, [R208+0xb800] ;  /* 0x00b80000d010783b */ /* 0x000eee0000004200 */
[C---:B-1----:R-:W-:Y:S08]  /*83b0*/  HMMA.16816.F32.BF16 R152, R8.reuse, R24, R152 ;  /* 0x000000180898723c */ /* 0x042ff00000041898 */
[C---:B--2---:R-:W-:Y:S08]  /*83c0*/  HMMA.16816.F32.BF16 R72, R8.reuse, R20, R72 ;  /* 0x000000140848723c */ /* 0x044ff00000041848 */
[C---:B------:R-:W-:Y:S08]  /*83d0*/  HMMA.16816.F32.BF16 R156, R8.reuse, R26, R156 ;  /* 0x0000001a089c723c */ /* 0x040ff0000004189c */
[----:B------:R-:W-:Y:S08]  /*83e0*/  HMMA.16816.F32.BF16 R76, R8, R22, R76 ;  /* 0x00000016084c723c */ /* 0x000ff0000004184c */
[----:B------:R-:W-:Y:S08]  /*83f0*/  HMMA.16816.F32.BF16 R148, R12, R24, R148 ;  /* 0x000000180c94723c */ /* 0x000ff00000041894 */
[C---:B---3--:R-:W-:Y:S08]  /*8400*/  HMMA.16816.F32.BF16 R88, R8.reuse, R16, R88 ;  /* 0x000000100858723c */ /* 0x048ff00000041858 */
[----:B------:R-:W-:Y:S01]  /*8410*/  HMMA.16816.F32.BF16 R92, R8, R18, R92 ;  /* 0x00000012085c723c */ /* 0x000fe2000004185c */
[----:B------:R-:W1:Y:S07]  /*8420*/  LDSM.16.MT88.4 R8, [R210+0x9c00] ;  /* 0x009c0000d208783b */ /* 0x000e6e0000004200 */
[C---:B------:R-:W-:Y:S08]  /*8430*/  HMMA.16816.F32.BF16 R84, R12.reuse, R16, R84 ;  /* 0x000000100c54723c */ /* 0x040ff00000041854 */
[C---:B------:R-:W-:Y:S01]  /*8440*/  HMMA.16816.F32.BF16 R160, R12.reuse, R26, R160 ;  /* 0x0000001a0ca0723c */ /* 0x040fe200000418a0 */
[----:B------:R-:W2:Y:S07]  /*8450*/  LDSM.16.MT88.4 R24, [R208+0x9c00] ;  /* 0x009c0000d018783b */ /* 0x000eae0000004200 */
[C---:B------:R-:W-:Y:S08]  /*8460*/  HMMA.16816.F32.BF16 R68, R12.reuse, R20, R68 ;  /* 0x000000140c44723c */ /* 0x040ff00000041844 */
[C---:B------:R-:W-:Y:S01]  /*8470*/  HMMA.16816.F32.BF16 R80, R12.reuse, R22, R80 ;  /* 0x000000160c50723c */ /* 0x040fe20000041850 */
[----:B------:R-:W3:Y:S07]  /*8480*/  LDSM.16.MT88.4 R20, [R210+0xac00] ;  /* 0x00ac0000d214783b */ /* 0x000eee0000004200 */
[----:B------:R-:W-:Y:S01]  /*8490*/  HMMA.16816.F32.BF16 R96, R12, R18, R96 ;  /* 0x000000120c60723c */ /* 0x000fe20000041860 */
[----:B------:R-:W4:Y:S04]  /*84a0*/  LDSM.16.MT88.4 R16, [R208+0xac00] ;  /* 0x00ac0000d010783b */ /* 0x000f280000004200 */
[----:B------:R-:W-:Y:S03]  /*84b0*/  LDSM.16.MT88.4 R12, [R210+0xbc00] ;  /* 0x00bc0000d20c783b */ /* 0x000fe60000004200 */
[-C--:B-1----:R-:W-:Y:S08]  /*84c0*/  HMMA.16816.F32.BF16 R100, R4, R8.reuse, R100 ;  /* 0x000000080464723c */ /* 0x082ff00000041864 */
[C---:B------:R-:W-:Y:S08]  /*84d0*/  HMMA.16816.F32.BF16 R104, R28.reuse, R8, R104 ;  /* 0x000000081c68723c */ /* 0x040ff00000041868 */
[-C--:B------:R-:W-:Y:S08]  /*84e0*/  HMMA.16816.F32.BF16 R108, R28, R10.reuse, R108 ;  /* 0x0000000a1c6c723c */ /* 0x080ff0000004186c */
[C---:B------:R-:W-:Y:S01]  /*84f0*/  HMMA.16816.F32.BF16 R112, R4.reuse, R10, R112 ;  /* 0x0000000a0470723c */ /* 0x040fe20000041870 */
[----:B------:R-:W1:Y:S07]  /*8500*/  LDSM.16.MT88.4 R8, [R208+0xbc00] ;  /* 0x00bc0000d008783b */ /* 0x000e6e0000004200 */
[C---:B--2---:R-:W-:Y:S08]  /*8510*/  HMMA.16816.F32.BF16 R116, R4.reuse, R24, R116 ;  /* 0x000000180474723c */ /* 0x044ff00000041874 */
[C---:B------:R-:W-:Y:S08]  /*8520*/  HMMA.16816.F32.BF16 R128, R4.reuse, R26, R128 ;  /* 0x0000001a0480723c */ /* 0x040ff00000041880 */
[C---:B---3--:R-:W-:Y:S08]  /*8530*/  HMMA.16816.F32.BF16 R132, R4.reuse, R20, R132 ;  /* 0x000000140484723c */ /* 0x048ff00000041884 */
[C---:B------:R-:W-:Y:S08]  /*8540*/  HMMA.16816.F32.BF16 R144, R4.reuse, R22, R144 ;  /* 0x000000160490723c */ /* 0x040ff00000041890 */
[----:B----4-:R-:W-:Y:S08]  /*8550*/  HMMA.16816.F32.BF16 R148, R4, R16, R148 ;  /* 0x000000100494723c */ /* 0x010ff00000041894 */
[-C--:B-1----:R-:W-:Y:S08]  /*8560*/  HMMA.16816.F32.BF16 R88, R28, R8.reuse, R88 ;  /* 0x000000081c58723c */ /* 0x082ff00000041858 */
[C---:B------:R-:W-:Y:S07]  /*8570*/  HMMA.16816.F32.BF16 R84, R4.reuse, R8, R84 ;  /* 0x000000080454723c */ /* 0x040fee0000041854 */
[----:B------:R-:W-:Y:S01]  /*8580*/  IMAD.WIDE R8, R245, 0x2, R32 ;  /* 0x00000002f5087825 */ /* 0x000fe200078e0220 */
[C---:B------:R-:W-:Y:S04]  /*8590*/  HMMA.16816.F32.BF16 R160, R4.reuse, R18, R160 ;  /* 0x0000001204a0723c */ /* 0x040fe800000418a0 */
[----:B------:R-:W-:Y:S04]  /*85a0*/  STG.E.U16 [R8.64], R176 ;  /* 0x000000b008007986 */ /* 0x000fe8000c101510 */
[----:B------:R-:W-:Y:S01]  /*85b0*/  STG.E.U16 [R8.64+0x2], R175 ;  /* 0x000002af08007986 */ /* 0x000fe2000c101510 */
[C---:B------:R-:W-:Y:S03]  /*85c0*/  HMMA.16816.F32.BF16 R68, R4.reuse, R12, R68 ;  /* 0x0000000c0444723c */ /* 0x040fe60000041844 */
[----:B------:R-:W-:Y:S04]  /*85d0*/  STG.E.U16 [R32.64+0x10], R202 ;  /* 0x000010ca20007986 */ /* 0x000fe8000c101510 */
[----:B------:R-:W-:Y:S01]  /*85e0*/  STG.E.U16 [R32.64+0x12], R201 ;  /* 0x000012c920007986 */ /* 0x000fe2000c101510 */
[C---:B------:R-:W-:Y:S03]  /*85f0*/  HMMA.16816.F32.BF16 R80, R4.reuse, R14, R80 ;  /* 0x0000000e0450723c */ /* 0x040fe60000041850 */
[----:B------:R-:W-:Y:S04]  /*8600*/  STG.E.U16 [R248.64+0x10], R204 ;  /* 0x000010ccf8007986 */ /* 0x000fe8000c101510 */
[----:B------:R-:W-:Y:S01]  /*8610*/  STG.E.U16 [R248.64+0x12], R203 ;  /* 0x000012cbf8007986 */ /* 0x000fe2000c101510 */
[----:B------:R-:W-:Y:S03]  /*8620*/  HMMA.16816.F32.BF16 R96, R4, R10, R96 ;  /* 0x0000000a0460723c */ /* 0x000fe60000041860 */
[----:B------:R-:W-:Y:S04]  /*8630*/  STG.E.U16 [R58.64+0x10], R172 ;  /* 0x000010ac3a007986 */ /* 0x000fe8000c101510 */
[----:B------:R-:W-:Y:S01]  /*8640*/  STG.E.U16 [R58.64+0x12], R171 ;  /* 0x000012ab3a007986 */ /* 0x000fe2000c101510 */
[----:B------:R-:W-:Y:S01]  /*8650*/  FADD.FTZ R4, R223, R224 ;  /* 0x000000e0df047221 */ /* 0x000fe20000010000 */
[----:B------:R-:W-:Y:S01]  /*8660*/  HMMA.16816.F32.BF16 R120, R28, R24, R120 ;  /* 0x000000181c78723c */ /* 0x000fe20000041878 */
[----:B------:R-:W-:Y:S01]  /*8670*/  FADD.FTZ R6, R55, R218 ;  /* 0x000000da37067221 */ /* 0x000fe20000010000 */
[----:B------:R-:W-:Y:S01]  /*8680*/  STG.E.U16 [R8.64+0x10], R174 ;  /* 0x000010ae08007986 */ /* 0x000fe2000c101510 */
[----:B------:R-:W-:-:S03]  /*8690*/  FADD.FTZ R5, R48, R41 ;  /* 0x0000002930057221 */ /* 0x000fc60000010000 */
[----:B------:R-:W-:Y:S02]  /*86a0*/  STG.E.U16 [R8.64+0x12], R173 ;  /* 0x000012ad08007986 */ /* 0x000fe4000c101510 */
[C---:B------:R-:W-:Y:S02]  /*86b0*/  HMMA.16816.F32.BF16 R124, R28.reuse, R26, R124 ;  /* 0x0000001a1c7c723c */ /* 0x040fe4000004187c */
[----:B------:R-:W-:Y:S04]  /*86c0*/  STG.E.U16 [R32.64+0x20], R198 ;  /* 0x000020c620007986 */ /* 0x000fe8000c101510 */
        /* <DEDUP_REMOVED lines=19> */
[----:B------:R-:W-:Y:S02]  /*8800*/  HMMA.16816.F32.BF16 R92, R28, R10, R92 ;  /* 0x0000000a1c5c723c */ /* 0x000fe4000004185c */
[----:B------:R-:W-:Y:S04]  /*8810*/  STG.E.U16 [R8.64+0x30], R166 ;  /* 0x000030a608007986 */ /* 0x000fe8000c101510 */
        /* <DEDUP_REMOVED lines=22> */
[----:B------:R1:W-:Y:S04]  /*8980*/  STL [R1+0xc4], R4 ;  /* 0x0000c40401007387 */ /* 0x0003e80000100800 */
[----:B------:R2:W-:Y:S04]  /*8990*/  STG.E.U16 [R58.64+0x62], R57 ;  /* 0x000062393a007986 */ /* 0x0005e8000c101510 */
[----:B------:R2:W-:Y:S04]  /*89a0*/  STG.E.U16 [R8.64+0x60], R244 ;  /* 0x000060f408007986 */ /* 0x0005e8000c101510 */
[----:B------:R2:W-:Y:S04]  /*89b0*/  STG.E.U16 [R8.64+0x62], R241 ;  /* 0x000062f108007986 */ /* 0x0005e8000c101510 */
[----:B------:R2:W-:Y:S04]  /*89c0*/  STG.E.U16 [R32.64+0x70], R178 ;  /* 0x000070b220007986 */ /* 0x0005e8000c101510 */
[----:B------:R2:W-:Y:S04]  /*89d0*/  STG.E.U16 [R32.64+0x72], R177 ;  /* 0x000072b120007986 */ /* 0x0005e8000c101510 */
[----:B------:R2:W-:Y:S01]  /*89e0*/  STG.E.U16 [R248.64+0x70], R180 ;  /* 0x000070b4f8007986 */ /* 0x0005e2000c101510 */
[----:B-1----:R-:W-:-:S03]  /*89f0*/  FADD.FTZ R4, R44, R243 ;  /* 0x000000f32c047221 */ /* 0x002fc60000010000 */
[----:B------:R2:W-:Y:S04]  /*8a00*/  STG.E.U16 [R248.64+0x72], R179 ;  /* 0x000072b3f8007986 */ /* 0x0005e8000c101510 */
[----:B------:R2:W-:Y:S04]  /*8a10*/  STG.E.U16 [R58.64+0x70], R240 ;  /* 0x000070f03a007986 */ /* 0x0005e8000c101510 */
[----:B------:R2:W-:Y:S04]  /*8a20*/  STL [R1+0xc0], R6 ;  /* 0x0000c00601007387 */ /* 0x0005e80000100800 */
[----:B------:R2:W-:Y:S04]  /*8a30*/  STG.E.U16 [R58.64+0x72], R49 ;  /* 0x000072313a007986 */ /* 0x0005e8000c101510 */
[----:B------:R2:W-:Y:S04]  /*8a40*/  STL [R1+0xc8], R4 ;  /* 0x0000c80401007387 */ /* 0x0005e80000100800 */
[----:B------:R2:W-:Y:S04]  /*8a50*/  STG.E.U16 [R8.64+0x70], R242 ;  /* 0x000070f208007986 */ /* 0x0005e8000c101510 */
[----:B------:R2:W-:Y:S04]  /*8a60*/  STG.E.U16 [R8.64+0x72], R239 ;  /* 0x000072ef08007986 */ /* 0x0005e8000c101510 */
[----:B------:R2:W-:Y:S01]  /*8a70*/  STL [R1+0x94], R5 ;  /* 0x0000940501007387 */ /* 0x0005e20000100800 */
[----:B------:R-:W-:Y:S05]  /*8a80*/  @!P0 BRA `(.L_x_495) ;  /* 0x000072b000008947 */ /* 0x000fea0003800000 */
[----:B------:R-:W3:Y:S01]  /*8a90*/  LDL R250, [R1+0x70] ;  /* 0x0000700001fa7983 */ /* 0x000ee20000100800 */
[----:B------:R-:W-:Y:S01]  /*8aa0*/  IMAD.MOV.U32 R167, RZ, RZ, R0 ;  /* 0x000000ffffa77224 */ /* 0x000fe200078e0000 */
[----:B------:R-:W-:Y:S01]  /*8ab0*/  MOV R165, R2 ;  /* 0x0000000200a57202 */ /* 0x000fe20000000f00 */
[----:B------:R-:W-:Y:S01]  /*8ac0*/  IMAD.MOV.U32 R166, RZ, RZ, R3 ;  /* 0x000000ffffa67224 */ /* 0x000fe200078e0003 */
[----:B------:R-:W4:Y:S01]  /*8ad0*/  LDL R246, [R1+0x6c] ;  /* 0x00006c0001f67983 */ /* 0x000f220000100800 */
[----:B------:R-:W1:Y:S01]  /*8ae0*/  LDC.U8 R0, c[0x0][0x2d8] ;  /* 0x0000b600ff007b82 */ /* 0x000e620000000000 */
[----:B--2---:R-:W-:Y:S01]  /*8af0*/  IMAD.MOV.U32 R6, RZ, RZ, c[0x0][0x228] ;  /* 0x00008a00ff067624 */ /* 0x004fe200078e00ff */
[C---:B------:R-:W-:Y:S01]  /*8b00*/  IADD3 R2, R54.reuse, 0x4, RZ ;  /* 0x0000000436027810 */ /* 0x040fe20007ffe0ff */
[----:B------:R-:W-:Y:S01]  /*8b10*/  IMAD.WIDE.U32 R8, R54, -0x326172a9, RZ ;  /* 0xcd9e8d5736087825 */ /* 0x000fe200078e00ff */
[----:B------:R-:W-:Y:S01]  /*8b20*/  IADD3 R168, P0, R32, -0x80, RZ ;  /* 0xffffff8020a87810 */ /* 0x000fe20007f1e0ff */
[----:B------:R-:W-:Y:S01]  /*8b30*/  UIADD3 UR24, UR6, -0x2, URZ ;  /* 0xfffffffe06187890 */ /* 0x000fe2000fffe03f */
[----:B------:R-:W-:Y:S01]  /*8b40*/  SHF.L.U32 R7, R6, 0x3, RZ ;  /* 0x0000000306077819 */ /* 0x000fe200000006ff */
[----:B------:R-:W-:Y:S01]  /*8b50*/  IMAD.WIDE.U32 R4, R2, -0x326172a9, RZ ;  /* 0xcd9e8d5702047825 */ /* 0x000fe200078e00ff */
[-C--:B------:R-:W-:Y:S01]  /*8b60*/  LOP3.LUT R3, R9, R53.reuse, RZ, 0x3c, !PT ;  /* 0x0000003509037212 */ /* 0x080fe200078e3cff */
[----:B------:R-:W-:Y:S01]  /*8b70*/  STL.64 [R1+0xb0], R8 ;  /* 0x0000b00801007387 */ /* 0x000fe20000100a00 */
[----:B------:R-:W-:Y:S01]  /*8b80*/  IADD3.X R171, R33, -0x1, RZ, P0, !PT ;  /* 0xffffffff21ab7810 */ /* 0x000fe200007fe4ff */
[----:B------:R-:W-:Y:S01]  /*8b90*/  IMAD R2, R6, 0x38, R7 ;  /* 0x0000003806027824 */ /* 0x000fe200078e0207 */
[----:B------:R-:W-:Y:S01]  /*8ba0*/  LOP3.LUT R53, R5, R53, RZ, 0x3c, !PT ;  /* 0x0000003505357212 */ /* 0x000fe200078e3cff */
[----:B------:R-:W-:Y:S01]  /*8bb0*/  IMAD.WIDE.U32 R10, R52, -0x2daee0ad, RZ ;  /* 0xd2511f53340a7825 */ /* 0x000fe200078e00ff */
[----:B------:R2:W-:Y:S01]  /*8bc0*/  STL.64 [R1+0xa0], R4 ;  /* 0x0000a00401007387 */ /* 0x0005e20000100a00 */
[----:B------:R-:W-:-:S02]  /*8bd0*/  ULDC.U8 UR23, c[0x0][0x2d8] ;  /* 0x0000b60000177ab9 */ /* 0x000fc40000000000 */
[----:B------:R-:W-:Y:S01]  /*8be0*/  IMAD.MOV.U32 R169, RZ, RZ, R164 ;  /* 0x000000ffffa97224 */ /* 0x000fe200078e00a4 */
[----:B------:R3:W-:Y:S01]  /*8bf0*/  STL.64 [R1+0xb8], R10 ;  /* 0x0000b80a01007387 */ /* 0x0007e20000100a00 */
[----:B------:R-:W-:Y:S01]  /*8c00*/  ULDC.64 UR4, c[0x0][0x1a0] ;  /* 0x0000680000047ab9 */ /* 0x000fe20000000a00 */
[----:B-1----:R-:W-:Y:S02]  /*8c10*/  PRMT R6, R0, 0x7054, R0 ;  /* 0x0000705400067816 */ /* 0x002fe40000000000 */
[----:B------:R-:W-:Y:S01]  /*8c20*/  IADD3 R0, R2, 0x1, RZ ;  /* 0x0000000102007810 */ /* 0x000fe20007ffe0ff */
[----:B--2---:R-:W-:-:S04]  /*8c30*/  IMAD.WIDE.U32 R4, R3, -0x2daee0ad, RZ ;  /* 0xd2511f5303047825 */ /* 0x004fc800078e00ff */
[----:B------:R-:W-:Y:S01]  /*8c40*/  IMAD.WIDE.U32 R2, R53, -0x2daee0ad, RZ ;  /* 0xd2511f5335027825 */ /* 0x000fe200078e00ff */
[----:B------:R1:W-:Y:S04]  /*8c50*/  STL.64 [R1+0xa8], R4 ;  /* 0x0000a80401007387 */ /* 0x0003e80000100a00 */
[----:B------:R1:W-:Y:S01]  /*8c60*/  STL.64 [R1+0x98], R2 ;  /* 0x0000980201007387 */ /* 0x0003e20000100a00 */
[----:B------:R-:W-:Y:S02]  /*8c70*/  ISETP.GE.AND P3, PT, R60, c[0x0][0x220], PT ;  /* 0x000088003c007a0c */ /* 0x000fe40003f66270 */
[----:B---3--:R-:W-:Y:S02]  /*8c80*/  ISETP.GE.AND P2, PT, R250, c[0x0][0x220], PT ;  /* 0x00008800fa007a0c */ /* 0x008fe40003f46270 */
[----:B----4-:R-:W-:Y:S01]  /*8c90*/  ISETP.GE.AND P1, PT, R246, c[0x0][0x220], PT ;  /* 0x00008800f6007a0c */ /* 0x010fe20003f26270 */
[----:B-1----:R-:W-:Y:S05]  /*8ca0*/  BRA `(.L_x_496) ;  /* 0x0000040000007947 */ /* 0x002fea0003800000 */
.L_x_498:
[----:B------:R-:W2:Y:S01]  /*8cb0*/  LDL.64 R192, [R1+0x80] ;  /* 0x0000800001c07983 */ /* 0x000ea20000100a00 */
[----:B------:R-:W-:Y:S01]  /*8cc0*/  ULDC.64 UR6, c[0x0][0x198] ;  /* 0x0000660000067ab9 */ /* 0x000fe20000000a00 */
[----:B------:R-:W-:Y:S01]  /*8cd0*/  IMAD.MOV.U32 R189, RZ, RZ, R170 ;  /* 0x000000ffffbd7224 */ /* 0x000fe200078e00aa */
[----:B------:R-:W-:Y:S01]  /*8ce0*/  UIADD3 UR26, UR24, -0x1, URZ ;  /* 0xffffffff181a7890 */ /* 0x000fe2000fffe03f */
[----:B------:R-:W3:Y:S03]  /*8cf0*/  LDL.64 R190, [R1+0x88] ;  /* 0x0000880001be7983 */ /* 0x000ee60000100a00 */
[----:B------:R-:W-:Y:S01]  /*8d00*/  USHF.R.S32.HI UR25, URZ, 0x1f, UR26 ;  /* 0x0000001f3f197899 */ /* 0x000fe2000801141a */
[----:B------:R1:W-:Y:S01]  /*8d10*/  @P3 STS [R189+0x6000], RZ ;  /* 0x006000ffbd003388 */ /* 0x0003e20000000800 */
[----:B------:R-:W-:Y:S02]  /*8d20*/  UIMAD.WIDE.U32 UR28, UR26, UR6, URZ ;  /* 0x000000061a1c72a5 */ /* 0x000fe4000f8e003f */
[----:B------:R-:W-:Y:S01]  /*8d30*/  UIMAD UR25, UR25, UR6, URZ ;  /* 0x00000006191972a4 */ /* 0x000fe2000f8e023f */
[----:B------:R1:W-:Y:S01]  /*8d40*/  @P3 STS [R189+0x6004], RZ ;  /* 0x006004ffbd003388 */ /* 0x0003e20000000800 */
[----:B------:R-:W-:Y:S02]  /*8d50*/  USHF.L.U32 UR6, UR6, 0x5, URZ ;  /* 0x0000000506067899 */ /* 0x000fe4000800063f */
[----:B------:R-:W-:Y:S01]  /*8d60*/  UIMAD UR25, UR26, UR7, UR25 ;  /* 0x000000071a1972a4 */ /* 0x000fe2000f8e0219 */
[----:B------:R1:W-:Y:S01]  /*8d70*/  @P3 STS.64 [R189+0x6008], RZ ;  /* 0x006008ffbd003388 */ /* 0x0003e20000000a00 */
[----:B------:R-:W-:Y:S02]  /*8d80*/  IMAD.U32 R164, RZ, RZ, UR28 ;  /* 0x0000001cffa47e24 */ /* 0x000fe4000f8e00ff */
[----:B------:R-:W-:Y:S01]  /*8d90*/  UIADD3 UR25, UR29, UR25, URZ ;  /* 0x000000191d197290 */ /* 0x000fe2000fffe03f */
[----:B------:R-:W-:Y:S05]  /*8da0*/  IMAD.U32 R3, RZ, RZ, UR28 ;  /* 0x0000001cff037e24 */ /* 0x000fea000f8e00ff */
[----:B------:R-:W-:Y:S01]  /*8db0*/  IMAD.U32 R0, RZ, RZ, UR25 ;  /* 0x00000019ff007e24 */ /* 0x000fe2000f8e00ff */
[----:B--2---:R-:W-:Y:S04]  /*8dc0*/  LEA R164, P0, R164, R192, 0x6 ;  /* 0x000000c0a4a47211 */ /* 0x004fe800078030ff */
[C---:B------:R-:W-:Y:S02]  /*8dd0*/  @!P3 LEA R180, P4, R164.reuse, c[0x0][0x168], 0x1 ;  /* 0x00005a00a4b4ba11 */ /* 0x040fe400078808ff */
        /* <DEDUP_REMOVED lines=45> */
.L_x_496:
[----:B------:R-:W2:Y:S01]  /*90b0*/  LDL R170, [R1+0x68] ;  /* 0x0000680001aa7983 */ /* 0x000ea20000100800 */
[----:B------:R-:W-:Y:S04]  /*90c0*/  DEPBAR.LE SB0, 0x0 ;  /* 0x000080000000791a */ /* 0x000fe80000000000 */
[----:B------:R-:W-:Y:S01]  /*90d0*/  USHF.R.S32.HI UR6, URZ, 0x1f, UR24 ;  /* 0x0000001f3f067899 */ /* 0x000fe20008011418 */
[----:B------:R-:W3:Y:S01]  /*90e0*/  LDL.64 R2, [R1+0x78] ;  /* 0x0000780001027983 */ /* 0x000ee20000100a00 */
[----:B------:R-:W-:Y:S01]  /*90f0*/  UIMAD.WIDE.U32 UR26, UR24, UR4, URZ ;  /* 0x00000004181a72a5 */ /* 0x000fe2000f8e003f */
[----:B------:R-:W-:Y:S01]  /*9100*/  IMAD.MOV.U32 R0, RZ, RZ, c[0x0][0x1a0] ;  /* 0x00006800ff007624 */ /* 0x000fe200078e00ff */
[----:B------:R-:W-:Y:S02]  /*9110*/  UIMAD UR6, UR6, UR4, URZ ;  /* 0x00000004060672a4 */ /* 0x000fe4000f8e023f */
[----:B------:R-:W-:Y:S01]  /*9120*/  UISETP.GE.AND UP0, UPT, UR24, 0x1, UPT ;  /* 0x000000011800788c */ /* 0x000fe2000bf06270 */
[----:B------:R-:W4:Y:S01]  /*9130*/  LDL R4, [R1+0x64] ;  /* 0x0000640001047983 */ /* 0x000f220000100800 */
[----:B------:R-:W-:Y:S01]  /*9140*/  UIMAD UR6, UR24, UR5, UR6 ;  /* 0x00000005180672a4 */ /* 0x000fe2000f8e0206 */
[----:B------:R-:W-:Y:S02]  /*9150*/  IMAD.U32 R18, RZ, RZ, UR26 ;  /* 0x0000001aff127e24 */ /* 0x000fe4000f8e00ff */
[----:B------:R-:W-:Y:S01]  /*9160*/  IMAD.U32 R19, RZ, RZ, UR27 ;  /* 0x0000001bff137e24 */ /* 0x000fe2000f8e00ff */
[----:B------:R-:W-:Y:S01]  /*9170*/  UIADD3 UR6, UR27, UR6, URZ ;  /* 0x000000061b067290 */ /* 0x000fe2000fffe03f */
[----:B------:R-:W-:Y:S06]  /*9180*/  BAR.SYNC.DEFER_BLOCKING 0x0 ;  /* 0x0000000000007b1d */ /* 0x000fec0000010000 */
[----:B--2---:R-:W-:Y:S01]  /*9190*/  @P3 STS [R170+0x9000], RZ ;  /* 0x009000ffaa003388 */ /* 0x004fe20000000800 */
[----:B---3--:R-:W-:Y:S01]  /*91a0*/  LEA R164, P0, R18, R2, 0x6 ;  /* 0x0000000212a47211 */ /* 0x008fe200078030ff */
[----:B------:R-:W-:Y:S04]  /*91b0*/  IMAD.U32 R2, RZ, RZ, UR6 ;  /* 0x00000006ff027e24 */ /* 0x000fe8000f8e00ff */
[----:B------:R-:W-:Y:S01]  /*91c0*/  @P3 STS [R170+0x9004], RZ ;  /* 0x009004ffaa003388 */ /* 0x000fe20000000800 */
[----:B------:R-:W-:Y:S02]  /*91d0*/  @!P3 LEA R38, P4, R164, c[0x0][0x170], 0x1 ;  /* 0x00005c00a426ba11 */ /* 0x000fe400078808ff */
[----:B----4-:R-:W-:Y:S01]  /*91e0*/  LEA.HI.X R2, R18, R4, R2, 0x6, P0 ;  /* 0x0000000412027211 */ /* 0x010fe200000f3402 */
[----:B------:R-:W-:Y:S02]  /*91f0*/  IMAD.MOV.U32 R4, RZ, RZ, c[0x0][0x1a4] ;  /* 0x00006900ff047624 */ /* 0x000fe400078e00ff */
[----:B------:R-:W-:Y:S01]  /*9200*/  @P3 STS.64 [R170+0x9008], RZ ;  /* 0x009008ffaa003388 */ /* 0x000fe20000000a00 */
        /* <DEDUP_REMOVED lines=44> */
[----:B------:R-:W1:Y:S06]  /*94d0*/  LDSM.16.M88.4 R176, [R212+0x6000] ;  /* 0x00600000d4b0783b */ /* 0x000e6c0000000200 */
[----:B------:R-:W2:Y:S06]  /*94e0*/  LDSM.16.M88.4 R180, [R213+0x1000] ;  /* 0x00100000d5b4783b */ /* 0x000eac0000000200 */
[----:B------:R-:W5:Y:S06]  /*94f0*/  LDSM.16.M88.4 R184, [R212+0x6400] ;  /* 0x00640000d4b8783b */ /* 0x000f6c0000000200 */
[----:B------:R-:W0:Y:S06]  /*9500*/  LDGDEPBAR ;  /* 0x00000000000079af */ /* 0x000e2c0000000000 */
[----:B------:R-:W3:Y:S06]  /*9510*/  LDSM.16.M88.4 R188, [R212+0x6800] ;  /* 0x00680000d4bc783b */ /* 0x000eec0000000200 */
[----:B------:R-:W3:Y:S06]  /*9520*/  LDSM.16.M88.4 R192, [R212+0x6c00] ;  /* 0x006c0000d4c0783b */ /* 0x000eec0000000200 */
[----:B------:R-:W-:Y:S01]  /*9530*/  LDSM.16.M88.4 R196, [R211] ;  /* 0x00000000d3c4783b */ /* 0x000fe20000000200 */
[-C--:B-1----:R-:W-:Y:S05]  /*9540*/  HMMA.16816.F32.BF16 R4, R172, R176.reuse, RZ ;  /* 0x000000b0ac04723c */ /* 0x082fea00000418ff */
[----:B------:R-:W1:Y:S03]  /*9550*/  LDSM.16.M88.4 R200, [R209+0x6000] ;  /* 0x00600000d1c8783b */ /* 0x000e660000000200 */
[C---:B--2---:R-:W-:Y:S03]  /*9560*/  HMMA.16816.F32.BF16 R8, R180.reuse, R176, RZ ;  /* 0x000000b0b408723c */ /* 0x044fe600000418ff */
[----:B------:R-:W2:Y:S05]  /*9570*/  LDSM.16.M88.4 R204, [R211+0x1000] ;  /* 0x00100000d3cc783b */ /* 0x000eaa0000000200 */
[-C--:B------:R-:W-:Y:S08]  /*9580*/  HMMA.16816.F32.BF16 R12, R180, R178.reuse, RZ ;  /* 0x000000b2b40c723c */ /* 0x080ff000000418ff */
[C---:B------:R-:W-:Y:S01]  /*9590*/  HMMA.16816.F32.BF16 R16, R172.reuse, R178, RZ ;  /* 0x000000b2ac10723c */ /* 0x040fe200000418ff */
[----:B------:R-:W-:Y:S07]  /*95a0*/  LDSM.16.M88.4 R176, [R209+0x6800] ;  /* 0x00680000d1b0783b */ /* 0x000fee0000000200 */
[-C--:B-----5:R-:W-:Y:S08]  /*95b0*/  HMMA.16816.F32.BF16 R20, R172, R184.reuse, RZ ;  /* 0x000000b8ac14723c */ /* 0x0a0ff000000418ff */
[C---:B---3--:R-:W-:Y:S08]  /*95c0*/  HMMA.16816.F32.BF16 R24, R180.reuse, R184, RZ ;  /* 0x000000b8b418723c */ /* 0x048ff000000418ff */
[-C--:B------:R-:W-:Y:S08]  /*95d0*/  HMMA.16816.F32.BF16 R28, R180, R186.reuse, RZ ;  /* 0x000000bab41c723c */ /* 0x080ff000000418ff */
[C---:B----4-:R-:W-:Y:S01]  /*95e0*/  HMMA.16816.F32.BF16 R32, R172.reuse, R186, RZ ;  /* 0x000000baac20723c */ /* 0x050fe200000418ff */
[----:B------:R-:W-:Y:S07]  /*95f0*/  LDSM.16.M88.4 R184, [R212+0x7400] ;  /* 0x00740000d4b8783b */ /* 0x000fee0000000200 */
[-C--:B------:R-:W-:Y:S08]  /*9600*/  HMMA.16816.F32.BF16 R36, R172, R188.reuse, RZ ;  /* 0x000000bcac24723c */ /* 0x080ff000000418ff */
[C---:B------:R-:W-:Y:S08]  /*9610*/  HMMA.16816.F32.BF16 R40, R180.reuse, R188, RZ ;  /* 0x000000bcb428723c */ /* 0x040ff000000418ff */
[-C--:B------:R-:W-:Y:S08]  /*9620*/  HMMA.16816.F32.BF16 R44, R180, R190.reuse, RZ ;  /* 0x000000beb42c723c */ /* 0x080ff000000418ff */
[C---:B------:R-:W-:Y:S08]  /*9630*/  HMMA.16816.F32.BF16 R48, R172.reuse, R190, RZ ;  /* 0x000000beac30723c */ /* 0x040ff000000418ff */
[-C--:B------:R-:W-:Y:S08]  /*9640*/  HMMA.16816.F32.BF16 R52, R172, R192.reuse, RZ ;  /* 0x000000c0ac34723c */ /* 0x080ff000000418ff */
[C---:B------:R-:W-:Y:S08]  /*9650*/  HMMA.16816.F32.BF16 R56, R180.reuse, R192, RZ ;  /* 0x000000c0b438723c */ /* 0x040ff000000418ff */
[-C--:B------:R-:W-:Y:S01]  /*9660*/  HMMA.16816.F32.BF16 R60, R180, R194.reuse, RZ ;  /* 0x000000c2b43c723c */ /* 0x080fe200000418ff */
[----:B------:R-:W-:Y:S07]  /*9670*/  LDSM.16.M88.4 R180, [R212+0x7000] ;  /* 0x00700000d4b4783b */ /* 0x000fee0000000200 */
[----:B------:R-:W-:Y:S01]  /*9680*/  HMMA.16816.F32.BF16 R64, R172, R194, RZ ;  /* 0x000000c2ac40723c */ /* 0x000fe200000418ff */
[----:B------:R-:W3:Y:S07]  /*9690*/  LDSM.16.M88.4 R172, [R209+0x6400] ;  /* 0x00640000d1ac783b */ /* 0x000eee0000000200 */
[-C--:B-1----:R-:W-:Y:S08]  /*96a0*/  HMMA.16816.F32.BF16 R4, R196, R200.reuse, R4 ;  /* 0x000000c8c404723c */ /* 0x082ff00000041804 */
[C---:B--2---:R-:W-:Y:S08]  /*96b0*/  HMMA.16816.F32.BF16 R8, R204.reuse, R200, R8 ;  /* 0x000000c8cc08723c */ /* 0x044ff00000041808 */
[-C--:B------:R-:W-:Y:S08]  /*96c0*/  HMMA.16816.F32.BF16 R12, R204, R202.reuse, R12 ;  /* 0x000000cacc0c723c */ /* 0x080ff0000004180c */
[C---:B------:R-:W-:Y:S07]  /*96d0*/  HMMA.16816.F32.BF16 R16, R196.reuse, R202, R16 ;  /* 0x000000cac410723c */ /* 0x040fee0000041810 */
[----:B------:R-:W-:Y:S01]  /*96e0*/  IMAD.MOV.U32 R202, RZ, RZ, R168 ;  /* 0x000000ffffca7224 */ /* 0x000fe200078e00a8 */
[-C--:B---3--:R-:W-:Y:S04]  /*96f0*/  HMMA.16816.F32.BF16 R20, R196, R172.reuse, R20 ;  /* 0x000000acc414723c */ /* 0x088fe80000041814 */
[----:B------:R-:W-:Y:S04]  /*9700*/  IMAD.MOV.U32 R203, RZ, RZ, R171 ;  /* 0x000000ffffcb7224 */ /* 0x000fe800078e00ab */
        /* <DEDUP_REMOVED lines=8> */
[----:B------:R-:W2:Y:S07]  /*9790*/  LDSM.16.M88.4 R176, [R213+0x2000] ;  /* 0x00200000d5b0783b */ /* 0x000eae0000000200 */
[-C--:B-1----:R-:W-:Y:S08]  /*97a0*/  HMMA.16816.F32.BF16 R52, R196, R172.reuse, R52 ;  /* 0x000000acc434723c */ /* 0x082ff00000041834 */
[C---:B------:R-:W-:Y:S08]  /*97b0*/  HMMA.16816.F32.BF16 R56, R204.reuse, R172, R56 ;  /* 0x000000accc38723c */ /* 0x040ff00000041838 */
[-C--:B------:R-:W-:Y:S08]  /*97c0*/  HMMA.16816.F32.BF16 R60, R204, R174.reuse, R60 ;  /* 0x000000aecc3c723c */ /* 0x080ff0000004183c */
[----:B------:R-:W-:Y:S01]  /*97d0*/  HMMA.16816.F32.BF16 R64, R196, R174, R64 ;  /* 0x000000aec440723c */ /* 0x000fe20000041840 */
[----:B------:R-:W1:Y:S07]  /*97e0*/  LDSM.16.M88.4 R172, [R213+0x3000] ;  /* 0x00300000d5ac783b */ /* 0x000e6e0000000200 */
[-C--:B--2---:R-:W-:Y:S08]  /*97f0*/  HMMA.16816.F32.BF16 R4, R176, R180.reuse, R4 ;  /* 0x000000b4b004723c */ /* 0x084ff00000041804 */
[C---:B-1----:R-:W-:Y:S08]  /*9800*/  HMMA.16816.F32.BF16 R8, R172.reuse, R180, R8 ;  /* 0x000000b4ac08723c */ /* 0x042ff00000041808 */
        /* <DEDUP_REMOVED lines=11> */
[C---:B------:R-:W-:Y:S01]  /*98c0*/  HMMA.16816.F32.BF16 R48, R176.reuse, R182, R48 ;  /* 0x000000b6b030723c */ /* 0x040fe20000041830 */
[----:B------:R-:W-:Y:S07]  /*98d0*/  LDSM.16.M88.4 R180, [R209+0x7000] ;  /* 0x00700000d1b4783b */ /* 0x000fee0000000200 */
[-C--:B--2---:R-:W-:Y:S08]  /*98e0*/  HMMA.16816.F32.BF16 R52, R176, R184.reuse, R52 ;  /* 0x000000b8b034723c */ /* 0x084ff00000041834 */
[C---:B------:R-:W-:Y:S08]  /*98f0*/  HMMA.16816.F32.BF16 R56, R172.reuse, R184, R56 ;  /* 0x000000b8ac38723c */ /* 0x040ff00000041838 */
[-C--:B------:R-:W-:Y:S01]  /*9900*/  HMMA.16816.F32.BF16 R60, R172, R186.reuse, R60 ;  /* 0x000000baac3c723c */ /* 0x080fe2000004183c */
[----:B------:R-:W1:Y:S07]  /*9910*/  LDSM.16.M88.4 R172, [R211+0x2000] ;  /* 0x00200000d3ac783b */ /* 0x000e6e0000000200 */
[----:B------:R-:W-:Y:S01]  /*9920*/  HMMA.16816.F32.BF16 R64, R176, R186, R64 ;  /* 0x000000bab040723c */ /* 0x000fe20000041840 */
[----:B------:R-:W2:Y:S06]  /*9930*/  LDSM.16.M88.4 R176, [R211+0x3000] ;  /* 0x00300000d3b0783b */ /* 0x000eac0000000200 */
[----:B------:R-:W3:Y:S01]  /*9940*/  LDSM.16.M88.4 R184, [R209+0x7400] ;  /* 0x00740000d1b8783b */ /* 0x000ee20000000200 */
[-C--:B-1----:R-:W-:Y:S08]  /*9950*/  HMMA.16816.F32.BF16 R4, R172, R180.reuse, R4 ;  /* 0x000000b4ac04723c */ /* 0x082ff00000041804 */
[C---:B--2---:R-:W-:Y:S08]  /*9960*/  HMMA.16816.F32.BF16 R8, R176.reuse, R180, R8 ;  /* 0x000000b4b008723c */ /* 0x044ff00000041808 */
[-C--:B------:R-:W-:Y:S08]  /*9970*/  HMMA.16816.F32.BF16 R12, R176, R182.reuse, R12 ;  /* 0x000000b6b00c723c */ /* 0x080ff0000004180c */
[C---:B------:R-:W-:Y:S01]  /*9980*/  HMMA.16816.F32.BF16 R16, R172.reuse, R182, R16 ;  /* 0x000000b6ac10723c */ /* 0x040fe20000041810 */
[----:B------:R-:W1:Y:S07]  /*9990*/  LDSM.16.M88.4 R180, [R209+0x7800] ;  /* 0x00780000d1b4783b */ /* 0x000e6e0000000200 */
[-C--:B---3--:R-:W-:Y:S08]  /*99a0*/  HMMA.16816.F32.BF16 R20, R172, R184.reuse, R20 ;  /* 0x000000b8ac14723c */ /* 0x088ff00000041814 */
        /* <DEDUP_REMOVED lines=47> */
[----:B------:R-:W2:Y:S01]  /*9ca0*/  LDSM.16.M88.4 R184, [R209+0x8c00] ;  /* 0x008c0000d1b8783b */ /* 0x000ea20000000200 */
[----:B------:R-:W-:Y:S05]  /*9cb0*/  DEPBAR.LE SB0, 0x0 ;  /* 0x000080000000791a */ /* 0x000fea0000000000 */
[----:B------:R-:W-:Y:S01]  /*9cc0*/  BAR.SYNC.DEFER_BLOCKING 0x0 ;  /* 0x0000000000007b1d */ /* 0x000fe20000010000 */
[-C--:B-1----:R-:W-:Y:S08]  /*9cd0*/  HMMA.16816.F32.BF16 R36, R172, R180.reuse, R36 ;  /* 0x000000b4ac24723c */ /* 0x082ff00000041824 */
        /* <DEDUP_REMOVED lines=8> */
.L_x_497:
[----:B------:R-:W-:Y:S01]  /*9d60*/  FMNMX.FTZ R0, R4, R169, !PT ;  /* 0x000000a904007209 */ /* 0x000fe20007810000 */
[----:B------:R-:W-:Y:S01]  /*9d70*/  STL [R1+0x108], R221 ;  /* 0x000108dd01007387 */ /* 0x000fe20000100800 */
[----:B------:R-:W-:Y:S01]  /*9d80*/  FMNMX.FTZ R168, R6, R166, !PT ;  /* 0x000000a606a87209 */ /* 0x000fe20007810000 */
[----:B------:R-:W-:Y:S01]  /*9d90*/  UIADD3 UR6, UR21, -0x4498517b, URZ ;  /* 0xbb67ae8515067890 */ /* 0x000fe2000fffe03f */
[----:B------:R-:W-:Y:S01]  /*9da0*/  FMNMX.FTZ R3, R5, R0, !PT ;  /* 0x0000000005037209 */ /* 0x000fe20007810000 */
[----:B------:R-:W-:Y:S01]  /*9db0*/  STL [R1+0x104], R220 ;  /* 0x000104dc01007387 */ /* 0x000fe20000100800 */
[----:B------:R-:W-:Y:S01]  /*9dc0*/  FMNMX.FTZ R164, R8, R165, !PT ;  /* 0x000000a508a47209 */ /* 0x000fe20007810000 */
[----:B------:R-:W-:Y:S01]  /*9dd0*/  UIADD3 UR25, UR20, -0x61c88647, URZ ;  /* 0x9e3779b914197890 */ /* 0x000fe2000fffe03f */
[----:B------:R-:W-:Y:S01]  /*9de0*/  FMNMX.FTZ R0, R16, R3, !PT ;  /* 0x0000000310007209 */ /* 0x000fe20007810000 */
[----:B------:R-:W-:Y:S01]  /*9df0*/  STL [R1+0x100], R219 ;  /* 0x000100db01007387 */ /* 0x000fe20000100800 */
[----:B-1----:R-:W-:Y:S01]  /*9e00*/  FMNMX.FTZ R175, R7, R168, !PT ;  /* 0x000000a807af7209 */ /* 0x002fe20007810000 */
[----:B------:R-:W-:Y:S01]  /*9e10*/  UIADD3 UR27, UR21, 0x76cf5d0a, URZ ;  /* 0x76cf5d0a151b7890 */ /* 0x000fe2000fffe03f */
[----:B------:R-:W-:Y:S01]  /*9e20*/  FMNMX.FTZ R3, R17, R0, !PT ;  /* 0x0000000011037209 */ /* 0x000fe20007810000 */
[----:B------:R-:W-:Y:S01]  /*9e30*/  STL [R1+0xfc], R218 ;  /* 0x0000fcda01007387 */ /* 0x000fe20000100800 */
[----:B------:R-:W-:Y:S01]  /*9e40*/  FMNMX.FTZ R0, R10, R167, !PT ;  /* 0x000000a70a007209 */ /* 0x000fe20007810000 */
[----:B------:R-:W-:Y:S01]  /*9e50*/  UIADD3 UR26, UR20, -0x4ab325aa, URZ ;  /* 0xb54cda56141a7890 */ /* 0x000fe2000fffe03f */
[----:B------:R-:W-:Y:S01]  /*9e60*/  FMNMX.FTZ R2, R20, R3, !PT ;  /* 0x0000000314027209 */ /* 0x000fe20007810000 */
[----:B------:R1:W-:Y:S01]  /*9e70*/  STL [R1+0xf8], R208 ;  /* 0x0000f8d001007387 */ /* 0x0003e20000100800 */
[----:B------:R-:W-:Y:S01]  /*9e80*/  FMNMX.FTZ R171, R9, R164, !PT ;  /* 0x000000a409ab7209 */ /* 0x000fe20007810000 */
[----:B------:R-:W-:Y:S01]  /*9e90*/  IMAD.MOV.U32 R196, RZ, RZ, c[0x0][0x228] ;  /* 0x00008a00ffc47624 */ /* 0x000fe200078e00ff */
[----:B------:R-:W-:Y:S01]  /*9ea0*/  FMNMX.FTZ R173, R21, R2, !PT ;  /* 0x0000000215ad7209 */ /* 0x000fe20007810000 */
[----:B------:R2:W-:Y:S01]  /*9eb0*/  STL.64 [R1+0xf0], R216 ;  /* 0x0000f0d801007387 */ /* 0x0005e20000100a00 */
[----:B------:R-:W-:Y:S01]  /*9ec0*/  FMNMX.FTZ R3, R11, R0, !PT ;  /* 0x000000000b037209 */ /* 0x000fe20007810000 */
[----:B------:R-:W-:Y:S01]  /*9ed0*/  USHF.L.U32 UR28, UR24, 0x1, URZ ;  /* 0x00000001181c7899 */ /* 0x000fe2000800063f */
[----:B------:R-:W-:Y:S02]  /*9ee0*/  FMNMX.FTZ R168, R18, R175, !PT ;  /* 0x000000af12a87209 */ /* 0x000fe40007810000 */
[----:B------:R-:W-:Y:S01]  /*9ef0*/  FMNMX.FTZ R164, R32, R173, !PT ;  /* 0x000000ad20a47209 */ /* 0x000fe20007810000 */
[----:B------:R-:W-:Y:S01]  /*9f00*/  ULOP3.LUT UR7, UR28, UR21, URZ, 0x3c, !UPT ;  /* 0x000000151c077292 */ /* 0x000fe2000f8e3c3f */
[----:B------:R-:W-:Y:S01]  /*9f10*/  FMNMX.FTZ R2, R12, R171, !PT ;  /* 0x000000ab0c027209 */ /* 0x000fe20007810000 */
[----:B------:R-:W-:Y:S01]  /*9f20*/  UIADD3 UR28, UR28, 0x1, URZ ;  /* 0x000000011c1c7890 */ /* 0x000fe2000fffe03f */
[----:B------:R-:W-:Y:S02]  /*9f30*/  FMNMX.FTZ R0, R14, R3, !PT ;  /* 0x000000030e007209 */ /* 0x000fe40007810000 */
[----:B------:R-:W-:Y:S01]  /*9f40*/  FMNMX.FTZ R175, R19, R168, !PT ;  /* 0x000000a813af7209 */ /* 0x000fe20007810000 */
[----:B------:R-:W-:Y:S01]  /*9f50*/  ULOP3.LUT UR28, UR28, UR21, URZ, 0x3c, !UPT ;  /* 0x000000151c1c7292 */ /* 0x000fe2000f8e3c3f */
[----:B------:R-:W-:Y:S02]  /*9f60*/  FMNMX.FTZ R173, R33, R164, !PT ;  /* 0x000000a421ad7209 */ /* 0x000fe40007810000 */
[----:B------:R-:W-:Y:S02]  /*9f70*/  FMNMX.FTZ R171, R13, R2, !PT ;  /* 0x000000020dab7209 */ /* 0x000fe40007810000 */
[----:B------:R-:W-:Y:S02]  /*9f80*/  FMNMX.FTZ R3, R15, R0, !PT ;  /* 0x000000000f037209 */ /* 0x000fe40007810000 */
[----:B------:R-:W-:Y:S02]  /*9f90*/  FMNMX.FTZ R168, R22, R175, !PT ;  /* 0x000000af16a87209 */ /* 0x000fe40007810000 */
[----:B------:R-:W-:Y:S01]  /*9fa0*/  FMNMX.FTZ R164, R36, R173, !PT ;  /* 0x000000ad24a47209 */ /* 0x000fe20007810000 */
[----:B-1----:R-:W-:Y:S01]  /*9fb0*/  IMAD.SHL.U32 R208, R196, 0x8, RZ ;  /* 0x00000008c4d07824 */ /* 0x002fe200078e00ff */
[----:B------:R-:W-:Y:S02]  /*9fc0*/  FMNMX.FTZ R2, R24, R171, !PT ;  /* 0x000000ab18027209 */ /* 0x000fe40007810000 */
[----:B------:R-:W-:Y:S02]  /*9fd0*/  FMNMX.FTZ R0, R26, R3, !PT ;  /* 0x000000031a007209 */ /* 0x000fe40007810000 */
[----:B------:R-:W-:Y:S01]  /*9fe0*/  FMNMX.FTZ R175, R23, R168, !PT ;  /* 0x000000a817af7209 */ /* 0x000fe20007810000 */
[----:B--2---:R-:W2:Y:S01]  /*9ff0*/  LDL.64 R216, [R1+0xb8] ;  /* 0x0000b80001d87983 */ /* 0x004ea20000100a00 */
[----:B------:R-:W-:Y:S02]  /*a000*/  FMNMX.FTZ R173, R37, R164, !PT ;  /* 0x000000a425ad7209 */ /* 0x000fe40007810000 */
[----:B------:R-:W-:Y:S02]  /*a010*/  FMNMX.FTZ R171, R25, R2, !PT ;  /* 0x0000000219ab7209 */ /* 0x000fe40007810000 */
[----:B------:R-:W-:Y:S01]  /*a020*/  FMNMX.FTZ R3, R27, R0, !PT ;  /* 0x000000001b037209 */ /* 0x000fe20007810000 */
[----:B------:R1:W-:Y:S01]  /*a030*/  STL.64 [R1+0xe8], R214 ;  /* 0x0000e8d601007387 */ /* 0x0003e20000100a00 */
        /* <DEDUP_REMOVED lines=14> */
[----:B-1----:R-:W3:Y:S01]  /*a120*/  LDL.64 R214, [R1+0xb0] ;  /* 0x0000b00001d67983 */ /* 0x002ee20000100a00 */
[----:B------:R-:W-:Y:S02]  /*a130*/  FMNMX.FTZ R171, R41, R2, !PT ;  /* 0x0000000229ab7209 */ /* 0x000fe40007810000 */
[----:B------:R-:W-:Y:S02]  /*a140*/  FMNMX.FTZ R3, R43, R0, !PT ;  /* 0x000000002b037209 */ /* 0x000fe40007810000 */
[----:B------:R-:W-:Y:S01]  /*a150*/  FMNMX.FTZ R170, R50, R175, !PT ;  /* 0x000000af32aa7209 */ /* 0x000fe20007810000 */
[----:B------:R-:W-:Y:S01]  /*a160*/  STL.64 [R1+0xe0], R210 ;  /* 0x0000e0d201007387 */ /* 0x000fe20000100a00 */
[----:B------:R-:W-:Y:S02]  /*a170*/  FMNMX.FTZ R168, R64, R173, !PT ;  /* 0x000000ad40a87209 */ /* 0x000fe40007810000 */
[----:B------:R-:W-:Y:S02]  /*a180*/  FMNMX.FTZ R164, R44, R171, !PT ;  /* 0x000000ab2ca47209 */ /* 0x000fe40007810000 */
[----:B------:R-:W-:Y:S01]  /*a190*/  FMNMX.FTZ R2, R46, R3, !PT ;  /* 0x000000032e027209 */ /* 0x000fe20007810000 */
[----:B------:R1:W-:Y:S01]  /*a1a0*/  STL.64 [R1+0xd8], R224 ;  /* 0x0000d8e001007387 */ /* 0x0003e20000100a00 */
[----:B------:R-:W-:Y:S02]  /*a1b0*/  FMNMX.FTZ R3, R51, R170, !PT ;  /* 0x000000aa33037209 */ /* 0x000fe40007810000 */
[----:B------:R-:W-:Y:S02]  /*a1c0*/  FMNMX.FTZ R0, R65, R168, !PT ;  /* 0x000000a841007209 */ /* 0x000fe40007810000 */
[----:B------:R-:W-:Y:S02]  /*a1d0*/  FMNMX.FTZ R171, R45, R164, !PT ;  /* 0x000000a42dab7209 */ /* 0x000fe40007810000 */
[----:B------:R-:W-:Y:S01]  /*a1e0*/  FMNMX.FTZ R164, R54, R3, !PT ;  /* 0x0000000336a47209 */ /* 0x000fe20007810000 */
[----:B------:R-:W4:Y:S01]  /*a1f0*/  SHFL.BFLY PT, R175, R0, 0x2, 0x1f ;  /* 0x0c401f0000af7f89 */ /* 0x000f2200000e0000 */
        /* <DEDUP_REMOVED lines=13> */
[----:B----4-:R-:W-:Y:S01]  /*a2d0*/  FMNMX.FTZ R175, R0, R175, !PT ;  /* 0x000000af00af7209 */ /* 0x010fe20007810000 */
[----:B------:R-:W-:Y:S06]  /*a2e0*/  STL.64 [R1+0xd0], R212 ;  /* 0x0000d0d401007387 */ /* 0x000fec0000100a00 */
[----:B------:R-:W-:Y:S04]  /*a2f0*/  STL [R1+0xcc], R209 ;  /* 0x0000ccd101007387 */ /* 0x000fe80000100800 */
[----:B------:R-:W1:Y:S08]  /*a300*/  SHFL.BFLY PT, R168, R177, 0x2, 0x1f ;  /* 0x0c401f00b1a87f89 */ /* 0x000e7000000e0000 */
[----:B------:R-:W4:Y:S08]  /*a310*/  SHFL.BFLY PT, R171, R2, 0x2, 0x1f ;  /* 0x0c401f0002ab7f89 */ /* 0x000f3000000e0000 */
[----:B------:R-:W4:Y:S01]  /*a320*/  SHFL.BFLY PT, R164, R175, 0x1, 0x1f ;  /* 0x0c201f00afa47f89 */ /* 0x000f2200000e0000 */
[----:B-1----:R-:W-:Y:S07]  /*a330*/  FMNMX.FTZ R168, R177, R168, !PT ;  /* 0x000000a8b1a87209 */ /* 0x002fee0007810000 */
[----:B------:R-:W3:Y:S04]  /*a340*/  LDL.LU R209, [R1+0x90] ;  /* 0x0000900001d17983 */ /* 0x000ee80000300800 */
[----:B------:R-:W3:Y:S01]  /*a350*/  LDL.64 R212, [R1+0x98] ;  /* 0x0000980001d47983 */ /* 0x000ee20000100a00 */
[----:B----4-:R-:W-:Y:S05]  /*a360*/  FMNMX.FTZ R171, R2, R171, !PT ;  /* 0x000000ab02ab7209 */ /* 0x010fea0007810000 */
[----:B------:R-:W1:Y:S01]  /*a370*/  SHFL.BFLY PT, R181, R170, 0x2, 0x1f ;  /* 0x0c401f00aab57f89 */ /* 0x000e6200000e0000 */
[----:B------:R-:W-:Y:S04]  /*a380*/  FMNMX.FTZ R164, R175, R164, !PT ;  /* 0x000000a4afa47209 */ /* 0x000fe80007810000 */
[----:B------:R-:W-:Y:S02]  /*a390*/  FSETP.NEU.FTZ.AND P0, PT, R164, -INF , PT ;  /* 0xff800000a400780b */ /* 0x000fe40003f1d000 */
[----:B-1----:R-:W-:Y:S01]  /*a3a0*/  FMNMX.FTZ R181, R170, R181, !PT ;  /* 0x000000b5aab57209 */ /* 0x002fe20007810000 */
[----:B------:R-:W-:Y:S04]  /*a3b0*/  FMUL.FTZ R170, R164, c[0x0][0x23c] ;  /* 0x00008f00a4aa7a20 */ /* 0x000fe80000410000 */
[----:B------:R-:W1:Y:S01]  /*a3c0*/  SHFL.BFLY PT, R2, R181, 0x1, 0x1f ;  /* 0x0c201f00b5027f89 */ /* 0x000e6200000e0000 */
[----:B------:R-:W-:Y:S05]  /*a3d0*/  FSEL R170, R170, RZ, P0 ;  /* 0x000000ffaaaa7208 */ /* 0x000fea0000000000 */
[--C-:B------:R-:W-:Y:S02]  /*a3e0*/  FFMA.FTZ R201, R5, c[0x0][0x23c], -R170.reuse ;  /* 0x00008f0005c97a23 */ /* 0x100fe400000108aa */
[--C-:B------:R-:W-:Y:S02]  /*a3f0*/  FFMA.FTZ R211, R36, c[0x0][0x23c], -R170.reuse ;  /* 0x00008f0024d37a23 */ /* 0x100fe400000108aa */
[--C-:B------:R-:W-:Y:S02]  /*a400*/  FFMA.FTZ R218, R32, c[0x0][0x23c], -R170.reuse ;  /* 0x00008f0020da7a23 */ /* 0x100fe400000108aa */
[--C-:B------:R-:W-:Y:S02]  /*a410*/  FFMA.FTZ R219, R33, c[0x0][0x23c], -R170.reuse ;  /* 0x00008f0021db7a23 */ /* 0x100fe400000108aa */
[--C-:B------:R-:W-:Y:S02]  /*a420*/  FFMA.FTZ R192, R21, c[0x0][0x23c], -R170.reuse ;  /* 0x00008f0015c07a23 */ /* 0x100fe400000108aa */
[--C-:B------:R-:W-:Y:S02]  /*a430*/  FFMA.FTZ R200, R16, c[0x0][0x23c], -R170.reuse ;  /* 0x00008f0010c87a23 */ /* 0x100fe400000108aa */
[--C-:B------:R-:W-:Y:S02]  /*a440*/  FFMA.FTZ R195, R17, c[0x0][0x23c], -R170.reuse ;  /* 0x00008f0011c37a23 */ /* 0x100fe400000108aa */
[--C-:B------:R-:W-:Y:S02]  /*a450*/  FFMA.FTZ R186, R20, c[0x0][0x23c], -R170.reuse ;  /* 0x00008f0014ba7a23 */ /* 0x100fe400000108aa */
[----:B------:R-:W-:Y:S01]  /*a460*/  MUFU.EX2 R200, R200 ;  /* 0x000000c800c87308 */ /* 0x000fe20000000800 */
[--C-:B------:R-:W-:Y:S01]  /*a470*/  FFMA.FTZ R207, R37, c[0x0][0x23c], -R170.reuse ;  /* 0x00008f0025cf7a23 */ /* 0x100fe200000108aa */
[----:B-1----:R-:W-:Y:S01]  /*a480*/  FMNMX.FTZ R2, R181, R2, !PT ;  /* 0x00000002b5027209 */ /* 0x002fe20007810000 */
[--C-:B------:R-:W-:Y:S02]  /*a490*/  FFMA.FTZ R188, R48, c[0x0][0x23c], -R170.reuse ;  /* 0x00008f0030bc7a23 */ /* 0x100fe400000108aa */
[--C-:B------:R-:W-:Y:S02]  /*a4a0*/  FFMA.FTZ R187, R49, c[0x0][0x23c], -R170.reuse ;  /* 0x00008f0031bb7a23 */ /* 0x100fe400000108aa */
[--C-:B------:R-:W-:Y:S02]  /*a4b0*/  FFMA.FTZ R180, R53, c[0x0][0x23c], -R170.reuse ;  /* 0x00008f0035b47a23 */ /* 0x100fe400000108aa */
[----:B------:R-:W-:Y:S01]  /*a4c0*/  FFMA.FTZ R204, R4, c[0x0][0x23c], -R170 ;  /* 0x00008f0004cc7a23 */ /* 0x000fe200000108aa */
[----:B------:R-:W-:Y:S10]  /*a4d0*/  MUFU.EX2 R207, R207 ;  /* 0x000000cf00cf7308 */ /* 0x000ff40000000800 */
[----:B------:R-:W-:Y:S01]  /*a4e0*/  MUFU.EX2 R180, R180 ;  /* 0x000000b400b47308 */ /* 0x000fe20000000800 */
[----:B--2---:R-:W-:Y:S01]  /*a4f0*/  LOP3.LUT R198, R217, UR7, RZ, 0x3c, !PT ;  /* 0x00000007d9c67c12 */ /* 0x004fe2000f8e3cff */
[----:B------:R-:W-:Y:S04]  /*a500*/  UIADD3 UR7, UR20, 0x3c6ef372, URZ ;  /* 0x3c6ef37214077890 */ /* 0x000fe8000fffe03f */
[----:B------:R-:W-:Y:S05]  /*a510*/  IMAD.WIDE.U32 R198, R198, -0x326172a9, RZ ;  /* 0xcd9e8d57c6c67825 */ /* 0x000fea00078e00ff */
[----:B---3--:R-:W-:Y:S05]  /*a520*/  LOP3.LUT R3, R199, UR25, R214, 0x96, !PT ;  /* 0x00000019c7037c12 */ /* 0x008fea000f8e96d6 */
[----:B------:R-:W-:Y:S01]  /*a530*/  IMAD.WIDE.U32 R182, R3, -0x2daee0ad, RZ ;  /* 0xd2511f5303b67825 */ /* 0x000fe200078e00ff */
[----:B------:R-:W-:Y:S04]  /*a540*/  LOP3.LUT R172, R225, UR6, R216, 0x96, !PT ;  /* 0x00000006e1ac7c12 */ /* 0x000fe8000f8e96d8 */
[----:B------:R-:W-:Y:S01]  /*a550*/  LOP3.LUT R0, R183, UR27, R224, 0x96, !PT ;  /* 0x0000001bb7007c12 */ /* 0x000fe2000f8e96e0 */
[----:B------:R-:W-:Y:S04]  /*a560*/  IMAD.WIDE.U32 R172, R172, -0x326172a9, RZ ;  /* 0xcd9e8d57acac7825 */ /* 0x000fe800078e00ff */
[----:B------:R-:W-:Y:S01]  /*a570*/  IMAD.WIDE.U32 R184, R0, -0x326172a9, RZ ;  /* 0xcd9e8d5700b87825 */ /* 0x000fe200078e00ff */
[----:B------:R-:W-:Y:S05]  /*a580*/  LOP3.LUT R3, R173, UR7, R198, 0x96, !PT ;  /* 0x00000007ad037c12 */ /* 0x000fea000f8e96c6 */
[----:B------:R-:W-:Y:S01]  /*a590*/  IMAD.WIDE.U32 R178, R3, -0x2daee0ad, RZ ;  /* 0xd2511f5303b27825 */ /* 0x000fe200078e00ff */
[----:B------:R-:W-:Y:S04]  /*a5a0*/  LOP3.LUT R3, R185, UR22, R172, 0x96, !PT ;  /* 0x00000016b9037c12 */ /* 0x000fe8000f8e96ac */
[----:B------:R-:W-:Y:S01]  /*a5b0*/  LOP3.LUT R0, R179, UR19, R182, 0x96, !PT ;  /* 0x00000013b3007c12 */ /* 0x000fe2000f8e96b6 */
[----:B------:R-:W-:Y:S02]  /*a5c0*/  IMAD.WIDE.U32 R176, R3, -0x2daee0ad, RZ ;  /* 0xd2511f5303b07825 */ /* 0x000fe400078e00ff */
[----:B------:R-:W1:Y:S02]  /*a5d0*/  SHFL.BFLY PT, R3, R168, 0x1, 0x1f ;  /* 0x0c201f00a8037f89 */ /* 0x000e6400000e0000 */
[----:B------:R-:W-:Y:S01]  /*a5e0*/  IMAD.WIDE.U32 R182, R0, -0x326172a9, RZ ;  /* 0xcd9e8d5700b67825 */ /* 0x000fe200078e00ff */
[----:B------:R-:W-:Y:S04]  /*a5f0*/  LOP3.LUT R178, R177, UR14, R178, 0x96, !PT ;  /* 0x0000000eb1b27c12 */ /* 0x000fe8000f8e96b2 */
[----:B------:R-:W-:Y:S01]  /*a600*/  LOP3.LUT R174, R183, UR18, R184, 0x96, !PT ;  /* 0x00000012b7ae7c12 */ /* 0x000fe2000f8e96b8 */
[----:B------:R-:W2:Y:S01]  /*a610*/  SHFL.BFLY PT, R0, R171, 0x1, 0x1f ;  /* 0x0c201f00ab007f89 */ /* 0x000ea200000e0000 */
[----:B------:R-:W-:Y:S04]  /*a620*/  IMAD.WIDE.U32 R178, R178, -0x326172a9, RZ ;  /* 0xcd9e8d57b2b27825 */ /* 0x000fe800078e00ff */
[----:B------:R-:W-:Y:S01]  /*a630*/  IMAD.WIDE.U32 R174, R174, -0x2daee0ad, RZ ;  /* 0xd2511f53aeae7825 */ /* 0x000fe200078e00ff */
[----:B------:R-:W-:Y:S03]  /*a640*/  LOP3.LUT R189, R179, UR13, R182, 0x96, !PT ;  /* 0x0000000db3bd7c12 */ /* 0x000fe6000f8e96b6 */
[----:B------:R-:W-:Y:S01]  /*a650*/  FFMA.FTZ R182, R52, c[0x0][0x23c], -R170 ;  /* 0x00008f0034b67a23 */ /* 0x000fe200000108aa */
[----:B------:R-:W-:Y:S02]  /*a660*/  LOP3.LUT R176, R175, UR10, R176, 0x96, !PT ;  /* 0x0000000aafb07c12 */ /* 0x000fe4000f8e96b0 */
[----:B------:R-:W-:Y:S03]  /*a670*/  LOP3.LUT R209, R209, 0xffffff7f, RZ, 0xc0, !PT ;  /* 0xffffff7fd1d17812 */ /* 0x000fe600078ec0ff */
[----:B------:R-:W-:Y:S01]  /*a680*/  IMAD.WIDE.U32 R176, R176, -0x326172a9, RZ ;  /* 0xcd9e8d57b0b07825 */ /* 0x000fe200078e00ff */
[----:B-1----:R-:W-:Y:S02]  /*a690*/  FMNMX.FTZ R3, R168, R3, !PT ;  /* 0x00000003a8037209 */ /* 0x002fe40007810000 */
[----:B------:R-:W-:Y:S02]  /*a6a0*/  @P3 LOP3.LUT R209, R209, 0x80, RZ, 0xfc, !PT ;  /* 0x00000080d1d13812 */ /* 0x000fe400078efcff */
[----:B------:R-:W-:Y:S02]  /*a6b0*/  LOP3.LUT R179, R177, UR26, R178, 0x96, !PT ;  /* 0x0000001ab1b37c12 */ /* 0x000fe4000f8e96b2 */
[----:B------:R-:W-:Y:S02]  /*a6c0*/  FSETP.NEU.FTZ.AND P0, PT, R3, -INF , PT ;  /* 0xff8000000300780b */ /* 0x000fe40003f1d000 */
[----:B--2---:R-:W-:Y:S02]  /*a6d0*/  FMNMX.FTZ R0, R171, R0, !PT ;  /* 0x00000000ab007209 */ /* 0x004fe40007810000 */
[C---:B------:R-:W-:Y:S02]  /*a6e0*/  LOP3.LUT R171, R179.reuse, 0xffff, RZ, 0xc0, !PT ;  /* 0x0000ffffb3ab7812 */ /* 0x040fe400078ec0ff */
[----:B------:R-:W-:Y:S02]  /*a6f0*/  LOP3.LUT R168, R179, 0xff, RZ, 0xc0, !PT ;  /* 0x000000ffb3a87812 */ /* 0x000fe400078ec0ff */
[----:B------:R-:W-:Y:S01]  /*a700*/  SHF.R.U32.HI R4, RZ, 0x8, R171 ;  /* 0x00000008ff047819 */ /* 0x000fe200000116ab */
[----:B------:R-:W-:Y:S01]  /*a710*/  FMUL.FTZ R171, R3, c[0x0][0x23c] ;  /* 0x00008f0003ab7a20 */ /* 0x000fe20000410000 */
[--C-:B------:R-:W-:Y:S02]  /*a720*/  SHF.R.U32.HI R5, RZ, 0x10, R179.reuse ;  /* 0x00000010ff057819 */ /* 0x100fe400000116b3 */
[----:B------:R-:W-:Y:S02]  /*a730*/  LOP3.LUT R4, R4, 0xffff, RZ, 0xc0, !PT ;  /* 0x0000ffff04047812 */ /* 0x000fe400078ec0ff */
[----:B------:R-:W-:Y:S02]  /*a740*/  FSEL R171, R171, RZ, P0 ;  /* 0x000000ffabab7208 */ /* 0x000fe40000000000 */
[----:B------:R-:W-:Y:S02]  /*a750*/  ISETP.LE.U32.AND P6, PT, R4, UR23, PT ;  /* 0x0000001704007c0c */ /* 0x000fe4000bfc3070 */
[----:B------:R-:W-:Y:S01]  /*a760*/  SHF.R.U32.HI R4, RZ, 0x18, R179 ;  /* 0x00000018ff047819 */ /* 0x000fe200000116b3 */
[--C-:B------:R-:W-:Y:S01]  /*a770*/  FFMA.FTZ R183, R55, c[0x0][0x23c], -R171.reuse ;  /* 0x00008f0037b77a23 */ /* 0x100fe200000108ab */
[----:B------:R-:W-:Y:S01]  /*a780*/  FSETP.NEU.FTZ.AND P0, PT, R2, -INF , PT ;  /* 0xff8000000200780b */ /* 0x000fe20003f1d000 */
[----:B------:R1:W-:Y:S01]  /*a790*/  MUFU.EX2 R55, R201 ;  /* 0x000000c900377308 */ /* 0x0003e20000000800 */
[----:B------:R-:W-:Y:S01]  /*a7a0*/  ISETP.LE.U32.AND P4, PT, R4, UR23, PT ;  /* 0x0000001704007c0c */ /* 0x000fe2000bf83070 */
[----:B------:R-:W-:Y:S01]  /*a7b0*/  FMUL.FTZ R179, R2, c[0x0][0x23c] ;  /* 0x00008f0002b37a20 */ /* 0x000fe20000410000 */
[----:B------:R-:W-:Y:S01]  /*a7c0*/  LOP3.LUT R4, R5, 0xff, RZ, 0xc0, !PT ;  /* 0x000000ff05047812 */ /* 0x000fe200078ec0ff */
[--C-:B------:R-:W-:Y:S01]  /*a7d0*/  FFMA.FTZ R220, R34, c[0x0][0x23c], -R171.reuse ;  /* 0x00008f0022dc7a23 */ /* 0x100fe200000108ab */
[----:B------:R-:W-:Y:S01]  /*a7e0*/  ISETP.LE.U32.AND P3, PT, R168, UR23, PT ;  /* 0x00000017a8007c0c */ /* 0x000fe2000bf63070 */
[--C-:B------:R-:W-:Y:S01]  /*a7f0*/  FFMA.FTZ R221, R39, c[0x0][0x23c], -R171.reuse ;  /* 0x00008f0027dd7a23 */ /* 0x100fe200000108ab */
[----:B------:R-:W-:Y:S01]  /*a800*/  FSEL R179, R179, RZ, P0 ;  /* 0x000000ffb3b37208 */ /* 0x000fe20000000000 */
[----:B------:R-:W-:Y:S01]  /*a810*/  FFMA.FTZ R168, R64, c[0x0][0x23c], -R170 ;  /* 0x00008f0040a87a23 */ /* 0x000fe200000108aa */
[----:B------:R-:W-:Y:S01]  /*a820*/  ISETP.LE.U32.AND P5, PT, R4, UR23, PT ;  /* 0x0000001704007c0c */ /* 0x000fe2000bfa3070 */
[----:B------:R-:W-:Y:S01]  /*a830*/  FFMA.FTZ R17, R6, c[0x0][0x23c], -R171 ;  /* 0x00008f0006117a23 */ /* 0x000fe200000108ab */
[----:B------:R-:W-:Y:S01]  /*a840*/  LEA R196, P0, R208, R202, 0x1 ;  /* 0x000000cad0c47211 */ /* 0x000fe200078008ff */
[----:B------:R-:W-:Y:S01]  /*a850*/  FFMA.FTZ R4, R24, c[0x0][0x23c], -R179 ;  /* 0x00008f0018047a23 */ /* 0x000fe200000108b3 */
[----:B------:R-:W-:Y:S01]  /*a860*/  LOP3.LUT R209, R209, 0xffffffbf, RZ, 0xc0, !PT ;  /* 0xffffffbfd1d17812 */ /* 0x000fe200078ec0ff */
[--C-:B------:R-:W-:Y:S01]  /*a870*/  FFMA.FTZ R16, R7, c[0x0][0x23c], -R171.reuse ;  /* 0x00008f0007107a23 */ /* 0x100fe200000108ab */
[----:B------:R-:W-:Y:S01]  /*a880*/  LEA.HI.X.SX32 R197, R208, R203, 0x1, P0 ;  /* 0x000000cbd0c57211 */ /* 0x000fe200000f0eff */
[--C-:B------:R-:W-:Y:S01]  /*a890*/  FFMA.FTZ R194, R18, c[0x0][0x23c], -R171.reuse ;  /* 0x00008f0012c27a23 */ /* 0x100fe200000108ab */
[----:B------:R-:W-:Y:S01]  /*a8a0*/  FSETP.NEU.FTZ.AND P0, PT, R0, -INF , PT ;  /* 0xff8000000000780b */ /* 0x000fe20003f1d000 */
[--C-:B------:R-:W-:Y:S01]  /*a8b0*/  FFMA.FTZ R19, R19, c[0x0][0x23c], -R171.reuse ;  /* 0x00008f0013137a23 */ /* 0x100fe200000108ab */
[----:B------:R-:W-:Y:S01]  /*a8c0*/  @P2 LOP3.LUT R209, R209, 0x40, RZ, 0xfc, !PT ;  /* 0x00000040d1d12812 */ /* 0x000fe200078efcff */
[--C-:B------:R-:W-:Y:S01]  /*a8d0*/  FFMA.FTZ R193, R22, c[0x0][0x23c], -R171.reuse ;  /* 0x00008f0016c17a23 */ /* 0x100fe200000108ab */
[----:B------:R-:W-:Y:S01]  /*a8e0*/  MUFU.EX2 R18, R17 ;  /* 0x0000001100127308 */ /* 0x000fe20000000800 */
[--C-:B------:R-:W-:Y:S01]  /*a8f0*/  FFMA.FTZ R206, R35, c[0x0][0x23c], -R171.reuse ;  /* 0x00008f0023ce7a23 */ /* 0x100fe200000108ab */
[----:B------:R-:W-:Y:S01]  /*a900*/  LOP3.LUT R209, R209, 0xffffffdf, RZ, 0xc0, !PT ;  /* 0xffffffdfd1d17812 */ /* 0x000fe200078ec0ff */
[----:B-1----:R-:W2:Y:S01]  /*a910*/  LDL.LU R201, [R1+0xc4] ;  /* 0x0000c40001c97983 */ /* 0x002ea20000300800 */
[--C-:B------:R-:W-:Y:S02]  /*a920*/  FFMA.FTZ R205, R38, c[0x0][0x23c], -R171.reuse ;  /* 0x00008f0026cd7a23 */ /* 0x100fe400000108ab */
[----:B------:R-:W-:Y:S01]  /*a930*/  @P1 LOP3.LUT R209, R209, 0x20, RZ, 0xfc, !PT ;  /* 0x00000020d1d11812 */ /* 0x000fe200078efcff */
[--C-:B------:R-:W-:Y:S02]  /*a940*/  FFMA.FTZ R190, R50, c[0x0][0x23c], -R171.reuse ;  /* 0x00008f0032be7a23 */ /* 0x100fe400000108ab */
[--C-:B------:R-:W-:Y:S01]  /*a950*/  FFMA.FTZ R184, R54, c[0x0][0x23c], -R171.reuse ;  /* 0x00008f0036b87a23 */ /* 0x100fe200000108ab */
[----:B------:R-:W-:Y:S01]  /*a960*/  LOP3.LUT R209, R209, 0xfffffeff, RZ, 0xc0, !PT ;  /* 0xfffffeffd1d17812 */ /* 0x000fe200078ec0ff */
[--C-:B------:R-:W-:Y:S01]  /*a970*/  FFMA.FTZ R175, R66, c[0x0][0x23c], -R171.reuse ;  /* 0x00008f0042af7a23 */ /* 0x100fe200000108ab */
[----:B------:R1:W-:Y:S01]  /*a980*/  MUFU.EX2 R22, R204 ;  /* 0x000000cc00167308 */ /* 0x0003e20000000800 */
[--C-:B------:R-:W-:Y:S02]  /*a990*/  FFMA.FTZ R23, R23, c[0x0][0x23c], -R171.reuse ;  /* 0x00008f0017177a23 */ /* 0x100fe400000108ab */
[--C-:B------:R-:W-:Y:S02]  /*a9a0*/  FFMA.FTZ R191, R51, c[0x0][0x23c], -R171.reuse ;  /* 0x00008f0033bf7a23 */ /* 0x100fe400000108ab */
[----:B------:R-:W-:Y:S02]  /*a9b0*/  FFMA.FTZ R171, R67, c[0x0][0x23c], -R171 ;  /* 0x00008f0043ab7a23 */ /* 0x000fe400000108ab */
[--C-:B------:R-:W-:Y:S02]  /*a9c0*/  FFMA.FTZ R67, R9, c[0x0][0x23c], -R179.reuse ;  /* 0x00008f0009437a23 */ /* 0x100fe400000108b3 */
[--C-:B------:R-:W-:Y:S01]  /*a9d0*/  FFMA.FTZ R9, R29, c[0x0][0x23c], -R179.reuse ;  /* 0x00008f001d097a23 */ /* 0x100fe200000108b3 */
[----:B------:R-:W-:Y:S01]  /*a9e0*/  MUFU.EX2 R51, R16 ;  /* 0x0000001000337308 */ /* 0x000fe20000000800 */
[----:B------:R-:W-:Y:S02]  /*a9f0*/  IMAD.MOV.U32 R29, RZ, RZ, R192 ;  /* 0x000000ffff1d7224 */ /* 0x000fe400078e00c0 */
[----:B------:R-:W-:Y:S02]  /*aa00*/  FFMA.FTZ R192, R45, c[0x0][0x23c], -R179 ;  /* 0x00008f002dc07a23 */ /* 0x000fe400000108b3 */
[----:B------:R-:W-:Y:S02]  /*aa10*/  IMAD.MOV.U32 R45, RZ, RZ, R4 ;  /* 0x000000ffff2d7224 */ /* 0x000fe400078e0004 */
[----:B------:R-:W-:Y:S02]  /*aa20*/  FADD.FTZ R4, -R164, R169 ;  /* 0x000000a9a4047221 */ /* 0x000fe40000010100 */
[----:B------:R-:W-:Y:S01]  /*aa30*/  FFMA.FTZ R54, R8, c[0x0][0x23c], -R179 ;  /* 0x00008f0008367a23 */ /* 0x000fe200000108b3 */
[----:B------:R-:W-:Y:S01]  /*aa40*/  MUFU.EX2 R67, R67 ;  /* 0x0000004300437308 */ /* 0x000fe20000000800 */
[----:B------:R-:W-:Y:S02]  /*aa50*/  FMUL.FTZ R8, R4, c[0x0][0x23c] ;  /* 0x00008f0004087a20 */ /* 0x000fe40000410000 */
[----:B------:R-:W-:Y:S02]  /*aa60*/  FADD.FTZ R4, -R2, R165 ;  /* 0x000000a502047221 */ /* 0x000fe40000010100 */
[----:B------:R-:W-:Y:S02]  /*aa70*/  FMUL.FTZ R5, R0, c[0x0][0x23c] ;  /* 0x00008f0000057a20 */ /* 0x000fe40000410000 */
[----:B------:R-:W-:Y:S02]  /*aa80*/  FMUL.FTZ R7, R4, c[0x0][0x23c] ;  /* 0x00008f0004077a20 */ /* 0x000fe40000410000 */
[--C-:B------:R-:W-:Y:S01]  /*aa90*/  FFMA.FTZ R34, R12, c[0x0][0x23c], -R179.reuse ;  /* 0x00008f000c227a23 */ /* 0x100fe200000108b3 */
[----:B------:R-:W-:Y:S01]  /*aaa0*/  FSEL R5, R5, RZ, P0 ;  /* 0x000000ff05057208 */ /* 0x000fe20000000000 */
[----:B------:R-:W3:Y:S01]  /*aab0*/  MUFU.EX2 R8, R8 ;  /* 0x0000000800087308 */ /* 0x000ee20000000800 */
[----:B------:R-:W-:Y:S02]  /*aac0*/  FFMA.FTZ R12, R28, c[0x0][0x23c], -R179 ;  /* 0x00008f001c0c7a23 */ /* 0x000fe400000108b3 */
[----:B------:R-:W-:Y:S02]  /*aad0*/  FADD.FTZ R4, -R0, R167 ;  /* 0x000000a700047221 */ /* 0x000fe40000010100 */
[--C-:B------:R-:W-:Y:S02]  /*aae0*/  FFMA.FTZ R210, R31, c[0x0][0x23c], -R5.reuse ;  /* 0x00008f001fd27a23 */ /* 0x100fe40000010805 */
[----:B------:R-:W-:Y:S02]  /*aaf0*/  FFMA.FTZ R208, R47, c[0x0][0x23c], -R5 ;  /* 0x00008f002fd07a23 */ /* 0x000fe40000010805 */
[----:B------:R-:W-:Y:S01]  /*ab00*/  FFMA.FTZ R35, R13, c[0x0][0x23c], -R179 ;  /* 0x00008f000d237a23 */ /* 0x000fe200000108b3 */
[----:B------:R-:W4:Y:S01]  /*ab10*/  MUFU.EX2 R7, R7 ;  /* 0x0000000700077308 */ /* 0x000f220000000800 */
[----:B------:R-:W-:Y:S02]  /*ab20*/  IMAD.MOV.U32 R13, RZ, RZ, R221 ;  /* 0x000000ffff0d7224 */ /* 0x000fe400078e00dd */
[--C-:B------:R-:W-:Y:S02]  /*ab30*/  FFMA.FTZ R221, R41, c[0x0][0x23c], -R179.reuse ;  /* 0x00008f0029dd7a23 */ /* 0x100fe400000108b3 */
[--C-:B------:R-:W-:Y:S02]  /*ab40*/  FFMA.FTZ R25, R25, c[0x0][0x23c], -R179.reuse ;  /* 0x00008f0019197a23 */ /* 0x100fe400000108b3 */
[--C-:B------:R-:W-:Y:S02]  /*ab50*/  FFMA.FTZ R40, R40, c[0x0][0x23c], -R179.reuse ;  /* 0x00008f0028287a23 */ /* 0x100fe400000108b3 */
[----:B------:R-:W-:Y:S01]  /*ab60*/  FFMA.FTZ R185, R57, c[0x0][0x23c], -R179 ;  /* 0x00008f0039b97a23 */ /* 0x000fe200000108b3 */
[----:B------:R-:W-:Y:S01]  /*ab70*/  MUFU.EX2 R54, R54 ;  /* 0x0000003600367308 */ /* 0x000fe20000000800 */
[----:B------:R-:W-:Y:S02]  /*ab80*/  IMAD.MOV.U32 R57, RZ, RZ, R219 ;  /* 0x000000ffff397224 */ /* 0x000fe400078e00db */
[----:B------:R-:W-:Y:S02]  /*ab90*/  FFMA.FTZ R219, R43, c[0x0][0x23c], -R5 ;  /* 0x00008f002bdb7a23 */ /* 0x000fe40000010805 */
[----:B------:R-:W-:Y:S02]  /*aba0*/  FFMA.FTZ R181, R60, c[0x0][0x23c], -R179 ;  /* 0x00008f003cb57a23 */ /* 0x000fe400000108b3 */
[----:B------:R-:W-:Y:S02]  /*abb0*/  IMAD.MOV.U32 R60, RZ, RZ, R220 ;  /* 0x000000ffff3c7224 */ /* 0x000fe400078e00dc */
[--C-:B------:R-:W-:Y:S01]  /*abc0*/  FFMA.FTZ R220, R42, c[0x0][0x23c], -R5.reuse ;  /* 0x00008f002adc7a23 */ /* 0x100fe20000010805 */
[----:B------:R-:W-:Y:S01]  /*abd0*/  MUFU.EX2 R23, R23 ;  /* 0x0000001700177308 */ /* 0x000fe20000000800 */
[--C-:B------:R-:W-:Y:S02]  /*abe0*/  FFMA.FTZ R39, R10, c[0x0][0x23c], -R5.reuse ;  /* 0x00008f000a277a23 */ /* 0x100fe40000010805 */
[--C-:B------:R-:W-:Y:S02]  /*abf0*/  FFMA.FTZ R66, R11, c[0x0][0x23c], -R5.reuse ;  /* 0x00008f000b427a23 */ /* 0x100fe40000010805 */
[--C-:B------:R-:W-:Y:S02]  /*ac00*/  FFMA.FTZ R50, R14, c[0x0][0x23c], -R5.reuse ;  /* 0x00008f000e327a23 */ /* 0x100fe40000010805 */
[--C-:B------:R-:W-:Y:S02]  /*ac10*/  FFMA.FTZ R38, R15, c[0x0][0x23c], -R5.reuse ;  /* 0x00008f000f267a23 */ /* 0x100fe40000010805 */
[--C-:B------:R-:W-:Y:S01]  /*ac20*/  FFMA.FTZ R24, R26, c[0x0][0x23c], -R5.reuse ;  /* 0x00008f001a187a23 */ /* 0x100fe20000010805 */
[----:B------:R-:W-:Y:S01]  /*ac30*/  MUFU.EX2 R39, R39 ;  /* 0x0000002700277308 */ /* 0x000fe20000000800 */
[--C-:B------:R-:W-:Y:S02]  /*ac40*/  FFMA.FTZ R169, R59, c[0x0][0x23c], -R5.reuse ;  /* 0x00008f003ba97a23 */ /* 0x100fe40000010805 */
[----:B------:R-:W-:Y:S02]  /*ac50*/  FFMA.FTZ R167, R63, c[0x0][0x23c], -R5 ;  /* 0x00008f003fa77a23 */ /* 0x000fe40000010805 */
[----:B------:R-:W-:Y:S02]  /*ac60*/  IMAD.MOV.U32 R28, RZ, RZ, R193 ;  /* 0x000000ffff1c7224 */ /* 0x000fe400078e00c1 */
[----:B------:R-:W-:Y:S02]  /*ac70*/  FFMA.FTZ R193, R44, c[0x0][0x23c], -R179 ;  /* 0x00008f002cc17a23 */ /* 0x000fe400000108b3 */
[----:B------:R-:W-:Y:S01]  /*ac80*/  FFMA.FTZ R44, R30, c[0x0][0x23c], -R5 ;  /* 0x00008f001e2c7a23 */ /* 0x000fe20000010805 */
[----:B------:R-:W-:Y:S01]  /*ac90*/  MUFU.EX2 R66, R66 ;  /* 0x0000004200427308 */ /* 0x000fe20000000800 */
[----:B------:R-:W-:Y:S02]  /*aca0*/  IMAD.MOV.U32 R41, RZ, RZ, R186 ;  /* 0x000000ffff297224 */ /* 0x000fe400078e00ba */
[--C-:B------:R-:W-:Y:S02]  /*acb0*/  FFMA.FTZ R186, R56, c[0x0][0x23c], -R179.reuse ;  /* 0x00008f0038ba7a23 */ /* 0x100fe400000108b3 */
[----:B------:R-:W-:Y:S02]  /*acc0*/  FFMA.FTZ R179, R61, c[0x0][0x23c], -R179 ;  /* 0x00008f003db37a23 */ /* 0x000fe400000108b3 */
[----:B------:R-:W-:Y:S02]  /*acd0*/  IMAD.MOV.U32 R56, RZ, RZ, R218 ;  /* 0x000000ffff387224 */ /* 0x000fe400078e00da */
[--C-:B------:R-:W-:Y:S01]  /*ace0*/  FFMA.FTZ R218, R46, c[0x0][0x23c], -R5.reuse ;  /* 0x00008f002eda7a23 */ /* 0x100fe20000010805 */
[----:B------:R-:W-:Y:S01]  /*acf0*/  MUFU.EX2 R50, R50 ;  /* 0x0000003200327308 */ /* 0x000fe20000000800 */
[----:B------:R-:W-:Y:S02]  /*ad00*/  IMAD.MOV.U32 R61, RZ, RZ, R206 ;  /* 0x000000ffff3d7224 */ /* 0x000fe400078e00ce */
[--C-:B------:R-:W-:Y:S02]  /*ad10*/  FFMA.FTZ R206, R58, c[0x0][0x23c], -R5.reuse ;  /* 0x00008f003ace7a23 */ /* 0x100fe40000010805 */
[----:B------:R-:W-:Y:S02]  /*ad20*/  FMUL.FTZ R6, R4, c[0x0][0x23c] ;  /* 0x00008f0004067a20 */ /* 0x000fe40000410000 */
[----:B------:R-:W-:Y:S02]  /*ad30*/  FADD.FTZ R4, -R3, R166 ;  /* 0x000000a603047221 */ /* 0x000fe40000010100 */
[--C-:B------:R-:W-:Y:S01]  /*ad40*/  FFMA.FTZ R166, R62, c[0x0][0x23c], -R5.reuse ;  /* 0x00008f003ea67a23 */ /* 0x100fe20000010805 */
[----:B------:R-:W-:Y:S01]  /*ad50*/  MUFU.EX2 R190, R190 ;  /* 0x000000be00be7308 */ /* 0x000fe20000000800 */
[----:B-1----:R-:W-:Y:S02]  /*ad60*/  IMAD.MOV.U32 R204, RZ, RZ, R12 ;  /* 0x000000ffffcc7224 */ /* 0x002fe400078e000c */
[----:B------:R-:W-:Y:S02]  /*ad70*/  FFMA.FTZ R12, R27, c[0x0][0x23c], -R5 ;  /* 0x00008f001b0c7a23 */ /* 0x000fe40000010805 */
[----:B---3--:R-:W-:Y:S02]  /*ad80*/  FMUL.FTZ R5, R8, R101 ;  /* 0x0000006508057220 */ /* 0x008fe40000410000 */
[----:B------:R-:W3:Y:S01]  /*ad90*/  LDL.LU R101, [R1+0x94] ;  /* 0x0000940001657983 */ /* 0x000ee20000300800 */
[----:B------:R-:W-:Y:S02]  /*ada0*/  IMAD.MOV.U32 R63, RZ, RZ, R210 ;  /* 0x000000ffff3f7224 */ /* 0x000fe400078e00d2 */
[----:B------:R-:W-:Y:S01]  /*adb0*/  FMUL.FTZ R165, R4, c[0x0][0x23c] ;  /* 0x00008f0004a57a20 */ /* 0x000fe20000410000 */
[----:B------:R-:W1:Y:S01]  /*adc0*/  MUFU.EX2 R6, R6 ;  /* 0x0000000600067308 */ /* 0x000e620000000800 */
[C---:B------:R-:W-:Y:S02]  /*add0*/  FMUL.FTZ R4, R8.reuse, R100 ;  /* 0x0000006408047220 */ /* 0x040fe40000410000 */
[----:B------:R-:W-:Y:S01]  /*ade0*/  IMAD.MOV.U32 R10, RZ, RZ, R9 ;  /* 0x000000ffff0a7224 */ /* 0x000fe200078e0009 */
[----:B------:R-:W-:Y:S01]  /*adf0*/  LOP3.LUT R9, R213, UR6, R216, 0x96, !PT ;  /* 0x00000006d5097c12 */ /* 0x000fe2000f8e96d8 */
[C---:B------:R-:W-:Y:S01]  /*ae00*/  FMUL.FTZ R64, R8.reuse, R160 ;  /* 0x000000a008407220 */ /* 0x040fe20000410000 */
[----:B------:R-:W-:Y:S01]  /*ae10*/  UIADD3 UR6, UR21, 0x646e171e, URZ ;  /* 0x646e171e15067890 */ /* 0x000fe2000fffe03f */
[----:B------:R-:W-:Y:S02]  /*ae20*/  FFMA.FTZ R170, R65, c[0x0][0x23c], -R170 ;  /* 0x00008f0041aa7a23 */ /* 0x000fe400000108aa */
[C---:B------:R-:W-:Y:S01]  /*ae30*/  FMUL.FTZ R65, R8.reuse, R161 ;  /* 0x000000a108417220 */ /* 0x040fe20000410000 */
[----:B------:R-:W2:Y:S01]  /*ae40*/  MUFU.EX2 R165, R165 ;  /* 0x000000a500a57308 */ /* 0x000ea20000000800 */
[----:B------:R-:W-:Y:S04]  /*ae50*/  IMAD.WIDE.U32 R160, R9, -0x326172a9, RZ ;  /* 0xcd9e8d5709a07825 */ /* 0x000fe800078e00ff */
[----:B----4-:R-:W-:Y:S01]  /*ae60*/  FMUL.FTZ R9, R7, R105 ;  /* 0x0000006907097220 */ /* 0x010fe20000410000 */
[----:B------:R-:W-:Y:S01]  /*ae70*/  LOP3.LUT R198, R161, UR7, R198, 0x96, !PT ;  /* 0x00000007a1c67c12 */ /* 0x000fe2000f8e96c6 */
[----:B------:R-:W-:Y:S02]  /*ae80*/  IMAD.MOV.U32 R15, RZ, RZ, R60 ;  /* 0x000000ffff0f7224 */ /* 0x000fe400078e003c */
[C---:B------:R-:W-:Y:S01]  /*ae90*/  FMUL.FTZ R60, R7.reuse, R156 ;  /* 0x0000009c073c7220 */ /* 0x040fe20000410000 */
[----:B------:R-:W-:Y:S01]  /*aea0*/  MUFU.EX2 R191, R191 ;  /* 0x000000bf00bf7308 */ /* 0x000fe20000000800 */
[----:B------:R-:W-:Y:S02]  /*aeb0*/  IMAD.MOV.U32 R58, RZ, RZ, R40 ;  /* 0x000000ffff3a7224 */ /* 0x000fe400078e0028 */
[----:B------:R-:W-:Y:S02]  /*aec0*/  FMUL.FTZ R52, R8, R148 ;  /* 0x0000009408347220 */ /* 0x000fe40000410000 */
[----:B------:R-:W-:Y:S02]  /*aed0*/  IMAD.MOV.U32 R148, RZ, RZ, R58 ;  /* 0x000000ffff947224 */ /* 0x000fe400078e003a */
[----:B-1----:R-:W-:Y:S02]  /*aee0*/  FMUL.FTZ R58, R6, R154 ;  /* 0x0000009a063a7220 */ /* 0x002fe40000410000 */
[C---:B------:R-:W-:Y:S01]  /*aef0*/  FMUL.FTZ R16, R8.reuse, R112 ;  /* 0x0000007008107220 */ /* 0x040fe20000410000 */
[----:B------:R-:W-:Y:S01]  /*af00*/  MUFU.EX2 R170, R170 ;  /* 0x000000aa00aa7308 */ /* 0x000fe20000000800 */
[C---:B------:R-:W-:Y:S02]  /*af10*/  FMUL.FTZ R17, R8.reuse, R113 ;  /* 0x0000007108117220 */ /* 0x040fe40000410000 */
[C---:B------:R-:W-:Y:S02]  /*af20*/  FMUL.FTZ R20, R8.reuse, R116 ;  /* 0x0000007408147220 */ /* 0x040fe40000410000 */
[C---:B------:R-:W-:Y:S02]  /*af30*/  FMUL.FTZ R21, R8.reuse, R117 ;  /* 0x0000007508157220 */ /* 0x040fe40000410000 */
[C---:B------:R-:W-:Y:S02]  /*af40*/  FMUL.FTZ R32, R8.reuse, R128 ;  /* 0x0000008008207220 */ /* 0x040fe40000410000 */
        /* <DEDUP_REMOVED lines=16> */
[----:B------:R-:W-:Y:S02]  /*b050*/  FMUL.FTZ R85, R8, R85 ;  /* 0x0000005508557220 */ /* 0x000fe40000410000 */
[----:B------:R-:W-:Y:S02]  /*b060*/  IMAD.MOV.U32 R11, RZ, RZ, R204 ;  /* 0x000000ffff0b7224 */ /* 0x000fe400078e00cc */
[----:B------:R-:W-:Y:S01]  /*b070*/  IMAD.MOV.U32 R26, RZ, RZ, R57 ;  /* 0x000000ffff1a7224 */ /* 0x000fe200078e0039 */
[----:B------:R-:W-:Y:S01]  /*b080*/  MUFU.EX2 R167, R167 ;  /* 0x000000a700a77308 */ /* 0x000fe20000000800 */
[C---:B------:R-:W-:Y:S02]  /*b090*/  FMUL.FTZ R57, R7.reuse, R153 ;  /* 0x0000009907397220 */ /* 0x040fe40000410000 */
[----:B------:R-:W-:Y:S02]  /*b0a0*/  IMAD.MOV.U32 R27, RZ, RZ, R56 ;  /* 0x000000ffff1b7224 */ /* 0x000fe400078e0038 */
[C---:B------:R-:W-:Y:S02]  /*b0b0*/  FMUL.FTZ R56, R7.reuse, R152 ;  /* 0x0000009807387220 */ /* 0x040fe40000410000 */
[----:B------:R-:W-:Y:S02]  /*b0c0*/  IMAD.MOV.U32 R152, RZ, RZ, R11 ;  /* 0x000000ffff987224 */ /* 0x000fe400078e000b */
[C---:B------:R-:W-:Y:S01]  /*b0d0*/  FMUL.FTZ R11, R6.reuse, R107 ;  /* 0x0000006b060b7220 */ /* 0x040fe20000410000 */
[----:B------:R-:W-:Y:S01]  /*b0e0*/  MUFU.EX2 R175, R175 ;  /* 0x000000af00af7308 */ /* 0x000fe20000000800 */
[----:B------:R-:W-:Y:S02]  /*b0f0*/  IMAD.MOV.U32 R153, RZ, RZ, R10 ;  /* 0x000000ffff997224 */ /* 0x000fe400078e000a */
[C---:B------:R-:W-:Y:S02]  /*b100*/  FMUL.FTZ R10, R6.reuse, R106 ;  /* 0x0000006a060a7220 */ /* 0x040fe40000410000 */
[----:B------:R-:W-:Y:S02]  /*b110*/  IMAD.MOV.U32 R31, RZ, RZ, R44 ;  /* 0x000000ffff1f7224 */ /* 0x000fe400078e002c */
[----:B------:R-:W-:Y:S02]  /*b120*/  IMAD.MOV.U32 R59, RZ, RZ, R13 ;  /* 0x000000ffff3b7224 */ /* 0x000fe400078e000d */
[----:B------:R-:W-:Y:S01]  /*b130*/  IMAD.MOV.U32 R14, RZ, RZ, R61 ;  /* 0x000000ffff0e7224 */ /* 0x000fe200078e003d */
[----:B------:R-:W-:Y:S01]  /*b140*/  MUFU.EX2 R166, R166 ;  /* 0x000000a600a67308 */ /* 0x000fe20000000800 */
[----:B------:R-:W-:Y:S02]  /*b150*/  IMAD.MOV.U32 R30, RZ, RZ, R45 ;  /* 0x000000ffff1e7224 */ /* 0x000fe400078e002d */
[----:B------:R-:W-:Y:S02]  /*b160*/  IMAD.MOV.U32 R42, RZ, RZ, R41 ;  /* 0x000000ffff2a7224 */ /* 0x000fe400078e0029 */
[----:B------:R-:W-:Y:S02]  /*b170*/  IMAD.MOV.U32 R43, RZ, RZ, R29 ;  /* 0x000000ffff2b7224 */ /* 0x000fe400078e001d */
[----:B------:R-:W-:Y:S02]  /*b180*/  IMAD.MOV.U32 R46, RZ, RZ, R28 ;  /* 0x000000ffff2e7224 */ /* 0x000fe400078e001c */
[----:B------:R-:W-:Y:S02]  /*b190*/  IMAD.MOV.U32 R47, RZ, RZ, R24 ;  /* 0x000000ffff2f7224 */ /* 0x000fe400078e0018 */
        /* <DEDUP_REMOVED lines=19> */
[----:B------:R-:W-:Y:S02]  /*b2d0*/  IMAD.MOV.U32 R204, RZ, RZ, R25 ;  /* 0x000000ffffcc7224 */ /* 0x000fe400078e0019 */
[----:B------:R-:W-:Y:S02]  /*b2e0*/  FMUL.FTZ R25, R7, R121 ;  /* 0x0000007907197220 */ /* 0x000fe40000410000 */
        /* <DEDUP_REMOVED lines=18> */
[----:B--2---:R-:W-:Y:S01]  /*b410*/  FFMA.FTZ R100, R8, R201, R22 ;  /* 0x000000c908647223 */ /* 0x004fe20000010016 */
[----:B------:R-:W-:Y:S01]  /*b420*/  F2FP.BF16.PACK_AB R22, R55, R22 ;  /* 0x000000163716723e */ /* 0x000fe200000010ff */
[----:B------:R-:W-:Y:S02]  /*b430*/  IMAD.MOV.U32 R201, RZ, RZ, R211 ;  /* 0x000000ffffc97224 */ /* 0x000fe400078e00d3 */
[----:B------:R-:W2:Y:S01]  /*b440*/  LDL.64 R210, [R1+0xa0] ;  /* 0x0000a00001d27983 */ /* 0x000ea20000100a00 */
[----:B------:R-:W-:Y:S02]  /*b450*/  FMUL.FTZ R8, R7, R104 ;  /* 0x0000006807087220 */ /* 0x000fe40000410000 */
[C---:B------:R-:W-:Y:S02]  /*b460*/  FMUL.FTZ R94, R6.reuse, R94 ;  /* 0x0000005e065e7220 */ /* 0x040fe40000410000 */
[C---:B------:R-:W-:Y:S01]  /*b470*/  FMUL.FTZ R95, R6.reuse, R95 ;  /* 0x0000005f065f7220 */ /* 0x040fe20000410000 */
[----:B------:R-:W4:Y:S01]  /*b480*/  LDL.LU R105, [R1+0xc8] ;  /* 0x0000c80001697983 */ /* 0x000f220000300800 */
[----:B------:R-:W-:Y:S02]  /*b490*/  IMAD.MOV.U32 R128, RZ, RZ, R62 ;  /* 0x000000ffff807224 */ /* 0x000fe400078e003e */
[C---:B------:R-:W-:Y:S01]  /*b4a0*/  FMUL.FTZ R62, R6.reuse, R158 ;  /* 0x0000009e063e7220 */ /* 0x040fe20000410000 */
[----:B------:R-:W4:Y:S01]  /*b4b0*/  LDL.LU R156, [R1+0xc0] ;  /* 0x0000c000019c7983 */ /* 0x000f220000300800 */
[----:B------:R-:W-:Y:S02]  /*b4c0*/  IMAD.MOV.U32 R145, RZ, RZ, R46 ;  /* 0x000000ffff917224 */ /* 0x000fe400078e002e */
[C---:B------:R-:W-:Y:S01]  /*b4d0*/  FMUL.FTZ R46, R6.reuse, R142 ;  /* 0x0000008e062e7220 */ /* 0x040fe20000410000 */
[----:B------:R1:W4:Y:S01]  /*b4e0*/  LDL.S16 R154, [R1+0x60] ;  /* 0x00006000019a7983 */ /* 0x0003220000100600 */
[----:B------:R-:W-:Y:S02]  /*b4f0*/  IMAD.MOV.U32 R112, RZ, RZ, R43 ;  /* 0x000000ffff707224 */ /* 0x000fe400078e002b */
[C---:B------:R-:W-:Y:S01]  /*b500*/  FMUL.FTZ R43, R6.reuse, R139 ;  /* 0x0000008b062b7220 */ /* 0x040fe20000410000 */
[----:B------:R-:W-:Y:S01]  /*b510*/  MUFU.EX2 R145, R145 ;  /* 0x0000009100917308 */ /* 0x000fe20000000800 */
[----:B------:R-:W-:Y:S02]  /*b520*/  IMAD.MOV.U32 R116, RZ, RZ, R42 ;  /* 0x000000ffff747224 */ /* 0x000fe400078e002a */
[C---:B------:R-:W-:Y:S02]  /*b530*/  FMUL.FTZ R42, R6.reuse, R138 ;  /* 0x0000008a062a7220 */ /* 0x040fe40000410000 */
[----:B------:R-:W-:Y:S02]  /*b540*/  IMAD.MOV.U32 R124, RZ, RZ, R26 ;  /* 0x000000ffff7c7224 */ /* 0x000fe400078e001a */
[C---:B------:R-:W-:Y:S02]  /*b550*/  FMUL.FTZ R26, R6.reuse, R122 ;  /* 0x0000007a061a7220 */ /* 0x040fe40000410000 */
[----:B------:R-:W-:Y:S01]  /*b560*/  IMAD.MOV.U32 R125, RZ, RZ, R15 ;  /* 0x000000ffff7d7224 */ /* 0x000fe200078e000f */
[----:B------:R-:W-:Y:S01]  /*b570*/  MUFU.EX2 R116, R116 ;  /* 0x0000007400747308 */ /* 0x000fe20000000800 */
[C---:B------:R-:W-:Y:S02]  /*b580*/  FMUL.FTZ R15, R6.reuse, R111 ;  /* 0x0000006f060f7220 */ /* 0x040fe40000410000 */
[----:B------:R-:W-:Y:S02]  /*b590*/  IMAD.MOV.U32 R141, RZ, RZ, R14 ;  /* 0x000000ffff8d7224 */ /* 0x000fe400078e000e */
[----:B------:R-:W-:Y:S02]  /*b5a0*/  FMUL.FTZ R14, R6, R110 ;  /* 0x0000006e060e7220 */ /* 0x000fe40000410000 */
[----:B------:R-:W-:Y:S02]  /*b5b0*/  IMAD.MOV.U32 R142, RZ, RZ, R152 ;  /* 0x000000ffff8e7224 */ /* 0x000fe400078e0098 */
[----:B------:R-:W-:Y:S01]  /*b5c0*/  IMAD.MOV.U32 R111, RZ, RZ, R121 ;  /* 0x000000ffff6f7224 */ /* 0x000fe200078e0079 */
[----:B------:R-:W-:Y:S01]  /*b5d0*/  MUFU.EX2 R110, R35 ;  /* 0x00000023006e7308 */ /* 0x000fe20000000800 */
[----:B------:R-:W-:Y:S02]  /*b5e0*/  IMAD.MOV.U32 R121, RZ, RZ, R201 ;  /* 0x000000ffff797224 */ /* 0x000fe400078e00c9 */
[----:B------:R-:W-:Y:S02]  /*b5f0*/  IMAD.MOV.U32 R201, RZ, RZ, R205 ;  /* 0x000000ffffc97224 */ /* 0x000fe400078e00cd */
[----:B------:R-:W-:Y:S02]  /*b600*/  IMAD.MOV.U32 R152, RZ, RZ, R128 ;  /* 0x000000ffff987224 */ /* 0x000fe400078e0080 */
[----:B------:R-:W-:Y:S02]  /*b610*/  IMAD.MOV.U32 R128, RZ, RZ, R204 ;  /* 0x000000ffff807224 */ /* 0x000fe400078e00cc */
[----:B------:R-:W-:Y:S01]  /*b620*/  IMAD.MOV.U32 R143, RZ, RZ, R125 ;  /* 0x000000ffff8f7224 */ /* 0x000fe200078e007d */
[----:B------:R-:W-:Y:S01]  /*b630*/  MUFU.EX2 R112, R112 ;  /* 0x0000007000707308 */ /* 0x000fe20000000800 */
[----:B------:R-:W-:Y:S02]  /*b640*/  IMAD.MOV.U32 R122, RZ, RZ, R108 ;  /* 0x000000ffff7a7224 */ /* 0x000fe400078e006c */
[----:B------:R-:W-:Y:S02]  /*b650*/  FADD.FTZ R55, R55, R100 ;  /* 0x0000006437377221 */ /* 0x000fe40000010000 */
[----:B------:R-:W-:Y:S02]  /*b660*/  IMAD.MOV.U32 R123, RZ, RZ, R141 ;  /* 0x000000ffff7b7224 */ /* 0x000fe400078e008d */
[----:B------:R-:W-:Y:S02]  /*b670*/  IMAD.MOV.U32 R141, RZ, RZ, R109 ;  /* 0x000000ffff8d7224 */ /* 0x000fe400078e006d */
[----:B------:R-:W-:Y:S01]  /*b680*/  IMAD.MOV.U32 R139, RZ, RZ, R124 ;  /* 0x000000ffff8b7224 */ /* 0x000fe200078e007c */
[----:B------:R1:W1:Y:S01]  /*b690*/  MUFU.EX2 R125, R34 ;  /* 0x00000022007d7308 */ /* 0x0002620000000800 */
[----:B------:R-:W-:Y:S02]  /*b6a0*/  IMAD.MOV.U32 R124, RZ, RZ, R117 ;  /* 0x000000ffff7c7224 */ /* 0x000fe400078e0075 */
[----:B------:R-:W-:Y:S02]  /*b6b0*/  IMAD.MOV.U32 R155, RZ, RZ, c[0x0][0x228] ;  /* 0x00008a00ff9b7624 */ /* 0x000fe400078e00ff */
[----:B------:R-:W-:Y:S02]  /*b6c0*/  FMUL.FTZ R98, R165, R98 ;  /* 0x00000062a5627220 */ /* 0x000fe40000410000 */
[----:B------:R-:W-:Y:S02]  /*b6d0*/  IMAD.SHL.U32 R155, R155, 0x8, RZ ;  /* 0x000000089b9b7824 */ /* 0x000fe400078e00ff */
[C---:B------:R-:W-:Y:S01]  /*b6e0*/  FMUL.FTZ R99, R165.reuse, R99 ;  /* 0x00000063a5637220 */ /* 0x040fe20000410000 */
[----:B------:R1:W-:Y:S01]  /*b6f0*/  MUFU.EX2 R100, R19 ;  /* 0x0000001300647308 */ /* 0x0003e20000000800 */
[C---:B------:R-:W-:Y:S02]  /*b700*/  FMUL.FTZ R70, R165.reuse, R70 ;  /* 0x00000046a5467220 */ /* 0x040fe40000410000 */
[C---:B------:R-:W-:Y:S02]  /*b710*/  FMUL.FTZ R71, R165.reuse, R71 ;  /* 0x00000047a5477220 */ /* 0x040fe40000410000 */
[C---:B------:R-:W-:Y:S02]  /*b720*/  FMUL.FTZ R82, R165.reuse, R82 ;  /* 0x00000052a5527220 */ /* 0x040fe40000410000 */
[C---:B------:R-:W-:Y:S02]  /*b730*/  FMUL.FTZ R83, R165.reuse, R83 ;  /* 0x00000053a5537220 */ /* 0x040fe40000410000 */
[C---:B------:R-:W-:Y:S01]  /*b740*/  FMUL.FTZ R86, R165.reuse, R86 ;  /* 0x00000056a5567220 */ /* 0x040fe20000410000 */
[----:B------:R-:W-:Y:S01]  /*b750*/  MUFU.EX2 R123, R123 ;  /* 0x0000007b007b7308 */ /* 0x000fe20000000800 */
[----:B------:R-:W-:Y:S02]  /*b760*/  FMUL.FTZ R87, R165, R87 ;  /* 0x00000057a5577220 */ /* 0x000fe40000410000 */
[----:B-1----:R-:W-:Y:S07]  /*b770*/  FADD.FTZ R34, R200, R55 ;  /* 0x00000037c8227221 */ /* 0x002fee0000010000 */
[----:B------:R-:W-:Y:S01]  /*b780*/  MUFU.EX2 R141, R141 ;  /* 0x0000008d008d7308 */ /* 0x000fe20000000800 */
[----:B------:R-:W-:Y:S01]  /*b790*/  PRMT R19, R22, 0x7632, R19 ;  /* 0x0000763216137816 */ /* 0x000fe20000000013 */
[----:B---3--:R-:W-:Y:S08]  /*b7a0*/  FFMA.FTZ R104, R7, R101, R54 ;  /* 0x0000006507687223 */ /* 0x008ff00000010036 */
[----:B------:R-:W1:Y:S01]  /*b7b0*/  MUFU.EX2 R7, R195 ;  /* 0x000000c300077308 */ /* 0x000e620000000800 */
[----:B------:R-:W-:Y:S04]  /*b7c0*/  FADD.FTZ R104, R67, R104 ;  /* 0x0000006843687221 */ /* 0x000fe80000010000 */
[----:B------:R-:W-:Y:S01]  /*b7d0*/  FADD.FTZ R55, R125, R104 ;  /* 0x000000687d377221 */ /* 0x000fe20000010000 */
[C---:B------:R-:W-:Y:S03]  /*b7e0*/  F2FP.BF16.PACK_AB R125, R110.reuse, R125 ;  /* 0x0000007d6e7d723e */ /* 0x040fe600000010ff */
[----:B------:R-:W-:Y:S01]  /*b7f0*/  FADD.FTZ R110, R110, R55 ;  /* 0x000000376e6e7221 */ /* 0x000fe20000010000 */
[C---:B-1----:R-:W-:Y:S01]  /*b800*/  F2FP.BF16.PACK_AB R127, R7.reuse, R200 ;  /* 0x000000c8077f723e */ /* 0x042fe200000010ff */
[----:B------:R-:W-:Y:S03]  /*b810*/  FADD.FTZ R35, R7, R34 ;  /* 0x0000002207237221 */ /* 0x000fe60000010000 */
[----:B------:R-:W-:Y:S01]  /*b820*/  PRMT R120, R127, 0x7632, R120 ;  /* 0x000076327f787816 */ /* 0x000fe20000000078 */
[----:B------:R-:W-:Y:S01]  /*b830*/  FADD.FTZ R35, R116, R35 ;  /* 0x0000002374237221 */ /* 0x000fe20000010000 */
[C---:B------:R-:W-:Y:S03]  /*b840*/  F2FP.BF16.PACK_AB R116, R112.reuse, R116 ;  /* 0x000000747074723e */ /* 0x040fe600000010ff */
[----:B------:R-:W-:Y:S02]  /*b850*/  FADD.FTZ R112, R112, R35 ;  /* 0x0000002370707221 */ /* 0x000fe40000010000 */
[----:B------:R-:W-:Y:S02]  /*b860*/  FMUL.FTZ R35, R165, R131 ;  /* 0x00000083a5237220 */ /* 0x000fe40000410000 */
[----:B------:R-:W-:Y:S01]  /*b870*/  MUFU.EX2 R131, R142 ;  /* 0x0000008e00837308 */ /* 0x000fe20000000800 */
[----:B--2---:R-:W-:Y:S01]  /*b880*/  LOP3.LUT R101, R199, UR25, R210, 0x96, !PT ;  /* 0x00000019c7657c12 */ /* 0x004fe2000f8e96d2 */
[----:B------:R-:W-:Y:S04]  /*b890*/  IMAD.WIDE.U32 R198, R198, -0x2daee0ad, RZ ;  /* 0xd2511f53c6c67825 */ /* 0x000fe800078e00ff */
[----:B------:R-:W-:Y:S04]  /*b8a0*/  IMAD.WIDE.U32 R106, R101, -0x2daee0ad, RZ ;  /* 0xd2511f53656a7825 */ /* 0x000fe800078e00ff */
[----:B----4-:R-:W-:Y:S01]  /*b8b0*/  FFMA.FTZ R105, R6, R105, R39 ;  /* 0x0000006906697223 */ /* 0x010fe20000010027 */
[----:B------:R-:W-:Y:S02]  /*b8c0*/  LOP3.LUT R6, R107, UR27, R212, 0x96, !PT ;  /* 0x0000001b6b067c12 */ /* 0x000fe4000f8e96d4 */
[----:B------:R-:W-:Y:S01]  /*b8d0*/  LOP3.LUT R101, R199, UR19, R106, 0x96, !PT ;  /* 0x00000013c7657c12 */ /* 0x000fe2000f8e966a */
[----:B------:R-:W-:Y:S01]  /*b8e0*/  FFMA.FTZ R106, R165, R156, R18 ;  /* 0x0000009ca56a7223 */ /* 0x000fe20000010012 */
[----:B------:R-:W-:Y:S01]  /*b8f0*/  F2FP.BF16.PACK_AB R18, R51, R18 ;  /* 0x000000123312723e */ /* 0x000fe200000010ff */
[----:B------:R-:W-:Y:S01]  /*b900*/  IMAD.WIDE.U32 R156, R6, -0x326172a9, RZ ;  /* 0xcd9e8d57069c7825 */ /* 0x000fe200078e00ff */
[C---:B------:R-:W-:Y:S01]  /*b910*/  F2FP.BF16.PACK_AB R107, R66.reuse, R39 ;  /* 0x00000027426b723e */ /* 0x040fe200000010ff */
[----:B------:R-:W-:Y:S01]  /*b920*/  @!P3 HFMA2.BF16_V2 R154, -RZ.H0_H0, RZ.H0_H0, -R22.H0_H0 ;  /* 0x200000ffff9ab231 */ /* 0x000fe20000340916 */
[----:B------:R-:W-:Y:S01]  /*b930*/  F2FP.BF16.PACK_AB R6, R67, R54 ;  /* 0x000000364306723e */ /* 0x000fe200000010ff */
[----:B------:R-:W-:Y:S01]  /*b940*/  FADD.FTZ R106, R51, R106 ;  /* 0x0000006a336a7221 */ /* 0x000fe20000010000 */
[----:B------:R-:W-:Y:S01]  /*b950*/  LOP3.LUT R51, R157, UR22, R160, 0x96, !PT ;  /* 0x000000169d337c12 */ /* 0x000fe2000f8e96a0 */
[----:B------:R-:W-:Y:S01]  /*b960*/  IMAD.WIDE.U32 R108, R101, -0x326172a9, RZ ;  /* 0xcd9e8d57656c7825 */ /* 0x000fe200078e00ff */
[----:B------:R-:W-:Y:S01]  /*b970*/  PRMT R104, R107, 0x7632, R104 ;  /* 0x000076326b687816 */ /* 0x000fe20000000068 */
[----:B------:R1:W-:Y:S01]  /*b980*/  @!P3 STL.S16 [R1+0x60], R154 ;  /* 0x0000609a0100b387 */ /* 0x0003e20000100600 */
[----:B------:R-:W2:Y:S01]  /*b990*/  MUFU.EX2 R67, R38 ;  /* 0x0000002600437308 */ /* 0x000ea20000000800 */
[----:B------:R-:W-:Y:S01]  /*b9a0*/  IMAD.WIDE.U32 R204, R51, -0x2daee0ad, RZ ;  /* 0xd2511f5333cc7825 */ /* 0x000fe200078e00ff */
[----:B------:R-:W-:Y:S01]  /*b9b0*/  LOP3.LUT R156, R109, UR18, R156, 0x96, !PT ;  /* 0x000000126d9c7c12 */ /* 0x000fe2000f8e969c */
[----:B------:R3:W4:Y:S02]  /*b9c0*/  LDL.S16 R101, [R1+0x4c] ;  /* 0x00004c0001657983 */ /* 0x0007240000100600 */
[--C-:B------:R-:W-:Y:S01]  /*b9d0*/  FADD.FTZ R51, R66, R105.reuse ;  /* 0x0000006942337221 */ /* 0x100fe20000010000 */
[----:B------:R-:W-:Y:S01]  /*b9e0*/  LOP3.LUT R194, R205, UR14, R198, 0x96, !PT ;  /* 0x0000000ecdc27c12 */ /* 0x000fe2000f8e96c6 */
[----:B------:R3:W3:Y:S01]  /*b9f0*/  LDL.S16 R109, [R1+0x54] ;  /* 0x00005400016d7983 */ /* 0x0006e20000100600 */
[----:B------:R-:W-:Y:S01]  /*ba00*/  PRMT R66, R154, 0x7610, R66 ;  /* 0x000076109a427816 */ /* 0x000fe20000000042 */
[----:B------:R-:W-:Y:S01]  /*ba10*/  FADD.FTZ R7, R113, R106 ;  /* 0x0000006a71077221 */ /* 0x000fe20000010000 */
[----:B------:R-:W-:Y:S01]  /*ba20*/  F2FP.BF16.PACK_AB R113, R100, R113 ;  /* 0x000000716471723e */ /* 0x000fe200000010ff */
[----:B------:R-:W-:Y:S01]  /*ba30*/  IMAD.WIDE.U32 R194, R194, -0x326172a9, RZ ;  /* 0xcd9e8d57c2c27825 */ /* 0x000fe200078e00ff */
[----:B------:R-:W-:Y:S03]  /*ba40*/  PRMT R105, R6, 0x7632, R105 ;  /* 0x0000763206697816 */ /* 0x000fe60000000069 */
[----:B------:R-:W-:Y:S01]  /*ba50*/  IMAD.WIDE.U32 R156, R156, -0x2daee0ad, RZ ;  /* 0xd2511f539c9c7825 */ /* 0x000fe200078e00ff */
[----:B------:R-:W-:Y:S02]  /*ba60*/  LOP3.LUT R117, R195, UR13, R108, 0x96, !PT ;  /* 0x0000000dc3757c12 */ /* 0x000fe4000f8e966c */
[----:B------:R3:W3:Y:S01]  /*ba70*/  LDL.S16 R108, [R1+0x50] ;  /* 0x00005000016c7983 */ /* 0x0006e20000100600 */
[----:B------:R-:W-:Y:S01]  /*ba80*/  FADD.FTZ R34, R100, R7 ;  /* 0x0000000764227221 */ /* 0x000fe20000010000 */
[----:B------:R-:W-:Y:S01]  /*ba90*/  PRMT R100, R22, 0x5410, R19 ;  /* 0x0000541016647816 */ /* 0x000fe20000000013 */
[----:B------:R-:W-:Y:S01]  /*baa0*/  FADD.FTZ R106, R50, R51 ;  /* 0x00000033326a7221 */ /* 0x000fe20000010000 */
[----:B------:R-:W-:Y:S01]  /*bab0*/  @!P3 PRMT R22, R66, 0x5410, RZ ;  /* 0x000054104216b816 */ /* 0x000fe200000000ff */
[----:B------:R-:W-:Y:S01]  /*bac0*/  FADD.FTZ R34, R145, R34 ;  /* 0x0000002291227221 */ /* 0x000fe20000010000 */
[----:B------:R-:W-:Y:S01]  /*bad0*/  LOP3.LUT R204, R157, UR10, R204, 0x96, !PT ;  /* 0x0000000a9dcc7c12 */ /* 0x000fe2000f8e96cc */
[----:B------:R3:W3:Y:S01]  /*bae0*/  LDL.S16 R66, [R1+0x48] ;  /* 0x0000480001427983 */ /* 0x0006e20000100600 */
[----:B--2---:R-:W-:Y:S01]  /*baf0*/  F2FP.BF16.PACK_AB R149, R67, R50 ;  /* 0x000000324395723e */ /* 0x004fe200000010ff */
[----:B-1----:R-:W-:Y:S01]  /*bb00*/  IMAD.MOV.U32 R154, RZ, RZ, R143 ;  /* 0x000000ffff9a7224 */ /* 0x002fe200078e008f */
[----:B------:R-:W-:Y:S01]  /*bb10*/  F2FP.BF16.PACK_AB R145, R23, R145 ;  /* 0x000000911791723e */ /* 0x000fe200000010ff */
[----:B------:R-:W-:Y:S01]  /*bb20*/  IMAD.WIDE.U32 R204, R204, -0x326172a9, RZ ;  /* 0xcd9e8d57cccc7825 */ /* 0x000fe200078e00ff */
[----:B------:R1:W-:Y:S01]  /*bb30*/  STG.E.U16 [R202.64], R22 ;  /* 0x00000016ca007986 */ /* 0x0003e2000c101510 */
[----:B------:R2:W-:Y:S02]  /*bb40*/  MUFU.EX2 R157, R168 ;  /* 0x000000a8009d7308 */ /* 0x0005e40000000800 */
[----:B------:R-:W-:Y:S01]  /*bb50*/  IMAD.MOV.U32 R143, RZ, RZ, R152 ;  /* 0x000000ffff8f7224 */ /* 0x000fe200078e0098 */
[----:B------:R-:W-:Y:S01]  /*bb60*/  LOP3.LUT R39, R205, UR26, R194, 0x96, !PT ;  /* 0x0000001acd277c12 */ /* 0x000fe2000f8e96c2 */
[----:B------:R-:W-:Y:S02]  /*bb70*/  IMAD.MOV.U32 R152, RZ, RZ, R124 ;  /* 0x000000ffff987224 */ /* 0x000fe400078e007c */
[----:B------:R-:W-:Y:S01]  /*bb80*/  IMAD.MOV.U32 R124, RZ, RZ, R128 ;  /* 0x000000ffff7c7224 */ /* 0x000fe200078e0080 */
[----:B------:R-:W-:Y:S01]  /*bb90*/  LOP3.LUT R7, R39, 0xff, RZ, 0xc0, !PT ;  /* 0x000000ff27077812 */ /* 0x000fe200078ec0ff */
[----:B------:R-:W-:Y:S02]  /*bba0*/  IMAD.MOV.U32 R128, RZ, RZ, R201 ;  /* 0x000000ffff807224 */ /* 0x000fe400078e00c9 */
[----:B------:R-:W-:Y:S01]  /*bbb0*/  IMAD.MOV.U32 R201, RZ, RZ, c[0x0][0x228] ;  /* 0x00008a00ffc97624 */ /* 0x000fe200078e00ff */
[----:B------:R-:W-:Y:S01]  /*bbc0*/  ISETP.LE.U32.AND P0, PT, R7, UR23, PT ;  /* 0x0000001707007c0c */ /* 0x000fe2000bf03070 */
[----:B------:R-:W-:Y:S01]  /*bbd0*/  IMAD.MOV.U32 R158, RZ, RZ, R143 ;  /* 0x000000ffff9e7224 */ /* 0x000fe200078e008f */
[----:B------:R-:W-:Y:S01]  /*bbe0*/  PRMT R7, R18, 0x7632, R7 ;  /* 0x0000763212077816 */ /* 0x000fe20000000007 */
[----:B------:R-:W-:Y:S01]  /*bbf0*/  IMAD.MOV.U32 R143, RZ, RZ, R122 ;  /* 0x000000ffff8f7224 */ /* 0x000fe200078e007a */
[----:B------:R-:W-:Y:S01]  /*bc00*/  MUFU.EX2 R124, R124 ;  /* 0x0000007c007c7308 */ /* 0x000fe20000000800 */
[----:B------:R-:W-:Y:S02]  /*bc10*/  FADD.FTZ R106, R67, R106 ;  /* 0x0000006a436a7221 */ /* 0x000fe40000010000 */
[----:B------:R-:W-:Y:S02]  /*bc20*/  FMUL.FTZ R67, R165, R163 ;  /* 0x000000a3a5437220 */ /* 0x000fe40000410000 */
[----:B--2---:R-:W-:Y:S05]  /*bc30*/  IMAD.MOV.U32 R168, RZ, RZ, R212 ;  /* 0x000000ffffa87224 */ /* 0x004fea00078e00d4 */
[----:B------:R-:W-:Y:S01]  /*bc40*/  MUFU.EX2 R143, R143 ;  /* 0x0000008f008f7308 */ /* 0x000fe20000000800 */
[----:B-1----:R-:W-:Y:S01]  /*bc50*/  LOP3.LUT R22, R39, 0xffff, RZ, 0xc0, !PT ;  /* 0x0000ffff27167812 */ /* 0x002fe200078ec0ff */
[----:B----4-:R-:W-:Y:S02]  /*bc60*/  @!P4 HFMA2.BF16_V2 R101, -RZ.H0_H0, RZ.H0_H0, -R7.H0_H0 ;  /* 0x200000ffff65c231 */ /* 0x010fe40000340907 */
[----:B---3--:R-:W-:Y:S03]  /*bc70*/  @!P6 HFMA2.BF16_V2 R109, -RZ.H0_H0, RZ.H0_H0, -R19.H0_H0 ;  /* 0x200000ffff6de231 */ /* 0x008fe60000340913 */
[----:B------:R-:W-:Y:S02]  /*bc80*/  PRMT R55, R101, 0x7610, R55 ;  /* 0x0000761065377816 */ /* 0x000fe40000000037 */
[----:B------:R-:W-:Y:S01]  /*bc90*/  PRMT R38, R109, 0x7610, R38 ;  /* 0x000076106d267816 */ /* 0x000fe20000000026 */
[----:B------:R1:W-:Y:S03]  /*bca0*/  @!P6 STL.S16 [R1+0x54], R109 ;  /* 0x0000546d0100e387 */ /* 0x0003e60000100600 */
[----:B------:R-:W-:Y:S01]  /*bcb0*/  @!P6 PRMT R19, R38, 0x5410, RZ ;  /* 0x000054102613e816 */ /* 0x000fe200000000ff */
[----:B------:R-:W-:Y:S01]  /*bcc0*/  IMAD.MOV.U32 R38, RZ, RZ, c[0x0][0x228] ;  /* 0x00008a00ff267624 */ /* 0x000fe200078e00ff */
[----:B------:R-:W-:Y:S03]  /*bcd0*/  @!P5 HFMA2.BF16_V2 R108, -RZ.H0_H0, RZ.H0_H0, -R18.H0_H0 ;  /* 0x200000ffff6cd231 */ /* 0x000fe60000340912 */
[----:B------:R2:W-:Y:S02]  /*bce0*/  STG.E.U16 [R202.64+0x2], R19 ;  /* 0x00000213ca007986 */ /* 0x0005e4000c101510 */
[----:B------:R-:W-:Y:S02]  /*bcf0*/  PRMT R50, R108, 0x7610, R50 ;  /* 0x000076106c327816 */ /* 0x000fe40000000032 */
[----:B------:R3:W-:Y:S01]  /*bd00*/  @!P5 STL.S16 [R1+0x50], R108 ;  /* 0x0000506c0100d387 */ /* 0x0007e20000100600 */
[----:B------:R-:W-:Y:S03]  /*bd10*/  @!P0 HFMA2.BF16_V2 R66, -RZ.H0_H0, RZ.H0_H0, -R6.H0_H0 ;  /* 0x200000ffff428231 */ /* 0x000fe60000340906 */
[----:B------:R4:W-:Y:S02]  /*bd20*/  @!P4 STL.S16 [R1+0x4c], R101 ;  /* 0x00004c650100c387 */ /* 0x0009e40000100600 */
[----:B------:R-:W-:Y:S02]  /*bd30*/  PRMT R54, R66, 0x7610, R54 ;  /* 0x0000761042367816 */ /* 0x000fe40000000036 */
[----:B------:R4:W-:Y:S01]  /*bd40*/  @!P0 STL.S16 [R1+0x48], R66 ;  /* 0x0000484201008387 */ /* 0x0009e20000100600 */
[----:B-1----:R-:W-:Y:S02]  /*bd50*/  PRMT R109, R107, 0x5410, R104 ;  /* 0x000054106b6d7816 */ /* 0x002fe40000000068 */
[----:B--2---:R-:W-:Y:S01]  /*bd60*/  SHF.R.U32.HI R19, RZ, 0x8, R22 ;  /* 0x00000008ff137819 */ /* 0x004fe20000011616 */
[----:B------:R-:W-:Y:S01]  /*bd70*/  FMUL.FTZ R22, R165, R118 ;  /* 0x00000076a5167220 */ /* 0x000fe20000410000 */
[----:B---3--:R-:W-:Y:S01]  /*bd80*/  PRMT R108, R6, 0x5410, R105 ;  /* 0x00005410066c7816 */ /* 0x008fe20000000069 */
[----:B------:R-:W1:Y:S01]  /*bd90*/  MUFU.EX2 R118, R154 ;  /* 0x0000009a00767308 */ /* 0x000e620000000800 */
[----:B------:R-:W-:Y:S02]  /*bda0*/  @!P0 PRMT R6, R54, 0x5410, RZ ;  /* 0x0000541036068816 */ /* 0x000fe400000000ff */
[----:B------:R-:W-:Y:S01]  /*bdb0*/  LOP3.LUT R19, R19, 0xffff, RZ, 0xc0, !PT ;  /* 0x0000ffff13137812 */ /* 0x000fe200078ec0ff */
[----:B------:R2:W3:Y:S01]  /*bdc0*/  LDL.S16 R54, [R1+0x5c] ;  /* 0x00005c0001367983 */ /* 0x0004e20000100600 */
[----:B----4-:R-:W-:Y:S02]  /*bdd0*/  PRMT R101, R18, 0x5410, R7 ;  /* 0x0000541012657816 */ /* 0x010fe40000000007 */
[----:B------:R-:W-:Y:S01]  /*bde0*/  ISETP.LE.U32.AND P6, PT, R19, UR23, PT ;  /* 0x0000001713007c0c */ /* 0x000fe2000bfc3070 */
[----:B------:R-:W-:Y:S01]  /*bdf0*/  FMUL.FTZ R66, R165, R162 ;  /* 0x000000a2a5427220 */ /* 0x000fe20000410000 */
[----:B------:R-:W-:Y:S01]  /*be00*/  @!P5 PRMT R18, R50, 0x5410, RZ ;  /* 0x000054103212d816 */ /* 0x000fe200000000ff */
[----:B------:R-:W-:Y:S01]  /*be10*/  IMAD.WIDE R50, R38, 0x70, R196 ;  /* 0x0000007026327825 */ /* 0x000fe200078e02c4 */
[----:B------:R-:W-:Y:S02]  /*be20*/  LOP3.LUT R19, R176, 0xff, RZ, 0xc0, !PT ;  /* 0x000000ffb0137812 */ /* 0x000fe400078ec0ff */
[----:B------:R-:W-:Y:S01]  /*be30*/  @!P4 PRMT R7, R55, 0x5410, RZ ;  /* 0x000054103707c816 */ /* 0x000fe200000000ff */
[----:B------:R4:W-:Y:S01]  /*be40*/  STG.E.U16 [R196.64], R18 ;  /* 0x00000012c4007986 */ /* 0x0009e2000c101510 */
[----:B------:R-:W-:Y:S01]  /*be50*/  ISETP.LE.U32.AND P2, PT, R19, UR23, PT ;  /* 0x0000001713007c0c */ /* 0x000fe2000bf43070 */
[----:B------:R-:W-:Y:S02]  /*be60*/  IMAD.WIDE.U32 R162, R117, -0x2daee0ad, RZ ;  /* 0xd2511f5375a27825 */ /* 0x000fe400078e00ff */
[----:B------:R2:W-:Y:S02]  /*be70*/  STG.E.U16 [R196.64+0x2], R7 ;  /* 0x00000207c4007986 */ /* 0x0005e4000c101510 */
[----:B------:R-:W-:Y:S02]  /*be80*/  IMAD R55, R201, 0x38, R155 ;  /* 0x00000038c9377824 */ /* 0x000fe400078e029b */
[----:B------:R2:W-:Y:S01]  /*be90*/  STG.E.U16 [R50.64], R6 ;  /* 0x0000000632007986 */ /* 0x0005e2000c101510 */
[----:B------:R-:W-:Y:S01]  /*bea0*/  IMAD R38, R38, 0x48, RZ ;  /* 0x0000004826267824 */ /* 0x000fe200078e02ff */
[----:B-1----:R-:W-:Y:S01]  /*beb0*/  F2FP.BF16.PACK_AB R137, R123, R118 ;  /* 0x000000767b89723e */ /* 0x002fe200000010ff */
[----:B------:R-:W-:Y:S01]  /*bec0*/  IMAD.MOV.U32 R155, RZ, RZ, R139 ;  /* 0x000000ffff9b7224 */ /* 0x000fe200078e008b */
[----:B------:R-:W-:Y:S01]  /*bed0*/  IADD3 R55, R55, 0x1, RZ ;  /* 0x0000000137377810 */ /* 0x000fe20007ffe0ff */
[----:B------:R-:W-:Y:S02]  /*bee0*/  IMAD.MOV.U32 R139, RZ, RZ, R111 ;  /* 0x000000ffff8b7224 */ /* 0x000fe400078e006f */
[----:B------:R-:W-:Y:S01]  /*bef0*/  FADD.FTZ R111, R23, R34 ;  /* 0x00000022176f7221 */ /* 0x000fe20000010000 */
[----:B------:R-:W-:Y:S01]  /*bf00*/  LEA R198, P0, R55, R202, 0x1 ;  /* 0x000000ca37c67211 */ /* 0x000fe200078008ff */
[C---:B------:R-:W-:Y:S02]  /*bf10*/  FMUL.FTZ R34, R165.reuse, R130 ;  /* 0x00000082a5227220 */ /* 0x040fe40000410000 */
[----:B------:R-:W-:Y:S01]  /*bf20*/  FMUL.FTZ R23, R165, R119 ;  /* 0x00000077a5177220 */ /* 0x000fe20000410000 */
[----:B------:R-:W-:Y:S01]  /*bf30*/  LEA.HI.X.SX32 R199, R55, R203, 0x1, P0 ;  /* 0x000000cb37c77211 */ /* 0x000fe200000f0eff */
[C---:B------:R-:W-:Y:S01]  /*bf40*/  FMUL.FTZ R55, R165.reuse, R151 ;  /* 0x00000097a5377220 */ /* 0x040fe20000410000 */
[C---:B------:R-:W-:Y:S01]  /*bf50*/  LEA R200, P0, R38.reuse, R202, 0x1 ;  /* 0x000000ca26c87211 */ /* 0x040fe200078008ff */
[----:B------:R-:W-:Y:S03]  /*bf60*/  MUFU.EX2 R151, R218 ;  /* 0x000000da00977308 */ /* 0x000fe60000000800 */
[----:B------:R-:W-:Y:S01]  /*bf70*/  LEA.HI.X.SX32 R201, R38, R203, 0x1, P0 ;  /* 0x000000cb26c97211 */ /* 0x000fe200000f0eff */
[C---:B------:R-:W-:Y:S01]  /*bf80*/  FMUL.FTZ R38, R165.reuse, R134 ;  /* 0x00000086a5267220 */ /* 0x040fe20000410000 */
[----:B----4-:R-:W-:Y:S02]  /*bf90*/  SHF.R.U32.HI R18, RZ, 0x18, R176 ;  /* 0x00000018ff127819 */ /* 0x010fe400000116b0 */
[--C-:B--2---:R-:W-:Y:S02]  /*bfa0*/  SHF.R.U32.HI R7, RZ, 0x18, R39.reuse ;  /* 0x00000018ff077819 */ /* 0x104fe40000011627 */
[----:B------:R-:W-:Y:S01]  /*bfb0*/  ISETP.LE.U32.AND P1, PT, R18, UR23, PT ;  /* 0x0000001712007c0c */ /* 0x000fe2000bf23070 */
[----:B------:R-:W1:Y:S01]  /*bfc0*/  MUFU.EX2 R139, R139 ;  /* 0x0000008b008b7308 */ /* 0x000e620000000800 */
[----:B------:R-:W-:Y:S01]  /*bfd0*/  SHF.R.U32.HI R6, RZ, 0x10, R39 ;  /* 0x00000010ff067819 */ /* 0x000fe20000011627 */
[----:B------:R-:W-:Y:S01]  /*bfe0*/  FMUL.FTZ R39, R165, R135 ;  /* 0x00000087a5277220 */ /* 0x000fe20000410000 */
[----:B------:R-:W-:Y:S01]  /*bff0*/  ISETP.LE.U32.AND P4, PT, R7, UR23, PT ;  /* 0x0000001707007c0c */ /* 0x000fe2000bf83070 */
[C---:B------:R-:W-:Y:S01]  /*c000*/  FMUL.FTZ R51, R165.reuse, R147 ;  /* 0x00000093a5337220 */ /* 0x040fe20000410000 */
[----:B------:R-:W-:Y:S01]  /*c010*/  LOP3.LUT R6, R6, 0xff, RZ, 0xc0, !PT ;  /* 0x000000ff06067812 */ /* 0x000fe200078ec0ff */
[----:B------:R-:W-:Y:S01]  /*c020*/  FMUL.FTZ R50, R165, R146 ;  /* 0x00000092a5327220 */ /* 0x000fe20000410000 */
[----:B------:R-:W-:Y:S02]  /*c030*/  PRMT R147, R116, 0x7610, R147 ;  /* 0x0000761074937816 */ /* 0x000fe40000000093 */
[----:B------:R-:W-:Y:S01]  /*c040*/  ISETP.LE.U32.AND P5, PT, R6, UR23, PT ;  /* 0x0000001706007c0c */ /* 0x000fe2000bfa3070 */
[----:B------:R-:W-:Y:S01]  /*c050*/  MUFU.EX2 R135, R129 ;  /* 0x0000008100877308 */ /* 0x000fe20000000800 */
[----:B------:R-:W-:Y:S02]  /*c060*/  LOP3.LUT R6, R176, 0xffff, RZ, 0xc0, !PT ;  /* 0x0000ffffb0067812 */ /* 0x000fe400078ec0ff */
[----:B------:R-:W-:Y:S02]  /*c070*/  PRMT R116, R116, 0x7632, R116 ;  /* 0x0000763274747816 */ /* 0x000fe40000000074 */
[----:B------:R-:W-:Y:S04]  /*c080*/  SHF.R.U32.HI R6, RZ, 0x8, R6 ;  /* 0x00000008ff067819 */ /* 0x000fe80000011606 */
[----:B------:R-:W-:Y:S01]  /*c090*/  LOP3.LUT R6, R6, 0xffff, RZ, 0xc0, !PT ;  /* 0x0000ffff06067812 */ /* 0x000fe200078ec0ff */
[----:B------:R-:W2:Y:S01]  /*c0a0*/  MUFU.EX2 R119, R155 ;  /* 0x0000009b00777308 */ /* 0x000ea20000000800 */
[----:B-1----:R-:W-:Y:S01]  /*c0b0*/  FADD.FTZ R112, R139, R112 ;  /* 0x000000708b707221 */ /* 0x002fe20000010000 */
[C---:B--2---:R-:W-:Y:S03]  /*c0c0*/  F2FP.BF16.PACK_AB R139, R119.reuse, R139 ;  /* 0x0000008b778b723e */ /* 0x044fe600000010ff */
[--C-:B------:R-:W-:Y:S01]  /*c0d0*/  FADD.FTZ R119, R119, R112.reuse ;  /* 0x0000007077777221 */ /* 0x100fe20000010000 */
[----:B------:R-:W-:Y:S01]  /*c0e0*/  PRMT R112, R113, 0x7632, R112 ;  /* 0x0000763271707816 */ /* 0x000fe20000000070 */
[----:B---3--:R-:W-:Y:S05]  /*c0f0*/  @!P6 HFMA2.BF16_V2 R54, -RZ.H0_H0, RZ.H0_H0, -R105.H0_H0 ;  /* 0x200000ffff36e231 */ /* 0x008fea0000340969 */
[----:B------:R-:W-:Y:S01]  /*c100*/  PRMT R7, R54, 0x7610, R7 ;  /* 0x0000761036077816 */ /* 0x000fe20000000007 */
[----:B------:R1:W-:Y:S03]  /*c110*/  @!P6 STL.S16 [R1+0x5c], R54 ;  /* 0x00005c360100e387 */ /* 0x0003e60000100600 */
[----:B------:R-:W-:Y:S01]  /*c120*/  @!P6 PRMT R105, R7, 0x5410, RZ ;  /* 0x000054100769e816 */ /* 0x000fe200000000ff */
[----:B------:R2:W3:Y:S01]  /*c130*/  LDL.S16 R19, [R1+0x58] ;  /* 0x0000580001137983 */ /* 0x0004e20000100600 */
[----:B------:R-:W-:Y:S02]  /*c140*/  SHF.R.U32.HI R7, RZ, 0x10, R176 ;  /* 0x00000010ff077819 */ /* 0x000fe400000116b0 */
[----:B------:R-:W-:Y:S01]  /*c150*/  ISETP.LE.U32.AND P6, PT, R6, UR23, PT ;  /* 0x0000001706007c0c */ /* 0x000fe2000bfc3070 */
[----:B------:R2:W4:Y:S01]  /*c160*/  LDL.S16 R18, [R1+0x44] ;  /* 0x0000440001127983 */ /* 0x0005220000100600 */
[----:B------:R-:W-:Y:S03]  /*c170*/  LOP3.LUT R7, R7, 0xff, RZ, 0xc0, !PT ;  /* 0x000000ff07077812 */ /* 0x000fe600078ec0ff */
[----:B------:R-:W-:Y:S01]  /*c180*/  STG.E.U16 [R198.64], R105 ;  /* 0x00000069c6007986 */ /* 0x000fe2000c101510 */
[----:B------:R-:W-:Y:S01]  /*c190*/  ISETP.LE.U32.AND P0, PT, R7, UR23, PT ;  /* 0x0000001707007c0c */ /* 0x000fe2000bf03070 */
[----:B-1----:R-:W-:Y:S01]  /*c1a0*/  FMUL.FTZ R54, R165, R150 ;  /* 0x00000096a5367220 */ /* 0x002fe20000410000 */
[----:B---3--:R-:W-:Y:S02]  /*c1b0*/  @!P5 HFMA2.BF16_V2 R19, -RZ.H0_H0, RZ.H0_H0, -R107.H0_H0 ;  /* 0x200000ffff13d231 */ /* 0x008fe4000034096b */
[----:B----4-:R-:W-:Y:S03]  /*c1c0*/  @!P4 HFMA2.BF16_V2 R18, -RZ.H0_H0, RZ.H0_H0, -R104.H0_H0 ;  /* 0x200000ffff12c231 */ /* 0x010fe60000340968 */
[----:B------:R-:W-:Y:S01]  /*c1d0*/  PRMT R7, R19, 0x7610, R7 ;  /* 0x0000761013077816 */ /* 0x000fe20000000007 */
[----:B------:R1:W-:Y:S01]  /*c1e0*/  @!P5 STL.S16 [R1+0x58], R19 ;  /* 0x000058130100d387 */ /* 0x0003e20000100600 */
[----:B------:R-:W-:Y:S03]  /*c1f0*/  PRMT R6, R18, 0x7610, R6 ;  /* 0x0000761012067816 */ /* 0x000fe60000000006 */
[----:B------:R3:W-:Y:S01]  /*c200*/  @!P4 STL.S16 [R1+0x44], R18 ;  /* 0x000044120100c387 */ /* 0x0007e20000100600 */
[----:B------:R-:W-:Y:S01]  /*c210*/  @!P5 PRMT R107, R7, 0x5410, RZ ;  /* 0x00005410076bd816 */ /* 0x000fe200000000ff */
[C---:B------:R-:W-:Y:S01]  /*c220*/  FMUL.FTZ R7, R165.reuse, R103 ;  /* 0x00000067a5077220 */ /* 0x040fe20000410000 */
[----:B------:R-:W-:Y:S01]  /*c230*/  @!P4 PRMT R104, R6, 0x5410, RZ ;  /* 0x000054100668c816 */ /* 0x000fe200000000ff */
[----:B------:R2:W4:Y:S01]  /*c240*/  LDL.S16 R122, [R1+0x3c] ;  /* 0x00003c00017a7983 */ /* 0x0005220000100600 */
[----:B------:R-:W-:Y:S02]  /*c250*/  FMUL.FTZ R6, R165, R102 ;  /* 0x00000066a5067220 */ /* 0x000fe40000410000 */
[----:B------:R2:W2:Y:S01]  /*c260*/  MUFU.EX2 R102, R158 ;  /* 0x0000009e00667308 */ /* 0x0004a20000000800 */
[----:B------:R2:W4:Y:S01]  /*c270*/  LDL.S16 R129, [R1+0x38] ;  /* 0x0000380001817983 */ /* 0x0005220000100600 */
[----:B------:R-:W-:Y:S01]  /*c280*/  FADD.FTZ R103, R141, R110 ;  /* 0x0000006e8d677221 */ /* 0x000fe20000010000 */
[C---:B------:R-:W-:Y:S02]  /*c290*/  F2FP.BF16.PACK_AB R141, R124.reuse, R141 ;  /* 0x0000008d7c8d723e */ /* 0x040fe400000010ff */
[----:B------:R-:W-:Y:S01]  /*c2a0*/  STG.E.U16 [R200.64+0x2], R104 ;  /* 0x00000268c8007986 */ /* 0x000fe2000c101510 */
[----:B------:R-:W-:Y:S01]  /*c2b0*/  FADD.FTZ R124, R124, R103 ;  /* 0x000000677c7c7221 */ /* 0x000fe20000010000 */
[C---:B------:R-:W-:Y:S02]  /*c2c0*/  LOP3.LUT R103, R204.reuse, 0xff, RZ, 0xc0, !PT ;  /* 0x000000ffcc677812 */ /* 0x040fe400078ec0ff */
[----:B------:R-:W-:Y:S01]  /*c2d0*/  STG.E.U16 [R200.64], R107 ;  /* 0x0000006bc8007986 */ /* 0x000fe2000c101510 */
[----:B------:R-:W-:Y:S01]  /*c2e0*/  MUFU.EX2 R110, R152 ;  /* 0x00000098006e7308 */ /* 0x000fe20000000800 */
[----:B------:R-:W-:Y:S02]  /*c2f0*/  ISETP.LE.U32.AND P4, PT, R103, UR23, PT ;  /* 0x0000001767007c0c */ /* 0x000fe4000bf83070 */
[----:B------:R-:W-:Y:S01]  /*c300*/  LOP3.LUT R103, R204, 0xffff, RZ, 0xc0, !PT ;  /* 0x0000ffffcc677812 */ /* 0x000fe200078ec0ff */
[C---:B-1----:R-:W-:Y:S02]  /*c310*/  FMUL.FTZ R19, R165.reuse, R115 ;  /* 0x00000073a5137220 */ /* 0x042fe40000410000 */
[----:B------:R1:W4:Y:S01]  /*c320*/  LDL.S16 R115, [R1+0x40] ;  /* 0x0000400001737983 */ /* 0x0003220000100600 */
[----:B------:R-:W-:Y:S01]  /*c330*/  SHF.R.U32.HI R103, RZ, 0x8, R103 ;  /* 0x00000008ff677819 */ /* 0x000fe20000011667 */
[----:B---3--:R-:W-:Y:S01]  /*c340*/  FMUL.FTZ R18, R165, R114 ;  /* 0x00000072a5127220 */ /* 0x008fe20000410000 */
[----:B------:R-:W-:Y:S01]  /*c350*/  F2FP.BF16.PACK_AB R165, R167, R166 ;  /* 0x000000a6a7a5723e */ /* 0x000fe200000010ff */
[----:B------:R-:W3:Y:S01]  /*c360*/  MUFU.EX2 R114, R153 ;  /* 0x0000009900727308 */ /* 0x000ee20000000800 */
[----:B------:R-:W-:Y:S01]  /*c370*/  LOP3.LUT R103, R103, 0xffff, RZ, 0xc0, !PT ;  /* 0x0000ffff67677812 */ /* 0x000fe200078ec0ff */
[----:B--2---:R-:W-:Y:S03]  /*c380*/  IMAD.WIDE.U32 R158, R189, -0x2daee0ad, RZ ;  /* 0xd2511f53bd9e7825 */ /* 0x004fe600078e00ff */
[----:B------:R-:W-:Y:S02]  /*c390*/  ISETP.LE.U32.AND P5, PT, R103, UR23, PT ;  /* 0x0000001767007c0c */ /* 0x000fe4000bfa3070 */
[----:B------:R-:W-:Y:S03]  /*c3a0*/  SHF.R.U32.HI R103, RZ, 0x10, R204 ;  /* 0x00000010ff677819 */ /* 0x000fe600000116cc */
[----:B------:R2:W-:Y:S02]  /*c3b0*/  MUFU.EX2 R189, R186 ;  /* 0x000000ba00bd7308 */ /* 0x0005e40000000800 */
[----:B--2---:R-:W-:Y:S01]  /*c3c0*/  F2FP.BF16.PACK_AB R186, R170, R157 ;  /* 0x0000009daaba723e */ /* 0x004fe200000010ff */
[----:B----4-:R-:W-:Y:S02]  /*c3d0*/  @!P6 HFMA2.BF16_V2 R122, -RZ.H0_H0, RZ.H0_H0, -R120.H0_H0 ;  /* 0x200000ffff7ae231 */ /* 0x010fe40000340978 */
[----:B------:R-:W-:Y:S02]  /*c3e0*/  @!P0 HFMA2.BF16_V2 R129, -RZ.H0_H0, RZ.H0_H0, -R113.H0_H0 ;  /* 0x200000ffff818231 */ /* 0x000fe40000340971 */
[----:B------:R-:W-:Y:S05]  /*c3f0*/  @!P2 HFMA2.BF16_V2 R115, -RZ.H0_H0, RZ.H0_H0, -R127.H0_H0 ;  /* 0x200000ffff73a231 */ /* 0x000fea000034097f */
[----:B------:R-:W-:Y:S01]  /*c400*/  PRMT R126, R115, 0x7610, R126 ;  /* 0x00007610737e7816 */ /* 0x000fe2000000007e */
[----:B------:R2:W-:Y:S04]  /*c410*/  @!P2 STL.S16 [R1+0x40], R115 ;  /* 0x000040730100a387 */ /* 0x0005e80000100600 */
[----:B------:R1:W4:Y:S04]  /*c420*/  LDL.S16 R130, [R1+0x34] ;  /* 0x0000340001827983 */ /* 0x0003280000100600 */
[----:B------:R1:W-:Y:S01]  /*c430*/  @!P6 STL.S16 [R1+0x3c], R122 ;  /* 0x00003c7a0100e387 */ /* 0x0003e20000100600 */
[----:B--2---:R-:W-:Y:S01]  /*c440*/  FADD.FTZ R115, R143, R106 ;  /* 0x0000006a8f737221 */ /* 0x004fe20000010000 */
[C---:B------:R-:W-:Y:S03]  /*c450*/  F2FP.BF16.PACK_AB R143, R102.reuse, R143 ;  /* 0x0000008f668f723e */ /* 0x040fe600000010ff */
[--C-:B------:R-:W-:Y:S01]  /*c460*/  FADD.FTZ R106, R102, R115.reuse ;  /* 0x00000073666a7221 */ /* 0x100fe20000010000 */
[----:B------:R-:W-:Y:S02]  /*c470*/  PRMT R115, R122, 0x7610, R115 ;  /* 0x000076107a737816 */ /* 0x000fe40000000073 */
[----:B------:R-:W-:Y:S01]  /*c480*/  PRMT R102, R127, 0x5410, R120 ;  /* 0x000054107f667816 */ /* 0x000fe20000000078 */
[----:B-1----:R1:W-:Y:S01]  /*c490*/  MUFU.EX2 R122, R121 ;  /* 0x00000079007a7308 */ /* 0x0023e20000000800 */
[----:B------:R-:W-:Y:S01]  /*c4a0*/  @!P2 PRMT R127, R126, 0x5410, RZ ;  /* 0x000054107e7fa816 */ /* 0x000fe200000000ff */
[--C-:B------:R-:W-:Y:S01]  /*c4b0*/  FADD.FTZ R126, R118, R111.reuse ;  /* 0x0000006f767e7221 */ /* 0x100fe20000010000 */
[----:B------:R-:W-:Y:S02]  /*c4c0*/  PRMT R111, R129, 0x7610, R111 ;  /* 0x00007610816f7816 */ /* 0x000fe4000000006f */
[----:B------:R-:W-:Y:S01]  /*c4d0*/  @!P6 PRMT R120, R115, 0x5410, RZ ;  /* 0x000054107378e816 */ /* 0x000fe200000000ff */
[----:B------:R-:W-:Y:S01]  /*c4e0*/  FADD.FTZ R123, R123, R126 ;  /* 0x0000007e7b7b7221 */ /* 0x000fe20000010000 */
[----:B------:R-:W-:Y:S01]  /*c4f0*/  LOP3.LUT R115, R103, 0xff, RZ, 0xc0, !PT ;  /* 0x000000ff67737812 */ /* 0x000fe200078ec0ff */
[----:B------:R-:W-:Y:S01]  /*c500*/  STG.E.U16 [R202.64+0x10], R127 ;  /* 0x0000107fca007986 */ /* 0x000fe2000c101510 */
[----:B------:R-:W-:Y:S01]  /*c510*/  PRMT R103, R113, 0x5410, R112 ;  /* 0x0000541071677816 */ /* 0x000fe20000000070 */
[----:B------:R-:W-:Y:S01]  /*c520*/  MUFU.EX2 R126, R132 ;  /* 0x00000084007e7308 */ /* 0x000fe20000000800 */
[----:B------:R-:W-:Y:S01]  /*c530*/  @!P0 PRMT R113, R111, 0x5410, RZ ;  /* 0x000054106f718816 */ /* 0x000fe200000000ff */
[--C-:B------:R-:W-:Y:S01]  /*c540*/  FADD.FTZ R111, R131, R124.reuse ;  /* 0x0000007c836f7221 */ /* 0x100fe20000010000 */
[C---:B---3--:R-:W-:Y:S01]  /*c550*/  F2FP.BF16.PACK_AB R131, R114.reuse, R131 ;  /* 0x000000837283723e */ /* 0x048fe200000010ff */
[----:B------:R-:W-:Y:S01]  /*c560*/  STG.E.U16 [R202.64+0x12], R120 ;  /* 0x00001278ca007986 */ /* 0x000fe2000c101510 */
[----:B------:R-:W-:Y:S01]  /*c570*/  PRMT R124, R149, 0x7632, R124 ;  /* 0x00007632957c7816 */ /* 0x000fe2000000007c */
[----:B------:R-:W-:Y:S01]  /*c580*/  FADD.FTZ R114, R114, R111 ;  /* 0x0000006f72727221 */ /* 0x000fe20000010000 */
[----:B------:R-:W-:Y:S01]  /*c590*/  SHF.R.U32.HI R111, RZ, 0x18, R204 ;  /* 0x00000018ff6f7819 */ /* 0x000fe200000116cc */
[----:B------:R-:W-:Y:S02]  /*c5a0*/  STG.E.U16 [R196.64+0x10], R113 ;  /* 0x00001071c4007986 */ /* 0x000fe4000c101510 */
[----:B------:R-:W-:Y:S01]  /*c5b0*/  MUFU.EX2 R118, R221 ;  /* 0x000000dd00767308 */ /* 0x000fe20000000800 */
[----:B------:R-:W-:Y:S01]  /*c5c0*/  ISETP.LE.U32.AND P6, PT, R111, UR23, PT ;  /* 0x000000176f007c0c */ /* 0x000fe2000bfc3070 */
[----:B-1----:R1:W2:Y:S04]  /*c5d0*/  LDL.S16 R121, [R1+0x30] ;  /* 0x0000300001797983 */ /* 0x0022a80000100600 */
[----:B------:R3:W-:Y:S01]  /*c5e0*/  @!P0 STL.S16 [R1+0x38], R129 ;  /* 0x0000388101008387 */ /* 0x0007e20000100600 */
[----:B------:R-:W-:Y:S03]  /*c5f0*/  ISETP.LE.U32.AND P0, PT, R115, UR23, PT ;  /* 0x0000001773007c0c */ /* 0x000fe6000bf03070 */
[----:B---3--:R3:W-:Y:S02]  /*c600*/  MUFU.EX2 R129, R128 ;  /* 0x0000008000817308 */ /* 0x0087e40000000800 */
[----:B---3--:R1:W2:Y:S01]  /*c610*/  LDL.S16 R128, [R1+0x2c] ;  /* 0x00002c0001807983 */ /* 0x0082a20000100600 */
[----:B----4-:R-:W-:Y:S05]  /*c620*/  @!P1 HFMA2.BF16_V2 R130, -RZ.H0_H0, RZ.H0_H0, -R112.H0_H0 ;  /* 0x200000ffff829231 */ /* 0x010fea0000340970 */
[----:B------:R-:W-:Y:S01]  /*c630*/  PRMT R115, R130, 0x7610, R115 ;  /* 0x0000761082737816 */ /* 0x000fe20000000073 */
[----:B------:R4:W-:Y:S03]  /*c640*/  @!P1 STL.S16 [R1+0x34], R130 ;  /* 0x0000348201009387 */ /* 0x0009e60000100600 */
[----:B------:R-:W-:Y:S01]  /*c650*/  @!P1 PRMT R112, R115, 0x5410, RZ ;  /* 0x0000541073709816 */ /* 0x000fe200000000ff */
[----:B------:R1:W3:Y:S01]  /*c660*/  LDL.S16 R132, [R1+0x28] ;  /* 0x0000280001847983 */ /* 0x0002e20000100600 */
[--C-:B------:R-:W-:Y:S01]  /*c670*/  FADD.FTZ R115, R135, R106.reuse ;  /* 0x0000006a87737221 */ /* 0x100fe20000010000 */
[C---:B------:R-:W-:Y:S02]  /*c680*/  PRMT R106, R125.reuse, 0x7632, R106 ;  /* 0x000076327d6a7816 */ /* 0x040fe4000000006a */
[C---:B------:R-:W-:Y:S01]  /*c690*/  F2FP.BF16.PACK_AB R135, R110.reuse, R135 ;  /* 0x000000876e87723e */ /* 0x040fe200000010ff */
[----:B------:R-:W-:Y:S01]  /*c6a0*/  FADD.FTZ R115, R110, R115 ;  /* 0x000000736e737221 */ /* 0x000fe20000010000 */
[----:B------:R-:W-:Y:S01]  /*c6b0*/  PRMT R110, R125, 0x5410, R106 ;  /* 0x000054107d6e7816 */ /* 0x000fe2000000006a */
[----:B------:R1:W-:Y:S01]  /*c6c0*/  STG.E.U16 [R196.64+0x12], R112 ;  /* 0x00001270c4007986 */ /* 0x0003e2000c101510 */
[----:B----4-:R-:W-:Y:S04]  /*c6d0*/  LOP3.LUT R130, R159, UR6, R174, 0x96, !PT ;  /* 0x000000069f827c12 */ /* 0x010fe8000f8e96ae */
[C---:B------:R-:W-:Y:S04]  /*c6e0*/  LOP3.LUT R111, R130.reuse, 0xff, RZ, 0xc0, !PT ;  /* 0x000000ff826f7812 */ /* 0x040fe800078ec0ff */
[----:B------:R-:W-:Y:S02]  /*c6f0*/  ISETP.LE.U32.AND P1, PT, R111, UR23, PT ;  /* 0x000000176f007c0c */ /* 0x000fe4000bf23070 */
[----:B------:R-:W-:Y:S02]  /*c700*/  LOP3.LUT R111, R130, 0xffff, RZ, 0xc0, !PT ;  /* 0x0000ffff826f7812 */ /* 0x000fe400078ec0ff */
[----:B-1----:R-:W-:Y:S02]  /*c710*/  SHF.R.U32.HI R112, RZ, 0x10, R158 ;  /* 0x00000010ff707819 */ /* 0x002fe4000001169e */
[----:B------:R-:W-:Y:S02]  /*c720*/  SHF.R.U32.HI R111, RZ, 0x8, R111 ;  /* 0x00000008ff6f7819 */ /* 0x000fe4000001166f */
[----:B------:R-:W-:Y:S02]  /*c730*/  LOP3.LUT R112, R112, 0xff, RZ, 0xc0, !PT ;  /* 0x000000ff70707812 */ /* 0x000fe400078ec0ff */
[----:B------:R-:W-:Y:S01]  /*c740*/  LOP3.LUT R111, R111, 0xffff, RZ, 0xc0, !PT ;  /* 0x0000ffff6f6f7812 */ /* 0x000fe200078ec0ff */
[----:B--2---:R-:W-:Y:S05]  /*c750*/  @!P4 HFMA2.BF16_V2 R121, -RZ.H0_H0, RZ.H0_H0, -R125.H0_H0 ;  /* 0x200000ffff79c231 */ /* 0x004fea000034097d */
[----:B------:R-:W-:Y:S01]  /*c760*/  PRMT R133, R121, 0x7610, R133 ;  /* 0x0000761079857816 */ /* 0x000fe20000000085 */
[----:B------:R1:W-:Y:S03]  /*c770*/  @!P4 STL.S16 [R1+0x30], R121 ;  /* 0x000030790100c387 */ /* 0x0003e60000100600 */
[----:B------:R-:W-:Y:S01]  /*c780*/  @!P4 PRMT R125, R133, 0x5410, RZ ;  /* 0x00005410857dc816 */ /* 0x000fe200000000ff */
[----:B------:R4:W4:Y:S01]  /*c790*/  LDL.S16 R142, [R1+0x24] ;  /* 0x00002400018e7983 */ /* 0x0009220000100600 */
[----:B------:R-:W-:Y:S03]  /*c7a0*/  MUFU.EX2 R133, R219 ;  /* 0x000000db00857308 */ /* 0x000fe60000000800 */
[----:B------:R4:W4:Y:S04]  /*c7b0*/  LDL.LU R221, [R1+0x108] ;  /* 0x0001080001dd7983 */ /* 0x0009280000300800 */
[----:B------:R-:W-:Y:S03]  /*c7c0*/  STG.E.U16 [R198.64+0xe], R125 ;  /* 0x00000e7dc6007986 */ /* 0x000fe6000c101510 */
[----:B-1----:R-:W1:Y:S01]  /*c7d0*/  MUFU.EX2 R121, R148 ;  /* 0x0000009400797308 */ /* 0x002e620000000800 */
[----:B------:R-:W-:Y:S01]  /*c7e0*/  @!P5 HFMA2.BF16_V2 R128, -RZ.H0_H0, RZ.H0_H0, -R106.H0_H0 ;  /* 0x200000ffff80d231 */ /* 0x000fe2000034096a */
[----:B-1----:R-:W-:Y:S04]  /*c7f0*/  F2FP.BF16.PACK_AB R117, R118, R121 ;  /* 0x000000797675723e */ /* 0x002fe800000010ff */
[----:B------:R-:W-:Y:S01]  /*c800*/  PRMT R105, R128, 0x7610, R105 ;  /* 0x0000761080697816 */ /* 0x000fe20000000069 */
[----:B------:R1:W-:Y:S03]  /*c810*/  @!P5 STL.S16 [R1+0x2c], R128 ;  /* 0x00002c800100d387 */ /* 0x0003e60000100600 */
[----:B------:R-:W-:Y:S02]  /*c820*/  @!P5 PRMT R106, R105, 0x5410, RZ ;  /* 0x00005410696ad816 */ /* 0x000fe400000000ff */
[----:B------:R-:W-:Y:S02]  /*c830*/  SHF.R.U32.HI R105, RZ, 0x18, R130 ;  /* 0x00000018ff697819 */ /* 0x000fe40000011682 */
[----:B------:R-:W-:Y:S01]  /*c840*/  ISETP.LE.U32.AND P5, PT, R111, UR23, PT ;  /* 0x000000176f007c0c */ /* 0x000fe2000bfa3070 */
[----:B------:R-:W-:Y:S01]  /*c850*/  STG.E.U16 [R198.64+0x10], R106 ;  /* 0x0000106ac6007986 */ /* 0x000fe2000c101510 */
[----:B------:R-:W-:Y:S02]  /*c860*/  ISETP.LE.U32.AND P4, PT, R105, UR23, PT ;  /* 0x0000001769007c0c */ /* 0x000fe4000bf83070 */
[----:B------:R-:W-:Y:S02]  /*c870*/  PRMT R111, R149, 0x5410, R124 ;  /* 0x00005410956f7816 */ /* 0x000fe4000000007c */
[----:B------:R-:W-:Y:S04]  /*c880*/  SHF.R.U32.HI R130, RZ, 0x10, R130 ;  /* 0x00000010ff827819 */ /* 0x000fe80000011682 */
[----:B------:R-:W-:Y:S01]  /*c890*/  LOP3.LUT R130, R130, 0xff, RZ, 0xc0, !PT ;  /* 0x000000ff82827812 */ /* 0x000fe200078ec0ff */
[----:B-1----:R1:W-:Y:S02]  /*c8a0*/  MUFU.EX2 R128, R220 ;  /* 0x000000dc00807308 */ /* 0x0023e40000000800 */
[----:B-1----:R1:W4:Y:S04]  /*c8b0*/  LDL.LU R220, [R1+0x104] ;  /* 0x0001040001dc7983 */ /* 0x0023280000300800 */
[----:B------:R1:W4:Y:S01]  /*c8c0*/  LDL.S16 R104, [R1+0x20] ;  /* 0x0000200001687983 */ /* 0x0003220000100600 */
[----:B---3--:R-:W-:Y:S05]  /*c8d0*/  @!P0 HFMA2.BF16_V2 R132, -RZ.H0_H0, RZ.H0_H0, -R149.H0_H0 ;  /* 0x200000ffff848231 */ /* 0x008fea0000340995 */
[----:B------:R-:W-:Y:S01]  /*c8e0*/  PRMT R107, R132, 0x7610, R107 ;  /* 0x00007610846b7816 */ /* 0x000fe2000000006b */
[----:B------:R3:W-:Y:S03]  /*c8f0*/  @!P0 STL.S16 [R1+0x28], R132 ;  /* 0x0000288401008387 */ /* 0x0007e60000100600 */
[----:B------:R-:W-:Y:S01]  /*c900*/  @!P0 PRMT R149, R107, 0x5410, RZ ;  /* 0x000054106b958816 */ /* 0x000fe200000000ff */
[----:B------:R1:W2:Y:S01]  /*c910*/  LDL.LU R219, [R1+0x100] ;  /* 0x0001000001db7983 */ /* 0x0002a20000300800 */
[----:B------:R-:W-:Y:S01]  /*c920*/  FADD.FTZ R107, R129, R123 ;  /* 0x0000007b816b7221 */ /* 0x000fe20000010000 */
[C---:B------:R-:W-:Y:S02]  /*c930*/  F2FP.BF16.PACK_AB R123, R126.reuse, R129 ;  /* 0x000000817e7b723e */ /* 0x040fe400000010ff */
[----:B------:R1:W1:Y:S01]  /*c940*/  MUFU.EX2 R129, R188 ;  /* 0x000000bc00817308 */ /* 0x0002620000000800 */
[----:B------:R-:W-:Y:S01]  /*c950*/  FADD.FTZ R107, R126, R107 ;  /* 0x0000006b7e6b7221 */ /* 0x000fe20000010000 */
[----:B------:R-:W-:Y:S08]  /*c960*/  STG.E.U16 [R200.64+0x10], R149 ;  /* 0x00001095c8007986 */ /* 0x000ff0000c101510 */
[----:B------:R4:W2:Y:S01]  /*c970*/  MUFU.EX2 R126, R187 ;  /* 0x000000bb007e7308 */ /* 0x0008a20000000800 */
[----:B---3--:R-:W-:Y:S01]  /*c980*/  FADD.FTZ R132, R122, R119 ;  /* 0x000000777a847221 */ /* 0x008fe20000010000 */
[C---:B------:R-:W-:Y:S03]  /*c990*/  F2FP.BF16.PACK_AB R119, R207.reuse, R122 ;  /* 0x0000007acf77723e */ /* 0x040fe600000010ff */
[----:B------:R-:W-:Y:S02]  /*c9a0*/  FADD.FTZ R122, R207, R132 ;  /* 0x00000084cf7a7221 */ /* 0x000fe40000010000 */
[----:B------:R3:W2:Y:S01]  /*c9b0*/  LDL.S16 R132, [R1+0x1c] ;  /* 0x00001c0001847983 */ /* 0x0006a20000100600 */
[----:B-1----:R-:W-:Y:S01]  /*c9c0*/  F2FP.BF16.PACK_AB R188, R171, R175 ;  /* 0x000000afabbc723e */ /* 0x002fe200000010ff */
[--C-:B------:R-:W-:Y:S01]  /*c9d0*/  FADD.FTZ R153, R129, R122.reuse ;  /* 0x0000007a81997221 */ /* 0x100fe20000010000 */
[----:B------:R-:W-:Y:S01]  /*c9e0*/  PRMT R122, R139, 0x7632, R122 ;  /* 0x000076328b7a7816 */ /* 0x000fe2000000007a */
[----:B------:R-:W-:Y:S01]  /*c9f0*/  IMAD.MOV.U32 R207, RZ, RZ, R211 ;  /* 0x000000ffffcf7224 */ /* 0x000fe200078e00d3 */
[----:B----4-:R-:W-:Y:S01]  /*ca00*/  PRMT R187, R188, 0x7632, R187 ;  /* 0x00007632bcbb7816 */ /* 0x010fe200000000bb */
[----:B------:R-:W-:Y:S05]  /*ca10*/  @!P6 HFMA2.BF16_V2 R142, -RZ.H0_H0, RZ.H0_H0, -R124.H0_H0 ;  /* 0x200000ffff8ee231 */ /* 0x000fea000034097c */
[----:B------:R-:W-:Y:S01]  /*ca20*/  PRMT R105, R142, 0x7610, R105 ;  /* 0x000076108e697816 */ /* 0x000fe20000000069 */
[----:B------:R1:W-:Y:S03]  /*ca30*/  @!P6 STL.S16 [R1+0x24], R142 ;  /* 0x0000248e0100e387 */ /* 0x0003e60000100600 */
[----:B------:R-:W-:Y:S01]  /*ca40*/  @!P6 PRMT R124, R105, 0x5410, RZ ;  /* 0x00005410697ce816 */ /* 0x000fe200000000ff */
[----:B------:R3:W4:Y:S01]  /*ca50*/  LDL.S16 R150, [R1+0x14] ;  /* 0x0000140001967983 */ /* 0x0007220000100600 */
[----:B------:R-:W-:Y:S01]  /*ca60*/  ISETP.LE.U32.AND P6, PT, R130, UR23, PT ;  /* 0x0000001782007c0c */ /* 0x000fe2000bfc3070 */
[----:B------:R-:W-:Y:S01]  /*ca70*/  FADD.FTZ R105, R121, R114 ;  /* 0x0000007279697221 */ /* 0x000fe20000010000 */
[----:B------:R-:W-:Y:S01]  /*ca80*/  PRMT R121, R147, 0x5410, R116 ;  /* 0x0000541093797816 */ /* 0x000fe20000000074 */
[----:B------:R-:W-:Y:S01]  /*ca90*/  FADD.FTZ R130, R128, R115 ;  /* 0x0000007380827221 */ /* 0x000fe20000010000 */
[----:B------:R-:W-:Y:S01]  /*caa0*/  F2FP.BF16.PACK_AB R115, R133, R128 ;  /* 0x000000808573723e */ /* 0x000fe200000010ff */
[----:B------:R-:W-:Y:S01]  /*cab0*/  FADD.FTZ R105, R118, R105 ;  /* 0x0000006976697221 */ /* 0x000fe20000010000 */
[----:B------:R-:W-:Y:S01]  /*cac0*/  PRMT R118, R145, 0x7632, R118 ;  /* 0x0000763291767816 */ /* 0x000fe20000000076 */
[----:B------:R-:W-:Y:S01]  /*cad0*/  FADD.FTZ R128, R133, R130 ;  /* 0x0000008285807221 */ /* 0x000fe20000010000 */
[----:B------:R-:W-:Y:S01]  /*cae0*/  STG.E.U16 [R200.64+0x12], R124 ;  /* 0x0000127cc8007986 */ /* 0x000fe2000c101510 */
[----:B------:R-:W-:Y:S01]  /*caf0*/  MUFU.EX2 R133, R192 ;  /* 0x000000c000857308 */ /* 0x000fe20000000800 */
[----:B------:R-:W-:Y:S01]  /*cb00*/  PRMT R120, R145, 0x5410, R118 ;  /* 0x0000541091787816 */ /* 0x000fe20000000076 */
[----:B------:R-:W-:Y:S01]  /*cb10*/  FADD.FTZ R155, R151, R128 ;  /* 0x00000080979b7221 */ /* 0x000fe20000010000 */
[----:B-1----:R3:W3:Y:S01]  /*cb20*/  LDL.S16 R142, [R1+0x18] ;  /* 0x00001800018e7983 */ /* 0x0026e20000100600 */
[----:B------:R-:W-:Y:S05]  /*cb30*/  @!P1 HFMA2.BF16_V2 R104, -RZ.H0_H0, RZ.H0_H0, -R147.H0_H0 ;  /* 0x200000ffff689231 */ /* 0x000fea0000340993 */
[----:B------:R-:W-:Y:S01]  /*cb40*/  PRMT R146, R104, 0x7610, R146 ;  /* 0x0000761068927816 */ /* 0x000fe20000000092 */
[----:B------:R1:W-:Y:S03]  /*cb50*/  @!P1 STL.S16 [R1+0x20], R104 ;  /* 0x0000206801009387 */ /* 0x0003e60000100600 */
[----:B------:R-:W-:Y:S01]  /*cb60*/  @!P1 PRMT R147, R146, 0x5410, RZ ;  /* 0x0000541092939816 */ /* 0x000fe200000000ff */
[----:B------:R2:W3:Y:S04]  /*cb70*/  LDL.S16 R148, [R1+0x10] ;  /* 0x0000100001947983 */ /* 0x0004e80000100600 */
[----:B------:R2:W3:Y:S04]  /*cb80*/  LDL.S16 R146, [R1+0xc] ;  /* 0x00000c0001927983 */ /* 0x0004e80000100600 */
[----:B------:R-:W-:Y:S01]  /*cb90*/  STG.E.U16 [R202.64+0x20], R147 ;  /* 0x00002093ca007986 */ /* 0x000fe2000c101510 */
[----:B-1----:R-:W-:Y:S04]  /*cba0*/  LOP3.LUT R104, R163, UR6, R156, 0x96, !PT ;  /* 0x00000006a3687c12 */ /* 0x002fe8000f8e969c */
[----:B------:R-:W-:Y:S04]  /*cbb0*/  LOP3.LUT R114, R104, 0xff, RZ, 0xc0, !PT ;  /* 0x000000ff68727812 */ /* 0x000fe800078ec0ff */
[----:B------:R-:W-:Y:S02]  /*cbc0*/  ISETP.LE.U32.AND P0, PT, R114, UR23, PT ;  /* 0x0000001772007c0c */ /* 0x000fe4000bf03070 */
[----:B------:R-:W-:Y:S04]  /*cbd0*/  LOP3.LUT R114, R104, 0xffff, RZ, 0xc0, !PT ;  /* 0x0000ffff68727812 */ /* 0x000fe800078ec0ff */
[----:B------:R-:W-:Y:S04]  /*cbe0*/  SHF.R.U32.HI R114, RZ, 0x8, R114 ;  /* 0x00000008ff727819 */ /* 0x000fe80000011672 */
[----:B------:R-:W-:Y:S01]  /*cbf0*/  LOP3.LUT R114, R114, 0xffff, RZ, 0xc0, !PT ;  /* 0x0000ffff72727812 */ /* 0x000fe200078ec0ff */
[----:B--2---:R-:W-:Y:S05]  /*cc00*/  @!P5 HFMA2.BF16_V2 R132, -RZ.H0_H0, RZ.H0_H0, -R116.H0_H0 ;  /* 0x200000ffff84d231 */ /* 0x004fea0000340974 */
[----:B------:R-:W-:Y:S01]  /*cc10*/  PRMT R130, R132, 0x7610, R130 ;  /* 0x0000761084827816 */ /* 0x000fe20000000082 */
[----:B------:R1:W-:Y:S03]  /*cc20*/  @!P5 STL.S16 [R1+0x1c], R132 ;  /* 0x00001c840100d387 */ /* 0x0003e60000100600 */
[----:B------:R-:W-:Y:S02]  /*cc30*/  @!P5 PRMT R116, R130, 0x5410, RZ ;  /* 0x000054108274d816 */ /* 0x000fe400000000ff */
[----:B------:R-:W-:Y:S01]  /*cc40*/  ISETP.LE.U32.AND P5, PT, R114, UR23, PT ;  /* 0x0000001772007c0c */ /* 0x000fe2000bfa3070 */
[----:B------:R-:W-:Y:S01]  /*cc50*/  MUFU.EX2 R130, R193 ;  /* 0x000000c100827308 */ /* 0x000fe20000000800 */
[--C-:B------:R-:W-:Y:S01]  /*cc60*/  SHF.R.U32.HI R114, RZ, 0x10, R104.reuse ;  /* 0x00000010ff727819 */ /* 0x100fe20000011668 */
[----:B------:R2:W-:Y:S01]  /*cc70*/  STG.E.U16 [R202.64+0x22], R116 ;  /* 0x00002274ca007986 */ /* 0x0005e2000c101510 */
[----:B------:R-:W-:Y:S02]  /*cc80*/  SHF.R.U32.HI R104, RZ, 0x18, R104 ;  /* 0x00000018ff687819 */ /* 0x000fe40000011668 */
[----:B------:R-:W-:Y:S05]  /*cc90*/  LOP3.LUT R114, R114, 0xff, RZ, 0xc0, !PT ;  /* 0x000000ff72727812 */ /* 0x000fea00078ec0ff */
[----:B------:R-:W-:Y:S01]  /*cca0*/  MUFU.EX2 R193, R184 ;  /* 0x000000b800c17308 */ /* 0x000fe20000000800 */
[----:B----4-:R-:W-:Y:S05]  /*ccb0*/  @!P4 HFMA2.BF16_V2 R150, -RZ.H0_H0, RZ.H0_H0, -R118.H0_H0 ;  /* 0x200000ffff96c231 */ /* 0x010fea0000340976 */
[----:B------:R-:W-:Y:S01]  /*ccc0*/  PRMT R134, R150, 0x7610, R134 ;  /* 0x0000761096867816 */ /* 0x000fe20000000086 */
[----:B-1----:R1:W4:Y:S03]  /*ccd0*/  LDL.S16 R132, [R1+0x8] ;  /* 0x0000080001847983 */ /* 0x0023260000100600 */
[----:B------:R-:W-:Y:S05]  /*cce0*/  @!P4 PRMT R118, R134, 0x5410, RZ ;  /* 0x000054108676c816 */ /* 0x000fea00000000ff */
[----:B------:R-:W-:Y:S01]  /*ccf0*/  STG.E.U16 [R196.64+0x22], R118 ;  /* 0x00002276c4007986 */ /* 0x000fe2000c101510 */
[----:B--2---:R-:W-:Y:S01]  /*cd00*/  PRMT R116, R135, 0x7632, R116 ;  /* 0x0000763287747816 */ /* 0x004fe20000000074 */
[----:B---3--:R-:W-:Y:S05]  /*cd10*/  @!P6 HFMA2.BF16_V2 R142, -RZ.H0_H0, RZ.H0_H0, -R145.H0_H0 ;  /* 0x200000ffff8ee231 */ /* 0x008fea0000340991 */
[----:B------:R-:W-:Y:S01]  /*cd20*/  PRMT R127, R142, 0x7610, R127 ;  /* 0x000076108e7f7816 */ /* 0x000fe2000000007f */
[----:B------:R2:W-:Y:S03]  /*cd30*/  @!P6 STL.S16 [R1+0x18], R142 ;  /* 0x0000188e0100e387 */ /* 0x0005e60000100600 */
[----:B------:R-:W-:Y:S02]  /*cd40*/  @!P6 PRMT R145, R127, 0x5410, RZ ;  /* 0x000054107f91e816 */ /* 0x000fe400000000ff */
[----:B------:R-:W-:Y:S02]  /*cd50*/  ISETP.LE.U32.AND P6, PT, R114, UR23, PT ;  /* 0x0000001772007c0c */ /* 0x000fe4000bfc3070 */
[----:B------:R-:W-:Y:S01]  /*cd60*/  PRMT R114, R141, 0x7632, R114 ;  /* 0x000076328d727816 */ /* 0x000fe20000000072 */
[----:B------:R-:W-:Y:S01]  /*cd70*/  STG.E.U16 [R196.64+0x20], R145 ;  /* 0x00002091c4007986 */ /* 0x000fe2000c101510 */
[C---:B------:R-:W-:Y:S03]  /*cd80*/  LOP3.LUT R127, R158.reuse, 0xff, RZ, 0xc0, !PT ;  /* 0x000000ff9e7f7812 */ /* 0x040fe600078ec0ff */
[----:B--2---:R1:W2:Y:S04]  /*cd90*/  LDL.S16 R142, [R1+0x4] ;  /* 0x00000400018e7983 */ /* 0x0042a80000100600 */
[----:B------:R3:W-:Y:S01]  /*cda0*/  @!P4 STL.S16 [R1+0x14], R150 ;  /* 0x000014960100c387 */ /* 0x0007e20000100600 */
[----:B------:R-:W-:Y:S02]  /*cdb0*/  ISETP.LE.U32.AND P4, PT, R127, UR23, PT ;  /* 0x000000177f007c0c */ /* 0x000fe4000bf83070 */
[----:B------:R-:W-:Y:S01]  /*cdc0*/  LOP3.LUT R127, R158, 0xffff, RZ, 0xc0, !PT ;  /* 0x0000ffff9e7f7812 */ /* 0x000fe200078ec0ff */
[----:B------:R1:W2:Y:S03]  /*cdd0*/  LDL.S16 R134, [R1] ;  /* 0x0000000001867983 */ /* 0x0002a60000100600 */
[----:B------:R-:W-:Y:S02]  /*cde0*/  SHF.R.U32.HI R113, RZ, 0x8, R127 ;  /* 0x00000008ff717819 */ /* 0x000fe4000001167f */
[----:B------:R-:W-:Y:S02]  /*cdf0*/  PRMT R127, R141, 0x5410, R114 ;  /* 0x000054108d7f7816 */ /* 0x000fe40000000072 */
[----:B------:R-:W-:Y:S01]  /*ce00*/  LOP3.LUT R113, R113, 0xffff, RZ, 0xc0, !PT ;  /* 0x0000ffff71717812 */ /* 0x000fe200078ec0ff */
[----:B---3--:R-:W-:Y:S01]  /*ce10*/  IMAD.MOV.U32 R150, RZ, RZ, R216 ;  /* 0x000000ffff967224 */ /* 0x008fe200078e00d8 */
[----:B------:R-:W-:Y:S02]  /*ce20*/  @!P0 HFMA2.BF16_V2 R148, -RZ.H0_H0, RZ.H0_H0, -R141.H0_H0 ;  /* 0x200000ffff948231 */ /* 0x000fe4000034098d */
[----:B------:R-:W-:Y:S03]  /*ce30*/  @!P5 HFMA2.BF16_V2 R146, -RZ.H0_H0, RZ.H0_H0, -R114.H0_H0 ;  /* 0x200000ffff92d231 */ /* 0x000fe60000340972 */
[----:B------:R-:W-:Y:S01]  /*ce40*/  PRMT R144, R148, 0x7610, R144 ;  /* 0x0000761094907816 */ /* 0x000fe20000000090 */
[----:B------:R3:W-:Y:S01]  /*ce50*/  @!P0 STL.S16 [R1+0x10], R148 ;  /* 0x0000109401008387 */ /* 0x0007e20000100600 */
[----:B------:R-:W-:Y:S03]  /*ce60*/  PRMT R136, R146, 0x7610, R136 ;  /* 0x0000761092887816 */ /* 0x000fe60000000088 */
[----:B------:R-:W-:Y:S01]  /*ce70*/  @!P5 STL.S16 [R1+0xc], R146 ;  /* 0x00000c920100d387 */ /* 0x000fe20000100600 */
[----:B------:R-:W-:Y:S02]  /*ce80*/  @!P0 PRMT R141, R144, 0x5410, RZ ;  /* 0x00005410908d8816 */ /* 0x000fe400000000ff */
[----:B------:R-:W-:Y:S01]  /*ce90*/  @!P5 PRMT R114, R136, 0x5410, RZ ;  /* 0x000054108872d816 */ /* 0x000fe200000000ff */
[----:B------:R1:W2:Y:S01]  /*cea0*/  LDL.LU R218, [R1+0xfc] ;  /* 0x0000fc0001da7983 */ /* 0x0002a20000300800 */
[----:B------:R-:W-:Y:S01]  /*ceb0*/  ISETP.LE.U32.AND P0, PT, R104, UR23, PT ;  /* 0x0000001768007c0c */ /* 0x000fe2000bf03070 */
[----:B------:R1:W-:Y:S01]  /*cec0*/  MUFU.EX2 R136, R208 ;  /* 0x000000d000887308 */ /* 0x0003e20000000800 */
[----:B------:R-:W-:Y:S01]  /*ced0*/  PRMT R104, R143, 0x7632, R104 ;  /* 0x000076328f687816 */ /* 0x000fe20000000068 */
[----:B------:R-:W-:Y:S01]  /*cee0*/  STG.E.U16 [R198.64+0x20], R114 ;  /* 0x00002072c6007986 */ /* 0x000fe2000c101510 */
[----:B------:R-:W-:Y:S02]  /*cef0*/  ISETP.LE.U32.AND P5, PT, R113, UR23, PT ;  /* 0x0000001771007c0c */ /* 0x000fe4000bfa3070 */
[----:B------:R-:W-:Y:S01]  /*cf00*/  F2FP.BF16.PACK_AB R113, R126, R129 ;  /* 0x000000817e71723e */ /* 0x000fe200000010ff */
[----:B------:R-:W-:Y:S01]  /*cf10*/  STG.E.U16 [R198.64+0x1e], R141 ;  /* 0x00001e8dc6007986 */ /* 0x000fe2000c101510 */
[----:B---3--:R-:W-:Y:S09]  /*cf20*/  IMAD.MOV.U32 R148, RZ, RZ, R150 ;  /* 0x000000ffff947224 */ /* 0x008ff200078e0096 */
[----:B------:R-:W-:Y:S01]  /*cf30*/  @!P5 HFMA2.BF16_V2 R251, -RZ.H0_H0, RZ.H0_H0, -R122.H0_H0 ;  /* 0x200000fffffbd231 */ /* 0x000fe2000034097a */
[----:B------:R-:W-:Y:S01]  /*cf40*/  IMAD.MOV.U32 R150, RZ, RZ, R148 ;  /* 0x000000ffff967224 */ /* 0x000fe200078e0094 */
[----:B----4-:R-:W-:Y:S05]  /*cf50*/  @!P6 HFMA2.BF16_V2 R132, -RZ.H0_H0, RZ.H0_H0, -R143.H0_H0 ;  /* 0x200000ffff84e231 */ /* 0x010fea000034098f */
[----:B------:R-:W-:Y:S01]  /*cf60*/  PRMT R138, R132, 0x7610, R138 ;  /* 0x00007610848a7816 */ /* 0x000fe2000000008a */
[----:B------:R3:W-:Y:S04]  /*cf70*/  @!P6 STL.S16 [R1+0x8], R132 ;  /* 0x000008840100e387 */ /* 0x0007e80000100600 */
[----:B-1----:R-:W4:Y:S01]  /*cf80*/  LDL.LU R208, [R1+0xf8] ;  /* 0x0000f80001d07983 */ /* 0x002f220000300800 */
[----:B---3--:R-:W-:Y:S01]  /*cf90*/  FADD.FTZ R132, R126, R153 ;  /* 0x000000997e847221 */ /* 0x008fe20000010000 */
[----:B------:R-:W-:Y:S01]  /*cfa0*/  PRMT R126, R143, 0x5410, R104 ;  /* 0x000054108f7e7816 */ /* 0x000fe20000000068 */
[----:B------:R-:W1:Y:S01]  /*cfb0*/  MUFU.EX2 R153, R182 ;  /* 0x000000b600997308 */ /* 0x000e620000000800 */
[----:B------:R-:W-:Y:S01]  /*cfc0*/  @!P6 PRMT R143, R138, 0x5410, RZ ;  /* 0x000054108a8fe816 */ /* 0x000fe200000000ff */
[----:B------:R-:W-:Y:S01]  /*cfd0*/  FADD.FTZ R138, R190, R107 ;  /* 0x0000006bbe8a7221 */ /* 0x000fe20000010000 */
[----:B------:R-:W-:Y:S02]  /*cfe0*/  ISETP.LE.U32.AND P6, PT, R112, UR23, PT ;  /* 0x0000001770007c0c */ /* 0x000fe4000bfc3070 */
[----:B------:R-:W-:Y:S01]  /*cff0*/  SHF.R.U32.HI R112, RZ, 0x18, R158 ;  /* 0x00000018ff707819 */ /* 0x000fe2000001169e */
[C---:B------:R-:W-:Y:S01]  /*d000*/  FADD.FTZ R138, R191.reuse, R138 ;  /* 0x0000008abf8a7221 */ /* 0x040fe20000010000 */
[----:B------:R-:W-:Y:S01]  /*d010*/  F2FP.BF16.PACK_AB R107, R191, R190 ;  /* 0x000000bebf6b723e */ /* 0x000fe200000010ff */
[----:B------:R-:W-:Y:S01]  /*d020*/  STG.E.U16 [R200.64+0x20], R143 ;  /* 0x0000208fc8007986 */ /* 0x000fe2000c101510 */
[----:B--2---:R-:W-:Y:S07]  /*d030*/  @!P0 HFMA2.BF16_V2 R142, -RZ.H0_H0, RZ.H0_H0, -R104.H0_H0 ;  /* 0x200000ffff8e8231 */ /* 0x004fee0000340968 */
[----:B------:R-:W-:Y:S01]  /*d040*/  @!P6 HFMA2.BF16_V2 R243, -RZ.H0_H0, RZ.H0_H0, -R137.H0_H0 ;  /* 0x200000fffff3e231 */ /* 0x000fe20000340989 */
[----:B------:R-:W-:Y:S01]  /*d050*/  PRMT R129, R142, 0x7610, R129 ;  /* 0x000076108e817816 */ /* 0x000fe20000000081 */
[----:B------:R2:W-:Y:S01]  /*d060*/  @!P0 STL.S16 [R1+0x4], R142 ;  /* 0x0000048e01008387 */ /* 0x0005e20000100600 */
[----:B------:R-:W-:Y:S02]  /*d070*/  @!P4 HFMA2.BF16_V2 R134, -RZ.H0_H0, RZ.H0_H0, -R139.H0_H0 ;  /* 0x200000ffff86c231 */ /* 0x000fe4000034098b */
[----:B------:R-:W-:Y:S02]  /*d080*/  @!P0 PRMT R104, R129, 0x5410, RZ ;  /* 0x0000541081688816 */ /* 0x000fe400000000ff */
[----:B------:R-:W-:Y:S02]  /*d090*/  PRMT R129, R139, 0x5410, R122 ;  /* 0x000054108b817816 */ /* 0x000fe4000000007a */
[----:B------:R-:W-:Y:S01]  /*d0a0*/  PRMT R140, R134, 0x7610, R140 ;  /* 0x00007610868c7816 */ /* 0x000fe2000000008c */
[----:B------:R3:W-:Y:S01]  /*d0b0*/  @!P4 STL.S16 [R1], R134 ;  /* 0x000000860100c387 */ /* 0x0007e20000100600 */
[----:B------:R-:W-:Y:S02]  /*d0c0*/  ISETP.LE.U32.AND P0, PT, R112, UR23, PT ;  /* 0x0000001770007c0c */ /* 0x000fe4000bf03070 */
[----:B------:R-:W-:Y:S01]  /*d0d0*/  @!P4 PRMT R139, R140, 0x5410, RZ ;  /* 0x000054108c8bc816 */ /* 0x000fe200000000ff */
[----:B------:R2:W-:Y:S01]  /*d0e0*/  STG.E.U16 [R200.64+0x22], R104 ;  /* 0x00002268c8007986 */ /* 0x0005e2000c101510 */
[----:B------:R-:W-:Y:S01]  /*d0f0*/  LOP3.LUT R112, R162, 0xff, RZ, 0xc0, !PT ;  /* 0x000000ffa2707812 */ /* 0x000fe200078ec0ff */
[----:B------:R-:W-:Y:S01]  /*d100*/  MUFU.EX2 R140, R185 ;  /* 0x000000b9008c7308 */ /* 0x000fe20000000800 */
[----:B------:R-:W-:Y:S01]  /*d110*/  @!P5 PRMT R122, R251, 0x5410, RZ ;  /* 0x00005410fb7ad816 */ /* 0x000fe200000000ff */
[----:B------:R-:W-:Y:S01]  /*d120*/  STG.E.U16 [R202.64+0x30], R139 ;  /* 0x0000308bca007986 */ /* 0x000fe2000c101510 */
[----:B------:R-:W-:Y:S02]  /*d130*/  ISETP.LE.U32.AND P4, PT, R112, UR23, PT ;  /* 0x0000001770007c0c */ /* 0x000fe4000bf83070 */
[----:B------:R-:W-:Y:S01]  /*d140*/  LOP3.LUT R112, R162, 0xffff, RZ, 0xc0, !PT ;  /* 0x0000ffffa2707812 */ /* 0x000fe200078ec0ff */
[----:B------:R-:W-:Y:S01]  /*d150*/  STG.E.U16 [R202.64+0x32], R122 ;  /* 0x0000327aca007986 */ /* 0x000fe2000c101510 */
[----:B-1----:R-:W-:Y:S02]  /*d160*/  F2FP.BF16.PACK_AB R191, R180, R153 ;  /* 0x00000099b4bf723e */ /* 0x002fe400000010ff */
[--C-:B------:R-:W-:Y:S02]  /*d170*/  SHF.R.U32.HI R128, RZ, 0x8, R112.reuse ;  /* 0x00000008ff807819 */ /* 0x100fe40000011670 */
[----:B------:R-:W-:Y:S01]  /*d180*/  PRMT R112, R137, 0x7632, R112 ;  /* 0x0000763289707816 */ /* 0x000fe20000000070 */
[----:B--2---:R-:W1:Y:S01]  /*d190*/  MUFU.EX2 R142, R183 ;  /* 0x000000b7008e7308 */ /* 0x004e620000000800 */
[----:B------:R-:W-:Y:S02]  /*d1a0*/  LOP3.LUT R128, R128, 0xffff, RZ, 0xc0, !PT ;  /* 0x0000ffff80807812 */ /* 0x000fe400078ec0ff */
[----:B------:R-:W-:Y:S01]  /*d1b0*/  PRMT R190, R191, 0x7632, R190 ;  /* 0x00007632bfbe7816 */ /* 0x000fe200000000be */
[----:B------:R-:W-:Y:S01]  /*d1c0*/  @!P0 HFMA2.BF16_V2 R242, -RZ.H0_H0, RZ.H0_H0, -R112.H0_H0 ;  /* 0x200000fffff28231 */ /* 0x000fe20000340970 */
[----:B------:R-:W-:Y:S01]  /*d1d0*/  ISETP.LE.U32.AND P5, PT, R128, UR23, PT ;  /* 0x0000001780007c0c */ /* 0x000fe2000bfa3070 */
[----:B------:R-:W-:Y:S01]  /*d1e0*/  @!P4 HFMA2.BF16_V2 R247, -RZ.H0_H0, RZ.H0_H0, -R131.H0_H0 ;  /* 0x200000fffff7c231 */ /* 0x000fe20000340983 */
[----:B---3--:R-:W-:Y:S01]  /*d1f0*/  FADD.FTZ R134, R130, R105 ;  /* 0x0000006982867221 */ /* 0x008fe20000010000 */
[----:B------:R-:W-:Y:S02]  /*d200*/  F2FP.BF16.PACK_AB R105, R133, R130 ;  /* 0x000000828569723e */ /* 0x000fe400000010ff */
[----:B------:R-:W-:Y:S01]  /*d210*/  PRMT R128, R137, 0x5410, R112 ;  /* 0x0000541089807816 */ /* 0x000fe20000000070 */
[----:B------:R-:W-:Y:S01]  /*d220*/  FADD.FTZ R130, R133, R134 ;  /* 0x0000008685827221 */ /* 0x000fe20000010000 */
[C---:B------:R-:W-:Y:S01]  /*d230*/  F2FP.BF16.PACK_AB R133, R136.reuse, R151 ;  /* 0x000000978885723e */ /* 0x040fe200000010ff */
[----:B------:R-:W-:Y:S01]  /*d240*/  IMAD.MOV.U32 R151, RZ, RZ, R217 ;  /* 0x000000ffff977224 */ /* 0x000fe200078e00d9 */
[----:B------:R-:W-:Y:S01]  /*d250*/  SHF.R.U32.HI R134, RZ, 0x10, R162 ;  /* 0x00000010ff867819 */ /* 0x000fe200000116a2 */
[----:B------:R-:W-:Y:S01]  /*d260*/  FADD.FTZ R136, R136, R155 ;  /* 0x0000009b88887221 */ /* 0x000fe20000010000 */
[----:B------:R-:W-:Y:S01]  /*d270*/  @!P6 PRMT R137, R243, 0x5410, RZ ;  /* 0x00005410f389e816 */ /* 0x000fe200000000ff */
[----:B------:R-:W-:Y:S01]  /*d280*/  IMAD.MOV.U32 R149, RZ, RZ, R151 ;  /* 0x000000ffff957224 */ /* 0x000fe200078e0097 */
[----:B------:R-:W-:Y:S01]  /*d290*/  LOP3.LUT R154, R151, UR28, RZ, 0x3c, !PT ;  /* 0x0000001c979a7c12 */ /* 0x000fe2000f8e3cff */
[----:B------:R-:W-:Y:S01]  /*d2a0*/  FADD.FTZ R151, R153, R132 ;  /* 0x0000008499977221 */ /* 0x000fe20000010000 */
[----:B------:R-:W-:Y:S01]  /*d2b0*/  LOP3.LUT R134, R134, 0xff, RZ, 0xc0, !PT ;  /* 0x000000ff86867812 */ /* 0x000fe200078ec0ff */
[----:B------:R-:W-:Y:S01]  /*d2c0*/  FADD.FTZ R153, R193, R138 ;  /* 0x0000008ac1997221 */ /* 0x000fe20000010000 */
[----:B------:R-:W-:Y:S01]  /*d2d0*/  @!P0 PRMT R112, R242, 0x5410, RZ ;  /* 0x00005410f2708816 */ /* 0x000fe200000000ff */
[----:B------:R-:W-:Y:S01]  /*d2e0*/  IMAD.WIDE.U32 R154, R154, -0x326172a9, RZ ;  /* 0xcd9e8d579a9a7825 */ /* 0x000fe200078e00ff */
[----:B------:R-:W-:Y:S01]  /*d2f0*/  ISETP.LE.U32.AND P6, PT, R134, UR23, PT ;  /* 0x0000001786007c0c */ /* 0x000fe2000bfc3070 */
[----:B------:R2:W3:Y:S01]  /*d300*/  LDL.LU.64 R216, [R1+0xf0] ;  /* 0x0000f00001d87983 */ /* 0x0004e20000300a00 */
[----:B------:R-:W-:Y:S01]  /*d310*/  SHF.R.U32.HI R134, RZ, 0x18, R162 ;  /* 0x00000018ff867819 */ /* 0x000fe200000116a2 */
[----:B-1----:R-:W-:Y:S01]  /*d320*/  FADD.FTZ R132, R142, R153 ;  /* 0x000000998e847221 */ /* 0x002fe20000010000 */
[----:B------:R-:W-:Y:S02]  /*d330*/  LOP3.LUT R125, R155, UR25, R214, 0x96, !PT ;  /* 0x000000199b7d7c12 */ /* 0x000fe4000f8e96d6 */
[----:B------:R-:W-:Y:S01]  /*d340*/  ISETP.LE.U32.AND P0, PT, R134, UR23, PT ;  /* 0x0000001786007c0c */ /* 0x000fe2000bf03070 */
[----:B------:R-:W-:Y:S01]  /*d350*/  FADD.FTZ R134, R180, R151 ;  /* 0x00000097b4867221 */ /* 0x000fe20000010000 */
[----:B------:R-:W-:Y:S01]  /*d360*/  LOP3.LUT R124, R173, UR7, R154, 0x96, !PT ;  /* 0x00000007ad7c7c12 */ /* 0x000fe2000f8e969a */
[----:B------:R-:W-:Y:S01]  /*d370*/  IMAD.WIDE.U32 R182, R125, -0x2daee0ad, RZ ;  /* 0xd2511f537db67825 */ /* 0x000fe200078e00ff */
[----:B------:R2:W2:Y:S01]  /*d380*/  LDL.LU.64 R214, [R1+0xe8] ;  /* 0x0000e80001d67983 */ /* 0x0004a20000300a00 */
[----:B------:R1:W-:Y:S01]  /*d390*/  MUFU.EX2 R125, R206 ;  /* 0x000000ce007d7308 */ /* 0x0003e20000000800 */
[----:B------:R-:W-:Y:S01]  /*d3a0*/  F2FP.BF16.PACK_AB R193, R142, R193 ;  /* 0x000000c18ec1723e */ /* 0x000fe200000010ff */
[----:B------:R-:W-:Y:S01]  /*d3b0*/  FADD.FTZ R151, R189, R130 ;  /* 0x00000082bd977221 */ /* 0x000fe20000010000 */
[----:B------:R-:W-:Y:S01]  /*d3c0*/  LOP3.LUT R106, R183, UR27, R224, 0x96, !PT ;  /* 0x0000001bb76a7c12 */ /* 0x000fe2000f8e96e0 */
[----:B------:R-:W-:Y:S01]  /*d3d0*/  IMAD.WIDE.U32 R152, R124, -0x2daee0ad, RZ ;  /* 0xd2511f537c987825 */ /* 0x000fe200078e00ff */
[----:B------:R-:W-:Y:S01]  /*d3e0*/  @!P6 HFMA2.BF16_V2 R246, -RZ.H0_H0, RZ.H0_H0, -R135.H0_H0 ;  /* 0x200000fffff6e231 */ /* 0x000fe20000340987 */
[----:B------:R-:W-:Y:S01]  /*d3f0*/  STG.E.U16 [R196.64+0x30], R137 ;  /* 0x00003089c4007986 */ /* 0x000fe2000c101510 */
[----:B------:R-:W-:Y:S01]  /*d400*/  PRMT R104, R123, 0x7632, R104 ;  /* 0x000076327b687816 */ /* 0x000fe20000000068 */
[----:B------:R-:W-:Y:S01]  /*d410*/  FADD.FTZ R130, R140, R151 ;  /* 0x000000978c827221 */ /* 0x000fe20000010000 */
[----:B------:R-:W-:Y:S01]  /*d420*/  LOP3.LUT R124, R153, UR19, R182, 0x96, !PT ;  /* 0x00000013997c7c12 */ /* 0x000fe2000f8e96b6 */
[----:B------:R-:W-:Y:S01]  /*d430*/  IMAD.MOV.U32 R151, RZ, RZ, R149 ;  /* 0x000000ffff977224 */ /* 0x000fe200078e0095 */
[----:B------:R-:W-:Y:S01]  /*d440*/  @!P0 HFMA2.BF16_V2 R245, -RZ.H0_H0, RZ.H0_H0, -R116.H0_H0 ;  /* 0x200000fffff58231 */ /* 0x000fe20000340974 */
[----:B------:R-:W-:Y:S01]  /*d450*/  IMAD.WIDE.U32 R148, R106, -0x326172a9, RZ ;  /* 0xcd9e8d576a947825 */ /* 0x000fe200078e00ff */
[----:B------:R1:W-:Y:S01]  /*d460*/  STG.E.U16 [R196.64+0x32], R112 ;  /* 0x00003270c4007986 */ /* 0x0003e2000c101510 */
[----:B------:R1:W1:Y:S01]  /*d470*/  MUFU.EX2 R106, R169 ;  /* 0x000000a9006a7308 */ /* 0x0002620000000800 */
[----:B------:R-:W-:Y:S01]  /*d480*/  PRMT R141, R123, 0x5410, R104 ;  /* 0x000054107b8d7816 */ /* 0x000fe20000000068 */
[----:B------:R-:W-:Y:S01]  /*d490*/  IMAD.MOV.U32 R182, RZ, RZ, R168 ;  /* 0x000000ffffb67224 */ /* 0x000fe200078e00a8 */
[----:B------:R-:W-:Y:S01]  /*d4a0*/  LOP3.LUT R172, R149, UR22, R172, 0x96, !PT ;  /* 0x0000001695ac7c12 */ /* 0x000fe2000f8e96ac */
[----:B------:R-:W-:Y:S01]  /*d4b0*/  IMAD.MOV.U32 R168, RZ, RZ, R150 ;  /* 0x000000ffffa87224 */ /* 0x000fe200078e0096 */
[----:B------:R-:W-:Y:S01]  /*d4c0*/  F2FP.BF16.PACK_AB R189, R140, R189 ;  /* 0x000000bd8cbd723e */ /* 0x000fe200000010ff */
[----:B------:R-:W-:Y:S01]  /*d4d0*/  FADD.FTZ R145, R157, R134 ;  /* 0x000000869d917221 */ /* 0x000fe20000010000 */
[----:B------:R-:W-:Y:S01]  /*d4e0*/  PRMT R192, R193, 0x7632, R192 ;  /* 0x00007632c1c07816 */ /* 0x000fe200000000c0 */
[----:B------:R-:W-:Y:S01]  /*d4f0*/  FADD.FTZ R132, R175, R132 ;  /* 0x00000084af847221 */ /* 0x000fe20000010000 */
[----:B------:R-:W-:Y:S01]  /*d500*/  PRMT R185, R186, 0x7632, R185 ;  /* 0x00007632bab97816 */ /* 0x000fe200000000b9 */
[----:B-1----:R-:W-:Y:S02]  /*d510*/  IMAD.MOV.U32 R206, RZ, RZ, R210 ;  /* 0x000000ffffce7224 */ /* 0x002fe400078e00d2 */
[----:B------:R-:W2:Y:S02]  /*d520*/  LDL.LU.64 R210, [R1+0xe0] ;  /* 0x0000e00001d27983 */ /* 0x000ea40000300a00 */
[----:B------:R-:W-:Y:S04]  /*d530*/  IMAD.MOV.U32 R180, RZ, RZ, R206 ;  /* 0x000000ffffb47224 */ /* 0x000fe800078e00ce */
[----:B------:R1:W2:Y:S01]  /*d540*/  LDL.LU.64 R224, [R1+0xd8] ;  /* 0x0000d80001e07983 */ /* 0x0002a20000300a00 */
[----:B------:R-:W-:Y:S01]  /*d550*/  IMAD.MOV.U32 R169, RZ, RZ, R213 ;  /* 0x000000ffffa97224 */ /* 0x000fe200078e00d5 */
[----:B------:R-:W-:Y:S04]  /*d560*/  F2FP.BF16.PACK_AB R184, R106, R125 ;  /* 0x0000007d6ab8723e */ /* 0x000fe800000010ff */
[----:B------:R1:W5:Y:S01]  /*d570*/  LDL.LU.64 R212, [R1+0xd0] ;  /* 0x0000d00001d47983 */ /* 0x0003620000300a00 */
[C---:B------:R-:W-:Y:S01]  /*d580*/  PRMT R112, R115.reuse, 0x7632, R112 ;  /* 0x0000763273707816 */ /* 0x040fe20000000070 */
[----:B------:R-:W-:Y:S02]  /*d590*/  IMAD.MOV.U32 R183, RZ, RZ, R169 ;  /* 0x000000ffffb77224 */ /* 0x000fe400078e00a9 */
[----:B------:R-:W-:Y:S01]  /*d5a0*/  IMAD.MOV.U32 R169, RZ, RZ, R151 ;  /* 0x000000ffffa97224 */ /* 0x000fe200078e0097 */
[----:B------:R-:W-:Y:S01]  /*d5b0*/  PRMT R137, R115, 0x5410, R112 ;  /* 0x0000541073897816 */ /* 0x000fe20000000070 */
[----:B------:R-:W-:Y:S04]  /*d5c0*/  IMAD.WIDE.U32 R150, R172, -0x2daee0ad, RZ ;  /* 0xd2511f53ac967825 */ /* 0x000fe800078e00ff */
[----:B------:R-:W-:Y:S01]  /*d5d0*/  IMAD.WIDE.U32 R172, R124, -0x326172a9, RZ ;  /* 0xcd9e8d577cac7825 */ /* 0x000fe200078e00ff */
[----:B------:R-:W-:Y:S03]  /*d5e0*/  LOP3.LUT R152, R151, UR14, R152, 0x96, !PT ;  /* 0x0000000e97987c12 */ /* 0x000fe6000f8e9698 */
[----:B------:R-:W-:Y:S01]  /*d5f0*/  FADD.FTZ R151, R125, R136 ;  /* 0x000000887d977221 */ /* 0x000fe20000010000 */
[----:B------:R-:W-:Y:S01]  /*d600*/  LOP3.LUT R148, R173, UR18, R148, 0x96, !PT ;  /* 0x00000012ad947c12 */ /* 0x000fe2000f8e9694 */
[----:B------:R-:W-:Y:S04]  /*d610*/  IMAD.WIDE.U32 R152, R152, -0x326172a9, RZ ;  /* 0xcd9e8d5798987825 */ /* 0x000fe800078e00ff */
[----:B------:R-:W-:Y:S01]  /*d620*/  IMAD.WIDE.U32 R148, R148, -0x2daee0ad, RZ ;  /* 0xd2511f5394947825 */ /* 0x000fe200078e00ff */
[----:B------:R-:W-:Y:S04]  /*d630*/  LOP3.LUT R144, R153, UR13, R172, 0x96, !PT ;  /* 0x0000000d99907c12 */ /* 0x000fe8000f8e96ac */
[----:B------:R-:W-:Y:S01]  /*d640*/  LOP3.LUT R150, R149, UR10, R150, 0x96, !PT ;  /* 0x0000000a95967c12 */ /* 0x000fe2000f8e9696 */
[----:B------:R-:W-:Y:S01]  /*d650*/  FADD.FTZ R149, R106, R151 ;  /* 0x000000976a957221 */ /* 0x000fe20000010000 */
[C---:B------:R-:W-:Y:S03]  /*d660*/  PRMT R106, R131.reuse, 0x7632, R106 ;  /* 0x00007632836a7816 */ /* 0x040fe6000000006a */
[----:B------:R-:W-:Y:S01]  /*d670*/  IMAD.WIDE.U32 R150, R150, -0x326172a9, RZ ;  /* 0xcd9e8d5796967825 */ /* 0x000fe200078e00ff */
[----:B------:R-:W-:Y:S01]  /*d680*/  PRMT R125, R131, 0x5410, R106 ;  /* 0x00005410837d7816 */ /* 0x000fe2000000006a */
[----:B------:R-:W-:Y:S01]  /*d690*/  @!P5 HFMA2.BF16_V2 R252, -RZ.H0_H0, RZ.H0_H0, -R106.H0_H0 ;  /* 0x200000fffffcd231 */ /* 0x000fe2000034096a */
[----:B------:R-:W-:Y:S02]  /*d6a0*/  @!P4 PRMT R131, R247, 0x5410, RZ ;  /* 0x00005410f783c816 */ /* 0x000fe400000000ff */
[----:B------:R-:W-:Y:S02]  /*d6b0*/  LOP3.LUT R124, R151, UR26, R152, 0x96, !PT ;  /* 0x0000001a977c7c12 */ /* 0x000fe4000f8e9698 */
[----:B------:R-:W-:Y:S01]  /*d6c0*/  @!P5 PRMT R106, R252, 0x5410, RZ ;  /* 0x00005410fc6ad816 */ /* 0x000fe200000000ff */
[----:B------:R-:W-:Y:S01]  /*d6d0*/  STG.E.U16 [R198.64+0x2e], R131 ;  /* 0x00002e83c6007986 */ /* 0x000fe2000c101510 */
[----:B------:R-:W-:Y:S02]  /*d6e0*/  LOP3.LUT R136, R124, 0xff, RZ, 0xc0, !PT ;  /* 0x000000ff7c887812 */ /* 0x000fe400078ec0ff */
[--C-:B------:R-:W-:Y:S01]  /*d6f0*/  SHF.R.U32.HI R118, RZ, 0x18, R124.reuse ;  /* 0x00000018ff767819 */ /* 0x100fe2000001167c */
[----:B------:R1:W-:Y:S01]  /*d700*/  STG.E.U16 [R198.64+0x30], R106 ;  /* 0x0000306ac6007986 */ /* 0x0003e2000c101510 */
[----:B------:R-:W-:Y:S02]  /*d710*/  ISETP.LE.U32.AND P4, PT, R136, UR23, PT ;  /* 0x0000001788007c0c */ /* 0x000fe4000bf83070 */
[----:B------:R-:W-:Y:S02]  /*d720*/  LOP3.LUT R136, R124, 0xffff, RZ, 0xc0, !PT ;  /* 0x0000ffff7c887812 */ /* 0x000fe400078ec0ff */
[----:B------:R-:W-:Y:S02]  /*d730*/  SHF.R.U32.HI R134, RZ, 0x10, R124 ;  /* 0x00000010ff867819 */ /* 0x000fe4000001167c */
[----:B------:R-:W-:Y:S02]  /*d740*/  SHF.R.U32.HI R136, RZ, 0x8, R136 ;  /* 0x00000008ff887819 */ /* 0x000fe40000011688 */
[----:B------:R-:W-:Y:S02]  /*d750*/  PRMT R124, R135, 0x5410, R116 ;  /* 0x00005410877c7816 */ /* 0x000fe40000000074 */
[----:B------:R-:W-:Y:S02]  /*d760*/  LOP3.LUT R138, R136, 0xffff, RZ, 0xc0, !PT ;  /* 0x0000ffff888a7812 */ /* 0x000fe400078ec0ff */
[----:B------:R-:W1:Y:S01]  /*d770*/  MUFU.EX2 R136, R179 ;  /* 0x000000b300887308 */ /* 0x000e620000000800 */
[----:B------:R-:W-:Y:S01]  /*d780*/  @!P6 PRMT R135, R246, 0x5410, RZ ;  /* 0x00005410f687e816 */ /* 0x000fe200000000ff */
[----:B------:R-:W-:Y:S01]  /*d790*/  @!P4 HFMA2.BF16_V2 R250, -RZ.H0_H0, RZ.H0_H0, -R119.H0_H0 ;  /* 0x200000fffffac231 */ /* 0x000fe20000340977 */
[----:B------:R-:W-:Y:S02]  /*d7a0*/  ISETP.LE.U32.AND P6, PT, R118, UR23, PT ;  /* 0x0000001776007c0c */ /* 0x000fe4000bfc3070 */
[----:B------:R-:W-:Y:S01]  /*d7b0*/  LOP3.LUT R118, R169, UR28, RZ, 0x3c, !PT ;  /* 0x0000001ca9767c12 */ /* 0x000fe2000f8e3cff */
[----:B------:R-:W-:Y:S01]  /*d7c0*/  STG.E.U16 [R200.64+0x30], R135 ;  /* 0x00003087c8007986 */ /* 0x000fe2000c101510 */
[----:B------:R-:W-:Y:S02]  /*d7d0*/  LOP3.LUT R134, R134, 0xff, RZ, 0xc0, !PT ;  /* 0x000000ff86867812 */ /* 0x000fe400078ec0ff */
[----:B------:R-:W-:Y:S01]  /*d7e0*/  ISETP.LE.U32.AND P5, PT, R138, UR23, PT ;  /* 0x000000178a007c0c */ /* 0x000fe2000bfa3070 */
[----:B------:R-:W-:Y:S01]  /*d7f0*/  IMAD.WIDE.U32 R146, R118, -0x326172a9, RZ ;  /* 0xcd9e8d5776927825 */ /* 0x000fe200078e00ff */
[----:B------:R-:W-:Y:S02]  /*d800*/  @!P0 PRMT R116, R245, 0x5410, RZ ;  /* 0x00005410f5748816 */ /* 0x000fe400000000ff */
[----:B------:R-:W-:Y:S01]  /*d810*/  ISETP.LE.U32.AND P0, PT, R134, UR23, PT ;  /* 0x0000001786007c0c */ /* 0x000fe2000bf03070 */
[----:B------:R-:W-:Y:S01]  /*d820*/  FADD.FTZ R138, R170, R145 ;  /* 0x00000091aa8a7221 */ /* 0x000fe20000010000 */
[----:B------:R-:W-:Y:S01]  /*d830*/  LOP3.LUT R118, R161, UR7, R146, 0x96, !PT ;  /* 0x00000007a1767c12 */ /* 0x000fe2000f8e9692 */
[----:B------:R-:W-:Y:S01]  /*d840*/  FADD.FTZ R134, R171, R132 ;  /* 0x00000084ab867221 */ /* 0x000fe20000010000 */
[----:B------:R-:W-:Y:S01]  /*d850*/  LOP3.LUT R132, R147, UR25, R206, 0x96, !PT ;  /* 0x0000001993847c12 */ /* 0x000fe2000f8e96ce */
[----:B------:R-:W-:Y:S01]  /*d860*/  FADD.FTZ R145, R181, R130 ;  /* 0x00000082b5917221 */ /* 0x000fe20000010000 */
[----:B------:R-:W-:Y:S01]  /*d870*/  STL [R1+0xc4], R138 ;  /* 0x0000c48a01007387 */ /* 0x000fe20000100800 */
[----:B------:R-:W-:Y:S01]  /*d880*/  FADD.FTZ R130, R166, R149 ;  /* 0x00000095a6827221 */ /* 0x000fe20000010000 */
[----:B-1----:R-:W-:Y:S01]  /*d890*/  LOP3.LUT R106, R150, 0xffff, RZ, 0xc0, !PT ;  /* 0x0000ffff966a7812 */ /* 0x002fe200078ec0ff */
[----:B------:R-:W-:Y:S01]  /*d8a0*/  IMAD.WIDE.U32 R146, R132, -0x2daee0ad, RZ ;  /* 0xd2511f5384927825 */ /* 0x000fe200078e00ff */
[----:B------:R-:W-:Y:S01]  /*d8b0*/  STL [R1+0xc0], R134 ;  /* 0x0000c08601007387 */ /* 0x000fe20000100800 */
[----:B------:R-:W-:Y:S01]  /*d8c0*/  @!P6 HFMA2.BF16_V2 R244, -RZ.H0_H0, RZ.H0_H0, -R104.H0_H0 ;  /* 0x200000fffff4e231 */ /* 0x000fe20000340968 */
[----:B------:R-:W-:Y:S01]  /*d8d0*/  SHF.R.U32.HI R106, RZ, 0x8, R106 ;  /* 0x00000008ff6a7819 */ /* 0x000fe2000001166a */
[----:B------:R-:W-:Y:S01]  /*d8e0*/  FADD.FTZ R132, R136, R145 ;  /* 0x0000009188847221 */ /* 0x000fe20000010000 */
[----:B------:R-:W-:Y:S01]  /*d8f0*/  @!P0 HFMA2.BF16_V2 R248, -RZ.H0_H0, RZ.H0_H0, -R123.H0_H0 ;  /* 0x200000fffff88231 */ /* 0x000fe2000034097b */
[----:B------:R-:W-:Y:S01]  /*d900*/  FADD.FTZ R130, R167, R130 ;  /* 0x00000082a7827221 */ /* 0x000fe20000010000 */
[----:B------:R-:W-:Y:S01]  /*d910*/  STG.E.U16 [R200.64+0x32], R116 ;  /* 0x00003274c8007986 */ /* 0x000fe2000c101510 */
[----:B------:R-:W-:Y:S01]  /*d920*/  IMAD.WIDE.U32 R166, R118, -0x2daee0ad, RZ ;  /* 0xd2511f5376a67825 */ /* 0x000fe200078e00ff */
[----:B------:R-:W-:Y:S01]  /*d930*/  LOP3.LUT R118, R147, UR27, R182, 0x96, !PT ;  /* 0x0000001b93767c12 */ /* 0x000fe2000f8e96b6 */
[----:B------:R-:W1:Y:S01]  /*d940*/  LDC.U8 R206, c[0x0][0x2d8] ;  /* 0x0000b600ffce7b82 */ /* 0x000e620000000000 */
[----:B------:R-:W-:Y:S01]  /*d950*/  STL [R1+0x94], R132 ;  /* 0x0000948401007387 */ /* 0x000fe20000100800 */
[----:B------:R-:W-:Y:S01]  /*d960*/  @!P0 PRMT R123, R248, 0x5410, RZ ;  /* 0x00005410f87b8816 */ /* 0x000fe200000000ff */
[----:B------:R-:W-:Y:S01]  /*d970*/  IMAD.WIDE.U32 R144, R144, -0x2daee0ad, RZ ;  /* 0xd2511f5390907825 */ /* 0x000fe200078e00ff */
[----:B------:R-:W-:Y:S01]  /*d980*/  LOP3.LUT R131, R106, 0xffff, RZ, 0xc0, !PT ;  /* 0x0000ffff6a837812 */ /* 0x000fe200078ec0ff */
[----:B------:R1:W-:Y:S01]  /*d990*/  STL [R1+0xc8], R130 ;  /* 0x0000c88201007387 */ /* 0x0003e20000100800 */
[----:B------:R-:W-:Y:S01]  /*d9a0*/  @!P6 PRMT R104, R244, 0x5410, RZ ;  /* 0x00005410f468e816 */ /* 0x000fe200000000ff */
[----:B------:R-:W-:Y:S01]  /*d9b0*/  UIADD3 UR7, UR21, 0x646e171e, URZ ;  /* 0x646e171e15077890 */ /* 0x000fe2000fffe03f */
[C---:B------:R-:W-:Y:S01]  /*d9c0*/  PRMT R106, R113.reuse, 0x7632, R106 ;  /* 0x00007632716a7816 */ /* 0x040fe2000000006a */
[----:B------:R-:W-:Y:S01]  /*d9d0*/  UIADD3 UR25, UR20, 0x3c6ef372, URZ ;  /* 0x3c6ef37214197890 */ /* 0x000fe2000fffe03f */
[----:B------:R-:W-:Y:S01]  /*d9e0*/  F2FP.BF16.PACK_AB R195, R136, R181 ;  /* 0x000000b588c3723e */ /* 0x000fe200000010ff */
[----:B------:R-:W-:Y:S01]  /*d9f0*/  IMAD.MOV.U32 R181, RZ, RZ, R207 ;  /* 0x000000ffffb57224 */ /* 0x000fe200078e00cf */
[----:B------:R-:W-:Y:S01]  /*da00*/  PRMT R140, R113, 0x5410, R106 ;  /* 0x00005410718c7816 */ /* 0x000fe2000000006a */
[----:B------:R-:W1:Y:S01]  /*da10*/  LDC.U8 R207, c[0x0][0x2d8] ;  /* 0x0000b600ffcf7b82 */ /* 0x000e620000000000 */
[----:B------:R-:W-:Y:S02]  /*da20*/  LOP3.LUT R156, R163, UR7, R156, 0x96, !PT ;  /* 0x00000007a39c7c12 */ /* 0x000fe4000f8e969c */
[----:B------:R-:W-:Y:S01]  /*da30*/  LOP3.LUT R154, R161, UR25, R154, 0x96, !PT ;  /* 0x00000019a19a7c12 */ /* 0x000fe2000f8e969a */
[----:B------:R-:W-:Y:S01]  /*da40*/  UIADD3 UR25, UR21, 0x76cf5d0a, URZ ;  /* 0x76cf5d0a15197890 */ /* 0x000fe2000fffe03f */
[----:B------:R-:W-:Y:S02]  /*da50*/  LOP3.LUT R174, R159, UR7, R174, 0x96, !PT ;  /* 0x000000079fae7c12 */ /* 0x000fe4000f8e96ae */
[----:B-1----:R-:W-:Y:S01]  /*da60*/  LOP3.LUT R130, R167, UR19, R146, 0x96, !PT ;  /* 0x00000013a7827c12 */ /* 0x002fe2000f8e9692 */
[----:B------:R-:W-:Y:S04]  /*da70*/  IMAD.WIDE.U32 R146, R118, -0x326172a9, RZ ;  /* 0xcd9e8d5776927825 */ /* 0x000fe800078e00ff */
[----:B------:R-:W-:Y:S01]  /*da80*/  IMAD.WIDE.U32 R170, R130, -0x326172a9, RZ ;  /* 0xcd9e8d5782aa7825 */ /* 0x000fe200078e00ff */
[----:B------:R-:W-:Y:S02]  /*da90*/  LOP3.LUT R118, R147, UR22, R160, 0x96, !PT ;  /* 0x0000001693767c12 */ /* 0x000fe4000f8e96a0 */
[----:B------:R-:W-:Y:S02]  /*daa0*/  PRMT R206, R206, 0x7054, R207 ;  /* 0x00007054cece7816 */ /* 0x000fe400000000cf */
[----:B------:R-:W-:Y:S01]  /*dab0*/  LOP3.LUT R146, R171, UR18, R146, 0x96, !PT ;  /* 0x00000012ab927c12 */ /* 0x000fe2000f8e9692 */
[----:B------:R-:W-:Y:S01]  /*dac0*/  IMAD.WIDE.U32 R168, R118, -0x2daee0ad, RZ ;  /* 0xd2511f5376a87825 */ /* 0x000fe200078e00ff */
[----:B------:R-:W-:Y:S03]  /*dad0*/  PRMT R171, R188, 0x5410, R187 ;  /* 0x00005410bcab7816 */ /* 0x000fe600000000bb */
[----:B------:R-:W-:Y:S01]  /*dae0*/  IMAD.WIDE.U32 R146, R146, -0x2daee0ad, RZ ;  /* 0xd2511f5392927825 */ /* 0x000fe200078e00ff */
[----:B------:R-:W-:Y:S04]  /*daf0*/  LOP3.LUT R118, R169, UR14, R166, 0x96, !PT ;  /* 0x0000000ea9767c12 */ /* 0x000fe8000f8e96a6 */
[----:B------:R-:W-:Y:S01]  /*db00*/  LOP3.LUT R166, R147, UR10, R168, 0x96, !PT ;  /* 0x0000000a93a67c12 */ /* 0x000fe2000f8e96a8 */
[----:B------:R-:W-:Y:S01]  /*db10*/  IMAD.WIDE.U32 R168, R118, -0x326172a9, RZ ;  /* 0xcd9e8d5776a87825 */ /* 0x000fe200078e00ff */
[C---:B------:R-:W-:Y:S03]  /*db20*/  PRMT R118, R119.reuse, 0x7632, R118 ;  /* 0x0000763277767816 */ /* 0x040fe60000000076 */
[----:B------:R-:W-:Y:S01]  /*db30*/  IMAD.WIDE.U32 R166, R166, -0x326172a9, RZ ;  /* 0xcd9e8d57a6a67825 */ /* 0x000fe200078e00ff */
[----:B------:R-:W-:Y:S01]  /*db40*/  PRMT R142, R119, 0x5410, R118 ;  /* 0x00005410778e7816 */ /* 0x000fe20000000076 */
[----:B------:R-:W-:Y:S01]  /*db50*/  @!P5 HFMA2.BF16_V2 R249, -RZ.H0_H0, RZ.H0_H0, -R118.H0_H0 ;  /* 0x200000fffff9d231 */ /* 0x000fe20000340976 */
[----:B------:R-:W-:Y:S02]  /*db60*/  @!P4 PRMT R119, R250, 0x5410, RZ ;  /* 0x00005410fa77c816 */ /* 0x000fe400000000ff */
[----:B------:R-:W-:Y:S01]  /*db70*/  LOP3.LUT R132, R167, UR26, R168, 0x96, !PT ;  /* 0x0000001aa7847c12 */ /* 0x000fe2000f8e96a8 */
[----:B------:R-:W-:Y:S01]  /*db80*/  UIADD3 UR26, UR20, -0x61c88647, URZ ;  /* 0x9e3779b9141a7890 */ /* 0x000fe2000fffe03f */
[----:B------:R-:W-:Y:S01]  /*db90*/  @!P5 PRMT R118, R249, 0x5410, RZ ;  /* 0x00005410f976d816 */ /* 0x000fe200000000ff */
[----:B------:R-:W-:Y:S01]  /*dba0*/  STG.E.U16 [R202.64+0x40], R119 ;  /* 0x00004077ca007986 */ /* 0x000fe2000c101510 */
[----:B------:R-:W-:Y:S02]  /*dbb0*/  LOP3.LUT R114, R132, 0xff, RZ, 0xc0, !PT ;  /* 0x000000ff84727812 */ /* 0x000fe400078ec0ff */
[----:B------:R-:W-:Y:S01]  /*dbc0*/  LOP3.LUT R134, R166, 0xff, RZ, 0xc0, !PT ;  /* 0x000000ffa6867812 */ /* 0x000fe200078ec0ff */
[----:B------:R1:W-:Y:S01]  /*dbd0*/  STG.E.U16 [R202.64+0x42], R118 ;  /* 0x00004276ca007986 */ /* 0x0003e2000c101510 */
[----:B------:R-:W-:Y:S02]  /*dbe0*/  ISETP.LE.U32.AND P4, PT, R114, UR23, PT ;  /* 0x0000001772007c0c */ /* 0x000fe4000bf83070 */
[----:B------:R-:W-:Y:S01]  /*dbf0*/  LOP3.LUT R114, R132, 0xffff, RZ, 0xc0, !PT ;  /* 0x0000ffff84727812 */ /* 0x000fe200078ec0ff */
[----:B------:R-:W-:Y:S01]  /*dc00*/  STG.E.U16 [R196.64+0x40], R123 ;  /* 0x0000407bc4007986 */ /* 0x000fe2000c101510 */
[----:B------:R-:W-:Y:S02]  /*dc10*/  ISETP.LE.U32.AND P6, PT, R134, UR23, PT ;  /* 0x0000001786007c0c */ /* 0x000fe4000bfc3070 */
[----:B------:R-:W-:Y:S01]  /*dc20*/  SHF.R.U32.HI R114, RZ, 0x8, R114 ;  /* 0x00000008ff727819 */ /* 0x000fe20000011672 */
[----:B------:R1:W-:Y:S01]  /*dc30*/  STG.E.U16 [R196.64+0x42], R104 ;  /* 0x00004268c4007986 */ /* 0x0003e2000c101510 */
[----:B------:R-:W-:Y:S02]  /*dc40*/  LOP3.LUT R134, R150, 0xff, RZ, 0xc0, !PT ;  /* 0x000000ff96867812 */ /* 0x000fe400078ec0ff */
[----:B------:R-:W-:Y:S02]  /*dc50*/  LOP3.LUT R114, R114, 0xffff, RZ, 0xc0, !PT ;  /* 0x0000ffff72727812 */ /* 0x000fe400078ec0ff */
[----:B------:R-:W-:Y:S01]  /*dc60*/  ISETP.LE.U32.AND P1, PT, R134, UR23, PT ;  /* 0x0000001786007c0c */ /* 0x000fe2000bf23070 */
[----:B------:R-:W-:Y:S01]  /*dc70*/  @!P4 HFMA2.BF16_V2 R241, -RZ.H0_H0, RZ.H0_H0, -R117.H0_H0 ;  /* 0x200000fffff1c231 */ /* 0x000fe20000340975 */
[----:B------:R-:W-:Y:S02]  /*dc80*/  ISETP.LE.U32.AND P5, PT, R114, UR23, PT ;  /* 0x0000001772007c0c */ /* 0x000fe4000bfa3070 */
[--C-:B------:R-:W-:Y:S01]  /*dc90*/  SHF.R.U32.HI R114, RZ, 0x10, R132.reuse ;  /* 0x00000010ff727819 */ /* 0x100fe20000011684 */
[----:B------:R-:W-:Y:S01]  /*dca0*/  @!P6 HFMA2.BF16_V2 R231, -RZ.H0_H0, RZ.H0_H0, -R105.H0_H0 ;  /* 0x200000ffffe7e231 */ /* 0x000fe20000340969 */
[----:B------:R-:W-:Y:S02]  /*dcb0*/  SHF.R.U32.HI R132, RZ, 0x18, R132 ;  /* 0x00000018ff847819 */ /* 0x000fe40000011684 */
[----:B------:R-:W-:Y:S02]  /*dcc0*/  LOP3.LUT R114, R114, 0xff, RZ, 0xc0, !PT ;  /* 0x000000ff72727812 */ /* 0x000fe400078ec0ff */
[----:B------:R-:W-:Y:S02]  /*dcd0*/  LOP3.LUT R130, R169, UR13, R170, 0x96, !PT ;  /* 0x0000000da9827c12 */ /* 0x000fe4000f8e96aa */
[----:B------:R-:W-:Y:S01]  /*dce0*/  ISETP.LE.U32.AND P0, PT, R114, UR23, PT ;  /* 0x0000001772007c0c */ /* 0x000fe2000bf03070 */
[----:B------:R-:W-:Y:S01]  /*dcf0*/  @!P1 HFMA2.BF16_V2 R239, -RZ.H0_H0, RZ.H0_H0, -R113.H0_H0 ;  /* 0x200000ffffef9231 */ /* 0x000fe20000340971 */
[----:B------:R-:W-:Y:S02]  /*dd00*/  PRMT R114, R117, 0x7632, R114 ;  /* 0x0000763275727816 */ /* 0x000fe40000000072 */
[----:B------:R-:W-:Y:S02]  /*dd10*/  PRMT R134, R105, 0x7632, R134 ;  /* 0x0000763269867816 */ /* 0x000fe40000000086 */
[----:B------:R-:W-:Y:S01]  /*dd20*/  @!P1 PRMT R113, R239, 0x5410, RZ ;  /* 0x00005410ef719816 */ /* 0x000fe200000000ff */
[----:B------:R-:W-:Y:S01]  /*dd30*/  @!P5 HFMA2.BF16_V2 R240, -RZ.H0_H0, RZ.H0_H0, -R114.H0_H0 ;  /* 0x200000fffff0d231 */ /* 0x000fe20000340972 */
[----:B------:R-:W-:Y:S02]  /*dd40*/  PRMT R138, R117, 0x5410, R114 ;  /* 0x00005410758a7816 */ /* 0x000fe40000000072 */
[----:B------:R-:W-:Y:S02]  /*dd50*/  @!P4 PRMT R117, R241, 0x5410, RZ ;  /* 0x00005410f175c816 */ /* 0x000fe400000000ff */
[----:B------:R-:W-:Y:S01]  /*dd60*/  ISETP.LE.U32.AND P4, PT, R132, UR23, PT ;  /* 0x0000001784007c0c */ /* 0x000fe2000bf83070 */
[----:B------:R-:W-:Y:S01]  /*dd70*/  @!P0 HFMA2.BF16_V2 R237, -RZ.H0_H0, RZ.H0_H0, -R115.H0_H0 ;  /* 0x200000ffffed8231 */ /* 0x000fe20000340973 */
[----:B------:R-:W-:Y:S01]  /*dd80*/  @!P5 PRMT R114, R240, 0x5410, RZ ;  /* 0x00005410f072d816 */ /* 0x000fe200000000ff */
[----:B------:R1:W-:Y:S01]  /*dd90*/  STG.E.U16 [R198.64+0x3e], R117 ;  /* 0x00003e75c6007986 */ /* 0x0003e2000c101510 */
[----:B------:R-:W-:Y:S02]  /*dda0*/  SHF.R.U32.HI R136, RZ, 0x18, R166 ;  /* 0x00000018ff887819 */ /* 0x000fe400000116a6 */
[----:B------:R-:W-:Y:S01]  /*ddb0*/  @!P0 PRMT R115, R237, 0x5410, RZ ;  /* 0x00005410ed738816 */ /* 0x000fe200000000ff */
[----:B------:R3:W-:Y:S01]  /*ddc0*/  STG.E.U16 [R198.64+0x40], R114 ;  /* 0x00004072c6007986 */ /* 0x0007e2000c101510 */
[----:B------:R-:W-:Y:S02]  /*ddd0*/  ISETP.LE.U32.AND P0, PT, R131, UR23, PT ;  /* 0x0000001783007c0c */ /* 0x000fe4000bf03070 */
[----:B------:R-:W-:Y:S01]  /*dde0*/  SHF.R.U32.HI R131, RZ, 0x10, R150 ;  /* 0x00000010ff837819 */ /* 0x000fe20000011696 */
[----:B------:R-:W-:Y:S01]  /*ddf0*/  STG.E.U16 [R200.64+0x40], R115 ;  /* 0x00004073c8007986 */ /* 0x000fe2000c101510 */
[----:B------:R-:W-:Y:S01]  /*de00*/  LOP3.LUT R122, R166, 0xffff, RZ, 0xc0, !PT ;  /* 0x0000ffffa67a7812 */ /* 0x000fe200078ec0ff */
[----:B------:R-:W-:Y:S01]  /*de10*/  @!P4 HFMA2.BF16_V2 R236, -RZ.H0_H0, RZ.H0_H0, -R112.H0_H0 ;  /* 0x200000ffffecc231 */ /* 0x000fe20000340970 */
[----:B------:R-:W-:Y:S02]  /*de20*/  LOP3.LUT R131, R131, 0xff, RZ, 0xc0, !PT ;  /* 0x000000ff83837812 */ /* 0x000fe400078ec0ff */
[----:B------:R-:W-:Y:S01]  /*de30*/  SHF.R.U32.HI R132, RZ, 0x10, R166 ;  /* 0x00000010ff847819 */ /* 0x000fe200000116a6 */
[----:B------:R-:W-:Y:S01]  /*de40*/  IMAD.WIDE.U32 R166, R130, -0x2daee0ad, RZ ;  /* 0xd2511f5382a67825 */ /* 0x000fe200078e00ff */
[----:B------:R-:W-:Y:S02]  /*de50*/  ISETP.LE.U32.AND P3, PT, R131, UR23, PT ;  /* 0x0000001783007c0c */ /* 0x000fe4000bf63070 */
[----:B------:R-:W-:Y:S01]  /*de60*/  LOP3.LUT R131, R145, UR6, R148, 0x96, !PT ;  /* 0x0000000691837c12 */ /* 0x000fe2000f8e9694 */
[----:B------:R-:W-:Y:S01]  /*de70*/  @!P0 HFMA2.BF16_V2 R238, -RZ.H0_H0, RZ.H0_H0, -R106.H0_H0 ;  /* 0x200000ffffee8231 */ /* 0x000fe2000034096a */
[----:B------:R-:W-:Y:S02]  /*de80*/  @!P4 PRMT R112, R236, 0x5410, RZ ;  /* 0x00005410ec70c816 */ /* 0x000fe400000000ff */
[C---:B------:R-:W-:Y:S02]  /*de90*/  LOP3.LUT R135, R131.reuse, 0xffff, RZ, 0xc0, !PT ;  /* 0x0000ffff83877812 */ /* 0x040fe400078ec0ff */
[----:B------:R-:W-:Y:S01]  /*dea0*/  LOP3.LUT R116, R131, 0xff, RZ, 0xc0, !PT ;  /* 0x000000ff83747812 */ /* 0x000fe200078ec0ff */
[----:B------:R3:W-:Y:S01]  /*deb0*/  STG.E.U16 [R200.64+0x42], R112 ;  /* 0x00004270c8007986 */ /* 0x0007e2000c101510 */
[----:B------:R-:W-:Y:S02]  /*dec0*/  SHF.R.U32.HI R135, RZ, 0x8, R135 ;  /* 0x00000008ff877819 */ /* 0x000fe40000011687 */
[----:B------:R-:W-:Y:S01]  /*ded0*/  @!P0 PRMT R106, R238, 0x5410, RZ ;  /* 0x00005410ee6a8816 */ /* 0x000fe200000000ff */
[----:B------:R-:W-:Y:S01]  /*dee0*/  @!P3 HFMA2.BF16_V2 R235, -RZ.H0_H0, RZ.H0_H0, -R107.H0_H0 ;  /* 0x200000ffffebb231 */ /* 0x000fe2000034096b */
[----:B-1----:R-:W-:Y:S01]  /*def0*/  LOP3.LUT R118, R135, 0xffff, RZ, 0xc0, !PT ;  /* 0x0000ffff87767812 */ /* 0x002fe200078ec0ff */
[----:B------:R-:W-:Y:S01]  /*df00*/  STG.E.U16 [R202.64+0x50], R113 ;  /* 0x00005071ca007986 */ /* 0x000fe2000c101510 */
[----:B------:R-:W-:Y:S02]  /*df10*/  ISETP.LE.U32.AND P0, PT, R136, UR23, PT ;  /* 0x0000001788007c0c */ /* 0x000fe4000bf03070 */
[C---:B------:R-:W-:Y:S01]  /*df20*/  ISETP.LE.U32.AND P1, PT, R118.reuse, UR23, PT ;  /* 0x0000001776007c0c */ /* 0x040fe2000bf23070 */
[----:B------:R1:W-:Y:S01]  /*df30*/  STG.E.U16 [R202.64+0x52], R106 ;  /* 0x0000526aca007986 */ /* 0x0003e2000c101510 */
[----:B------:R-:W-:Y:S02]  /*df40*/  PRMT R136, R105, 0x5410, R134 ;  /* 0x0000541069887816 */ /* 0x000fe40000000086 */
[----:B------:R-:W-:Y:S02]  /*df50*/  @!P6 PRMT R105, R231, 0x5410, RZ ;  /* 0x00005410e769e816 */ /* 0x000fe400000000ff */
[----:B------:R-:W-:Y:S02]  /*df60*/  ISETP.LE.U32.AND P6, PT, R118, UR23, PT ;  /* 0x0000001776007c0c */ /* 0x000fe4000bfc3070 */
[--C-:B------:R-:W-:Y:S02]  /*df70*/  SHF.R.U32.HI R119, RZ, 0x10, R131.reuse ;  /* 0x00000010ff777819 */ /* 0x100fe40000011683 */
[----:B------:R-:W-:Y:S01]  /*df80*/  LOP3.LUT R143, R167, UR6, R146, 0x96, !PT ;  /* 0x00000006a78f7c12 */ /* 0x000fe2000f8e9692 */
[----:B------:R-:W-:Y:S01]  /*df90*/  UIADD3 UR6, UR20, -0x4ab325aa, URZ ;  /* 0xb54cda5614067890 */ /* 0x000fe2000fffe03f */
[----:B------:R-:W-:Y:S02]  /*dfa0*/  LOP3.LUT R104, R119, 0xff, RZ, 0xc0, !PT ;  /* 0x000000ff77687812 */ /* 0x000fe400078ec0ff */
[----:B------:R-:W-:Y:S02]  /*dfb0*/  @P1 LOP3.LUT R209, R209, 0x100, RZ, 0xfc, !PT ;  /* 0x00000100d1d11812 */ /* 0x000fe400078efcff */
[----:B------:R-:W-:Y:S02]  /*dfc0*/  ISETP.LE.U32.AND P1, PT, R116, UR23, PT ;  /* 0x0000001774007c0c */ /* 0x000fe4000bf23070 */
[----:B------:R-:W-:Y:S01]  /*dfd0*/  ISETP.LE.U32.AND P2, PT, R104, UR23, PT ;  /* 0x0000001768007c0c */ /* 0x000fe2000bf43070 */
[----:B------:R-:W-:Y:S01]  /*dfe0*/  STL [R1+0x90], R209 ;  /* 0x000090d101007387 */ /* 0x000fe20000100800 */
[----:B------:R-:W-:Y:S02]  /*dff0*/  PRMT R104, R107, 0x7632, R104 ;  /* 0x000076326b687816 */ /* 0x000fe40000000068 */
[----:B------:R-:W-:Y:S02]  /*e000*/  SHF.R.U32.HI R117, RZ, 0x18, R150 ;  /* 0x00000018ff757819 */ /* 0x000fe40000011696 */
[----:B---3--:R-:W-:Y:S02]  /*e010*/  LOP3.LUT R114, R143, 0xff, RZ, 0xc0, !PT ;  /* 0x000000ff8f727812 */ /* 0x008fe400078ec0ff */
[----:B------:R-:W-:Y:S02]  /*e020*/  PRMT R139, R107, 0x5410, R104 ;  /* 0x000054106b8b7816 */ /* 0x000fe40000000068 */
[----:B------:R-:W-:Y:S01]  /*e030*/  @!P3 PRMT R107, R235, 0x5410, RZ ;  /* 0x00005410eb6bb816 */ /* 0x000fe200000000ff */
[----:B------:R-:W-:Y:S01]  /*e040*/  @!P1 HFMA2.BF16_V2 R234, -RZ.H0_H0, RZ.H0_H0, -R191.H0_H0 ;  /* 0x200000ffffea9231 */ /* 0x000fe200003409bf */
[----:B------:R-:W-:Y:S01]  /*e050*/  LOP3.LUT P1, RZ, R209, 0x100, RZ, 0xc0, !PT ;  /* 0x00000100d1ff7812 */ /* 0x000fe2000782c0ff */
[----:B------:R-:W-:Y:S01]  /*e060*/  @!P2 HFMA2.BF16_V2 R232, -RZ.H0_H0, RZ.H0_H0, -R193.H0_H0 ;  /* 0x200000ffffe8a231 */ /* 0x000fe200003409c1 */
[----:B------:R-:W-:Y:S01]  /*e070*/  ISETP.LE.U32.AND P3, PT, R117, UR23, PT ;  /* 0x0000001775007c0c */ /* 0x000fe2000bf63070 */
[----:B------:R-:W-:Y:S01]  /*e080*/  STG.E.U16 [R196.64+0x50], R107 ;  /* 0x0000506bc4007986 */ /* 0x000fe2000c101510 */
[----:B------:R-:W-:Y:S02]  /*e090*/  PRMT R168, R191, 0x5410, R190 ;  /* 0x00005410bfa87816 */ /* 0x000fe400000000be */
[----:B------:R-:W-:Y:S02]  /*e0a0*/  SHF.R.U32.HI R131, RZ, 0x18, R131 ;  /* 0x00000018ff837819 */ /* 0x000fe40000011683 */
[----:B------:R-:W-:Y:S02]  /*e0b0*/  SHF.R.U32.HI R122, RZ, 0x8, R122 ;  /* 0x00000008ff7a7819 */ /* 0x000fe4000001167a */
[----:B------:R-:W-:Y:S02]  /*e0c0*/  SHF.R.U32.HI R112, RZ, 0x10, R143 ;  /* 0x00000010ff707819 */ /* 0x000fe4000001168f */
[----:B------:R-:W-:Y:S01]  /*e0d0*/  LOP3.LUT R122, R122, 0xffff, RZ, 0xc0, !PT ;  /* 0x0000ffff7a7a7812 */ /* 0x000fe200078ec0ff */
[----:B------:R-:W-:Y:S01]  /*e0e0*/  @!P1 HFMA2.BF16_V2 R233, -RZ.H0_H0, RZ.H0_H0, -R190.H0_H0 ;  /* 0x200000ffffe99231 */ /* 0x000fe200003409be */
[----:B------:R-:W-:Y:S01]  /*e0f0*/  ISETP.LE.U32.AND P1, PT, R131, UR23, PT ;  /* 0x0000001783007c0c */ /* 0x000fe2000bf23070 */
[----:B------:R-:W-:Y:S01]  /*e100*/  @!P3 HFMA2.BF16_V2 R226, -RZ.H0_H0, RZ.H0_H0, -R104.H0_H0 ;  /* 0x200000ffffe2b231 */ /* 0x000fe20000340968 */
[----:B-1----:R-:W-:Y:S02]  /*e110*/  LOP3.LUT R106, R144, 0xff, RZ, 0xc0, !PT ;  /* 0x000000ff906a7812 */ /* 0x002fe400078ec0ff */
[----:B------:R-:W-:Y:S02]  /*e120*/  @!P6 PRMT R190, R233, 0x5410, RZ ;  /* 0x00005410e9bee816 */ /* 0x000fe400000000ff */
[----:B------:R-:W-:Y:S02]  /*e130*/  ISETP.LE.U32.AND P6, PT, R114, UR23, PT ;  /* 0x0000001772007c0c */ /* 0x000fe4000bfc3070 */
[----:B------:R-:W-:Y:S02]  /*e140*/  ISETP.LE.U32.AND P5, PT, R122, UR23, PT ;  /* 0x000000177a007c0c */ /* 0x000fe4000bfa3070 */
[C---:B------:R-:W-:Y:S02]  /*e150*/  LOP3.LUT R130, R166.reuse, 0xff, RZ, 0xc0, !PT ;  /* 0x000000ffa6827812 */ /* 0x040fe400078ec0ff */
[----:B------:R-:W-:Y:S01]  /*e160*/  LOP3.LUT R122, R166, 0xffff, RZ, 0xc0, !PT ;  /* 0x0000ffffa67a7812 */ /* 0x000fe200078ec0ff */
[----:B------:R-:W-:Y:S01]  /*e170*/  @!P1 HFMA2.BF16_V2 R227, -RZ.H0_H0, RZ.H0_H0, -R192.H0_H0 ;  /* 0x200000ffffe39231 */ /* 0x000fe200003409c0 */
[--C-:B------:R-:W-:Y:S02]  /*e180*/  SHF.R.U32.HI R147, RZ, 0x10, R166.reuse ;  /* 0x00000010ff937819 */ /* 0x100fe400000116a6 */
[--C-:B------:R-:W-:Y:S02]  /*e190*/  SHF.R.U32.HI R146, RZ, 0x18, R166.reuse ;  /* 0x00000018ff927819 */ /* 0x100fe400000116a6 */
[----:B------:R-:W-:Y:S01]  /*e1a0*/  PRMT R166, R189, 0x7632, R166 ;  /* 0x00007632bda67816 */ /* 0x000fe200000000a6 */
[----:B------:R-:W-:Y:S01]  /*e1b0*/  @!P6 HFMA2.BF16_V2 R223, -RZ.H0_H0, RZ.H0_H0, -R189.H0_H0 ;  /* 0x200000ffffdfe231 */ /* 0x000fe200003409bd */
[----:B------:R-:W-:Y:S01]  /*e1c0*/  LOP3.LUT R112, R112, 0xff, RZ, 0xc0, !PT ;  /* 0x000000ff70707812 */ /* 0x000fe200078ec0ff */
[----:B------:R-:W-:Y:S01]  /*e1d0*/  @!P5 HFMA2.BF16_V2 R230, -RZ.H0_H0, RZ.H0_H0, -R134.H0_H0 ;  /* 0x200000ffffe6d231 */ /* 0x000fe20000340986 */
[----:B------:R-:W-:Y:S02]  /*e1e0*/  PRMT R169, R193, 0x5410, R192 ;  /* 0x00005410c1a97816 */ /* 0x000fe400000000c0 */
[----:B------:R-:W-:Y:S02]  /*e1f0*/  @!P2 PRMT R193, R232, 0x5410, RZ ;  /* 0x00005410e8c1a816 */ /* 0x000fe400000000ff */
[----:B------:R-:W-:Y:S02]  /*e200*/  ISETP.LE.U32.AND P2, PT, R106, UR23, PT ;  /* 0x000000176a007c0c */ /* 0x000fe4000bf43070 */
[----:B------:R-:W-:Y:S02]  /*e210*/  LOP3.LUT R106, R144, 0xffff, RZ, 0xc0, !PT ;  /* 0x0000ffff906a7812 */ /* 0x000fe400078ec0ff */
[----:B------:R-:W-:Y:S02]  /*e220*/  @!P3 PRMT R104, R226, 0x5410, RZ ;  /* 0x00005410e268b816 */ /* 0x000fe400000000ff */
[----:B------:R-:W-:Y:S02]  /*e230*/  PRMT R172, R189, 0x5410, R166 ;  /* 0x00005410bdac7816 */ /* 0x000fe400000000a6 */
[----:B------:R-:W-:Y:S01]  /*e240*/  @!P6 PRMT R189, R223, 0x5410, RZ ;  /* 0x00005410dfbde816 */ /* 0x000fe200000000ff */
[----:B------:R1:W-:Y:S01]  /*e250*/  STG.E.U16 [R196.64+0x52], R104 ;  /* 0x00005268c4007986 */ /* 0x0003e2000c101510 */
[----:B------:R-:W-:Y:S02]  /*e260*/  ISETP.LE.U32.AND P6, PT, R112, UR23, PT ;  /* 0x0000001770007c0c */ /* 0x000fe4000bfc3070 */
[----:B------:R-:W-:Y:S01]  /*e270*/  SHF.R.U32.HI R106, RZ, 0x8, R106 ;  /* 0x00000008ff6a7819 */ /* 0x000fe2000001166a */
[----:B------:R3:W-:Y:S01]  /*e280*/  STG.E.U16 [R198.64+0x4e], R105 ;  /* 0x00004e69c6007986 */ /* 0x0007e2000c101510 */
[----:B------:R-:W-:Y:S01]  /*e290*/  @!P1 PRMT R192, R227, 0x5410, RZ ;  /* 0x00005410e3c09816 */ /* 0x000fe200000000ff */
[----:B------:R-:W-:Y:S01]  /*e2a0*/  @!P2 HFMA2.BF16_V2 R220, -RZ.H0_H0, RZ.H0_H0, -R186.H0_H0 ;  /* 0x200000ffffdca231 */ /* 0x000fe200003409ba */
[----:B------:R-:W-:Y:S02]  /*e2b0*/  LOP3.LUT R106, R106, 0xffff, RZ, 0xc0, !PT ;  /* 0x0000ffff6a6a7812 */ /* 0x000fe400078ec0ff */
[----:B------:R-:W-:Y:S02]  /*e2c0*/  PRMT R167, R184, 0x7632, R167 ;  /* 0x00007632b8a77816 */ /* 0x000fe400000000a7 */
[----:B------:R-:W-:Y:S02]  /*e2d0*/  ISETP.LE.U32.AND P1, PT, R106, UR23, PT ;  /* 0x000000176a007c0c */ /* 0x000fe4000bf23070 */
[----:B------:R-:W-:Y:S01]  /*e2e0*/  SHF.R.U32.HI R106, RZ, 0x10, R144 ;  /* 0x00000010ff6a7819 */ /* 0x000fe20000011690 */
[----:B------:R-:W-:Y:S01]  /*e2f0*/  @!P6 HFMA2.BF16_V2 R221, -RZ.H0_H0, RZ.H0_H0, -R184.H0_H0 ;  /* 0x200000ffffdde231 */ /* 0x000fe200003409b8 */
[----:B------:R-:W-:Y:S02]  /*e300*/  PRMT R173, R184, 0x5410, R167 ;  /* 0x00005410b8ad7816 */ /* 0x000fe400000000a7 */
[----:B------:R-:W-:Y:S02]  /*e310*/  LOP3.LUT R106, R106, 0xff, RZ, 0xc0, !PT ;  /* 0x000000ff6a6a7812 */ /* 0x000fe400078ec0ff */
[----:B------:R-:W-:Y:S02]  /*e320*/  @!P6 PRMT R184, R221, 0x5410, RZ ;  /* 0x00005410ddb8e816 */ /* 0x000fe400000000ff */
[----:B------:R-:W-:Y:S02]  /*e330*/  ISETP.LE.U32.AND P6, PT, R106, UR23, PT ;  /* 0x000000176a007c0c */ /* 0x000fe4000bfc3070 */
[----:B------:R-:W-:Y:S01]  /*e340*/  LOP3.LUT R113, R177, UR6, R178, 0x96, !PT ;  /* 0x00000006b1717c12 */ /* 0x000fe2000f8e96b2 */
[----:B------:R-:W-:Y:S01]  /*e350*/  @!P1 HFMA2.BF16_V2 R219, -RZ.H0_H0, RZ.H0_H0, -R185.H0_H0 ;  /* 0x200000ffffdb9231 */ /* 0x000fe200003409b9 */
[----:B------:R-:W-:Y:S02]  /*e360*/  SHF.R.U32.HI R106, RZ, 0x18, R144 ;  /* 0x00000018ff6a7819 */ /* 0x000fe40000011690 */
[C---:B-1----:R-:W-:Y:S02]  /*e370*/  LOP3.LUT R104, R113.reuse, 0xffff, RZ, 0xc0, !PT ;  /* 0x0000ffff71687812 */ /* 0x042fe400078ec0ff */
[----:B------:R-:W-:Y:S02]  /*e380*/  LOP3.LUT R132, R132, 0xff, RZ, 0xc0, !PT ;  /* 0x000000ff84847812 */ /* 0x000fe400078ec0ff */
[----:B------:R-:W-:Y:S02]  /*e390*/  SHF.R.U32.HI R107, RZ, 0x8, R104 ;  /* 0x00000008ff6b7819 */ /* 0x000fe40000011668 */
[----:B------:R-:W-:Y:S01]  /*e3a0*/  LOP3.LUT R104, R176, 0xffff, RZ, 0xc0, !PT ;  /* 0x0000ffffb0687812 */ /* 0x000fe200078ec0ff */
[----:B------:R-:W-:Y:S01]  /*e3b0*/  @!P6 HFMA2.BF16_V2 R216, -RZ.H0_H0, RZ.H0_H0, -R188.H0_H0 ;  /* 0x200000ffffd8e231 */ /* 0x000fe200003409bc */
[----:B------:R-:W-:Y:S02]  /*e3c0*/  ISETP.LE.U32.AND P4, PT, R132, UR23, PT ;  /* 0x0000001784007c0c */ /* 0x000fe4000bf83070 */
[----:B------:R-:W-:Y:S02]  /*e3d0*/  LOP3.LUT R112, R204, 0xffff, RZ, 0xc0, !PT ;  /* 0x0000ffffcc707812 */ /* 0x000fe400078ec0ff */
[----:B------:R-:W-:Y:S02]  /*e3e0*/  @!P6 PRMT R188, R216, 0x5410, RZ ;  /* 0x00005410d8bce816 */ /* 0x000fe400000000ff */
[----:B------:R-:W-:Y:S02]  /*e3f0*/  ISETP.LE.U32.AND P6, PT, R106, UR23, PT ;  /* 0x000000176a007c0c */ /* 0x000fe4000bfc3070 */
[----:B------:R-:W-:Y:S02]  /*e400*/  LOP3.LUT R106, R113, 0xff, RZ, 0xc0, !PT ;  /* 0x000000ff716a7812 */ /* 0x000fe400078ec0ff */
[----:B------:R-:W-:Y:S02]  /*e410*/  SHF.R.U32.HI R112, RZ, 0x8, R112 ;  /* 0x00000008ff707819 */ /* 0x000fe40000011670 */
[----:B---3--:R-:W-:Y:S01]  /*e420*/  PRMT R105, R106, 0x5410, R107 ;  /* 0x000054106a697816 */ /* 0x008fe2000000006b */
[----:B------:R-:W-:Y:S01]  /*e430*/  @!P4 HFMA2.BF16_V2 R229, -RZ.H0_H0, RZ.H0_H0, -R133.H0_H0 ;  /* 0x200000ffffe5c231 */ /* 0x000fe20000340985 */
[----:B------:R-:W-:Y:S02]  /*e440*/  SHF.R.U32.HI R107, RZ, 0x8, R104 ;  /* 0x00000008ff6b7819 */ /* 0x000fe40000011668 */
[--C-:B------:R-:W-:Y:S01]  /*e450*/  SHF.R.U32.HI R104, RZ, 0x10, R113.reuse ;  /* 0x00000010ff687819 */ /* 0x100fe20000011671 */
[--C-:B------:R-:W-:Y:S01]  /*e460*/  HSET2.LE.AND R105, R105, R206.reuse, PT ;  /* 0x000000ce69697233 */ /* 0x100fe20003803000 */
[----:B------:R-:W-:Y:S01]  /*e470*/  LOP3.LUT R106, R176, 0xff, RZ, 0xc0, !PT ;  /* 0x000000ffb06a7812 */ /* 0x000fe200078ec0ff */
[----:B--2---:R-:W-:Y:S01]  /*e480*/  @!P6 HFMA2.BF16_V2 R214, -RZ.H0_H0, RZ.H0_H0, -R187.H0_H0 ;  /* 0x200000ffffd6e231 */ /* 0x004fe200003409bb */
[----:B------:R-:W-:Y:S02]  /*e490*/  SHF.R.U32.HI R113, RZ, 0x18, R113 ;  /* 0x00000018ff717819 */ /* 0x000fe40000011671 */
[----:B------:R-:W-:Y:S02]  /*e4a0*/  LOP3.LUT R104, R104, 0xff, RZ, 0xc0, !PT ;  /* 0x000000ff68687812 */ /* 0x000fe400078ec0ff */
[----:B------:R-:W-:Y:S02]  /*e4b0*/  PRMT R106, R106, 0x5410, R107 ;  /* 0x000054106a6a7816 */ /* 0x000fe4000000006b */
[----:B------:R-:W-:Y:S02]  /*e4c0*/  LOP3.LUT R107, R205, UR6, R194, 0x96, !PT ;  /* 0x00000006cd6b7c12 */ /* 0x000fe4000f8e96c2 */
[----:B------:R-:W-:Y:S02]  /*e4d0*/  PRMT R104, R104, 0x5410, R113 ;  /* 0x0000541068687816 */ /* 0x000fe40000000071 */
[----:B------:R-:W-:Y:S02]  /*e4e0*/  LOP3.LUT R113, R204, 0xff, RZ, 0xc0, !PT ;  /* 0x000000ffcc717812 */ /* 0x000fe400078ec0ff */
[----:B------:R-:W-:Y:S01]  /*e4f0*/  LOP3.LUT R100, R105, R100, RZ, 0xc0, !PT ;  /* 0x0000006469647212 */ /* 0x000fe200078ec0ff */
[--C-:B------:R-:W-:Y:S01]  /*e500*/  HSET2.LE.AND R104, R104, R206.reuse, PT ;  /* 0x000000ce68687233 */ /* 0x100fe20003803000 */
[----:B------:R-:W-:Y:S01]  /*e510*/  PRMT R113, R113, 0x5410, R112 ;  /* 0x0000541071717816 */ /* 0x000fe20000000070 */
[--C-:B------:R-:W-:Y:S01]  /*e520*/  HSET2.LE.AND R105, R106, R206.reuse, PT ;  /* 0x000000ce6a697233 */ /* 0x100fe20003803000 */
[--C-:B------:R-:W-:Y:S02]  /*e530*/  SHF.R.U32.HI R112, RZ, 0x10, R107.reuse ;  /* 0x00000010ff707819 */ /* 0x100fe4000001166b */
[C---:B------:R-:W-:Y:S01]  /*e540*/  LOP3.LUT R118, R107.reuse, 0xffff, RZ, 0xc0, !PT ;  /* 0x0000ffff6b767812 */ /* 0x040fe200078ec0ff */
[----:B------:R-:W-:Y:S01]  /*e550*/  HSET2.LE.AND R113, R113, R206, PT ;  /* 0x000000ce71717233 */ /* 0x000fe20003803000 */
[----:B------:R-:W-:Y:S02]  /*e560*/  LOP3.LUT R115, R107, 0xff, RZ, 0xc0, !PT ;  /* 0x000000ff6b737812 */ /* 0x000fe400078ec0ff */
[----:B------:R-:W-:Y:S02]  /*e570*/  SHF.R.U32.HI R107, RZ, 0x18, R107 ;  /* 0x00000018ff6b7819 */ /* 0x000fe4000001166b */
[----:B------:R-:W-:Y:S02]  /*e580*/  LOP3.LUT R112, R112, 0xff, RZ, 0xc0, !PT ;  /* 0x000000ff70707812 */ /* 0x000fe400078ec0ff */
[----:B------:R-:W-:Y:S02]  /*e590*/  PRMT R132, R133, 0x7632, R132 ;  /* 0x0000763285847816 */ /* 0x000fe40000000084 */
[----:B------:R-:W-:Y:S02]  /*e5a0*/  PRMT R112, R112, 0x5410, R107 ;  /* 0x0000541070707816 */ /* 0x000fe4000000006b */
[----:B------:R-:W-:Y:S01]  /*e5b0*/  LOP3.LUT R101, R104, R101, RZ, 0xc0, !PT ;  /* 0x0000006568657212 */ /* 0x000fe200078ec0ff */
[----:B------:R-:W-:Y:S01]  /*e5c0*/  @!P0 HFMA2.BF16_V2 R228, -RZ.H0_H0, RZ.H0_H0, -R132.H0_H0 ;  /* 0x200000ffffe48231 */ /* 0x000fe20000340984 */
[----:B------:R-:W-:Y:S01]  /*e5d0*/  LOP3.LUT R102, R105, R102, RZ, 0xc0, !PT ;  /* 0x0000006669667212 */ /* 0x000fe200078ec0ff */
[--C-:B------:R-:W-:Y:S01]  /*e5e0*/  HSET2.LE.AND R112, R112, R206.reuse, PT ;  /* 0x000000ce70707233 */ /* 0x100fe20003803000 */
[----:B------:R-:W-:Y:S01]  /*e5f0*/  PRMT R135, R133, 0x5410, R132 ;  /* 0x0000541085877816 */ /* 0x000fe20000000084 */
[----:B------:R-:W1:Y:S01]  /*e600*/  LDSM.16.MT88.4 R104, [R210+0x9000] ;  /* 0x00900000d268783b */ /* 0x000e620000004200 */
[----:B------:R-:W-:Y:S02]  /*e610*/  @!P4 PRMT R133, R229, 0x5410, RZ ;  /* 0x00005410e585c816 */ /* 0x000fe400000000ff */
[----:B------:R-:W-:Y:S02]  /*e620*/  ISETP.LE.U32.AND P4, PT, R116, UR23, PT ;  /* 0x0000001774007c0c */ /* 0x000fe4000bf83070 */
[----:B------:R-:W-:Y:S02]  /*e630*/  LOP3.LUT R114, R143, 0xffff, RZ, 0xc0, !PT ;  /* 0x0000ffff8f727812 */ /* 0x000fe400078ec0ff */
[----:B------:R-:W-:Y:S02]  /*e640*/  SHF.R.U32.HI R177, RZ, 0x18, R176 ;  /* 0x00000018ffb17819 */ /* 0x000fe400000116b0 */
[----:B------:R-:W-:Y:S02]  /*e650*/  SHF.R.U32.HI R114, RZ, 0x8, R114 ;  /* 0x00000008ff727819 */ /* 0x000fe40000011672 */
[----:B------:R-:W-:Y:S02]  /*e660*/  SHF.R.U32.HI R118, RZ, 0x8, R118 ;  /* 0x00000008ff767819 */ /* 0x000fe40000011676 */
[----:B------:R-:W-:Y:S02]  /*e670*/  LOP3.LUT R114, R114, 0xffff, RZ, 0xc0, !PT ;  /* 0x0000ffff72727812 */ /* 0x000fe400078ec0ff */
[----:B------:R-:W-:Y:S02]  /*e680*/  PRMT R115, R115, 0x5410, R118 ;  /* 0x0000541073737816 */ /* 0x000fe40000000076 */
[----:B------:R-:W-:Y:S02]  /*e690*/  @!P4 PRMT R191, R234, 0x5410, RZ ;  /* 0x00005410eabfc816 */ /* 0x000fe400000000ff */
[----:B------:R-:W-:Y:S01]  /*e6a0*/  ISETP.LE.U32.AND P4, PT, R114, UR23, PT ;  /* 0x0000001772007c0c */ /* 0x000fe2000bf83070 */
[--C-:B------:R-:W-:Y:S01]  /*e6b0*/  HSET2.LE.AND R115, R115, R206.reuse, PT ;  /* 0x000000ce73737233 */ /* 0x100fe20003803000 */
[----:B------:R-:W-:Y:S02]  /*e6c0*/  SHF.R.U32.HI R114, RZ, 0x10, R176 ;  /* 0x00000010ff727819 */ /* 0x000fe400000116b0 */
[--C-:B------:R-:W-:Y:S02]  /*e6d0*/  SHF.R.U32.HI R117, RZ, 0x10, R204.reuse ;  /* 0x00000010ff757819 */ /* 0x100fe400000116cc */
[----:B------:R-:W-:Y:S02]  /*e6e0*/  LOP3.LUT R114, R114, 0xff, RZ, 0xc0, !PT ;  /* 0x000000ff72727812 */ /* 0x000fe400078ec0ff */
[----:B------:R-:W-:Y:S02]  /*e6f0*/  LOP3.LUT R117, R117, 0xff, RZ, 0xc0, !PT ;  /* 0x000000ff75757812 */ /* 0x000fe400078ec0ff */
[----:B------:R-:W-:Y:S02]  /*e700*/  PRMT R114, R114, 0x5410, R177 ;  /* 0x0000541072727816 */ /* 0x000fe400000000b1 */
[----:B------:R-:W-:Y:S01]  /*e710*/  SHF.R.U32.HI R116, RZ, 0x18, R204 ;  /* 0x00000018ff747819 */ /* 0x000fe200000116cc */
[----:B------:R-:W-:Y:S01]  /*e720*/  LDSM.16.MT88.4 R176, [R210+0xbc00] ;  /* 0x00bc0000d2b0783b */ /* 0x000fe20000004200 */
[----:B------:R-:W-:Y:S01]  /*e730*/  LOP3.LUT R108, R115, R108, RZ, 0xc0, !PT ;  /* 0x0000006c736c7212 */ /* 0x000fe200078ec0ff */
[----:B------:R-:W-:Y:S01]  /*e740*/  HSET2.LE.AND R114, R114, R206, PT ;  /* 0x000000ce72727233 */ /* 0x000fe20003803000 */
[----:B------:R-:W-:Y:S01]  /*e750*/  LOP3.LUT R109, R112, R109, RZ, 0xc0, !PT ;  /* 0x0000006d706d7212 */ /* 0x000fe200078ec0ff */
[----:B------:R-:W-:Y:S01]  /*e760*/  @!P4 HFMA2.BF16_V2 R222, -RZ.H0_H0, RZ.H0_H0, -R166.H0_H0 ;  /* 0x200000ffffdec231 */ /* 0x000fe200003409a6 */
[----:B------:R-:W-:Y:S02]  /*e770*/  LOP3.LUT R110, R113, R110, RZ, 0xc0, !PT ;  /* 0x0000006e716e7212 */ /* 0x000fe400078ec0ff */
[----:B------:R-:W-:Y:S02]  /*e780*/  LOP3.LUT R103, R114, R103, RZ, 0xc0, !PT ;  /* 0x0000006772677212 */ /* 0x000fe400078ec0ff */
[----:B------:R-:W-:Y:S01]  /*e790*/  PRMT R116, R117, 0x5410, R116 ;  /* 0x0000541075747816 */ /* 0x000fe20000000074 */
[----:B----4-:R-:W2:Y:S01]  /*e7a0*/  LDSM.16.MT88.4 R112, [R208+0x9000] ;  /* 0x00900000d070783b */ /* 0x010ea20000004200 */
[----:B------:R-:W-:Y:S02]  /*e7b0*/  @!P4 PRMT R166, R222, 0x5410, RZ ;  /* 0x00005410dea6c816 */ /* 0x000fe400000000ff */
[----:B------:R-:W-:Y:S01]  /*e7c0*/  @!P0 PRMT R132, R228, 0x5410, RZ ;  /* 0x00005410e4848816 */ /* 0x000fe200000000ff */
[-C--:B-1----:R-:W-:Y:S01]  /*e7d0*/  HMMA.16816.F32.BF16 R4, R100, R104.reuse, R4 ;  /* 0x000000686404723c */ /* 0x082fe20000041804 */
[----:B------:R-:W-:Y:S01]  /*e7e0*/  HSET2.LE.AND R116, R116, R206, PT ;  /* 0x000000ce74747233 */ /* 0x000fe20003803000 */
[----:B------:R-:W-:Y:S02]  /*e7f0*/  @!P5 PRMT R134, R230, 0x5410, RZ ;  /* 0x00005410e686d816 */ /* 0x000fe400000000ff */
[----:B------:R-:W-:Y:S02]  /*e800*/  SHF.R.U32.HI R122, RZ, 0x8, R122 ;  /* 0x00000008ff7a7819 */ /* 0x000fe4000001167a */
[----:B------:R-:W-:Y:S01]  /*e810*/  LOP3.LUT R111, R116, R111, RZ, 0xc0, !PT ;  /* 0x0000006f746f7212 */ /* 0x000fe200078ec0ff */
[----:B------:R-:W-:Y:S01]  /*e820*/  STG.E.U16 [R198.64+0x50], R134 ;  /* 0x00005086c6007986 */ /* 0x000fe2000c101510 */
[----:B------:R-:W-:Y:S02]  /*e830*/  LOP3.LUT R148, R145, UR7, R148, 0x96, !PT ;  /* 0x0000000791947c12 */ /* 0x000fe4000f8e9694 */
[----:B------:R-:W-:Y:S01]  /*e840*/  LOP3.LUT P3, RZ, R209, 0x80, RZ, 0xc0, !PT ;  /* 0x00000080d1ff7812 */ /* 0x000fe2000786c0ff */
[----:B------:R-:W-:Y:S01]  /*e850*/  STG.E.U16 [R200.64+0x50], R133 ;  /* 0x00005085c8007986 */ /* 0x000fe2000c101510 */
[----:B------:R-:W-:Y:S01]  /*e860*/  @!P6 PRMT R187, R214, 0x5410, RZ ;  /* 0x00005410d6bbe816 */ /* 0x000fe200000000ff */
[C---:B------:R-:W-:Y:S01]  /*e870*/  HMMA.16816.F32.BF16 R8, R108.reuse, R104, R8 ;  /* 0x000000686c08723c */ /* 0x040fe20000041808 */
[----:B------:R-:W-:Y:S01]  /*e880*/  SHF.R.U32.HI R116, RZ, 0x10, R158 ;  /* 0x00000010ff747819 */ /* 0x000fe2000001169e */
[----:B------:R-:W-:Y:S01]  /*e890*/  STG.E.U16 [R200.64+0x52], R132 ;  /* 0x00005284c8007986 */ /* 0x000fe2000c101510 */
[----:B------:R-:W-:Y:S02]  /*e8a0*/  SHF.R.U32.HI R143, RZ, 0x18, R143 ;  /* 0x00000018ff8f7819 */ /* 0x000fe4000001168f */
[----:B------:R-:W-:Y:S01]  /*e8b0*/  LOP3.LUT R116, R116, 0xff, RZ, 0xc0, !PT ;  /* 0x000000ff74747812 */ /* 0x000fe200078ec0ff */
[----:B------:R-:W-:Y:S01]  /*e8c0*/  STG.E.U16 [R202.64+0x60], R191 ;  /* 0x000060bfca007986 */ /* 0x000fe2000c101510 */
[----:B------:R-:W-:Y:S01]  /*e8d0*/  ISETP.LE.U32.AND P4, PT, R143, UR23, PT ;  /* 0x000000178f007c0c */ /* 0x000fe2000bf83070 */
[-C--:B------:R-:W-:Y:S01]  /*e8e0*/  HMMA.16816.F32.BF16 R12, R108, R106.reuse, R12 ;  /* 0x0000006a6c0c723c */ /* 0x080fe2000004180c */
[----:B------:R-:W-:Y:S01]  /*e8f0*/  LOP3.LUT R143, R122, 0xffff, RZ, 0xc0, !PT ;  /* 0x0000ffff7a8f7812 */ /* 0x000fe200078ec0ff */
[----:B------:R-:W-:Y:S01]  /*e900*/  STG.E.U16 [R202.64+0x62], R190 ;  /* 0x000062beca007986 */ /* 0x000fe2000c101510 */
[----:B------:R-:W-:Y:S02]  /*e910*/  ISETP.LE.U32.AND P0, PT, R146, UR23, PT ;  /* 0x0000001792007c0c */ /* 0x000fe4000bf03070 */
[----:B------:R-:W-:Y:S01]  /*e920*/  LOP3.LUT R131, R162, 0xff, RZ, 0xc0, !PT ;  /* 0x000000ffa2837812 */ /* 0x000fe200078ec0ff */
[----:B------:R-:W-:Y:S01]  /*e930*/  STG.E.U16 [R196.64+0x60], R193 ;  /* 0x000060c1c4007986 */ /* 0x000fe2000c101510 */
[----:B------:R-:W-:Y:S01]  /*e940*/  SHF.R.U32.HI R146, RZ, 0x10, R156 ;  /* 0x00000010ff927819 */ /* 0x000fe2000001169c */
[C---:B------:R-:W-:Y:S01]  /*e950*/  HMMA.16816.F32.BF16 R16, R100.reuse, R106, R16 ;  /* 0x0000006a6410723c */ /* 0x040fe20000041810 */
[----:B------:R-:W-:Y:S01]  /*e960*/  PRMT R170, R186, 0x5410, R185 ;  /* 0x00005410baaa7816 */ /* 0x000fe200000000b9 */
[----:B------:R-:W1:Y:S01]  /*e970*/  LDSM.16.MT88.4 R104, [R210+0xa000] ;  /* 0x00a00000d268783b */ /* 0x000e620000004200 */
[----:B------:R-:W-:Y:S01]  /*e980*/  ISETP.LE.U32.AND P6, PT, R143, UR23, PT ;  /* 0x000000178f007c0c */ /* 0x000fe2000bfc3070 */
[----:B------:R-:W-:Y:S01]  /*e990*/  @!P4 HFMA2.BF16_V2 R218, -RZ.H0_H0, RZ.H0_H0, -R167.H0_H0 ;  /* 0x200000ffffdac231 */ /* 0x000fe200003409a7 */
[----:B------:R-:W-:Y:S02]  /*e9a0*/  @!P2 PRMT R186, R220, 0x5410, RZ ;  /* 0x00005410dcbaa816 */ /* 0x000fe400000000ff */
[----:B------:R-:W-:Y:S01]  /*e9b0*/  LOP3.LUT P2, RZ, R209, 0x40, RZ, 0xc0, !PT ;  /* 0x00000040d1ff7812 */ /* 0x000fe2000784c0ff */
[-C--:B--2---:R-:W-:Y:S01]  /*e9c0*/  HMMA.16816.F32.BF16 R20, R100, R112.reuse, R20 ;  /* 0x000000706414723c */ /* 0x084fe20000041814 */
[----:B------:R-:W-:Y:S01]  /*e9d0*/  @!P4 PRMT R167, R218, 0x5410, RZ ;  /* 0x00005410daa7c816 */ /* 0x000fe200000000ff */
[----:B------:R-:W-:Y:S01]  /*e9e0*/  STG.E.U16 [R196.64+0x62], R192 ;  /* 0x000062c0c4007986 */ /* 0x000fe2000c101510 */
[----:B------:R-:W-:Y:S01]  /*e9f0*/  ISETP.LE.U32.AND P4, PT, R130, UR23, PT ;  /* 0x0000001782007c0c */ /* 0x000fe2000bf83070 */
[----:B------:R-:W-:Y:S01]  /*ea00*/  @!P0 HFMA2.BF16_V2 R224, -RZ.H0_H0, RZ.H0_H0, -R165.H1_H1 ;  /* 0x200000ffffe08231 */ /* 0x000fe200003609a5 */
[----:B------:R-:W-:Y:S01]  /*ea10*/  SHF.R.U32.HI R130, RZ, 0x10, R162 ;  /* 0x00000010ff827819 */ /* 0x000fe200000116a2 */
[----:B------:R-:W-:Y:S01]  /*ea20*/  STG.E.U16 [R198.64+0x5e], R189 ;  /* 0x00005ebdc6007986 */ /* 0x000fe2000c101510 */
[----:B------:R-:W-:Y:S01]  /*ea30*/  @!P1 PRMT R185, R219, 0x5410, RZ ;  /* 0x00005410dbb99816 */ /* 0x000fe200000000ff */
[C---:B------:R-:W-:Y:S01]  /*ea40*/  HMMA.16816.F32.BF16 R24, R108.reuse, R112, R24 ;  /* 0x000000706c18723c */ /* 0x040fe20000041818 */
[----:B------:R-:W-:Y:S01]  /*ea50*/  LOP3.LUT P1, RZ, R209, 0x20, RZ, 0xc0, !PT ;  /* 0x00000020d1ff7812 */ /* 0x000fe2000782c0ff */
[----:B------:R2:W-:Y:S02]  /*ea60*/  STG.E.U16 [R198.64+0x60], R166 ;  /* 0x000060a6c6007986 */ /* 0x0005e4000c101510 */
[----:B------:R-:W-:Y:S02]  /*ea70*/  LOP3.LUT R146, R146, 0xff, RZ, 0xc0, !PT ;  /* 0x000000ff92927812 */ /* 0x000fe400078ec0ff */
[----:B------:R3:W5:Y:S01]  /*ea80*/  LDL.LU R209, [R1+0xcc] ;  /* 0x0000cc0001d17983 */ /* 0x0007620000300800 */
[----:B------:R-:W-:Y:S01]  /*ea90*/  PRMT R194, R195, 0x7632, R194 ;  /* 0x00007632c3c27816 */ /* 0x000fe200000000c2 */
[-C--:B------:R-:W-:Y:S01]  /*eaa0*/  HMMA.16816.F32.BF16 R28, R108, R114.reuse, R28 ;  /* 0x000000726c1c723c */ /* 0x080fe2000004181c */
[----:B------:R-:W-:Y:S01]  /*eab0*/  @!P4 HFMA2.BF16_V2 R217, -RZ.H0_H0, RZ.H0_H0, -R195.H0_H0 ;  /* 0x200000ffffd9c231 */ /* 0x000fe200003409c3 */
[----:B------:R-:W-:Y:S02]  /*eac0*/  STG.E.U16 [R200.64+0x60], R184 ;  /* 0x000060b8c8007986 */ /* 0x000fe4000c101510 */
[----:B------:R-:W-:Y:S01]  /*ead0*/  @!P6 HFMA2.BF16_V2 R215, -RZ.H0_H0, RZ.H0_H0, -R194.H0_H0 ;  /* 0x200000ffffd7e231 */ /* 0x000fe200003409c2 */
[----:B------:R-:W-:Y:S01]  /*eae0*/  LOP3.LUT R147, R147, 0xff, RZ, 0xc0, !PT ;  /* 0x000000ff93937812 */ /* 0x000fe200078ec0ff */
[----:B------:R4:W-:Y:S02]  /*eaf0*/  STG.E.U16 [R200.64+0x62], R167 ;  /* 0x000062a7c8007986 */ /* 0x0009e4000c101510 */
[C---:B------:R-:W-:Y:S01]  /*eb00*/  HMMA.16816.F32.BF16 R32, R100.reuse, R114, R32 ;  /* 0x000000726420723c */ /* 0x040fe20000041820 */
[----:B------:R-:W-:Y:S01]  /*eb10*/  ISETP.LE.U32.AND P5, PT, R147, UR23, PT ;  /* 0x0000001793007c0c */ /* 0x000fe2000bfa3070 */
[----:B------:R-:W3:Y:S02]  /*eb20*/  LDSM.16.MT88.4 R112, [R208+0xa000] ;  /* 0x00a00000d070783b */ /* 0x000ee40000004200 */
[----:B------:R-:W-:Y:S04]  /*eb30*/  LOP3.LUT R147, R156, 0xff, RZ, 0xc0, !PT ;  /* 0x000000ff9c937812 */ /* 0x000fe800078ec0ff */
[-C--:B-1----:R-:W-:Y:S02]  /*eb40*/  HMMA.16816.F32.BF16 R36, R100, R104.reuse, R36 ;  /* 0x000000686424723c */ /* 0x082fe40000041824 */
[----:B------:R-:W-:Y:S02]  /*eb50*/  STG.E.U16 [R202.64+0x70], R186 ;  /* 0x000070baca007986 */ /* 0x000fe4000c101510 */
[----:B--2---:R-:W-:Y:S02]  /*eb60*/  IMAD.MOV.U32 R166, RZ, RZ, R3 ;  /* 0x000000ffffa67224 */ /* 0x004fe400078e0003 */
[----:B------:R-:W-:Y:S01]  /*eb70*/  @!P5 HFMA2.BF16_V2 R225, -RZ.H0_H0, RZ.H0_H0, -R165.H0_H0 ;  /* 0x200000ffffe1d231 */ /* 0x000fe200003409a5 */
[----:B------:R-:W-:Y:S01]  /*eb80*/  STG.E.U16 [R202.64+0x72], R185 ;  /* 0x000072b9ca007986 */ /* 0x000fe2000c101510 */
[C---:B------:R-:W-:Y:S03]  /*eb90*/  HMMA.16816.F32.BF16 R40, R108.reuse, R104, R40 ;  /* 0x000000686c28723c */ /* 0x040fe60000041828 */
[----:B------:R-:W-:Y:S04]  /*eba0*/  STG.E.U16 [R196.64+0x70], R188 ;  /* 0x000070bcc4007986 */ /* 0x000fe8000c101510 */
[----:B------:R-:W-:Y:S01]  /*ebb0*/  STG.E.U16 [R196.64+0x72], R187 ;  /* 0x000072bbc4007986 */ /* 0x000fe2000c101510 */
[----:B----4-:R-:W-:Y:S01]  /*ebc0*/  IMAD.MOV.U32 R167, RZ, RZ, R0 ;  /* 0x000000ffffa77224 */ /* 0x010fe200078e0000 */
[-C--:B------:R-:W-:Y:S08]  /*ebd0*/  HMMA.16816.F32.BF16 R44, R108, R106.reuse, R44 ;  /* 0x0000006a6c2c723c */ /* 0x080ff0000004182c */
[C---:B------:R-:W-:Y:S01]  /*ebe0*/  HMMA.16816.F32.BF16 R48, R100.reuse, R106, R48 ;  /* 0x0000006a6430723c */ /* 0x040fe20000041830 */
[----:B------:R-:W1:Y:S07]  /*ebf0*/  LDSM.16.MT88.4 R104, [R210+0xb000] ;  /* 0x00b00000d268783b */ /* 0x000e6e0000004200 */
[-C--:B---3--:R-:W-:Y:S08]  /*ec00*/  HMMA.16816.F32.BF16 R52, R100, R112.reuse, R52 ;  /* 0x000000706434723c */ /* 0x088ff00000041834 */
        /* <DEDUP_REMOVED lines=9> */
[C---:B------:R-:W-:Y:S04]  /*eca0*/  LOP3.LUT R105, R158.reuse, 0xffff, RZ, 0xc0, !PT ;  /* 0x0000ffff9e697812 */ /* 0x040fe800078ec0ff */
[C---:B------:R-:W-:Y:S01]  /*ecb0*/  HMMA.16816.F32.BF16 R80, R100.reuse, R106, R80 ;  /* 0x0000006a6450723c */ /* 0x040fe20000041850 */
[----:B------:R-:W-:Y:S06]  /*ecc0*/  SHF.R.U32.HI R105, RZ, 0x8, R105 ;  /* 0x00000008ff697819 */ /* 0x000fec0000011669 */
[----:B------:R-:W-:Y:S01]  /*ecd0*/  SHF.R.U32.HI R107, RZ, 0x18, R158 ;  /* 0x00000018ff6b7819 */ /* 0x000fe2000001169e */
[-C--:B--2---:R-:W-:Y:S01]  /*ece0*/  HMMA.16816.F32.BF16 R84, R100, R112.reuse, R84 ;  /* 0x000000706454723c */ /* 0x084fe20000041854 */
[----:B------:R-:W-:Y:S03]  /*ecf0*/  LOP3.LUT R106, R158, 0xff, RZ, 0xc0, !PT ;  /* 0x000000ff9e6a7812 */ /* 0x000fe600078ec0ff */
[----:B------:R-:W-:Y:S02]  /*ed00*/  PRMT R107, R116, 0x5410, R107 ;  /* 0x00005410746b7816 */ /* 0x000fe4000000006b */
[----:B------:R-:W1:Y:S01]  /*ed10*/  LDSM.16.MT88.4 R116, [R210+0x9400] ;  /* 0x00940000d274783b */ /* 0x000e620000004200 */
[----:B------:R-:W-:Y:S01]  /*ed20*/  PRMT R106, R106, 0x5410, R105 ;  /* 0x000054106a6a7816 */ /* 0x000fe20000000069 */
[C---:B------:R-:W-:Y:S01]  /*ed30*/  HMMA.16816.F32.BF16 R88, R108.reuse, R112, R88 ;  /* 0x000000706c58723c */ /* 0x040fe20000041858 */
[--C-:B------:R-:W-:Y:S03]  /*ed40*/  HSET2.LE.AND R107, R107, R206.reuse, PT ;  /* 0x000000ce6b6b7233 */ /* 0x100fe60003803000 */
[--C-:B------:R-:W-:Y:S01]  /*ed50*/  HSET2.LE.AND R106, R106, R206.reuse, PT ;  /* 0x000000ce6a6a7233 */ /* 0x100fe20003803000 */
[----:B------:R-:W-:Y:S02]  /*ed60*/  SHF.R.U32.HI R105, RZ, 0x10, R174 ;  /* 0x00000010ff697819 */ /* 0x000fe400000116ae */
[----:B------:R-:W-:Y:S01]  /*ed70*/  LOP3.LUT R107, R107, R128, RZ, 0xc0, !PT ;  /* 0x000000806b6b7212 */ /* 0x000fe200078ec0ff */
[-C--:B------:R-:W-:Y:S01]  /*ed80*/  HMMA.16816.F32.BF16 R92, R108, R114.reuse, R92 ;  /* 0x000000726c5c723c */ /* 0x080fe2000004185c */
[C---:B------:R-:W-:Y:S01]  /*ed90*/  LOP3.LUT R113, R174.reuse, 0xffff, RZ, 0xc0, !PT ;  /* 0x0000ffffae717812 */ /* 0x040fe200078ec0ff */
[----:B------:R-:W2:Y:S02]  /*eda0*/  LDSM.16.MT88.4 R108, [R208+0x9400] ;  /* 0x00940000d06c783b */ /* 0x000ea40000004200 */
[----:B------:R-:W-:Y:S02]  /*edb0*/  SHF.R.U32.HI R112, RZ, 0x8, R104 ;  /* 0x00000008ff707819 */ /* 0x000fe40000011668 */
[----:B------:R-:W-:Y:S02]  /*edc0*/  SHF.R.U32.HI R113, RZ, 0x8, R113 ;  /* 0x00000008ff717819 */ /* 0x000fe40000011671 */
[----:B------:R-:W-:Y:S01]  /*edd0*/  HMMA.16816.F32.BF16 R96, R100, R114, R96 ;  /* 0x000000726460723c */ /* 0x000fe20000041860 */
[----:B------:R-:W-:Y:S03]  /*ede0*/  LOP3.LUT R104, R174, 0xff, RZ, 0xc0, !PT ;  /* 0x000000ffae687812 */ /* 0x000fe600078ec0ff */
[----:B------:R-:W-:Y:S02]  /*edf0*/  SHF.R.U32.HI R174, RZ, 0x18, R174 ;  /* 0x00000018ffae7819 */ /* 0x000fe400000116ae */
[----:B------:R-:W-:Y:S02]  /*ee00*/  LOP3.LUT R105, R105, 0xff, RZ, 0xc0, !PT ;  /* 0x000000ff69697812 */ /* 0x000fe400078ec0ff */
[----:B------:R-:W-:Y:S04]  /*ee10*/  PRMT R131, R131, 0x5410, R112 ;  /* 0x0000541083837816 */ /* 0x000fe80000000070 */
[----:B------:R-:W-:Y:S01]  /*ee20*/  PRMT R104, R104, 0x5410, R113 ;  /* 0x0000541068687816 */ /* 0x000fe20000000071 */
[--C-:B------:R-:W-:Y:S01]  /*ee30*/  HSET2.LE.AND R102, R131, R206.reuse, PT ;  /* 0x000000ce83667233 */ /* 0x100fe20003803000 */
[----:B------:R-:W-:Y:S02]  /*ee40*/  LOP3.LUT R112, R156, 0xffff, RZ, 0xc0, !PT ;  /* 0x0000ffff9c707812 */ /* 0x000fe400078ec0ff */
[----:B------:R-:W-:Y:S01]  /*ee50*/  PRMT R105, R105, 0x5410, R174 ;  /* 0x0000541069697816 */ /* 0x000fe200000000ae */
[--C-:B------:R-:W-:Y:S01]  /*ee60*/  HSET2.LE.AND R104, R104, R206.reuse, PT ;  /* 0x000000ce68687233 */ /* 0x100fe20003803000 */
[----:B------:R-:W-:Y:S02]  /*ee70*/  SHF.R.U32.HI R113, RZ, 0x18, R156 ;  /* 0x00000018ff717819 */ /* 0x000fe4000001169c */
[----:B------:R-:W-:Y:S01]  /*ee80*/  SHF.R.U32.HI R112, RZ, 0x8, R112 ;  /* 0x00000008ff707819 */ /* 0x000fe20000011670 */
[--C-:B------:R-:W-:Y:S01]  /*ee90*/  HSET2.LE.AND R105, R105, R206.reuse, PT ;  /* 0x000000ce69697233 */ /* 0x100fe20003803000 */
[----:B------:R-:W-:Y:S02]  /*eea0*/  LOP3.LUT R103, R130, 0xff, RZ, 0xc0, !PT ;  /* 0x000000ff82677812 */ /* 0x000fe400078ec0ff */
[----:B------:R-:W-:Y:S02]  /*eeb0*/  PRMT R147, R147, 0x5410, R112 ;  /* 0x0000541093937816 */ /* 0x000fe40000000070 */
[----:B------:R-:W-:Y:S02]  /*eec0*/  PRMT R146, R146, 0x5410, R113 ;  /* 0x0000541092927816 */ /* 0x000fe40000000071 */
[----:B------:R-:W-:Y:S01]  /*eed0*/  PRMT R103, R103, 0x5410, R162 ;  /* 0x0000541067677816 */ /* 0x000fe200000000a2 */
[--C-:B------:R-:W-:Y:S01]  /*eee0*/  HSET2.LE.AND R100, R147, R206.reuse, PT ;  /* 0x000000ce93647233 */ /* 0x100fe20003803000 */
[----:B------:R-:W-:Y:S01]  /*eef0*/  LOP3.LUT R104, R104, R121, RZ, 0xc0, !PT ;  /* 0x0000007968687212 */ /* 0x000fe200078ec0ff */
[--C-:B------:R-:W-:Y:S01]  /*ef00*/  HSET2.LE.AND R101, R146, R206.reuse, PT ;  /* 0x000000ce92657233 */ /* 0x100fe20003803000 */
[----:B------:R-:W-:Y:S01]  /*ef10*/  LOP3.LUT R105, R105, R120, RZ, 0xc0, !PT ;  /* 0x0000007869697212 */ /* 0x000fe200078ec0ff */
[--C-:B------:R-:W-:Y:S01]  /*ef20*/  HSET2.LE.AND R103, R103, R206.reuse, PT ;  /* 0x000000ce67677233 */ /* 0x100fe20003803000 */
[----:B------:R-:W-:Y:S01]  /*ef30*/  LOP3.LUT R106, R106, R129, RZ, 0xc0, !PT ;  /* 0x000000816a6a7212 */ /* 0x000fe200078ec0ff */
[----:B------:R-:W3:Y:S01]  /*ef40*/  LDSM.16.MT88.4 R120, [R210+0xa400] ;  /* 0x00a40000d278783b */ /* 0x000ee20000004200 */
[----:B------:R-:W-:Y:S02]  /*ef50*/  LOP3.LUT R100, R100, R127, RZ, 0xc0, !PT ;  /* 0x0000007f64647212 */ /* 0x000fe400078ec0ff */
[----:B------:R-:W-:Y:S02]  /*ef60*/  LOP3.LUT R101, R101, R126, RZ, 0xc0, !PT ;  /* 0x0000007e65657212 */ /* 0x000fe400078ec0ff */
[----:B------:R-:W-:Y:S01]  /*ef70*/  LOP3.LUT R102, R102, R125, RZ, 0xc0, !PT ;  /* 0x0000007d66667212 */ /* 0x000fe200078ec0ff */
[-C--:B-1----:R-:W-:Y:S01]  /*ef80*/  HMMA.16816.F32.BF16 R4, R104, R116.reuse, R4 ;  /* 0x000000746804723c */ /* 0x082fe20000041804 */
[----:B------:R-:W-:Y:S01]  /*ef90*/  LOP3.LUT R103, R103, R124, RZ, 0xc0, !PT ;  /* 0x0000007c67677212 */ /* 0x000fe200078ec0ff */
[----:B------:R-:W1:Y:S06]  /*efa0*/  LDSM.16.MT88.4 R112, [R208+0xa400] ;  /* 0x00a40000d070783b */ /* 0x000e6c0000004200 */
[C---:B------:R-:W-:Y:S02]  /*efb0*/  HMMA.16816.F32.BF16 R8, R100.reuse, R116, R8 ;  /* 0x000000746408723c */ /* 0x040fe40000041808 */
[----:B------:R-:W-:Y:S06]  /*efc0*/  LDSM.16.MT88.4 R128, [R210+0xb800] ;  /* 0x00b80000d280783b */ /* 0x000fec0000004200 */
[-C--:B------:R-:W-:Y:S08]  /*efd0*/  HMMA.16816.F32.BF16 R12, R100, R118.reuse, R12 ;  /* 0x00000076640c723c */ /* 0x080ff0000004180c */
[C---:B------:R-:W-:Y:S01]  /*efe0*/  HMMA.16816.F32.BF16 R16, R104.reuse, R118, R16 ;  /* 0x000000766810723c */ /* 0x040fe20000041810 */
[----:B------:R-:W4:Y:S07]  /*eff0*/  LDSM.16.MT88.4 R116, [R210+0xb400] ;  /* 0x00b40000d274783b */ /* 0x000f2e0000004200 */
[-C--:B--2---:R-:W-:Y:S08]  /*f000*/  HMMA.16816.F32.BF16 R20, R104, R108.reuse, R20 ;  /* 0x0000006c6814723c */ /* 0x084ff00000041814 */
[C---:B------:R-:W-:Y:S08]  /*f010*/  HMMA.16816.F32.BF16 R24, R100.reuse, R108, R24 ;  /* 0x0000006c6418723c */ /* 0x040ff00000041818 */
[-C--:B------:R-:W-:Y:S08]  /*f020*/  HMMA.16816.F32.BF16 R28, R100, R110.reuse, R28 ;  /* 0x0000006e641c723c */ /* 0x080ff0000004181c */
[C---:B------:R-:W-:Y:S01]  /*f030*/  HMMA.16816.F32.BF16 R32, R104.reuse, R110, R32 ;  /* 0x0000006e6820723c */ /* 0x040fe20000041820 */
[----:B------:R-:W2:Y:S07]  /*f040*/  LDSM.16.MT88.4 R108, [R208+0xb400] ;  /* 0x00b40000d06c783b */ /* 0x000eae0000004200 */
[-C--:B---3--:R-:W-:Y:S08]  /*f050*/  HMMA.16816.F32.BF16 R36, R104, R120.reuse, R36 ;  /* 0x000000786824723c */ /* 0x088ff00000041824 */
[C---:B------:R-:W-:Y:S07]  /*f060*/  HMMA.16816.F32.BF16 R40, R100.reuse, R120, R40 ;  /* 0x000000786428723c */ /* 0x040fee0000041828 */
[----:B------:R-:W-:Y:S01]  /*f070*/  LOP3.LUT R120, R155, UR26, R180, 0x96, !PT ;  /* 0x0000001a9b787c12 */ /* 0x000fe2000f8e96b4 */
[-C--:B------:R-:W-:Y:S08]  /*f080*/  HMMA.16816.F32.BF16 R44, R100, R122.reuse, R44 ;  /* 0x0000007a642c723c */ /* 0x080ff0000004182c */
[C---:B------:R-:W-:Y:S07]  /*f090*/  HMMA.16816.F32.BF16 R48, R104.reuse, R122, R48 ;  /* 0x0000007a6830723c */ /* 0x040fee0000041830 */
[----:B------:R-:W-:Y:S01]  /*f0a0*/  IMAD.WIDE.U32 R122, R120, -0x2daee0ad, RZ ;  /* 0xd2511f53787a7825 */ /* 0x000fe200078e00ff */
[-C--:B-1----:R-:W-:Y:S04]  /*f0b0*/  HMMA.16816.F32.BF16 R52, R104, R112.reuse, R52 ;  /* 0x000000706834723c */ /* 0x082fe80000041834 */
[----:B------:R-:W-:Y:S02]  /*f0c0*/  LOP3.LUT R120, R123, UR25, R182, 0x96, !PT ;  /* 0x000000197b787c12 */ /* 0x000fe4000f8e96b6 */
[----:B------:R-:W-:Y:S02]  /*f0d0*/  LDSM.16.MT88.4 R180, [R208+0xbc00] ;  /* 0x00bc0000d0b4783b */ /* 0x000fe40000004200 */
[C---:B------:R-:W-:Y:S01]  /*f0e0*/  HMMA.16816.F32.BF16 R56, R100.reuse, R112, R56 ;  /* 0x000000706438723c */ /* 0x040fe20000041838 */
[----:B------:R-:W-:Y:S05]  /*f0f0*/  IMAD.WIDE.U32 R120, R120, -0x326172a9, RZ ;  /* 0xcd9e8d5778787825 */ /* 0x000fea00078e00ff */
[----:B------:R-:W-:Y:S01]  /*f100*/  LOP3.LUT R160, R121, UR22, R160, 0x96, !PT ;  /* 0x0000001679a07c12 */ /* 0x000fe2000f8e96a0 */
[----:B------:R-:W-:Y:S01]  /*f110*/  IMAD.WIDE.U32 R112, R154, -0x2daee0ad, RZ ;  /* 0xd2511f539a707825 */ /* 0x000fe200078e00ff */
[-C--:B------:R-:W-:Y:S04]  /*f120*/  HMMA.16816.F32.BF16 R60, R100, R114.reuse, R60 ;  /* 0x00000072643c723c */ /* 0x080fe8000004183c */
[----:B------:R-:W-:Y:S01]  /*f130*/  LOP3.LUT R154, R113, UR19, R122, 0x96, !PT ;  /* 0x00000013719a7c12 */ /* 0x000fe2000f8e967a */
[----:B------:R-:W-:Y:S03]  /*f140*/  IMAD.WIDE.U32 R160, R160, -0x2daee0ad, RZ ;  /* 0xd2511f53a0a07825 */ /* 0x000fe600078e00ff */
[C---:B------:R-:W-:Y:S01]  /*f150*/  HMMA.16816.F32.BF16 R64, R104.reuse, R114, R64 ;  /* 0x000000726840723c */ /* 0x040fe20000041840 */
[----:B------:R-:W-:Y:S03]  /*f160*/  IMAD.WIDE.U32 R154, R154, -0x326172a9, RZ ;  /* 0xcd9e8d579a9a7825 */ /* 0x000fe600078e00ff */
[----:B------:R-:W-:Y:S02]  /*f170*/  LOP3.LUT R153, R161, UR14, R112, 0x96, !PT ;  /* 0x0000000ea1997c12 */ /* 0x000fe4000f8e9670 */
[----:B------:R-:W-:Y:S02]  /*f180*/  LOP3.LUT R146, R155, UR18, R120, 0x96, !PT ;  /* 0x000000129b927c12 */ /* 0x000fe4000f8e9678 */
[-C--:B----4-:R-:W-:Y:S01]  /*f190*/  HMMA.16816.F32.BF16 R68, R104, R116.reuse, R68 ;  /* 0x000000746844723c */ /* 0x090fe20000041844 */
[----:B------:R-:W-:Y:S03]  /*f1a0*/  LOP3.LUT R120, R151, UR6, R152, 0x96, !PT ;  /* 0x0000000697787c12 */ /* 0x000fe6000f8e9698 */
[----:B------:R-:W-:Y:S01]  /*f1b0*/  IMAD.WIDE.U32 R146, R146, -0x2daee0ad, RZ ;  /* 0xd2511f5392927825 */ /* 0x000fe200078e00ff */
[C---:B------:R-:W-:Y:S02]  /*f1c0*/  LOP3.LUT R125, R120.reuse, 0xffff, RZ, 0xc0, !PT ;  /* 0x0000ffff787d7812 */ /* 0x040fe400078ec0ff */
[----:B------:R-:W-:Y:S01]  /*f1d0*/  LOP3.LUT R156, R120, 0xff, RZ, 0xc0, !PT ;  /* 0x000000ff789c7812 */ /* 0x000fe200078ec0ff */
[C---:B------:R-:W-:Y:S01]  /*f1e0*/  HMMA.16816.F32.BF16 R72, R100.reuse, R116, R72 ;  /* 0x000000746448723c */ /* 0x040fe20000041848 */
[----:B------:R-:W-:Y:S02]  /*f1f0*/  LOP3.LUT R113, R147, UR10, R160, 0x96, !PT ;  /* 0x0000000a93717c12 */ /* 0x000fe4000f8e96a0 */
[----:B------:R-:W-:Y:S01]  /*f200*/  LDSM.16.MT88.4 R160, [R208+0xac00] ;  /* 0x00ac0000d0a0783b */ /* 0x000fe20000004200 */
[----:B------:R-:W-:Y:S01]  /*f210*/  SHF.R.U32.HI R123, RZ, 0x18, R120 ;  /* 0x00000018ff7b7819 */ /* 0x000fe20000011678 */
[----:B------:R-:W-:Y:S01]  /*f220*/  IMAD.WIDE.U32 R152, R153, -0x326172a9, RZ ;  /* 0xcd9e8d5799987825 */ /* 0x000fe200078e00ff */
[----:B------:R-:W-:Y:S02]  /*f230*/  SHF.R.U32.HI R125, RZ, 0x8, R125 ;  /* 0x00000008ff7d7819 */ /* 0x000fe4000001167d */
[-C--:B------:R-:W-:Y:S01]  /*f240*/  HMMA.16816.F32.BF16 R76, R100, R118.reuse, R76 ;  /* 0x00000076644c723c */ /* 0x080fe2000004184c */
[----:B------:R-:W-:Y:S03]  /*f250*/  IMAD.WIDE.U32 R116, R113, -0x326172a9, RZ ;  /* 0xcd9e8d5771747825 */ /* 0x000fe600078e00ff */
[----:B------:R-:W-:Y:S02]  /*f260*/  PRMT R156, R156, 0x5410, R125 ;  /* 0x000054109c9c7816 */ /* 0x000fe4000000007d */
[----:B------:R-:W-:Y:S02]  /*f270*/  LOP3.LUT R113, R116, 0xffff, RZ, 0xc0, !PT ;  /* 0x0000ffff74717812 */ /* 0x000fe400078ec0ff */
[C---:B------:R-:W-:Y:S01]  /*f280*/  HMMA.16816.F32.BF16 R80, R104.reuse, R118, R80 ;  /* 0x000000766850723c */ /* 0x040fe20000041850 */
[----:B------:R-:W-:Y:S03]  /*f290*/  LOP3.LUT R114, R150, 0xffff, RZ, 0xc0, !PT ;  /* 0x0000ffff96727812 */ /* 0x000fe600078ec0ff */
[----:B------:R-:W-:Y:S02]  /*f2a0*/  SHF.R.U32.HI R112, RZ, 0x10, R150 ;  /* 0x00000010ff707819 */ /* 0x000fe40000011696 */
[----:B------:R-:W-:Y:S02]  /*f2b0*/  LOP3.LUT R149, R116, 0xff, RZ, 0xc0, !PT ;  /* 0x000000ff74957812 */ /* 0x000fe400078ec0ff */
[-C--:B--2---:R-:W-:Y:S01]  /*f2c0*/  HMMA.16816.F32.BF16 R84, R104, R108.reuse, R84 ;  /* 0x0000006c6854723c */ /* 0x084fe20000041854 */
[----:B------:R-:W-:Y:S03]  /*f2d0*/  LOP3.LUT R121, R117, UR6, R152, 0x96, !PT ;  /* 0x0000000675797c12 */ /* 0x000fe6000f8e9698 */
[----:B------:R-:W-:Y:S02]  /*f2e0*/  SHF.R.U32.HI R114, RZ, 0x8, R114 ;  /* 0x00000008ff727819 */ /* 0x000fe40000011672 */
[----:B------:R-:W-:Y:S02]  /*f2f0*/  LOP3.LUT R155, R150, 0xff, RZ, 0xc0, !PT ;  /* 0x000000ff969b7812 */ /* 0x000fe400078ec0ff */
[C---:B------:R-:W-:Y:S01]  /*f300*/  HMMA.16816.F32.BF16 R88, R100.reuse, R108, R88 ;  /* 0x0000006c6458723c */ /* 0x040fe20000041858 */
[----:B------:R-:W-:Y:S03]  /*f310*/  LOP3.LUT R152, R112, 0xff, RZ, 0xc0, !PT ;  /* 0x000000ff70987812 */ /* 0x000fe600078ec0ff */
[----:B------:R-:W-:Y:S02]  /*f320*/  SHF.R.U32.HI R112, RZ, 0x8, R113 ;  /* 0x00000008ff707819 */ /* 0x000fe40000011671 */
[----:B------:R-:W-:Y:S02]  /*f330*/  PRMT R155, R155, 0x5410, R114 ;  /* 0x000054109b9b7816 */ /* 0x000fe40000000072 */
[-C--:B------:R-:W-:Y:S01]  /*f340*/  HMMA.16816.F32.BF16 R92, R100, R110.reuse, R92 ;  /* 0x0000006e645c723c */ /* 0x080fe2000004185c */
[----:B------:R-:W-:Y:S02]  /*f350*/  PRMT R149, R149, 0x5410, R112 ;  /* 0x0000541095957816 */ /* 0x000fe40000000070 */
[----:B------:R-:W1:Y:S01]  /*f360*/  LDSM.16.MT88.4 R112, [R210+0x9800] ;  /* 0x00980000d270783b */ /* 0x000e620000004200 */
[----:B------:R-:W-:Y:S02]  /*f370*/  SHF.R.U32.HI R108, RZ, 0x10, R120 ;  /* 0x00000010ff6c7819 */ /* 0x000fe40000011678 */
[----:B------:R-:W-:Y:S01]  /*f380*/  SHF.R.U32.HI R151, RZ, 0x18, R150 ;  /* 0x00000018ff977819 */ /* 0x000fe20000011696 */
[--C-:B------:R-:W-:Y:S01]  /*f390*/  HSET2.LE.AND R101, R156, R206.reuse, PT ;  /* 0x000000ce9c657233 */ /* 0x100fe20003803000 */
[----:B------:R-:W-:Y:S01]  /*f3a0*/  HMMA.16816.F32.BF16 R96, R104, R110, R96 ;  /* 0x0000006e6860723c */ /* 0x000fe20000041860 */
[----:B------:R-:W-:Y:S03]  /*f3b0*/  LOP3.LUT R108, R108, 0xff, RZ, 0xc0, !PT ;  /* 0x000000ff6c6c7812 */ /* 0x000fe600078ec0ff */
[----:B------:R-:W-:Y:S01]  /*f3c0*/  PRMT R152, R152, 0x5410, R151 ;  /* 0x0000541098987816 */ /* 0x000fe20000000097 */
[--C-:B------:R-:W-:Y:S01]  /*f3d0*/  HSET2.LE.AND R103, R155, R206.reuse, PT ;  /* 0x000000ce9b677233 */ /* 0x100fe20003803000 */
[----:B------:R-:W-:Y:S01]  /*f3e0*/  PRMT R108, R108, 0x5410, R123 ;  /* 0x000054106c6c7816 */ /* 0x000fe2000000007b */
[--C-:B------:R-:W-:Y:S01]  /*f3f0*/  HSET2.LE.AND R107, R149, R206.reuse, PT ;  /* 0x000000ce956b7233 */ /* 0x100fe20003803000 */
[--C-:B------:R-:W-:Y:S04]  /*f400*/  SHF.R.U32.HI R150, RZ, 0x10, R116.reuse ;  /* 0x00000010ff967819 */ /* 0x100fe80000011674 */
[C---:B------:R-:W-:Y:S01]  /*f410*/  LOP3.LUT R126, R121.reuse, 0xffff, RZ, 0xc0, !PT ;  /* 0x0000ffff797e7812 */ /* 0x040fe200078ec0ff */
[--C-:B------:R-:W-:Y:S01]  /*f420*/  HSET2.LE.AND R102, R108, R206.reuse, PT ;  /* 0x000000ce6c667233 */ /* 0x100fe20003803000 */
[--C-:B------:R-:W-:Y:S01]  /*f430*/  SHF.R.U32.HI R109, RZ, 0x10, R121.reuse ;  /* 0x00000010ff6d7819 */ /* 0x100fe20000011679 */
[--C-:B------:R-:W-:Y:S01]  /*f440*/  HSET2.LE.AND R108, R152, R206.reuse, PT ;  /* 0x000000ce986c7233 */ /* 0x100fe20003803000 */
[----:B------:R-:W-:Y:S02]  /*f450*/  SHF.R.U32.HI R147, RZ, 0x18, R116 ;  /* 0x00000018ff937819 */ /* 0x000fe40000011674 */
[----:B------:R-:W-:Y:S01]  /*f460*/  LOP3.LUT R151, R121, 0xff, RZ, 0xc0, !PT ;  /* 0x000000ff79977812 */ /* 0x000fe200078ec0ff */
[----:B------:R-:W2:Y:S01]  /*f470*/  LDSM.16.MT88.4 R116, [R208+0x9800] ;  /* 0x00980000d074783b */ /* 0x000ea20000004200 */
[----:B------:R-:W-:Y:S02]  /*f480*/  SHF.R.U32.HI R124, RZ, 0x18, R121 ;  /* 0x00000018ff7c7819 */ /* 0x000fe40000011679 */
[----:B------:R-:W-:Y:S02]  /*f490*/  SHF.R.U32.HI R126, RZ, 0x8, R126 ;  /* 0x00000008ff7e7819 */ /* 0x000fe4000001167e */
[----:B------:R-:W-:Y:S02]  /*f4a0*/  LOP3.LUT R109, R109, 0xff, RZ, 0xc0, !PT ;  /* 0x000000ff6d6d7812 */ /* 0x000fe400078ec0ff */
[----:B------:R-:W-:Y:S01]  /*f4b0*/  LOP3.LUT R150, R150, 0xff, RZ, 0xc0, !PT ;  /* 0x000000ff96967812 */ /* 0x000fe200078ec0ff */
[----:B------:R-:W3:Y:S01]  /*f4c0*/  LDSM.16.MT88.4 R120, [R210+0xa800] ;  /* 0x00a80000d278783b */ /* 0x000ee20000004200 */
[----:B------:R-:W-:Y:S02]  /*f4d0*/  PRMT R151, R151, 0x5410, R126 ;  /* 0x0000541097977816 */ /* 0x000fe4000000007e */
[----:B------:R-:W-:Y:S02]  /*f4e0*/  PRMT R109, R109, 0x5410, R124 ;  /* 0x000054106d6d7816 */ /* 0x000fe4000000007c */
[----:B------:R-:W-:Y:S01]  /*f4f0*/  LOP3.LUT R100, R101, R142, RZ, 0xc0, !PT ;  /* 0x0000008e65647212 */ /* 0x000fe200078ec0ff */
[--C-:B------:R-:W-:Y:S01]  /*f500*/  HSET2.LE.AND R105, R151, R206.reuse, PT ;  /* 0x000000ce97697233 */ /* 0x100fe20003803000 */
[----:B------:R-:W-:Y:S01]  /*f510*/  LOP3.LUT R101, R102, R141, RZ, 0xc0, !PT ;  /* 0x0000008d66657212 */ /* 0x000fe200078ec0ff */
[--C-:B------:R-:W-:Y:S01]  /*f520*/  HSET2.LE.AND R106, R109, R206.reuse, PT ;  /* 0x000000ce6d6a7233 */ /* 0x100fe20003803000 */
[----:B------:R-:W-:Y:S01]  /*f530*/  LOP3.LUT R102, R103, R140, RZ, 0xc0, !PT ;  /* 0x0000008c67667212 */ /* 0x000fe200078ec0ff */
[----:B------:R-:W4:Y:S01]  /*f540*/  LDSM.16.MT88.4 R124, [R208+0xa800] ;  /* 0x00a80000d07c783b */ /* 0x000f220000004200 */
[----:B------:R-:W-:Y:S02]  /*f550*/  LOP3.LUT R103, R108, R139, RZ, 0xc0, !PT ;  /* 0x0000008b6c677212 */ /* 0x000fe400078ec0ff */
[----:B------:R-:W-:Y:S02]  /*f560*/  PRMT R108, R150, 0x5410, R147 ;  /* 0x00005410966c7816 */ /* 0x000fe40000000093 */
[----:B------:R-:W-:Y:S02]  /*f570*/  LOP3.LUT R104, R105, R138, RZ, 0xc0, !PT ;  /* 0x0000008a69687212 */ /* 0x000fe400078ec0ff */
[----:B------:R-:W-:Y:S01]  /*f580*/  LOP3.LUT R105, R106, R137, RZ, 0xc0, !PT ;  /* 0x000000896a697212 */ /* 0x000fe200078ec0ff */
[-C--:B-1----:R-:W-:Y:S01]  /*f590*/  HMMA.16816.F32.BF16 R4, R100, R112.reuse, R4 ;  /* 0x000000706404723c */ /* 0x082fe20000041804 */
[--C-:B------:R-:W-:Y:S01]  /*f5a0*/  HSET2.LE.AND R108, R108, R206.reuse, PT ;  /* 0x000000ce6c6c7233 */ /* 0x100fe20003803000 */
[----:B------:R-:W-:Y:S02]  /*f5b0*/  LOP3.LUT R106, R107, R136, RZ, 0xc0, !PT ;  /* 0x000000886b6a7212 */ /* 0x000fe400078ec0ff */
[----:B------:R-:W-:Y:S02]  /*f5c0*/  LOP3.LUT R152, R153, UR13, R154, 0x96, !PT ;  /* 0x0000000d99987c12 */ /* 0x000fe4000f8e969a */
[----:B------:R-:W-:Y:S02]  /*f5d0*/  LOP3.LUT R107, R108, R135, RZ, 0xc0, !PT ;  /* 0x000000876c6b7212 */ /* 0x000fe400078ec0ff */
[----:B------:R-:W1:Y:S01]  /*f5e0*/  LDSM.16.MT88.4 R108, [R208+0xb800] ;  /* 0x00b80000d06c783b */ /* 0x000e620000004200 */
[----:B------:R-:W-:Y:S04]  /*f5f0*/  IMAD.WIDE.U32 R152, R152, -0x2daee0ad, RZ ;  /* 0xd2511f5398987825 */ /* 0x000fe800078e00ff */
[C---:B------:R-:W-:Y:S01]  /*f600*/  HMMA.16816.F32.BF16 R8, R104.reuse, R112, R8 ;  /* 0x000000706808723c */ /* 0x040fe20000041808 */
[----:B------:R-:W-:Y:S02]  /*f610*/  LOP3.LUT R146, R153, UR7, R146, 0x96, !PT ;  /* 0x0000000799927c12 */ /* 0x000fe4000f8e9692 */
[----:B------:R-:W-:Y:S04]  /*f620*/  LOP3.LUT R174, R152, 0xff, RZ, 0xc0, !PT ;  /* 0x000000ff98ae7812 */ /* 0x000fe800078ec0ff */
[----:B------:R-:W-:Y:S01]  /*f630*/  LOP3.LUT R113, R144, 0xffff, RZ, 0xc0, !PT ;  /* 0x0000ffff90717812 */ /* 0x000fe200078ec0ff */
[-C--:B------:R-:W-:Y:S01]  /*f640*/  HMMA.16816.F32.BF16 R12, R104, R114.reuse, R12 ;  /* 0x00000072680c723c */ /* 0x080fe2000004180c */
[----:B------:R-:W-:Y:S03]  /*f650*/  LOP3.LUT R112, R152, 0xffff, RZ, 0xc0, !PT ;  /* 0x0000ffff98707812 */ /* 0x000fe600078ec0ff */
[----:B------:R-:W-:Y:S04]  /*f660*/  SHF.R.U32.HI R113, RZ, 0x8, R113 ;  /* 0x00000008ff717819 */ /* 0x000fe80000011671 */
[C---:B------:R-:W-:Y:S07]  /*f670*/  HMMA.16816.F32.BF16 R16, R100.reuse, R114, R16 ;  /* 0x000000726410723c */ /* 0x040fee0000041810 */
[----:B------:R-:W-:Y:S01]  /*f680*/  SHF.R.U32.HI R114, RZ, 0x10, R152 ;  /* 0x00000010ff727819 */ /* 0x000fe20000011698 */
[-C--:B--2---:R-:W-:Y:S04]  /*f690*/  HMMA.16816.F32.BF16 R20, R100, R116.reuse, R20 ;  /* 0x000000746414723c */ /* 0x084fe80000041814 */
[----:B------:R-:W-:Y:S04]  /*f6a0*/  LOP3.LUT R115, R114, 0xff, RZ, 0xc0, !PT ;  /* 0x000000ff72737812 */ /* 0x000fe800078ec0ff */
[C---:B------:R-:W-:Y:S07]  /*f6b0*/  HMMA.16816.F32.BF16 R24, R104.reuse, R116, R24 ;  /* 0x000000746818723c */ /* 0x040fee0000041818 */
[----:B------:R-:W-:Y:S01]  /*f6c0*/  SHF.R.U32.HI R117, RZ, 0x8, R112 ;  /* 0x00000008ff757819 */ /* 0x000fe20000011670 */
[-C--:B------:R-:W-:Y:S01]  /*f6d0*/  HMMA.16816.F32.BF16 R28, R104, R118.reuse, R28 ;  /* 0x00000076681c723c */ /* 0x080fe2000004181c */
[----:B------:R-:W-:Y:S03]  /*f6e0*/  SHF.R.U32.HI R116, RZ, 0x18, R148 ;  /* 0x00000018ff747819 */ /* 0x000fe60000011694 */
[----:B------:R-:W-:Y:S02]  /*f6f0*/  PRMT R174, R174, 0x5410, R117 ;  /* 0x00005410aeae7816 */ /* 0x000fe40000000075 */
[----:B------:R-:W-:Y:S02]  /*f700*/  LOP3.LUT R117, R148, 0xff, RZ, 0xc0, !PT ;  /* 0x000000ff94757812 */ /* 0x000fe400078ec0ff */
[C---:B------:R-:W-:Y:S01]  /*f710*/  HMMA.16816.F32.BF16 R32, R100.reuse, R118, R32 ;  /* 0x000000766420723c */ /* 0x040fe20000041820 */
[--C-:B------:R-:W-:Y:S06]  /*f720*/  HSET2.LE.AND R174, R174, R206.reuse, PT ;  /* 0x000000ceaeae7233 */ /* 0x100fec0003803000 */
[----:B------:R-:W-:Y:S01]  /*f730*/  SHF.R.U32.HI R118, RZ, 0x18, R152 ;  /* 0x00000018ff767819 */ /* 0x000fe20000011698 */
[-C--:B---3--:R-:W-:Y:S01]  /*f740*/  HMMA.16816.F32.BF16 R36, R100, R120.reuse, R36 ;  /* 0x000000786424723c */ /* 0x088fe20000041824 */
[----:B------:R-:W-:Y:S03]  /*f750*/  SHF.R.U32.HI R119, RZ, 0x10, R146 ;  /* 0x00000010ff777819 */ /* 0x000fe60000011692 */
[----:B------:R-:W-:Y:S02]  /*f760*/  PRMT R118, R115, 0x5410, R118 ;  /* 0x0000541073767816 */ /* 0x000fe40000000076 */
[----:B------:R-:W-:Y:S02]  /*f770*/  LOP3.LUT R119, R119, 0xff, RZ, 0xc0, !PT ;  /* 0x000000ff77777812 */ /* 0x000fe400078ec0ff */
[C---:B------:R-:W-:Y:S07]  /*f780*/  HMMA.16816.F32.BF16 R40, R104.reuse, R120, R40 ;  /* 0x000000786828723c */ /* 0x040fee0000041828 */
[--C-:B------:R-:W-:Y:S01]  /*f790*/  SHF.R.U32.HI R121, RZ, 0x10, R144.reuse ;  /* 0x00000010ff797819 */ /* 0x100fe20000011690 */
[-C--:B------:R-:W-:Y:S01]  /*f7a0*/  HMMA.16816.F32.BF16 R44, R104, R122.reuse, R44 ;  /* 0x0000007a682c723c */ /* 0x080fe2000004182c */
[----:B------:R-:W-:Y:S03]  /*f7b0*/  LOP3.LUT R120, R146, 0xff, RZ, 0xc0, !PT ;  /* 0x000000ff92787812 */ /* 0x000fe600078ec0ff */
[----:B------:R-:W-:Y:S04]  /*f7c0*/  LOP3.LUT R121, R121, 0xff, RZ, 0xc0, !PT ;  /* 0x000000ff79797812 */ /* 0x000fe800078ec0ff */
[C---:B------:R-:W-:Y:S07]  /*f7d0*/  HMMA.16816.F32.BF16 R48, R100.reuse, R122, R48 ;  /* 0x0000007a6430723c */ /* 0x040fee0000041830 */
[----:B------:R-:W-:Y:S01]  /*f7e0*/  LOP3.LUT R122, R144, 0xff, RZ, 0xc0, !PT ;  /* 0x000000ff907a7812 */ /* 0x000fe200078ec0ff */
[-C--:B----4-:R-:W-:Y:S01]  /*f7f0*/  HMMA.16816.F32.BF16 R52, R100, R124.reuse, R52 ;  /* 0x0000007c6434723c */ /* 0x090fe20000041834 */
[----:B------:R-:W-:Y:S03]  /*f800*/  SHF.R.U32.HI R144, RZ, 0x18, R144 ;  /* 0x00000018ff907819 */ /* 0x000fe60000011690 */
[----:B------:R-:W-:Y:S02]  /*f810*/  PRMT R122, R122, 0x5410, R113 ;  /* 0x000054107a7a7816 */ /* 0x000fe40000000071 */
[----:B------:R-:W2:Y:S01]  /*f820*/  LDSM.16.MT88.4 R112, [R210+0x9c00] ;  /* 0x009c0000d270783b */ /* 0x000ea20000004200 */
[----:B------:R-:W-:Y:S01]  /*f830*/  PRMT R121, R121, 0x5410, R144 ;  /* 0x0000541079797816 */ /* 0x000fe20000000090 */
[C---:B------:R-:W-:Y:S01]  /*f840*/  HMMA.16816.F32.BF16 R56, R104.reuse, R124, R56 ;  /* 0x0000007c6838723c */ /* 0x040fe20000041838 */
[----:B------:R-:W-:Y:S03]  /*f850*/  LOP3.LUT R123, R146, 0xffff, RZ, 0xc0, !PT ;  /* 0x0000ffff927b7812 */ /* 0x000fe600078ec0ff */
[----:B------:R-:W-:Y:S02]  /*f860*/  SHF.R.U32.HI R146, RZ, 0x18, R146 ;  /* 0x00000018ff927819 */ /* 0x000fe40000011692 */
[----:B------:R-:W-:Y:S02]  /*f870*/  SHF.R.U32.HI R123, RZ, 0x8, R123 ;  /* 0x00000008ff7b7819 */ /* 0x000fe4000001167b */
[-C--:B------:R-:W-:Y:S01]  /*f880*/  HMMA.16816.F32.BF16 R60, R104, R126.reuse, R60 ;  /* 0x0000007e683c723c */ /* 0x080fe2000004183c */
[----:B------:R-:W-:Y:S02]  /*f890*/  PRMT R119, R119, 0x5410, R146 ;  /* 0x0000541077777816 */ /* 0x000fe40000000092 */
[----:B------:R-:W-:Y:S01]  /*f8a0*/  LDSM.16.MT88.4 R144, [R210+0xac00] ;  /* 0x00ac0000d290783b */ /* 0x000fe20000004200 */
[----:B------:R-:W-:Y:S02]  /*f8b0*/  PRMT R120, R120, 0x5410, R123 ;  /* 0x0000541078787816 */ /* 0x000fe4000000007b */
[----:B------:R-:W-:Y:S02]  /*f8c0*/  LOP3.LUT R124, R148, 0xffff, RZ, 0xc0, !PT ;  /* 0x0000ffff947c7812 */ /* 0x000fe400078ec0ff */
[C---:B------:R-:W-:Y:S01]  /*f8d0*/  HMMA.16816.F32.BF16 R64, R100.reuse, R126, R64 ;  /* 0x0000007e6440723c */ /* 0x040fe20000041840 */
[----:B------:R-:W-:Y:S03]  /*f8e0*/  SHF.R.U32.HI R125, RZ, 0x10, R148 ;  /* 0x00000010ff7d7819 */ /* 0x000fe60000011694 */
[----:B------:R-:W-:Y:S02]  /*f8f0*/  SHF.R.U32.HI R124, RZ, 0x8, R124 ;  /* 0x00000008ff7c7819 */ /* 0x000fe4000001167c */
[----:B------:R-:W-:Y:S02]  /*f900*/  LOP3.LUT R125, R125, 0xff, RZ, 0xc0, !PT ;  /* 0x000000ff7d7d7812 */ /* 0x000fe400078ec0ff */
[-C--:B------:R-:W-:Y:S01]  /*f910*/  HMMA.16816.F32.BF16 R68, R100, R128.reuse, R68 ;  /* 0x000000806444723c */ /* 0x080fe20000041844 */
[----:B------:R-:W-:Y:S03]  /*f920*/  PRMT R117, R117, 0x5410, R124 ;  /* 0x0000541075757816 */ /* 0x000fe6000000007c */
[----:B------:R-:W-:Y:S02]  /*f930*/  PRMT R116, R125, 0x5410, R116 ;  /* 0x000054107d747816 */ /* 0x000fe40000000074 */
[--C-:B------:R-:W-:Y:S02]  /*f940*/  HSET2.LE.AND R117, R117, R206.reuse, PT ;  /* 0x000000ce75757233 */ /* 0x100fe40003803000 */
[C---:B------:R-:W-:Y:S01]  /*f950*/  HMMA.16816.F32.BF16 R72, R104.reuse, R128, R72 ;  /* 0x000000806848723c */ /* 0x040fe20000041848 */
[--C-:B------:R-:W-:Y:S03]  /*f960*/  HSET2.LE.AND R116, R116, R206.reuse, PT ;  /* 0x000000ce74747233 */ /* 0x100fe60003803000 */
[----:B------:R-:W-:Y:S02]  /*f970*/  LOP3.LUT R168, R117, R168, RZ, 0xc0, !PT ;  /* 0x000000a875a87212 */ /* 0x000fe400078ec0ff */
[----:B------:R-:W-:Y:S02]  /*f980*/  LOP3.LUT R169, R116, R169, RZ, 0xc0, !PT ;  /* 0x000000a974a97212 */ /* 0x000fe400078ec0ff */
[-C--:B------:R-:W-:Y:S08]  /*f990*/  HMMA.16816.F32.BF16 R76, R104, R130.reuse, R76 ;  /* 0x00000082684c723c */ /* 0x080ff0000004184c */
[C---:B------:R-:W-:Y:S01]  /*f9a0*/  HMMA.16816.F32.BF16 R80, R100.reuse, R130, R80 ;  /* 0x000000826450723c */ /* 0x040fe20000041850 */
[----:B------:R-:W3:Y:S07]  /*f9b0*/  LDSM.16.MT88.4 R128, [R208+0x9c00] ;  /* 0x009c0000d080783b */ /* 0x000eee0000004200 */
[-C--:B-1----:R-:W-:Y:S08]  /*f9c0*/  HMMA.16816.F32.BF16 R84, R100, R108.reuse, R84 ;  /* 0x0000006c6454723c */ /* 0x082ff00000041854 */
[C---:B------:R-:W-:Y:S07]  /*f9d0*/  HMMA.16816.F32.BF16 R88, R104.reuse, R108, R88 ;  /* 0x0000006c6858723c */ /* 0x040fee0000041858 */
[--C-:B------:R-:W-:Y:S01]  /*f9e0*/  HSET2.LE.AND R109, R122, R206.reuse, PT ;  /* 0x000000ce7a6d7233 */ /* 0x100fe20003803000 */
[-C--:B------:R-:W-:Y:S01]  /*f9f0*/  HMMA.16816.F32.BF16 R92, R104, R110.reuse, R92 ;  /* 0x0000006e685c723c */ /* 0x080fe2000004185c */
[--C-:B------:R-:W-:Y:S03]  /*fa00*/  HSET2.LE.AND R108, R121, R206.reuse, PT ;  /* 0x000000ce796c7233 */ /* 0x100fe60003803000 */
[----:B------:R-:W-:Y:S02]  /*fa10*/  LOP3.LUT R170, R109, R170, RZ, 0xc0, !PT ;  /* 0x000000aa6daa7212 */ /* 0x000fe400078ec0ff */
[----:B------:R-:W-:Y:S01]  /*fa20*/  LOP3.LUT R171, R108, R171, RZ, 0xc0, !PT ;  /* 0x000000ab6cab7212 */ /* 0x000fe200078ec0ff */
[--C-:B------:R-:W-:Y:S01]  /*fa30*/  HSET2.LE.AND R105, R120, R206.reuse, PT ;  /* 0x000000ce78697233 */ /* 0x100fe20003803000 */
[----:B------:R-:W-:Y:S01]  /*fa40*/  HMMA.16816.F32.BF16 R96, R100, R110, R96 ;  /* 0x0000006e6460723c */ /* 0x000fe20000041860 */
[--C-:B------:R-:W-:Y:S03]  /*fa50*/  HSET2.LE.AND R104, R118, R206.reuse, PT ;  /* 0x000000ce76687233 */ /* 0x100fe60003803000 */
[----:B------:R-:W-:Y:S02]  /*fa60*/  LOP3.LUT R172, R105, R172, RZ, 0xc0, !PT ;  /* 0x000000ac69ac7212 */ /* 0x000fe400078ec0ff */
[----:B------:R-:W-:Y:S01]  /*fa70*/  PRMT R105, R195, 0x5410, R194 ;  /* 0x00005410c3697816 */ /* 0x000fe200000000c2 */
[----:B------:R-:W-:Y:S01]  /*fa80*/  HSET2.LE.AND R100, R119, R206, PT ;  /* 0x000000ce77647233 */ /* 0x000fe20003803000 */
[----:B------:R-:W-:Y:S04]  /*fa90*/  LOP3.LUT R175, R104, R165, RZ, 0xc0, !PT ;  /* 0x000000a568af7212 */ /* 0x000fe800078ec0ff */
[----:B------:R-:W-:Y:S02]  /*faa0*/  LOP3.LUT R173, R100, R173, RZ, 0xc0, !PT ;  /* 0x000000ad64ad7212 */ /* 0x000fe400078ec0ff */
[-C--:B--2---:R-:W-:Y:S01]  /*fab0*/  HMMA.16816.F32.BF16 R100, R168, R112.reuse, R4 ;  /* 0x00000070a864723c */ /* 0x084fe20000041804 */
[----:B------:R-:W-:Y:S02]  /*fac0*/  LOP3.LUT R174, R174, R105, RZ, 0xc0, !PT ;  /* 0x00000069aeae7212 */ /* 0x000fe400078ec0ff */
[----:B------:R-:W-:Y:S02]  /*fad0*/  @!P4 PRMT R195, R217, 0x5410, RZ ;  /* 0x00005410d9c3c816 */ /* 0x000fe400000000ff */
[----:B------:R-:W-:Y:S02]  /*fae0*/  @!P6 PRMT R194, R215, 0x5410, RZ ;  /* 0x00005410d7c2e816 */ /* 0x000fe400000000ff */
[----:B------:R-:W-:Y:S01]  /*faf0*/  @P0 PRMT R5, R165, 0x7632, R5 ;  /* 0x00007632a5050816 */ /* 0x000fe20000000005 */
[C---:B------:R-:W-:Y:S01]  /*fb00*/  HMMA.16816.F32.BF16 R104, R172.reuse, R112, R8 ;  /* 0x00000070ac68723c */ /* 0x040fe20000041808 */
[----:B------:R-:W-:Y:S01]  /*fb10*/  STG.E.U16 [R198.64+0x6e], R195 ;  /* 0x00006ec3c6007986 */ /* 0x000fe2000c101510 */
[----:B------:R-:W-:Y:S01]  /*fb20*/  ISETP.LT.AND P4, PT, RZ, UR24, PT ;  /* 0x00000018ff007c0c */ /* 0x000fe2000bf81270 */
[----:B------:R-:W-:Y:S01]  /*fb30*/  UIADD3 UR24, UR24, -0x1, URZ ;  /* 0xffffffff18187890 */ /* 0x000fe2000fffe03f */
[----:B------:R-:W-:Y:S01]  /*fb40*/  @!P5 PRMT R165, R225, 0x5410, RZ ;  /* 0x00005410e1a5d816 */ /* 0x000fe200000000ff */
[----:B------:R-:W-:Y:S01]  /*fb50*/  STG.E.U16 [R198.64+0x70], R194 ;  /* 0x000070c2c6007986 */ /* 0x000fe2000c101510 */
[----:B------:R-:W-:Y:S02]  /*fb60*/  @!P0 PRMT R5, R224, 0x5410, RZ ;  /* 0x00005410e0058816 */ /* 0x000fe400000000ff */
[-C--:B------:R-:W-:Y:S01]  /*fb70*/  HMMA.16816.F32.BF16 R108, R172, R114.reuse, R12 ;  /* 0x00000072ac6c723c */ /* 0x080fe2000004180c */
[----:B------:R1:W-:Y:S04]  /*fb80*/  STG.E.U16 [R200.64+0x70], R165 ;  /* 0x000070a5c8007986 */ /* 0x0003e8000c101510 */
[----:B------:R2:W-:Y:S03]  /*fb90*/  STG.E.U16 [R200.64+0x72], R5 ;  /* 0x00007205c8007986 */ /* 0x0005e6000c101510 */
[C---:B------:R-:W-:Y:S08]  /*fba0*/  HMMA.16816.F32.BF16 R112, R168.reuse, R114, R16 ;  /* 0x00000072a870723c */ /* 0x040ff00000041810 */
[-C--:B---3--:R-:W-:Y:S08]  /*fbb0*/  HMMA.16816.F32.BF16 R116, R168, R128.reuse, R20 ;  /* 0x00000080a874723c */ /* 0x088ff00000041814 */
[C---:B------:R-:W-:Y:S01]  /*fbc0*/  HMMA.16816.F32.BF16 R120, R172.reuse, R128, R24 ;  /* 0x00000080ac78723c */ /* 0x040fe20000041818 */
[----:B-1----:R-:W-:Y:S07]  /*fbd0*/  IMAD.MOV.U32 R165, RZ, RZ, R2 ;  /* 0x000000ffffa57224 */ /* 0x002fee00078e0002 */
        /* <DEDUP_REMOVED lines=17> */
[----:B------:R-:W-:Y:S07]  /*fcf0*/  HMMA.16816.F32.BF16 R96, R168, R182, R96 ;  /* 0x000000b6a860723c */ /* 0x000fee0000041860 */
[----:B------:R-:W-:Y:S01]  /*fd00*/  IADD3 R168, P0, R202, -0x80, RZ ;  /* 0xffffff80caa87810 */ /* 0x000fe20007f1e0ff */
[----:B------:R-:W-:Y:S04]  /*fd10*/  IMAD.MOV.U32 R169, RZ, RZ, R164 ;  /* 0x000000ffffa97224 */ /* 0x000fe800078e00a4 */
[----:B------:R-:W-:Y:S01]  /*fd20*/  IADD3.X R171, R203, -0x1, RZ, P0, !PT ;  /* 0xffffffffcbab7810 */ /* 0x000fe200007fe4ff */
[----:B--2--5:R-:W-:-:S05]  /*fd30*/  @P4 BRA `(.L_x_496) ;  /* 0xffff937000004947 */ /* 0x024fca000383ffff */
.L_x_495:
[----:B--2---:R-:W2:Y:S01]  /*fd40*/  LDL.LU R5, [R1+0xc4] ;  /* 0x0000c40001057983 */ /* 0x004ea20000300800 */
[----:B------:R-:W1:Y:S01]  /*fd50*/  S2UR UR6, SR_CTAID.Y ;  /* 0x00000000000679c3 */ /* 0x000e620000002600 */
[----:B------:R-:W-:-:S02]  /*fd60*/  UISETP.NE.AND UP0, UPT, UR8, -0x1, UPT ;  /* 0xffffffff0800788c */ /* 0x000fc4000bf05270 */
[----:B------:R-:W3:Y:S01]  /*fd70*/  LDL.LU R4, [R1+0xc0] ;  /* 0x0000c00001047983 */ /* 0x000ee20000300800 */
[----:B------:R-:W-:-:S03]  /*fd80*/  ULDC.64 UR4, c[0x0][0x1e8] ;  /* 0x00007a0000047ab9 */ /* 0x000fc60000000a00 */
[----:B------:R-:W4:Y:S04]  /*fd90*/  LDL.LU R12, [R1+0x94] ;  /* 0x00009400010c7983 */ /* 0x000f280000300800 */
[----:B------:R-:W5:Y:S04]  /*fda0*/  LDL.LU R11, [R1+0xc8] ;  /* 0x0000c800010b7983 */ /* 0x000f680000300800 */
[----:B------:R-:W5:Y:S01]  /*fdb0*/  LDL.LU R9, [R1+0x68] ;  /* 0x0000680001097983 */ /* 0x000f620000300800 */
[----:B------:R-:W-:Y:S01]  /*fdc0*/  @UP0 UIMAD.WIDE.U32 UR18, UR8, UR4, URZ ;  /* 0x00000004081202a5 */ /* 0x000fe2000f8e003f */
[----:B------:R-:W1:Y:S01]  /*fdd0*/  S2UR UR10, SR_CTAID.X ;  /* 0x00000000000a79c3 */ /* 0x000e620000002500 */
[----:B------:R-:W-:Y:S01]  /*fde0*/  ULDC UR9, c[0x0][0x214] ;  /* 0x0000850000097ab9 */ /* 0x000fe20000000800 */
[----:B------:R-:W-:Y:S01]  /*fdf0*/  BSSY B0, `(.L_x_499) ;  /* 0x0000176000007945 */ /* 0x000fe20003800000 */
[----:B------:R-:W-:-:S02]  /*fe00*/  @UP0 UIMAD UR7, UR8, UR5, UR19 ;  /* 0x00000005080702a4 */ /* 0x000fc4000f8e0213 */
[----:B------:R-:W-:Y:S02]  /*fe10*/  UMOV UR26, URZ ;  /* 0x0000003f001a7c82 */ /* 0x000fe40008000000 */
[----:B-1----:R-:W-:Y:S01]  /*fe20*/  @!UP0 USHF.R.S32.HI UR14, URZ, 0x1f, UR6 ;  /* 0x0000001f3f0e8899 */ /* 0x002fe20008011406 */
[----:B------:R-:W1:Y:S01]  /*fe30*/  S2UR UR13, SR_CTAID.Z ;  /* 0x00000000000d79c3 */ /* 0x000e620000002700 */
[----:B------:R-:W-:Y:S02]  /*fe40*/  ULDC.64 UR4, c[0x0][0x1e0] ;  /* 0x0000780000047ab9 */ /* 0x000fe40000000a00 */
[----:B------:R-:W-:Y:S02]  /*fe50*/  @!UP0 UIMAD UR14, UR14, UR4, URZ ;  /* 0x000000040e0e82a4 */ /* 0x000fe4000f8e023f */
[----:B------:R-:W-:Y:S02]  /*fe60*/  @!UP0 UIMAD.WIDE.U32 UR24, UR6, UR4, URZ ;  /* 0x00000004061882a5 */ /* 0x000fe4000f8e003f */
[----:B------:R-:W-:-:S02]  /*fe70*/  @!UP0 UIMAD UR14, UR6, UR5, UR14 ;  /* 0x00000005060e82a4 */ /* 0x000fc4000f8e020e */
[----:B------:R-:W-:Y:S02]  /*fe80*/  ULDC.U8 UR4, c[0x0][0x329] ;  /* 0x0000ca4000047ab9 */ /* 0x000fe40000000000 */
[----:B------:R-:W-:Y:S02]  /*fe90*/  UISETP.NE.AND UP1, UPT, UR4, URZ, UPT ;  /* 0x0000003f0400728c */ /* 0x000fe4000bf25270 */
[----:B------:R-:W-:Y:S02]  /*fea0*/  ULDC.U8 UR5, c[0x0][0x328] ;  /* 0x0000ca0000057ab9 */ /* 0x000fe40000000000 */
[----:B------:R-:W-:Y:S02]  /*feb0*/  UISETP.NE.AND UP2, UPT, UR5, URZ, UPT ;  /* 0x0000003f0500728c */ /* 0x000fe4000bf45270 */
[----:B------:R-:W-:Y:S02]  /*fec0*/  UMOV UR27, URZ ;  /* 0x0000003f001b7c82 */ /* 0x000fe40008000000 */
[----:B------:R-:W-:-:S02]  /*fed0*/  UISETP.NE.OR UP3, UPT, UR4, URZ, !UP2 ;  /* 0x0000003f0400728c */ /* 0x000fc4000d765670 */
[----:B------:R-:W-:Y:S02]  /*fee0*/  ULDC UR5, c[0x0][0x234] ;  /* 0x00008d0000057ab9 */ /* 0x000fe40000000800 */
[----:B------:R-:W-:Y:S02]  /*fef0*/  @UP1 ULDC UR19, c[0x0][0x210] ;  /* 0x0000840000131ab9 */ /* 0x000fe40000000800 */
[----:B------:R-:W-:Y:S02]  /*ff00*/  @UP1 UIMAD UR19, UR19, UR9, URZ ;  /* 0x00000009131312a4 */ /* 0x000fe4000f8e023f */
[----:B------:R-:W-:Y:S02]  /*ff10*/  @!UP1 USEL UR19, UR9, UR5, !UP2 ;  /* 0x0000000509139287 */ /* 0x000fe4000d000000 */
[----:B------:R-:W-:Y:S02]  /*ff20*/  ULDC UR4, c[0x0][0x1c0] ;  /* 0x0000700000047ab9 */ /* 0x000fe40000000800 */
[----:B------:R-:W-:-:S02]  /*ff30*/  @UP1 UMOV UR20, 0x1 ;  /* 0x0000000100141882 */ /* 0x000fc40000000000 */
[----:B------:R-:W-:Y:S02]  /*ff40*/  @!UP1 UIMAD UR20, UR19, UR4, URZ ;  /* 0x00000004131492a4 */ /* 0x000fe4000f8e023f */
[----:B------:R-:W-:Y:S02]  /*ff50*/  @!UP3 UIMAD UR22, UR6, UR9, URZ ;  /* 0x000000090616b2a4 */ /* 0x000fe4000f8e023f */
[----:B------:R-:W-:Y:S02]  /*ff60*/  @UP1 ULDC UR21, c[0x0][0x210] ;  /* 0x0000840000151ab9 */ /* 0x000fe40000000800 */
[----:B------:R-:W-:Y:S02]  /*ff70*/  UIMAD UR5, UR6, UR20, URZ ;  /* 0x00000014060572a4 */ /* 0x000fe4000f8e023f */
[----:B------:R-:W-:Y:S02]  /*ff80*/  @!UP1 UMOV UR21, 0x1 ;  /* 0x0000000100159882 */ /* 0x000fe40000000000 */
[----:B------:R-:W-:-:S02]  /*ff90*/  @!UP3 USEL UR22, UR22, UR8, !UP0 ;  /* 0x000000081616b287 */ /* 0x000fc4000c000000 */
[----:B------:R-:W-:Y:S02]  /*ffa0*/  UIMAD UR4, UR10, UR21, URZ ;  /* 0x000000150a0472a4 */ /* 0x000fe4000f8e023f */
[----:B------:R-:W-:Y:S02]  /*ffb0*/  USEL UR5, UR5, URZ, UP3 ;  /* 0x0000003f05057287 */ /* 0x000fe40009800000 */
[----:B------:R-:W-:Y:S02]  /*ffc0*/  USHF.L.U32 UR4, UR4, 0x7, URZ ;  /* 0x0000000704047899 */ /* 0x000fe4000800063f */
[----:B-1----:R-:W-:Y:S02]  /*ffd0*/  UIMAD UR19, UR13, UR19, UR5 ;  /* 0x000000130d1372a4 */ /* 0x002fe4000f8e0205 */
[----:B------:R-:W-:Y:S02]  /*ffe0*/  @!UP3 UMOV UR26, UR22 ;  /* 0x00000016001abc82 */ /* 0x000fe40008000000 */
[----:B------:R-:W-:-:S02]  /*fff0*/  USHF.R.S32.HI UR5, URZ, 0x1f, UR4 ;  /* 0x0000001f3f057899 */ /* 0x000fc40008011404 */
[----:B------:R-:W-:Y:S02]  /*10000*/  @!UP3 USHF.R.S32.HI UR27, URZ, 0x1f, UR22 ;  /* 0x0000001f3f1bb899 */ /* 0x000fe40008011416 */
[----:B------:R-:W-:Y:S02]  /*10010*/  USHF.R.S32.HI UR6, URZ, 0x1f, UR19 ;  /* 0x0000001f3f067899 */ /* 0x000fe40008011413 */
[----:B------:R-:W-:Y:S02]  /*10020*/  UIADD3 UR4, UP2, UP1, UR4, UR26, UR19 ;  /* 0x0000001a04047290 */ /* 0x000fe4000f95e013 */
[----:B------:R-:W-:Y:S02]  /*10030*/  @!UP0 UIADD3 UR7, UR25, UR14, URZ ;  /* 0x0000000e19078290 */ /* 0x000fe4000fffe03f */
[----:B------:R-:W-:Y:S02]  /*10040*/  UIADD3.X UR5, UR5, UR27, UR6, UP2, UP1 ;  /* 0x0000001b05057290 */ /* 0x000fe400097e2406 */
[----:B------:R-:W-:Y:S01]  /*10050*/  @!UP0 UMOV UR18, UR24 ;  /* 0x0000001800128c82 */ /* 0x000fe20008000000 */
[----:B--2---:R-:W1:Y:S04]  /*10060*/  SHFL.BFLY PT, R7, R5, 0x2, 0x1f ;  /* 0x0c401f0005077f89 */ /* 0x004e6800000e0000 */
[----:B---3--:R-:W2:Y:S04]  /*10070*/  SHFL.BFLY PT, R8, R4, 0x2, 0x1f ;  /* 0x0c401f0004087f89 */ /* 0x008ea800000e0000 */
[----:B----4-:R-:W3:Y:S04]  /*10080*/  SHFL.BFLY PT, R6, R12, 0x2, 0x1f ;  /* 0x0c401f000c067f89 */ /* 0x010ee800000e0000 */
[----:B-----5:R-:W4:Y:S01]  /*10090*/  SHFL.BFLY PT, R10, R11, 0x2, 0x1f ;  /* 0x0c401f000b0a7f89 */ /* 0x020f2200000e0000 */
[----:B------:R-:W-:Y:S01]  /*100a0*/  MOV R64, R9 ;  /* 0x0000000900407202 */ /* 0x000fe20000000f00 */
        /* <DEDUP_REMOVED lines=10> */
[----:B--2---:R-:W-:Y:S01]  /*10150*/  FADD.FTZ R5, R8, R5 ;  /* 0x0000000508057221 */ /* 0x004fe20000010000 */
[----:B------:R-:W-:Y:S02]  /*10160*/  MOV R8, 0x3f800000 ;  /* 0x3f80000000087802 */ /* 0x000fe40000000f00 */
[----:B------:R-:W-:Y:S01]  /*10170*/  FSETP.NE.FTZ.AND P5, PT, R4, RZ, PT ;  /* 0x000000ff0400720b */ /* 0x000fe20003fb5000 */
[----:B---3--:R-:W-:Y:S01]  /*10180*/  FADD.FTZ R11, R6, R11 ;  /* 0x0000000b060b7221 */ /* 0x008fe20000010000 */
[----:B------:R-:W-:-:S02]  /*10190*/  MOV R6, 0x3f800000 ;  /* 0x3f80000000067802 */ /* 0x000fc40000000f00 */
[----:B------:R-:W-:Y:S01]  /*101a0*/  FSETP.NE.FTZ.AND P4, PT, R5, RZ, PT ;  /* 0x000000ff0500720b */ /* 0x000fe20003f95000 */
[----:B----4-:R-:W-:Y:S01]  /*101b0*/  FADD.FTZ R9, R10, R9 ;  /* 0x000000090a097221 */ /* 0x010fe20000010000 */
[----:B------:R-:W-:Y:S02]  /*101c0*/  FSETP.NE.FTZ.AND P3, PT, R11, RZ, PT ;  /* 0x000000ff0b00720b */ /* 0x000fe40003f75000 */
[----:B------:R-:W-:Y:S02]  /*101d0*/  MOV R10, 0x3f800000 ;  /* 0x3f800000000a7802 */ /* 0x000fe40000000f00 */
[----:B------:R-:W-:-:S03]  /*101e0*/  FSETP.NE.FTZ.AND P2, PT, R9, RZ, PT ;  /* 0x000000ff0900720b */ /* 0x000fc60003f55000 */
[----:B------:R-:W1:Y:S08]  /*101f0*/  @P5 MUFU.RCP R7, R4 ;  /* 0x0000000400075308 */ /* 0x000e700000001000 */
[----:B------:R-:W2:Y:S08]  /*10200*/  @P3 MUFU.RCP R6, R11 ;  /* 0x0000000b00063308 */ /* 0x000eb00000001000 */
[----:B------:R-:W3:Y:S01]  /*10210*/  @P4 MUFU.RCP R8, R5 ;  /* 0x0000000500084308 */ /* 0x000ee20000001000 */
[----:B-1----:R-:W-:-:S04]  /*10220*/  FMUL.FTZ R7, R7, c[0x0][0x2dc] ;  /* 0x0000b70007077a20 */ /* 0x002fc80000410000 */
[C---:B------:R-:W-:Y:S02]  /*10230*/  FMUL.FTZ R100, R7.reuse, R100 ;  /* 0x0000006407647220 */ /* 0x040fe40000410000 */
[C---:B------:R-:W-:Y:S01]  /*10240*/  FMUL.FTZ R101, R7.reuse, R101 ;  /* 0x0000006507657220 */ /* 0x040fe20000410000 */
[----:B------:R-:W1:Y:S01]  /*10250*/  @P2 MUFU.RCP R10, R9 ;  /* 0x00000009000a2308 */ /* 0x000e620000001000 */
[----:B--2---:R-:W-:Y:S02]  /*10260*/  FMUL.FTZ R6, R6, c[0x0][0x2dc] ;  /* 0x0000b70006067a20 */ /* 0x004fe40000410000 */
[----:B------:R-:W-:Y:S01]  /*10270*/  FMUL.FTZ R112, R7, R112 ;  /* 0x0000007007707220 */ /* 0x000fe20000410000 */
[----:B------:R-:W-:Y:S01]  /*10280*/  F2FP.BF16.PACK_AB R100, R101, R100 ;  /* 0x000000646564723e */ /* 0x000fe200000010ff */
[C---:B------:R-:W-:Y:S02]  /*10290*/  FMUL.FTZ R104, R6.reuse, R104 ;  /* 0x0000006806687220 */ /* 0x040fe40000410000 */
[C---:B------:R-:W-:Y:S01]  /*102a0*/  FMUL.FTZ R105, R6.reuse, R105 ;  /* 0x0000006906697220 */ /* 0x040fe20000410000 */
[----:B------:R-:W-:Y:S01]  /*102b0*/  @P5 MUFU.LG2 R4, R4 ;  /* 0x0000000400045308 */ /* 0x000fe20000000c00 */
[----:B------:R-:W-:-:S02]  /*102c0*/  FMUL.FTZ R108, R6, R108 ;  /* 0x0000006c066c7220 */ /* 0x000fc40000410000 */
[C---:B------:R-:W-:Y:S01]  /*102d0*/  FMUL.FTZ R109, R6.reuse, R109 ;  /* 0x0000006d066d7220 */ /* 0x040fe20000410000 */
[----:B------:R-:W-:Y:S01]  /*102e0*/  F2FP.BF16.PACK_AB R104, R105, R104 ;  /* 0x000000686968723e */ /* 0x000fe200000010ff */
[C---:B------:R-:W-:Y:S02]  /*102f0*/  FMUL.FTZ R120, R6.reuse, R120 ;  /* 0x0000007806787220 */ /* 0x040fe40000410000 */
[C---:B------:R-:W-:Y:S01]  /*10300*/  FMUL.FTZ R121, R6.reuse, R121 ;  /* 0x0000007906797220 */ /* 0x040fe20000410000 */
[----:B------:R-:W-:Y:S01]  /*10310*/  F2FP.BF16.PACK_AB R108, R109, R108 ;  /* 0x0000006c6d6c723e */ /* 0x000fe200000010ff */
[C---:B------:R-:W-:Y:S01]  /*10320*/  FMUL.FTZ R124, R6.reuse, R124 ;  /* 0x0000007c067c7220 */ /* 0x040fe20000410000 */
[----:B------:R-:W-:Y:S01]  /*10330*/  @P4 MUFU.LG2 R5, R5 ;  /* 0x0000000500054308 */ /* 0x000fe20000000c00 */
[C---:B------:R-:W-:Y:S01]  /*10340*/  FMUL.FTZ R125, R6.reuse, R125 ;  /* 0x0000007d067d7220 */ /* 0x040fe20000410000 */
[----:B------:R-:W-:Y:S01]  /*10350*/  F2FP.BF16.PACK_AB R120, R121, R120 ;  /* 0x000000787978723e */ /* 0x000fe200000010ff */
[----:B------:R-:W-:-:S02]  /*10360*/  FMUL.FTZ R136, R6, R136 ;  /* 0x0000008806887220 */ /* 0x000fc40000410000 */
[C---:B------:R-:W-:Y:S01]  /*10370*/  FMUL.FTZ R137, R6.reuse, R137 ;  /* 0x0000008906897220 */ /* 0x040fe20000410000 */
[----:B------:R-:W-:Y:S01]  /*10380*/  F2FP.BF16.PACK_AB R124, R125, R124 ;  /* 0x0000007c7d7c723e */ /* 0x000fe200000010ff */
[C---:B------:R-:W-:Y:S01]  /*10390*/  FMUL.FTZ R140, R6.reuse, R140 ;  /* 0x0000008c068c7220 */ /* 0x040fe20000410000 */
[----:B------:R-:W2:Y:S01]  /*103a0*/  @P3 MUFU.LG2 R11, R11 ;  /* 0x0000000b000b3308 */ /* 0x000ea20000000c00 */
[C---:B------:R-:W-:Y:S01]  /*103b0*/  FMUL.FTZ R141, R6.reuse, R141 ;  /* 0x0000008d068d7220 */ /* 0x040fe20000410000 */
[----:B------:R-:W-:Y:S01]  /*103c0*/  F2FP.BF16.PACK_AB R136, R137, R136 ;  /* 0x000000888988723e */ /* 0x000fe200000010ff */
[C---:B------:R-:W-:Y:S02]  /*103d0*/  FMUL.FTZ R152, R6.reuse, R152 ;  /* 0x0000009806987220 */ /* 0x040fe40000410000 */
[C---:B------:R-:W-:Y:S01]  /*103e0*/  FMUL.FTZ R153, R6.reuse, R153 ;  /* 0x0000009906997220 */ /* 0x040fe20000410000 */
[----:B------:R-:W-:Y:S01]  /*103f0*/  F2FP.BF16.PACK_AB R140, R141, R140 ;  /* 0x0000008c8d8c723e */ /* 0x000fe200000010ff */
[C---:B------:R-:W-:Y:S01]  /*10400*/  FMUL.FTZ R156, R6.reuse, R156 ;  /* 0x0000009c069c7220 */ /* 0x040fe20000410000 */
[----:B------:R-:W4:Y:S01]  /*10410*/  @P2 MUFU.LG2 R9, R9 ;  /* 0x0000000900092308 */ /* 0x000f220000000c00 */
        /* <DEDUP_REMOVED lines=14> */
[----:B------:R-:W5:Y:S01]  /*10500*/  S2R R6, SR_TID.X ;  /* 0x0000000000067919 */ /* 0x000f620000002100 */
[----:B---3--:R-:W-:Y:S02]  /*10510*/  FMUL.FTZ R8, R8, c[0x0][0x2dc] ;  /* 0x0000b70008087a20 */ /* 0x008fe40000410000 */
[----:B-1----:R-:W-:Y:S01]  /*10520*/  FMUL.FTZ R10, R10, c[0x0][0x2dc] ;  /* 0x0000b7000a0a7a20 */ /* 0x002fe20000410000 */
[----:B------:R-:W-:Y:S01]  /*10530*/  F2FP.BF16.PACK_AB R92, R93, R92 ;  /* 0x0000005c5d5c723e */ /* 0x000fe200000010ff */
[C---:B------:R-:W-:Y:S02]  /*10540*/  FMUL.FTZ R102, R8.reuse, R102 ;  /* 0x0000006608667220 */ /* 0x040fe40000410000 */
[C---:B------:R-:W-:Y:S02]  /*10550*/  FMUL.FTZ R103, R8.reuse, R103 ;  /* 0x0000006708677220 */ /* 0x040fe40000410000 */
        /* <DEDUP_REMOVED lines=11> */
[----:B-----5:R-:W-:Y:S01]  /*10610*/  SHF.R.S32.HI R13, RZ, 0x1f, R6 ;  /* 0x0000001fff0d7819 */ /* 0x020fe20000011406 */
        /* <DEDUP_REMOVED lines=21> */
[C---:B------:R-:W-:Y:S01]  /*10770*/  LEA.HI R8, R13.reuse, R6, RZ, 0x2 ;  /* 0x000000060d087211 */ /* 0x040fe200078f10ff */
[C---:B------:R-:W-:Y:S01]  /*10780*/  FMUL.FTZ R106, R10.reuse, R106 ;  /* 0x0000006a0a6a7220 */ /* 0x040fe20000410000 */
[----:B------:R-:W-:Y:S01]  /*10790*/  LEA.HI R13, R13, R6, RZ, 0x5 ;  /* 0x000000060d0d7211 */ /* 0x000fe200078f28ff */
[----:B------:R-:W-:Y:S01]  /*107a0*/  FMUL.FTZ R107, R10, R107 ;  /* 0x0000006b0a6b7220 */ /* 0x000fe20000410000 */
[----:B------:R-:W-:Y:S01]  /*107b0*/  LOP3.LUT R17, R8, 0xfffffffc, RZ, 0xc0, !PT ;  /* 0xfffffffc08117812 */ /* 0x000fe200078ec0ff */
[C---:B------:R-:W-:Y:S01]  /*107c0*/  FMUL.FTZ R110, R10.reuse, R110 ;  /* 0x0000006e0a6e7220 */ /* 0x040fe20000410000 */
[----:B------:R-:W-:Y:S01]  /*107d0*/  SHF.R.S32.HI R14, RZ, 0x5, R13 ;  /* 0x00000005ff0e7819 */ /* 0x000fe2000001140d */
[C---:B------:R-:W-:Y:S01]  /*107e0*/  FMUL.FTZ R111, R10.reuse, R111 ;  /* 0x0000006f0a6f7220 */ /* 0x040fe20000410000 */
[----:B------:R-:W-:Y:S01]  /*107f0*/  IADD3 R17, -R17, R6, RZ ;  /* 0x0000000611117210 */ /* 0x000fe20007ffe1ff */
        /* <DEDUP_REMOVED lines=13> */
[----:B------:R-:W-:Y:S01]  /*108d0*/  LOP3.LUT R13, R13, 0xffffffe0, RZ, 0xc0, !PT ;  /* 0xffffffe00d0d7812 */ /* 0x000fe200078ec0ff */
[C---:B------:R-:W-:Y:S01]  /*108e0*/  FMUL.FTZ R143, R10.reuse, R143 ;  /* 0x0000008f0a8f7220 */ /* 0x040fe20000410000 */
[----:B------:R-:W-:Y:S01]  /*108f0*/  F2FP.BF16.PACK_AB R138, R139, R138 ;  /* 0x0000008a8b8a723e */ /* 0x000fe200000010ff */
[C---:B------:R-:W-:Y:S01]  /*10900*/  FMUL.FTZ R154, R10.reuse, R154 ;  /* 0x0000009a0a9a7220 */ /* 0x040fe20000410000 */
[----:B------:R-:W-:Y:S01]  /*10910*/  IADD3 R13, -R13, R6, RZ ;  /* 0x000000060d0d7210 */ /* 0x000fe20007ffe1ff */
[C---:B------:R-:W-:Y:S01]  /*10920*/  FMUL.FTZ R155, R10.reuse, R155 ;  /* 0x0000009b0a9b7220 */ /* 0x040fe20000410000 */
[----:B------:R-:W-:Y:S01]  /*10930*/  F2FP.BF16.PACK_AB R142, R143, R142 ;  /* 0x0000008e8f8e723e */ /* 0x000fe200000010ff */
[C---:B------:R-:W-:Y:S01]  /*10940*/  FMUL.FTZ R158, R10.reuse, R158 ;  /* 0x0000009e0a9e7220 */ /* 0x040fe20000410000 */
[----:B------:R-:W-:Y:S01]  /*10950*/  MOV R6, 0x7f800000 ;  /* 0x7f80000000067802 */ /* 0x000fe20000000f00 */
        /* <DEDUP_REMOVED lines=13> */
[----:B------:R-:W-:Y:S01]  /*10a30*/  SHF.R.S32.HI R10, RZ, 0x2, R8 ;  /* 0x00000002ff0a7819 */ /* 0x000fe20000011408 */
[----:B------:R-:W-:Y:S01]  /*10a40*/  FMUL.FTZ R113, R7, R113 ;  /* 0x0000007107717220 */ /* 0x000fe20000410000 */
[----:B------:R-:W-:Y:S01]  /*10a50*/  F2FP.BF16.PACK_AB R90, R91, R90 ;  /* 0x0000005a5b5a723e */ /* 0x000fe200000010ff */
[C---:B------:R-:W-:Y:S01]  /*10a60*/  FMUL.FTZ R116, R7.reuse, R116 ;  /* 0x0000007407747220 */ /* 0x040fe20000410000 */
        /* <DEDUP_REMOVED lines=9> */
[----:B------:R-:W-:Y:S01]  /*10b00*/  FMUL.FTZ R133, R7, R133 ;  /* 0x0000008507857220 */ /* 0x000fe20000410000 */
[----:B------:R-:W-:Y:S01]  /*10b10*/  F2FP.BF16.PACK_AB R128, R129, R128 ;  /* 0x000000808180723e */ /* 0x000fe200000010ff */
[C---:B------:R-:W-:Y:S01]  /*10b20*/  FMUL.FTZ R144, R7.reuse, R144 ;  /* 0x0000009007907220 */ /* 0x040fe20000410000 */
        /* <DEDUP_REMOVED lines=12> */
[----:B------:R-:W-:Y:S01]  /*10bf0*/  SHF.L.U32 R18, R16, 0x6, RZ ;  /* 0x0000000610127819 */ /* 0x000fe200000006ff */
[----:B------:R-:W-:Y:S01]  /*10c00*/  FMUL.FTZ R69, R7, R69 ;  /* 0x0000004507457220 */ /* 0x000fe20000410000 */
[----:B------:R-:W-:Y:S01]  /*10c10*/  IADD3 R12, R15, -R12, RZ ;  /* 0x8000000c0f0c7210 */ /* 0x000fe20007ffe0ff */
[C---:B------:R-:W-:Y:S01]  /*10c20*/  FMUL.FTZ R80, R7.reuse, R80 ;  /* 0x0000005007507220 */ /* 0x040fe20000410000 */
[----:B------:R-:W-:Y:S01]  /*10c30*/  LEA R15, R14, R17, 0x8 ;  /* 0x000000110e0f7211 */ /* 0x000fe200078e40ff */
[C---:B------:R-:W-:Y:S01]  /*10c40*/  FMUL.FTZ R81, R7.reuse, R81 ;  /* 0x0000005107517220 */ /* 0x040fe20000410000 */
[----:B------:R-:W-:Y:S01]  /*10c50*/  LOP3.LUT R18, R18, 0xc0, RZ, 0xc0, !PT ;  /* 0x000000c012127812 */ /* 0x000fe200078ec0ff */
[C---:B------:R-:W-:Y:S01]  /*10c60*/  FMUL.FTZ R84, R7.reuse, R84 ;  /* 0x0000005407547220 */ /* 0x040fe20000410000 */
[----:B------:R-:W-:Y:S01]  /*10c70*/  LOP3.LUT R14, R16, 0x1, RZ, 0xc0, !PT ;  /* 0x00000001100e7812 */ /* 0x000fe200078ec0ff */
[C---:B------:R-:W-:Y:S01]  /*10c80*/  FMUL.FTZ R85, R7.reuse, R85 ;  /* 0x0000005507557220 */ /* 0x040fe20000410000 */
[----:B------:R-:W-:Y:S01]  /*10c90*/  LEA R12, R12, R15, 0x4 ;  /* 0x0000000f0c0c7211 */ /* 0x000fe200078e20ff */
[C---:B------:R-:W-:Y:S01]  /*10ca0*/  FMUL.FTZ R96, R7.reuse, R96 ;  /* 0x0000006007607220 */ /* 0x040fe20000410000 */
[----:B------:R-:W-:Y:S01]  /*10cb0*/  LEA.HI R15, R18, R18, RZ, 0x1d ;  /* 0x00000012120f7211 */ /* 0x000fe200078fe8ff */
[----:B------:R-:W-:Y:S01]  /*10cc0*/  FMUL.FTZ R7, R7, R97 ;  /* 0x0000006107077220 */ /* 0x000fe20000410000 */
[----:B------:R-:W-:Y:S01]  /*10cd0*/  ISETP.NE.U32.AND P1, PT, R14, 0x1, PT ;  /* 0x000000010e00780c */ /* 0x000fe20003f25070 */
[----:B--2---:R-:W-:Y:S01]  /*10ce0*/  @P3 FMUL.FTZ R11, R11, 0.69314718246459960938 ;  /* 0x3f3172180b0b3820 */ /* 0x004fe20000410000 */
[----:B------:R-:W-:Y:S01]  /*10cf0*/  LEA R12, R12, R15, 0x1 ;  /* 0x0000000f0c0c7211 */ /* 0x000fe200078e08ff */
[----:B----4-:R-:W-:Y:S01]  /*10d00*/  @P2 FMUL.FTZ R9, R9, 0.69314718246459960938 ;  /* 0x3f31721809092820 */ /* 0x010fe20000410000 */
[----:B------:R-:W-:Y:S01]  /*10d10*/  LOP3.LUT P0, RZ, R16, 0x2, RZ, 0xc0, !PT ;  /* 0x0000000210ff7812 */ /* 0x000fe2000780c0ff */
[----:B------:R-:W-:Y:S01]  /*10d20*/  @P3 FFMA.FTZ R6, R2, c[0x0][0x238], R11 ;  /* 0x00008e0002063a23 */ /* 0x000fe2000001000b */
        /* <DEDUP_REMOVED lines=20> */
[----:B------:R-:W-:Y:S01]  /*10e70*/  LOP3.LUT P0, RZ, R13, 0x3, RZ, 0xc0, !PT ;  /* 0x000000030dff7812 */ /* 0x000fe2000780c0ff */
[----:B------:R-:W-:Y:S01]  /*10e80*/  STS [R19+0x1000], R108 ;  /* 0x0010006c13007388 */ /* 0x000fe20000000800 */
[----:B------:R-:W-:Y:S02]  /*10e90*/  MOV R12, 0x7f800000 ;  /* 0x7f800000000c7802 */ /* 0x000fe40000000f00 */
[----:B------:R-:W-:Y:S01]  /*10ea0*/  MOV R13, 0x7f800000 ;  /* 0x7f800000000d7802 */ /* 0x000fe20000000f00 */
        /* <DEDUP_REMOVED lines=35> */
[----:B------:R2:W-:Y:S04]  /*110e0*/  STS [R23+0x4000], R7 ;  /* 0x0040000717007388 */ /* 0x0005e80000000800 */
[----:B------:R3:W-:Y:S01]  /*110f0*/  STS [R23+0x4200], R98 ;  /* 0x0042006217007388 */ /* 0x0007e20000000800 */
[----:B-1----:R-:W-:-:S02]  /*11100*/  @P5 FMUL.FTZ R15, R4, 0.69314718246459960938 ;  /* 0x3f317218040f5820 */ /* 0x002fc40000410000 */
[----:B------:R-:W-:Y:S01]  /*11110*/  @P4 FMUL.FTZ R4, R5, 0.69314718246459960938 ;  /* 0x3f31721805044820 */ /* 0x000fe20000410000 */
[----:B------:R3:W-:Y:S01]  /*11120*/  STS [R21+0x5000], R88 ;  /* 0x0050005815007388 */ /* 0x0007e20000000800 */
[----:B------:R-:W-:Y:S02]  /*11130*/  @P5 FFMA.FTZ R12, R164, c[0x0][0x238], R15 ;  /* 0x00008e00a40c5a23 */ /* 0x000fe4000001000f */
[----:B------:R-:W-:Y:S01]  /*11140*/  @P4 FFMA.FTZ R13, R3, c[0x0][0x238], R4 ;  /* 0x00008e00030d4a23 */ /* 0x000fe20000010004 */
[----:B------:R3:W-:Y:S04]  /*11150*/  STS [R21+0x5200], R90 ;  /* 0x0052005a15007388 */ /* 0x0007e80000000800 */
[----:B------:R3:W-:Y:S04]  /*11160*/  STS [R23+0x5000], R92 ;  /* 0x0050005c17007388 */ /* 0x0007e80000000800 */
[----:B------:R3:W-:Y:S04]  /*11170*/  STS [R23+0x5200], R94 ;  /* 0x0052005e17007388 */ /* 0x0007e80000000800 */
[----:B------:R-:W-:Y:S01]  /*11180*/  BAR.SYNC.DEFER_BLOCKING 0x0 ;  /* 0x0000000000007b1d */ /* 0x000fe20000010000 */
[----:B--2---:R-:W-:Y:S01]  /*11190*/  MOV R7, 0x7f800000 ;  /* 0x7f80000000077802 */ /* 0x004fe20000000f00 */
[----:B------:R-:W-:-:S04]  /*111a0*/  @P2 FFMA.FTZ R7, R0, c[0x0][0x238], R9 ;  /* 0x00008e0000072a23 */ /* 0x000fc80000010009 */
[----:B------:R3:W1:Y:S04]  /*111b0*/  LDS.128 R60, [R64] ;  /* 0x00000000403c7984 */ /* 0x0006680000000c00 */
[----:B------:R3:W2:Y:S04]  /*111c0*/  LDS.128 R56, [R64+0x800] ;  /* 0x0008000040387984 */ /* 0x0006a80000000c00 */
[----:B------:R3:W4:Y:S04]  /*111d0*/  LDS.128 R52, [R64+0x1000] ;  /* 0x0010000040347984 */ /* 0x0007280000000c00 */
[----:B------:R3:W1:Y:S04]  /*111e0*/  LDS.128 R48, [R64+0x1800] ;  /* 0x0018000040307984 */ /* 0x0006680000000c00 */
[----:B------:R3:W1:Y:S04]  /*111f0*/  LDS.128 R44, [R64+0x2000] ;  /* 0x00200000402c7984 */ /* 0x0006680000000c00 */
[----:B------:R3:W1:Y:S04]  /*11200*/  LDS.128 R40, [R64+0x2800] ;  /* 0x0028000040287984 */ /* 0x0006680000000c00 */
[----:B------:R3:W1:Y:S04]  /*11210*/  LDS.128 R36, [R64+0x3000] ;  /* 0x0030000040247984 */ /* 0x0006680000000c00 */
[----:B------:R3:W1:Y:S04]  /*11220*/  LDS.128 R32, [R64+0x3800] ;  /* 0x0038000040207984 */ /* 0x0006680000000c00 */
[----:B------:R3:W1:Y:S04]  /*11230*/  LDS.128 R28, [R64+0x4000] ;  /* 0x00400000401c7984 */ /* 0x0006680000000c00 */
[----:B------:R3:W1:Y:S04]  /*11240*/  LDS.128 R24, [R64+0x4800] ;  /* 0x0048000040187984 */ /* 0x0006680000000c00 */
[----:B------:R3:W1:Y:S04]  /*11250*/  LDS.128 R20, [R64+0x5000] ;  /* 0x0050000040147984 */ /* 0x0006680000000c00 */
[----:B------:R-:W1:Y:S01]  /*11260*/  LDS.128 R64, [R64+0x5800] ;  /* 0x0058000040407984 */ /* 0x000e620000000c00 */
[----:B------:R-:W-:Y:S05]  /*11270*/  @P0 BRA `(.L_x_500) ;  /* 0x000002d000000947 */ /* 0x000fea0003800000 */
[----:B--2---:R-:W2:Y:S02]  /*11280*/  S2R R0, SR_TID.X ;  /* 0x0000000000007919 */ /* 0x004ea40000002100 */
[----:B--2---:R-:W-:-:S04]  /*11290*/  SHF.R.S32.HI R3, RZ, 0x1f, R0 ;  /* 0x0000001fff037819 */ /* 0x004fc80000011400 */
[----:B------:R-:W-:-:S04]  /*112a0*/  LEA.HI R2, R3, R0, RZ, 0x5 ;  /* 0x0000000003027211 */ /* 0x000fc800078f28ff */
[----:B------:R-:W-:Y:S02]  /*112b0*/  LOP3.LUT R5, R2, 0xffffffe0, RZ, 0xc0, !PT ;  /* 0xffffffe002057812 */ /* 0x000fe400078ec0ff */
[--C-:B------:R-:W-:Y:S02]  /*112c0*/  SHF.R.S32.HI R3, RZ, 0x5, R2.reuse ;  /* 0x00000005ff037819 */ /* 0x100fe40000011402 */
[----:B------:R-:W-:Y:S01]  /*112d0*/  SHF.R.S32.HI R2, RZ, 0x1f, R2 ;  /* 0x0000001fff027819 */ /* 0x000fe20000011402 */
[----:B------:R-:W-:-:S03]  /*112e0*/  IMAD.IADD R5, R0, 0x1, -R5 ;  /* 0x0000000100057824 */ /* 0x000fc600078e0a05 */
[----:B------:R-:W-:Y:S02]  /*112f0*/  LEA.HI R2, R2, R3, RZ, 0x2 ;  /* 0x0000000302027211 */ /* 0x000fe400078f10ff */
[----:B------:R-:W-:Y:S02]  /*11300*/  SHF.R.S32.HI R0, RZ, 0x1f, R5 ;  /* 0x0000001fff007819 */ /* 0x000fe40000011405 */
[----:B------:R-:W-:Y:S02]  /*11310*/  LOP3.LUT R2, R2, 0xffffffc, RZ, 0xc0, !PT ;  /* 0x0ffffffc02027812 */ /* 0x000fe400078ec0ff */
[----:B------:R-:W-:-:S03]  /*11320*/  LEA.HI R0, R0, R5, RZ, 0x2 ;  /* 0x0000000500007211 */ /* 0x000fc600078f10ff */
[----:B------:R-:W-:Y:S01]  /*11330*/  IMAD.IADD R2, R3, 0x1, -R2 ;  /* 0x0000000103027824 */ /* 0x000fe200078e0a02 */
        /* <DEDUP_REMOVED lines=16> */
[C---:B------:R-:W-:Y:S02]  /*11440*/  @!P5 IADD3 R3, P0, R2.reuse, UR4, RZ ;  /* 0x000000040203dc10 */ /* 0x040fe4000ff1e0ff */
[----:B------:R-:W-:Y:S02]  /*11450*/  @!P6 LEA.HI.X R15, R11, c[0x0][0x204], R0, 0x2, P1 ;  /* 0x000081000b0fea11 */ /* 0x000fe400008f1400 */
[----:B------:R-:W-:Y:S02]  /*11460*/  @!P5 LEA.HI.X.SX32 R0, R2, UR5, 0x1, P0 ;  /* 0x000000050200dc11 */ /* 0x000fe400080f0eff */
[----:B------:R-:W-:Y:S01]  /*11470*/  @!P4 IADD3 R2, P1, R9, UR4, RZ ;  /* 0x000000040902cc10 */ /* 0x000fe2000ff3e0ff */
[----:B------:R2:W-:Y:S01]  /*11480*/  @!P6 STG.E [R14.64], R12 ;  /* 0x0000000c0e00e986 */ /* 0x0005e2000c101910 */
[----:B------:R-:W-:-:S02]  /*11490*/  @!P3 IADD3 R4, P0, R5, UR4, RZ ;  /* 0x000000040504bc10 */ /* 0x000fc4000ff1e0ff */
[----:B------:R-:W-:Y:S02]  /*114a0*/  @!P5 LEA R18, P2, R3, c[0x0][0x200], 0x2 ;  /* 0x000080000312da11 */ /* 0x000fe400078410ff */
[----:B------:R-:W-:Y:S02]  /*114b0*/  @!P4 LEA.HI.X.SX32 R9, R9, UR5, 0x1, P1 ;  /* 0x000000050909cc11 */ /* 0x000fe400088f0eff */
[----:B------:R-:W-:Y:S02]  /*114c0*/  @!P3 LEA.HI.X.SX32 R5, R5, UR5, 0x1, P0 ;  /* 0x000000050505bc11 */ /* 0x000fe400080f0eff */
        /* <DEDUP_REMOVED lines=8> */
.L_x_500:
[----:B--2---:R-:W-:Y:S05]  /*11550*/  BSYNC B0 ;  /* 0x0000000000007941 */ /* 0x004fea0003800000 */
.L_x_499:
[----:B------:R2:W5:Y:S04]  /*11560*/  LDL R14, [R1+0x70] ;  /* 0x00007000010e7983 */ /* 0x0005680000100800 */
[----:B------:R2:W5:Y:S01]  /*11570*/  LDL R9, [R1+0x6c] ;  /* 0x00006c0001097983 */ /* 0x0005620000100800 */
[----:B------:R-:W-:Y:S01]  /*11580*/  IMAD.SHL.U32 R17, R17, 0x8, RZ ;  /* 0x0000000811117824 */ /* 0x000fe200078e00ff */
[----:B------:R-:W-:Y:S01]  /*11590*/  UIMAD UR10, UR10, -0x80, UR15 ;  /* 0xffffff800a0a78a4 */ /* 0x000fe2000f8e020f */
[----:B------:R-:W-:Y:S01]  /*115a0*/  BSSY B0, `(.L_x_501) ;  /* 0x0000020000007945 */ /* 0x000fe20003800000 */
[----:B------:R-:W3:Y:S01]  /*115b0*/  S2R R2, SR_TID.X ;  /* 0x0000000000027919 */ /* 0x000ee20000002100 */
[----:B------:R-:W-:Y:S01]  /*115c0*/  USHF.R.S32.HI UR6, URZ, 0x1f, UR13 ;  /* 0x0000001f3f067899 */ /* 0x000fe2000801140d */
[C---:B------:R-:W-:Y:S01]  /*115d0*/  IADD3 R4, P0, R17.reuse, UR18, RZ ;  /* 0x0000001211047c10 */ /* 0x040fe2000ff1e0ff */
[----:B------:R-:W-:Y:S01]  /*115e0*/  ULDC.64 UR4, c[0x0][0x1f0] ;  /* 0x00007c0000047ab9 */ /* 0x000fe20000000a00 */
[----:B------:R-:W4:Y:S01]  /*115f0*/  S2R R0, SR_CTAID.Z ;  /* 0x0000000000007919 */ /* 0x000f220000002700 */
[----:B------:R-:W-:Y:S01]  /*11600*/  UIMAD UR4, UR6, UR4, URZ ;  /* 0x00000004060472a4 */ /* 0x000fe2000f8e023f */
[----:B------:R-:W-:-:S02]  /*11610*/  LEA.HI.X.SX32 R5, R17, UR7, 0x1, P0 ;  /* 0x0000000711057c11 */ /* 0x000fc400080f0eff */
[----:B------:R-:W-:Y:S01]  /*11620*/  ISETP.GE.AND P0, PT, R10, UR10, PT ;  /* 0x0000000a0a007c0c */ /* 0x000fe2000bf06270 */
[----:B------:R-:W-:Y:S01]  /*11630*/  UIMAD UR4, UR13, UR5, UR4 ;  /* 0x000000050d0472a4 */ /* 0x000fe2000f8e0204 */
[----:B---3--:R-:W-:-:S04]  /*11640*/  SHF.R.S32.HI R3, RZ, 0x1f, R2 ;  /* 0x0000001fff037819 */ /* 0x008fc80000011402 */
[----:B------:R-:W-:Y:S01]  /*11650*/  LEA.HI R3, R3, R2, RZ, 0x2 ;  /* 0x0000000203037211 */ /* 0x000fe200078f10ff */
[----:B----4-:R-:W-:-:S03]  /*11660*/  IMAD.WIDE.U32 R4, R0, c[0x0][0x1f0], R4 ;  /* 0x00007c0000047a25 */ /* 0x010fc600078e0004 */
[----:B------:R-:W-:Y:S01]  /*11670*/  SHF.R.S32.HI R2, RZ, 0x2, R3 ;  /* 0x00000002ff027819 */ /* 0x000fe20000011403 */
[----:B------:R-:W-:Y:S01]  /*11680*/  IMAD.U32 R0, RZ, RZ, UR11 ;  /* 0x0000000bff007e24 */ /* 0x000fe2000f8e00ff */
[----:B------:R-:W-:Y:S02]  /*11690*/  IADD3 R7, R5, UR4, RZ ;  /* 0x0000000405077c10 */ /* 0x000fe4000fffe0ff */
[----:B------:R-:W-:-:S05]  /*116a0*/  SHF.R.S32.HI R3, RZ, 0x1f, R2 ;  /* 0x0000001fff037819 */ /* 0x000fca0000011402 */
[----:B------:R-:W-:Y:S01]  /*116b0*/  IMAD.WIDE R10, R0, 0x80, R2 ;  /* 0x00000080000a7825 */ /* 0x000fe200078e0202 */
[----:B------:R-:W-:Y:S05]  /*116c0*/  @P0 BRA `(.L_x_502) ;  /* 0x000000d000000947 */ /* 0x000fea0003800000 */
[----:B--2---:R-:W-:Y:S01]  /*116d0*/  IMAD R0, R11, c[0x0][0x1e8], RZ ;  /* 0x00007a000b007a24 */ /* 0x004fe200078e02ff */
        /* <DEDUP_REMOVED lines=12> */
.L_x_502:
[----:B--2---:R-:W-:Y:S05]  /*117a0*/  BSYNC B0 ;  /* 0x0000000000007941 */ /* 0x004fea0003800000 */
.L_x_501:
[----:B------:R-:W-:Y:S01]  /*117b0*/  LEA.HI.SX32 R0, R8, 0x20, 0x1e ;  /* 0x0000002008007811 */ /* 0x000fe200078ff2ff */
[----:B------:R-:W-:Y:S03]  /*117c0*/  BSSY B0, `(.L_x_503) ;  /* 0x0000013000007945 */ /* 0x000fe60003800000 */
[----:B------:R-:W-:-:S13]  /*117d0*/  ISETP.GE.AND P0, PT, R0, UR10, PT ;  /* 0x0000000a00007c0c */ /* 0x000fda000bf06270 */
[----:B------:R-:W-:Y:S05]  /*117e0*/  @P0 BRA `(.L_x_504) ;  /* 0x0000010000000947 */ /* 0x000fea0003800000 */
[----:B------:R-:W-:Y:S01]  /*117f0*/  IADD3 R2, P0, R10, 0x20, RZ ;  /* 0x000000200a027810 */ /* 0x000fe20007f1e0ff */
[----:B-1----:R-:W-:Y:S01]  /*11800*/  IMAD.MOV.U32 R12, RZ, RZ, R4 ;  /* 0x000000ffff0c7224 */ /* 0x002fe200078e0004 */
        /* <DEDUP_REMOVED lines=14> */
.L_x_504:
[----:B------:R-:W-:Y:S05]  /*118f0*/  BSYNC B0 ;  /* 0x0000000000007941 */ /* 0x000fea0003800000 */
.L_x_503:
[----:B------:R-:W-:Y:S01]  /*11900*/  LEA.HI.SX32 R0, R8, 0x40, 0x1e ;  /* 0x0000004008007811 */ /* 0x000fe200078ff2ff */
        /* <DEDUP_REMOVED lines=19> */
.L_x_506:
[----:B------:R-:W-:Y:S05]  /*11a40*/  BSYNC B0 ;  /* 0x0000000000007941 */ /* 0x000fea0003800000 */
.L_x_505:
[----:B------:R-:W-:-:S04]  /*11a50*/  LEA.HI.SX32 R8, R8, 0x60, 0x1e ;  /* 0x0000006008087811 */ /* 0x000fc800078ff2ff */
[----:B------:R-:W-:-:S13]  /*11a60*/  ISETP.GE.AND P0, PT, R8, UR10, PT ;  /* 0x0000000a08007c0c */ /* 0x000fda000bf06270 */
[----:B------:R-:W-:Y:S05]  /*11a70*/  @P0 EXIT ;  /* 0x000000000000094d */ /* 0x000fea0003800000 */
[----:B------:R-:W-:Y:S01]  /*11a80*/  IADD3 R0, P0, R10, 0x60, RZ ;  /* 0x000000600a007810 */ /* 0x000fe20007f1e0ff */
[----:B------:R-:W-:Y:S01]  /*11a90*/  IMAD.MOV.U32 R5, RZ, RZ, R7 ;  /* 0x000000ffff057224 */ /* 0x000fe200078e0007 */
[----:B------:R-:W-:-:S03]  /*11aa0*/  ISETP.GE.AND P1, PT, R17, c[0x0][0x220], PT ;  /* 0x0000880011007a0c */ /* 0x000fc60003f26270 */
[----:B------:R-:W-:Y:S01]  /*11ab0*/  IMAD.X R10, RZ, RZ, R11, P0 ;  /* 0x000000ffff0a7224 */ /* 0x000fe200000e060b */
[----:B-----5:R-:W-:Y:S01]  /*11ac0*/  ISETP.GE.AND P0, PT, R14, c[0x0][0x220], PT ;  /* 0x000088000e007a0c */ /* 0x020fe20003f06270 */
[----:B------:R-:W-:-:S04]  /*11ad0*/  IMAD.WIDE.U32 R4, R0, c[0x0][0x1e8], R4 ;  /* 0x00007a0000047a25 */ /* 0x000fc800078e0004 */
[----:B-1----:R-:W-:Y:S01]  /*11ae0*/  IMAD R3, R10, c[0x0][0x1e8], RZ ;  /* 0x00007a000a037a24 */ /* 0x002fe200078e02ff */
[----:B------:R-:W-:-:S03]  /*11af0*/  LEA R2, P2, R4, c[0x0][0x1d0], 0x1 ;  /* 0x0000740004027a11 */ /* 0x000fc600078408ff */
[----:B------:R-:W-:-:S04]  /*11b00*/  IMAD R3, R0, c[0x0][0x1ec], R3 ;  /* 0x00007b0000037a24 */ /* 0x000fc800078e0203 */
        /* <DEDUP_REMOVED lines=8> */
.L_x_473:
        /* <DEDUP_REMOVED lines=9> */
[----:B------:R-:W-:Y:S01]  /*11c20*/  IMAD.U32 R15, RZ, RZ, UR11 ;  /* 0x0000000bff0f7e24 */ /* 0x000fe2000f8e00ff */
[----:B------:R-:W-:Y:S01]  /*11c30*/  UISETP.NE.AND UP4, UPT, UR21, URZ, UPT ;  /* 0x0000003f1500728c */ /* 0x000fe2000bf85270 */
[----:B------:R-:W-:Y:S01]  /*11c40*/  IMAD.IADD R53, R53, 0x1, -R0 ;  /* 0x0000000135357824 */ /* 0x000fe200078e0a00 */
[----:B------:R-:W-:Y:S01]  /*11c50*/  @UP3 UIMAD.WIDE.U32 UR18, UR8, UR6, URZ ;  /* 0x00000006081232a5 */ /* 0x000fe2000f8e003f */
[--C-:B------:R-:W-:Y:S01]  /*11c60*/  SHF.R.S32.HI R13, RZ, 0x1f, R12.reuse ;  /* 0x0000001fff0d7819 */ /* 0x100fe2000001140c */
[----:B------:R-:W-:Y:S01]  /*11c70*/  @!UP3 USHF.R.S32.HI UR22, URZ, 0x1f, UR10 ;  /* 0x0000001f3f16b899 */ /* 0x000fe2000801140a */
[----:B------:R-:W-:Y:S01]  /*11c80*/  IMAD.SHL.U32 R6, R53, 0x8, RZ ;  /* 0x0000000835067824 */ /* 0x000fe200078e00ff */
[----:B------:R-:W-:Y:S01]  /*11c90*/  ULDC.64 UR4, c[0x0][0x1e0] ;  /* 0x0000780000047ab9 */ /* 0x000fe20000000a00 */
[----:B------:R-:W-:Y:S01]  /*11ca0*/  BSSY B0, `(.L_x_507) ;  /* 0x000003d000007945 */ /* 0x000fe20003800000 */
[----:B------:R-:W-:Y:S01]  /*11cb0*/  @!UP3 UIMAD UR22, UR22, UR4, URZ ;  /* 0x000000041616b2a4 */ /* 0x000fe2000f8e023f */
[----:B------:R-:W-:Y:S01]  /*11cc0*/  IMAD.WIDE R14, R15, 0x80, R12 ;  /* 0x000000800f0e7825 */ /* 0x000fe200078e020c */
[----:B------:R-:W-:Y:S01]  /*11cd0*/  @UP3 UIMAD UR7, UR8, UR7, UR19 ;  /* 0x00000007080732a4 */ /* 0x000fe2000f8e0213 */
[C---:B------:R-:W-:Y:S01]  /*11ce0*/  IADD3 R5, R6.reuse, 0x20, RZ ;  /* 0x0000002006057810 */ /* 0x040fe20007ffe0ff */
[----:B------:R-:W-:Y:S01]  /*11cf0*/  USHF.R.S32.HI UR19, URZ, 0x1f, UR9 ;  /* 0x0000001f3f137899 */ /* 0x000fe20008011409 */
[----:B------:R-:W-:Y:S01]  /*11d00*/  IADD3 R4, R6, 0x40, RZ ;  /* 0x0000004006047810 */ /* 0x000fe20007ffe0ff */
[----:B------:R-:W-:-:S02]  /*11d10*/  @UP3 UMOV UR23, UR18 ;  /* 0x0000001200173c82 */ /* 0x000fc40008000000 */
[----:B------:R-:W-:Y:S02]  /*11d20*/  UISETP.EQ.AND UP4, UPT, UR20, URZ, UP4 ;  /* 0x0000003f1400728c */ /* 0x000fe4000a782270 */
[----:B------:R-:W-:Y:S02]  /*11d30*/  @!UP2 UISETP.NE.AND UP1, UPT, UR21, URZ, UPT ;  /* 0x0000003f1500a28c */ /* 0x000fe4000bf25270 */
[----:B------:R-:W-:Y:S02]  /*11d40*/  ULDC UR14, c[0x0][0x214] ;  /* 0x00008500000e7ab9 */ /* 0x000fe40000000800 */
[----:B------:R-:W-:Y:S02]  /*11d50*/  @UP2 ULDC UR18, c[0x0][0x210] ;  /* 0x0000840000122ab9 */ /* 0x000fe40000000800 */
[----:B------:R-:W-:Y:S02]  /*11d60*/  @!UP3 UIMAD.WIDE.U32 UR24, UR10, UR4, URZ ;  /* 0x000000040a18b2a5 */ /* 0x000fe4000f8e003f */
[----:B------:R-:W-:-:S02]  /*11d70*/  ULDC UR13, c[0x0][0x234] ;  /* 0x00008d00000d7ab9 */ /* 0x000fc40000000800 */
[----:B------:R-:W-:Y:S02]  /*11d80*/  @!UP3 UIMAD UR22, UR10, UR5, UR22 ;  /* 0x000000050a16b2a4 */ /* 0x000fe4000f8e0216 */
[----:B------:R-:W-:Y:S02]  /*11d90*/  @UP2 UIMAD UR18, UR18, UR14, URZ ;  /* 0x0000000e121222a4 */ /* 0x000fe4000f8e023f */
[----:B------:R-:W-:Y:S02]  /*11da0*/  ULDC.64 UR4, c[0x0][0x1f0] ;  /* 0x00007c0000047ab9 */ /* 0x000fe40000000a00 */
[----:B------:R-:W-:Y:S02]  /*11db0*/  UISETP.NE.OR UP0, UPT, UR8, -0x1, !UP4 ;  /* 0xffffffff0800788c */ /* 0x000fe4000e705670 */
[----:B------:R-:W-:Y:S02]  /*11dc0*/  @!UP2 USEL UR18, UR14, UR13, !UP1 ;  /* 0x0000000d0e12a287 */ /* 0x000fe4000c800000 */
[----:B------:R-:W-:-:S02]  /*11dd0*/  ULDC UR6, c[0x0][0x1c0] ;  /* 0x0000700000067ab9 */ /* 0x000fc40000000800 */
[----:B------:R-:W-:Y:S02]  /*11de0*/  UIMAD UR4, UR19, UR4, URZ ;  /* 0x00000004130472a4 */ /* 0x000fe4000f8e023f */
[----:B------:R-:W-:Y:S02]  /*11df0*/  @!UP3 UMOV UR23, UR24 ;  /* 0x000000180017bc82 */ /* 0x000fe40008000000 */
[----:B------:R-:W-:Y:S01]  /*11e00*/  @UP2 UMOV UR19, 0x1 ;  /* 0x0000000100132882 */ /* 0x000fe20000000000 */
[----:B------:R-:W-:Y:S01]  /*11e10*/  IADD3 R2, P0, R6, UR23, RZ ;  /* 0x0000001706027c10 */ /* 0x000fe2000ff1e0ff */
[----:B------:R-:W-:Y:S02]  /*11e20*/  @!UP2 UIMAD UR19, UR18, UR6, URZ ;  /* 0x000000061213a2a4 */ /* 0x000fe4000f8e023f */
[----:B------:R-:W-:Y:S02]  /*11e30*/  @!UP3 UIADD3 UR7, UR25, UR22, URZ ;  /* 0x000000161907b290 */ /* 0x000fe4000fffe03f */
[----:B------:R-:W-:-:S02]  /*11e40*/  UIADD3 UR15, -UR12, UR15, URZ ;  /* 0x0000000f0c0f7290 */ /* 0x000fc4000fffe13f */
[----:B------:R-:W-:Y:S02]  /*11e50*/  UIMAD UR19, UR10, UR19, URZ ;  /* 0x000000130a1372a4 */ /* 0x000fe4000f8e023f */
[----:B------:R-:W-:Y:S01]  /*11e60*/  @!UP0 UIMAD UR8, UR10, UR14, URZ ;  /* 0x0000000e0a0882a4 */ /* 0x000fe2000f8e023f */
[----:B------:R-:W-:Y:S01]  /*11e70*/  LEA.HI.X.SX32 R3, R6, UR7, 0x1, P0 ;  /* 0x0000000706037c11 */ /* 0x000fe200080f0eff */
[----:B------:R-:W-:Y:S01]  /*11e80*/  @UP2 ULDC UR26, c[0x0][0x210] ;  /* 0x00008400001a2ab9 */ /* 0x000fe20000000800 */
[----:B------:R-:W-:Y:S01]  /*11e90*/  ISETP.GE.AND P0, PT, R12, UR15, PT ;  /* 0x0000000f0c007c0c */ /* 0x000fe2000bf06270 */
[----:B------:R-:W-:Y:S02]  /*11ea0*/  USEL UR19, UR19, URZ, !UP4 ;  /* 0x0000003f13137287 */ /* 0x000fe4000e000000 */
[----:B------:R-:W-:Y:S01]  /*11eb0*/  @!UP2 UMOV UR26, 0x1 ;  /* 0x00000001001aa882 */ /* 0x000fe20000000000 */
[----:B-1----:R-:W-:Y:S01]  /*11ec0*/  IMAD.WIDE.U32 R10, R10, c[0x0][0x1f0], R2 ;  /* 0x00007c000a0a7a25 */ /* 0x002fe200078e0002 */
[----:B------:R-:W-:-:S02]  /*11ed0*/  UIMAD UR12, UR12, UR26, URZ ;  /* 0x0000001a0c0c72a4 */ /* 0x000fc4000f8e023f */
[----:B------:R-:W-:Y:S02]  /*11ee0*/  UIMAD UR18, UR9, UR18, UR19 ;  /* 0x00000012091272a4 */ /* 0x000fe4000f8e0213 */
[----:B------:R-:W-:Y:S02]  /*11ef0*/  @!UP4 UMOV UR20, URZ ;  /* 0x0000003f0014cc82 */ /* 0x000fe40008000000 */
[----:B------:R-:W-:Y:S02]  /*11f00*/  @UP4 UMOV UR20, UR8 ;  /* 0x0000000800144c82 */ /* 0x000fe40008000000 */
[----:B------:R-:W-:Y:S02]  /*11f10*/  UIMAD UR4, UR9, UR5, UR4 ;  /* 0x00000005090472a4 */ /* 0x000fe4000f8e0204 */
[----:B------:R-:W-:Y:S02]  /*11f20*/  @!UP4 UMOV UR21, URZ ;  /* 0x0000003f0015cc82 */ /* 0x000fe40008000000 */
[----:B------:R-:W-:-:S02]  /*11f30*/  USHF.R.S32.HI UR6, URZ, 0x1f, UR12 ;  /* 0x0000001f3f067899 */ /* 0x000fc4000801140c */
        /* <DEDUP_REMOVED lines=19> */
.L_x_508:
[----:B------:R-:W-:Y:S05]  /*12070*/  BSYNC B0 ;  /* 0x0000000000007941 */ /* 0x000fea0003800000 */
.L_x_507:
[----:B-1----:R-:W-:Y:S01]  /*12080*/  IADD3 R3, R12, 0x20, RZ ;  /* 0x000000200c037810 */ /* 0x002fe20007ffe0ff */
[----:B------:R-:W-:Y:S03]  /*12090*/  BSSY B0, `(.L_x_509) ;  /* 0x0000013000007945 */ /* 0x000fe60003800000 */
[----:B------:R-:W-:-:S13]  /*120a0*/  ISETP.GE.AND P0, PT, R3, UR15, PT ;  /* 0x0000000f03007c0c */ /* 0x000fda000bf06270 */
[----:B------:R-:W-:Y:S05]  /*120b0*/  @P0 BRA `(.L_x_510) ;  /* 0x0000010000000947 */ /* 0x000fea0003800000 */
[----:B------:R-:W-:Y:S01]  /*120c0*/  IADD3 R7, P0, R14, 0x20, RZ ;  /* 0x000000200e077810 */ /* 0x000fe20007f1e0ff */
[----:B------:R-:W-:Y:S01]  /*120d0*/  IMAD.MOV.U32 R16, RZ, RZ, R10 ;  /* 0x000000ffff107224 */ /* 0x000fe200078e000a */
        /* <DEDUP_REMOVED lines=14> */
.L_x_510:
[----:B------:R-:W-:Y:S05]  /*121c0*/  BSYNC B0 ;  /* 0x0000000000007941 */ /* 0x000fea0003800000 */
.L_x_509:
        /* <DEDUP_REMOVED lines=13> */
[----:B-1----:R-:W-:-:S03]  /*122a0*/  LEA R18, P3, R16, c[0x0][0x1d0], 0x1 ;  /* 0x0000740010127a11 */ /* 0x002fc600078608ff */
[----:B------:R-:W-:-:S04]  /*122b0*/  IMAD R0, R7, c[0x0][0x1ec], R0 ;  /* 0x00007b0007007a24 */ /* 0x000fc800078e0200 */
[----:B------:R-:W-:-:S05]  /*122c0*/  IMAD.IADD R0, R17, 0x1, R0 ;  /* 0x0000000111007824 */ /* 0x000fca00078e0200 */
[----:B------:R-:W-:-:S05]  /*122d0*/  LEA.HI.X R19, R16, c[0x0][0x1d4], R0, 0x1, P3 ;  /* 0x0000750010137a11 */ /* 0x000fca00018f0c00 */
[----:B------:R1:W-:Y:S04]  /*122e0*/  @!P2 STG.E.128 [R18.64], RZ ;  /* 0x000000ff1200a986 */ /* 0x0003e8000c101d10 */
[----:B------:R1:W-:Y:S04]  /*122f0*/  @!P1 STG.E.128 [R18.64+0x40], RZ ;  /* 0x000040ff12009986 */ /* 0x0003e8000c101d10 */
[----:B------:R1:W-:Y:S02]  /*12300*/  @!P0 STG.E.128 [R18.64+0x80], RZ ;  /* 0x000080ff12008986 */ /* 0x0003e4000c101d10 */
.L_x_512:
[----:B------:R-:W-:Y:S05]  /*12310*/  BSYNC B0 ;  /* 0x0000000000007941 */ /* 0x000fea0003800000 */
.L_x_511:
[----:B------:R-:W-:Y:S01]  /*12320*/  IADD3 R0, R12, 0x60, RZ ;  /* 0x000000600c007810 */ /* 0x000fe20007ffe0ff */
[----:B------:R-:W-:Y:S03]  /*12330*/  BSSY B0, `(.L_x_513) ;  /* 0x0000012000007945 */ /* 0x000fe60003800000 */
[----:B------:R-:W-:-:S13]  /*12340*/  ISETP.GE.AND P0, PT, R0, UR15, PT ;  /* 0x0000000f00007c0c */ /* 0x000fda000bf06270 */
        /* <DEDUP_REMOVED lines=16> */
.L_x_514:
[----:B------:R-:W-:Y:S05]  /*12450*/  BSYNC B0 ;  /* 0x0000000000007941 */ /* 0x000fea0003800000 */
.L_x_513:
[----:B------:R-:W-:-:S04]  /*12460*/  ISETP.NE.AND P6, PT, R53, RZ, PT ;  /* 0x000000ff3500720c */ /* 0x000fc80003fc5270 */
[----:B------:R-:W-:Y:S02]  /*12470*/  ISETP.GE.OR P5, PT, R12, UR15, P6 ;  /* 0x0000000f0c007c0c */ /* 0x000fe4000b7a6670 */
[----:B------:R-:W-:Y:S02]  /*12480*/  ISETP.GE.OR P4, PT, R3, UR15, P6 ;  /* 0x0000000f03007c0c */ /* 0x000fe4000b786670 */
[----:B------:R-:W-:Y:S02]  /*12490*/  ISETP.GE.OR P3, PT, R2, UR15, P6 ;  /* 0x0000000f02007c0c */ /* 0x000fe4000b766670 */
[----:B------:R-:W-:-:S07]  /*124a0*/  ISETP.GE.OR P6, PT, R0, UR15, P6 ;  /* 0x0000000f00007c0c */ /* 0x000fce000b7c6670 */
[----:B------:R-:W-:Y:S02]  /*124b0*/  @!P5 IMAD R7, R12, UR26, RZ ;  /* 0x0000001a0c07dc24 */ /* 0x000fe4000f8e02ff */
[----:B------:R-:W-:Y:S02]  /*124c0*/  @!P4 IMAD R8, R3, UR26, RZ ;  /* 0x0000001a0308cc24 */ /* 0x000fe4000f8e02ff */
[----:B--2---:R-:W-:Y:S01]  /*124d0*/  @!P3 IMAD R4, R2, UR26, RZ ;  /* 0x0000001a0204bc24 */ /* 0x004fe2000f8e02ff */
        /* <DEDUP_REMOVED lines=19> */
[----:B------:R-:W-:Y:S02]  /*12610*/  IMAD R0, R0, UR26, RZ ;  /* 0x0000001a00007c24 */ /* 0x000fe4000f8e02ff */
[----:B--2---:R-:W-:-:S03]  /*12620*/  IMAD.MOV.U32 R5, RZ, RZ, 0x7f800000 ;  /* 0x7f800000ff057424 */ /* 0x004fc600078e00ff */
[----:B------:R-:W-:-:S04]  /*12630*/  IADD3 R3, P0, R0, UR12, RZ ;  /* 0x0000000c00037c10 */ /* 0x000fc8000ff1e0ff */
[----:B------:R-:W-:Y:S02]  /*12640*/  LEA.HI.X.SX32 R0, R0, UR6, 0x1, P0 ;  /* 0x0000000600007c11 */ /* 0x000fe400080f0eff */
[----:B------:R-:W-:-:S04]  /*12650*/  LEA R2, P0, R3, c[0x0][0x200], 0x2 ;  /* 0x0000800003027a11 */ /* 0x000fc800078010ff */
[----:B------:R-:W-:-:S05]  /*12660*/  LEA.HI.X R3, R3, c[0x0][0x204], R0, 0x2, P0 ;  /* 0x0000810003037a11 */ /* 0x000fca00000f1400 */
[----:B------:R-:W-:Y:S01]  /*12670*/  STG.E [R2.64], R5 ;  /* 0x0000000502007986 */ /* 0x000fe2000c101910 */
[----:B------:R-:W-:Y:S05]  /*12680*/  EXIT ;  /* 0x000000000000794d */ /* 0x000fea0003800000 */
.L_x_515:
        /* <DEDUP_REMOVED lines=15> */
.L_x_1039:


//--------------------- .text._ZN5flash16flash_fwd_kernelI23Flash_fwd_kernel_traitsILi96ELi128ELi64ELi4ELb0ELb0EN7cutlass10bfloat16_tE19Flash_kernel_traitsILi96ELi128ELi64ELi4ES3_EELb0ELb0ELb0ELb0ELb0ELb0ELb1ELb0EEEvNS_16Flash_fwd_paramsE --------------------------
	.section	.text._ZN5flash16flash_fwd_kernelI23Flash_fwd_kernel_traitsILi96ELi128ELi64ELi4ELb0ELb0EN7cutlass10bfloat16_tE19Flash_kernel_traitsILi96ELi128ELi64ELi4ES3_EELb0ELb0ELb0ELb0ELb0ELb0ELb1ELb0EEEvNS_16Flash_fwd_paramsE,"ax",@progbits
	.sectioninfo	@"SHI_REGISTERS=255"
	.align	128
        .global         _ZN5flash16flash_fwd_kernelI23Flash_fwd_kernel_traitsILi96ELi128ELi64ELi4ELb0ELb0EN7cutlass10bfloat16_tE19Flash_kernel_traitsILi96ELi128ELi64ELi4ES3_EELb0ELb0ELb0ELb0ELb0ELb0ELb1ELb0EEEvNS_16Flash_fwd_paramsE
        .type           _ZN5flash16flash_fwd_kernelI23Flash_fwd_kernel_traitsILi96ELi128ELi64ELi4ELb0ELb0EN7cutlass10bfloat16_tE19Flash_kernel_traitsILi96ELi128ELi64ELi4ES3_EELb0ELb0ELb0ELb0ELb0ELb0ELb1ELb0EEEvNS_16Flash_fwd_paramsE,@function
        .size           _ZN5flash16flash_fwd_kernelI23Flash_fwd_kernel_traitsILi96ELi128ELi64ELi4ELb0ELb0EN7cutlass10bfloat16_tE19Flash_kernel_traitsILi96ELi128ELi64ELi4ES3_EELb0ELb0ELb0ELb0ELb0ELb0ELb1ELb0EEEvNS_16Flash_fwd_paramsE,(.L_x_1040 - _ZN5flash16flash_fwd_kernelI23Flash_fwd_kernel_traitsILi96ELi128ELi64ELi4ELb0ELb0EN7cutlass10bfloat16_tE19Flash_kernel_traitsILi96ELi128ELi64ELi4ES3_EELb0ELb0ELb0ELb0ELb0ELb0ELb1ELb0EEEvNS_16Flash_fwd_paramsE)
        .other          _ZN5flash16flash_fwd_kernelI23Flash_fwd_kernel_traitsILi96ELi128ELi64ELi4ELb0ELb0EN7cutlass10bfloat16_tE19Flash_kernel_traitsILi96ELi128ELi64ELi4ES3_EELb0ELb0ELb0ELb0ELb0ELb0ELb1ELb0EEEvNS_16Flash_fwd_paramsE,@"STO_CUDA_ENTRY STV_DEFAULT"
_ZN5flash16flash_fwd_kernelI23Flash_fwd_kernel_traitsILi96ELi128ELi64ELi4ELb0ELb0EN7cutlass10bfloat16_tE19Flash_kernel_traitsILi96ELi128ELi64ELi4ES3_EELb0ELb0ELb0ELb0ELb0ELb0ELb1ELb0EEEvNS_16Flash_fwd_paramsE:
.text._ZN5flash16flash_fwd_kernelI23Flash_fwd_kernel_traitsILi96ELi128ELi64ELi4ELb0ELb0EN7cutlass10bfloat16_tE19Flash_kernel_traitsILi96ELi128ELi64ELi4ES3_EELb0ELb0ELb0ELb0ELb0ELb0ELb1ELb0EEEvNS_16Flash_fwd_paramsE:
        /* <DEDUP_REMOVED lines=36> */
.L_x_516:
[----:B-1----:R-:W-:Y:S02]  /*0240*/  MOV R0, c[0x0][0x218] ;  /* 0x0000860000007a02 */ /* 0x002fe40000000f00 */
.L_x_517:
        /* <DEDUP_REMOVED lines=44> */
.L_x_519:
        /* <DEDUP_REMOVED lines=42> */
.L_x_520:
        /* <DEDUP_REMOVED lines=16> */
[----:B------:R-:W-:Y:S02]  /*08b0*/  SHF.R.S32.HI R29, RZ, 0x1f, R28 ;  /* 0x0000001fff1d7819 */ /* 0x000fe4000001141c */
[----:B------:R-:W-:-:S02]  /*08c0*/  LOP3.LUT R0, R0, 0xc0, RZ, 0xc0, !PT ;  /* 0x000000c000007812 */ /* 0x000fc400078ec0ff */
[----:B------:R-:W-:Y:S01]  /*08d0*/  LEA.HI R19, R5, R166, RZ, 0x5 ;  /* 0x000000a605137211 */ /* 0x000fe200078f28ff */
[----:B------:R-:W-:Y:S01]  /*08e0*/  IMAD.WIDE R34, R18, 0x80, R28 ;  /* 0x0000008012227825 */ /* 0x000fe200078e021c */
[----:B------:R-:W-:Y:S01]  /*08f0*/  LOP3.LUT R4, R0, 0x18, R184, 0xf8, !PT ;  /* 0x0000001800047812 */ /* 0x000fe200078ef8b8 */
[----:B------:R1:W-:Y:S01]  /*0900*/  STL.64 [R1+0x30], R28 ;  /* 0x0000301c01007387 */ /* 0x0003e20000100a00 */
[----:B------:R-:W-:Y:S02]  /*0910*/  SHF.R.U32.HI R2, RZ, 0x3, R0 ;  /* 0x00000003ff027819 */ /* 0x000fe40000011600 */
[----:B------:R-:W-:Y:S01]  /*0920*/  LOP3.LUT R3, R3, 0x7fffffe, RZ, 0xc0, !PT ;  /* 0x07fffffe03037812 */ /* 0x000fe200078ec0ff */
[----:B------:R1:W-:Y:S01]  /*0930*/  STL [R1+0x50], R36 ;  /* 0x0000502401007387 */ /* 0x0003e20000100800 */
[----:B------:R-:W-:Y:S02]  /*0940*/  LOP3.LUT R0, R22, 0xfffffff0, RZ, 0xc0, !PT ;  /* 0xfffffff016007812 */ /* 0x000fe400078ec0ff */
[----:B------:R-:W-:Y:S01]  /*0950*/  SHF.R.S32.HI R23, RZ, 0x5, R19 ;  /* 0x00000005ff177819 */ /* 0x000fe20000011413 */
[----:B------:R-:W-:Y:S01]  /*0960*/  IMAD.IADD R3, R28, 0x1, -R3 ;  /* 0x000000011c037824 */ /* 0x000fe200078e0a03 */
[----:B------:R-:W-:Y:S01]  /*0970*/  LOP3.LUT R4, R4, R2, RZ, 0x3c, !PT ;  /* 0x0000000204047212 */ /* 0x000fe200078e3cff */
[----:B------:R-:W-:Y:S01]  /*0980*/  IMAD.IADD R18, R166, 0x1, -R0 ;  /* 0x00000001a6127824 */ /* 0x000fe200078e0a00 */
[----:B------:R-:W-:Y:S01]  /*0990*/  IADD3 R2, P0, R184, R9, RZ ;  /* 0x00000009b8027210 */ /* 0x000fe20007f1e0ff */
[----:B------:R-:W-:Y:S01]  /*09a0*/  IMAD R0, R23, 0x8, R3 ;  /* 0x0000000817007824 */ /* 0x000fe200078e0203 */
[----:B------:R-:W-:Y:S01]  /*09b0*/  SHF.R.S32.HI R185, RZ, 0x1f, R184 ;  /* 0x0000001fffb97819 */ /* 0x000fe200000114b8 */
[----:B------:R-:W-:Y:S01]  /*09c0*/  IMAD R9, R29, c[0x0][0x198], RZ ;  /* 0x000066001d097a24 */ /* 0x000fe200078e02ff */
[----:B------:R-:W-:Y:S01]  /*09d0*/  LEA.HI R20, R18, R18, RZ, 0x1 ;  /* 0x0000001212147211 */ /* 0x000fe200078f08ff */
[----:B------:R-:W-:Y:S01]  /*09e0*/  IMAD.U32 R226, R0, 0x20, R4 ;  /* 0x0000002000e27824 */ /* 0x000fe200078e0004 */
[----:B------:R1:W-:Y:S01]  /*09f0*/  STL.64 [R1+0x40], R34 ;  /* 0x0000402201007387 */ /* 0x0003e20000100a00 */
[----:B------:R-:W-:Y:S01]  /*0a00*/  IMAD.X R3, R185, 0x1, R10, P0 ;  /* 0x00000001b9037824 */ /* 0x000fe200000e060a */
[----:B------:R-:W-:Y:S01]  /*0a10*/  SHF.R.S32.HI R7, RZ, 0x1, R20 ;  /* 0x00000001ff077819 */ /* 0x000fe20000011414 */
[----:B------:R-:W-:Y:S01]  /*0a20*/  IMAD.WIDE.U32 R4, R28, c[0x0][0x198], R184 ;  /* 0x000066001c047a25 */ /* 0x000fe200078e00b8 */
[----:B------:R-:W-:Y:S01]  /*0a30*/  SHF.R.S32.HI R0, RZ, 0x1f, R20 ;  /* 0x0000001fff007819 */ /* 0x000fe20000011414 */
[----:B------:R1:W-:Y:S01]  /*0a40*/  STL.64 [R1+0x10], R184 ;  /* 0x000010b801007387 */ /* 0x0003e20000100a00 */
        /* <DEDUP_REMOVED lines=8> */
[C---:B------:R-:W-:Y:S01]  /*0ad0*/  IMAD R9, R28.reuse, c[0x0][0x19c], R9 ;  /* 0x000067001c097a24 */ /* 0x040fe200078e0209 */
[----:B------:R-:W-:Y:S01]  /*0ae0*/  IADD3 R2, P0, R11, R2, RZ ;  /* 0x000000020b027210 */ /* 0x000fe20007f1e0ff */
[----:B------:R-:W-:Y:S02]  /*0af0*/  IMAD.IADD R16, R7, 0x1, -R0 ;  /* 0x0000000107107824 */ /* 0x000fe400078e0a00 */
[----:B------:R-:W-:Y:S01]  /*0b00*/  IMAD R0, R28, c[0x0][0x1a4], R10 ;  /* 0x000069001c007a24 */ /* 0x000fe200078e020a */
[----:B------:R-:W-:Y:S01]  /*0b10*/  IADD3.X R5, R17, R5, R9, P1, !PT ;  /* 0x0000000511057210 */ /* 0x000fe20000ffe409 */
[----:B------:R-:W-:Y:S01]  /*0b20*/  IMAD R7, R6, c[0x0][0x1b0], RZ ;  /* 0x00006c0006077a24 */ /* 0x000fe200078e02ff */
[----:B------:R-:W-:Y:S01]  /*0b30*/  LOP3.LUT P1, RZ, R16, 0x2, RZ, 0xc0, !PT ;  /* 0x0000000210ff7812 */ /* 0x000fe2000782c0ff */
[----:B------:R-:W-:Y:S01]  /*0b40*/  IMAD R6, R6, c[0x0][0x1b8], RZ ;  /* 0x00006e0006067a24 */ /* 0x000fe200078e02ff */
[----:B------:R-:W-:Y:S01]  /*0b50*/  IADD3.X R3, R14, R3, R0, P0, !PT ;  /* 0x000000030e037210 */ /* 0x000fe200007fe400 */
[----:B------:R-:W-:Y:S01]  /*0b60*/  IMAD.WIDE.U32 R30, R8, c[0x0][0x1b0], R4 ;  /* 0x00006c00081e7a25 */ /* 0x000fe200078e0004 */
[----:B------:R-:W-:-:S02]  /*0b70*/  LOP3.LUT R0, R19, 0xffffffe0, RZ, 0xc0, !PT ;  /* 0xffffffe013007812 */ /* 0x000fc400078ec0ff */
[----:B------:R-:W-:Y:S01]  /*0b80*/  ISETP.GE.AND P0, PT, R28, R36, PT ;  /* 0x000000241c00720c */ /* 0x000fe20003f06270 */
[C---:B------:R-:W-:Y:S01]  /*0b90*/  IMAD R6, R8.reuse, c[0x0][0x1bc], R6 ;  /* 0x00006f0008067a24 */ /* 0x040fe200078e0206 */
[----:B------:R1:W-:Y:S01]  /*0ba0*/  STL.64 [R1+0x28], R30 ;  /* 0x0000281e01007387 */ /* 0x0003e20000100a00 */
[----:B------:R-:W-:-:S04]  /*0bb0*/  IMAD.WIDE.U32 R26, R8, c[0x0][0x1b8], R2 ;  /* 0x00006e00081a7a25 */ /* 0x000fc800078e0002 */
[----:B------:R-:W-:Y:S01]  /*0bc0*/  IMAD R7, R8, c[0x0][0x1b4], R7 ;  /* 0x00006d0008077a24 */ /* 0x000fe200078e0207 */
[----:B------:R1:W-:Y:S01]  /*0bd0*/  STL.64 [R1+0x20], R26 ;  /* 0x0000201a01007387 */ /* 0x0003e20000100a00 */
[----:B------:R-:W-:Y:S02]  /*0be0*/  IMAD.IADD R0, R166, 0x1, -R0 ;  /* 0x00000001a6007824 */ /* 0x000fe400078e0a00 */
[----:B------:R-:W-:Y:S02]  /*0bf0*/  IMAD.IADD R17, R27, 0x1, R6 ;  /* 0x000000011b117824 */ /* 0x000fe400078e0206 */
[----:B------:R-:W-:Y:S01]  /*0c00*/  IMAD.IADD R33, R31, 0x1, R7 ;  /* 0x000000011f217824 */ /* 0x000fe200078e0207 */
[----:B------:R1:W-:Y:S01]  /*0c10*/  STL [R1+0x58], R0 ;  /* 0x0000580001007387 */ /* 0x0003e20000100800 */
[----:B------:R-:W-:Y:S02]  /*0c20*/  IMAD.MOV.U32 R4, RZ, RZ, 0x10 ;  /* 0x00000010ff047424 */ /* 0x000fe400078e00ff */
[----:B------:R-:W-:Y:S01]  /*0c30*/  IMAD.SHL.U32 R226, R226, 0x2, RZ ;  /* 0x00000002e2e27824 */ /* 0x000fe200078e00ff */
[----:B------:R1:W-:Y:S01]  /*0c40*/  STL [R1+0x48], R170 ;  /* 0x000048aa01007387 */ /* 0x0003e20000100800 */
[----:B------:R-:W-:Y:S01]  /*0c50*/  IMAD.IADD R11, R13, 0x1, R15 ;  /* 0x000000010d0b7824 */ /* 0x000fe200078e020f */
[----:B------:R-:W-:-:S02]  /*0c60*/  SEL R4, R4, 0xfffffff0, !P1 ;  /* 0xfffffff004047807 */ /* 0x000fc40004800000 */
[----:B------:R1:W-:Y:S04]  /*0c70*/  STL [R1+0x4c], R167 ;  /* 0x00004ca701007387 */ /* 0x0003e80000100800 */
[----:B------:R1:W-:Y:S04]  /*0c80*/  STL [R1+0x38], R17 ;  /* 0x0000381101007387 */ /* 0x0003e80000100800 */
[----:B------:R1:W-:Y:S01]  /*0c90*/  STL [R1+0x1c], R33 ;  /* 0x00001c2101007387 */ /* 0x0003e20000100800 */
        /* <DEDUP_REMOVED lines=33> */
.L_x_522:
[----:B------:R-:W-:Y:S05]  /*0eb0*/  BSYNC B0 ;  /* 0x0000000000007941 */ /* 0x000fea0003800000 */
.L_x_521:
[----:B------:R-:W-:Y:S01]  /*0ec0*/  IADD3 R14, R28, 0x20, RZ ;  /* 0x000000201c0e7810 */ /* 0x000fe20007ffe0ff */
[----:B------:R-:W-:Y:S03]  /*0ed0*/  BSSY B0, `(.L_x_523) ;  /* 0x0000025000007945 */ /* 0x000fe60003800000 */
[----:B------:R-:W-:Y:S01]  /*0ee0*/  ISETP.GE.AND P0, PT, R14, R36, PT ;  /* 0x000000240e00720c */ /* 0x000fe20003f06270 */
[----:B------:R2:W-:-:S12]  /*0ef0*/  STL [R1+0x54], R14 ;  /* 0x0000540e01007387 */ /* 0x0005d80000100800 */
        /* <DEDUP_REMOVED lines=34> */
.L_x_524:
[----:B------:R-:W-:Y:S05]  /*1120*/  BSYNC B0 ;  /* 0x0000000000007941 */ /* 0x000fea0003800000 */
.L_x_523:
        /* <DEDUP_REMOVED lines=38> */
.L_x_526:
[----:B------:R-:W-:Y:S05]  /*1390*/  BSYNC B0 ;  /* 0x0000000000007941 */ /* 0x000fea0003800000 */
.L_x_525:
        /* <DEDUP_REMOVED lines=42> */
.L_x_528:
[----:B------:R-:W-:Y:S05]  /*1640*/  BSYNC B0 ;  /* 0x0000000000007941 */ /* 0x000fea0003800000 */
.L_x_527:
[----:B------:R-:W-:Y:S01]  /*1650*/  MOV R168, R32 ;  /* 0x0000002000a87202 */ /* 0x000fe20000000f00 */
[----:B------:R-:W-:Y:S01]  /*1660*/  BSSY B0, `(.L_x_529) ;  /* 0x0000028000007945 */ /* 0x000fe20003800000 */
[----:B------:R-:W-:Y:S02]  /*1670*/  MOV R169, R33 ;  /* 0x0000002100a97202 */ /* 0x000fe40000000f00 */
[----:B------:R-:W-:Y:S02]  /*1680*/  LEA.HI.SX32 R45, R227, 0xffffffff, 0x1a ;  /* 0xffffffffe32d7811 */ /* 0x000fe400078fd2ff */
[----:B------:R-:W-:Y:S02]  /*1690*/  MOV R168, R30 ;  /* 0x0000001e00a87202 */ /* 0x000fe40000000f00 */
[----:B------:R-:W-:Y:S01]  /*16a0*/  SHF.R.S32.HI R5, RZ, 0x1f, R45 ;  /* 0x0000001fff057819 */ /* 0x000fe2000001142d */
[C---:B------:R-:W-:Y:S02]  /*16b0*/  IMAD R10, R45.reuse, -0x40, R44 ;  /* 0xffffffc02d0a7824 */ /* 0x040fe400078e022c */
[----:B------:R3:W-:Y:S01]  /*16c0*/  STL.64 [R1+0x18], R168 ;  /* 0x000018a801007387 */ /* 0x0007e20000100a00 */
[----:B-1----:R-:W-:-:S02]  /*16d0*/  IMAD R0, R45, UR7, RZ ;  /* 0x000000072d007c24 */ /* 0x002fc4000f8e02ff */
        /* <DEDUP_REMOVED lines=32> */
.L_x_530:
[----:B------:R-:W-:Y:S05]  /*18e0*/  BSYNC B0 ;  /* 0x0000000000007941 */ /* 0x000fea0003800000 */
.L_x_529:
        /* <DEDUP_REMOVED lines=34> */
.L_x_532:
[----:B------:R-:W-:Y:S05]  /*1b10*/  BSYNC B0 ;  /* 0x0000000000007941 */ /* 0x000fea0003800000 */
.L_x_531:
        /* <DEDUP_REMOVED lines=44> */
.L_x_534:
[----:B------:R-:W-:Y:S05]  /*1de0*/  BSYNC B0 ;  /* 0x0000000000007941 */ /* 0x000fea0003800000 */
.L_x_533:
        /* <DEDUP_REMOVED lines=36> */
.L_x_536:
[----:B------:R-:W-:Y:S05]  /*2030*/  BSYNC B0 ;  /* 0x0000000000007941 */ /* 0x000fea0003800000 */
.L_x_535:
        /* <DEDUP_REMOVED lines=41> */
[----:B------:R-:W1:Y:S04]  /*22d0*/  LDSM.16.M88.4 R8, [R221+0x6000] ;  /* 0x00600000dd08783b */ /* 0x000e680000000200 */
[----:B--2---:R-:W2:Y:S04]  /*22e0*/  LDSM.16.M88.4 R12, [R224+0x1000] ;  /* 0x00100000e00c783b */ /* 0x004ea80000000200 */
[----:B------:R-:W5:Y:S04]  /*22f0*/  LDSM.16.M88.4 R24, [R221+0x6400] ;  /* 0x00640000dd18783b */ /* 0x000f680000000200 */
[----:B------:R-:W3:Y:S04]  /*2300*/  LDSM.16.M88.4 R20, [R221+0x6800] ;  /* 0x00680000dd14783b */ /* 0x000ee80000000200 */
[----:B------:R-:W4:Y:S04]  /*2310*/  LDSM.16.M88.4 R28, [R221+0x6c00] ;  /* 0x006c0000dd1c783b */ /* 0x000f280000000200 */
[----:B------:R-:W-:Y:S04]  /*2320*/  LDSM.16.M88.4 R40, [R225] ;  /* 0x00000000e128783b */ /* 0x000fe80000000200 */
[----:B------:R-:W3:Y:S04]  /*2330*/  LDSM.16.M88.4 R48, [R223+0x6000] ;  /* 0x00600000df30783b */ /* 0x000ee80000000200 */
[----:B------:R-:W-:Y:S04]  /*2340*/  LDSM.16.M88.4 R36, [R224+0x2000] ;  /* 0x00200000e024783b */ /* 0x000fe80000000200 */
[----:B------:R-:W-:Y:S04]  /*2350*/  LDSM.16.M88.4 R80, [R221+0x7000] ;  /* 0x00700000dd50783b */ /* 0x000fe80000000200 */
[----:B------:R-:W-:Y:S01]  /*2360*/  LDSM.16.M88.4 R88, [R223+0x6400] ;  /* 0x00640000df58783b */ /* 0x000fe20000000200 */
[-C--:B-1----:R-:W-:Y:S03]  /*2370*/  HMMA.16816.F32.BF16 R32, R16, R8.reuse, RZ ;  /* 0x000000081020723c */ /* 0x082fe600000418ff */
[----:B------:R-:W-:Y:S04]  /*2380*/  LDSM.16.M88.4 R100, [R223+0x6800] ;  /* 0x00680000df64783b */ /* 0x000fe80000000200 */
[----:B------:R-:W-:Y:S01]  /*2390*/  LDSM.16.M88.4 R128, [R223+0x6c00] ;  /* 0x006c0000df80783b */ /* 0x000fe20000000200 */
[C---:B--2---:R-:W-:Y:S03]  /*23a0*/  HMMA.16816.F32.BF16 R60, R12.reuse, R8, RZ ;  /* 0x000000080c3c723c */ /* 0x044fe600000418ff */
[----:B------:R-:W-:Y:S05]  /*23b0*/  LDSM.16.M88.4 R52, [R223+0x7000] ;  /* 0x00700000df34783b */ /* 0x000fea0000000200 */
[-C--:B------:R-:W-:Y:S08]  /*23c0*/  HMMA.16816.F32.BF16 R92, R12, R10.reuse, RZ ;  /* 0x0000000a0c5c723c */ /* 0x080ff000000418ff */
[----:B------:R-:W-:Y:S01]  /*23d0*/  HMMA.16816.F32.BF16 R96, R16, R10, RZ ;  /* 0x0000000a1060723c */ /* 0x000fe200000418ff */
[----:B------:R-:W1:Y:S07]  /*23e0*/  LDSM.16.M88.4 R8, [R225+0x1000] ;  /* 0x00100000e108783b */ /* 0x000e6e0000000200 */
[C---:B-----5:R-:W-:Y:S08]  /*23f0*/  HMMA.16816.F32.BF16 R84, R12.reuse, R24, RZ ;  /* 0x000000180c54723c */ /* 0x060ff000000418ff */
[C---:B---3--:R-:W-:Y:S08]  /*2400*/  HMMA.16816.F32.BF16 R72, R12.reuse, R20, RZ ;  /* 0x000000140c48723c */ /* 0x048ff000000418ff */
[C---:B----4-:R-:W-:Y:S08]  /*2410*/  HMMA.16816.F32.BF16 R64, R12.reuse, R28, RZ ;  /* 0x0000001c0c40723c */ /* 0x050ff000000418ff */
[C---:B------:R-:W-:Y:S08]  /*2420*/  HMMA.16816.F32.BF16 R76, R12.reuse, R26, RZ ;  /* 0x0000001a0c4c723c */ /* 0x040ff000000418ff */
[C---:B------:R-:W-:Y:S08]  /*2430*/  HMMA.16816.F32.BF16 R68, R12.reuse, R22, RZ ;  /* 0x000000160c44723c */ /* 0x040ff000000418ff */
[----:B------:R-:W-:Y:S08]  /*2440*/  HMMA.16816.F32.BF16 R56, R12, R30, RZ ;  /* 0x0000001e0c38723c */ /* 0x000ff000000418ff */
[----:B------:R-:W-:Y:S01]  /*2450*/  HMMA.16816.F32.BF16 R12, R40, R48, R32 ;  /* 0x00000030280c723c */ /* 0x000fe20000041820 */
[----:B------:R-:W2:Y:S07]  /*2460*/  LDSM.16.M88.4 R32, [R224+0x3000] ;  /* 0x00300000e020783b */ /* 0x000eae0000000200 */
[C---:B------:R-:W-:Y:S08]  /*2470*/  HMMA.16816.F32.BF16 R108, R16.reuse, R28, RZ ;  /* 0x0000001c106c723c */ /* 0x040ff000000418ff */
[C---:B------:R-:W-:Y:S01]  /*2480*/  HMMA.16816.F32.BF16 R152, R16.reuse, R30, RZ ;  /* 0x0000001e1098723c */ /* 0x040fe200000418ff */
[----:B------:R-:W3:Y:S07]  /*2490*/  LDSM.16.M88.4 R28, [R225+0x2000] ;  /* 0x00200000e11c783b */ /* 0x000eee0000000200 */
[C---:B------:R-:W-:Y:S08]  /*24a0*/  HMMA.16816.F32.BF16 R112, R16.reuse, R20, RZ ;  /* 0x000000141070723c */ /* 0x040ff000000418ff */
[----:B------:R-:W-:Y:S08]  /*24b0*/  HMMA.16816.F32.BF16 R120, R16, R22, RZ ;  /* 0x000000161078723c */ /* 0x000ff000000418ff */
[----:B-1----:R-:W-:Y:S01]  /*24c0*/  HMMA.16816.F32.BF16 R20, R8, R48, R60 ;  /* 0x000000300814723c */ /* 0x002fe2000004183c */
[----:B------:R-:W-:Y:S07]  /*24d0*/  LDSM.16.M88.4 R60, [R221+0x8000] ;  /* 0x00800000dd3c783b */ /* 0x000fee0000000200 */
[C---:B------:R-:W-:Y:S08]  /*24e0*/  HMMA.16816.F32.BF16 R104, R16.reuse, R24, RZ ;  /* 0x000000181068723c */ /* 0x040ff000000418ff */
[----:B------:R-:W-:Y:S01]  /*24f0*/  HMMA.16816.F32.BF16 R124, R16, R26, RZ ;  /* 0x0000001a107c723c */ /* 0x000fe200000418ff */
[----:B------:R-:W-:Y:S07]  /*2500*/  LDSM.16.M88.4 R24, [R224+0x5000] ;  /* 0x00500000e018783b */ /* 0x000fee0000000200 */
        /* <DEDUP_REMOVED lines=9> */
[----:B------:R-:W4:Y:S07]  /*25a0*/  LDSM.16.M88.4 R8, [R224+0x4000] ;  /* 0x00400000e008783b */ /* 0x000f2e0000000200 */
[----:B--2---:R-:W-:Y:S01]  /*25b0*/  HMMA.16816.F32.BF16 R56, R32, R80, R20 ;  /* 0x000000502038723c */ /* 0x004fe20000041814 */
[----:B------:R-:W-:Y:S07]  /*25c0*/  LDSM.16.M88.4 R20, [R225+0x4000] ;  /* 0x00400000e114783b */ /* 0x000fee0000000200 */
[----:B------:R-:W-:Y:S01]  /*25d0*/  HMMA.16816.F32.BF16 R72, R40, R50, R96 ;  /* 0x000000322848723c */ /* 0x000fe20000041860 */
[----:B------:R-:W2:Y:S07]  /*25e0*/  LDSM.16.M88.4 R48, [R223+0x8000] ;  /* 0x00800000df30783b */ /* 0x000eae0000000200 */
[-C--:B---3--:R-:W-:Y:S01]  /*25f0*/  HMMA.16816.F32.BF16 R68, R28, R52.reuse, R16 ;  /* 0x000000341c44723c */ /* 0x088fe20000041810 */
[----:B------:R-:W-:Y:S07]  /*2600*/  LDSM.16.M88.4 R16, [R225+0x5000] ;  /* 0x00500000e110783b */ /* 0x000fee0000000200 */
[----:B-1----:R-:W-:Y:S01]  /*2610*/  HMMA.16816.F32.BF16 R64, R12, R52, R56 ;  /* 0x000000340c40723c */ /* 0x002fe20000041838 */
[----:B------:R-:W1:Y:S07]  /*2620*/  LDSM.16.M88.4 R56, [R221+0x7400] ;  /* 0x00740000dd38783b */ /* 0x000e6e0000000200 */
[----:B------:R-:W-:Y:S08]  /*2630*/  HMMA.16816.F32.BF16 R72, R36, R82, R72 ;  /* 0x000000522448723c */ /* 0x000ff00000041848 */
[----:B----4-:R-:W-:Y:S08]  /*2640*/  HMMA.16816.F32.BF16 R76, R8, R60, R68 ;  /* 0x0000003c084c723c */ /* 0x010ff00000041844 */
[----:B------:R-:W-:Y:S08]  /*2650*/  HMMA.16816.F32.BF16 R80, R32, R82, R92 ;  /* 0x000000522050723c */ /* 0x000ff0000004185c */
[----:B------:R-:W-:Y:S08]  /*2660*/  HMMA.16816.F32.BF16 R96, R40, R88, R104 ;  /* 0x000000582860723c */ /* 0x000ff00000041868 */
[----:B------:R-:W-:Y:S01]  /*2670*/  HMMA.16816.F32.BF16 R68, R24, R60, R64 ;  /* 0x0000003c1844723c */ /* 0x000fe20000041840 */
[----:B------:R-:W3:Y:S07]  /*2680*/  LDSM.16.M88.4 R64, [R223+0x7400] ;  /* 0x00740000df40783b */ /* 0x000eee0000000200 */
[----:B------:R-:W-:Y:S08]  /*2690*/  HMMA.16816.F32.BF16 R72, R28, R54, R72 ;  /* 0x000000361c48723c */ /* 0x000ff00000041848 */
[----:B--2---:R-:W-:Y:S08]  /*26a0*/  HMMA.16816.F32.BF16 R84, R20, R48, R76 ;  /* 0x000000301454723c */ /* 0x004ff0000004184c */
[----:B------:R-:W-:Y:S01]  /*26b0*/  HMMA.16816.F32.BF16 R76, R12, R54, R80 ;  /* 0x000000360c4c723c */ /* 0x000fe20000041850 */
[----:B------:R-:W2:Y:S07]  /*26c0*/  LDSM.16.M88.4 R52, [R221+0x8400] ;  /* 0x00840000dd34783b */ /* 0x000eae0000000200 */
[----:B-1----:R-:W-:Y:S08]  /*26d0*/  HMMA.16816.F32.BF16 R80, R36, R56, R96 ;  /* 0x000000382450723c */ /* 0x002ff00000041860 */
[----:B------:R-:W-:Y:S01]  /*26e0*/  HMMA.16816.F32.BF16 R72, R8, R62, R72 ;  /* 0x0000003e0848723c */ /* 0x000fe20000041848 */
[----:B------:R-:W-:-:S04]  /*26f0*/  FMUL.FTZ R0, R84, c[0x0][0x2ec] ;  /* 0x0000bb0054007a20 */ /* 0x000fc80000410000 */
[----:B------:R1:W-:Y:S03]  /*2700*/  MUFU.TANH R164, R0 ;  /* 0x0000000000a47308 */ /* 0x0003e60000002400 */
[----:B------:R-:W-:Y:S08]  /*2710*/  HMMA.16816.F32.BF16 R92, R16, R48, R68 ;  /* 0x00000030105c723c */ /* 0x000ff00000041844 */
[----:B------:R-:W-:Y:S01]  /*2720*/  HMMA.16816.F32.BF16 R68, R32, R56, R116 ;  /* 0x000000382044723c */ /* 0x000fe20000041874 */
[----:B-1----:R-:W-:-:S07]  /*2730*/  FMUL.FTZ R0, R85, c[0x0][0x2ec] ;  /* 0x0000bb0055007a20 */ /* 0x002fce0000410000 */
[----:B------:R-:W-:Y:S01]  /*2740*/  HMMA.16816.F32.BF16 R76, R24, R62, R76 ;  /* 0x0000003e184c723c */ /* 0x000fe2000004184c */
[----:B------:R1:W-:Y:S01]  /*2750*/  MUFU.TANH R165, R0 ;  /* 0x0000000000a57308 */ /* 0x0003e20000002400 */
[----:B------:R-:W-:Y:S06]  /*2760*/  LDSM.16.M88.4 R60, [R223+0x8400] ;  /* 0x00840000df3c783b */ /* 0x000fec0000000200 */
[----:B------:R-:W-:Y:S08]  /*2770*/  HMMA.16816.F32.BF16 R104, R40, R90, R124 ;  /* 0x0000005a2868723c */ /* 0x000ff0000004187c */
[----:B---3--:R-:W-:Y:S01]  /*2780*/  HMMA.16816.F32.BF16 R80, R28, R64, R80 ;  /* 0x000000401c50723c */ /* 0x008fe20000041850 */
[----:B-1----:R-:W-:-:S04]  /*2790*/  FMUL.FTZ R0, R86, c[0x0][0x2ec] ;  /* 0x0000bb0056007a20 */ /* 0x002fc80000410000 */
[----:B------:R1:W-:Y:S03]  /*27a0*/  MUFU.TANH R162, R0 ;  /* 0x0000000000a27308 */ /* 0x0003e60000002400 */
[----:B------:R-:W-:Y:S08]  /*27b0*/  HMMA.16816.F32.BF16 R88, R20, R50, R72 ;  /* 0x000000321458723c */ /* 0x000ff00000041848 */
[----:B------:R-:W-:Y:S01]  /*27c0*/  HMMA.16816.F32.BF16 R72, R12, R64, R68 ;  /* 0x000000400c48723c */ /* 0x000fe20000041844 */
[----:B------:R-:W3:Y:S01]  /*27d0*/  LDSM.16.M88.4 R68, [R221+0x7800] ;  /* 0x00780000dd44783b */ /* 0x000ee20000000200 */
[----:B-1----:R-:W-:-:S06]  /*27e0*/  FMUL.FTZ R0, R87, c[0x0][0x2ec] ;  /* 0x0000bb0057007a20 */ /* 0x002fcc0000410000 */
[----:B------:R-:W-:Y:S01]  /*27f0*/  HMMA.16816.F32.BF16 R96, R16, R50, R76 ;  /* 0x000000321060723c */ /* 0x000fe2000004184c */
[----:B------:R1:W-:Y:S07]  /*2800*/  MUFU.TANH R163, R0 ;  /* 0x0000000000a37308 */ /* 0x0003ee0000002400 */
[----:B------:R-:W-:Y:S08]  /*2810*/  HMMA.16816.F32.BF16 R76, R36, R58, R104 ;  /* 0x0000003a244c723c */ /* 0x000ff00000041868 */
[----:B--2---:R-:W-:Y:S01]  /*2820*/  HMMA.16816.F32.BF16 R80, R8, R52, R80 ;  /* 0x000000340850723c */ /* 0x004fe20000041850 */
[----:B-1----:R-:W-:-:S04]  /*2830*/  FMUL.FTZ R0, R92, c[0x0][0x2ec] ;  /* 0x0000bb005c007a20 */ /* 0x002fc80000410000 */
[----:B------:R1:W-:Y:S03]  /*2840*/  MUFU.TANH R160, R0 ;  /* 0x0000000000a07308 */ /* 0x0003e60000002400 */
[----:B------:R-:W-:Y:S01]  /*2850*/  HMMA.16816.F32.BF16 R84, R32, R58, R132 ;  /* 0x0000003a2054723c */ /* 0x000fe20000041884 */
[----:B------:R-:W2:Y:S07]  /*2860*/  LDSM.16.M88.4 R56, [R223+0x7800] ;  /* 0x00780000df38783b */ /* 0x000eae0000000200 */
[----:B------:R-:W-:Y:S01]  /*2870*/  HMMA.16816.F32.BF16 R112, R40, R100, R112 ;  /* 0x000000642870723c */ /* 0x000fe20000041870 */
[----:B-1----:R-:W-:-:S07]  /*2880*/  FMUL.FTZ R0, R93, c[0x0][0x2ec] ;  /* 0x0000bb005d007a20 */ /* 0x002fce0000410000 */
[----:B------:R-:W-:Y:S01]  /*2890*/  HMMA.16816.F32.BF16 R48, R24, R52, R72 ;  /* 0x000000341830723c */ /* 0x000fe20000041848 */
[----:B------:R1:W-:Y:S07]  /*28a0*/  MUFU.TANH R161, R0 ;  /* 0x0000000000a17308 */ /* 0x0003ee0000002400 */
[----:B------:R-:W-:Y:S08]  /*28b0*/  HMMA.16816.F32.BF16 R72, R28, R66, R76 ;  /* 0x000000421c48723c */ /* 0x000ff0000004184c */
[----:B---3--:R-:W-:Y:S01]  /*28c0*/  HMMA.16816.F32.BF16 R76, R36, R68, R112 ;  /* 0x00000044244c723c */ /* 0x008fe20000041870 */
[----:B-1----:R-:W-:-:S04]  /*28d0*/  FMUL.FTZ R0, R94, c[0x0][0x2ec] ;  /* 0x0000bb005e007a20 */ /* 0x002fc80000410000 */
[----:B------:R1:W3:Y:S03]  /*28e0*/  MUFU.TANH R149, R0 ;  /* 0x0000000000957308 */ /* 0x0002e60000002400 */
[----:B------:R-:W-:Y:S08]  /*28f0*/  HMMA.16816.F32.BF16 R120, R40, R102, R120 ;  /* 0x000000662878723c */ /* 0x000ff00000041878 */
[----:B------:R-:W-:Y:S01]  /*2900*/  HMMA.16816.F32.BF16 R72, R8, R54, R72 ;  /* 0x000000360848723c */ /* 0x000fe20000041848 */
[----:B-1----:R-:W-:-:S07]  /*2910*/  FMUL.FTZ R0, R95, c[0x0][0x2ec] ;  /* 0x0000bb005f007a20 */ /* 0x002fce0000410000 */
[----:B------:R-:W-:Y:S01]  /*2920*/  HMMA.16816.F32.BF16 R92, R16, R60, R48 ;  /* 0x0000003c105c723c */ /* 0x000fe20000041830 */
[----:B------:R1:W4:Y:S07]  /*2930*/  MUFU.TANH R150, R0 ;  /* 0x0000000000967308 */ /* 0x00032e0000002400 */
[----:B------:R-:W-:Y:S08]  /*2940*/  HMMA.16816.F32.BF16 R48, R32, R68, R136 ;  /* 0x000000442030723c */ /* 0x000ff00000041888 */
[----:B--2---:R-:W-:Y:S01]  /*2950*/  HMMA.16816.F32.BF16 R76, R28, R56, R76 ;  /* 0x000000381c4c723c */ /* 0x004fe2000004184c */
[----:B-1----:R-:W-:-:S04]  /*2960*/  FMUL.FTZ R0, R88, c[0x0][0x2ec] ;  /* 0x0000bb0058007a20 */ /* 0x002fc80000410000 */
[----:B------:R1:W-:Y:S03]  /*2970*/  MUFU.TANH R151, R0 ;  /* 0x0000000000977308 */ /* 0x0003e60000002400 */
[----:B------:R-:W-:Y:S01]  /*2980*/  HMMA.16816.F32.BF16 R108, R40, R128, R108 ;  /* 0x00000080286c723c */ /* 0x000fe2000004186c */
[----:B-1----:R-:W-:-:S04]  /*2990*/  FMUL.FTZ R0, R89, c[0x0][0x2ec] ;  /* 0x0000bb0059007a20 */ /* 0x002fc80000410000 */
[----:B------:R1:W-:Y:S02]  /*29a0*/  MUFU.TANH R132, R0 ;  /* 0x0000000000847308 */ /* 0x0003e40000002400 */
[----:B-1----:R-:W-:-:S06]  /*29b0*/  FMUL.FTZ R0, R90, c[0x0][0x2ec] ;  /* 0x0000bb005a007a20 */ /* 0x002fcc0000410000 */
[----:B------:R1:W-:Y:S02]  /*29c0*/  MUFU.TANH R118, R0 ;  /* 0x0000000000767308 */ /* 0x0003e40000002400 */
[----:B-1----:R-:W-:Y:S02]  /*29d0*/  FMUL.FTZ R0, R91, c[0x0][0x2ec] ;  /* 0x0000bb005b007a20 */ /* 0x002fe40000410000 */
[----:B------:R-:W-:Y:S04]  /*29e0*/  HMMA.16816.F32.BF16 R88, R20, R60, R80 ;  /* 0x0000003c1458723c */ /* 0x000fe80000041850 */
[----:B------:R1:W-:Y:S04]  /*29f0*/  MUFU.TANH R119, R0 ;  /* 0x0000000000777308 */ /* 0x0003e80000002400 */
[----:B------:R-:W-:Y:S01]  /*2a00*/  HMMA.16816.F32.BF16 R80, R12, R66, R84 ;  /* 0x000000420c50723c */ /* 0x000fe20000041854 */
[----:B------:R-:W2:Y:S07]  /*2a10*/  LDSM.16.M88.4 R64, [R221+0x8800] ;  /* 0x00880000dd40783b */ /* 0x000eae0000000200 */
[----:B------:R-:W-:Y:S01]  /*2a20*/  HMMA.16816.F32.BF16 R84, R20, R62, R72 ;  /* 0x0000003e1454723c */ /* 0x000fe20000041848 */
[----:B-1----:R-:W-:-:S04]  /*2a30*/  FMUL.FTZ R0, R96, c[0x0][0x2ec] ;  /* 0x0000bb0060007a20 */ /* 0x002fc80000410000 */
[----:B------:R1:W-:Y:S03]  /*2a40*/  MUFU.TANH R117, R0 ;  /* 0x0000000000757308 */ /* 0x0003e60000002400 */
[----:B------:R-:W-:Y:S01]  /*2a50*/  HMMA.16816.F32.BF16 R72, R12, R56, R48 ;  /* 0x000000380c48723c */ /* 0x000fe20000041830 */
[----:B------:R-:W5:Y:S07]  /*2a60*/  LDSM.16.M88.4 R48, [R223+0x8800] ;  /* 0x00880000df30783b */ /* 0x000f6e0000000200 */
[----:B------:R-:W-:Y:S01]  /*2a70*/  HMMA.16816.F32.BF16 R52, R24, R54, R80 ;  /* 0x000000361834723c */ /* 0x000fe20000041850 */
[----:B-1----:R-:W-:-:S07]  /*2a80*/  FMUL.FTZ R0, R97, c[0x0][0x2ec] ;  /* 0x0000bb0061007a20 */ /* 0x002fce0000410000 */
[----:B------:R-:W-:Y:S01]  /*2a90*/  HMMA.16816.F32.BF16 R80, R32, R70, R140 ;  /* 0x000000462050723c */ /* 0x000fe2000004188c */
[----:B------:R1:W-:Y:S07]  /*2aa0*/  MUFU.TANH R116, R0 ;  /* 0x0000000000747308 */ /* 0x0003ee0000002400 */
[----:B--2---:R-:W-:Y:S01]  /*2ab0*/  HMMA.16816.F32.BF16 R76, R8, R64, R76 ;  /* 0x00000040084c723c */ /* 0x004fe2000004184c */
[----:B-1----:R-:W-:-:S04]  /*2ac0*/  FMUL.FTZ R0, R98, c[0x0][0x2ec] ;  /* 0x0000bb0062007a20 */ /* 0x002fc80000410000 */
[----:B------:R1:W2:Y:S11]  /*2ad0*/  MUFU.TANH R7, R0 ;  /* 0x0000000000077308 */ /* 0x0002b60000002400 */
[----:B------:R-:W-:Y:S01]  /*2ae0*/  HMMA.16816.F32.BF16 R80, R12, R58, R80 ;  /* 0x0000003a0c50723c */ /* 0x000fe20000041850 */
[----:B-1----:R-:W-:-:S07]  /*2af0*/  FMUL.FTZ R0, R99, c[0x0][0x2ec] ;  /* 0x0000bb0063007a20 */ /* 0x002fce0000410000 */
[----:B------:R-:W-:Y:S01]  /*2b00*/  HMMA.16816.F32.BF16 R96, R16, R62, R52 ;  /* 0x0000003e1060723c */ /* 0x000fe20000041834 */
[----:B------:R-:W1:Y:S01]  /*2b10*/  LDSM.16.M88.4 R52, [R221+0x7c00] ;  /* 0x007c0000dd34783b */ /* 0x000e620000000200 */
[----:B------:R2:W1:Y:S06]  /*2b20*/  MUFU.TANH R106, R0 ;  /* 0x00000000006a7308 */ /* 0x00046c0000002400 */
[----:B------:R-:W-:Y:S08]  /*2b30*/  HMMA.16816.F32.BF16 R60, R36, R70, R120 ;  /* 0x00000046243c723c */ /* 0x000ff00000041878 */
[----:B------:R-:W-:Y:S01]  /*2b40*/  HMMA.16816.F32.BF16 R68, R24, R64, R72 ;  /* 0x000000401844723c */ /* 0x000fe20000041848 */
[----:B--2---:R-:W-:-:S04]  /*2b50*/  FMUL.FTZ R0, R88, c[0x0][0x2ec] ;  /* 0x0000bb0058007a20 */ /* 0x004fc80000410000 */
[----:B------:R2:W-:Y:S03]  /*2b60*/  MUFU.TANH R112, R0 ;  /* 0x0000000000707308 */ /* 0x0005e60000002400 */
[----:B------:R-:W-:Y:S08]  /*2b70*/  HMMA.16816.F32.BF16 R80, R24, R66, R80 ;  /* 0x000000421850723c */ /* 0x000ff00000041850 */
[----:B------:R-:W-:Y:S01]  /*2b80*/  HMMA.16816.F32.BF16 R72, R28, R58, R60 ;  /* 0x0000003a1c48723c */ /* 0x000fe2000004183c */
[----:B------:R-:W1:Y:S04]  /*2b90*/  LDSM.16.M88.4 R60, [R223+0x7c00] ;  /* 0x007c0000df3c783b */ /* 0x000e680000000200 */
[----:B------:R-:W1:Y:S01]  /*2ba0*/  LDSM.16.M88.4 R56, [R221+0x8c00] ;  /* 0x008c0000dd38783b */ /* 0x000e620000000200 */
[----:B--2---:R-:W-:-:S04]  /*2bb0*/  FMUL.FTZ R0, R89, c[0x0][0x2ec] ;  /* 0x0000bb0059007a20 */ /* 0x004fc80000410000 */
[----:B------:R2:W-:Y:S06]  /*2bc0*/  MUFU.TANH R107, R0 ;  /* 0x00000000006b7308 */ /* 0x0005ec0000002400 */
[----:B-----5:R-:W-:Y:S01]  /*2bd0*/  HMMA.16816.F32.BF16 R80, R16, R50, R80 ;  /* 0x000000321050723c */ /* 0x020fe20000041850 */
[----:B--2---:R-:W-:-:S04]  /*2be0*/  FMUL.FTZ R0, R90, c[0x0][0x2ec] ;  /* 0x0000bb005a007a20 */ /* 0x004fc80000410000 */
[----:B------:R2:W-:Y:S11]  /*2bf0*/  MUFU.TANH R129, R0 ;  /* 0x0000000000817308 */ /* 0x0005f60000002400 */
[----:B------:R-:W-:Y:S08]  /*2c00*/  @!UPT UIADD3 URZ, URZ, URZ, URZ ;  /* 0x0000003f3f3ff290 */ /* 0x000ff0000fffe03f */
[----:B------:R-:W-:Y:S02]  /*2c10*/  FMUL.FTZ R80, R80, c[0x0][0x2ec] ;  /* 0x0000bb0050507a20 */ /* 0x000fe40000410000 */
[----:B------:R-:W-:Y:S02]  /*2c20*/  FMUL.FTZ R81, R81, c[0x0][0x2ec] ;  /* 0x0000bb0051517a20 */ /* 0x000fe40000410000 */
[----:B--2---:R-:W-:Y:S02]  /*2c30*/  FMUL.FTZ R0, R91, c[0x0][0x2ec] ;  /* 0x0000bb005b007a20 */ /* 0x004fe40000410000 */
[----:B------:R-:W-:Y:S01]  /*2c40*/  MUFU.TANH R80, R80 ;  /* 0x0000005000507308 */ /* 0x000fe20000002400 */
[----:B------:R-:W-:Y:S07]  /*2c50*/  HMMA.16816.F32.BF16 R88, R20, R48, R76 ;  /* 0x000000301458723c */ /* 0x000fee000004184c */
[----:B------:R2:W-:Y:S01]  /*2c60*/  MUFU.TANH R128, R0 ;  /* 0x0000000000807308 */ /* 0x0005e20000002400 */
[----:B-1----:R-:W-:Y:S07]  /*2c70*/  HMMA.16816.F32.BF16 R76, R36, R52, R108 ;  /* 0x00000034244c723c */ /* 0x002fee000004186c */
[----:B------:R-:W-:Y:S01]  /*2c80*/  MUFU.TANH R81, R81 ;  /* 0x0000005100517308 */ /* 0x000fe20000002400 */
[----:B--2---:R-:W-:-:S07]  /*2c90*/  FMUL.FTZ R0, R92, c[0x0][0x2ec] ;  /* 0x0000bb005c007a20 */ /* 0x004fce0000410000 */
[----:B------:R1:W-:Y:S02]  /*2ca0*/  MUFU.TANH R105, R0 ;  /* 0x0000000000697308 */ /* 0x0003e40000002400 */
[----:B-1----:R-:W-:-:S06]  /*2cb0*/  FMUL.FTZ R0, R93, c[0x0][0x2ec] ;  /* 0x0000bb005d007a20 */ /* 0x002fcc0000410000 */
[----:B------:R1:W-:Y:S02]  /*2cc0*/  MUFU.TANH R104, R0 ;  /* 0x0000000000687308 */ /* 0x0003e40000002400 */
[----:B-1----:R-:W-:-:S06]  /*2cd0*/  FMUL.FTZ R0, R94, c[0x0][0x2ec] ;  /* 0x0000bb005e007a20 */ /* 0x002fcc0000410000 */
[----:B------:R1:W2:Y:S02]  /*2ce0*/  MUFU.TANH R100, R0 ;  /* 0x0000000000647308 */ /* 0x0002a40000002400 */
[----:B-1----:R-:W-:Y:S02]  /*2cf0*/  FMUL.FTZ R0, R95, c[0x0][0x2ec] ;  /* 0x0000bb005f007a20 */ /* 0x002fe40000410000 */
[----:B------:R-:W-:Y:S04]  /*2d00*/  HMMA.16816.F32.BF16 R92, R16, R48, R68 ;  /* 0x00000030105c723c */ /* 0x000fe80000041844 */
[----:B------:R1:W5:Y:S04]  /*2d10*/  MUFU.TANH R101, R0 ;  /* 0x0000000000657308 */ /* 0x0003680000002400 */
[----:B------:R-:W-:Y:S08]  /*2d20*/  HMMA.16816.F32.BF16 R68, R8, R66, R72 ;  /* 0x000000420844723c */ /* 0x000ff00000041848 */
[----:B------:R-:W-:Y:S01]  /*2d30*/  HMMA.16816.F32.BF16 R72, R28, R60, R76 ;  /* 0x0000003c1c48723c */ /* 0x000fe2000004184c */
[----:B-1----:R-:W-:-:S04]  /*2d40*/  FMUL.FTZ R0, R84, c[0x0][0x2ec] ;  /* 0x0000bb0054007a20 */ /* 0x002fc80000410000 */
[----:B------:R1:W-:Y:S03]  /*2d50*/  MUFU.TANH R125, R0 ;  /* 0x00000000007d7308 */ /* 0x0003e60000002400 */
[----:B------:R-:W-:Y:S01]  /*2d60*/  HMMA.16816.F32.BF16 R64, R40, R130, R152 ;  /* 0x000000822840723c */ /* 0x000fe20000041898 */
[----:B------:R-:W2:Y:S01]  /*2d70*/  LDSM.16.M88.4 R40, [R223+0x8c00] ;  /* 0x008c0000df28783b */ /* 0x000ea20000000200 */
[----:B------:R-:W-:-:S06]  /*2d80*/  DEPBAR.LE SB0, 0x0 ;  /* 0x000080000000791a */ /* 0x000fcc0000000000 */
[----:B------:R-:W-:Y:S01]  /*2d90*/  HMMA.16816.F32.BF16 R76, R20, R50, R68 ;  /* 0x00000032144c723c */ /* 0x000fe20000041844 */
[----:B-1----:R-:W-:-:S07]  /*2da0*/  FMUL.FTZ R0, R85, c[0x0][0x2ec] ;  /* 0x0000bb0055007a20 */ /* 0x002fce0000410000 */
[----:B------:R-:W-:Y:S01]  /*2db0*/  HMMA.16816.F32.BF16 R72, R8, R56, R72 ;  /* 0x000000380848723c */ /* 0x000fe20000041848 */
[----:B------:R1:W-:Y:S07]  /*2dc0*/  MUFU.TANH R124, R0 ;  /* 0x00000000007c7308 */ /* 0x0003ee0000002400 */
[----:B------:R-:W-:Y:S08]  /*2dd0*/  HMMA.16816.F32.BF16 R36, R36, R54, R64 ;  /* 0x000000362424723c */ /* 0x000ff00000041840 */
[----:B------:R-:W-:-:S02]  /*2de0*/  FMUL.FTZ R79, R79, c[0x0][0x2ec] ;  /* 0x0000bb004f4f7a20 */ /* 0x000fc40000410000 */
[----:B-1----:R-:W-:-:S04]  /*2df0*/  FMUL.FTZ R0, R86, c[0x0][0x2ec] ;  /* 0x0000bb0056007a20 */ /* 0x002fc80000410000 */
[----:B------:R1:W-:Y:S02]  /*2e00*/  MUFU.TANH R127, R0 ;  /* 0x00000000007f7308 */ /* 0x0003e40000002400 */
[----:B--2---:R-:W-:Y:S06]  /*2e10*/  HMMA.16816.F32.BF16 R72, R20, R40, R72 ;  /* 0x000000281448723c */ /* 0x004fec0000041848 */
[----:B------:R-:W-:Y:S02]  /*2e20*/  MUFU.TANH R79, R79 ;  /* 0x0000004f004f7308 */ /* 0x000fe40000002400 */
[----:B------:R-:W-:Y:S01]  /*2e30*/  HMMA.16816.F32.BF16 R28, R28, R62, R36 ;  /* 0x0000003e1c1c723c */ /* 0x000fe20000041824 */
[----:B-1----:R-:W-:-:S07]  /*2e40*/  FMUL.FTZ R0, R87, c[0x0][0x2ec] ;  /* 0x0000bb0057007a20 */ /* 0x002fce0000410000 */
[C---:B------:R-:W-:Y:S01]  /*2e50*/  HMMA.16816.F32.BF16 R84, R32.reuse, R52, R144 ;  /* 0x000000342054723c */ /* 0x040fe20000041890 */
[----:B------:R1:W-:Y:S07]  /*2e60*/  MUFU.TANH R126, R0 ;  /* 0x00000000007e7308 */ /* 0x0003ee0000002400 */
[----:B------:R-:W-:Y:S01]  /*2e70*/  HMMA.16816.F32.BF16 R32, R32, R54, R156 ;  /* 0x000000362020723c */ /* 0x000fe2000004189c */
[----:B------:R-:W-:-:S06]  /*2e80*/  FMUL.FTZ R74, R74, c[0x0][0x2ec] ;  /* 0x0000bb004a4a7a20 */ /* 0x000fcc0000410000 */
[----:B------:R-:W-:Y:S01]  /*2e90*/  MUFU.TANH R74, R74 ;  /* 0x0000004a004a7308 */ /* 0x000fe20000002400 */
[----:B------:R-:W-:Y:S01]  /*2ea0*/  HMMA.16816.F32.BF16 R8, R8, R58, R28 ;  /* 0x0000003a0808723c */ /* 0x000fe2000004181c */
[----:B-1----:R-:W-:-:S06]  /*2eb0*/  FMUL.FTZ R0, R96, c[0x0][0x2ec] ;  /* 0x0000bb0060007a20 */ /* 0x002fcc0000410000 */
[----:B------:R1:W-:Y:S01]  /*2ec0*/  MUFU.TANH R103, R0 ;  /* 0x0000000000677308 */ /* 0x0003e20000002400 */
[----:B------:R-:W-:Y:S01]  /*2ed0*/  HMMA.16816.F32.BF16 R68, R12, R60, R84 ;  /* 0x0000003c0c44723c */ /* 0x000fe20000041854 */
[----:B------:R-:W-:-:S07]  /*2ee0*/  IMAD R28, R47, 0x20, R46 ;  /* 0x000000202f1c7824 */ /* 0x000fce00078e022e */
[----:B------:R-:W-:Y:S01]  /*2ef0*/  HMMA.16816.F32.BF16 R12, R12, R62, R32 ;  /* 0x0000003e0c0c723c */ /* 0x000fe20000041820 */
[----:B-1----:R-:W-:-:S07]  /*2f00*/  FMUL.FTZ R0, R97, c[0x0][0x2ec] ;  /* 0x0000bb0061007a20 */ /* 0x002fce0000410000 */
[----:B------:R-:W-:Y:S01]  /*2f10*/  HMMA.16816.F32.BF16 R8, R20, R42, R8 ;  /* 0x0000002a1408723c */ /* 0x000fe20000041808 */
[----:B------:R1:W-:Y:S07]  /*2f20*/  MUFU.TANH R102, R0 ;  /* 0x0000000000667308 */ /* 0x0003ee0000002400 */
[C---:B------:R-:W-:Y:S08]  /*2f30*/  HMMA.16816.F32.BF16 R48, R24.reuse, R56, R68 ;  /* 0x000000381830723c */ /* 0x040ff00000041844 */
[----:B------:R-:W-:Y:S01]  /*2f40*/  HMMA.16816.F32.BF16 R24, R24, R58, R12 ;  /* 0x0000003a1818723c */ /* 0x000fe2000004180c */
[----:B-1----:R-:W-:-:S04]  /*2f50*/  FMUL.FTZ R0, R98, c[0x0][0x2ec] ;  /* 0x0000bb0062007a20 */ /* 0x002fc80000410000 */
[----:B------:R1:W2:Y:S03]  /*2f60*/  MUFU.TANH R6, R0 ;  /* 0x0000000000067308 */ /* 0x0002a60000002400 */
[----:B------:R-:W-:-:S06]  /*2f70*/  FMUL.FTZ R8, R8, c[0x0][0x2ec] ;  /* 0x0000bb0008087a20 */ /* 0x000fcc0000410000 */
[----:B------:R-:W-:Y:S02]  /*2f80*/  MUFU.TANH R8, R8 ;  /* 0x0000000800087308 */ /* 0x000fe40000002400 */
[----:B------:R-:W-:Y:S01]  /*2f90*/  HMMA.16816.F32.BF16 R48, R16, R40, R48 ;  /* 0x000000281030723c */ /* 0x000fe20000041830 */
[----:B-1----:R-:W-:-:S07]  /*2fa0*/  FMUL.FTZ R0, R99, c[0x0][0x2ec] ;  /* 0x0000bb0063007a20 */ /* 0x002fce0000410000 */
[----:B------:R-:W-:Y:S01]  /*2fb0*/  HMMA.16816.F32.BF16 R16, R16, R42, R24 ;  /* 0x0000002a1010723c */ /* 0x000fe20000041818 */
[----:B------:R1:W1:Y:S11]  /*2fc0*/  MUFU.TANH R96, R0 ;  /* 0x0000000000607308 */ /* 0x0002760000002400 */
[----:B------:R-:W-:Y:S04]  /*2fd0*/  @!UPT UIADD3 URZ, URZ, URZ, URZ ;  /* 0x0000003f3f3ff290 */ /* 0x000fe8000fffe03f */
[----:B------:R-:W-:Y:S02]  /*2fe0*/  FMUL.FTZ R2, R48, c[0x0][0x2ec] ;  /* 0x0000bb0030027a20 */ /* 0x000fe40000410000 */
[----:B------:R-:W-:Y:S02]  /*2ff0*/  FMUL.FTZ R50, R50, c[0x0][0x2ec] ;  /* 0x0000bb0032327a20 */ /* 0x000fe40000410000 */
[----:B-1----:R-:W-:Y:S01]  /*3000*/  FMUL.FTZ R0, R88, c[0x0][0x2ec] ;  /* 0x0000bb0058007a20 */ /* 0x002fe20000410000 */
[----:B------:R-:W-:Y:S03]  /*3010*/  MUFU.TANH R34, R2 ;  /* 0x0000000200227308 */ /* 0x000fe60000002400 */
[----:B------:R-:W-:Y:S02]  /*3020*/  FMUL.FTZ R16, R16, c[0x0][0x2ec] ;  /* 0x0000bb0010107a20 */ /* 0x000fe40000410000 */
[----:B------:R-:W-:-:S03]  /*3030*/  FMUL.FTZ R18, R18, c[0x0][0x2ec] ;  /* 0x0000bb0012127a20 */ /* 0x000fc60000410000 */
[----:B------:R1:W-:Y:S08]  /*3040*/  MUFU.TANH R98, R0 ;  /* 0x0000000000627308 */ /* 0x0003f00000002400 */
[----:B------:R-:W-:Y:S01]  /*3050*/  MUFU.TANH R50, R50 ;  /* 0x0000003200327308 */ /* 0x000fe20000002400 */
[----:B-1----:R-:W-:-:S07]  /*3060*/  FMUL.FTZ R0, R89, c[0x0][0x2ec] ;  /* 0x0000bb0059007a20 */ /* 0x002fce0000410000 */
[----:B------:R-:W-:Y:S08]  /*3070*/  MUFU.TANH R16, R16 ;  /* 0x0000001000107308 */ /* 0x000ff00000002400 */
[----:B------:R1:W-:Y:S08]  /*3080*/  MUFU.TANH R97, R0 ;  /* 0x0000000000617308 */ /* 0x0003f00000002400 */
[----:B------:R-:W-:Y:S01]  /*3090*/  MUFU.TANH R18, R18 ;  /* 0x0000001200127308 */ /* 0x000fe20000002400 */
[----:B-1----:R-:W-:-:S07]  /*30a0*/  FMUL.FTZ R0, R90, c[0x0][0x2ec] ;  /* 0x0000bb005a007a20 */ /* 0x002fce0000410000 */
[----:B------:R1:W-:Y:S02]  /*30b0*/  MUFU.TANH R90, R0 ;  /* 0x00000000005a7308 */ /* 0x0003e40000002400 */
[----:B-1----:R-:W-:-:S06]  /*30c0*/  FMUL.FTZ R0, R91, c[0x0][0x2ec] ;  /* 0x0000bb005b007a20 */ /* 0x002fcc0000410000 */
[----:B------:R1:W-:Y:S02]  /*30d0*/  MUFU.TANH R91, R0 ;  /* 0x00000000005b7308 */ /* 0x0003e40000002400 */
[----:B-1----:R-:W-:-:S06]  /*30e0*/  FMUL.FTZ R0, R92, c[0x0][0x2ec] ;  /* 0x0000bb005c007a20 */ /* 0x002fcc0000410000 */
[----:B------:R1:W-:Y:S02]  /*30f0*/  MUFU.TANH R89, R0 ;  /* 0x0000000000597308 */ /* 0x0003e40000002400 */
[----:B-1----:R-:W-:-:S06]  /*3100*/  FMUL.FTZ R0, R93, c[0x0][0x2ec] ;  /* 0x0000bb005d007a20 */ /* 0x002fcc0000410000 */
[----:B------:R1:W-:Y:S02]  /*3110*/  MUFU.TANH R88, R0 ;  /* 0x0000000000587308 */ /* 0x0003e40000002400 */
[----:B-1----:R-:W-:-:S06]  /*3120*/  FMUL.FTZ R0, R94, c[0x0][0x2ec] ;  /* 0x0000bb005e007a20 */ /* 0x002fcc0000410000 */
[----:B------:R1:W1:Y:S02]  /*3130*/  MUFU.TANH R84, R0 ;  /* 0x0000000000547308 */ /* 0x0002640000002400 */
[----:B-1----:R-:W-:-:S06]  /*3140*/  FMUL.FTZ R0, R95, c[0x0][0x2ec] ;  /* 0x0000bb005f007a20 */ /* 0x002fcc0000410000 */
[----:B------:R1:W1:Y:S02]  /*3150*/  MUFU.TANH R61, R0 ;  /* 0x00000000003d7308 */ /* 0x0002640000002400 */
        /* <DEDUP_REMOVED lines=11> */
[----:B------:R1:W1:Y:S02]  /*3210*/  MUFU.TANH R35, R0 ;  /* 0x0000000000237308 */ /* 0x0002640000002400 */
[----:B-1----:R-:W-:-:S05]  /*3220*/  IMAD.SHL.U32 R0, R166, 0x2, RZ ;  /* 0x00000002a6007824 */ /* 0x002fca00078e00ff */
[----:B------:R-:W-:-:S05]  /*3230*/  LOP3.LUT R0, R0, 0x6, RZ, 0xc0, !PT ;  /* 0x0000000600007812 */ /* 0x000fca00078ec0ff */
[----:B------:R-:W-:-:S05]  /*3240*/  IMAD R0, R45, 0x40, R0 ;  /* 0x000000402d007824 */ /* 0x000fca00078e0200 */
[C---:B------:R-:W-:Y:S01]  /*3250*/  IADD3 R2, R0.reuse, 0x1, RZ ;  /* 0x0000000100027810 */ /* 0x040fe20007ffe0ff */
[----:B------:R-:W-:Y:S01]  /*3260*/  BAR.SYNC.DEFER_BLOCKING 0x0 ;  /* 0x0000000000007b1d */ /* 0x000fe20000010000 */
[-C--:B------:R-:W-:Y:S02]  /*3270*/  ISETP.GE.AND P1, PT, R0, R44.reuse, PT ;  /* 0x0000002c0000720c */ /* 0x080fe40003f26270 */
[-C--:B------:R-:W-:Y:S02]  /*3280*/  ISETP.GE.AND P5, PT, R2, R44.reuse, PT ;  /* 0x0000002c0200720c */ /* 0x080fe40003fa6270 */
[----:B------:R-:W-:Y:S02]  /*3290*/  IADD3 R2, R0, 0x10, RZ ;  /* 0x0000001000027810 */ /* 0x000fe40007ffe0ff */
[----:B---3--:R-:W-:Y:S02]  /*32a0*/  FSEL R31, R149, -INF , !P1 ;  /* 0xff800000951f7808 */ /* 0x008fe40004800000 */
[----:B------:R-:W-:-:S02]  /*32b0*/  ISETP.GE.AND P4, PT, R2, R44, PT ;  /* 0x0000002c0200720c */ /* 0x000fc40003f86270 */
[----:B------:R-:W-:Y:S02]  /*32c0*/  IADD3 R2, R0, 0x18, RZ ;  /* 0x0000001800027810 */ /* 0x000fe40007ffe0ff */
[----:B------:R-:W-:Y:S02]  /*32d0*/  FSEL R29, R160, -INF , !P1 ;  /* 0xff800000a01d7808 */ /* 0x000fe40004800000 */
[----:B------:R-:W-:Y:S02]  /*32e0*/  ISETP.GE.AND P2, PT, R2, R44, PT ;  /* 0x0000002c0200720c */ /* 0x000fe40003f46270 */
[----:B------:R-:W-:Y:S02]  /*32f0*/  IADD3 R2, R0, 0x19, RZ ;  /* 0x0000001900027810 */ /* 0x000fe40007ffe0ff */
[----:B------:R-:W-:Y:S02]  /*3300*/  FSEL R46, R162, -INF , !P1 ;  /* 0xff800000a22e7808 */ /* 0x000fe40004800000 */
[----:B------:R-:W-:-:S02]  /*3310*/  FSEL R33, R164, -INF , !P1 ;  /* 0xff800000a4217808 */ /* 0x000fc40004800000 */
[----:B------:R-:W-:Y:S02]  /*3320*/  ISETP.GE.AND P1, PT, R2, R44, PT ;  /* 0x0000002c0200720c */ /* 0x000fe40003f26270 */
[C---:B------:R-:W-:Y:S02]  /*3330*/  IADD3 R5, R0.reuse, 0x8, RZ ;  /* 0x0000000800057810 */ /* 0x040fe40007ffe0ff */
[----:B------:R-:W-:Y:S02]  /*3340*/  IADD3 R2, R0, 0x20, RZ ;  /* 0x0000002000027810 */ /* 0x000fe40007ffe0ff */
[----:B----4-:R-:W-:Y:S02]  /*3350*/  FSEL R23, R150, -INF , !P5 ;  /* 0xff80000096177808 */ /* 0x010fe40006800000 */
[----:B------:R-:W-:Y:S02]  /*3360*/  FSEL R20, R161, -INF , !P5 ;  /* 0xff800000a1147808 */ /* 0x000fe40006800000 */
[----:B------:R-:W-:-:S02]  /*3370*/  FSEL R42, R163, -INF , !P5 ;  /* 0xff800000a32a7808 */ /* 0x000fc40006800000 */
[----:B------:R-:W-:Y:S02]  /*3380*/  FSEL R36, R165, -INF , !P5 ;  /* 0xff800000a5247808 */ /* 0x000fe40006800000 */
[-C--:B------:R-:W-:Y:S01]  /*3390*/  ISETP.GE.AND P0, PT, R5, R44.reuse, PT ;  /* 0x0000002c0500720c */ /* 0x080fe20003f06270 */
[----:B------:R-:W-:Y:S01]  /*33a0*/  FMUL.FTZ R5, R73, c[0x0][0x2ec] ;  /* 0x0000bb0049057a20 */ /* 0x000fe20000410000 */
[----:B------:R-:W-:Y:S02]  /*33b0*/  ISETP.GE.AND P5, PT, R2, R44, PT ;  /* 0x0000002c0200720c */ /* 0x000fe40003fa6270 */
[C---:B------:R-:W-:Y:S01]  /*33c0*/  IADD3 R3, R0.reuse, 0x9, RZ ;  /* 0x0000000900037810 */ /* 0x040fe20007ffe0ff */
[----:B------:R1:W-:Y:S01]  /*33d0*/  MUFU.TANH R15, R5 ;  /* 0x00000005000f7308 */ /* 0x0003e20000002400 */
[----:B------:R-:W-:Y:S02]  /*33e0*/  IADD3 R2, R0, 0x21, RZ ;  /* 0x0000002100027810 */ /* 0x000fe40007ffe0ff */
[----:B------:R-:W-:-:S02]  /*33f0*/  FSEL R30, R7, -INF , !P0 ;  /* 0xff800000071e7808 */ /* 0x000fc40004000000 */
[----:B------:R-:W-:Y:S02]  /*3400*/  FSEL R22, R117, -INF , !P0 ;  /* 0xff80000075167808 */ /* 0x000fe40004000000 */
[----:B------:R-:W-:Y:S02]  /*3410*/  FSEL R45, R118, -INF , !P0 ;  /* 0xff800000762d7808 */ /* 0x000fe40004000000 */
[----:B------:R-:W-:Y:S02]  /*3420*/  FSEL R41, R151, -INF , !P0 ;  /* 0xff80000097297808 */ /* 0x000fe40004000000 */
[-C--:B------:R-:W-:Y:S02]  /*3430*/  ISETP.GE.AND P6, PT, R3, R44.reuse, PT ;  /* 0x0000002c0300720c */ /* 0x080fe40003fc6270 */
[----:B------:R-:W-:Y:S02]  /*3440*/  ISETP.GE.AND P0, PT, R2, R44, PT ;  /* 0x0000002c0200720c */ /* 0x000fe40003f06270 */
[----:B------:R-:W-:Y:S01]  /*3450*/  IADD3 R2, R0, 0x28, RZ ;  /* 0x0000002800027810 */ /* 0x000fe20007ffe0ff */
[----:B-1----:R-:W-:Y:S01]  /*3460*/  FMUL.FTZ R5, R49, c[0x0][0x2ec] ;  /* 0x0000bb0031057a20 */ /* 0x002fe20000410000 */
[----:B------:R-:W-:-:S02]  /*3470*/  FSEL R32, R106, -INF , !P6 ;  /* 0xff8000006a207808 */ /* 0x000fc40007000000 */
[----:B------:R-:W-:Y:S01]  /*3480*/  FSEL R21, R116, -INF , !P6 ;  /* 0xff80000074157808 */ /* 0x000fe20007000000 */
[----:B------:R-:W-:Y:S01]  /*3490*/  MUFU.TANH R13, R5 ;  /* 0x00000005000d7308 */ /* 0x000fe20000002400 */
        /* <DEDUP_REMOVED lines=9> */
[-C--:B------:R-:W-:Y:S01]  /*3530*/  ISETP.GE.AND P3, PT, R3, R44.reuse, PT ;  /* 0x0000002c0300720c */ /* 0x080fe20003f66270 */
[----:B------:R-:W-:Y:S01]  /*3540*/  FMUL.FTZ R3, R75, c[0x0][0x2ec] ;  /* 0x0000bb004b037a20 */ /* 0x000fe20000410000 */
[----:B------:R-:W-:-:S02]  /*3550*/  ISETP.GE.AND P4, PT, R2, R44, PT ;  /* 0x0000002c0200720c */ /* 0x000fc40003f86270 */
[----:B------:R-:W-:Y:S01]  /*3560*/  IADD3 R2, R0, 0x30, RZ ;  /* 0x0000003000027810 */ /* 0x000fe20007ffe0ff */
[----:B------:R1:W-:Y:S01]  /*3570*/  MUFU.TANH R14, R3 ;  /* 0x00000003000e7308 */ /* 0x0003e20000002400 */
[----:B-----5:R-:W-:Y:S02]  /*3580*/  FSEL R100, R101, -INF , !P3 ;  /* 0xff80000065647808 */ /* 0x020fe40005800000 */
[----:B------:R-:W-:Y:S02]  /*3590*/  FSEL R49, R104, -INF , !P3 ;  /* 0xff80000068317808 */ /* 0x000fe40005800000 */
[----:B------:R-:W-:Y:S02]  /*35a0*/  FSEL R128, R128, -INF , !P3 ;  /* 0xff80000080807808 */ /* 0x000fe40005800000 */
[----:B------:R-:W-:Y:S02]  /*35b0*/  FSEL R107, R107, -INF , !P3 ;  /* 0xff8000006b6b7808 */ /* 0x000fe40005800000 */
[----:B------:R-:W-:-:S02]  /*35c0*/  ISETP.GE.AND P3, PT, R2, R44, PT ;  /* 0x0000002c0200720c */ /* 0x000fc40003f66270 */
[----:B------:R-:W-:Y:S02]  /*35d0*/  IADD3 R2, R0, 0x31, RZ ;  /* 0x0000003100027810 */ /* 0x000fe40007ffe0ff */
[----:B--2---:R-:W-:Y:S02]  /*35e0*/  FSEL R101, R6, -INF , !P2 ;  /* 0xff80000006657808 */ /* 0x004fe40005000000 */
[----:B------:R-:W-:Y:S01]  /*35f0*/  FSEL R47, R103, -INF , !P2 ;  /* 0xff800000672f7808 */ /* 0x000fe20005000000 */
[----:B-1----:R-:W-:Y:S01]  /*3600*/  FMUL.FTZ R3, R51, c[0x0][0x2ec] ;  /* 0x0000bb0033037a20 */ /* 0x002fe20000410000 */
[----:B------:R-:W-:Y:S02]  /*3610*/  FSEL R127, R127, -INF , !P2 ;  /* 0xff8000007f7f7808 */ /* 0x000fe40005000000 */
[----:B------:R-:W-:Y:S01]  /*3620*/  FSEL R125, R125, -INF , !P2 ;  /* 0xff8000007d7d7808 */ /* 0x000fe20005000000 */
[----:B------:R1:W2:Y:S01]  /*3630*/  MUFU.TANH R12, R3 ;  /* 0x00000003000c7308 */ /* 0x0002a20000002400 */
[----:B------:R-:W-:-:S02]  /*3640*/  ISETP.GE.AND P2, PT, R2, R44, PT ;  /* 0x0000002c0200720c */ /* 0x000fc40003f46270 */
[----:B------:R-:W-:Y:S02]  /*3650*/  IADD3 R2, R0, 0x38, RZ ;  /* 0x0000003800027810 */ /* 0x000fe40007ffe0ff */
[----:B------:R-:W-:Y:S02]  /*3660*/  FSEL R105, R96, -INF , !P1 ;  /* 0xff80000060697808 */ /* 0x000fe40004800000 */
[----:B------:R-:W-:Y:S02]  /*3670*/  FSEL R51, R102, -INF , !P1 ;  /* 0xff80000066337808 */ /* 0x000fe40004800000 */
[----:B------:R-:W-:Y:S02]  /*3680*/  FSEL R126, R126, -INF , !P1 ;  /* 0xff8000007e7e7808 */ /* 0x000fe40004800000 */
[----:B------:R-:W-:Y:S02]  /*3690*/  FSEL R124, R124, -INF , !P1 ;  /* 0xff8000007c7c7808 */ /* 0x000fe40004800000 */
[----:B------:R-:W-:Y:S01]  /*36a0*/  ISETP.GE.AND P1, PT, R2, R44, PT ;  /* 0x0000002c0200720c */ /* 0x000fe20003f26270 */
[----:B------:R-:W-:Y:S01]  /*36b0*/  FMUL.FTZ R2, R11, c[0x0][0x2ec] ;  /* 0x0000bb000b027a20 */ /* 0x000fe20000410000 */
[----:B------:R-:W-:Y:S01]  /*36c0*/  FSEL R176, R84, -INF , !P5 ;  /* 0xff80000054b07808 */ /* 0x000fe20006800000 */
[----:B-1----:R-:W-:Y:S01]  /*36d0*/  FMUL.FTZ R3, R10, c[0x0][0x2ec] ;  /* 0x0000bb000a037a20 */ /* 0x002fe20000410000 */
[----:B------:R-:W-:Y:S01]  /*36e0*/  FSEL R174, R89, -INF , !P5 ;  /* 0xff80000059ae7808 */ /* 0x000fe20006800000 */
[----:B------:R1:W-:Y:S01]  /*36f0*/  MUFU.TANH R5, R2 ;  /* 0x0000000200057308 */ /* 0x0003e20000002400 */
[----:B------:R-:W-:-:S02]  /*3700*/  FSEL R190, R90, -INF , !P5 ;  /* 0xff8000005abe7808 */ /* 0x000fc40006800000 */
[----:B------:R-:W-:Y:S02]  /*3710*/  FSEL R180, R98, -INF , !P5 ;  /* 0xff80000062b47808 */ /* 0x000fe40006800000 */
[----:B------:R-:W-:Y:S02]  /*3720*/  ISETP.GE.AND P5, PT, R44, 0x41, PT ;  /* 0x000000412c00780c */ /* 0x000fe40003fa6270 */
[----:B------:R-:W-:Y:S01]  /*3730*/  IADD3 R0, R0, 0x39, RZ ;  /* 0x0000003900007810 */ /* 0x000fe20007ffe0ff */
[----:B------:R3:W4:Y:S01]  /*3740*/  MUFU.TANH R7, R3 ;  /* 0x0000000300077308 */ /* 0x0007220000002400 */
[----:B------:R-:W-:Y:S02]  /*3750*/  FSEL R177, R61, -INF , !P0 ;  /* 0xff8000003db17808 */ /* 0x000fe40004000000 */
[----:B------:R-:W-:Y:S02]  /*3760*/  FSEL R175, R88, -INF , !P0 ;  /* 0xff80000058af7808 */ /* 0x000fe40004000000 */
[----:B------:R-:W-:-:S02]  /*3770*/  FSEL R191, R91, -INF , !P0 ;  /* 0xff8000005bbf7808 */ /* 0x000fc40004000000 */
[----:B------:R-:W-:Y:S01]  /*3780*/  FSEL R181, R97, -INF , !P0 ;  /* 0xff80000061b57808 */ /* 0x000fe20004000000 */
[----:B-1----:R-:W-:Y:S01]  /*3790*/  FMUL.FTZ R2, R17, c[0x0][0x2ec] ;  /* 0x0000bb0011027a20 */ /* 0x002fe20000410000 */
[----:B------:R-:W-:Y:S01]  /*37a0*/  ISETP.GE.AND P0, PT, R0, R44, PT ;  /* 0x0000002c0000720c */ /* 0x000fe20003f06270 */
[----:B------:R-:W-:Y:S01]  /*37b0*/  IMAD.IADD R0, R148, 0x1, R28 ;  /* 0x0000000194007824 */ /* 0x000fe200078e021c */
[----:B------:R-:W-:Y:S02]  /*37c0*/  FSEL R178, R38, -INF , !P6 ;  /* 0xff80000026b27808 */ /* 0x000fe40007000000 */
[----:B------:R-:W-:Y:S02]  /*37d0*/  FSEL R172, R80, -INF , !P6 ;  /* 0xff80000050ac7808 */ /* 0x000fe40007000000 */
[----:B------:R-:W-:Y:S01]  /*37e0*/  FSEL R188, R53, -INF , !P6 ;  /* 0xff80000035bc7808 */ /* 0x000fe20007000000 */
[----:B---3--:R-:W-:Y:S01]  /*37f0*/  FMUL.FTZ R3, R9, c[0x0][0x2ec] ;  /* 0x0000bb0009037a20 */ /* 0x008fe20000410000 */
[----:B------:R-:W-:-:S02]  /*3800*/  FSEL R182, R76, -INF , !P6 ;  /* 0xff8000004cb67808 */ /* 0x000fc40007000000 */
[----:B------:R-:W-:Y:S01]  /*3810*/  FSEL R179, R37, -INF , !P4 ;  /* 0xff80000025b37808 */ /* 0x000fe20006000000 */
[----:B------:R-:W-:Y:S01]  /*3820*/  MUFU.TANH R6, R3 ;  /* 0x0000000300067308 */ /* 0x000fe20000002400 */
[----:B------:R-:W-:Y:S02]  /*3830*/  FSEL R173, R81, -INF , !P4 ;  /* 0xff80000051ad7808 */ /* 0x000fe40006000000 */
[----:B------:R-:W-:Y:S02]  /*3840*/  FSEL R189, R79, -INF , !P4 ;  /* 0xff8000004fbd7808 */ /* 0x000fe40006000000 */
[----:B------:R-:W-:Y:S02]  /*3850*/  FSEL R183, R60, -INF , !P4 ;  /* 0xff8000003cb77808 */ /* 0x000fe40006000000 */
[----:B------:R-:W-:Y:S01]  /*3860*/  FSEL R196, R50, -INF , !P3 ;  /* 0xff80000032c47808 */ /* 0x000fe20005800000 */
[----:B------:R1:W3:Y:S01]  /*3870*/  MUFU.TANH R3, R2 ;  /* 0x0000000200037308 */ /* 0x0002e20000002400 */
[----:B------:R-:W-:-:S02]  /*3880*/  FSEL R192, R34, -INF , !P3 ;  /* 0xff80000022c07808 */ /* 0x000fc40005800000 */
[----:B------:R-:W-:Y:S02]  /*3890*/  FSEL R204, R74, -INF , !P3 ;  /* 0xff8000004acc7808 */ /* 0x000fe40005800000 */
[----:B------:R-:W-:Y:S02]  /*38a0*/  FSEL R201, R35, -INF , !P3 ;  /* 0xff80000023c97808 */ /* 0x000fe40005800000 */
[----:B--2---:R-:W-:Y:S02]  /*38b0*/  FSEL R198, R12, -INF , !P2 ;  /* 0xff8000000cc67808 */ /* 0x004fe40005000000 */
[----:B------:R-:W-:Y:S02]  /*38c0*/  FSEL R193, R13, -INF , !P2 ;  /* 0xff8000000dc17808 */ /* 0x000fe40005000000 */
[----:B------:R-:W-:Y:S02]  /*38d0*/  FSEL R205, R14, -INF , !P2 ;  /* 0xff8000000ecd7808 */ /* 0x000fe40005000000 */
[----:B------:R-:W-:-:S02]  /*38e0*/  FSEL R200, R15, -INF , !P2 ;  /* 0xff8000000fc87808 */ /* 0x000fc40005000000 */
[----:B------:R-:W-:Y:S01]  /*38f0*/  FSEL R197, R18, -INF , !P1 ;  /* 0xff80000012c57808 */ /* 0x000fe20004800000 */
[----:B-1----:R-:W-:Y:S01]  /*3900*/  FMUL.FTZ R2, R19, c[0x0][0x2ec] ;  /* 0x0000bb0013027a20 */ /* 0x002fe20000410000 */
[----:B------:R-:W-:Y:S02]  /*3910*/  FSEL R194, R16, -INF , !P1 ;  /* 0xff80000010c27808 */ /* 0x000fe40004800000 */
[----:B----4-:R-:W-:Y:S02]  /*3920*/  FSEL R206, R7, -INF , !P1 ;  /* 0xff80000007ce7808 */ /* 0x010fe40004800000 */
[----:B------:R-:W-:Y:S01]  /*3930*/  FSEL R202, R8, -INF , !P1 ;  /* 0xff80000008ca7808 */ /* 0x000fe20004800000 */
[----:B------:R-:W1:Y:S01]  /*3940*/  MUFU.TANH R2, R2 ;  /* 0x0000000200027308 */ /* 0x000e620000002400 */
[----:B---3--:R-:W-:Y:S02]  /*3950*/  FSEL R195, R3, -INF , !P0 ;  /* 0xff80000003c37808 */ /* 0x008fe40004000000 */
[----:B------:R-:W-:-:S02]  /*3960*/  FSEL R207, R5, -INF , !P0 ;  /* 0xff80000005cf7808 */ /* 0x000fc40004000000 */
[----:B------:R-:W-:Y:S02]  /*3970*/  FSEL R203, R6, -INF , !P0 ;  /* 0xff80000006cb7808 */ /* 0x000fe40004000000 */
[----:B-1----:R-:W-:Y:S01]  /*3980*/  FSEL R199, R2, -INF , !P0 ;  /* 0xff80000002c77808 */ /* 0x002fe20004000000 */
        /* <DEDUP_REMOVED lines=58> */
.L_x_539:
[----:B------:R-:W-:Y:S05]  /*3d30*/  BSYNC B0 ;  /* 0x0000000000007941 */ /* 0x000fea0003800000 */
.L_x_538:
[----:B------:R-:W0:Y:S02]  /*3d40*/  LDGDEPBAR ;  /* 0x00000000000079af */ /* 0x000e240000000000 */
.L_x_537:
        /* <DEDUP_REMOVED lines=61> */
[----:B-1----:R-:W-:Y:S01]  /*4120*/  FMNMX.FTZ R6, R6, R5, !PT ;  /* 0x0000000506067209 */ /* 0x002fe20007810000 */
[----:B------:R-:W1:Y:S01]  /*4130*/  SHFL.BFLY PT, R7, R3, 0x2, 0x1f ;  /* 0x0c401f0003077f89 */ /* 0x000e6200000e0000 */
[----:B------:R-:W-:-:S02]  /*4140*/  FMNMX.FTZ R2, R191, R2, !PT ;  /* 0x00000002bf027209 */ /* 0x000fc40007810000 */
[----:B--2---:R-:W-:Y:S02]  /*4150*/  FMNMX.FTZ R102, R102, R8, !PT ;  /* 0x0000000866667209 */ /* 0x004fe40007810000 */
[----:B------:R-:W2:Y:S01]  /*4160*/  SHFL.BFLY PT, R8, R6, 0x1, 0x1f ;  /* 0x0c201f0006087f89 */ /* 0x000ea200000e0000 */
[----:B------:R-:W-:Y:S02]  /*4170*/  FMNMX.FTZ R2, R188, R2, !PT ;  /* 0x00000002bc027209 */ /* 0x000fe40007810000 */
[C---:B------:R-:W-:Y:S01]  /*4180*/  FMUL.FTZ R12, R102.reuse, c[0x0][0x23c] ;  /* 0x00008f00660c7a20 */ /* 0x040fe20000410000 */
[----:B------:R-:W-:Y:S02]  /*4190*/  FSETP.NEU.FTZ.AND P0, PT, R102, -INF , PT ;  /* 0xff8000006600780b */ /* 0x000fe40003f1d000 */
[----:B------:R-:W-:Y:S02]  /*41a0*/  FMNMX.FTZ R2, R189, R2, !PT ;  /* 0x00000002bd027209 */ /* 0x000fe40007810000 */
[----:B------:R-:W-:-:S02]  /*41b0*/  FSEL R12, R12, RZ, P0 ;  /* 0x000000ff0c0c7208 */ /* 0x000fc40000000000 */
[----:B------:R-:W-:-:S04]  /*41c0*/  FMNMX.FTZ R2, R204, R2, !PT ;  /* 0x00000002cc027209 */ /* 0x000fc80007810000 */
[----:B------:R-:W-:Y:S01]  /*41d0*/  FMNMX.FTZ R5, R205, R2, !PT ;  /* 0x00000002cd057209 */ /* 0x000fe20007810000 */
[----:B------:R-:W-:-:S03]  /*41e0*/  FFMA.FTZ R2, R29, c[0x0][0x23c], -R12 ;  /* 0x00008f001d027a23 */ /* 0x000fc6000001080c */
[----:B------:R-:W-:Y:S01]  /*41f0*/  FMNMX.FTZ R5, R206, R5, !PT ;  /* 0x00000005ce057209 */ /* 0x000fe20007810000 */
[----:B------:R3:W-:Y:S01]  /*4200*/  MUFU.EX2 R15, R2 ;  /* 0x00000002000f7308 */ /* 0x0007e20000000800 */
[----:B-1----:R-:W-:Y:S02]  /*4210*/  FMNMX.FTZ R7, R3, R7, !PT ;  /* 0x0000000703077209 */ /* 0x002fe40007810000 */
[----:B------:R-:W-:Y:S02]  /*4220*/  FMNMX.FTZ R5, R207, R5, !PT ;  /* 0x00000005cf057209 */ /* 0x000fe40007810000 */
[----:B--2---:R-:W-:Y:S01]  /*4230*/  FMNMX.FTZ R3, R6, R8, !PT ;  /* 0x0000000806037209 */ /* 0x004fe20007810000 */
[----:B------:R-:W1:Y:S01]  /*4240*/  SHFL.BFLY PT, R9, R7, 0x1, 0x1f ;  /* 0x0c201f0007097f89 */ /* 0x000e6200000e0000 */
[--C-:B------:R-:W-:Y:S02]  /*4250*/  FFMA.FTZ R6, R22, c[0x0][0x23c], -R12.reuse ;  /* 0x00008f0016067a23 */ /* 0x100fe4000001080c */
[----:B------:R-:W-:Y:S01]  /*4260*/  FSETP.NEU.FTZ.AND P0, PT, R3, -INF , PT ;  /* 0xff8000000300780b */ /* 0x000fe20003f1d000 */
[----:B------:R-:W2:Y:S01]  /*4270*/  SHFL.BFLY PT, R8, R5, 0x2, 0x1f ;  /* 0x0c401f0005087f89 */ /* 0x000ea200000e0000 */
[----:B------:R4:W-:Y:S01]  /*4280*/  MUFU.EX2 R50, R6 ;  /* 0x0000000600327308 */ /* 0x0009e20000000800 */
[----:B---3--:R-:W-:-:S07]  /*4290*/  FFMA.FTZ R2, R20, c[0x0][0x23c], -R12 ;  /* 0x00008f0014027a23 */ /* 0x008fce000001080c */
[----:B------:R3:W-:Y:S01]  /*42a0*/  MUFU.EX2 R14, R2 ;  /* 0x00000002000e7308 */ /* 0x0007e20000000800 */
[----:B----4-:R-:W-:Y:S01]  /*42b0*/  FFMA.FTZ R6, R21, c[0x0][0x23c], -R12 ;  /* 0x00008f0015067a23 */ /* 0x010fe2000001080c */
[----:B-1----:R-:W-:-:S06]  /*42c0*/  FMNMX.FTZ R104, R7, R9, !PT ;  /* 0x0000000907687209 */ /* 0x002fcc0007810000 */
[----:B------:R1:W-:Y:S01]  /*42d0*/  MUFU.EX2 R130, R6 ;  /* 0x0000000600827308 */ /* 0x0003e20000000800 */
[----:B--2---:R-:W-:Y:S01]  /*42e0*/  FMNMX.FTZ R5, R5, R8, !PT ;  /* 0x0000000805057209 */ /* 0x004fe20007810000 */
[----:B---3--:R-:W-:-:S05]  /*42f0*/  FMUL.FTZ R2, R3, c[0x0][0x23c] ;  /* 0x00008f0003027a20 */ /* 0x008fca0000410000 */
[----:B------:R-:W-:Y:S02]  /*4300*/  FSEL R2, R2, RZ, P0 ;  /* 0x000000ff02027208 */ /* 0x000fe40000000000 */
[----:B------:R-:W-:-:S03]  /*4310*/  FSETP.NEU.FTZ.AND P0, PT, R104, -INF , PT ;  /* 0xff8000006800780b */ /* 0x000fc60003f1d000 */
[--C-:B------:R-:W-:Y:S02]  /*4320*/  FFMA.FTZ R0, R23, c[0x0][0x23c], -R2.reuse ;  /* 0x00008f0017007a23 */ /* 0x100fe40000010802 */
[--C-:B------:R-:W-:Y:S01]  /*4330*/  FFMA.FTZ R4, R32, c[0x0][0x23c], -R2.reuse ;  /* 0x00008f0020047a23 */ /* 0x100fe20000010802 */
[----:B------:R-:W-:Y:S01]  /*4340*/  LDSM.16.MT88.4 R20, [R220+0xa000] ;  /* 0x00a00000dc14783b */ /* 0x000fe20000004200 */
[----:B------:R2:W-:Y:S01]  /*4350*/  MUFU.EX2 R252, R0 ;  /* 0x0000000000fc7308 */ /* 0x0005e20000000800 */
[----:B-1----:R-:W-:-:S07]  /*4360*/  FFMA.FTZ R6, R31, c[0x0][0x23c], -R2 ;  /* 0x00008f001f067a23 */ /* 0x002fce0000010802 */
[----:B------:R-:W-:Y:S01]  /*4370*/  MUFU.EX2 R44, R4 ;  /* 0x00000004002c7308 */ /* 0x000fe20000000800 */
[----:B--2---:R-:W-:-:S07]  /*4380*/  FFMA.FTZ R0, R30, c[0x0][0x23c], -R2 ;  /* 0x00008f001e007a23 */ /* 0x004fce0000010802 */
[----:B------:R1:W-:Y:S01]  /*4390*/  MUFU.EX2 R131, R6 ;  /* 0x0000000600837308 */ /* 0x0003e20000000800 */
[----:B------:R-:W-:Y:S07]  /*43a0*/  LDSM.16.MT88.4 R28, [R222+0xa000] ;  /* 0x00a00000de1c783b */ /* 0x000fee0000004200 */
[----:B------:R2:W3:Y:S01]  /*43b0*/  MUFU.EX2 R251, R0 ;  /* 0x0000000000fb7308 */ /* 0x0004e20000000800 */
[----:B-1----:R-:W1:Y:S01]  /*43c0*/  SHFL.BFLY PT, R6, R5, 0x1, 0x1f ;  /* 0x0c201f0005067f89 */ /* 0x002e6200000e0000 */
[----:B--2---:R-:W-:Y:S01]  /*43d0*/  FMUL.FTZ R0, R104, c[0x0][0x23c] ;  /* 0x00008f0068007a20 */ /* 0x004fe20000410000 */
[----:B---3--:R-:W-:-:S04]  /*43e0*/  F2FP.BF16.PACK_AB R7, R44, R251 ;  /* 0x000000fb2c07723e */ /* 0x008fc800000010ff */
[----:B------:R-:W-:-:S05]  /*43f0*/  FSEL R0, R0, RZ, P0 ;  /* 0x000000ff00007208 */ /* 0x000fca0000000000 */
[--C-:B------:R-:W-:Y:S02]  /*4400*/  FFMA.FTZ R4, R33, c[0x0][0x23c], -R0.reuse ;  /* 0x00008f0021047a23 */ /* 0x100fe40000010800 */
[----:B------:R-:W2:Y:S01]  /*4410*/  LDSM.16.MT88.4 R32, [R220+0xb000] ;  /* 0x00b00000dc20783b */ /* 0x000ea20000004200 */
[--C-:B------:R-:W-:Y:S01]  /*4420*/  FFMA.FTZ R9, R41, c[0x0][0x23c], -R0.reuse ;  /* 0x00008f0029097a23 */ /* 0x100fe20000010800 */
[----:B------:R3:W-:Y:S01]  /*4430*/  MUFU.EX2 R248, R4 ;  /* 0x0000000400f87308 */ /* 0x0007e20000000800 */
[----:B-1----:R-:W-:Y:S02]  /*4440*/  FMNMX.FTZ R103, R5, R6, !PT ;  /* 0x0000000605677209 */ /* 0x002fe40007810000 */
[----:B------:R-:W-:Y:S02]  /*4450*/  F2FP.BF16.PACK_AB R6, R130, R50 ;  /* 0x000000328206723e */ /* 0x000fe400000010ff */
[C---:B------:R-:W-:Y:S01]  /*4460*/  FSETP.NEU.FTZ.AND P0, PT, R103.reuse, -INF , PT ;  /* 0xff8000006700780b */ /* 0x040fe20003f1d000 */
[----:B------:R-:W-:Y:S01]  /*4470*/  FMUL.FTZ R8, R103, c[0x0][0x23c] ;  /* 0x00008f0067087a20 */ /* 0x000fe20000410000 */
[----:B------:R-:W-:Y:S01]  /*4480*/  F2FP.BF16.PACK_AB R5, R252, R131 ;  /* 0x00000083fc05723e */ /* 0x000fe200000010ff */
[----:B------:R-:W-:Y:S03]  /*4490*/  MUFU.EX2 R249, R9 ;  /* 0x0000000900f97308 */ /* 0x000fe60000000800 */
[----:B------:R-:W-:Y:S01]  /*44a0*/  FSEL R13, R8, RZ, P0 ;  /* 0x000000ff080d7208 */ /* 0x000fe20000000000 */
[----:B------:R-:W-:-:S02]  /*44b0*/  FFMA.FTZ R8, R40, c[0x0][0x23c], -R0 ;  /* 0x00008f0028087a23 */ /* 0x000fc40000010800 */
[----:B---3--:R-:W-:Y:S02]  /*44c0*/  FFMA.FTZ R4, R36, c[0x0][0x23c], -R0 ;  /* 0x00008f0024047a23 */ /* 0x008fe40000010800 */
[----:B------:R1:W3:Y:S01]  /*44d0*/  MUFU.EX2 R250, R8 ;  /* 0x0000000800fa7308 */ /* 0x0002e20000000800 */
[----:B------:R-:W4:Y:S07]  /*44e0*/  LDSM.16.MT88.4 R36, [R222+0xb000] ;  /* 0x00b00000de24783b */ /* 0x000f2e0000004200 */
[----:B------:R5:W-:Y:S01]  /*44f0*/  MUFU.EX2 R243, R4 ;  /* 0x0000000400f37308 */ /* 0x000be20000000800 */
[----:B-1----:R-:W-:Y:S01]  /*4500*/  FFMA.FTZ R8, R46, c[0x0][0x23c], -R13 ;  /* 0x00008f002e087a23 */ /* 0x002fe2000001080d */
[----:B---3--:R-:W-:-:S06]  /*4510*/  F2FP.BF16.PACK_AB R10, R250, R249 ;  /* 0x000000f9fa0a723e */ /* 0x008fcc00000010ff */
[----:B------:R1:W-:Y:S01]  /*4520*/  MUFU.EX2 R240, R8 ;  /* 0x0000000800f07308 */ /* 0x0003e20000000800 */
[----:B-----5:R-:W-:-:S07]  /*4530*/  F2FP.BF16.PACK_AB R4, R14, R15 ;  /* 0x0000000f0e04723e */ /* 0x020fce00000010ff */
[----:B------:R-:W-:Y:S01]  /*4540*/  HMMA.16816.F32.BF16 R120, R4, R24, RZ ;  /* 0x000000180478723c */ /* 0x000fe200000418ff */
[----:B-1----:R-:W-:-:S07]  /*4550*/  FFMA.FTZ R8, R42, c[0x0][0x23c], -R13 ;  /* 0x00008f002a087a23 */ /* 0x002fce000001080d */
[C---:B------:R-:W-:Y:S01]  /*4560*/  HMMA.16816.F32.BF16 R116, R4.reuse, R16, RZ ;  /* 0x000000100474723c */ /* 0x040fe200000418ff */
[----:B------:R1:W3:Y:S07]  /*4570*/  MUFU.EX2 R239, R8 ;  /* 0x0000000800ef7308 */ /* 0x0002ee0000000800 */
[C---:B------:R-:W-:Y:S08]  /*4580*/  HMMA.16816.F32.BF16 R112, R4.reuse, R20, RZ ;  /* 0x000000140470723c */ /* 0x040ff000000418ff */
[----:B------:R-:W-:Y:S01]  /*4590*/  HMMA.16816.F32.BF16 R108, R4, R28, RZ ;  /* 0x0000001c046c723c */ /* 0x000fe200000418ff */
[----:B-1----:R-:W-:Y:S01]  /*45a0*/  FFMA.FTZ R8, R45, c[0x0][0x23c], -R13 ;  /* 0x00008f002d087a23 */ /* 0x002fe2000001080d */
[----:B---3--:R-:W-:-:S03]  /*45b0*/  F2FP.BF16.PACK_AB R9, R239, R240 ;  /* 0x000000f0ef09723e */ /* 0x008fc600000010ff */
[----:B------:R1:W-:Y:S03]  /*45c0*/  MUFU.EX2 R242, R8 ;  /* 0x0000000800f27308 */ /* 0x0003e60000000800 */
[C---:B--2---:R-:W-:Y:S08]  /*45d0*/  HMMA.16816.F32.BF16 R96, R4.reuse, R32, RZ ;  /* 0x000000200460723c */ /* 0x044ff000000418ff */
[----:B----4-:R-:W-:Y:S01]  /*45e0*/  HMMA.16816.F32.BF16 R92, R4, R36, RZ ;  /* 0x00000024045c723c */ /* 0x010fe200000418ff */
[----:B-1----:R-:W-:-:S02]  /*45f0*/  FFMA.FTZ R8, R43, c[0x0][0x23c], -R13 ;  /* 0x00008f002b087a23 */ /* 0x002fc4000001080d */
[----:B------:R-:W-:Y:S05]  /*4600*/  LDSM.16.MT88.4 R40, [R222+0xb400] ;  /* 0x00b40000de28783b */ /* 0x000fea0000004200 */
        /* <DEDUP_REMOVED lines=26> */
[----:B---3--:R-:W-:-:S04]  /*47b0*/  FFMA.FTZ R4, R51, c[0x0][0x23c], -R12 ;  /* 0x00008f0033047a23 */ /* 0x008fc8000001080c */
[----:B------:R3:W4:Y:S03]  /*47c0*/  MUFU.EX2 R244, R4 ;  /* 0x0000000400f47308 */ /* 0x0007260000000800 */
[----:B------:R-:W-:Y:S01]  /*47d0*/  HMMA.16816.F32.BF16 R156, R8, R38, RZ ;  /* 0x00000026089c723c */ /* 0x000fe200000418ff */
[----:B---3--:R-:W-:Y:S01]  /*47e0*/  FFMA.FTZ R4, R52, c[0x0][0x23c], -R2 ;  /* 0x00008f0034047a23 */ /* 0x008fe20000010802 */
[----:B----4-:R-:W-:-:S06]  /*47f0*/  F2FP.BF16.PACK_AB R6, R244, R245 ;  /* 0x000000f5f406723e */ /* 0x010fcc00000010ff */
[----:B------:R-:W-:Y:S01]  /*4800*/  HMMA.16816.F32.BF16 R52, R8, R28, RZ ;  /* 0x0000001c0834723c */ /* 0x000fe200000418ff */
[----:B------:R-:W-:Y:S01]  /*4810*/  LDSM.16.MT88.4 R28, [R222+0xa400] ;  /* 0x00a40000de1c783b */ /* 0x000fe20000004200 */
[----:B------:R3:W-:Y:S02]  /*4820*/  MUFU.EX2 R235, R4 ;  /* 0x0000000400eb7308 */ /* 0x0007e40000000800 */
[----:B---3--:R-:W-:Y:S01]  /*4830*/  FFMA.FTZ R4, R100, c[0x0][0x23c], -R2 ;  /* 0x00008f0064047a23 */ /* 0x008fe20000010802 */
[----:B------:R-:W-:-:S05]  /*4840*/  MOV R100, R131 ;  /* 0x0000008300647202 */ /* 0x000fca0000000f00 */
[----:B------:R3:W4:Y:S02]  /*4850*/  MUFU.EX2 R238, R4 ;  /* 0x0000000400ee7308 */ /* 0x0007240000000800 */
[--C-:B---3--:R-:W-:Y:S01]  /*4860*/  FFMA.FTZ R4, R101, c[0x0][0x23c], -R2.reuse ;  /* 0x00008f0065047a23 */ /* 0x108fe20000010802 */
[----:B------:R-:W-:Y:S02]  /*4870*/  MOV R101, R50 ;  /* 0x0000003200657202 */ /* 0x000fe40000000f00 */
[----:B------:R-:W-:Y:S03]  /*4880*/  HMMA.16816.F32.BF16 R48, R8, R32, RZ ;  /* 0x000000200830723c */ /* 0x000fe600000418ff */
[----:B------:R3:W-:Y:S01]  /*4890*/  MUFU.EX2 R237, R4 ;  /* 0x0000000400ed7308 */ /* 0x0007e20000000800 */
[----:B------:R-:W5:Y:S01]  /*48a0*/  LDSM.16.MT88.4 R32, [R220+0xb400] ;  /* 0x00b40000dc20783b */ /* 0x000f620000004200 */
[----:B----4-:R-:W-:Y:S01]  /*48b0*/  F2FP.BF16.PACK_AB R5, R238, R235 ;  /* 0x000000ebee05723e */ /* 0x010fe200000010ff */
[----:B---3--:R-:W-:Y:S01]  /*48c0*/  FFMA.FTZ R4, R105, c[0x0][0x23c], -R2 ;  /* 0x00008f0069047a23 */ /* 0x008fe20000010802 */
[----:B------:R-:W-:-:S04]  /*48d0*/  MOV R105, R130 ;  /* 0x0000008200697202 */ /* 0x000fc80000000f00 */
[----:B------:R3:W4:Y:S02]  /*48e0*/  MUFU.EX2 R236, R4 ;  /* 0x0000000400ec7308 */ /* 0x0007240000000800 */
[--C-:B---3--:R-:W-:Y:S01]  /*48f0*/  FFMA.FTZ R4, R106, c[0x0][0x23c], -R0.reuse ;  /* 0x00008f006a047a23 */ /* 0x108fe20000010800 */
[----:B------:R-:W-:Y:S02]  /*4900*/  MOV R106, R44 ;  /* 0x0000002c006a7202 */ /* 0x000fe40000000f00 */
[----:B------:R-:W-:Y:S03]  /*4910*/  HMMA.16816.F32.BF16 R44, R8, R36, RZ ;  /* 0x00000024082c723c */ /* 0x000fe600000418ff */
[----:B------:R3:W-:Y:S01]  /*4920*/  MUFU.EX2 R234, R4 ;  /* 0x0000000400ea7308 */ /* 0x0007e20000000800 */
[----:B----4-:R-:W-:Y:S01]  /*4930*/  F2FP.BF16.PACK_AB R7, R236, R237 ;  /* 0x000000edec07723e */ /* 0x010fe200000010ff */
[----:B------:R-:W-:Y:S02]  /*4940*/  LDSM.16.MT88.4 R36, [R222+0xb800] ;  /* 0x00b80000de24783b */ /* 0x000fe40000004200 */
[----:B------:R-:W-:Y:S01]  /*4950*/  FFMA.FTZ R8, R125, c[0x0][0x23c], -R0 ;  /* 0x00008f007d087a23 */ /* 0x000fe20000010800 */
[----:B------:R-:W-:-:S03]  /*4960*/  MOV R9, R100 ;  /* 0x0000006400097202 */ /* 0x000fc60000000f00 */
[----:B------:R4:W-:Y:S02]  /*4970*/  MUFU.EX2 R232, R8 ;  /* 0x0000000800e87308 */ /* 0x0009e40000000800 */
[----:B------:R-:W-:Y:S02]  /*4980*/  FADD.FTZ R9, R9, R252 ;  /* 0x000000fc09097221 */ /* 0x000fe40000010000 */
[--C-:B---3--:R-:W-:Y:S02]  /*4990*/  FFMA.FTZ R4, R107, c[0x0][0x23c], -R0.reuse ;  /* 0x00008f006b047a23 */ /* 0x108fe40000010800 */
[----:B------:R-:W-:Y:S02]  /*49a0*/  FADD.FTZ R9, R251, R9 ;  /* 0x00000009fb097221 */ /* 0x000fe40000010000 */
[----:B------:R3:W1:Y:S01]  /*49b0*/  MUFU.EX2 R233, R4 ;  /* 0x0000000400e97308 */ /* 0x0006620000000800 */
[----:B----4-:R-:W-:-:S07]  /*49c0*/  FFMA.FTZ R8, R124, c[0x0][0x23c], -R0 ;  /* 0x00008f007c087a23 */ /* 0x010fce0000010800 */
[----:B------:R4:W-:Y:S01]  /*49d0*/  MUFU.EX2 R231, R8 ;  /* 0x0000000800e77308 */ /* 0x0009e20000000800 */
[----:B---3--:R-:W-:-:S07]  /*49e0*/  F2FP.BF16.PACK_AB R4, R246, R241 ;  /* 0x000000f1f604723e */ /* 0x008fce00000010ff */
[----:B--2---:R-:W-:Y:S01]  /*49f0*/  HMMA.16816.F32.BF16 R168, R4, R24, R120 ;  /* 0x0000001804a8723c */ /* 0x004fe20000041878 */
[----:B----4-:R-:W-:-:S04]  /*4a00*/  FFMA.FTZ R8, R129, c[0x0][0x23c], -R13 ;  /* 0x00008f0081087a23 */ /* 0x010fc8000001080d */
[----:B------:R2:W-:Y:S03]  /*4a10*/  MUFU.EX2 R229, R8 ;  /* 0x0000000800e57308 */ /* 0x0005e60000000800 */
[C---:B-1----:R-:W-:Y:S08]  /*4a20*/  HMMA.16816.F32.BF16 R164, R4.reuse, R20, R116 ;  /* 0x0000001404a4723c */ /* 0x042ff00000041874 */
[----:B-----5:R-:W-:Y:S01]  /*4a30*/  HMMA.16816.F32.BF16 R116, R4, R32, R96 ;  /* 0x000000200474723c */ /* 0x020fe20000041860 */
[----:B--2---:R-:W-:-:S07]  /*4a40*/  FFMA.FTZ R8, R128, c[0x0][0x23c], -R13 ;  /* 0x00008f0080087a23 */ /* 0x004fce000001080d */
        /* <DEDUP_REMOVED lines=10> */
[----:B------:R-:W-:Y:S01]  /*4af0*/  LDSM.16.MT88.4 R124, [R220+0x9c00] ;  /* 0x009c0000dc7c783b */ /* 0x000fe20000004200 */
[----:B------:R1:W3:Y:S06]  /*4b00*/  MUFU.EX2 R219, R8 ;  /* 0x0000000800db7308 */ /* 0x0002ec0000000800 */
[C---:B------:R-:W-:Y:S08]  /*4b10*/  HMMA.16816.F32.BF16 R92, R4.reuse, R30, R76 ;  /* 0x0000001e045c723c */ /* 0x040ff0000004184c */
[----:B------:R-:W-:Y:S01]  /*4b20*/  HMMA.16816.F32.BF16 R88, R4, R34, R72 ;  /* 0x000000220458723c */ /* 0x000fe20000041848 */
[----:B-1----:R-:W-:-:S04]  /*4b30*/  FFMA.FTZ R8, R174, c[0x0][0x23c], -R12 ;  /* 0x00008f00ae087a23 */ /* 0x002fc8000001080c */
[----:B------:R1:W-:Y:S03]  /*4b40*/  MUFU.EX2 R218, R8 ;  /* 0x0000000800da7308 */ /* 0x0003e60000000800 */
[----:B------:R-:W-:Y:S07]  /*4b50*/  HMMA.16816.F32.BF16 R84, R4, R42, R64 ;  /* 0x0000002a0454723c */ /* 0x000fee0000041840 */
[----:B------:R-:W-:-:S02]  /*4b60*/  F2FP.BF16.PACK_AB R4, R233, R234 ;  /* 0x000000eae904723e */ /* 0x000fc400000010ff */
[----:B--2---:R-:W-:Y:S02]  /*4b70*/  F2FP.BF16.PACK_AB R5, R230, R229 ;  /* 0x000000e5e605723e */ /* 0x004fe400000010ff */
[----:B------:R-:W-:Y:S02]  /*4b80*/  F2FP.BF16.PACK_AB R6, R231, R232 ;  /* 0x000000e8e706723e */ /* 0x000fe400000010ff */
[----:B---3--:R-:W-:Y:S01]  /*4b90*/  F2FP.BF16.PACK_AB R7, R219, R228 ;  /* 0x000000e4db07723e */ /* 0x008fe200000010ff */
[----:B-1----:R-:W-:-:S04]  /*4ba0*/  FFMA.FTZ R8, R175, c[0x0][0x23c], -R12 ;  /* 0x00008f00af087a23 */ /* 0x002fc8000001080c */
[----:B------:R1:W2:Y:S02]  /*4bb0*/  MUFU.EX2 R217, R8 ;  /* 0x0000000800d97308 */ /* 0x0002a40000000800 */
[C---:B------:R-:W-:Y:S08]  /*4bc0*/  HMMA.16816.F32.BF16 R80, R4.reuse, R24, R68 ;  /* 0x000000180450723c */ /* 0x040ff00000041844 */
[----:B------:R-:W-:Y:S01]  /*4bd0*/  HMMA.16816.F32.BF16 R76, R4, R20, R60 ;  /* 0x00000014044c723c */ /* 0x000fe2000004183c */
[----:B-1----:R-:W-:-:S07]  /*4be0*/  FFMA.FTZ R8, R172, c[0x0][0x23c], -R12 ;  /* 0x00008f00ac087a23 */ /* 0x002fce000001080c */
[C---:B------:R-:W-:Y:S01]  /*4bf0*/  HMMA.16816.F32.BF16 R64, R4.reuse, R32, R48 ;  /* 0x000000200440723c */ /* 0x040fe20000041830 */
[----:B------:R1:W-:Y:S07]  /*4c00*/  MUFU.EX2 R216, R8 ;  /* 0x0000000800d87308 */ /* 0x0003ee0000000800 */
[C---:B------:R-:W-:Y:S08]  /*4c10*/  HMMA.16816.F32.BF16 R72, R4.reuse, R16, R56 ;  /* 0x000000100448723c */ /* 0x040ff00000041838 */
[----:B------:R-:W-:Y:S01]  /*4c20*/  HMMA.16816.F32.BF16 R68, R4, R28, R52 ;  /* 0x0000001c0444723c */ /* 0x000fe20000041834 */
[----:B-1----:R-:W-:-:S02]  /*4c30*/  FFMA.FTZ R8, R173, c[0x0][0x23c], -R12 ;  /* 0x00008f00ad087a23 */ /* 0x002fc4000001080c */
[----:B------:R-:W-:Y:S02]  /*4c40*/  LDSM.16.MT88.4 R172, [R222+0xac00] ;  /* 0x00ac0000deac783b */ /* 0x000fe40000004200 */
[----:B------:R1:W-:Y:S03]  /*4c50*/  MUFU.EX2 R215, R8 ;  /* 0x0000000800d77308 */ /* 0x0003e60000000800 */
[C---:B------:R-:W-:Y:S08]  /*4c60*/  HMMA.16816.F32.BF16 R184, R4.reuse, R40, R44 ;  /* 0x0000002804b8723c */ /* 0x040ff0000004182c */
[----:B------:R-:W-:Y:S01]  /*4c70*/  HMMA.16816.F32.BF16 R60, R4, R26, R144 ;  /* 0x0000001a043c723c */ /* 0x000fe20000041890 */
[----:B------:R-:W3:Y:S01]  /*4c80*/  LDSM.16.MT88.4 R24, [R220+0x9800] ;  /* 0x00980000dc18783b */ /* 0x000ee20000004200 */
[----:B-1----:R-:W-:-:S06]  /*4c90*/  FFMA.FTZ R8, R176, c[0x0][0x23c], -R2 ;  /* 0x00008f00b0087a23 */ /* 0x002fcc0000010802 */
[C---:B------:R-:W-:Y:S01]  /*4ca0*/  HMMA.16816.F32.BF16 R48, R4.reuse, R18, R132 ;  /* 0x000000120430723c */ /* 0x040fe20000041884 */
[----:B------:R-:W1:Y:S01]  /*4cb0*/  LDSM.16.MT88.4 R16, [R222+0x9800] ;  /* 0x00980000de10783b */ /* 0x000e620000004200 */
[----:B------:R4:W-:Y:S06]  /*4cc0*/  MUFU.EX2 R214, R8 ;  /* 0x0000000800d67308 */ /* 0x0009ec0000000800 */
[C---:B------:R-:W-:Y:S01]  /*4cd0*/  HMMA.16816.F32.BF16 R52, R4.reuse, R22, R140 ;  /* 0x000000160434723c */ /* 0x040fe2000004188c */
[----:B------:R-:W5:Y:S04]  /*4ce0*/  LDSM.16.MT88.4 R20, [R220+0xa800] ;  /* 0x00a80000dc14783b */ /* 0x000f680000004200 */
[----:B------:R-:W-:Y:S03]  /*4cf0*/  LDSM.16.MT88.4 R140, [R222+0x9c00] ;  /* 0x009c0000de8c783b */ /* 0x000fe60000004200 */
[----:B------:R-:W-:Y:S01]  /*4d00*/  HMMA.16816.F32.BF16 R44, R4, R30, R148 ;  /* 0x0000001e042c723c */ /* 0x000fe20000041894 */
[----:B------:R-:W1:Y:S01]  /*4d10*/  LDSM.16.MT88.4 R28, [R222+0xa800] ;  /* 0x00a80000de1c783b */ /* 0x000e620000004200 */
[----:B----4-:R-:W-:-:S04]  /*4d20*/  FFMA.FTZ R8, R177, c[0x0][0x23c], -R2 ;  /* 0x00008f00b1087a23 */ /* 0x010fc80000010802 */
[----:B------:R4:W2:Y:S02]  /*4d30*/  MUFU.EX2 R213, R8 ;  /* 0x0000000800d57308 */ /* 0x0008a40000000800 */
[C---:B------:R-:W-:Y:S01]  /*4d40*/  HMMA.16816.F32.BF16 R56, R4.reuse, R34, R152 ;  /* 0x000000220438723c */ /* 0x040fe20000041898 */
[----:B------:R-:W1:Y:S07]  /*4d50*/  LDSM.16.MT88.4 R32, [R220+0xb800] ;  /* 0x00b80000dc20783b */ /* 0x000e6e0000004200 */
[----:B------:R-:W-:Y:S01]  /*4d60*/  HMMA.16816.F32.BF16 R40, R4, R42, R156 ;  /* 0x0000002a0428723c */ /* 0x000fe2000004189c */
[----:B------:R-:W1:Y:S01]  /*4d70*/  LDSM.16.MT88.4 R156, [R220+0xac00] ;  /* 0x00ac0000dc9c783b */ /* 0x000e620000004200 */
[----:B----4-:R-:W-:-:S05]  /*4d80*/  FFMA.FTZ R8, R178, c[0x0][0x23c], -R2 ;  /* 0x00008f00b2087a23 */ /* 0x010fca0000010802 */
[----:B--2---:R-:W-:Y:S02]  /*4d90*/  F2FP.BF16.PACK_AB R4, R217, R218 ;  /* 0x000000dad904723e */ /* 0x004fe400000010ff */
[----:B------:R-:W-:Y:S01]  /*4da0*/  F2FP.BF16.PACK_AB R5, R213, R214 ;  /* 0x000000d6d505723e */ /* 0x000fe200000010ff */
[----:B------:R2:W-:Y:S01]  /*4db0*/  MUFU.EX2 R211, R8 ;  /* 0x0000000800d37308 */ /* 0x0005e20000000800 */
[----:B------:R-:W-:Y:S01]  /*4dc0*/  F2FP.BF16.PACK_AB R6, R215, R216 ;  /* 0x000000d8d706723e */ /* 0x000fe200000010ff */
[----:B--2---:R-:W-:-:S06]  /*4dd0*/  FFMA.FTZ R8, R179, c[0x0][0x23c], -R2 ;  /* 0x00008f00b3087a23 */ /* 0x004fcc0000010802 */
[----:B------:R2:W4:Y:S02]  /*4de0*/  MUFU.EX2 R212, R8 ;  /* 0x0000000800d47308 */ /* 0x0005240000000800 */
[----:B--2---:R-:W-:Y:S01]  /*4df0*/  FFMA.FTZ R8, R180, c[0x0][0x23c], -R0 ;  /* 0x00008f00b4087a23 */ /* 0x004fe20000010800 */
[----:B----4-:R-:W-:-:S05]  /*4e00*/  F2FP.BF16.PACK_AB R7, R212, R211 ;  /* 0x000000d3d407723e */ /* 0x010fca00000010ff */
[----:B------:R2:W-:Y:S02]  /*4e10*/  MUFU.EX2 R210, R8 ;  /* 0x0000000800d27308 */ /* 0x0005e40000000800 */
[C---:B---3--:R-:W-:Y:S08]  /*4e20*/  HMMA.16816.F32.BF16 R112, R4.reuse, R24, R168 ;  /* 0x000000180470723c */ /* 0x048ff000000418a8 */
[----:B-1----:R-:W-:Y:S01]  /*4e30*/  HMMA.16816.F32.BF16 R132, R4, R16, R164 ;  /* 0x000000100484723c */ /* 0x002fe200000418a4 */
[----:B--2---:R-:W-:-:S04]  /*4e40*/  FFMA.FTZ R8, R181, c[0x0][0x23c], -R0 ;  /* 0x00008f00b5087a23 */ /* 0x004fc80000010800 */
[----:B------:R1:W2:Y:S03]  /*4e50*/  MUFU.EX2 R209, R8 ;  /* 0x0000000800d17308 */ /* 0x0002a60000000800 */
[C---:B-----5:R-:W-:Y:S08]  /*4e60*/  HMMA.16816.F32.BF16 R160, R4.reuse, R20, R160 ;  /* 0x0000001404a0723c */ /* 0x060ff000000418a0 */
[----:B------:R-:W-:Y:S01]  /*4e70*/  HMMA.16816.F32.BF16 R164, R4, R28, R128 ;  /* 0x0000001c04a4723c */ /* 0x000fe20000041880 */
[----:B-1----:R-:W-:-:S07]  /*4e80*/  FFMA.FTZ R8, R182, c[0x0][0x23c], -R0 ;  /* 0x00008f00b6087a23 */ /* 0x002fce0000010800 */
        /* <DEDUP_REMOVED lines=15> */
[----:B------:R-:W-:-:S03]  /*4f80*/  MOV R191, R105 ;  /* 0x0000006900bf7202 */ /* 0x000fc60000000f00 */
[----:B------:R1:W4:Y:S02]  /*4f90*/  MUFU.EX2 R105, R8 ;  /* 0x0000000800697308 */ /* 0x0003240000000800 */
[----:B--2---:R-:W-:Y:S02]  /*4fa0*/  F2FP.BF16.PACK_AB R4, R209, R210 ;  /* 0x000000d2d104723e */ /* 0x004fe400000010ff */
[----:B---3--:R-:W-:Y:S01]  /*4fb0*/  F2FP.BF16.PACK_AB R6, R107, R208 ;  /* 0x000000d06b06723e */ /* 0x008fe200000010ff */
[--C-:B-1----:R-:W-:Y:S01]  /*4fc0*/  FFMA.FTZ R8, R188, c[0x0][0x23c], -R13.reuse ;  /* 0x00008f00bc087a23 */ /* 0x102fe2000001080d */
[----:B------:R-:W-:Y:S02]  /*4fd0*/  MOV R188, R101 ;  /* 0x0000006500bc7202 */ /* 0x000fe40000000f00 */
[----:B----4-:R-:W-:Y:S01]  /*4fe0*/  F2FP.BF16.PACK_AB R5, R105, R106 ;  /* 0x0000006a6905723e */ /* 0x010fe200000010ff */
[----:B------:R1:W-:Y:S02]  /*4ff0*/  MUFU.EX2 R101, R8 ;  /* 0x0000000800657308 */ /* 0x0003e40000000800 */
[----:B-1----:R-:W-:Y:S01]  /*5000*/  FFMA.FTZ R8, R189, c[0x0][0x23c], -R13 ;  /* 0x00008f00bd087a23 */ /* 0x002fe2000001080d */
[----:B------:R-:W-:-:S05]  /*5010*/  MOV R189, R15 ;  /* 0x0000000f00bd7202 */ /* 0x000fca0000000f00 */
[----:B------:R-:W1:Y:S02]  /*5020*/  MUFU.EX2 R100, R8 ;  /* 0x0000000800647308 */ /* 0x000e640000000800 */
[----:B-1----:R-:W-:Y:S01]  /*5030*/  F2FP.BF16.PACK_AB R7, R100, R101 ;  /* 0x000000656407723e */ /* 0x002fe200000010ff */
[----:B------:R-:W-:-:S06]  /*5040*/  FFMA.FTZ R8, R192, c[0x0][0x23c], -R12 ;  /* 0x00008f00c0087a23 */ /* 0x000fcc000001080c */
[C---:B------:R-:W-:Y:S01]  /*5050*/  HMMA.16816.F32.BF16 R60, R4.reuse, R26, R60 ;  /* 0x0000001a043c723c */ /* 0x040fe2000004183c */
[----:B------:R1:W-:Y:S06]  /*5060*/  MUFU.EX2 R26, R8 ;  /* 0x00000008001a7308 */ /* 0x0003ec0000000800 */
[----:B------:R-:W-:Y:S01]  /*5070*/  MOV R27, R14 ;  /* 0x0000000e001b7202 */ /* 0x000fe20000000f00 */
        /* <DEDUP_REMOVED lines=21> */
[----:B------:R-:W-:Y:S01]  /*51d0*/  HMMA.16816.F32.BF16 R40, R4, R38, R40 ;  /* 0x000000260428723c */ /* 0x000fe20000041828 */
[----:B------:R-:W3:Y:S01]  /*51e0*/  LDSM.16.MT88.4 R4, [R222+0xbc00] ;  /* 0x00bc0000de04783b */ /* 0x000ee20000004200 */
[----:B-1----:R-:W-:-:S04]  /*51f0*/  FFMA.FTZ R8, R198, c[0x0][0x23c], -R2 ;  /* 0x00008f00c6087a23 */ /* 0x002fc80000010802 */
[----:B------:R1:W4:Y:S02]  /*5200*/  MUFU.EX2 R21, R8 ;  /* 0x0000000800157308 */ /* 0x0003240000000800 */
[--C-:B-1----:R-:W-:Y:S01]  /*5210*/  FFMA.FTZ R8, R197, c[0x0][0x23c], -R2.reuse ;  /* 0x00008f00c5087a23 */ /* 0x102fe20000010802 */
[----:B----4-:R-:W-:Y:S01]  /*5220*/  F2FP.BF16.PACK_AB R93, R21, R22 ;  /* 0x00000016155d723e */ /* 0x010fe200000010ff */
[----:B------:R-:W-:-:S04]  /*5230*/  FFMA.FTZ R2, R199, c[0x0][0x23c], -R2 ;  /* 0x00008f00c7027a23 */ /* 0x000fc80000010802 */
[----:B------:R1:W-:Y:S08]  /*5240*/  MUFU.EX2 R19, R8 ;  /* 0x0000000800137308 */ /* 0x0003f00000000800 */
[----:B------:R4:W5:Y:S01]  /*5250*/  MUFU.EX2 R20, R2 ;  /* 0x0000000200147308 */ /* 0x0009620000000800 */
[----:B-1----:R-:W-:-:S04]  /*5260*/  FADD.FTZ R8, R189, R27 ;  /* 0x0000001bbd087221 */ /* 0x002fc80000010000 */
[----:B------:R-:W-:Y:S02]  /*5270*/  FADD.FTZ R8, R188, R8 ;  /* 0x00000008bc087221 */ /* 0x000fe40000010000 */
[----:B----4-:R-:W-:Y:S01]  /*5280*/  FFMA.FTZ R2, R201, c[0x0][0x23c], -R0 ;  /* 0x00008f00c9027a23 */ /* 0x010fe20000010800 */
[----:B-----5:R-:W-:-:S03]  /*5290*/  F2FP.BF16.PACK_AB R95, R20, R19 ;  /* 0x00000013145f723e */ /* 0x020fc600000010ff */
[----:B------:R1:W-:Y:S04]  /*52a0*/  MUFU.EX2 R18, R2 ;  /* 0x0000000200127308 */ /* 0x0003e80000000800 */
[C---:B------:R-:W-:Y:S08]  /*52b0*/  HMMA.16816.F32.BF16 R152, R92.reuse, R158, R96 ;  /* 0x0000009e5c98723c */ /* 0x040ff00000041860 */
[----:B--2---:R-:W-:Y:S01]  /*52c0*/  HMMA.16816.F32.BF16 R76, R92, R82, R88 ;  /* 0x000000525c4c723c */ /* 0x004fe20000041858 */
[----:B-1----:R-:W-:-:S04]  /*52d0*/  FFMA.FTZ R2, R200, c[0x0][0x23c], -R0 ;  /* 0x00008f00c8027a23 */ /* 0x002fc80000010800 */
[----:B------:R1:W2:Y:S03]  /*52e0*/  MUFU.EX2 R17, R2 ;  /* 0x0000000200117308 */ /* 0x0002a60000000800 */
[C---:B---3--:R-:W-:Y:S08]  /*52f0*/  HMMA.16816.F32.BF16 R88, R92.reuse, R4, R180 ;  /* 0x000000045c58723c */ /* 0x048ff000000418b4 */
[----:B------:R-:W-:Y:S01]  /*5300*/  HMMA.16816.F32.BF16 R148, R92, R156, R160 ;  /* 0x0000009c5c94723c */ /* 0x000fe200000418a0 */
        /* <DEDUP_REMOVED lines=97> */
[----:B------:R-:W2:Y:S01]  /*5920*/  LDL R191, [R1+0x48] ;  /* 0x0000480001bf7983 */ /* 0x000ea20000100800 */
[----:B------:R-:W-:Y:S01]  /*5930*/  LEA.HI.SX32 R227, R227, 0xfffffffe, 0x1a ;  /* 0xfffffffee3e37811 */ /* 0x000fe200078fd2ff */
[----:B------:R-:W-:-:S02]  /*5940*/  IMAD.MOV.U32 R105, RZ, RZ, R103 ;  /* 0x000000ffff697224 */ /* 0x000fc400078e0067 */
[----:B------:R-:W3:Y:S01]  /*5950*/  LDL R190, [R1+0x4c] ;  /* 0x00004c0001be7983 */ /* 0x000ee20000100800 */
[----:B------:R-:W-:Y:S02]  /*5960*/  IMAD.MOV.U32 R100, RZ, RZ, R104 ;  /* 0x000000ffff647224 */ /* 0x000fe400078e0068 */
[----:B------:R-:W-:Y:S01]  /*5970*/  IMAD.MOV.U32 R107, RZ, RZ, R3 ;  /* 0x000000ffff6b7224 */ /* 0x000fe200078e0003 */
[----:B------:R-:W4:Y:S01]  /*5980*/  LDL.64 R188, [R1+0x10] ;  /* 0x0000100001bc7983 */ /* 0x000f220000100a00 */
[----:B------:R-:W-:Y:S01]  /*5990*/  IMAD.MOV.U32 R106, RZ, RZ, R102 ;  /* 0x000000ffff6a7224 */ /* 0x000fe200078e0066 */
[----:B--2---:R-:W-:Y:S02]  /*59a0*/  ISETP.GE.AND P3, PT, R191, c[0x0][0x220], PT ;  /* 0x00008800bf007a0c */ /* 0x004fe40003f66270 */
[----:B---3--:R-:W-:Y:S02]  /*59b0*/  ISETP.GE.AND P2, PT, R190, c[0x0][0x220], PT ;  /* 0x00008800be007a0c */ /* 0x008fe40003f46270 */
[----:B----4-:R-:W-:Y:S01]  /*59c0*/  ISETP.GE.AND P4, PT, R188, c[0x0][0x220], PT ;  /* 0x00008800bc007a0c */ /* 0x010fe20003f86270 */
[----:B------:R-:W-:Y:S05]  /*59d0*/  BRA `(.L_x_541) ;  /* 0x000003a000007947 */ /* 0x000fea0003800000 */
.L_x_543:
        /* <DEDUP_REMOVED lines=58> */
.L_x_541:
[----:B------:R-:W2:Y:S01]  /*5d80*/  LDL.64 R8, [R1+0x20] ;  /* 0x0000200001087983 */ /* 0x000ea20000100a00 */
[----:B------:R-:W-:Y:S04]  /*5d90*/  DEPBAR.LE SB0, 0x0 ;  /* 0x000080000000791a */ /* 0x000fe80000000000 */
[----:B-1----:R-:W-:Y:S01]  /*5da0*/  SHF.R.S32.HI R0, RZ, 0x1f, R227 ;  /* 0x0000001fff007819 */ /* 0x002fe200000114e3 */
[----:B------:R-:W3:Y:S01]  /*5db0*/  LDL R7, [R1+0x38] ;  /* 0x0000380001077983 */ /* 0x000ee20000100800 */
[C---:B------:R-:W-:Y:S01]  /*5dc0*/  IMAD.WIDE.U32 R4, R227.reuse, c[0x0][0x1a0], RZ ;  /* 0x00006800e3047a25 */ /* 0x040fe200078e00ff */
[----:B------:R-:W-:Y:S02]  /*5dd0*/  MOV R6, c[0x0][0x1a0] ;  /* 0x0000680000067a02 */ /* 0x000fe40000000f00 */
[----:B------:R-:W-:Y:S01]  /*5de0*/  BAR.SYNC.DEFER_BLOCKING 0x0 ;  /* 0x0000000000007b1d */ /* 0x000fe20000010000 */
[----:B------:R-:W-:Y:S04]  /*5df0*/  IMAD R0, R0, c[0x0][0x1a0], RZ ;  /* 0x0000680000007a24 */ /* 0x000fe800078e02ff */
[----:B------:R-:W-:Y:S05]  /*5e00*/  IMAD R2, R227, c[0x0][0x1a4], R0 ;  /* 0x00006900e3027a24 */ /* 0x000fea00078e0200 */
[----:B------:R-:W-:Y:S01]  /*5e10*/  IADD3 R3, R5, R2, RZ ;  /* 0x0000000205037210 */ /* 0x000fe20007ffe0ff */
[----:B------:R-:W-:Y:S06]  /*5e20*/  @P4 STS.64 [R226+0x9008], RZ ;  /* 0x009008ffe2004388 */ /* 0x000fec0000000a00 */
[----:B------:R-:W-:Y:S04]  /*5e30*/  @P4 STS [R226+0x9000], RZ ;  /* 0x009000ffe2004388 */ /* 0x000fe80000000800 */
[----:B------:R-:W-:Y:S01]  /*5e40*/  @P4 STS [R226+0x9004], RZ ;  /* 0x009004ffe2004388 */ /* 0x000fe20000000800 */
[----:B--2---:R-:W-:Y:S04]  /*5e50*/  LEA R0, P0, R4, R8, 0x6 ;  /* 0x0000000804007211 */ /* 0x004fe800078030ff */
[----:B------:R-:W-:Y:S02]  /*5e60*/  @!P4 LEA R16, P1, R0, c[0x0][0x170], 0x1 ;  /* 0x00005c000010ca11 */ /* 0x000fe400078208ff */
[----:B---3--:R-:W-:Y:S02]  /*5e70*/  LEA.HI.X R3, R4, R7, R3, 0x6, P0 ;  /* 0x0000000704037211 */ /* 0x008fe400000f3403 */
        /* <DEDUP_REMOVED lines=10> */
[----:B------:R-:W-:Y:S02]  /*5f20*/  MOV R7, c[0x0][0x1a4] ;  /* 0x0000690000077a02 */ /* 0x000fe40000000f00 */
[----:B------:R-:W-:Y:S01]  /*5f30*/  @!P3 LEA R8, P1, R2, c[0x0][0x170], 0x1 ;  /* 0x00005c000208ba11 */ /* 0x000fe200078208ff */
[----:B------:R-:W-:Y:S01]  /*5f40*/  @P3 STS.128 [R226+0xa000], RZ ;  /* 0x00a000ffe2003388 */ /* 0x000fe20000000c00 */
[----:B------:R-:W-:Y:S02]  /*5f50*/  LEA.HI.X R4, R6, R3, R7, 0x5, P6 ;  /* 0x0000000306047211 */ /* 0x000fe400030f2c07 */
[C---:B------:R-:W-:Y:S02]  /*5f60*/  @!P4 LEA R14, P6, R2.reuse, c[0x0][0x170], 0x1 ;  /* 0x00005c00020eca11 */ /* 0x040fe400078c08ff */
[C-C-:B------:R-:W-:Y:S02]  /*5f70*/  @!P3 LEA.HI.X R9, R2.reuse, c[0x0][0x174], R4.reuse, 0x1, P1 ;  /* 0x00005d000209ba11 */ /* 0x140fe400008f0c04 */
[C-C-:B------:R-:W-:Y:S01]  /*5f80*/  @!P4 LEA.HI.X R15, R2.reuse, c[0x0][0x174], R4.reuse, 0x1, P6 ;  /* 0x00005d00020fca11 */ /* 0x140fe200030f0c04 */
[----:B------:R-:W-:Y:S01]  /*5f90*/  @!PT LDS RZ, [RZ] ;  /* 0x00000000fffff984 */ /* 0x000fe20000000800 */
[----:B------:R-:W-:Y:S01]  /*5fa0*/  @!PT LDS RZ, [RZ] ;  /* 0x00000000fffff984 */ /* 0x000fe20000000800 */
[----:B------:R-:W-:Y:S01]  /*5fb0*/  @!PT LDS RZ, [RZ] ;  /* 0x00000000fffff984 */ /* 0x000fe20000000800 */
[----:B------:R2:W-:Y:S01]  /*5fc0*/  @!P3 LDGSTS.E.BYPASS.LTC128B.128 [R226+0xa000], [R12.64+0x40] ;  /* 0x0a0000400ce2bfae */ /* 0x0005e2000b901d4a */
[C---:B------:R-:W-:Y:S02]  /*5fd0*/  @!P2 LEA R6, P0, R2.reuse, c[0x0][0x170], 0x1 ;  /* 0x00005c000206aa11 */ /* 0x040fe400078008ff */
[----:B------:R-:W-:Y:S02]  /*5fe0*/  ISETP.GT.AND P5, PT, R227, RZ, PT ;  /* 0x000000ffe300720c */ /* 0x000fe40003fa4270 */
[----:B------:R-:W-:Y:S03]  /*5ff0*/  @!P2 LEA.HI.X R7, R2, c[0x0][0x174], R4, 0x1, P0 ;  /* 0x00005d000207aa11 */ /* 0x000fe600000f0c04 */
[----:B------:R-:W-:Y:S08]  /*6000*/  @P2 STS.128 [R226+0xb000], RZ ;  /* 0x00b000ffe2002388 */ /* 0x000ff00000000c00 */
[----:B------:R-:W-:Y:S01]  /*6010*/  @!PT LDS RZ, [RZ] ;  /* 0x00000000fffff984 */ /* 0x000fe20000000800 */
[----:B------:R-:W-:Y:S01]  /*6020*/  @!PT LDS RZ, [RZ] ;  /* 0x00000000fffff984 */ /* 0x000fe20000000800 */
[----:B------:R-:W-:Y:S01]  /*6030*/  @!PT LDS RZ, [RZ] ;  /* 0x00000000fffff984 */ /* 0x000fe20000000800 */
[----:B------:R3:W-:Y:S08]  /*6040*/  @!P2 LDGSTS.E.BYPASS.LTC128B.128 [R226+0xb000], [R10.64+0x80] ;  /* 0x0b0000800ae2afae */ /* 0x0007f0000b901d4a */
[----:B------:R-:W-:Y:S08]  /*6050*/  @P4 STS.128 [R226+0x9800], RZ ;  /* 0x009800ffe2004388 */ /* 0x000ff00000000c00 */
[----:B------:R-:W-:Y:S01]  /*6060*/  @!PT LDS RZ, [RZ] ;  /* 0x00000000fffff984 */ /* 0x000fe20000000800 */
[----:B------:R-:W-:Y:S01]  /*6070*/  @!PT LDS RZ, [RZ] ;  /* 0x00000000fffff984 */ /* 0x000fe20000000800 */
[----:B------:R-:W-:Y:S01]  /*6080*/  @!PT LDS RZ, [RZ] ;  /* 0x00000000fffff984 */ /* 0x000fe20000000800 */
[----:B------:R2:W-:Y:S08]  /*6090*/  @!P4 LDGSTS.E.BYPASS.LTC128B.128 [R226+0x9800], [R14.64] ;  /* 0x098000000ee2cfae */ /* 0x0005f0000b901d4a */
        /* <DEDUP_REMOVED lines=9> */
[----:B------:R4:W-:Y:S08]  /*6130*/  @!P2 LDGSTS.E.BYPASS.LTC128B.128 [R226+0xb800], [R6.64+0x80] ;  /* 0x0b80008006e2afae */ /* 0x0009f0000b901d4a */
[----:B------:R-:W-:Y:S08]  /*6140*/  LDSM.16.M88.4 R64, [R224] ;  /* 0x00000000e040783b */ /* 0x000ff00000000200 */
[----:B-1----:R-:W4:Y:S08]  /*6150*/  LDSM.16.M88.4 R16, [R221+0x6000] ;  /* 0x00600000dd10783b */ /* 0x002f300000000200 */
[----:B------:R-:W3:Y:S08]  /*6160*/  LDSM.16.M88.4 R60, [R224+0x1000] ;  /* 0x00100000e03c783b */ /* 0x000ef00000000200 */
[----:B------:R-:W1:Y:S08]  /*6170*/  LDSM.16.M88.4 R32, [R221+0x6400] ;  /* 0x00640000dd20783b */ /* 0x000e700000000200 */
[----:B------:R-:W0:Y:S08]  /*6180*/  LDGDEPBAR ;  /* 0x00000000000079af */ /* 0x000e300000000000 */
[----:B------:R-:W5:Y:S01]  /*6190*/  LDSM.16.M88.4 R48, [R221+0x6800] ;  /* 0x00680000dd30783b */ /* 0x000f620000000200 */
[-C--:B----4-:R-:W-:Y:S07]  /*61a0*/  HMMA.16816.F32.BF16 R4, R64, R16.reuse, RZ ;  /* 0x000000104004723c */ /* 0x090fee00000418ff */
[----:B------:R-:W4:Y:S01]  /*61b0*/  LDSM.16.M88.4 R108, [R221+0x6c00] ;  /* 0x006c0000dd6c783b */ /* 0x000f220000000200 */
[C---:B---3--:R-:W-:Y:S07]  /*61c0*/  HMMA.16816.F32.BF16 R8, R60.reuse, R16, RZ ;  /* 0x000000103c08723c */ /* 0x048fee00000418ff */
[----:B------:R-:W-:Y:S01]  /*61d0*/  LDSM.16.M88.4 R176, [R225] ;  /* 0x00000000e1b0783b */ /* 0x000fe20000000200 */
[-C--:B--2---:R-:W-:Y:S07]  /*61e0*/  HMMA.16816.F32.BF16 R12, R60, R18.reuse, RZ ;  /* 0x000000123c0c723c */ /* 0x084fee00000418ff */
[----:B------:R-:W2:Y:S01]  /*61f0*/  LDSM.16.M88.4 R180, [R223+0x6000] ;  /* 0x00600000dfb4783b */ /* 0x000ea20000000200 */
[C---:B------:R-:W-:Y:S07]  /*6200*/  HMMA.16816.F32.BF16 R16, R64.reuse, R18, RZ ;  /* 0x000000124010723c */ /* 0x040fee00000418ff */
[----:B------:R-:W3:Y:S01]  /*6210*/  LDSM.16.M88.4 R184, [R225+0x1000] ;  /* 0x00100000e1b8783b */ /* 0x000ee20000000200 */
[-C--:B-1----:R-:W-:Y:S07]  /*6220*/  HMMA.16816.F32.BF16 R20, R64, R32.reuse, RZ ;  /* 0x000000204014723c */ /* 0x082fee00000418ff */
[----:B------:R-:W1:Y:S01]  /*6230*/  LDSM.16.M88.4 R188, [R223+0x6400] ;  /* 0x00640000dfbc783b */ /* 0x000e620000000200 */
        /* <DEDUP_REMOVED lines=14> */
[-C--:B----4-:R-:W-:Y:S08]  /*6320*/  HMMA.16816.F32.BF16 R52, R64, R108.reuse, RZ ;  /* 0x0000006c4034723c */ /* 0x090ff000000418ff */
[C---:B------:R-:W-:Y:S08]  /*6330*/  HMMA.16816.F32.BF16 R56, R60.reuse, R108, RZ ;  /* 0x0000006c3c38723c */ /* 0x040ff000000418ff */
[-C--:B------:R-:W-:Y:S08]  /*6340*/  HMMA.16816.F32.BF16 R60, R60, R110.reuse, RZ ;  /* 0x0000006e3c3c723c */ /* 0x080ff000000418ff */
[----:B------:R-:W-:Y:S01]  /*6350*/  HMMA.16816.F32.BF16 R64, R64, R110, RZ ;  /* 0x0000006e4040723c */ /* 0x000fe200000418ff */
[----:B------:R-:W-:Y:S07]  /*6360*/  LDSM.16.M88.4 R108, [R224+0x2000] ;  /* 0x00200000e06c783b */ /* 0x000fee0000000200 */
[-C--:B--2---:R-:W-:Y:S08]  /*6370*/  HMMA.16816.F32.BF16 R4, R176, R180.reuse, R4 ;  /* 0x000000b4b004723c */ /* 0x084ff00000041804 */
[C---:B---3--:R-:W-:Y:S08]  /*6380*/  HMMA.16816.F32.BF16 R8, R184.reuse, R180, R8 ;  /* 0x000000b4b808723c */ /* 0x048ff00000041808 */
[-C--:B------:R-:W-:Y:S08]  /*6390*/  HMMA.16816.F32.BF16 R12, R184, R182.reuse, R12 ;  /* 0x000000b6b80c723c */ /* 0x080ff0000004180c */
[C---:B------:R-:W-:Y:S01]  /*63a0*/  HMMA.16816.F32.BF16 R16, R176.reuse, R182, R16 ;  /* 0x000000b6b010723c */ /* 0x040fe20000041810 */
[----:B------:R-:W2:Y:S07]  /*63b0*/  LDSM.16.M88.4 R180, [R221+0x7000] ;  /* 0x00700000ddb4783b */ /* 0x000eae0000000200 */
        /* <DEDUP_REMOVED lines=16> */
[-C--:B--2---:R-:W-:Y:S01]  /*64c0*/  HMMA.16816.F32.BF16 R4, R108, R180.reuse, R4 ;  /* 0x000000b46c04723c */ /* 0x084fe20000041804 */
[----:B------:R-:W-:Y:S07]  /*64d0*/  LDSM.16.M88.4 R196, [R224+0x5000] ;  /* 0x00500000e0c4783b */ /* 0x000fee0000000200 */
[C---:B-1----:R-:W-:Y:S08]  /*64e0*/  HMMA.16816.F32.BF16 R8, R188.reuse, R180, R8 ;  /* 0x000000b4bc08723c */ /* 0x042ff00000041808 */
        /* <DEDUP_REMOVED lines=73> */
[----:B------:R-:W-:Y:S02]  /*6980*/  FMUL.FTZ R17, R17, c[0x0][0x2ec] ;  /* 0x0000bb0011117a20 */ /* 0x000fe40000410000 */
[----:B------:R-:W-:Y:S02]  /*6990*/  FMUL.FTZ R14, R14, c[0x0][0x2ec] ;  /* 0x0000bb000e0e7a20 */ /* 0x000fe40000410000 */
[----:B------:R-:W-:Y:S03]  /*69a0*/  FMUL.FTZ R15, R15, c[0x0][0x2ec] ;  /* 0x0000bb000f0f7a20 */ /* 0x000fe60000410000 */
        /* <DEDUP_REMOVED lines=10> */
[----:B------:R4:W2:Y:S01]  /*6a50*/  MUFU.TANH R190, R13 ;  /* 0x0000000d00be7308 */ /* 0x0008a20000002400 */
[C---:B------:R-:W-:Y:S04]  /*6a60*/  HMMA.16816.F32.BF16 R24, R108.reuse, R4, R24 ;  /* 0x000000046c18723c */ /* 0x040fe80000041818 */
[----:B-1----:R-:W-:Y:S02]  /*6a70*/  FMUL.FTZ R16, R18, c[0x0][0x2ec] ;  /* 0x0000bb0012107a20 */ /* 0x002fe40000410000 */
[----:B------:R-:W-:Y:S03]  /*6a80*/  FMUL.FTZ R18, R19, c[0x0][0x2ec] ;  /* 0x0000bb0013127a20 */ /* 0x000fe60000410000 */
[----:B------:R4:W1:Y:S01]  /*6a90*/  MUFU.TANH R189, R14 ;  /* 0x0000000e00bd7308 */ /* 0x0008620000002400 */
[-C--:B------:R-:W-:Y:S08]  /*6aa0*/  HMMA.16816.F32.BF16 R28, R108, R6.reuse, R28 ;  /* 0x000000066c1c723c */ /* 0x080ff0000004181c */
[C---:B------:R-:W-:Y:S01]  /*6ab0*/  HMMA.16816.F32.BF16 R32, R176.reuse, R6, R32 ;  /* 0x00000006b020723c */ /* 0x040fe20000041820 */
[----:B------:R4:W1:Y:S01]  /*6ac0*/  MUFU.TANH R188, R15 ;  /* 0x0000000f00bc7308 */ /* 0x0008620000002400 */
[----:B------:R-:W1:Y:S01]  /*6ad0*/  LDSM.16.M88.4 R4, [R223+0x8c00] ;  /* 0x008c0000df04783b */ /* 0x000e620000000200 */
[----:B------:R-:W-:Y:S04]  /*6ae0*/  DEPBAR.LE SB0, 0x0 ;  /* 0x000080000000791a */ /* 0x000fe80000000000 */
[----:B------:R-:W-:Y:S02]  /*6af0*/  FMUL.FTZ R20, R20, c[0x0][0x2ec] ;  /* 0x0000bb0014147a20 */ /* 0x000fe40000410000 */
[----:B------:R-:W-:Y:S02]  /*6b00*/  FMUL.FTZ R21, R21, c[0x0][0x2ec] ;  /* 0x0000bb0015157a20 */ /* 0x000fe40000410000 */
[----:B------:R-:W1:Y:S01]  /*6b10*/  MUFU.TANH R17, R17 ;  /* 0x0000001100117308 */ /* 0x000e620000002400 */
[----:B------:R-:W-:Y:S01]  /*6b20*/  BAR.SYNC.DEFER_BLOCKING 0x0 ;  /* 0x0000000000007b1d */ /* 0x000fe20000010000 */
[----:B------:R-:W-:Y:S01]  /*6b30*/  FMUL.FTZ R22, R22, c[0x0][0x2ec] ;  /* 0x0000bb0016167a20 */ /* 0x000fe20000410000 */
[-C--:B-----5:R-:W-:Y:S05]  /*6b40*/  HMMA.16816.F32.BF16 R36, R176, R8.reuse, R36 ;  /* 0x00000008b024723c */ /* 0x0a0fea0000041824 */
[----:B------:R-:W-:Y:S02]  /*6b50*/  FMUL.FTZ R23, R23, c[0x0][0x2ec] ;  /* 0x0000bb0017177a20 */ /* 0x000fe40000410000 */
[----:B------:R-:W1:Y:S01]  /*6b60*/  MUFU.TANH R16, R16 ;  /* 0x0000001000107308 */ /* 0x000e620000002400 */
[----:B------:R-:W-:Y:S01]  /*6b70*/  FMUL.FTZ R24, R24, c[0x0][0x2ec] ;  /* 0x0000bb0018187a20 */ /* 0x000fe20000410000 */
[C---:B------:R-:W-:Y:S04]  /*6b80*/  HMMA.16816.F32.BF16 R40, R108.reuse, R8, R40 ;  /* 0x000000086c28723c */ /* 0x040fe80000041828 */
[----:B------:R-:W-:Y:S02]  /*6b90*/  FMUL.FTZ R25, R25, c[0x0][0x2ec] ;  /* 0x0000bb0019197a20 */ /* 0x000fe40000410000 */
[----:B------:R-:W-:Y:S02]  /*6ba0*/  FMUL.FTZ R26, R26, c[0x0][0x2ec] ;  /* 0x0000bb001a1a7a20 */ /* 0x000fe40000410000 */
[----:B------:R-:W2:Y:S01]  /*6bb0*/  MUFU.TANH R18, R18 ;  /* 0x0000001200127308 */ /* 0x000ea20000002400 */
[-C--:B------:R-:W-:Y:S03]  /*6bc0*/  HMMA.16816.F32.BF16 R44, R108, R10.reuse, R44 ;  /* 0x0000000a6c2c723c */ /* 0x080fe6000004182c */
[----:B------:R-:W-:Y:S02]  /*6bd0*/  FMUL.FTZ R27, R27, c[0x0][0x2ec] ;  /* 0x0000bb001b1b7a20 */ /* 0x000fe40000410000 */
[----:B------:R-:W-:Y:S02]  /*6be0*/  FMUL.FTZ R28, R28, c[0x0][0x2ec] ;  /* 0x0000bb001c1c7a20 */ /* 0x000fe40000410000 */
[----:B------:R-:W-:Y:S01]  /*6bf0*/  FMUL.FTZ R29, R29, c[0x0][0x2ec] ;  /* 0x0000bb001d1d7a20 */ /* 0x000fe20000410000 */
[C---:B------:R-:W-:Y:S01]  /*6c00*/  HMMA.16816.F32.BF16 R48, R176.reuse, R10, R48 ;  /* 0x0000000ab030723c */ /* 0x040fe20000041830 */
[----:B------:R4:W2:Y:S03]  /*6c10*/  MUFU.TANH R193, R20 ;  /* 0x0000001400c17308 */ /* 0x0008a60000002400 */
[----:B------:R-:W-:Y:S02]  /*6c20*/  FMUL.FTZ R30, R30, c[0x0][0x2ec] ;  /* 0x0000bb001e1e7a20 */ /* 0x000fe40000410000 */
[----:B------:R-:W-:Y:S02]  /*6c30*/  FMUL.FTZ R31, R31, c[0x0][0x2ec] ;  /* 0x0000bb001f1f7a20 */ /* 0x000fe40000410000 */
[-C--:B-1----:R-:W-:Y:S03]  /*6c40*/  HMMA.16816.F32.BF16 R52, R176, R4.reuse, R52 ;  /* 0x00000004b034723c */ /* 0x082fe60000041834 */
        /* <DEDUP_REMOVED lines=47> */
[----:B------:R-:W-:Y:S05]  /*6f40*/  FMUL.FTZ R67, R67, c[0x0][0x2ec] ;  /* 0x0000bb0043437a20 */ /* 0x000fea0000410000 */
        /* <DEDUP_REMOVED lines=39> */
.L_x_542:
[----:B------:R-:W-:Y:S01]  /*71c0*/  FMNMX.FTZ R0, R181, R100, !PT ;  /* 0x00000064b5007209 */ /* 0x000fe20007810000 */
[----:B------:R-:W-:Y:S01]  /*71d0*/  LDSM.16.MT88.4 R20, [R220+0x9000] ;  /* 0x00900000dc14783b */ /* 0x000fe20000004200 */
[----:B------:R-:W-:Y:S02]  /*71e0*/  IADD3 R227, R227, -0x1, RZ ;  /* 0xffffffffe3e37810 */ /* 0x000fe40007ffe0ff */
[----:B------:R-:W-:Y:S02]  /*71f0*/  FMNMX.FTZ R2, R186, R0, !PT ;  /* 0x00000000ba027209 */ /* 0x000fe40007810000 */
[----:B------:R-:W-:Y:S02]  /*7200*/  FMNMX.FTZ R0, R182, R105, !PT ;  /* 0x00000069b6007209 */ /* 0x000fe40007810000 */
[----:B------:R-:W-:Y:S01]  /*7210*/  FMNMX.FTZ R3, R180, R2, !PT ;  /* 0x00000002b4037209 */ /* 0x000fe20007810000 */
[----:B------:R-:W-:Y:S01]  /*7220*/  LDSM.16.MT88.4 R36, [R222+0x9000] ;  /* 0x00900000de24783b */ /* 0x000fe20000004200 */
[----:B------:R-:W-:Y:S02]  /*7230*/  FMNMX.FTZ R2, R187, R0, !PT ;  /* 0x00000000bb027209 */ /* 0x000fe40007810000 */
[----:B-1----:R-:W-:Y:S02]  /*7240*/  FMNMX.FTZ R4, R17, R3, !PT ;  /* 0x0000000311047209 */ /* 0x002fe40007810000 */
        /* <DEDUP_REMOVED lines=73> */
[----:B----4-:R-:W-:Y:S01]  /*76e0*/  FMNMX.FTZ R4, R4, R5, !PT ;  /* 0x0000000504047209 */ /* 0x010fe20007810000 */
[----:B------:R3:W4:Y:S06]  /*76f0*/  MUFU.EX2 R101, R0 ;  /* 0x0000000000657308 */ /* 0x00072c0000000800 */
        /* <DEDUP_REMOVED lines=11> */
[----:B----4-:R-:W-:Y:S02]  /*77b0*/  FMUL.FTZ R48, R101, R156 ;  /* 0x0000009c65307220 */ /* 0x010fe40000410000 */
[--C-:B------:R-:W-:Y:S02]  /*77c0*/  FFMA.FTZ R4, R181, c[0x0][0x23c], -R105.reuse ;  /* 0x00008f00b5047a23 */ /* 0x100fe40000010869 */
[--C-:B------:R-:W-:Y:S02]  /*77d0*/  FFMA.FTZ R5, R186, c[0x0][0x23c], -R105.reuse ;  /* 0x00008f00ba057a23 */ /* 0x100fe40000010869 */
[--C-:B------:R-:W-:Y:S02]  /*77e0*/  FFMA.FTZ R41, R193, c[0x0][0x23c], -R105.reuse ;  /* 0x00008f00c1297a23 */ /* 0x100fe40000010869 */
[----:B------:R3:W-:Y:S01]  /*77f0*/  MUFU.EX2 R9, R4 ;  /* 0x0000000400097308 */ /* 0x0007e20000000800 */
[--C-:B------:R-:W-:Y:S02]  /*7800*/  FFMA.FTZ R44, R195, c[0x0][0x23c], -R105.reuse ;  /* 0x00008f00c32c7a23 */ /* 0x100fe40000010869 */
[--C-:B------:R-:W-:Y:S02]  /*7810*/  FFMA.FTZ R57, R194, c[0x0][0x23c], -R105.reuse ;  /* 0x00008f00c2397a23 */ /* 0x100fe40000010869 */
[----:B------:R-:W-:Y:S02]  /*7820*/  FFMA.FTZ R60, R196, c[0x0][0x23c], -R105 ;  /* 0x00008f00c43c7a23 */ /* 0x000fe40000010869 */
[C---:B------:R-:W-:Y:S02]  /*7830*/  FMUL.FTZ R64, R101.reuse, R172 ;  /* 0x000000ac65407220 */ /* 0x040fe40000410000 */
[C---:B------:R-:W-:Y:S01]  /*7840*/  FMUL.FTZ R68, R101.reuse, R68 ;  /* 0x0000004465447220 */ /* 0x040fe20000410000 */
[----:B------:R4:W-:Y:S01]  /*7850*/  MUFU.EX2 R186, R5 ;  /* 0x0000000500ba7308 */ /* 0x0009e20000000800 */
[C---:B------:R-:W-:Y:S02]  /*7860*/  FMUL.FTZ R69, R101.reuse, R69 ;  /* 0x0000004565457220 */ /* 0x040fe40000410000 */
[----:B------:R-:W-:Y:S02]  /*7870*/  FMUL.FTZ R80, R101, R80 ;  /* 0x0000005065507220 */ /* 0x000fe40000410000 */
[----:B-1----:R-:W-:Y:S02]  /*7880*/  FADD.FTZ R0, -R102, R106 ;  /* 0x0000006a66007221 */ /* 0x002fe40000010100 */
[----:B------:R-:W-:Y:S02]  /*7890*/  FMUL.FTZ R106, R103, c[0x0][0x23c] ;  /* 0x00008f00676a7a20 */ /* 0x000fe40000410000 */
[----:B------:R-:W-:Y:S02]  /*78a0*/  FMUL.FTZ R0, R0, c[0x0][0x23c] ;  /* 0x00008f0000007a20 */ /* 0x000fe40000410000 */
[----:B--2---:R-:W-:Y:S01]  /*78b0*/  FMUL.FTZ R19, R100, R127 ;  /* 0x0000007f64137220 */ /* 0x004fe20000410000 */
[----:B------:R-:W-:Y:S01]  /*78c0*/  FSEL R106, R106, RZ, P0 ;  /* 0x000000ff6a6a7208 */ /* 0x000fe20000000000 */
[----:B------:R1:W2:Y:S01]  /*78d0*/  MUFU.EX2 R2, R0 ;  /* 0x0000000000027308 */ /* 0x0002a20000000800 */
[----:B------:R-:W-:Y:S01]  /*78e0*/  FSETP.NEU.FTZ.AND P0, PT, R102, -INF , PT ;  /* 0xff8000006600780b */ /* 0x000fe20003f1d000 */
[----:B------:R-:W-:Y:S02]  /*78f0*/  FMUL.FTZ R50, R100, R158 ;  /* 0x0000009e64327220 */ /* 0x000fe40000410000 */
[--C-:B---3--:R-:W-:Y:S02]  /*7900*/  FFMA.FTZ R4, R182, c[0x0][0x23c], -R106.reuse ;  /* 0x00008f00b6047a23 */ /* 0x108fe4000001086a */
[--C-:B------:R-:W-:Y:S02]  /*7910*/  FFMA.FTZ R111, R200, c[0x0][0x23c], -R106.reuse ;  /* 0x00008f00c86f7a23 */ /* 0x100fe4000001086a */
[--C-:B------:R-:W-:Y:S02]  /*7920*/  FFMA.FTZ R49, R197, c[0x0][0x23c], -R106.reuse ;  /* 0x00008f00c5317a23 */ /* 0x100fe4000001086a */
[----:B------:R3:W-:Y:S01]  /*7930*/  MUFU.EX2 R8, R4 ;  /* 0x0000000400087308 */ /* 0x0007e20000000800 */
[--C-:B----4-:R-:W-:Y:S02]  /*7940*/  FFMA.FTZ R5, R18, c[0x0][0x23c], -R106.reuse ;  /* 0x00008f0012057a23 */ /* 0x110fe4000001086a */
[C---:B------:R-:W-:Y:S02]  /*7950*/  FMUL.FTZ R18, R100.reuse, R126 ;  /* 0x0000007e64127220 */ /* 0x040fe40000410000 */
[----:B------:R-:W-:Y:S02]  /*7960*/  FMUL.FTZ R51, R100, R159 ;  /* 0x0000009f64337220 */ /* 0x000fe40000410000 */
[--C-:B------:R-:W-:Y:S02]  /*7970*/  FFMA.FTZ R65, R198, c[0x0][0x23c], -R106.reuse ;  /* 0x00008f00c6417a23 */ /* 0x100fe4000001086a */
[C---:B------:R-:W-:Y:S01]  /*7980*/  FMUL.FTZ R66, R100.reuse, R174 ;  /* 0x000000ae64427220 */ /* 0x040fe20000410000 */
[----:B------:R-:W4:Y:S01]  /*7990*/  MUFU.EX2 R31, R5 ;  /* 0x00000005001f7308 */ /* 0x000f220000000800 */
        /* <DEDUP_REMOVED lines=10> */
[--C-:B---3--:R-:W-:Y:S02]  /*7a40*/  FFMA.FTZ R4, R187, c[0x0][0x23c], -R106.reuse ;  /* 0x00008f00bb047a23 */ /* 0x108fe4000001086a */
[----:B------:R-:W-:Y:S01]  /*7a50*/  FMUL.FTZ R24, R2, R132 ;  /* 0x0000008402187220 */ /* 0x000fe20000410000 */
[----:B------:R-:W-:Y:S01]  /*7a60*/  FSEL R110, R110, RZ, P0 ;  /* 0x000000ff6e6e7208 */ /* 0x000fe20000000000 */
[C---:B------:R-:W-:Y:S01]  /*7a70*/  FMUL.FTZ R25, R2.reuse, R133 ;  /* 0x0000008502197220 */ /* 0x040fe20000410000 */
[----:B------:R2:W-:Y:S01]  /*7a80*/  MUFU.EX2 R187, R4 ;  /* 0x0000000400bb7308 */ /* 0x0005e20000000800 */
[C---:B------:R-:W-:Y:S02]  /*7a90*/  FMUL.FTZ R28, R2.reuse, R136 ;  /* 0x00000088021c7220 */ /* 0x040fe40000410000 */
[C---:B------:R-:W-:Y:S01]  /*7aa0*/  FMUL.FTZ R29, R2.reuse, R137 ;  /* 0x00000089021d7220 */ /* 0x040fe20000410000 */
[----:B----4-:R-:W-:Y:S01]  /*7ab0*/  MOV R136, R31 ;  /* 0x0000001f00887202 */ /* 0x010fe20000000f00 */
[C---:B------:R-:W-:Y:S02]  /*7ac0*/  FMUL.FTZ R40, R2.reuse, R148 ;  /* 0x0000009402287220 */ /* 0x040fe40000410000 */
[C---:B------:R-:W-:Y:S02]  /*7ad0*/  FMUL.FTZ R45, R2.reuse, R153 ;  /* 0x00000099022d7220 */ /* 0x040fe40000410000 */
[C---:B------:R-:W-:Y:S01]  /*7ae0*/  FMUL.FTZ R56, R2.reuse, R164 ;  /* 0x000000a402387220 */ /* 0x040fe20000410000 */
[----:B------:R-:W3:Y:S01]  /*7af0*/  MUFU.EX2 R0, R0 ;  /* 0x0000000000007308 */ /* 0x000ee20000000800 */
[----:B------:R-:W-:Y:S02]  /*7b00*/  FMUL.FTZ R61, R2, R169 ;  /* 0x000000a9023d7220 */ /* 0x000fe40000410000 */
[----:B------:R-:W-:Y:S02]  /*7b10*/  FMUL.FTZ R71, R100, R71 ;  /* 0x0000004764477220 */ /* 0x000fe40000410000 */
[C---:B-1----:R-:W-:Y:S02]  /*7b20*/  FMUL.FTZ R65, R101.reuse, R173 ;  /* 0x000000ad65417220 */ /* 0x042fe40000410000 */
[C---:B------:R-:W-:Y:S01]  /*7b30*/  FMUL.FTZ R72, R2.reuse, R72 ;  /* 0x0000004802487220 */ /* 0x040fe20000410000 */
[----:B------:R-:W-:Y:S01]  /*7b40*/  LDSM.16.MT88.4 R172, [R222+0xac00] ;  /* 0x00ac0000deac783b */ /* 0x000fe20000004200 */
[C---:B------:R-:W-:Y:S02]  /*7b50*/  FMUL.FTZ R73, R2.reuse, R73 ;  /* 0x0000004902497220 */ /* 0x040fe40000410000 */
[C---:B------:R-:W-:Y:S02]  /*7b60*/  FMUL.FTZ R76, R2.reuse, R76 ;  /* 0x0000004c024c7220 */ /* 0x040fe40000410000 */
[----:B------:R-:W-:Y:S02]  /*7b70*/  FMUL.FTZ R77, R2, R77 ;  /* 0x0000004d024d7220 */ /* 0x000fe40000410000 */
[----:B--2---:R-:W-:Y:S01]  /*7b80*/  FFMA.FTZ R4, R180, c[0x0][0x23c], -R105 ;  /* 0x00008f00b4047a23 */ /* 0x004fe20000010869 */
[----:B------:R-:W-:Y:S01]  /*7b90*/  MOV R180, R9 ;  /* 0x0000000900b47202 */ /* 0x000fe20000000f00 */
[----:B------:R-:W-:Y:S02]  /*7ba0*/  FFMA.FTZ R9, R190, c[0x0][0x23c], -R107 ;  /* 0x00008f00be097a23 */ /* 0x000fe4000001086b */
[----:B------:R1:W-:Y:S01]  /*7bb0*/  MUFU.EX2 R7, R4 ;  /* 0x0000000400077308 */ /* 0x0003e20000000800 */
[----:B------:R-:W-:Y:S02]  /*7bc0*/  FMUL.FTZ R81, R101, R81 ;  /* 0x0000005165517220 */ /* 0x000fe40000410000 */
[----:B------:R-:W-:Y:S02]  /*7bd0*/  FMUL.FTZ R82, R100, R82 ;  /* 0x0000005264527220 */ /* 0x000fe40000410000 */
[C---:B---3--:R-:W-:Y:S02]  /*7be0*/  FMUL.FTZ R10, R0.reuse, R114 ;  /* 0x00000072000a7220 */ /* 0x048fe40000410000 */
[C---:B------:R-:W-:Y:S02]  /*7bf0*/  FMUL.FTZ R11, R0.reuse, R115 ;  /* 0x00000073000b7220 */ /* 0x040fe40000410000 */
[C---:B------:R-:W-:Y:S01]  /*7c00*/  FMUL.FTZ R14, R0.reuse, R122 ;  /* 0x0000007a000e7220 */ /* 0x040fe20000410000 */
[----:B------:R2:W3:Y:S01]  /*7c10*/  MUFU.EX2 R30, R9 ;  /* 0x00000009001e7308 */ /* 0x0004e20000000800 */
[C---:B------:R-:W-:Y:S02]  /*7c20*/  FMUL.FTZ R15, R0.reuse, R123 ;  /* 0x0000007b000f7220 */ /* 0x040fe40000410000 */
[C---:B------:R-:W-:Y:S01]  /*7c30*/  FMUL.FTZ R26, R0.reuse, R134 ;  /* 0x00000086001a7220 */ /* 0x040fe20000410000 */
[----:B------:R-:W4:Y:S01]  /*7c40*/  LDSM.16.MT88.4 R120, [R222+0xa000] ;  /* 0x00a00000de78783b */ /* 0x000f220000004200 */
[C---:B------:R-:W-:Y:S02]  /*7c50*/  FMUL.FTZ R27, R0.reuse, R135 ;  /* 0x00000087001b7220 */ /* 0x040fe40000410000 */
[C---:B------:R-:W-:Y:S02]  /*7c60*/  FMUL.FTZ R42, R0.reuse, R150 ;  /* 0x00000096002a7220 */ /* 0x040fe40000410000 */
[C---:B------:R-:W-:Y:S02]  /*7c70*/  FMUL.FTZ R43, R0.reuse, R151 ;  /* 0x00000097002b7220 */ /* 0x040fe40000410000 */
[C---:B------:R-:W-:Y:S02]  /*7c80*/  FMUL.FTZ R46, R0.reuse, R154 ;  /* 0x0000009a002e7220 */ /* 0x040fe40000410000 */
[C---:B------:R-:W-:Y:S02]  /*7c90*/  FMUL.FTZ R47, R0.reuse, R155 ;  /* 0x0000009b002f7220 */ /* 0x040fe40000410000 */
[----:B-1----:R-:W-:Y:S02]  /*7ca0*/  FFMA.FTZ R4, R17, c[0x0][0x23c], -R105 ;  /* 0x00008f0011047a23 */ /* 0x002fe40000010869 */
[C---:B------:R-:W-:Y:S02]  /*7cb0*/  FMUL.FTZ R17, R101.reuse, R125 ;  /* 0x0000007d65117220 */ /* 0x040fe40000410000 */
[----:B------:R-:W1:Y:S01]  /*7cc0*/  MUFU.EX2 R32, R4 ;  /* 0x0000000400207308 */ /* 0x000e620000000800 */
[C---:B------:R-:W-:Y:S02]  /*7cd0*/  FMUL.FTZ R58, R0.reuse, R166 ;  /* 0x000000a6003a7220 */ /* 0x040fe40000410000 */
[----:B------:R-:W-:Y:S02]  /*7ce0*/  FMUL.FTZ R59, R0, R167 ;  /* 0x000000a7003b7220 */ /* 0x000fe40000410000 */
[----:B--2---:R-:W-:Y:S01]  /*7cf0*/  FMUL.FTZ R9, R2, R113 ;  /* 0x0000007102097220 */ /* 0x004fe20000410000 */
[----:B---3--:R-:W-:Y:S01]  /*7d00*/  MOV R137, R30 ;  /* 0x0000001e00897202 */ /* 0x008fe20000000f00 */
[C---:B------:R-:W-:Y:S02]  /*7d10*/  FMUL.FTZ R62, R0.reuse, R170 ;  /* 0x000000aa003e7220 */ /* 0x040fe40000410000 */
[C---:B------:R-:W-:Y:S02]  /*7d20*/  FMUL.FTZ R63, R0.reuse, R171 ;  /* 0x000000ab003f7220 */ /* 0x040fe40000410000 */
[C---:B------:R-:W-:Y:S02]  /*7d30*/  FMUL.FTZ R74, R0.reuse, R74 ;  /* 0x0000004a004a7220 */ /* 0x040fe40000410000 */
[C---:B------:R-:W-:Y:S02]  /*7d40*/  FMUL.FTZ R75, R0.reuse, R75 ;  /* 0x0000004b004b7220 */ /* 0x040fe40000410000 */
[C---:B------:R-:W-:Y:S02]  /*7d50*/  FMUL.FTZ R78, R0.reuse, R78 ;  /* 0x0000004e004e7220 */ /* 0x040fe40000410000 */
[----:B------:R-:W-:Y:S02]  /*7d60*/  FMUL.FTZ R79, R0, R79 ;  /* 0x0000004f004f7220 */ /* 0x000fe40000410000 */
[----:B------:R-:W-:Y:S02]  /*7d70*/  FMUL.FTZ R83, R100, R83 ;  /* 0x0000005364537220 */ /* 0x000fe40000410000 */
[C---:B------:R-:W-:Y:S02]  /*7d80*/  FMUL.FTZ R84, R101.reuse, R84 ;  /* 0x0000005465547220 */ /* 0x040fe40000410000 */
[C---:B------:R-:W-:Y:S01]  /*7d90*/  FMUL.FTZ R85, R101.reuse, R85 ;  /* 0x0000005565557220 */ /* 0x040fe20000410000 */
[----:B-1----:R-:W-:Y:S01]  /*7da0*/  MOV R135, R32 ;  /* 0x0000002000877202 */ /* 0x002fe20000000f00 */
[----:B------:R-:W-:Y:S02]  /*7db0*/  FFMA.FTZ R4, R16, c[0x0][0x23c], -R106 ;  /* 0x00008f0010047a23 */ /* 0x000fe4000001086a */
[C---:B------:R-:W-:Y:S02]  /*7dc0*/  FMUL.FTZ R16, R101.reuse, R124 ;  /* 0x0000007c65107220 */ /* 0x040fe40000410000 */
[----:B------:R1:W-:Y:S01]  /*7dd0*/  MUFU.EX2 R6, R4 ;  /* 0x0000000400067308 */ /* 0x0003e20000000800 */
[----:B------:R-:W2:Y:S01]  /*7de0*/  LDSM.16.MT88.4 R124, [R220+0xb000] ;  /* 0x00b00000dc7c783b */ /* 0x000ea20000004200 */
[C---:B------:R-:W-:Y:S02]  /*7df0*/  FMUL.FTZ R86, R100.reuse, R86 ;  /* 0x0000005664567220 */ /* 0x040fe40000410000 */
[----:B------:R-:W-:Y:S02]  /*7e00*/  FMUL.FTZ R87, R100, R87 ;  /* 0x0000005764577220 */ /* 0x000fe40000410000 */
        /* <DEDUP_REMOVED lines=9> */
[----:B-1----:R-:W-:Y:S01]  /*7ea0*/  FFMA.FTZ R4, R184, c[0x0][0x23c], -R107 ;  /* 0x00008f00b8047a23 */ /* 0x002fe2000001086b */
[----:B------:R-:W-:Y:S01]  /*7eb0*/  MOV R184, R8 ;  /* 0x0000000800b87202 */ /* 0x000fe20000000f00 */
[----:B------:R-:W-:Y:S02]  /*7ec0*/  FMUL.FTZ R8, R2, R112 ;  /* 0x0000007002087220 */ /* 0x000fe40000410000 */
[----:B------:R1:W-:Y:S01]  /*7ed0*/  MUFU.EX2 R182, R4 ;  /* 0x0000000400b67308 */ /* 0x0003e20000000800 */
[----:B------:R-:W-:Y:S02]  /*7ee0*/  FMUL.FTZ R97, R101, R97 ;  /* 0x0000006165617220 */ /* 0x000fe40000410000 */
[C---:B------:R-:W-:Y:S02]  /*7ef0*/  FMUL.FTZ R98, R100.reuse, R98 ;  /* 0x0000006264627220 */ /* 0x040fe40000410000 */
[----:B------:R-:W-:Y:S02]  /*7f00*/  FMUL.FTZ R99, R100, R99 ;  /* 0x0000006364637220 */ /* 0x000fe40000410000 */
[----:B------:R-:W-:Y:S02]  /*7f10*/  FFMA.FTZ R132, R210, c[0x0][0x23c], -R105 ;  /* 0x00008f00d2847a23 */ /* 0x000fe40000010869 */
[--C-:B------:R-:W-:Y:S02]  /*7f20*/  FFMA.FTZ R108, R108, c[0x0][0x23c], -R110.reuse ;  /* 0x00008f006c6c7a23 */ /* 0x100fe4000001086e */
[--C-:B-1----:R-:W-:Y:S04]  /*7f30*/  FFMA.FTZ R4, R191, c[0x0][0x23c], -R107.reuse ;  /* 0x00008f00bf047a23 */ /* 0x102fe8000001086b */
[----:B------:R1:W3:Y:S02]  /*7f40*/  MUFU.EX2 R5, R4 ;  /* 0x0000000400057308 */ /* 0x0002e40000000800 */
[--C-:B-1----:R-:W-:Y:S08]  /*7f50*/  FFMA.FTZ R4, R183, c[0x0][0x23c], -R110.reuse ;  /* 0x00008f00b7047a23 */ /* 0x102ff0000001086e */
[----:B------:R1:W-:Y:S10]  /*7f60*/  MUFU.EX2 R183, R60 ;  /* 0x0000003c00b77308 */ /* 0x0003f40000000800 */
[----:B------:R5:W-:Y:S01]  /*7f70*/  MUFU.EX2 R191, R4 ;  /* 0x0000000400bf7308 */ /* 0x000be20000000800 */
[----:B-1----:R-:W-:Y:S02]  /*7f80*/  FMUL.FTZ R60, R2, R168 ;  /* 0x000000a8023c7220 */ /* 0x002fe40000410000 */
[--C-:B-----5:R-:W-:Y:S01]  /*7f90*/  FFMA.FTZ R4, R192, c[0x0][0x23c], -R110.reuse ;  /* 0x00008f00c0047a23 */ /* 0x120fe2000001086e */
[----:B---3--:R-:W-:Y:S06]  /*7fa0*/  MOV R192, R5 ;  /* 0x0000000500c07202 */ /* 0x008fec0000000f00 */
[----:B------:R1:W3:Y:S01]  /*7fb0*/  MUFU.EX2 R5, R4 ;  /* 0x0000000400057308 */ /* 0x0002e20000000800 */
[----:B------:R-:W-:Y:S01]  /*7fc0*/  F2FP.BF16.PACK_AB R112, R192, R182 ;  /* 0x000000b6c070723e */ /* 0x000fe200000010ff */
[--C-:B-1----:R-:W-:Y:S01]  /*7fd0*/  FFMA.FTZ R4, R185, c[0x0][0x23c], -R107.reuse ;  /* 0x00008f00b9047a23 */ /* 0x102fe2000001086b */
[----:B---3--:R-:W-:Y:S07]  /*7fe0*/  MOV R190, R5 ;  /* 0x0000000500be7202 */ /* 0x008fee0000000f00 */
[----:B------:R1:W-:Y:S01]  /*7ff0*/  MUFU.EX2 R185, R111 ;  /* 0x0000006f00b97308 */ /* 0x0003e20000000800 */
[----:B------:R-:W-:Y:S01]  /*8000*/  FMUL.FTZ R5, R101, R117 ;  /* 0x0000007565057220 */ /* 0x000fe20000410000 */
[----:B------:R-:W-:Y:S02]  /*8010*/  F2FP.BF16.PACK_AB R117, R187, R184 ;  /* 0x000000b8bb75723e */ /* 0x000fe400000010ff */
[----:B------:R-:W-:Y:S06]  /*8020*/  F2FP.BF16.PACK_AB R113, R190, R191 ;  /* 0x000000bfbe71723e */ /* 0x000fec00000010ff */
[----:B------:R3:W5:Y:S01]  /*8030*/  MUFU.EX2 R34, R4 ;  /* 0x0000000400227308 */ /* 0x0007620000000800 */
[--C-:B-1----:R-:W-:Y:S09]  /*8040*/  FFMA.FTZ R111, R201, c[0x0][0x23c], -R107.reuse ;  /* 0x00008f00c96f7a23 */ /* 0x102ff2000001086b */
[----:B------:R1:W-:Y:S01]  /*8050*/  MUFU.EX2 R252, R111 ;  /* 0x0000006f00fc7308 */ /* 0x0003e20000000800 */
[--C-:B---3--:R-:W-:Y:S01]  /*8060*/  FFMA.FTZ R4, R189, c[0x0][0x23c], -R110.reuse ;  /* 0x00008f00bd047a23 */ /* 0x108fe2000001086e */
[----:B------:R-:W-:Y:S01]  /*8070*/  MOV R189, R7 ;  /* 0x0000000700bd7202 */ /* 0x000fe20000000f00 */
[----:B------:R-:W-:Y:S01]  /*8080*/  FMUL.FTZ R7, R100, R119 ;  /* 0x0000007764077220 */ /* 0x000fe20000410000 */
[----:B-----5:R-:W-:Y:S06]  /*8090*/  F2FP.BF16.PACK_AB R114, R30, R34 ;  /* 0x000000221e72723e */ /* 0x020fec00000010ff */
[----:B------:R3:W5:Y:S01]  /*80a0*/  MUFU.EX2 R33, R4 ;  /* 0x0000000400217308 */ /* 0x0007620000000800 */
[----:B------:R-:W-:Y:S01]  /*80b0*/  FMUL.FTZ R30, R0, R138 ;  /* 0x0000008a001e7220 */ /* 0x000fe20000410000 */
[----:B------:R-:W-:Y:S01]  /*80c0*/  MOV R133, R34 ;  /* 0x0000002200857202 */ /* 0x000fe20000000f00 */
[----:B------:R-:W-:Y:S02]  /*80d0*/  FMUL.FTZ R34, R100, R142 ;  /* 0x0000008e64227220 */ /* 0x000fe40000410000 */
[--C-:B-1----:R-:W-:Y:S05]  /*80e0*/  FFMA.FTZ R111, R202, c[0x0][0x23c], -R107.reuse ;  /* 0x00008f00ca6f7a23 */ /* 0x102fea000001086b */
[----:B------:R1:W-:Y:S01]  /*80f0*/  MUFU.EX2 R251, R111 ;  /* 0x0000006f00fb7308 */ /* 0x0003e20000000800 */
[--C-:B---3--:R-:W-:Y:S01]  /*8100*/  FFMA.FTZ R4, R188, c[0x0][0x23c], -R110.reuse ;  /* 0x00008f00bc047a23 */ /* 0x108fe2000001086e */
[----:B------:R-:W-:Y:S01]  /*8110*/  MOV R188, R6 ;  /* 0x0000000600bc7202 */ /* 0x000fe20000000f00 */
[----:B------:R-:W-:Y:S01]  /*8120*/  FMUL.FTZ R6, R100, R118 ;  /* 0x0000007664067220 */ /* 0x000fe20000410000 */
[----:B------:R-:W-:Y:S06]  /*8130*/  F2FP.BF16.PACK_AB R118, R32, R189 ;  /* 0x000000bd2076723e */ /* 0x000fec00000010ff */
[----:B------:R3:W2:Y:S01]  /*8140*/  MUFU.EX2 R35, R4 ;  /* 0x0000000400237308 */ /* 0x0006a20000000800 */
[----:B------:R-:W-:Y:S01]  /*8150*/  F2FP.BF16.PACK_AB R119, R31, R188 ;  /* 0x000000bc1f77723e */ /* 0x000fe200000010ff */
[----:B------:R-:W-:Y:S01]  /*8160*/  FMUL.FTZ R31, R0, R139 ;  /* 0x0000008b001f7220 */ /* 0x000fe20000410000 */
[-C--:B-----5:R-:W-:Y:S01]  /*8170*/  MOV R134, R33.reuse ;  /* 0x0000002100867202 */ /* 0x0a0fe20000000f00 */
[----:B------:R-:W-:Y:S06]  /*8180*/  FMUL.FTZ R32, R101, R140 ;  /* 0x0000008c65207220 */ /* 0x000fec0000410000 */
[----:B------:R5:W-:Y:S01]  /*8190*/  MUFU.EX2 R139, R41 ;  /* 0x00000029008b7308 */ /* 0x000be20000000800 */
[--C-:B-1----:R-:W-:Y:S09]  /*81a0*/  FFMA.FTZ R111, R203, c[0x0][0x23c], -R110.reuse ;  /* 0x00008f00cb6f7a23 */ /* 0x102ff2000001086e */
[----:B------:R1:W-:Y:S01]  /*81b0*/  MUFU.EX2 R250, R111 ;  /* 0x0000006f00fa7308 */ /* 0x0003e20000000800 */
[----:B---3--:R-:W-:Y:S01]  /*81c0*/  FMUL.FTZ R4, R101, R116 ;  /* 0x0000007465047220 */ /* 0x008fe20000410000 */
[----:B------:R-:W-:Y:S02]  /*81d0*/  F2FP.BF16.PACK_AB R116, R186, R180 ;  /* 0x000000b4ba74723e */ /* 0x000fe400000010ff */
[----:B--2---:R-:W-:Y:S01]  /*81e0*/  F2FP.BF16.PACK_AB R115, R35, R33 ;  /* 0x000000212373723e */ /* 0x004fe200000010ff */
[C---:B------:R-:W-:Y:S01]  /*81f0*/  FMUL.FTZ R33, R101.reuse, R141 ;  /* 0x0000008d65217220 */ /* 0x040fe20000410000 */
[----:B------:R-:W-:Y:S04]  /*8200*/  MOV R138, R35 ;  /* 0x00000023008a7202 */ /* 0x000fe80000000f00 */
[----:B------:R2:W-:Y:S01]  /*8210*/  MUFU.EX2 R141, R44 ;  /* 0x0000002c008d7308 */ /* 0x0005e20000000800 */
[----:B------:R-:W-:Y:S01]  /*8220*/  FMUL.FTZ R35, R100, R143 ;  /* 0x0000008f64237220 */ /* 0x000fe20000410000 */
[-C--:B------:R-:W-:Y:S05]  /*8230*/  HMMA.16816.F32.BF16 R4, R116, R20.reuse, R4 ;  /* 0x000000147404723c */ /* 0x080fea0000041804 */
[----:B-----5:R-:W-:Y:S03]  /*8240*/  FMUL.FTZ R41, R2, R149 ;  /* 0x0000009502297220 */ /* 0x020fe60000410000 */
[C---:B------:R-:W-:Y:S01]  /*8250*/  HMMA.16816.F32.BF16 R8, R112.reuse, R20, R8 ;  /* 0x000000147008723c */ /* 0x040fe20000041808 */
[----:B------:R3:W-:Y:S03]  /*8260*/  MUFU.EX2 R140, R49 ;  /* 0x00000031008c7308 */ /* 0x0007e60000000800 */
[----:B-1----:R-:W-:Y:S03]  /*8270*/  FFMA.FTZ R111, R206, c[0x0][0x23c], -R110 ;  /* 0x00008f00ce6f7a23 */ /* 0x002fe6000001086e */
[C---:B------:R-:W-:Y:S01]  /*8280*/  FMUL.FTZ R20, R101.reuse, R128 ;  /* 0x0000008065147220 */ /* 0x040fe20000410000 */
[-C--:B------:R-:W-:Y:S03]  /*8290*/  HMMA.16816.F32.BF16 R12, R112, R22.reuse, R12 ;  /* 0x00000016700c723c */ /* 0x080fe6000004180c */
[----:B------:R1:W-:Y:S01]  /*82a0*/  MUFU.EX2 R249, R111 ;  /* 0x0000006f00f97308 */ /* 0x0003e20000000800 */
[C---:B------:R-:W-:Y:S02]  /*82b0*/  FMUL.FTZ R21, R101.reuse, R129 ;  /* 0x0000008165157220 */ /* 0x040fe40000410000 */
[----:B--2---:R-:W-:Y:S02]  /*82c0*/  FMUL.FTZ R44, R2, R152 ;  /* 0x00000098022c7220 */ /* 0x004fe40000410000 */
[C---:B------:R-:W-:Y:S05]  /*82d0*/  HMMA.16816.F32.BF16 R16, R116.reuse, R22, R16 ;  /* 0x000000167410723c */ /* 0x040fea0000041810 */
[----:B------:R-:W2:Y:S02]  /*82e0*/  MUFU.EX2 R143, R57 ;  /* 0x00000039008f7308 */ /* 0x000ea40000000800 */
[C---:B------:R-:W-:Y:S02]  /*82f0*/  FMUL.FTZ R22, R100.reuse, R130 ;  /* 0x0000008264167220 */ /* 0x040fe40000410000 */
[----:B------:R-:W-:Y:S02]  /*8300*/  FMUL.FTZ R23, R100, R131 ;  /* 0x0000008364177220 */ /* 0x000fe40000410000 */
[----:B------:R-:W-:Y:S01]  /*8310*/  LDSM.16.MT88.4 R128, [R222+0x9400] ;  /* 0x00940000de80783b */ /* 0x000fe20000004200 */
[C---:B---3--:R-:W-:Y:S04]  /*8320*/  FMUL.FTZ R49, R101.reuse, R157 ;  /* 0x0000009d65317220 */ /* 0x048fe80000410000 */
[-C--:B------:R-:W-:Y:S03]  /*8330*/  HMMA.16816.F32.BF16 R20, R116, R36.reuse, R20 ;  /* 0x000000247414723c */ /* 0x080fe60000041814 */
[--C-:B-1----:R-:W-:Y:S01]  /*8340*/  FFMA.FTZ R111, R204, c[0x0][0x23c], -R107.reuse ;  /* 0x00008f00cc6f7a23 */ /* 0x102fe2000001086b */
[----:B------:R-:W-:Y:S03]  /*8350*/  LDSM.16.MT88.4 R156, [R220+0xac00] ;  /* 0x00ac0000dc9c783b */ /* 0x000fe60000004200 */
[----:B------:R1:W-:Y:S01]  /*8360*/  MUFU.EX2 R248, R111 ;  /* 0x0000006f00f87308 */ /* 0x0003e20000000800 */
[C---:B------:R-:W-:Y:S04]  /*8370*/  HMMA.16816.F32.BF16 R24, R112.reuse, R36, R24 ;  /* 0x000000247018723c */ /* 0x040fe80000041818 */
[----:B--2---:R-:W-:Y:S01]  /*8380*/  MOV R210, R143 ;  /* 0x0000008f00d27202 */ /* 0x004fe20000000f00 */
[----:B------:R-:W-:Y:S03]  /*8390*/  FMUL.FTZ R57, R2, R165 ;  /* 0x000000a502397220 */ /* 0x000fe60000410000 */
[-C--:B------:R-:W-:Y:S04]  /*83a0*/  HMMA.16816.F32.BF16 R28, R112, R38.reuse, R28 ;  /* 0x00000026701c723c */ /* 0x080fe8000004181c */
[C---:B------:R-:W-:Y:S02]  /*83b0*/  FMUL.FTZ R36, R101.reuse, R144 ;  /* 0x0000009065247220 */ /* 0x040fe40000410000 */
[----:B------:R-:W-:Y:S02]  /*83c0*/  FMUL.FTZ R37, R101, R145 ;  /* 0x0000009165257220 */ /* 0x000fe40000410000 */
[C---:B------:R-:W-:Y:S04]  /*83d0*/  HMMA.16816.F32.BF16 R32, R116.reuse, R38, R32 ;  /* 0x000000267420723c */ /* 0x040fe80000041820 */
[----:B-1----:R-:W-:Y:S03]  /*83e0*/  FFMA.FTZ R111, R205, c[0x0][0x23c], -R107 ;  /* 0x00008f00cd6f7a23 */ /* 0x002fe6000001086b */
[C---:B------:R-:W-:Y:S01]  /*83f0*/  FMUL.FTZ R38, R100.reuse, R146 ;  /* 0x0000009264267220 */ /* 0x040fe20000410000 */
[----:B------:R1:W-:Y:S01]  /*8400*/  MUFU.EX2 R247, R111 ;  /* 0x0000006f00f77308 */ /* 0x0003e20000000800 */
[C---:B------:R-:W-:Y:S07]  /*8410*/  FMUL.FTZ R39, R100.reuse, R147 ;  /* 0x0000009364277220 */ /* 0x040fee0000410000 */
[-C--:B------:R-:W-:Y:S08]  /*8420*/  HMMA.16816.F32.BF16 R36, R116, R52.reuse, R36 ;  /* 0x000000347424723c */ /* 0x080ff00000041824 */
[C---:B------:R-:W-:Y:S07]  /*8430*/  HMMA.16816.F32.BF16 R40, R112.reuse, R52, R40 ;  /* 0x000000347028723c */ /* 0x040fee0000041828 */
[----:B------:R-:W-:Y:S01]  /*8440*/  FFMA.FTZ R52, R199, c[0x0][0x23c], -R106 ;  /* 0x00008f00c7347a23 */ /* 0x000fe2000001086a */
[-C--:B------:R-:W-:Y:S03]  /*8450*/  HMMA.16816.F32.BF16 R44, R112, R54.reuse, R44 ;  /* 0x00000036702c723c */ /* 0x080fe6000004182c */
[----:B------:R2:W3:Y:S01]  /*8460*/  MUFU.EX2 R142, R52 ;  /* 0x00000034008e7308 */ /* 0x0004e20000000800 */
[--C-:B-1----:R-:W-:Y:S02]  /*8470*/  FFMA.FTZ R111, R207, c[0x0][0x23c], -R110.reuse ;  /* 0x00008f00cf6f7a23 */ /* 0x102fe4000001086e */
[C---:B------:R-:W-:Y:S02]  /*8480*/  FMUL.FTZ R53, R101.reuse, R161 ;  /* 0x000000a165357220 */ /* 0x040fe40000410000 */
[C---:B------:R-:W-:Y:S05]  /*8490*/  HMMA.16816.F32.BF16 R48, R116.reuse, R54, R48 ;  /* 0x000000367430723c */ /* 0x040fea0000041830 */
[----:B------:R1:W-:Y:S02]  /*84a0*/  MUFU.EX2 R246, R111 ;  /* 0x0000006f00f67308 */ /* 0x0003e40000000800 */
[C---:B------:R-:W-:Y:S02]  /*84b0*/  FMUL.FTZ R54, R100.reuse, R162 ;  /* 0x000000a264367220 */ /* 0x040fe40000410000 */
[----:B------:R-:W-:Y:S06]  /*84c0*/  FMUL.FTZ R55, R100, R163 ;  /* 0x000000a364377220 */ /* 0x000fec0000410000 */
[----:B------:R-:W-:Y:S01]  /*84d0*/  MUFU.EX2 R207, R132 ;  /* 0x0000008400cf7308 */ /* 0x000fe20000000800 */
[----:B--2---:R-:W-:Y:S07]  /*84e0*/  FMUL.FTZ R52, R101, R160 ;  /* 0x000000a065347220 */ /* 0x004fee0000410000 */
[-C--:B----4-:R-:W-:Y:S03]  /*84f0*/  HMMA.16816.F32.BF16 R52, R116, R120.reuse, R52 ;  /* 0x000000787434723c */ /* 0x090fe60000041834 */
[----:B-1----:R-:W-:Y:S04]  /*8500*/  FFMA.FTZ R111, R208, c[0x0][0x23c], -R110 ;  /* 0x00008f00d06f7a23 */ /* 0x002fe8000001086e */
[----:B------:R1:W2:Y:S01]  /*8510*/  MUFU.EX2 R245, R111 ;  /* 0x0000006f00f57308 */ /* 0x0002a20000000800 */
[C---:B------:R-:W-:Y:S08]  /*8520*/  HMMA.16816.F32.BF16 R56, R112.reuse, R120, R56 ;  /* 0x000000787038723c */ /* 0x040ff00000041838 */
[-C--:B------:R-:W-:Y:S08]  /*8530*/  HMMA.16816.F32.BF16 R60, R112, R122.reuse, R60 ;  /* 0x0000007a703c723c */ /* 0x080ff0000004183c */
[C---:B------:R-:W-:Y:S01]  /*8540*/  HMMA.16816.F32.BF16 R64, R116.reuse, R122, R64 ;  /* 0x0000007a7440723c */ /* 0x040fe20000041840 */
[----:B------:R-:W4:Y:S03]  /*8550*/  LDSM.16.MT88.4 R120, [R222+0xb000] ;  /* 0x00b00000de78783b */ /* 0x000f260000004200 */
[--C-:B-1----:R-:W-:Y:S04]  /*8560*/  FFMA.FTZ R111, R213, c[0x0][0x23c], -R105.reuse ;  /* 0x00008f00d56f7a23 */ /* 0x102fe80000010869 */
[-C--:B------:R-:W-:Y:S01]  /*8570*/  HMMA.16816.F32.BF16 R68, R116, R124.reuse, R68 ;  /* 0x0000007c7444723c */ /* 0x080fe20000041844 */
[----:B------:R1:W-:Y:S07]  /*8580*/  MUFU.EX2 R244, R111 ;  /* 0x0000006f00f47308 */ /* 0x0003ee0000000800 */
[C---:B------:R-:W-:Y:S08]  /*8590*/  HMMA.16816.F32.BF16 R72, R112.reuse, R124, R72 ;  /* 0x0000007c7048723c */ /* 0x040ff00000041848 */
[-C--:B------:R-:W-:Y:S08]  /*85a0*/  HMMA.16816.F32.BF16 R76, R112, R126.reuse, R76 ;  /* 0x0000007e704c723c */ /* 0x080ff0000004184c */
[C---:B------:R-:W-:Y:S01]  /*85b0*/  HMMA.16816.F32.BF16 R80, R116.reuse, R126, R80 ;  /* 0x0000007e7450723c */ /* 0x040fe20000041850 */
[----:B------:R-:W5:Y:S03]  /*85c0*/  LDSM.16.MT88.4 R124, [R220+0x9400] ;  /* 0x00940000dc7c783b */ /* 0x000f660000004200 */
[--C-:B-1----:R-:W-:Y:S04]  /*85d0*/  FFMA.FTZ R111, R214, c[0x0][0x23c], -R105.reuse ;  /* 0x00008f00d66f7a23 */ /* 0x102fe80000010869 */
[----:B------:R1:W-:Y:S01]  /*85e0*/  MUFU.EX2 R243, R111 ;  /* 0x0000006f00f37308 */ /* 0x0003e20000000800 */
[-C--:B----4-:R-:W-:Y:S08]  /*85f0*/  HMMA.16816.F32.BF16 R84, R116, R120.reuse, R84 ;  /* 0x000000787454723c */ /* 0x090ff00000041854 */
[C---:B------:R-:W-:Y:S08]  /*8600*/  HMMA.16816.F32.BF16 R88, R112.reuse, R120, R88 ;  /* 0x000000787058723c */ /* 0x040ff00000041858 */
[-C--:B------:R-:W-:Y:S04]  /*8610*/  HMMA.16816.F32.BF16 R92, R112, R122.reuse, R92 ;  /* 0x0000007a705c723c */ /* 0x080fe8000004185c */
[--C-:B-1----:R-:W-:Y:S04]  /*8620*/  FFMA.FTZ R111, R215, c[0x0][0x23c], -R106.reuse ;  /* 0x00008f00d76f7a23 */ /* 0x102fe8000001086a */
[----:B------:R-:W-:Y:S01]  /*8630*/  HMMA.16816.F32.BF16 R96, R116, R122, R96 ;  /* 0x0000007a7460723c */ /* 0x000fe20000041860 */
[----:B------:R-:W1:Y:S01]  /*8640*/  LDSM.16.MT88.4 R120, [R220+0xa400] ;  /* 0x00a40000dc78783b */ /* 0x000e620000004200 */
[----:B------:R4:W-:Y:S02]  /*8650*/  MUFU.EX2 R214, R111 ;  /* 0x0000006f00d67308 */ /* 0x0009e40000000800 */
[----:B------:R-:W-:Y:S02]  /*8660*/  F2FP.BF16.PACK_AB R112, R141, R139 ;  /* 0x0000008b8d70723e */ /* 0x000fe400000010ff */
[----:B---3--:R-:W-:Y:S02]  /*8670*/  F2FP.BF16.PACK_AB R113, R142, R140 ;  /* 0x0000008c8e71723e */ /* 0x008fe400000010ff */
[----:B------:R-:W-:Y:S04]  /*8680*/  F2FP.BF16.PACK_AB R114, R183, R143 ;  /* 0x0000008fb772723e */ /* 0x000fe800000010ff */
[----:B------:R-:W-:Y:S02]  /*8690*/  F2FP.BF16.PACK_AB R115, R185, R181 ;  /* 0x000000b5b973723e */ /* 0x000fe400000010ff */
[----:B------:R-:W-:Y:S02]  /*86a0*/  F2FP.BF16.PACK_AB R116, R251, R252 ;  /* 0x000000fcfb74723e */ /* 0x000fe400000010ff */
[----:B------:R-:W-:Y:S02]  /*86b0*/  F2FP.BF16.PACK_AB R117, R249, R250 ;  /* 0x000000faf975723e */ /* 0x000fe400000010ff */
[----:B------:R-:W-:Y:S01]  /*86c0*/  F2FP.BF16.PACK_AB R118, R247, R248 ;  /* 0x000000f8f776723e */ /* 0x000fe200000010ff */
[-C--:B-----5:R-:W-:Y:S05]  /*86d0*/  HMMA.16816.F32.BF16 R4, R112, R124.reuse, R4 ;  /* 0x0000007c7004723c */ /* 0x0a0fea0000041804 */
[----:B--2---:R-:W-:Y:S02]  /*86e0*/  F2FP.BF16.PACK_AB R119, R245, R246 ;  /* 0x000000f6f577723e */ /* 0x004fe400000010ff */
[----:B------:R-:W-:Y:S01]  /*86f0*/  MOV R215, R185 ;  /* 0x000000b900d77202 */ /* 0x000fe20000000f00 */
[--C-:B----4-:R-:W-:Y:S01]  /*8700*/  FFMA.FTZ R111, R216, c[0x0][0x23c], -R106.reuse ;  /* 0x00008f00d86f7a23 */ /* 0x110fe2000001086a */
[----:B------:R-:W-:Y:S03]  /*8710*/  MOV R216, R183 ;  /* 0x000000b700d87202 */ /* 0x000fe60000000f00 */
[C---:B------:R-:W-:Y:S01]  /*8720*/  HMMA.16816.F32.BF16 R8, R116.reuse, R124, R8 ;  /* 0x0000007c7408723c */ /* 0x040fe20000041808 */
[----:B------:R2:W-:Y:S07]  /*8730*/  MUFU.EX2 R213, R111 ;  /* 0x0000006f00d57308 */ /* 0x0005ee0000000800 */
[-C--:B------:R-:W-:Y:S08]  /*8740*/  HMMA.16816.F32.BF16 R12, R116, R126.reuse, R12 ;  /* 0x0000007e740c723c */ /* 0x080ff0000004180c */
[C---:B------:R-:W-:Y:S01]  /*8750*/  HMMA.16816.F32.BF16 R16, R112.reuse, R126, R16 ;  /* 0x0000007e7010723c */ /* 0x040fe20000041810 */
[----:B------:R-:W3:Y:S07]  /*8760*/  LDSM.16.MT88.4 R124, [R222+0xa400] ;  /* 0x00a40000de7c783b */ /* 0x000eee0000004200 */
[-C--:B------:R-:W-:Y:S04]  /*8770*/  HMMA.16816.F32.BF16 R20, R112, R128.reuse, R20 ;  /* 0x000000807014723c */ /* 0x080fe80000041814 */
[----:B--2---:R-:W-:Y:S01]  /*8780*/  FFMA.FTZ R111, R209, c[0x0][0x23c], -R105 ;  /* 0x00008f00d16f7a23 */ /* 0x004fe20000010869 */
[----:B------:R-:W-:Y:S03]  /*8790*/  MOV R209, R181 ;  /* 0x000000b500d17202 */ /* 0x000fe60000000f00 */
[C---:B------:R-:W-:Y:S01]  /*87a0*/  HMMA.16816.F32.BF16 R24, R116.reuse, R128, R24 ;  /* 0x000000807418723c */ /* 0x040fe20000041818 */
[----:B------:R2:W-:Y:S07]  /*87b0*/  MUFU.EX2 R208, R111 ;  /* 0x0000006f00d07308 */ /* 0x0005ee0000000800 */
[-C--:B------:R-:W-:Y:S08]  /*87c0*/  HMMA.16816.F32.BF16 R28, R116, R130.reuse, R28 ;  /* 0x00000082741c723c */ /* 0x080ff0000004181c */
[C---:B------:R-:W-:Y:S01]  /*87d0*/  HMMA.16816.F32.BF16 R32, R112.reuse, R130, R32 ;  /* 0x000000827020723c */ /* 0x040fe20000041820 */
[----:B------:R-:W4:Y:S07]  /*87e0*/  LDSM.16.MT88.4 R128, [R220+0xb400] ;  /* 0x00b40000dc80783b */ /* 0x000f2e0000004200 */
[-C--:B-1----:R-:W-:Y:S04]  /*87f0*/  HMMA.16816.F32.BF16 R36, R112, R120.reuse, R36 ;  /* 0x000000787024723c */ /* 0x082fe80000041824 */
[--C-:B--2---:R-:W-:Y:S01]  /*8800*/  FFMA.FTZ R111, R211, c[0x0][0x23c], -R106.reuse ;  /* 0x00008f00d36f7a23 */ /* 0x104fe2000001086a */
[----:B------:R-:W-:Y:S03]  /*8810*/  MOV R211, R142 ;  /* 0x0000008e00d37202 */ /* 0x000fe60000000f00 */
[C---:B------:R-:W-:Y:S01]  /*8820*/  HMMA.16816.F32.BF16 R40, R116.reuse, R120, R40 ;  /* 0x000000787428723c */ /* 0x040fe20000041828 */
[----:B------:R1:W-:Y:S07]  /*8830*/  MUFU.EX2 R206, R111 ;  /* 0x0000006f00ce7308 */ /* 0x0003ee0000000800 */
[-C--:B------:R-:W-:Y:S08]  /*8840*/  HMMA.16816.F32.BF16 R44, R116, R122.reuse, R44 ;  /* 0x0000007a742c723c */ /* 0x080ff0000004182c */
[C---:B------:R-:W-:Y:S01]  /*8850*/  HMMA.16816.F32.BF16 R48, R112.reuse, R122, R48 ;  /* 0x0000007a7030723c */ /* 0x040fe20000041830 */
[----:B------:R-:W2:Y:S07]  /*8860*/  LDSM.16.MT88.4 R120, [R222+0xb400] ;  /* 0x00b40000de78783b */ /* 0x000eae0000004200 */
[-C--:B---3--:R-:W-:Y:S04]  /*8870*/  HMMA.16816.F32.BF16 R52, R112, R124.reuse, R52 ;  /* 0x0000007c7034723c */ /* 0x088fe80000041834 */
[----:B-1----:R-:W-:Y:S01]  /*8880*/  FFMA.FTZ R111, R212, c[0x0][0x23c], -R106 ;  /* 0x00008f00d46f7a23 */ /* 0x002fe2000001086a */
[----:B------:R-:W-:Y:S03]  /*8890*/  MOV R212, R141 ;  /* 0x0000008d00d47202 */ /* 0x000fe60000000f00 */
[C---:B------:R-:W-:Y:S01]  /*88a0*/  HMMA.16816.F32.BF16 R56, R116.reuse, R124, R56 ;  /* 0x0000007c7438723c */ /* 0x040fe20000041838 */
[----:B------:R1:W-:Y:S06]  /*88b0*/  MUFU.EX2 R205, R111 ;  /* 0x0000006f00cd7308 */ /* 0x0003ec0000000800 */
[--C-:B------:R-:W-:Y:S01]  /*88c0*/  FFMA.FTZ R124, R218, c[0x0][0x23c], -R107.reuse ;  /* 0x00008f00da7c7a23 */ /* 0x100fe2000001086b */
[-C--:B------:R-:W-:Y:S03]  /*88d0*/  HMMA.16816.F32.BF16 R60, R116, R126.reuse, R60 ;  /* 0x0000007e743c723c */ /* 0x080fe6000004183c */
[----:B------:R3:W-:Y:S01]  /*88e0*/  MUFU.EX2 R203, R124 ;  /* 0x0000007c00cb7308 */ /* 0x0007e20000000800 */
[----:B------:R-:W-:Y:S04]  /*88f0*/  MOV R218, R139 ;  /* 0x0000008b00da7202 */ /* 0x000fe80000000f00 */
[C---:B------:R-:W-:Y:S08]  /*8900*/  HMMA.16816.F32.BF16 R64, R112.reuse, R126, R64 ;  /* 0x0000007e7040723c */ /* 0x040ff00000041840 */
[-C--:B----4-:R-:W-:Y:S04]  /*8910*/  HMMA.16816.F32.BF16 R68, R112, R128.reuse, R68 ;  /* 0x000000807044723c */ /* 0x090fe80000041844 */
[--C-:B-1----:R-:W-:Y:S01]  /*8920*/  FFMA.FTZ R111, R217, c[0x0][0x23c], -R107.reuse ;  /* 0x00008f00d96f7a23 */ /* 0x102fe2000001086b */
[----:B------:R-:W-:Y:S02]  /*8930*/  MOV R217, R140 ;  /* 0x0000008c00d97202 */ /* 0x000fe40000000f00 */
[----:B------:R-:W-:Y:S01]  /*8940*/  LDSM.16.MT88.4 R140, [R222+0x9c00] ;  /* 0x009c0000de8c783b */ /* 0x000fe20000004200 */
[C---:B------:R-:W-:Y:S01]  /*8950*/  HMMA.16816.F32.BF16 R72, R116.reuse, R128, R72 ;  /* 0x000000807448723c */ /* 0x040fe20000041848 */
[----:B------:R1:W4:Y:S06]  /*8960*/  MUFU.EX2 R204, R111 ;  /* 0x0000006f00cc7308 */ /* 0x00032c0000000800 */
[----:B---3--:R-:W3:Y:S01]  /*8970*/  LDSM.16.MT88.4 R124, [R220+0x9800] ;  /* 0x00980000dc7c783b */ /* 0x008ee20000004200 */
[-C--:B------:R-:W-:Y:S08]  /*8980*/  HMMA.16816.F32.BF16 R76, R116, R130.reuse, R76 ;  /* 0x00000082744c723c */ /* 0x080ff0000004184c */
[C---:B------:R-:W-:Y:S01]  /*8990*/  HMMA.16816.F32.BF16 R80, R112.reuse, R130, R80 ;  /* 0x000000827050723c */ /* 0x040fe20000041850 */
[----:B------:R-:W5:Y:S07]  /*89a0*/  LDSM.16.MT88.4 R128, [R222+0x9800] ;  /* 0x00980000de80783b */ /* 0x000f6e0000004200 */
[-C--:B--2---:R-:W-:Y:S04]  /*89b0*/  HMMA.16816.F32.BF16 R84, R112, R120.reuse, R84 ;  /* 0x000000787054723c */ /* 0x084fe80000041854 */
[--C-:B-1----:R-:W-:Y:S01]  /*89c0*/  FFMA.FTZ R111, R219, c[0x0][0x23c], -R110.reuse ;  /* 0x00008f00db6f7a23 */ /* 0x102fe2000001086e */
[----:B------:R-:W-:Y:S03]  /*89d0*/  MOV R219, R138 ;  /* 0x0000008a00db7202 */ /* 0x000fe60000000f00 */
[C---:B------:R-:W-:Y:S01]  /*89e0*/  HMMA.16816.F32.BF16 R88, R116.reuse, R120, R88 ;  /* 0x000000787458723c */ /* 0x040fe20000041858 */
[----:B------:R1:W-:Y:S07]  /*89f0*/  MUFU.EX2 R201, R111 ;  /* 0x0000006f00c97308 */ /* 0x0003ee0000000800 */
[-C--:B------:R-:W-:Y:S07]  /*8a00*/  HMMA.16816.F32.BF16 R92, R116, R122.reuse, R92 ;  /* 0x0000007a745c723c */ /* 0x080fee000004185c */
[----:B----4-:R-:W-:Y:S01]  /*8a10*/  F2FP.BF16.PACK_AB R116, R203, R204 ;  /* 0x000000cccb74723e */ /* 0x010fe200000010ff */
[----:B------:R-:W-:Y:S01]  /*8a20*/  HMMA.16816.F32.BF16 R96, R112, R122, R96 ;  /* 0x0000007a7060723c */ /* 0x000fe20000041860 */
[----:B------:R-:W2:Y:S06]  /*8a30*/  LDSM.16.MT88.4 R120, [R220+0xa800] ;  /* 0x00a80000dc78783b */ /* 0x000eac0000004200 */
[----:B------:R-:W-:Y:S01]  /*8a40*/  F2FP.BF16.PACK_AB R112, R243, R244 ;  /* 0x000000f4f370723e */ /* 0x000fe200000010ff */
[--C-:B-1----:R-:W-:Y:S01]  /*8a50*/  FFMA.FTZ R111, R228, c[0x0][0x23c], -R110.reuse ;  /* 0x00008f00e46f7a23 */ /* 0x102fe2000001086e */
[----:B------:R-:W-:Y:S03]  /*8a60*/  F2FP.BF16.PACK_AB R113, R213, R214 ;  /* 0x000000d6d571723e */ /* 0x000fe600000010ff */
[----:B------:R1:W4:Y:S01]  /*8a70*/  MUFU.EX2 R202, R111 ;  /* 0x0000006f00ca7308 */ /* 0x0003220000000800 */
[----:B------:R-:W-:Y:S02]  /*8a80*/  F2FP.BF16.PACK_AB R114, R207, R208 ;  /* 0x000000d0cf72723e */ /* 0x000fe400000010ff */
[----:B------:R-:W-:Y:S02]  /*8a90*/  F2FP.BF16.PACK_AB R115, R205, R206 ;  /* 0x000000cecd73723e */ /* 0x000fe400000010ff */
[----:B------:R-:W-:Y:S05]  /*8aa0*/  MOV R228, R137 ;  /* 0x0000008900e47202 */ /* 0x000fea0000000f00 */
[-C--:B---3--:R-:W-:Y:S03]  /*8ab0*/  HMMA.16816.F32.BF16 R4, R112, R124.reuse, R4 ;  /* 0x0000007c7004723c */ /* 0x088fe60000041804 */
[--C-:B-1----:R-:W-:Y:S01]  /*8ac0*/  FFMA.FTZ R111, R229, c[0x0][0x23c], -R107.reuse ;  /* 0x00008f00e56f7a23 */ /* 0x102fe2000001086b */
[----:B----4-:R-:W-:Y:S02]  /*8ad0*/  F2FP.BF16.PACK_AB R117, R202, R201 ;  /* 0x000000c9ca75723e */ /* 0x010fe400000010ff */
[----:B------:R-:W-:Y:S01]  /*8ae0*/  MOV R229, R136 ;  /* 0x0000008800e57202 */ /* 0x000fe20000000f00 */
[----:B------:R1:W-:Y:S02]  /*8af0*/  MUFU.EX2 R199, R111 ;  /* 0x0000006f00c77308 */ /* 0x0003e40000000800 */
[----:B-1----:R-:W-:Y:S03]  /*8b00*/  FFMA.FTZ R111, R230, c[0x0][0x23c], -R107 ;  /* 0x00008f00e66f7a23 */ /* 0x002fe6000001086b */
[----:B------:R-:W-:Y:S05]  /*8b10*/  MOV R230, R135 ;  /* 0x0000008700e67202 */ /* 0x000fea0000000f00 */
[----:B------:R1:W3:Y:S02]  /*8b20*/  MUFU.EX2 R200, R111 ;  /* 0x0000006f00c87308 */ /* 0x0002e40000000800 */
[--C-:B-1----:R-:W-:Y:S01]  /*8b30*/  FFMA.FTZ R111, R231, c[0x0][0x23c], -R110.reuse ;  /* 0x00008f00e76f7a23 */ /* 0x102fe2000001086e */
[----:B---3--:R-:W-:Y:S02]  /*8b40*/  F2FP.BF16.PACK_AB R118, R200, R199 ;  /* 0x000000c7c876723e */ /* 0x008fe400000010ff */
[----:B------:R-:W-:Y:S05]  /*8b50*/  MOV R231, R134 ;  /* 0x0000008600e77202 */ /* 0x000fea0000000f00 */
[----:B------:R1:W-:Y:S01]  /*8b60*/  MUFU.EX2 R198, R111 ;  /* 0x0000006f00c67308 */ /* 0x0003e20000000800 */
[----:B------:R-:W-:Y:S01]  /*8b70*/  MOV R134, R180 ;  /* 0x000000b400867202 */ /* 0x000fe20000000f00 */
[----:B-1----:R-:W-:Y:S01]  /*8b80*/  FFMA.FTZ R111, R232, c[0x0][0x23c], -R110 ;  /* 0x00008f00e86f7a23 */ /* 0x002fe2000001086e */
[----:B------:R-:W-:Y:S02]  /*8b90*/  MOV R232, R133 ;  /* 0x0000008500e87202 */ /* 0x000fe40000000f00 */
[----:B------:R-:W-:Y:S05]  /*8ba0*/  MOV R133, R191 ;  /* 0x000000bf00857202 */ /* 0x000fea0000000f00 */
[----:B------:R1:W3:Y:S02]  /*8bb0*/  MUFU.EX2 R197, R111 ;  /* 0x0000006f00c57308 */ /* 0x0002e40000000800 */
[--C-:B-1----:R-:W-:Y:S01]  /*8bc0*/  FFMA.FTZ R111, R234, c[0x0][0x23c], -R105.reuse ;  /* 0x00008f00ea6f7a23 */ /* 0x102fe20000010869 */
[----:B---3--:R-:W-:Y:S02]  /*8bd0*/  F2FP.BF16.PACK_AB R119, R197, R198 ;  /* 0x000000c6c577723e */ /* 0x008fe400000010ff */
[----:B------:R-:W-:Y:S05]  /*8be0*/  MOV R234, R188 ;  /* 0x000000bc00ea7202 */ /* 0x000fea0000000f00 */
[----:B------:R1:W-:Y:S01]  /*8bf0*/  MUFU.EX2 R196, R111 ;  /* 0x0000006f00c47308 */ /* 0x0003e20000000800 */
[C---:B------:R-:W-:Y:S08]  /*8c00*/  HMMA.16816.F32.BF16 R8, R116.reuse, R124, R8 ;  /* 0x0000007c7408723c */ /* 0x040ff00000041808 */
[-C--:B------:R-:W-:Y:S08]  /*8c10*/  HMMA.16816.F32.BF16 R12, R116, R126.reuse, R12 ;  /* 0x0000007e740c723c */ /* 0x080ff0000004180c */
[C---:B------:R-:W-:Y:S01]  /*8c20*/  HMMA.16816.F32.BF16 R16, R112.reuse, R126, R16 ;  /* 0x0000007e7010723c */ /* 0x040fe20000041810 */
[----:B------:R-:W3:Y:S03]  /*8c30*/  LDSM.16.MT88.4 R124, [R222+0xa800] ;  /* 0x00a80000de7c783b */ /* 0x000ee60000004200 */
[--C-:B-1----:R-:W-:Y:S01]  /*8c40*/  FFMA.FTZ R111, R233, c[0x0][0x23c], -R105.reuse ;  /* 0x00008f00e96f7a23 */ /* 0x102fe20000010869 */
[----:B------:R-:W-:Y:S03]  /*8c50*/  MOV R233, R189 ;  /* 0x000000bd00e97202 */ /* 0x000fe60000000f00 */
[-C--:B-----5:R-:W-:Y:S01]  /*8c60*/  HMMA.16816.F32.BF16 R20, R112, R128.reuse, R20 ;  /* 0x000000807014723c */ /* 0x0a0fe20000041814 */
[----:B------:R1:W-:Y:S07]  /*8c70*/  MUFU.EX2 R195, R111 ;  /* 0x0000006f00c37308 */ /* 0x0003ee0000000800 */
[C---:B------:R-:W-:Y:S08]  /*8c80*/  HMMA.16816.F32.BF16 R24, R116.reuse, R128, R24 ;  /* 0x000000807418723c */ /* 0x040ff00000041818 */
[-C--:B------:R-:W-:Y:S08]  /*8c90*/  HMMA.16816.F32.BF16 R28, R116, R130.reuse, R28 ;  /* 0x00000082741c723c */ /* 0x080ff0000004181c */
[C---:B------:R-:W-:Y:S01]  /*8ca0*/  HMMA.16816.F32.BF16 R32, R112.reuse, R130, R32 ;  /* 0x000000827020723c */ /* 0x040fe20000041820 */
[----:B------:R-:W4:Y:S03]  /*8cb0*/  LDSM.16.MT88.4 R128, [R220+0xb800] ;  /* 0x00b80000dc80783b */ /* 0x000f260000004200 */
[--C-:B-1----:R-:W-:Y:S01]  /*8cc0*/  FFMA.FTZ R111, R235, c[0x0][0x23c], -R106.reuse ;  /* 0x00008f00eb6f7a23 */ /* 0x102fe2000001086a */
[----:B------:R-:W-:Y:S03]  /*8cd0*/  MOV R235, R190 ;  /* 0x000000be00eb7202 */ /* 0x000fe60000000f00 */
[-C--:B--2---:R-:W-:Y:S01]  /*8ce0*/  HMMA.16816.F32.BF16 R36, R112, R120.reuse, R36 ;  /* 0x000000787024723c */ /* 0x084fe20000041824 */
[----:B------:R1:W-:Y:S07]  /*8cf0*/  MUFU.EX2 R193, R111 ;  /* 0x0000006f00c17308 */ /* 0x0003ee0000000800 */
[C---:B------:R-:W-:Y:S08]  /*8d00*/  HMMA.16816.F32.BF16 R40, R116.reuse, R120, R40 ;  /* 0x000000787428723c */ /* 0x040ff00000041828 */
[-C--:B------:R-:W-:Y:S08]  /*8d10*/  HMMA.16816.F32.BF16 R44, R116, R122.reuse, R44 ;  /* 0x0000007a742c723c */ /* 0x080ff0000004182c */
[C---:B------:R-:W-:Y:S01]  /*8d20*/  HMMA.16816.F32.BF16 R48, R112.reuse, R122, R48 ;  /* 0x0000007a7030723c */ /* 0x040fe20000041830 */
[----:B------:R-:W2:Y:S03]  /*8d30*/  LDSM.16.MT88.4 R120, [R222+0xb800] ;  /* 0x00b80000de78783b */ /* 0x000ea60000004200 */
[--C-:B-1----:R-:W-:Y:S01]  /*8d40*/  FFMA.FTZ R111, R236, c[0x0][0x23c], -R106.reuse ;  /* 0x00008f00ec6f7a23 */ /* 0x102fe2000001086a */
[----:B------:R-:W-:Y:S03]  /*8d50*/  MOV R236, R192 ;  /* 0x000000c000ec7202 */ /* 0x000fe60000000f00 */
[-C--:B---3--:R-:W-:Y:S01]  /*8d60*/  HMMA.16816.F32.BF16 R52, R112, R124.reuse, R52 ;  /* 0x0000007c7034723c */ /* 0x088fe20000041834 */
[----:B------:R1:W-:Y:S07]  /*8d70*/  MUFU.EX2 R194, R111 ;  /* 0x0000006f00c27308 */ /* 0x0003ee0000000800 */
[C---:B------:R-:W-:Y:S08]  /*8d80*/  HMMA.16816.F32.BF16 R56, R116.reuse, R124, R56 ;  /* 0x0000007c7438723c */ /* 0x040ff00000041838 */
[-C--:B------:R-:W-:Y:S08]  /*8d90*/  HMMA.16816.F32.BF16 R60, R116, R126.reuse, R60 ;  /* 0x0000007e743c723c */ /* 0x080ff0000004183c */
[C---:B------:R-:W-:Y:S01]  /*8da0*/  HMMA.16816.F32.BF16 R64, R112.reuse, R126, R64 ;  /* 0x0000007e7040723c */ /* 0x040fe20000041840 */
[----:B------:R-:W3:Y:S03]  /*8db0*/  LDSM.16.MT88.4 R124, [R220+0x9c00] ;  /* 0x009c0000dc7c783b */ /* 0x000ee60000004200 */
[--C-:B-1----:R-:W-:Y:S02]  /*8dc0*/  FFMA.FTZ R111, R176, c[0x0][0x23c], -R105.reuse ;  /* 0x00008f00b06f7a23 */ /* 0x102fe40000010869 */
[----:B------:R-:W-:Y:S02]  /*8dd0*/  FFMA.FTZ R105, R177, c[0x0][0x23c], -R105 ;  /* 0x00008f00b1697a23 */ /* 0x000fe40000010869 */
[-C--:B----4-:R-:W-:Y:S01]  /*8de0*/  HMMA.16816.F32.BF16 R68, R112, R128.reuse, R68 ;  /* 0x000000807044723c */ /* 0x090fe20000041844 */
[----:B------:R-:W-:Y:S07]  /*8df0*/  MUFU.EX2 R192, R111 ;  /* 0x0000006f00c07308 */ /* 0x000fee0000000800 */
[C---:B------:R-:W-:Y:S03]  /*8e00*/  HMMA.16816.F32.BF16 R72, R116.reuse, R128, R72 ;  /* 0x000000807448723c */ /* 0x040fe60000041848 */
[----:B------:R1:W-:Y:S05]  /*8e10*/  MUFU.EX2 R191, R105 ;  /* 0x0000006900bf7308 */ /* 0x0003ea0000000800 */
[-C--:B------:R-:W-:Y:S08]  /*8e20*/  HMMA.16816.F32.BF16 R76, R116, R130.reuse, R76 ;  /* 0x00000082744c723c */ /* 0x080ff0000004184c */
[C---:B------:R-:W-:Y:S08]  /*8e30*/  HMMA.16816.F32.BF16 R80, R112.reuse, R130, R80 ;  /* 0x000000827050723c */ /* 0x040ff00000041850 */
[-C--:B--2---:R-:W-:Y:S04]  /*8e40*/  HMMA.16816.F32.BF16 R84, R112, R120.reuse, R84 ;  /* 0x000000787054723c */ /* 0x084fe80000041854 */
[--C-:B-1----:R-:W-:Y:S02]  /*8e50*/  FFMA.FTZ R105, R178, c[0x0][0x23c], -R106.reuse ;  /* 0x00008f00b2697a23 */ /* 0x102fe4000001086a */
[----:B------:R-:W-:Y:S02]  /*8e60*/  FFMA.FTZ R106, R179, c[0x0][0x23c], -R106 ;  /* 0x00008f00b36a7a23 */ /* 0x000fe4000001086a */
[C---:B------:R-:W-:Y:S01]  /*8e70*/  HMMA.16816.F32.BF16 R88, R116.reuse, R120, R88 ;  /* 0x000000787458723c */ /* 0x040fe20000041858 */
[----:B------:R1:W-:Y:S07]  /*8e80*/  MUFU.EX2 R190, R105 ;  /* 0x0000006900be7308 */ /* 0x0003ee0000000800 */
[-C--:B------:R-:W-:Y:S03]  /*8e90*/  HMMA.16816.F32.BF16 R92, R116, R122.reuse, R92 ;  /* 0x0000007a745c723c */ /* 0x080fe6000004185c */
[----:B------:R-:W2:Y:S05]  /*8ea0*/  MUFU.EX2 R189, R106 ;  /* 0x0000006a00bd7308 */ /* 0x000eaa0000000800 */
[----:B------:R-:W-:Y:S05]  /*8eb0*/  HMMA.16816.F32.BF16 R96, R112, R122, R96 ;  /* 0x0000007a7060723c */ /* 0x000fea0000041860 */
[----:B------:R4:W-:Y:S01]  /*8ec0*/  MUFU.EX2 R106, R108 ;  /* 0x0000006c006a7308 */ /* 0x0009e20000000800 */
[--C-:B-1----:R-:W-:Y:S01]  /*8ed0*/  FFMA.FTZ R105, R237, c[0x0][0x23c], -R107.reuse ;  /* 0x00008f00ed697a23 */ /* 0x102fe2000001086b */
[----:B------:R-:W-:Y:S08]  /*8ee0*/  MOV R237, R187 ;  /* 0x000000bb00ed7202 */ /* 0x000ff00000000f00 */
[----:B------:R1:W-:Y:S01]  /*8ef0*/  MUFU.EX2 R188, R105 ;  /* 0x0000006900bc7308 */ /* 0x0003e20000000800 */
[----:B--2---:R-:W-:Y:S02]  /*8f00*/  F2FP.BF16.PACK_AB R111, R189, R190 ;  /* 0x000000bebd6f723e */ /* 0x004fe400000010ff */
[----:B----4-:R-:W-:Y:S01]  /*8f10*/  F2FP.BF16.PACK_AB R108, R195, R196 ;  /* 0x000000c4c36c723e */ /* 0x010fe200000010ff */
[--C-:B-1----:R-:W-:Y:S01]  /*8f20*/  FFMA.FTZ R105, R238, c[0x0][0x23c], -R107.reuse ;  /* 0x00008f00ee697a23 */ /* 0x102fe2000001086b */
[----:B------:R-:W-:Y:S05]  /*8f30*/  MOV R238, R186 ;  /* 0x000000ba00ee7202 */ /* 0x000fea0000000f00 */
[----:B------:R1:W2:Y:S02]  /*8f40*/  MUFU.EX2 R187, R105 ;  /* 0x0000006900bb7308 */ /* 0x0002a40000000800 */
[--C-:B-1----:R-:W-:Y:S01]  /*8f50*/  FFMA.FTZ R105, R240, c[0x0][0x23c], -R110.reuse ;  /* 0x00008f00f0697a23 */ /* 0x102fe2000001086e */
[----:B--2---:R-:W-:Y:S01]  /*8f60*/  F2FP.BF16.PACK_AB R176, R187, R188 ;  /* 0x000000bcbbb0723e */ /* 0x004fe200000010ff */
[----:B------:R-:W2:Y:S06]  /*8f70*/  LDL.LU R240, [R1+0xc] ;  /* 0x00000c0001f07983 */ /* 0x000eac0000300800 */
[----:B------:R1:W-:Y:S02]  /*8f80*/  MUFU.EX2 R186, R105 ;  /* 0x0000006900ba7308 */ /* 0x0003e40000000800 */
[--C-:B-1----:R-:W-:Y:S01]  /*8f90*/  FFMA.FTZ R105, R241, c[0x0][0x23c], -R110.reuse ;  /* 0x00008f00f1697a23 */ /* 0x102fe2000001086e */
[----:B------:R-:W-:Y:S01]  /*8fa0*/  MOV R241, R133 ;  /* 0x0000008500f17202 */ /* 0x000fe20000000f00 */
[----:B------:R-:W-:Y:S01]  /*8fb0*/  FFMA.FTZ R110, R109, c[0x0][0x23c], -R110 ;  /* 0x00008f006d6e7a23 */ /* 0x000fe2000001086e */
[----:B------:R-:W-:Y:S05]  /*8fc0*/  MOV R133, R184 ;  /* 0x000000b800857202 */ /* 0x000fea0000000f00 */
[----:B------:R1:W4:Y:S01]  /*8fd0*/  MUFU.EX2 R185, R105 ;  /* 0x0000006900b97308 */ /* 0x0003220000000800 */
[----:B------:R-:W-:Y:S01]  /*8fe0*/  F2FP.BF16.PACK_AB R109, R194, R193 ;  /* 0x000000c1c26d723e */ /* 0x000fe200000010ff */
[--C-:B-1----:R-:W-:Y:S01]  /*8ff0*/  FFMA.FTZ R105, R242, c[0x0][0x23c], -R107.reuse ;  /* 0x00008f00f2697a23 */ /* 0x102fe2000001086b */
[----:B----4-:R-:W-:Y:S01]  /*9000*/  F2FP.BF16.PACK_AB R177, R185, R186 ;  /* 0x000000bab9b1723e */ /* 0x010fe200000010ff */
[----:B------:R-:W-:Y:S01]  /*9010*/  FFMA.FTZ R107, R239, c[0x0][0x23c], -R107 ;  /* 0x00008f00ef6b7a23 */ /* 0x000fe2000001086b */
[----:B------:R-:W4:Y:S05]  /*9020*/  LDL.LU R242, [R1+0x8] ;  /* 0x0000080001f27983 */ /* 0x000f2a0000300800 */
[----:B------:R-:W-:Y:S01]  /*9030*/  MUFU.EX2 R184, R105 ;  /* 0x0000006900b87308 */ /* 0x000fe20000000800 */
[----:B------:R-:W-:Y:S02]  /*9040*/  MOV R239, R182 ;  /* 0x000000b600ef7202 */ /* 0x000fe40000000f00 */
[----:B------:R-:W1:Y:S07]  /*9050*/  LDSM.16.MT88.4 R180, [R220+0xbc00] ;  /* 0x00bc0000dcb4783b */ /* 0x000e6e0000004200 */
[----:B------:R5:W3:Y:S10]  /*9060*/  MUFU.EX2 R105, R110 ;  /* 0x0000006e00697308 */ /* 0x000af40000000800 */
[----:B------:R-:W1:Y:S01]  /*9070*/  MUFU.EX2 R107, R107 ;  /* 0x0000006b006b7308 */ /* 0x000e620000000800 */
[----:B-----5:R-:W-:Y:S02]  /*9080*/  F2FP.BF16.PACK_AB R110, R191, R192 ;  /* 0x000000c0bf6e723e */ /* 0x020fe400000010ff */
[----:B---3--:R-:W-:Y:S05]  /*9090*/  F2FP.BF16.PACK_AB R179, R105, R106 ;  /* 0x0000006a69b3723e */ /* 0x008fea00000010ff */
[-C--:B------:R-:W-:Y:S01]  /*90a0*/  HMMA.16816.F32.BF16 R116, R108, R124.reuse, R4 ;  /* 0x0000007c6c74723c */ /* 0x080fe20000041804 */
[----:B------:R-:W3:Y:S04]  /*90b0*/  LDSM.16.MT88.4 R4, [R222+0xbc00] ;  /* 0x00bc0000de04783b */ /* 0x000ee80000004200 */
[----:B-1----:R-:W-:Y:S07]  /*90c0*/  F2FP.BF16.PACK_AB R178, R107, R184 ;  /* 0x000000b86bb2723e */ /* 0x002fee00000010ff */
[C---:B------:R-:W-:Y:S01]  /*90d0*/  HMMA.16816.F32.BF16 R112, R176.reuse, R124, R8 ;  /* 0x0000007cb070723c */ /* 0x040fe20000041808 */
[----:B------:R-:W5:Y:S04]  /*90e0*/  LDL.LU R9, [R1] ;  /* 0x0000000001097983 */ /* 0x000f680000300800 */
[----:B------:R-:W5:Y:S02]  /*90f0*/  LDL.LU R11, [R1+0x4] ;  /* 0x00000400010b7983 */ /* 0x000f640000300800 */
        /* <DEDUP_REMOVED lines=21> */
[C---:B------:R-:W-:Y:S08]  /*9250*/  HMMA.16816.F32.BF16 R88, R176.reuse, R4, R88 ;  /* 0x00000004b058723c */ /* 0x040ff00000041858 */
[-C--:B------:R-:W-:Y:S08]  /*9260*/  HMMA.16816.F32.BF16 R92, R176, R6.reuse, R92 ;  /* 0x00000006b05c723c */ /* 0x080ff0000004185c */
[----:B------:R-:W-:Y:S04]  /*9270*/  HMMA.16816.F32.BF16 R96, R108, R6, R96 ;  /* 0x000000066c60723c */ /* 0x000fe80000041860 */
[----:B--2---:R-:W-:Y:S04]  /*9280*/  FFMA.FTZ R0, R0, R240, R241 ;  /* 0x000000f000007223 */ /* 0x004fe800000100f1 */
[----:B------:R-:W-:Y:S04]  /*9290*/  FADD.FTZ R0, R235, R0 ;  /* 0x00000000eb007221 */ /* 0x000fe80000010000 */
[----:B------:R-:W-:Y:S04]  /*92a0*/  FADD.FTZ R0, R231, R0 ;  /* 0x00000000e7007221 */ /* 0x000fe80000010000 */
[----:B------:R-:W-:Y:S04]  /*92b0*/  FADD.FTZ R0, R219, R0 ;  /* 0x00000000db007221 */ /* 0x000fe80000010000 */
[----:B------:R-:W-:Y:S04]  /*92c0*/  FADD.FTZ R0, R250, R0 ;  /* 0x00000000fa007221 */ /* 0x000fe80000010000 */
[----:B------:R-:W-:Y:S04]  /*92d0*/  FADD.FTZ R0, R249, R0 ;  /* 0x00000000f9007221 */ /* 0x000fe80000010000 */
[----:B------:R-:W-:Y:S02]  /*92e0*/  FADD.FTZ R0, R246, R0 ;  /* 0x00000000f6007221 */ /* 0x000fe40000010000 */
[----:B----4-:R-:W-:Y:S04]  /*92f0*/  FFMA.FTZ R2, R2, R242, R239 ;  /* 0x000000f202027223 */ /* 0x010fe800000100ef */
[----:B------:R-:W-:Y:S04]  /*9300*/  FADD.FTZ R2, R236, R2 ;  /* 0x00000002ec027221 */ /* 0x000fe80000010000 */
[----:B------:R-:W-:Y:S04]  /*9310*/  FADD.FTZ R2, R232, R2 ;  /* 0x00000002e8027221 */ /* 0x000fe80000010000 */
[----:B------:R-:W-:Y:S04]  /*9320*/  FADD.FTZ R2, R228, R2 ;  /* 0x00000002e4027221 */ /* 0x000fe80000010000 */
[----:B------:R-:W-:Y:S04]  /*9330*/  FADD.FTZ R2, R252, R2 ;  /* 0x00000002fc027221 */ /* 0x000fe80000010000 */
[----:B------:R-:W-:Y:S04]  /*9340*/  FADD.FTZ R2, R251, R2 ;  /* 0x00000002fb027221 */ /* 0x000fe80000010000 */
[----:B------:R-:W-:Y:S02]  /*9350*/  FADD.FTZ R2, R248, R2 ;  /* 0x00000002f8027221 */ /* 0x000fe40000010000 */
[----:B-----5:R-:W-:Y:S02]  /*9360*/  FFMA.FTZ R101, R101, R9, R8 ;  /* 0x0000000965657223 */ /* 0x020fe40000010008 */
        /* <DEDUP_REMOVED lines=58> */
.L_x_540:
        /* <DEDUP_REMOVED lines=271> */
[----:B-1----:R-:W-:-:S03]  /*a800*/  @!P2 IMAD R2, R26, c[0x0][0x214], RZ ;  /* 0x000085001a02aa24 */ /* 0x002fc600078e02ff */
[----:B------:R1:W-:Y:S01]  /*a810*/  STS [R4+0x5000], R7 ;  /* 0x0050000704007388 */ /* 0x0003e20000000800 */
[----:B------:R-:W-:Y:S01]  /*a820*/  @P5 MUFU.LG2 R15, R50 ;  /* 0x00000032000f5308 */ /* 0x000fe20000000c00 */
[----:B------:R-:W-:Y:S02]  /*a830*/  @!P2 SEL R2, R2, R52, !P0 ;  /* 0x000000340202a207 */ /* 0x000fe40004000000 */
[----:B------:R3:W-:Y:S04]  /*a840*/  STS [R4+0x5200], R6 ;  /* 0x0052000604007388 */ /* 0x0007e80000000800 */
[----:B------:R-:W-:Y:S06]  /*a850*/  BAR.SYNC.DEFER_BLOCKING 0x0 ;  /* 0x0000000000007b1d */ /* 0x000fec0000010000 */
[----:B----4-:R-:W4:Y:S04]  /*a860*/  S2R R9, SR_CTAID.X ;  /* 0x0000000000097919 */ /* 0x010f280000002500 */
[----:B------:R-:W4:Y:S01]  /*a870*/  S2R R19, SR_CTAID.Z ;  /* 0x0000000000137919 */ /* 0x000f220000002700 */
[----:B-1----:R1:W1:Y:S01]  /*a880*/  @P6 MUFU.LG2 R7, R49 ;  /* 0x0000003100076308 */ /* 0x0022620000000c00 */
[----:B------:R-:W-:-:S02]  /*a890*/  @P1 MOV R0, 0x1 ;  /* 0x0000000100001802 */ /* 0x000fc40000000f00 */
[----:B---3--:R-:W-:Y:S01]  /*a8a0*/  @!P0 SHF.R.S32.HI R4, RZ, 0x1f, R26 ;  /* 0x0000001fff048819 */ /* 0x008fe2000001141a */
        /* <DEDUP_REMOVED lines=12> */
[----:B------:R-:W-:-:S02]  /*a970*/  @!P1 IMAD R0, R10, c[0x0][0x1c0], RZ ;  /* 0x000070000a009a24 */ /* 0x000fc400078e02ff */
[----:B------:R-:W-:Y:S01]  /*a980*/  @!P0 IMAD R4, R4, c[0x0][0x1e0], RZ ;  /* 0x0000780004048a24 */ /* 0x000fe200078e02ff */
[----:B------:R-:W3:Y:S01]  /*a990*/  @P4 MUFU.LG2 R14, R100 ;  /* 0x00000064000e4308 */ /* 0x000ee20000000c00 */
[C---:B------:R-:W-:Y:S01]  /*a9a0*/  IMAD R0, R26.reuse, R0, RZ ;  /* 0x000000001a007224 */ /* 0x040fe200078e02ff */
[----:B------:R-:W-:Y:S01]  /*a9b0*/  @P1 MOV R6, c[0x0][0x210] ;  /* 0x0000840000061a02 */ /* 0x000fe20000000f00 */
[----:B------:R-:W-:Y:S01]  /*a9c0*/  @!P0 IMAD R8, R26, c[0x0][0x1e4], R4 ;  /* 0x000079001a088a24 */ /* 0x000fe200078e0204 */
[----:B------:R-:W-:Y:S01]  /*a9d0*/  @!P1 MOV R6, 0x1 ;  /* 0x0000000100069802 */ /* 0x000fe20000000f00 */
[----:B------:R-:W-:-:S03]  /*a9e0*/  CS2R R4, SRZ ;  /* 0x0000000000047805 */ /* 0x000fc6000001ff00 */
[----:B------:R-:W3:Y:S01]  /*a9f0*/  @P3 MUFU.LG2 R11, R101 ;  /* 0x00000065000b3308 */ /* 0x000ee20000000c00 */
[----:B------:R-:W-:Y:S02]  /*aa00*/  @!P2 SHF.R.S32.HI R5, RZ, 0x1f, R2 ;  /* 0x0000001fff05a819 */ /* 0x000fe40000011402 */
[----:B------:R-:W-:Y:S02]  /*aa10*/  SEL R0, R0, RZ, P2 ;  /* 0x000000ff00007207 */ /* 0x000fe40001000000 */
[----:B------:R-:W-:Y:S01]  /*aa20*/  @!P2 MOV R4, R2 ;  /* 0x000000020004a202 */ /* 0x000fe20000000f00 */
[----:B----4-:R-:W-:Y:S02]  /*aa30*/  IMAD R2, R9, R6, RZ ;  /* 0x0000000609027224 */ /* 0x010fe400078e02ff */
[----:B------:R-:W-:-:S03]  /*aa40*/  @!P0 IMAD.WIDE.U32 R12, R26, c[0x0][0x1e0], RZ ;  /* 0x000078001a0c8a25 */ /* 0x000fc600078e00ff */
[----:B------:R-:W-:Y:S01]  /*aa50*/  SHF.L.U32 R9, R2, 0x7, RZ ;  /* 0x0000000702097819 */ /* 0x000fe200000006ff */
[----:B------:R-:W-:Y:S02]  /*aa60*/  IMAD R0, R19, R10, R0 ;  /* 0x0000000a13007224 */ /* 0x000fe400078e0200 */
[----:B------:R-:W-:Y:S01]  /*aa70*/  @P6 FMUL.FTZ R7, R7, 0.69314718246459960938 ;  /* 0x3f31721807076820 */ /* 0x000fe20000410000 */
[----:B------:R-:W-:Y:S02]  /*aa80*/  MOV R18, 0x7f800000 ;  /* 0x7f80000000127802 */ /* 0x000fe40000000f00 */
[----:B------:R-:W-:Y:S01]  /*aa90*/  @!P0 MOV R105, R12 ;  /* 0x0000000c00698202 */ /* 0x000fe20000000f00 */
[----:B------:R-:W-:Y:S01]  /*aaa0*/  @P6 FFMA.FTZ R18, R104, c[0x0][0x238], R7 ;  /* 0x00008e0068126a23 */ /* 0x000fe20000010007 */
[----:B------:R-:W-:Y:S01]  /*aab0*/  @!P0 IADD3 R106, R13, R8, RZ ;  /* 0x000000080d6a8210 */ /* 0x000fe20007ffe0ff */
[----:B------:R-:W-:Y:S01]  /*aac0*/  @P5 FMUL.FTZ R8, R15, 0.69314718246459960938 ;  /* 0x3f3172180f085820 */ /* 0x000fe20000410000 */
[--C-:B------:R-:W-:Y:S01]  /*aad0*/  IADD3 R10, P1, P0, R9, R4, R0.reuse ;  /* 0x00000004090a7210 */ /* 0x100fe2000783e000 */
[----:B---3--:R-:W-:Y:S01]  /*aae0*/  @P4 FMUL.FTZ R7, R14, 0.69314718246459960938 ;  /* 0x3f3172180e074820 */ /* 0x008fe20000410000 */
        /* <DEDUP_REMOVED lines=10> */
[----:B------:R-:W-:-:S02]  /*ab90*/  IADD3.X R11, R4, R5, R0, P1, P0 ;  /* 0x00000005040b7210 */ /* 0x000fc40000fe0400 */
        /* <DEDUP_REMOVED lines=41> */
.L_x_545:
[----:B-1----:R-:W-:Y:S05]  /*ae30*/  BSYNC B0 ;  /* 0x0000000000007941 */ /* 0x002fea0003800000 */
.L_x_544:
[----:B------:R-:W2:Y:S04]  /*ae40*/  LDL.LU.64 R4, [R1+0x30] ;  /* 0x0000300001047983 */ /* 0x000ea80000300a00 */
[----:B------:R-:W3:Y:S04]  /*ae50*/  LDL.64 R14, [R1+0x10] ;  /* 0x00001000010e7983 */ /* 0x000ee80000100a00 */
[----:B------:R1:W5:Y:S04]  /*ae60*/  LDL.64 R16, [R1+0x40] ;  /* 0x0000400001107983 */ /* 0x0003680000100a00 */
[----:B------:R1:W5:Y:S04]  /*ae70*/  LDL R12, [R1+0x48] ;  /* 0x00004800010c7983 */ /* 0x0003680000100800 */
[----:B------:R1:W5:Y:S01]  /*ae80*/  LDL R11, [R1+0x4c] ;  /* 0x00004c00010b7983 */ /* 0x0003620000100800 */
[----:B------:R-:W-:-:S05]  /*ae90*/  SHF.R.S32.HI R0, RZ, 0x1f, R19 ;  /* 0x0000001fff007819 */ /* 0x000fca0000011413 */
[----:B------:R-:W-:Y:S01]  /*aea0*/  IMAD R0, R0, c[0x0][0x1f0], RZ ;  /* 0x00007c0000007a24 */ /* 0x000fe200078e02ff */
[----:B------:R-:W-:Y:S03]  /*aeb0*/  BSSY B0, `(.L_x_546) ;  /* 0x0000015000007945 */ /* 0x000fe60003800000 */
[----:B------:R-:W-:Y:S01]  /*aec0*/  IMAD R0, R19, c[0x0][0x1f4], R0 ;  /* 0x00007d0013007a24 */ /* 0x000fe200078e0200 */
[----:B---3--:R-:W-:-:S04]  /*aed0*/  IADD3 R2, P0, R14, R105, RZ ;  /* 0x000000690e027210 */ /* 0x008fc80007f1e0ff */
[----:B------:R-:W-:Y:S02]  /*aee0*/  IADD3.X R3, R15, R106, RZ, P0, !PT ;  /* 0x0000006a0f037210 */ /* 0x000fe400007fe4ff */
[----:B--2--5:R-:W-:-:S03]  /*aef0*/  ISETP.GE.AND P0, PT, R4, R25, PT ;  /* 0x000000190400720c */ /* 0x024fc60003f06270 */
[----:B------:R-:W-:-:S05]  /*af00*/  IMAD.WIDE.U32 R8, R19, c[0x0][0x1f0], R2 ;  /* 0x00007c0013087a25 */ /* 0x000fca00078e0002 */
[----:B------:R-:W-:-:S05]  /*af10*/  IADD3 R7, R9, R0, RZ ;  /* 0x0000000009077210 */ /* 0x000fca0007ffe0ff */
        /* <DEDUP_REMOVED lines=14> */
.L_x_547:
[----:B-1----:R-:W-:Y:S05]  /*b000*/  BSYNC B0 ;  /* 0x0000000000007941 */ /* 0x002fea0003800000 */
.L_x_546:
[----:B------:R-:W2:Y:S01]  /*b010*/  LDL.LU R0, [R1+0x54] ;  /* 0x0000540001007983 */ /* 0x000ea20000300800 */
[----:B------:R-:W-:Y:S01]  /*b020*/  BSSY B0, `(.L_x_548) ;  /* 0x0000013000007945 */ /* 0x000fe20003800000 */
[----:B--2---:R-:W-:-:S13]  /*b030*/  ISETP.GE.AND P0, PT, R0, R25, PT ;  /* 0x000000190000720c */ /* 0x004fda0003f06270 */
        /* <DEDUP_REMOVED lines=14> */
[----:B------:R1:W-:Y:S04]  /*b120*/  @!P2 STG.E.128 [R2.64], R44 ;  /* 0x0000002c0200a986 */ /* 0x0003e8000c101d0a */
[----:B------:R1:W-:Y:S04]  /*b130*/  @!P1 STG.E.128 [R2.64+0x40], R40 ;  /* 0x0000402802009986 */ /* 0x0003e8000c101d0a */
[----:B------:R1:W-:Y:S02]  /*b140*/  @!P0 STG.E.128 [R2.64+0x80], R36 ;  /* 0x0000802402008986 */ /* 0x0003e4000c101d0a */
.L_x_549:
[----:B------:R-:W-:Y:S05]  /*b150*/  BSYNC B0 ;  /* 0x0000000000007941 */ /* 0x000fea0003800000 */
.L_x_548:
[----:B------:R-:W2:Y:S01]  /*b160*/  LDL.LU R0, [R1+0x60] ;  /* 0x0000600001007983 */ /* 0x000ea20000300800 */
[----:B------:R-:W-:Y:S01]  /*b170*/  BSSY B0, `(.L_x_550) ;  /* 0x0000013000007945 */ /* 0x000fe20003800000 */
[----:B--2---:R-:W-:-:S13]  /*b180*/  ISETP.GE.AND P0, PT, R0, R25, PT ;  /* 0x000000190000720c */ /* 0x004fda0003f06270 */
        /* <DEDUP_REMOVED lines=17> */
.L_x_551:
[----:B------:R-:W-:Y:S05]  /*b2a0*/  BSYNC B0 ;  /* 0x0000000000007941 */ /* 0x000fea0003800000 */
.L_x_550:
[----:B------:R-:W2:Y:S02]  /*b2b0*/  LDL.LU R0, [R1+0x5c] ;  /* 0x00005c0001007983 */ /* 0x000ea40000300800 */
[----:B--2---:R-:W-:-:S13]  /*b2c0*/  ISETP.GE.AND P0, PT, R0, R25, PT ;  /* 0x000000190000720c */ /* 0x004fda0003f06270 */
[----:B------:R-:W-:Y:S05]  /*b2d0*/  @P0 EXIT ;  /* 0x000000000000094d */ /* 0x000fea0003800000 */
[----:B------:R-:W-:Y:S01]  /*b2e0*/  IADD3 R6, P0, R16, 0x60, RZ ;  /* 0x0000006010067810 */ /* 0x000fe20007f1e0ff */
[----:B-1----:R-:W-:Y:S01]  /*b2f0*/  IMAD.MOV.U32 R2, RZ, RZ, R8 ;  /* 0x000000ffff027224 */ /* 0x002fe200078e0008 */
        /* <DEDUP_REMOVED lines=16> */
.L_x_518:
[----:B------:R-:W2:Y:S01]  /*b400*/  LDL.LU R9, [R1+0x3c] ;  /* 0x00003c0001097983 */ /* 0x000ea20000300800 */
[----:B------:R-:W3:Y:S01]  /*b410*/  LDC.U8 R2, c[0x0][0x329] ;  /* 0x0000ca40ff027b82 */ /* 0x000ee20000000000 */
[----:B------:R-:W-:Y:S01]  /*b420*/  SHF.R.S32.HI R10, RZ, 0x1f, R166 ;  /* 0x0000001fff0a7819 */ /* 0x000fe200000114a6 */
[----:B------:R-:W-:Y:S01]  /*b430*/  BSSY B0, `(.L_x_552) ;  /* 0x0000044000007945 */ /* 0x000fe20003800000 */
[----:B------:R-:W-:-:S02]  /*b440*/  IADD3 R15, -R13, R15, RZ ;  /* 0x0000000f0d0f7210 */ /* 0x000fc40007ffe1ff */
[----:B------:R-:W-:-:S03]  /*b450*/  LEA.HI R10, R10, R166, RZ, 0x2 ;  /* 0x000000a60a0a7211 */ /* 0x000fc600078f10ff */
[----:B------:R-:W4:Y:S01]  /*b460*/  LDC.U8 R3, c[0x0][0x328] ;  /* 0x0000ca00ff037b82 */ /* 0x000f220000000000 */
[----:B------:R-:W-:Y:S02]  /*b470*/  LOP3.LUT R8, R10, 0xfffffffc, RZ, 0xc0, !PT ;  /* 0xfffffffc0a087812 */ /* 0x000fe400078ec0ff */
[----:B------:R-:W-:-:S03]  /*b480*/  SHF.R.S32.HI R10, RZ, 0x2, R10 ;  /* 0x00000002ff0a7819 */ /* 0x000fc6000001140a */
[----:B------:R-:W-:Y:S01]  /*b490*/  IMAD.IADD R20, R166, 0x1, -R8 ;  /* 0x00000001a6147824 */ /* 0x000fe200078e0a08 */
[----:B------:R-:W-:Y:S02]  /*b4a0*/  SHF.R.S32.HI R8, RZ, 0x1f, R25 ;  /* 0x0000001fff087819 */ /* 0x000fe40000011419 */
[----:B------:R-:W-:Y:S01]  /*b4b0*/  SHF.R.S32.HI R11, RZ, 0x1f, R10 ;  /* 0x0000001fff0b7819 */ /* 0x000fe2000001140a */
[----:B------:R-:W-:Y:S02]  /*b4c0*/  IMAD.SHL.U32 R14, R20, 0x8, RZ ;  /* 0x00000008140e7824 */ /* 0x000fe400078e00ff */
[----:B------:R-:W-:-:S03]  /*b4d0*/  IMAD R8, R8, c[0x0][0x1f0], RZ ;  /* 0x00007c0008087a24 */ /* 0x000fc600078e02ff */
[----:B------:R-:W-:Y:S01]  /*b4e0*/  IADD3 R24, R14, 0x20, RZ ;  /* 0x000000200e187810 */ /* 0x000fe20007ffe0ff */
[----:B------:R-:W-:Y:S01]  /*b4f0*/  IMAD R8, R25, c[0x0][0x1f4], R8 ;  /* 0x00007d0019087a24 */ /* 0x000fe200078e0208 */
[----:B---3--:R-:W-:Y:S02]  /*b500*/  ISETP.NE.AND P1, PT, R2, RZ, PT ;  /* 0x000000ff0200720c */ /* 0x008fe40003f25270 */
[----:B------:R-:W-:Y:S02]  /*b510*/  IADD3 R23, R14, 0x40, RZ ;  /* 0x000000400e177810 */ /* 0x000fe40007ffe0ff */
[----:B----4-:R-:W-:-:S04]  /*b520*/  ISETP.NE.AND P0, PT, R3, RZ, PT ;  /* 0x000000ff0300720c */ /* 0x010fc80003f05270 */
[----:B------:R-:W-:-:S05]  /*b530*/  ISETP.NE.OR P2, PT, R2, RZ, !P0 ;  /* 0x000000ff0200720c */ /* 0x000fca0004745670 */
[----:B------:R-:W-:Y:S02]  /*b540*/  @P1 IMAD.MOV.U32 R0, RZ, RZ, c[0x0][0x210] ;  /* 0x00008400ff001624 */ /* 0x000fe400078e00ff */
[----:B-1----:R-:W-:Y:S02]  /*b550*/  @!P1 IMAD.MOV.U32 R4, RZ, RZ, c[0x0][0x214] ;  /* 0x00008500ff049624 */ /* 0x002fe400078e00ff */
[----:B------:R-:W-:Y:S02]  /*b560*/  @P1 IMAD R0, R0, c[0x0][0x214], RZ ;  /* 0x0000850000001a24 */ /* 0x000fe400078e02ff */
[----:B------:R-:W-:Y:S01]  /*b570*/  @P1 IMAD.MOV.U32 R19, RZ, RZ, c[0x0][0x210] ;  /* 0x00008400ff131624 */ /* 0x000fe200078e00ff */
[----:B------:R-:W-:Y:S01]  /*b580*/  @!P1 SEL R0, R4, c[0x0][0x234], !P0 ;  /* 0x00008d0004009a07 */ /* 0x000fe20004000000 */
[----:B------:R-:W-:Y:S02]  /*b590*/  @P1 IMAD.MOV.U32 R4, RZ, RZ, 0x1 ;  /* 0x00000001ff041424 */ /* 0x000fe400078e00ff */
[----:B------:R-:W-:-:S02]  /*b5a0*/  @!P1 IMAD.MOV.U32 R19, RZ, RZ, 0x1 ;  /* 0x00000001ff139424 */ /* 0x000fc400078e00ff */
[----:B------:R-:W-:Y:S01]  /*b5b0*/  @!P1 IMAD R4, R0, c[0x0][0x1c0], RZ ;  /* 0x0000700000049a24 */ /* 0x000fe200078e02ff */
[C---:B--2---:R-:W-:Y:S02]  /*b5c0*/  ISETP.NE.AND P3, PT, R9.reuse, -0x1, PT ;  /* 0xffffffff0900780c */ /* 0x044fe40003f65270 */
[----:B------:R-:W-:-:S11]  /*b5d0*/  ISETP.NE.OR P0, PT, R9, -0x1, P2 ;  /* 0xffffffff0900780c */ /* 0x000fd60001705670 */
[----:B------:R-:W-:Y:S01]  /*b5e0*/  @P3 IMAD.WIDE.U32 R2, R9, c[0x0][0x1e8], RZ ;  /* 0x00007a0009023a25 */ /* 0x000fe200078e00ff */
[----:B------:R-:W-:-:S03]  /*b5f0*/  @!P3 SHF.R.S32.HI R5, RZ, 0x1f, R12 ;  /* 0x0000001fff05b819 */ /* 0x000fc6000001140c */
[----:B------:R-:W-:Y:S02]  /*b600*/  @P3 IMAD R7, R9, c[0x0][0x1ec], R3 ;  /* 0x00007b0009073a24 */ /* 0x000fe400078e0203 */
[----:B------:R-:W-:Y:S02]  /*b610*/  @!P3 IMAD R6, R5, c[0x0][0x1e0], RZ ;  /* 0x000078000506ba24 */ /* 0x000fe400078e02ff */
[C---:B------:R-:W-:Y:S02]  /*b620*/  IMAD R3, R12.reuse, R4, RZ ;  /* 0x000000040c037224 */ /* 0x040fe400078e02ff */
[----:B------:R-:W-:-:S03]  /*b630*/  @!P3 IMAD.WIDE.U32 R4, R12, c[0x0][0x1e0], RZ ;  /* 0x000078000c04ba25 */ /* 0x000fc600078e00ff */
[----:B------:R-:W-:Y:S01]  /*b640*/  SEL R3, R3, RZ, P2 ;  /* 0x000000ff03037207 */ /* 0x000fe20001000000 */
[C---:B------:R-:W-:Y:S01]  /*b650*/  @!P0 IMAD R9, R12.reuse, c[0x0][0x214], RZ ;  /* 0x000085000c098a24 */ /* 0x040fe200078e02ff */
[----:B------:R-:W-:Y:S01]  /*b660*/  @!P3 MOV R2, R4 ;  /* 0x000000040002b202 */ /* 0x000fe20000000f00 */
[----:B------:R-:W-:-:S03]  /*b670*/  @!P3 IMAD R6, R12, c[0x0][0x1e4], R6 ;  /* 0x000079000c06ba24 */ /* 0x000fc600078e0206 */
[----:B------:R1:W-:Y:S01]  /*b680*/  @!P0 STL [R1+0x3c], R9 ;  /* 0x00003c0901008387 */ /* 0x0003e20000100800 */
[----:B------:R-:W-:Y:S01]  /*b690*/  @!P3 IMAD.IADD R7, R5, 0x1, R6 ;  /* 0x000000010507b824 */ /* 0x000fe200078e0206 */
[C---:B------:R-:W-:Y:S01]  /*b6a0*/  IADD3 R4, P0, R14.reuse, R2, RZ ;  /* 0x000000020e047210 */ /* 0x040fe20007f1e0ff */
[----:B------:R-:W-:Y:S02]  /*b6b0*/  IMAD R6, R25, R0, R3 ;  /* 0x0000000019067224 */ /* 0x000fe400078e0203 */
[----:B------:R-:W-:Y:S01]  /*b6c0*/  CS2R R2, SRZ ;  /* 0x0000000000027805 */ /* 0x000fe2000001ff00 */
[----:B------:R-:W-:Y:S01]  /*b6d0*/  LEA.HI.X.SX32 R5, R14, R7, 0x1, P0 ;  /* 0x000000070e057211 */ /* 0x000fe200000f0eff */
[----:B------:R-:W-:Y:S01]  /*b6e0*/  IMAD R0, R13, R19, RZ ;  /* 0x000000130d007224 */ /* 0x000fe200078e02ff */
[----:B------:R-:W-:Y:S02]  /*b6f0*/  @!P2 SHF.R.S32.HI R3, RZ, 0x1f, R9 ;  /* 0x0000001fff03a819 */ /* 0x000fe40000011409 */
[----:B------:R-:W-:Y:S01]  /*b700*/  @!P2 MOV R2, R9 ;  /* 0x000000090002a202 */ /* 0x000fe20000000f00 */
[----:B------:R-:W-:Y:S01]  /*b710*/  IMAD.WIDE.U32 R12, R25, c[0x0][0x1f0], R4 ;  /* 0x00007c00190c7a25 */ /* 0x000fe200078e0004 */
[----:B------:R-:W-:-:S02]  /*b720*/  ISETP.GE.AND P2, PT, R10, R15, PT ;  /* 0x0000000f0a00720c */ /* 0x000fc40003f46270 */
[----:B------:R-:W-:Y:S02]  /*b730*/  SHF.R.S32.HI R4, RZ, 0x1f, R0 ;  /* 0x0000001fff047819 */ /* 0x000fe40000011400 */
[--C-:B------:R-:W-:Y:S02]  /*b740*/  IADD3 R22, P1, P0, R0, R2, R6.reuse ;  /* 0x0000000200167210 */ /* 0x100fe4000783e006 */
[----:B------:R-:W-:Y:S01]  /*b750*/  SHF.R.S32.HI R0, RZ, 0x1f, R6 ;  /* 0x0000001fff007819 */ /* 0x000fe20000011406 */
[----:B------:R-:W-:-:S03]  /*b760*/  IMAD.WIDE R6, R18, 0x80, R10 ;  /* 0x0000008012067825 */ /* 0x000fc600078e020a */
[----:B------:R-:W-:Y:S01]  /*b770*/  IADD3.X R21, R4, R3, R0, P1, P0 ;  /* 0x0000000304157210 */ /* 0x000fe20000fe0400 */
[----:B-1----:R-:W-:Y:S02]  /*b780*/  IMAD.IADD R9, R8, 0x1, R13 ;  /* 0x0000000108097824 */ /* 0x002fe400078e020d */
        /* <DEDUP_REMOVED lines=14> */
.L_x_553:
[----:B------:R-:W-:Y:S05]  /*b870*/  BSYNC B0 ;  /* 0x0000000000007941 */ /* 0x000fea0003800000 */
.L_x_552:
        /* <DEDUP_REMOVED lines=20> */
.L_x_555:
[----:B------:R-:W-:Y:S05]  /*b9c0*/  BSYNC B0 ;  /* 0x0000000000007941 */ /* 0x000fea0003800000 */
.L_x_554:
        /* <DEDUP_REMOVED lines=20> */
.L_x_557:
[----:B------:R-:W-:Y:S05]  /*bb10*/  BSYNC B0 ;  /* 0x0000000000007941 */ /* 0x000fea0003800000 */
.L_x_556:
        /* <DEDUP_REMOVED lines=20> */
.L_x_559:
[----:B------:R-:W-:Y:S05]  /*bc60*/  BSYNC B0 ;  /* 0x0000000000007941 */ /* 0x000fea0003800000 */
.L_x_558:
        /* <DEDUP_REMOVED lines=35> */
.L_x_560:
        /* <DEDUP_REMOVED lines=14> */
.L_x_1040:


//--------------------- .text._ZN5flash16flash_fwd_kernelI23Flash_fwd_kernel_traitsILi96ELi128ELi64ELi4ELb0ELb0EN7cutlass10bfloat16_tE19Flash_kernel_traitsILi96ELi128ELi64ELi4ES3_EELb1ELb0ELb0ELb1ELb0ELb0ELb0ELb1EEEvNS_16Flash_fwd_paramsE --------------------------
	.section	.text._ZN5flash16flash_fwd_kernelI23Flash_fwd_kernel_traitsILi96ELi128ELi64ELi4ELb0ELb0EN7cutlass10bfloat16_tE19Flash_kernel_traitsILi96ELi128ELi64ELi4ES3_EELb1ELb0ELb0ELb1ELb0ELb0ELb0ELb1EEEvNS_16Flash_fwd_paramsE,"ax",@progbits
	.sectioninfo	@"SHI_REGISTERS=255"
	.align	128
        .global         _ZN5flash16flash_fwd_kernelI23Flash_fwd_kernel_traitsILi96ELi128ELi64ELi4ELb0ELb0EN7cutlass10bfloat16_tE19Flash_kernel_traitsILi96ELi128ELi64ELi4ES3_EELb1ELb0ELb0ELb1ELb0ELb0ELb0ELb1EEEvNS_16Flash_fwd_paramsE
        .type           _ZN5flash16flash_fwd_kernelI23Flash_fwd_kernel_traitsILi96ELi128ELi64ELi4ELb0ELb0EN7cutlass10bfloat16_tE19Flash_kernel_traitsILi96ELi128ELi64ELi4ES3_EELb1ELb0ELb0ELb1ELb0ELb0ELb0ELb1EEEvNS_16Flash_fwd_paramsE,@function
        .size           _ZN5flash16flash_fwd_kernelI23Flash_fwd_kernel_traitsILi96ELi128ELi64ELi4ELb0ELb0EN7cutlass10bfloat16_tE19Flash_kernel_traitsILi96ELi128ELi64ELi4ES3_EELb1ELb0ELb0ELb1ELb0ELb0ELb0ELb1EEEvNS_16Flash_fwd_paramsE,(.L_x_1041 - _ZN5flash16flash_fwd_kernelI23Flash_fwd_kernel_traitsILi96ELi128ELi64ELi4ELb0ELb0EN7cutlass10bfloat16_tE19Flash_kernel_traitsILi96ELi128ELi64ELi4ES3_EELb1ELb0ELb0ELb1ELb0ELb0ELb0ELb1EEEvNS_16Flash_fwd_paramsE)
        .other          _ZN5flash16flash_fwd_kernelI23Flash_fwd_kernel_traitsILi96ELi128ELi64ELi4ELb0ELb0EN7cutlass10bfloat16_tE19Flash_kernel_traitsILi96ELi128ELi64ELi4ES3_EELb1ELb0ELb0ELb1ELb0ELb0ELb0ELb1EEEvNS_16Flash_fwd_paramsE,@"STO_CUDA_ENTRY STV_DEFAULT"
_ZN5flash16flash_fwd_kernelI23Flash_fwd_kernel_traitsILi96ELi128ELi64ELi4ELb0ELb0EN7cutlass10bfloat16_tE19Flash_kernel_traitsILi96ELi128ELi64ELi4ES3_EELb1ELb0ELb0ELb1ELb0ELb0ELb0ELb1EEEvNS_16Flash_fwd_paramsE:
.text._ZN5flash16flash_fwd_kernelI23Flash_fwd_kernel_traitsILi96ELi128ELi64ELi4ELb0ELb0EN7cutlass10bfloat16_tE19Flash_kernel_traitsILi96ELi128ELi64ELi4ES3_EELb1ELb0ELb0ELb1ELb0ELb0ELb0ELb1EEEvNS_16Flash_fwd_paramsE:
        /* <DEDUP_REMOVED lines=36> */
[----:B------:R-:W-:Y:S02]  /*0240*/  UISETP.EQ.OR.EX UP1, UPT, URZ, UR7, !UP3, UP1 ;  /* 0x000000073f00728c */ /* 0x000fe4000df22710 */
[----:B------:R-:W-:Y:S02]  /*0250*/  @UP0 UIMAD.WIDE UR4, UR15, UR8, UR4 ;  /* 0x000000080f0402a5 */ /* 0x000fe4000f8e0204 */
[----:B------:R-:W-:Y:S02]  /*0260*/  ULDC.64 UR6, c[0x0][0x248] ;  /* 0x0000920000067ab9 */ /* 0x000fe40000000a00 */
[----:B------:R-:W-:Y:S02]  /*0270*/  @!P3 IMAD.MOV.U32 R6, RZ, RZ, c[0x0][0x308] ;  /* 0x0000c200ff06b624 */ /* 0x000fe400078e00ff */
[----:B------:R-:W-:Y:S01]  /*0280*/  @!P3 IMAD.MOV.U32 R7, RZ, RZ, c[0x0][0x30c] ;  /* 0x0000c300ff07b624 */ /* 0x000fe200078e00ff */
[----:B------:R-:W-:Y:S01]  /*0290*/  UIMAD.WIDE UR6, UR15, UR8, UR6 ;  /* 0x000000080f0672a5 */ /* 0x000fe2000f8e0206 */
        /* <DEDUP_REMOVED lines=9> */
[----:B------:R-:W2:Y:S04]  /*0330*/  @P0 LDG.E R10, [R12.64] ;  /* 0x000000100c0a0981 */ /* 0x000ea8000c1e1900 */
[----:B------:R-:W3:Y:S01]  /*0340*/  @P0 LDG.E R0, [R12.64+0x4] ;  /* 0x000004100c000981 */ /* 0x000ee2000c1e1900 */
[----:B------:R-:W-:Y:S01]  /*0350*/  PLOP3.LUT P1, PT, PT, PT, UP0, 0x80, 0x0 ;  /* 0x000000000000781c */ /* 0x000fe20003f2f008 */
[----:B------:R-:W-:Y:S01]  /*0360*/  IMAD.U32 R8, RZ, RZ, UR6 ;  /* 0x00000006ff087e24 */ /* 0x000fe2000f8e00ff */
[----:B------:R-:W-:-:S02]  /*0370*/  PLOP3.LUT P2, PT, PT, PT, UP1, 0x80, 0x0 ;  /* 0x000000000000781c */ /* 0x000fc40003f4f018 */
[----:B------:R-:W-:Y:S01]  /*0380*/  MOV R9, UR7 ;  /* 0x0000000700097c02 */ /* 0x000fe20008000f00 */
[----:B-1----:R-:W-:-:S10]  /*0390*/  IMAD.U32 R5, RZ, RZ, UR5 ;  /* 0x00000005ff057e24 */ /* 0x002fd4000f8e00ff */
[----:B------:R-:W4:Y:S01]  /*03a0*/  @!P2 LDG.E R7, [R8.64] ;  /* 0x000000100807a981 */ /* 0x000f22000c1e1900 */
[----:B------:R-:W-:-:S05]  /*03b0*/  IMAD.U32 R4, RZ, RZ, UR4 ;  /* 0x00000004ff047e24 */ /* 0x000fca000f8e00ff */
[----:B------:R1:W5:Y:S01]  /*03c0*/  @P1 LDG.E R5, [R4.64] ;  /* 0x0000001004051981 */ /* 0x000362000c1e1900 */
[----:B------:R-:W-:Y:S01]  /*03d0*/  UMOV UR9, 0xffffffff ;  /* 0xffffffff00097882 */ /* 0x000fe20000000000 */
[----:B------:R-:W2:Y:S01]  /*03e0*/  LDC.U8 R6, c[0x0][0x2d8] ;  /* 0x0000b600ff067b82 */ /* 0x000ea20000000000 */
[----:B------:R-:W-:Y:S01]  /*03f0*/  SHF.R.S32.HI R2, RZ, 0x1f, R53 ;  /* 0x0000001fff027819 */ /* 0x000fe20000011435 */
[----:B------:R-:W-:Y:S02]  /*0400*/  UMOV UR23, URZ ;  /* 0x0000003f00177c82 */ /* 0x000fe40008000000 */
[----:B------:R-:W-:Y:S01]  /*0410*/  UMOV UR24, 0xffffffff ;  /* 0xffffffff00187882 */ /* 0x000fe20000000000 */
[----:B-1----:R-:W-:-:S03]  /*0420*/  LEA.HI R4, R2, R53, RZ, 0x5 ;  /* 0x0000003502047211 */ /* 0x002fc600078f28ff */
[----:B--2---:R-:W1:Y:S08]  /*0430*/  @P0 R2UR UR9, R10 ;  /* 0x000000000a0903c2 */ /* 0x004e7000000e0000 */
[----:B---3--:R-:W1:Y:S01]  /*0440*/  @P0 R2UR UR13, R0 ;  /* 0x00000000000d03c2 */ /* 0x008e6200000e0000 */
[----:B------:R-:W-:-:S04]  /*0450*/  ISETP.NE.U32.AND P0, PT, RZ, c[0x0][0x248], PT ;  /* 0x00009200ff007a0c */ /* 0x000fc80003f05070 */
[----:B------:R-:W-:Y:S01]  /*0460*/  ISETP.NE.AND.EX P0, PT, RZ, c[0x0][0x24c], PT, P0 ;  /* 0x00009300ff007a0c */ /* 0x000fe20003f05300 */
[----:B-1----:R-:W-:Y:S01]  /*0470*/  @UP2 UIADD3 UR13, UR13, -UR9, URZ ;  /* 0x800000090d0d2290 */ /* 0x002fe2000fffe03f */
[----:B------:R-:W-:Y:S01]  /*0480*/  LOP3.LUT R0, R4, 0xffffffe0, RZ, 0xc0, !PT ;  /* 0xffffffe004007812 */ /* 0x000fe200078ec0ff */
[----:B-----5:R1:W2:Y:S05]  /*0490*/  @P1 R2UR UR23, R5 ;  /* 0x00000000051713c2 */ /* 0x0202aa00000e0000 */
[----:B------:R-:W-:-:S03]  /*04a0*/  @!UP2 ULDC UR13, c[0x0][0x214] ;  /* 0x00008500000daab9 */ /* 0x000fc60000000800 */
[----:B----4-:R1:W3:Y:S01]  /*04b0*/  @!P2 R2UR UR24, R7 ;  /* 0x000000000718a3c2 */ /* 0x0102e200000e0000 */
[----:B------:R-:W-:Y:S01]  /*04c0*/  IMAD.IADD R125, R53, 0x1, -R0 ;  /* 0x00000001357d7824 */ /* 0x000fe200078e0a00 */
[----:B-123--:R-:W-:Y:S06]  /*04d0*/  @!P0 BRA `(.L_x_561) ;  /* 0x0000007000008947 */ /* 0x00efec0003800000 */
[----:B------:R-:W-:-:S13]  /*04e0*/  PLOP3.LUT P0, PT, PT, PT, UP3, 0x80, 0x0 ;  /* 0x000000000000781c */ /* 0x000fda0003f0f038 */
[----:B------:R-:W2:Y:S04]  /*04f0*/  @P0 LDG.E R0, [R8.64+0x4] ;  /* 0x0000041008000981 */ /* 0x000ea8000c1e1900 */
[----:B------:R-:W3:Y:S01]  /*0500*/  @!P0 LDG.E R5, [R8.64] ;  /* 0x0000001008058981 */ /* 0x000ee2000c1e1900 */
[----:B--2---:R-:W1:Y:S02]  /*0510*/  @P0 R2UR UR6, R0 ;  /* 0x00000000000603c2 */ /* 0x004e6400000e0000 */
[----:B-1----:R-:W-:-:S11]  /*0520*/  @UP3 UIADD3 UR6, UR6, -UR24, URZ ;  /* 0x8000001806063290 */ /* 0x002fd6000fffe03f */
[----:B---3--:R1:W2:Y:S02]  /*0530*/  @!P0 R2UR UR6, R5 ;  /* 0x00000000050683c2 */ /* 0x0082a400000e0000 */
[----:B-12---:R-:W-:Y:S05]  /*0540*/  BRA `(.L_x_562) ;  /* 0x0000001000007947 */ /* 0x006fea0003800000 */
.L_x_561:
[----:B------:R-:W-:Y:S02]  /*0550*/  ULDC UR6, c[0x0][0x218] ;  /* 0x0000860000067ab9 */ /* 0x000fe40000000800 */
.L_x_562:
        /* <DEDUP_REMOVED lines=39> */
[----:B------:R-:W-:Y:S02]  /*07d0*/  @UP0 UIMAD.WIDE.U32 UR28, UR20, UR4, URZ ;  /* 0x00000004141c02a5 */ /* 0x000fe4000f8e003f */
[----:B------:R-:W-:Y:S02]  /*07e0*/  @!UP1 UIMAD.WIDE.U32 UR30, UR15, UR6, URZ ;  /* 0x000000060f1e92a5 */ /* 0x000fe4000f8e003f */
[----:B------:R-:W-:Y:S02]  /*07f0*/  @!UP1 UIMAD UR4, UR15, UR7, UR21 ;  /* 0x000000070f0492a4 */ /* 0x000fe4000f8e0215 */
[----:B------:R-:W-:Y:S02]  /*0800*/  ULDC UR6, c[0x0][0x1c0] ;  /* 0x0000700000067ab9 */ /* 0x000fe40000000800 */
[----:B------:R-:W-:Y:S02]  /*0810*/  UIMAD UR6, UR15, UR6, UR14 ;  /* 0x000000060f0672a4 */ /* 0x000fe4000f8e020e */
[----:B------:R-:W-:-:S02]  /*0820*/  @UP0 UIMAD UR7, UR20, UR5, UR29 ;  /* 0x00000005140702a4 */ /* 0x000fc4000f8e021d */
[----:B------:R-:W-:Y:S02]  /*0830*/  USHF.R.S32.HI UR21, URZ, 0x1f, UR14 ;  /* 0x0000001f3f157899 */ /* 0x000fe4000801140e */
[----:B------:R-:W-:Y:S02]  /*0840*/  ULDC UR5, c[0x0][0x224] ;  /* 0x0000890000057ab9 */ /* 0x000fe40000000800 */
[----:B------:R-:W-:Y:S02]  /*0850*/  UIMAD UR5, UR6, UR5, UR11 ;  /* 0x00000005060572a4 */ /* 0x000fe4000f8e020b */
        /* <DEDUP_REMOVED lines=19> */
[----:B------:R-:W-:Y:S02]  /*0990*/  UIMAD.WIDE.U32 UR28, UR15, UR4, UR26 ;  /* 0x000000040f1c72a5 */ /* 0x000fe4000f8e001a */
[----:B------:R-:W-:-:S04]  /*09a0*/  UIMAD UR7, UR15, UR5, UR7 ;  /* 0x000000050f0772a4 */ /* 0x000fc8000f8e0207 */
[----:B------:R-:W-:Y:S02]  /*09b0*/  UIADD3 UR7, UR29, UR7, URZ ;  /* 0x000000071d077290 */ /* 0x000fe4000fffe03f */
.L_x_564:
[----:B------:R-:W-:Y:S01]  /*09c0*/  IABS R7, c[0x0][0x1c8] ;  /* 0x0000720000077a13 */ /* 0x000fe20000000000 */
[----:B------:R-:W1:Y:S01]  /*09d0*/  S2R R3, SR_CTAID.Z ;  /* 0x0000000000037919 */ /* 0x000e620000002700 */
[----:B------:R-:W-:Y:S01]  /*09e0*/  IMAD.MOV.U32 R8, RZ, RZ, RZ ;  /* 0x000000ffff087224 */ /* 0x000fe200078e00ff */
[----:B------:R-:W-:Y:S01]  /*09f0*/  ULDC UR4, c[0x0][0x1c8] ;  /* 0x0000720000047ab9 */ /* 0x000fe20000000800 */
        /* <DEDUP_REMOVED lines=8> */
[----:B-1----:R-:W-:Y:S02]  /*0a80*/  IABS R3, R3 ;  /* 0x0000000300037213 */ /* 0x002fe40000000000 */
[----:B--2---:R-:W-:-:S06]  /*0a90*/  IADD3 R9, R9, 0xffffffe, RZ ;  /* 0x0ffffffe09097810 */ /* 0x004fcc0007ffe0ff */
[----:B------:R-:W1:Y:S02]  /*0aa0*/  F2I.FTZ.U32.TRUNC.NTZ R9, R9 ;  /* 0x0000000900097305 */ /* 0x000e64000021f000 */
[----:B-1----:R-:W-:-:S04]  /*0ab0*/  IMAD.MOV R5, RZ, RZ, -R9 ;  /* 0x000000ffff057224 */ /* 0x002fc800078e0a09 */
        /* <DEDUP_REMOVED lines=23> */
[----:B------:R-:W-:Y:S02]  /*0c30*/  UMOV UR24, UR26 ;  /* 0x0000001a00187c82 */ /* 0x000fe40008000000 */
[----:B------:R-:W-:-:S02]  /*0c40*/  UIMAD UR5, UR15, UR5, UR23 ;  /* 0x000000050f0572a4 */ /* 0x000fc4000f8e0217 */
[----:B------:R-:W-:-:S04]  /*0c50*/  UIMAD.WIDE.U32 UR26, UR15, UR4, UR24 ;  /* 0x000000040f1a72a5 */ /* 0x000fc8000f8e0018 */
[----:B------:R-:W-:Y:S02]  /*0c60*/  UIADD3 UR5, UR27, UR5, URZ ;  /* 0x000000051b057290 */ /* 0x000fe4000fffe03f */
.L_x_565:
[CC--:B------:R-:W-:Y:S01]  /*0c70*/  LEA.HI R11, R2.reuse, R53.reuse, RZ, 0x4 ;  /* 0x00000035020b7211 */ /* 0x0c0fe200078f20ff */
[----:B------:R-:W1:Y:S01]  /*0c80*/  S2R R16, SR_CTAID.Z ;  /* 0x0000000000107919 */ /* 0x000e620000002700 */
[CC--:B------:R-:W-:Y:S01]  /*0c90*/  LEA.HI R17, R2.reuse, R53.reuse, RZ, 0x2 ;  /* 0x0000003502117211 */ /* 0x0c0fe200078f10ff */
[----:B------:R-:W-:Y:S01]  /*0ca0*/  IMAD.U32 R21, RZ, RZ, UR10 ;  /* 0x0000000aff157e24 */ /* 0x000fe2000f8e00ff */
[----:B------:R-:W-:Y:S01]  /*0cb0*/  LEA.HI R12, R2, R53, RZ, 0x3 ;  /* 0x00000035020c7211 */ /* 0x000fe200078f18ff */
[----:B------:R-:W-:Y:S01]  /*0cc0*/  BSSY B0, `(.L_x_566) ;  /* 0x000006e000007945 */ /* 0x000fe20003800000 */
[----:B------:R-:W-:Y:S02]  /*0cd0*/  LOP3.LUT R2, R11, 0xfffffff0, RZ, 0xc0, !PT ;  /* 0xfffffff00b027812 */ /* 0x000fe400078ec0ff */
[----:B------:R-:W-:Y:S02]  /*0ce0*/  LOP3.LUT R60, R17, 0xfffffffc, RZ, 0xc0, !PT ;  /* 0xfffffffc113c7812 */ /* 0x000fe400078ec0ff */
[----:B------:R-:W-:Y:S01]  /*0cf0*/  SHF.R.S32.HI R5, RZ, 0x3, R12 ;  /* 0x00000003ff057819 */ /* 0x000fe2000001140c */
[C---:B------:R-:W-:Y:S01]  /*0d00*/  IMAD.IADD R9, R53.reuse, 0x1, -R2 ;  /* 0x0000000135097824 */ /* 0x040fe200078e0a02 */
[----:B------:R-:W-:Y:S01]  /*0d10*/  SHF.R.S32.HI R14, RZ, 0x2, R17 ;  /* 0x00000002ff0e7819 */ /* 0x000fe20000011411 */
[----:B------:R-:W-:Y:S01]  /*0d20*/  IMAD.IADD R60, R53, 0x1, -R60 ;  /* 0x00000001353c7824 */ /* 0x000fe200078e0a3c */
[----:B------:R-:W-:Y:S01]  /*0d30*/  SHF.R.S32.HI R7, RZ, 0x5, R4 ;  /* 0x00000005ff077819 */ /* 0x000fe20000011404 */
[----:B------:R-:W-:Y:S01]  /*0d40*/  IMAD.SHL.U32 R19, R5, 0x40, RZ ;  /* 0x0000004005137824 */ /* 0x000fe200078e00ff */
[----:B------:R-:W-:Y:S01]  /*0d50*/  LEA.HI R10, R9, R9, RZ, 0x1 ;  /* 0x00000009090a7211 */ /* 0x000fe200078f08ff */
[----:B------:R-:W-:Y:S01]  /*0d60*/  IMAD.SHL.U32 R60, R60, 0x8, RZ ;  /* 0x000000083c3c7824 */ /* 0x000fe200078e00ff */
[----:B------:R-:W-:-:S02]  /*0d70*/  LEA.HI R17, R17, R14, RZ, 0x1 ;  /* 0x0000000e11117211 */ /* 0x000fc400078f08ff */
[--C-:B------:R-:W-:Y:S02]  /*0d80*/  SHF.R.S32.HI R3, RZ, 0x1, R10.reuse ;  /* 0x00000001ff037819 */ /* 0x100fe4000001140a */
[----:B------:R-:W-:Y:S02]  /*0d90*/  SHF.R.S32.HI R8, RZ, 0x1f, R10 ;  /* 0x0000001fff087819 */ /* 0x000fe4000001140a */
[----:B------:R-:W-:Y:S02]  /*0da0*/  LOP3.LUT R19, R19, 0xc0, RZ, 0xc0, !PT ;  /* 0x000000c013137812 */ /* 0x000fe400078ec0ff */
[----:B------:R-:W-:Y:S02]  /*0db0*/  LEA.HI R8, R8, R3, RZ, 0x2 ;  /* 0x0000000308087211 */ /* 0x000fe400078f10ff */
[----:B------:R-:W-:Y:S02]  /*0dc0*/  LOP3.LUT R17, R17, 0x7fffffe, RZ, 0xc0, !PT ;  /* 0x07fffffe11117812 */ /* 0x000fe400078ec0ff */
[----:B------:R-:W-:-:S02]  /*0dd0*/  LOP3.LUT R8, R8, 0xfffffffc, RZ, 0xc0, !PT ;  /* 0xfffffffc08087812 */ /* 0x000fc400078ec0ff */
[----:B------:R-:W-:Y:S01]  /*0de0*/  SHF.R.S32.HI R15, RZ, 0x1f, R14 ;  /* 0x0000001fff0f7819 */ /* 0x000fe2000001140e */
[----:B------:R-:W-:Y:S01]  /*0df0*/  IMAD.IADD R20, R14, 0x1, -R17 ;  /* 0x000000010e147824 */ /* 0x000fe200078e0a11 */
[----:B------:R-:W-:Y:S01]  /*0e00*/  LOP3.LUT R13, R19, 0x18, R60, 0xf8, !PT ;  /* 0x00000018130d7812 */ /* 0x000fe200078ef83c */
[----:B------:R-:W-:Y:S01]  /*0e10*/  IMAD.IADD R8, R3, 0x1, -R8 ;  /* 0x0000000103087824 */ /* 0x000fe200078e0a08 */
[----:B------:R-:W-:Y:S01]  /*0e20*/  SHF.R.U32.HI R2, RZ, 0x3, R19 ;  /* 0x00000003ff027819 */ /* 0x000fe20000011613 */
[C---:B------:R-:W-:Y:S01]  /*0e30*/  IMAD R3, R15.reuse, c[0x0][0x198], RZ ;  /* 0x000066000f037a24 */ /* 0x040fe200078e02ff */
[----:B------:R-:W-:Y:S01]  /*0e40*/  SHF.R.S32.HI R61, RZ, 0x1f, R60 ;  /* 0x0000001fff3d7819 */ /* 0x000fe2000001143c */
[----:B------:R-:W-:Y:S01]  /*0e50*/  IMAD R17, R15, c[0x0][0x1a0], RZ ;  /* 0x000068000f117a24 */ /* 0x000fe200078e02ff */
[----:B------:R-:W-:Y:S01]  /*0e60*/  LOP3.LUT R2, R13, R2, RZ, 0x3c, !PT ;  /* 0x000000020d027212 */ /* 0x000fe200078e3cff */
[----:B------:R-:W-:Y:S01]  /*0e70*/  IMAD R13, R7, 0x8, R20 ;  /* 0x00000008070d7824 */ /* 0x000fe200078e0214 */
[----:B------:R-:W-:Y:S01]  /*0e80*/  IADD3 R26, P0, R60, UR6, RZ ;  /* 0x000000063c1a7c10 */ /* 0x000fe2000ff1e0ff */
[----:B------:R-:W-:Y:S01]  /*0e90*/  IMAD.WIDE.U32 R24, R14, c[0x0][0x198], R60 ;  /* 0x000066000e187a25 */ /* 0x000fe200078e003c */
[----:B------:R-:W-:-:S02]  /*0ea0*/  SHF.R.S32.HI R19, RZ, 0x1f, R18 ;  /* 0x0000001fff137819 */ /* 0x000fc40000011412 */
[----:B------:R-:W-:Y:S01]  /*0eb0*/  IADD3.X R27, R61, UR22, RZ, P0, !PT ;  /* 0x000000163d1b7c10 */ /* 0x000fe200087fe4ff */
[----:B------:R-:W-:Y:S01]  /*0ec0*/  IMAD.WIDE.U32 R22, R14, c[0x0][0x1a0], R60 ;  /* 0x000068000e167a25 */ /* 0x000fe200078e003c */
[----:B------:R-:W-:Y:S01]  /*0ed0*/  IADD3 R24, P1, R24, UR28, RZ ;  /* 0x0000001c18187c10 */ /* 0x000fe2000ff3e0ff */
[----:B------:R-:W-:Y:S01]  /*0ee0*/  UIADD3 UR22, -UR11, UR13, URZ ;  /* 0x0000000d0b167290 */ /* 0x000fe2000fffe13f */
[----:B------:R-:W-:Y:S01]  /*0ef0*/  IADD3 R166, R60, 0x20, RZ ;  /* 0x000000203ca67810 */ /* 0x000fe20007ffe0ff */
[----:B------:R-:W-:Y:S01]  /*0f00*/  IMAD.U32 R13, R13, 0x20, R2 ;  /* 0x000000200d0d7824 */ /* 0x000fe200078e0002 */
[----:B------:R-:W-:Y:S01]  /*0f10*/  IADD3 R22, P0, R22, UR26, RZ ;  /* 0x0000001a16167c10 */ /* 0x000fe2000ff1e0ff */
[----:B------:R-:W-:Y:S01]  /*0f20*/  IMAD R3, R14, c[0x0][0x19c], R3 ;  /* 0x000067000e037a24 */ /* 0x000fe200078e0203 */
[----:B------:R-:W-:Y:S01]  /*0f30*/  IADD3 R163, R60, 0x40, RZ ;  /* 0x000000403ca37810 */ /* 0x000fe20007ffe0ff */
[----:B------:R-:W-:Y:S01]  /*0f40*/  IMAD R2, R14, c[0x0][0x1a4], R17 ;  /* 0x000069000e027a24 */ /* 0x000fe200078e0211 */
[----:B------:R-:W-:Y:S01]  /*0f50*/  SHF.R.S32.HI R4, RZ, 0x1f, R4 ;  /* 0x0000001fff047819 */ /* 0x000fe20000011404 */
[----:B------:R-:W-:Y:S01]  /*0f60*/  IMAD.SHL.U32 R162, R13, 0x2, RZ ;  /* 0x000000020da27824 */ /* 0x000fe200078e00ff */
[----:B------:R-:W-:Y:S01]  /*0f70*/  IADD3.X R25, R25, UR7, R3, P1, !PT ;  /* 0x0000000719197c10 */ /* 0x000fe20008ffe403 */
[----:B------:R-:W-:Y:S01]  /*0f80*/  IMAD R3, R19, c[0x0][0x1b0], RZ ;  /* 0x00006c0013037a24 */ /* 0x000fe200078e02ff */
[----:B------:R-:W-:Y:S01]  /*0f90*/  IADD3.X R23, R23, UR5, R2, P0, !PT ;  /* 0x0000000517177c10 */ /* 0x000fe200087fe402 */
[----:B------:R-:W-:Y:S01]  /*0fa0*/  IMAD R19, R19, c[0x0][0x1b8], RZ ;  /* 0x00006e0013137a24 */ /* 0x000fe200078e02ff */
[----:B------:R-:W-:Y:S01]  /*0fb0*/  SHF.R.S32.HI R124, RZ, 0x1f, R125 ;  /* 0x0000001fff7c7819 */ /* 0x000fe2000001147d */
[----:B------:R-:W-:Y:S01]  /*0fc0*/  IMAD.WIDE.U32 R32, R18, c[0x0][0x1b0], R24 ;  /* 0x00006c0012207a25 */ /* 0x000fe200078e0018 */
[----:B------:R-:W-:Y:S01]  /*0fd0*/  LEA.HI R4, R4, R7, RZ, 0x2 ;  /* 0x0000000704047211 */ /* 0x000fe200078f10ff */
[----:B------:R-:W-:Y:S01]  /*0fe0*/  ULDC.64 UR4, c[0x0][0x1a8] ;  /* 0x00006a0000047ab9 */ /* 0x000fe20000000a00 */
[----:B------:R-:W-:Y:S01]  /*0ff0*/  ISETP.GE.AND P0, PT, R14, UR22, PT ;  /* 0x000000160e007c0c */ /* 0x000fe2000bf06270 */
[C---:B------:R-:W-:Y:S01]  /*1000*/  IMAD R2, R18.reuse, c[0x0][0x1bc], R19 ;  /* 0x00006f0012027a24 */ /* 0x040fe200078e0213 */
[----:B------:R2:W-:Y:S01]  /*1010*/  STL.64 [R1+0x80], R32 ;  /* 0x0000802001007387 */ /* 0x0005e20000100a00 */
[----:B------:R-:W-:Y:S01]  /*1020*/  IMAD.WIDE.U32 R30, R18, c[0x0][0x1b8], R22 ;  /* 0x00006e00121e7a25 */ /* 0x000fe200078e0016 */
[----:B------:R-:W-:Y:S01]  /*1030*/  UIMAD UR4, UR21, UR4, URZ ;  /* 0x00000004150472a4 */ /* 0x000fe2000f8e023f */
[----:B------:R-:W-:-:S02]  /*1040*/  LEA.HI R124, R124, R125, RZ, 0x2 ;  /* 0x0000007d7c7c7211 */ /* 0x000fc400078f10ff */
[----:B------:R-:W-:Y:S01]  /*1050*/  IMAD R3, R18, c[0x0][0x1b4], R3 ;  /* 0x00006d0012037a24 */ /* 0x000fe200078e0203 */
[----:B------:R2:W-:Y:S01]  /*1060*/  STL.64 [R1+0x78], R30 ;  /* 0x0000781e01007387 */ /* 0x0005e20000100a00 */
[----:B------:R-:W-:Y:S01]  /*1070*/  IMAD.IADD R28, R31, 0x1, R2 ;  /* 0x000000011f1c7824 */ /* 0x000fe200078e0202 */
[----:B------:R-:W-:Y:S01]  /*1080*/  LOP3.LUT R4, R4, 0xffffffc, RZ, 0xc0, !PT ;  /* 0x0ffffffc04047812 */ /* 0x000fe200078ec0ff */
[----:B------:R-:W-:Y:S01]  /*1090*/  IMAD.IADD R35, R33, 0x1, R3 ;  /* 0x0000000121237824 */ /* 0x000fe200078e0203 */
[----:B------:R2:W-:Y:S01]  /*10a0*/  STL [R1+0x70], R166 ;  /* 0x000070a601007387 */ /* 0x0005e20000100800 */
[----:B------:R-:W-:Y:S01]  /*10b0*/  SHF.R.S32.HI R126, RZ, 0x2, R124 ;  /* 0x00000002ff7e7819 */ /* 0x000fe2000001147c */
[----:B------:R-:W-:Y:S01]  /*10c0*/  UIMAD UR4, UR14, UR5, UR4 ;  /* 0x000000050e0472a4 */ /* 0x000fe2000f8e0204 */
[----:B-1----:R-:W-:Y:S01]  /*10d0*/  IMAD.WIDE.U32 R16, R16, c[0x0][0x1a8], R26 ;  /* 0x00006a0010107a25 */ /* 0x002fe200078e001a */
[----:B------:R2:W-:Y:S01]  /*10e0*/  STL [R1+0x6c], R163 ;  /* 0x00006ca301007387 */ /* 0x0005e20000100800 */
[----:B------:R-:W-:-:S02]  /*10f0*/  LOP3.LUT P1, RZ, R8, 0x2, RZ, 0xc0, !PT ;  /* 0x0000000208ff7812 */ /* 0x000fc4000782c0ff */
[----:B------:R-:W-:Y:S01]  /*1100*/  IMAD.IADD R19, R7, 0x1, -R4 ;  /* 0x0000000107137824 */ /* 0x000fe200078e0a04 */
[----:B------:R2:W-:Y:S01]  /*1110*/  STL [R1+0x68], R162 ;  /* 0x000068a201007387 */ /* 0x0005e20000100800 */
[----:B------:R-:W-:Y:S02]  /*1120*/  IMAD.MOV.U32 R4, RZ, RZ, 0x10 ;  /* 0x00000010ff047424 */ /* 0x000fe400078e00ff */
[----:B------:R-:W-:Y:S01]  /*1130*/  IMAD R62, R19, 0x10, R126 ;  /* 0x00000010133e7824 */ /* 0x000fe200078e027e */
[----:B------:R2:W-:Y:S01]  /*1140*/  STL [R1+0x64], R28 ;  /* 0x0000641c01007387 */ /* 0x0005e20000100800 */
[----:B------:R-:W-:Y:S01]  /*1150*/  IADD3 R19, R17, UR4, RZ ;  /* 0x0000000411137c10 */ /* 0x000fe2000fffe0ff */
[----:B------:R-:W-:Y:S01]  /*1160*/  IMAD.WIDE R20, R21, 0x80, R14 ;  /* 0x0000008015147825 */ /* 0x000fe200078e020e */
[----:B------:R-:W-:Y:S01]  /*1170*/  SEL R4, R4, 0xfffffff0, !P1 ;  /* 0xfffffff004047807 */ /* 0x000fe20004800000 */
        /* <DEDUP_REMOVED lines=34> */
.L_x_567:
[----:B------:R-:W-:Y:S05]  /*13a0*/  BSYNC B0 ;  /* 0x0000000000007941 */ /* 0x000fea0003800000 */
.L_x_566:
[----:B------:R-:W-:Y:S01]  /*13b0*/  IADD3 R3, R14, 0x20, RZ ;  /* 0x000000200e037810 */ /* 0x000fe20007ffe0ff */
[----:B------:R-:W-:Y:S03]  /*13c0*/  BSSY B0, `(.L_x_568) ;  /* 0x0000024000007945 */ /* 0x000fe60003800000 */
[----:B------:R-:W-:-:S13]  /*13d0*/  ISETP.GE.AND P0, PT, R3, UR22, PT ;  /* 0x0000001603007c0c */ /* 0x000fda000bf06270 */
        /* <DEDUP_REMOVED lines=11> */
[C---:B-1----:R-:W-:Y:S01]  /*1490*/  @!P3 LEA R24, P4, R22.reuse, c[0x0][0x160], 0x1 ;  /* 0x000058001618ba11 */ /* 0x042fe200078808ff */
        /* <DEDUP_REMOVED lines=22> */
.L_x_569:
[----:B------:R-:W-:Y:S05]  /*1600*/  BSYNC B0 ;  /* 0x0000000000007941 */ /* 0x000fea0003800000 */
.L_x_568:
        /* <DEDUP_REMOVED lines=37> */
.L_x_571:
[----:B------:R-:W-:Y:S05]  /*1860*/  BSYNC B0 ;  /* 0x0000000000007941 */ /* 0x000fea0003800000 */
.L_x_570:
[----:B------:R-:W-:Y:S01]  /*1870*/  IADD3 R2, R14, 0x60, RZ ;  /* 0x000000600e027810 */ /* 0x000fe20007ffe0ff */
[----:B------:R-:W-:Y:S01]  /*1880*/  UMOV UR26, 0x6 ;  /* 0x00000006001a7882 */ /* 0x000fe20000000000 */
[----:B------:R-:W-:Y:S01]  /*1890*/  BSSY B0, `(.L_x_572) ;  /* 0x0000027000007945 */ /* 0x000fe20003800000 */
[----:B------:R-:W-:Y:S01]  /*18a0*/  ULDC.64 UR4, c[0x0][0x198] ;  /* 0x0000660000047ab9 */ /* 0x000fe20000000a00 */
[----:B------:R-:W-:Y:S01]  /*18b0*/  ISETP.GE.AND P0, PT, R2, UR22, PT ;  /* 0x0000001602007c0c */ /* 0x000fe2000bf06270 */
[----:B------:R-:W-:Y:S02]  /*18c0*/  USHF.R.S32.HI UR23, URZ, 0x6, UR8 ;  /* 0x000000063f177899 */ /* 0x000fe40008011408 */
[----:B------:R-:W-:Y:S02]  /*18d0*/  USHF.L.U64.HI UR26, UR4, UR26, UR5 ;  /* 0x0000001a041a7299 */ /* 0x000fe40008010205 */
[----:B------:R-:W-:-:S08]  /*18e0*/  USHF.L.U32 UR27, UR4, 0x6, URZ ;  /* 0x00000006041b7899 */ /* 0x000fd0000800063f */
        /* <DEDUP_REMOVED lines=33> */
.L_x_573:
[----:B------:R-:W-:Y:S05]  /*1b00*/  BSYNC B0 ;  /* 0x0000000000007941 */ /* 0x000fea0003800000 */
.L_x_572:
        /* <DEDUP_REMOVED lines=11> */
[----:B---3--:R-:W-:Y:S01]  /*1bc0*/  IMAD.WIDE.U32 R18, R2, UR25, R164 ;  /* 0x0000001902127c25 */ /* 0x008fe2000f8e00a4 */
        /* <DEDUP_REMOVED lines=30> */
.L_x_575:
[----:B------:R-:W-:Y:S05]  /*1db0*/  BSYNC B0 ;  /* 0x0000000000007941 */ /* 0x000fea0003800000 */
.L_x_574:
        /* <DEDUP_REMOVED lines=9> */
[----:B---3--:R-:W-:Y:S02]  /*1e50*/  IADD3 R16, P1, R18, UR28, RZ ;  /* 0x0000001c12107c10 */ /* 0x008fe4000ff3e0ff */
        /* <DEDUP_REMOVED lines=24> */
.L_x_577:
[----:B------:R-:W-:Y:S05]  /*1fe0*/  BSYNC B0 ;  /* 0x0000000000007941 */ /* 0x000fea0003800000 */
.L_x_576:
[----:B------:R-:W-:Y:S01]  /*1ff0*/  ULDC.64 UR6, c[0x0][0x318] ;  /* 0x0000c60000067ab9 */ /* 0x000fe20000000a00 */
[----:B------:R-:W0:Y:S01]  /*2000*/  LDGDEPBAR ;  /* 0x00000000000079af */ /* 0x000e220000000000 */
[----:B------:R-:W-:Y:S02]  /*2010*/  UISETP.NE.U32.AND UP1, UPT, URZ, UR6, UPT ;  /* 0x000000063f00728c */ /* 0x000fe4000bf25070 */
[----:B------:R-:W-:Y:S02]  /*2020*/  ULDC.64 UR4, c[0x0][0x320] ;  /* 0x0000c80000047ab9 */ /* 0x000fe40000000a00 */
[----:B------:R-:W-:-:S06]  /*2030*/  UISETP.NE.AND.EX UP1, UPT, URZ, UR7, UPT, UP1 ;  /* 0x000000073f00728c */ /* 0x000fcc000bf25310 */
[----:B------:R-:W-:-:S05]  /*2040*/  PLOP3.LUT P0, PT, PT, PT, UP1, 0x80, 0x0 ;  /* 0x000000000000781c */ /* 0x000fca0003f0f018 */
[----:B------:R-:W-:Y:S02]  /*2050*/  @UP1 USHF.R.S32.HI UR31, URZ, 0x1f, UR15 ;  /* 0x0000001f3f1f1899 */ /* 0x000fe4000801140f */
[----:B------:R-:W-:Y:S02]  /*2060*/  @UP1 UMOV UR32, UR14 ;  /* 0x0000000e00201c82 */ /* 0x000fe40008000000 */
[----:B------:R-:W-:Y:S02]  /*2070*/  @UP1 UIMAD UR31, UR31, UR4, URZ ;  /* 0x000000041f1f12a4 */ /* 0x000fe4000f8e023f */
[----:B------:R-:W-:Y:S02]  /*2080*/  @UP1 UMOV UR33, UR21 ;  /* 0x0000001500211c82 */ /* 0x000fe40008000000 */
[----:B------:R-:W-:Y:S01]  /*2090*/  @UP1 UIMAD.WIDE.U32 UR32, UR15, UR4, UR32 ;  /* 0x000000040f2012a5 */ /* 0x000fe2000f8e0020 */
[----:B------:R-:W-:-:S04]  /*20a0*/  DEPBAR.LE SB0, 0x0 ;  /* 0x000080000000791a */ /* 0x000fc80000000000 */
[----:B------:R-:W-:Y:S02]  /*20b0*/  @UP1 UIMAD UR5, UR15, UR5, UR31 ;  /* 0x000000050f0512a4 */ /* 0x000fe4000f8e021f */
[----:B------:R-:W-:Y:S02]  /*20c0*/  @UP1 ULEA UR6, UP0, UR32, UR6, 0x2 ;  /* 0x0000000620061291 */ /* 0x000fe4000f80103f */
[----:B------:R-:W-:-:S04]  /*20d0*/  @UP1 UIADD3 UR5, UR33, UR5, URZ ;  /* 0x0000000521051290 */ /* 0x000fc8000fffe03f */
[----:B------:R-:W-:Y:S01]  /*20e0*/  @UP1 ULEA.HI.X UR7, UR32, UR7, UR5, 0x2, UP0 ;  /* 0x0000000720071291 */ /* 0x000fe200080f1405 */
[----:B---3--:R-:W-:Y:S01]  /*20f0*/  IMAD.U32 R16, RZ, RZ, UR6 ;  /* 0x00000006ff107e24 */ /* 0x008fe2000f8e00ff */
[----:B------:R-:W3:Y:S01]  /*2100*/  @P0 MUFU.RCP R13, c[0x0][0x238] ;  /* 0x00008e00000d0b08 */ /* 0x000ee20000001000 */
[----:B------:R-:W-:Y:S01]  /*2110*/  ISETP.GE.AND P1, PT, R14, UR24, PT ;  /* 0x000000180e007c0c */ /* 0x000fe2000bf26270 */
[----:B------:R-:W-:Y:S02]  /*2120*/  ULDC.64 UR4, c[0x0][0x1a0] ;  /* 0x0000680000047ab9 */ /* 0x000fe40000000a00 */
[----:B------:R-:W-:-:S05]  /*2130*/  IMAD.U32 R17, RZ, RZ, UR7 ;  /* 0x00000007ff117e24 */ /* 0x000fca000f8e00ff */
[----:B------:R5:W3:Y:S01]  /*2140*/  @P0 LDG.E R16, [R16.64] ;  /* 0x0000001010100981 */ /* 0x000ae2000c1e1900 */
[----:B------:R-:W-:Y:S01]  /*2150*/  UIMAD.WIDE.U32 UR14, UR25, UR4, URZ ;  /* 0x00000004190e72a5 */ /* 0x000fe2000f8e003f */
[----:B------:R-:W-:Y:S01]  /*2160*/  BSSY B0, `(.L_x_578) ;  /* 0x000002f000007945 */ /* 0x000fe20003800000 */
[----:B------:R-:W-:Y:S01]  /*2170*/  UIMAD UR4, UR29, UR4, URZ ;  /* 0x000000041d0472a4 */ /* 0x000fe2000f8e023f */
[----:B------:R-:W-:Y:S03]  /*2180*/  BAR.SYNC.DEFER_BLOCKING 0x0 ;  /* 0x0000000000007b1d */ /* 0x000fe60000010000 */
[----:B------:R-:W-:-:S04]  /*2190*/  UIMAD UR4, UR25, UR5, UR4 ;  /* 0x00000005190472a4 */ /* 0x000fc8000f8e0204 */
[----:B------:R-:W-:Y:S01]  /*21a0*/  UIADD3 UR4, UR15, UR4, URZ ;  /* 0x000000040f047290 */ /* 0x000fe2000fffe03f */
[----:B-----5:R-:W-:Y:S01]  /*21b0*/  IMAD.U32 R17, RZ, RZ, UR15 ;  /* 0x0000000fff117e24 */ /* 0x020fe2000f8e00ff */
[----:B------:R1:W-:Y:S04]  /*21c0*/  @P1 STS [R162+0x9000], RZ ;  /* 0x009000ffa2001388 */ /* 0x0003e80000000800 */
[----:B------:R1:W-:Y:S04]  /*21d0*/  @P1 STS [R162+0x9004], RZ ;  /* 0x009004ffa2001388 */ /* 0x0003e80000000800 */
[----:B------:R1:W-:Y:S04]  /*21e0*/  @P1 STS.64 [R162+0x9008], RZ ;  /* 0x009008ffa2001388 */ /* 0x0003e80000000a00 */
[----:B------:R1:W-:Y:S04]  /*21f0*/  @P1 STS.128 [R162+0xa000], RZ ;  /* 0x00a000ffa2001388 */ /* 0x0003e80000000c00 */
[----:B------:R1:W-:Y:S01]  /*2200*/  @P1 STS.128 [R162+0xb000], RZ ;  /* 0x00b000ffa2001388 */ /* 0x0003e20000000c00 */
[----:B---3--:R-:W-:Y:S01]  /*2210*/  @P0 FMUL.FTZ R13, R16, R13 ;  /* 0x0000000d100d0220 */ /* 0x008fe20000410000 */
[----:B------:R-:W-:-:S03]  /*2220*/  MOV R16, UR14 ;  /* 0x0000000e00107c02 */ /* 0x000fc60008000f00 */
[----:B------:R3:W5:Y:S01]  /*2230*/  @P0 R2UR UR6, R13 ;  /* 0x000000000d0603c2 */ /* 0x00076200000e0000 */
[C---:B------:R-:W-:Y:S02]  /*2240*/  LEA R14, P0, R16.reuse, R30, 0x6 ;  /* 0x0000001e100e7211 */ /* 0x040fe400078030ff */
[----:B---3--:R-:W-:Y:S01]  /*2250*/  MOV R13, UR4 ;  /* 0x00000004000d7c02 */ /* 0x008fe20008000f00 */
[----:B------:R-:W-:Y:S02]  /*2260*/  UMOV UR4, URZ ;  /* 0x0000003f00047c82 */ /* 0x000fe40008000000 */
[----:B-----5:R-:W-:Y:S01]  /*2270*/  @UP1 UMOV UR4, UR6 ;  /* 0x0000000600041c82 */ /* 0x020fe20008000000 */
[----:B------:R-:W-:Y:S01]  /*2280*/  LEA.HI.X R13, R16, R28, R13, 0x6, P0 ;  /* 0x0000001c100d7211 */ /* 0x000fe200000f340d */
        /* <DEDUP_REMOVED lines=28> */
.L_x_579:
[----:B-1----:R-:W-:Y:S05]  /*2450*/  BSYNC B0 ;  /* 0x0000000000007941 */ /* 0x002fea0003800000 */
.L_x_578:
        /* <DEDUP_REMOVED lines=36> */
.L_x_581:
[----:B------:R-:W-:Y:S05]  /*26a0*/  BSYNC B0 ;  /* 0x0000000000007941 */ /* 0x000fea0003800000 */
.L_x_580:
[----:B------:R-:W-:Y:S01]  /*26b0*/  LOP3.LUT R212, R12, 0xfffffff8, RZ, 0xc0, !PT ;  /* 0xfffffff80cd47812 */ /* 0x000fe200078ec0ff */
[----:B------:R-:W-:Y:S01]  /*26c0*/  IMAD.SHL.U32 R8, R8, 0x40, RZ ;  /* 0x0000004008087824 */ /* 0x000fe200078e00ff */
[----:B------:R-:W-:Y:S01]  /*26d0*/  SHF.R.S32.HI R12, RZ, 0x4, R11 ;  /* 0x00000004ff0c7819 */ /* 0x000fe2000001140b */
[----:B------:R-:W-:Y:S01]  /*26e0*/  IMAD R55, R7, 0x10, R126 ;  /* 0x0000001007377824 */ /* 0x000fe200078e027e */
[----:B------:R-:W-:Y:S01]  /*26f0*/  LOP3.LUT R14, R10, 0x7fffffe, RZ, 0xc0, !PT ;  /* 0x07fffffe0a0e7812 */ /* 0x000fe200078ec0ff */
[----:B------:R-:W-:Y:S01]  /*2700*/  IMAD.IADD R212, R53, 0x1, -R212 ;  /* 0x0000000135d47824 */ /* 0x000fe200078e0ad4 */
[----:B------:R-:W-:Y:S01]  /*2710*/  SHF.R.S32.HI R10, RZ, 0x1f, R9 ;  /* 0x0000001fff0a7819 */ /* 0x000fe20000011409 */
[----:B------:R-:W-:Y:S01]  /*2720*/  IMAD.U32 R140, RZ, RZ, UR12 ;  /* 0x0000000cff8c7e24 */ /* 0x000fe2000f8e00ff */
[----:B------:R-:W-:Y:S01]  /*2730*/  LEA.HI R11, R11, R12, RZ, 0x1 ;  /* 0x0000000c0b0b7211 */ /* 0x000fe200078f08ff */
[----:B------:R-:W-:Y:S01]  /*2740*/  IMAD.IADD R63, R9, 0x1, -R14 ;  /* 0x00000001093f7824 */ /* 0x000fe200078e0a0e */
[----:B---3--:R-:W-:Y:S01]  /*2750*/  LEA.HI R16, R212, R212, RZ, 0x1 ;  /* 0x000000d4d4107211 */ /* 0x008fe200078f08ff */
[----:B------:R-:W-:Y:S01]  /*2760*/  ULEA UR5, UR23, UR20, 0x6 ;  /* 0x0000001417057291 */ /* 0x000fe2000f8e303f */
[----:B------:R-:W-:Y:S01]  /*2770*/  LEA.HI R9, R10, R9, RZ, 0x3 ;  /* 0x000000090a097211 */ /* 0x000fe200078f18ff */
[----:B------:R-:W0:Y:S01]  /*2780*/  LDGDEPBAR ;  /* 0x00000000000079af */ /* 0x000e220000000000 */
[----:B------:R-:W-:Y:S01]  /*2790*/  LOP3.LUT R13, R16, 0x3fffffe, RZ, 0xc0, !PT ;  /* 0x03fffffe100d7812 */ /* 0x000fe200078ec0ff */
[----:B------:R-:W-:Y:S01]  /*27a0*/  UIADD3 UR5, UR5, -0x40, URZ ;  /* 0xffffffc005057890 */ /* 0x000fe2000fffe03f */
[----:B------:R-:W-:Y:S01]  /*27b0*/  LOP3.LUT R11, R11, 0xfffffffe, RZ, 0xc0, !PT ;  /* 0xfffffffe0b0b7812 */ /* 0x000fe200078ec0ff */
[----:B------:R-:W-:Y:S01]  /*27c0*/  IMAD.SHL.U32 R54, R9, 0x20, RZ ;  /* 0x0000002009367824 */ /* 0x000fe200078e00ff */
[----:B------:R-:W-:Y:S01]  /*27d0*/  SHF.R.S32.HI R16, RZ, 0x1, R16 ;  /* 0x00000001ff107819 */ /* 0x000fe20000011410 */
[----:B------:R-:W-:Y:S01]  /*27e0*/  IMAD.IADD R212, R212, 0x1, -R13 ;  /* 0x00000001d4d47824 */ /* 0x000fe200078e0a0d */
[----:B------:R-:W-:Y:S01]  /*27f0*/  IADD3 R55, R55, UR11, RZ ;  /* 0x0000000b37377c10 */ /* 0x000fe2000fffe0ff */
[----:B------:R-:W-:Y:S01]  /*2800*/  IMAD.IADD R11, R12, 0x1, -R11 ;  /* 0x000000010c0b7824 */ /* 0x000fe200078e0a0b */
[----:B------:R-:W-:Y:S01]  /*2810*/  LOP3.LUT R12, R8, 0xc0, RZ, 0xc0, !PT ;  /* 0x000000c0080c7812 */ /* 0x000fe200078ec0ff */
[----:B------:R-:W-:Y:S01]  /*2820*/  IMAD.SHL.U32 R9, R16, 0x40, RZ ;  /* 0x0000004010097824 */ /* 0x000fe200078e00ff */
[----:B------:R-:W-:Y:S01]  /*2830*/  LOP3.LUT R54, R54, 0xffffff00, RZ, 0xc0, !PT ;  /* 0xffffff0036367812 */ /* 0x000fe200078ec0ff */
[----:B------:R-:W-:Y:S01]  /*2840*/  IMAD.SHL.U32 R13, R11, 0x8, RZ ;  /* 0x000000080b0d7824 */ /* 0x000fe200078e00ff */
[----:B------:R-:W-:Y:S01]  /*2850*/  LOP3.LUT P0, RZ, R16, 0x2, RZ, 0xc0, !PT ;  /* 0x0000000210ff7812 */ /* 0x000fe2000780c0ff */
[----:B------:R-:W-:Y:S01]  /*2860*/  IMAD.SHL.U32 R8, R5, 0x8, RZ ;  /* 0x0000000805087824 */ /* 0x000fe200078e00ff */
[----:B------:R-:W-:Y:S01]  /*2870*/  LOP3.LUT R9, R9, 0xc0, RZ, 0xc0, !PT ;  /* 0x000000c009097812 */ /* 0x000fe200078ec0ff */
[----:B------:R-:W-:Y:S01]  /*2880*/  IMAD R10, R7, 0x200, R54 ;  /* 0x00000200070a7824 */ /* 0x000fe200078e0236 */
[----:B------:R-:W-:Y:S01]  /*2890*/  LOP3.LUT R5, R12, 0x8, R13, 0xf8, !PT ;  /* 0x000000080c057812 */ /* 0x000fe200078ef80d */
[----:B------:R-:W-:Y:S01]  /*28a0*/  IMAD R212, R11, 0x8, R212 ;  /* 0x000000080bd47824 */ /* 0x000fe200078e02d4 */
[----:B------:R-:W-:Y:S01]  /*28b0*/  LOP3.LUT R8, R9, 0x8, R8, 0xf8, !PT ;  /* 0x0000000809087812 */ /* 0x000fe200078ef808 */
[C---:B------:R-:W-:Y:S01]  /*28c0*/  IMAD R10, R63.reuse, 0x20, R10 ;  /* 0x000000203f0a7824 */ /* 0x040fe200078e020a */
[----:B------:R-:W-:Y:S01]  /*28d0*/  SHF.R.U32.HI R12, RZ, 0x3, R12 ;  /* 0x00000003ff0c7819 */ /* 0x000fe2000001160c */
[----:B------:R-:W-:Y:S01]  /*28e0*/  UISETP.GE.AND UP0, UPT, UR12, 0x41, UPT ;  /* 0x000000410c00788c */ /* 0x000fe2000bf06270 */
[----:B------:R-:W-:Y:S01]  /*28f0*/  SHF.R.U32.HI R9, RZ, 0x3, R9 ;  /* 0x00000003ff097819 */ /* 0x000fe20000011609 */
[----:B------:R-:W-:Y:S01]  /*2900*/  IMAD R54, R63, 0x20, R54 ;  /* 0x000000203f367824 */ /* 0x000fe200078e0236 */
[----:B------:R-:W-:-:S02]  /*2910*/  LOP3.LUT R5, R5, R12, RZ, 0x3c, !PT ;  /* 0x0000000c05057212 */ /* 0x000fc400078e3cff */
[----:B------:R-:W-:Y:S02]  /*2920*/  LOP3.LUT R9, R8, R9, RZ, 0x3c, !PT ;  /* 0x0000000908097212 */ /* 0x000fe400078e3cff */
[----:B------:R-:W-:Y:S01]  /*2930*/  SEL R3, R3, 0xffffffe0, !P0 ;  /* 0xffffffe003037807 */ /* 0x000fe20004000000 */
[----:B------:R-:W-:Y:S01]  /*2940*/  IMAD.IADD R213, R5, 0x1, R10 ;  /* 0x0000000105d57824 */ /* 0x000fe200078e020a */
[----:B------:R-:W-:Y:S01]  /*2950*/  IADD3 R140, R140, -UR13, R55 ;  /* 0x8000000d8c8c7c10 */ /* 0x000fe2000fffe037 */
[----:B------:R-:W-:Y:S01]  /*2960*/  IMAD.U32 R212, R212, 0x20, R9 ;  /* 0x00000020d4d47824 */ /* 0x000fe200078e0009 */
[----:B------:R-:W-:Y:S01]  /*2970*/  LOP3.LUT R124, R124, 0x7ffffffc, RZ, 0xc0, !PT ;  /* 0x7ffffffc7c7c7812 */ /* 0x000fe200078ec0ff */
[----:B------:R-:W-:Y:S01]  /*2980*/  IMAD.SHL.U32 R213, R213, 0x2, RZ ;  /* 0x00000002d5d57824 */ /* 0x000fe200078e00ff */
[----:B------:R-:W-:Y:S01]  /*2990*/  IADD3 R141, R140, 0x8, RZ ;  /* 0x000000088c8d7810 */ /* 0x000fe20007ffe0ff */
[----:B------:R-:W-:Y:S01]  /*29a0*/  IMAD.SHL.U32 R212, R212, 0x2, RZ ;  /* 0x00000002d4d47824 */ /* 0x000fe200078e00ff */
[----:B------:R-:W-:Y:S01]  /*29b0*/  IADD3 R142, R140, 0x40, RZ ;  /* 0x000000408c8e7810 */ /* 0x000fe20007ffe0ff */
[----:B------:R-:W-:Y:S01]  /*29c0*/  IMAD R211, R4, 0x2, R213 ;  /* 0x0000000204d37824 */ /* 0x000fe200078e02d5 */
[----:B------:R-:W-:Y:S01]  /*29d0*/  LDSM.16.M88.4 R12, [R213+0x1000] ;  /* 0x00100000d50c783b */ /* 0x000fe20000000200 */
[----:B------:R-:W-:-:S02]  /*29e0*/  IMAD.IADD R209, R212, 0x1, R3 ;  /* 0x00000001d4d17824 */ /* 0x000fc400078e0203 */
[----:B------:R-:W-:Y:S01]  /*29f0*/  IMAD.IADD R124, R125, 0x1, -R124 ;  /* 0x000000017d7c7824 */ /* 0x000fe200078e0a7c */
[----:B------:R-:W3:Y:S01]  /*2a00*/  LDSM.16.M88.4 R100, [R212+0x6000] ;  /* 0x00600000d464783b */ /* 0x000ee20000000200 */
[----:B------:R-:W-:Y:S02]  /*2a10*/  IMAD.IADD R5, R5, 0x1, R54 ;  /* 0x0000000105057824 */ /* 0x000fe400078e0236 */
[----:B------:R-:W-:Y:S01]  /*2a20*/  IMAD.SHL.U32 R161, R124, 0x2, RZ ;  /* 0x000000027ca17824 */ /* 0x000fe200078e00ff */
[----:B------:R-:W5:Y:S03]  /*2a30*/  LDSM.16.M88.4 R92, [R212+0x6400] ;  /* 0x00640000d45c783b */ /* 0x000f660000000200 */
[----:B------:R-:W-:Y:S01]  /*2a40*/  IMAD R62, R62, c[0x0][0x228], R161 ;  /* 0x00008a003e3e7a24 */ /* 0x000fe200078e02a1 */
[----:B------:R-:W1:Y:S04]  /*2a50*/  LDSM.16.M88.4 R84, [R212+0x6800] ;  /* 0x00680000d454783b */ /* 0x000e680000000200 */
[----:B------:R-:W2:Y:S04]  /*2a60*/  LDSM.16.M88.4 R44, [R212+0x6c00] ;  /* 0x006c0000d42c783b */ /* 0x000ea80000000200 */
[----:B------:R-:W4:Y:S04]  /*2a70*/  LDSM.16.M88.4 R76, [R213] ;  /* 0x00000000d54c783b */ /* 0x000f280000000200 */
[----:B------:R-:W-:Y:S04]  /*2a80*/  LDSM.16.M88.4 R72, [R211+0x1000] ;  /* 0x00100000d348783b */ /* 0x000fe80000000200 */
[----:B------:R-:W1:Y:S04]  /*2a90*/  LDSM.16.M88.4 R116, [R209+0x6000] ;  /* 0x00600000d174783b */ /* 0x000e680000000200 */
[----:B------:R-:W2:Y:S04]  /*2aa0*/  LDSM.16.M88.4 R112, [R209+0x6400] ;  /* 0x00640000d170783b */ /* 0x000ea80000000200 */
[----:B------:R-:W2:Y:S04]  /*2ab0*/  LDSM.16.M88.4 R108, [R209+0x6800] ;  /* 0x00680000d16c783b */ /* 0x000ea80000000200 */
[----:B------:R-:W4:Y:S01]  /*2ac0*/  LDSM.16.M88.4 R104, [R209+0x6c00] ;  /* 0x006c0000d168783b */ /* 0x000f220000000200 */
[C---:B---3--:R-:W-:Y:S03]  /*2ad0*/  HMMA.16816.F32.BF16 R40, R12.reuse, R100, RZ ;  /* 0x000000640c28723c */ /* 0x048fe600000418ff */
[----:B------:R-:W3:Y:S04]  /*2ae0*/  LDSM.16.M88.4 R120, [R211] ;  /* 0x00000000d378783b */ /* 0x000ee80000000200 */
[----:B------:R-:W-:Y:S01]  /*2af0*/  LDSM.16.M88.4 R68, [R213+0x3000] ;  /* 0x00300000d544783b */ /* 0x000fe20000000200 */
[C---:B------:R-:W-:Y:S03]  /*2b00*/  HMMA.16816.F32.BF16 R36, R12.reuse, R102, RZ ;  /* 0x000000660c24723c */ /* 0x040fe600000418ff */
[----:B------:R-:W3:Y:S04]  /*2b10*/  LDSM.16.M88.4 R56, [R212+0x7400] ;  /* 0x00740000d438783b */ /* 0x000ee80000000200 */
[----:B------:R-:W-:Y:S01]  /*2b20*/  LDSM.16.M88.4 R64, [R212+0x7000] ;  /* 0x00700000d440783b */ /* 0x000fe20000000200 */
[C---:B--2--5:R-:W-:Y:S03]  /*2b30*/  HMMA.16816.F32.BF16 R32, R12.reuse, R92, RZ ;  /* 0x0000005c0c20723c */ /* 0x064fe600000418ff */
[----:B------:R-:W-:Y:S05]  /*2b40*/  LDSM.16.M88.4 R48, [R212+0x7800] ;  /* 0x00780000d430783b */ /* 0x000fea0000000200 */
[C---:B-1----:R-:W-:Y:S08]  /*2b50*/  HMMA.16816.F32.BF16 R24, R12.reuse, R84, RZ ;  /* 0x000000540c18723c */ /* 0x042ff000000418ff */
[C---:B------:R-:W-:Y:S08]  /*2b60*/  HMMA.16816.F32.BF16 R16, R12.reuse, R44, RZ ;  /* 0x0000002c0c10723c */ /* 0x040ff000000418ff */
[C---:B------:R-:W-:Y:S08]  /*2b70*/  HMMA.16816.F32.BF16 R28, R12.reuse, R94, RZ ;  /* 0x0000005e0c1c723c */ /* 0x040ff000000418ff */
[C---:B------:R-:W-:Y:S08]  /*2b80*/  HMMA.16816.F32.BF16 R20, R12.reuse, R86, RZ ;  /* 0x000000560c14723c */ /* 0x040ff000000418ff */
[----:B------:R-:W-:Y:S08]  /*2b90*/  HMMA.16816.F32.BF16 R12, R12, R46, RZ ;  /* 0x0000002e0c0c723c */ /* 0x000ff000000418ff */
[----:B----4-:R-:W-:Y:S08]  /*2ba0*/  HMMA.16816.F32.BF16 R96, R76, R92, RZ ;  /* 0x0000005c4c60723c */ /* 0x010ff000000418ff */
        /* <DEDUP_REMOVED lines=9> */
[C---:B------:R-:W-:Y:S08]  /*2c40*/  HMMA.16816.F32.BF16 R8, R76.reuse, R100, RZ ;  /* 0x000000644c08723c */ /* 0x040ff000000418ff */
[C---:B------:R-:W-:Y:S08]  /*2c50*/  HMMA.16816.F32.BF16 R88, R76.reuse, R84, RZ ;  /* 0x000000544c58723c */ /* 0x040ff000000418ff */
[C---:B------:R-:W-:Y:S08]  /*2c60*/  HMMA.16816.F32.BF16 R100, R76.reuse, R102, RZ ;  /* 0x000000664c64723c */ /* 0x040ff000000418ff */
[C---:B------:R-:W-:Y:S08]  /*2c70*/  HMMA.16816.F32.BF16 R92, R76.reuse, R94, RZ ;  /* 0x0000005e4c5c723c */ /* 0x040ff000000418ff */
[C---:B------:R-:W-:Y:S08]  /*2c80*/  HMMA.16816.F32.BF16 R84, R76.reuse, R86, RZ ;  /* 0x000000564c54723c */ /* 0x040ff000000418ff */
[C---:B------:R-:W-:Y:S08]  /*2c90*/  HMMA.16816.F32.BF16 R80, R76.reuse, R44, RZ ;  /* 0x0000002c4c50723c */ /* 0x040ff000000418ff */
[----:B------:R-:W-:Y:S01]  /*2ca0*/  HMMA.16816.F32.BF16 R76, R76, R46, RZ ;  /* 0x0000002e4c4c723c */ /* 0x000fe200000418ff */
[----:B------:R-:W2:Y:S07]  /*2cb0*/  LDSM.16.M88.4 R44, [R212+0x7c00] ;  /* 0x007c0000d42c783b */ /* 0x000eae0000000200 */
[C---:B---3--:R-:W-:Y:S07]  /*2cc0*/  HMMA.16816.F32.BF16 R96, R120.reuse, R112, R96 ;  /* 0x000000707860723c */ /* 0x048fee0000041860 */
[----:B------:R-:W-:Y:S01]  /*2cd0*/  IMAD.U32 R113, RZ, RZ, UR25 ;  /* 0x00000019ff717e24 */ /* 0x000fe2000f8e00ff */
        /* <DEDUP_REMOVED lines=9> */
[-C--:B------:R-:W-:Y:S08]  /*2d70*/  HMMA.16816.F32.BF16 R32, R68, R56.reuse, R32 ;  /* 0x000000384420723c */ /* 0x080ff00000041820 */
[----:B-1----:R-:W-:Y:S07]  /*2d80*/  HMMA.16816.F32.BF16 R96, R72, R56, R96 ;  /* 0x000000384860723c */ /* 0x002fee0000041860 */
[----:B------:R-:W-:Y:S01]  /*2d90*/  IMAD.SHL.U32 R56, R53, 0x2, RZ ;  /* 0x0000000235387824 */ /* 0x000fe200078e00ff */
[----:B------:R-:W-:Y:S04]  /*2da0*/  HMMA.16816.F32.BF16 R40, R68, R64, R40 ;  /* 0x000000404428723c */ /* 0x000fe80000041828 */
[----:B------:R-:W-:-:S04]  /*2db0*/  LOP3.LUT R56, R56, 0x6, RZ, 0xc0, !PT ;  /* 0x0000000638387812 */ /* 0x000fc800078ec0ff */
[----:B------:R-:W-:Y:S01]  /*2dc0*/  HMMA.16816.F32.BF16 R24, R68, R48, R24 ;  /* 0x000000304418723c */ /* 0x000fe20000041818 */
[----:B------:R-:W-:-:S04]  /*2dd0*/  IMAD R113, R113, 0x40, R56 ;  /* 0x0000004071717824 */ /* 0x000fc800078e0238 */
[--C-:B------:R-:W-:Y:S01]  /*2de0*/  IMAD.IADD R111, R140, 0x1, -R113.reuse ;  /* 0x000000018c6f7824 */ /* 0x100fe200078e0a71 */
[C---:B------:R-:W-:Y:S01]  /*2df0*/  IADD3 R112, R113.reuse, 0x1, RZ ;  /* 0x0000000171707810 */ /* 0x040fe20007ffe0ff */
[----:B------:R-:W-:Y:S01]  /*2e00*/  IMAD.IADD R131, R142, 0x1, -R113 ;  /* 0x000000018e837824 */ /* 0x000fe200078e0a71 */
[C---:B--2---:R-:W-:Y:S01]  /*2e10*/  HMMA.16816.F32.BF16 R16, R68.reuse, R44, R16 ;  /* 0x0000002c4410723c */ /* 0x044fe20000041810 */
[C---:B------:R-:W-:Y:S02]  /*2e20*/  IADD3 R114, R113.reuse, 0x8, RZ ;  /* 0x0000000871727810 */ /* 0x040fe40007ffe0ff */
[--C-:B------:R-:W-:Y:S01]  /*2e30*/  IMAD.IADD R3, R140, 0x1, -R112.reuse ;  /* 0x000000018c037824 */ /* 0x100fe200078e0a70 */
[----:B------:R-:W-:Y:S01]  /*2e40*/  IADD3 R116, R113, 0x9, RZ ;  /* 0x0000000971747810 */ /* 0x000fe20007ffe0ff */
[----:B------:R-:W-:Y:S01]  /*2e50*/  IMAD.IADD R144, R141, 0x1, -R112 ;  /* 0x000000018d907824 */ /* 0x000fe200078e0a70 */
[----:B------:R-:W-:Y:S02]  /*2e60*/  IADD3 R115, R113, 0x10, RZ ;  /* 0x0000001071737810 */ /* 0x000fe40007ffe0ff */
[----:B------:R-:W-:Y:S01]  /*2e70*/  HMMA.16816.F32.BF16 R36, R68, R66, R36 ;  /* 0x000000424424723c */ /* 0x000fe20000041824 */
[----:B------:R-:W-:Y:S01]  /*2e80*/  IABS R3, R3 ;  /* 0x0000000300037213 */ /* 0x000fe20000000000 */
[----:B------:R-:W-:Y:S01]  /*2e90*/  IMAD.IADD R148, R141, 0x1, -R116 ;  /* 0x000000018d947824 */ /* 0x000fe200078e0a74 */
[----:B------:R-:W-:-:S02]  /*2ea0*/  IADD3 R117, R113, 0x11, RZ ;  /* 0x0000001171757810 */ /* 0x000fc40007ffe0ff */
[C---:B------:R-:W-:Y:S01]  /*2eb0*/  IADD3 R118, R113.reuse, 0x18, RZ ;  /* 0x0000001871767810 */ /* 0x040fe20007ffe0ff */
[----:B------:R-:W-:Y:S01]  /*2ec0*/  IMAD.MOV.U32 R110, RZ, RZ, R3 ;  /* 0x000000ffff6e7224 */ /* 0x000fe200078e0003 */
[C---:B------:R-:W-:Y:S01]  /*2ed0*/  IADD3 R129, R113.reuse, 0x21, RZ ;  /* 0x0000002171817810 */ /* 0x040fe20007ffe0ff */
[C---:B------:R-:W-:Y:S01]  /*2ee0*/  HMMA.16816.F32.BF16 R28, R68.reuse, R58, R28 ;  /* 0x0000003a441c723c */ /* 0x040fe2000004181c */
[C---:B------:R-:W-:Y:S01]  /*2ef0*/  IADD3 R126, R113.reuse, 0x29, RZ ;  /* 0x00000029717e7810 */ /* 0x040fe20007ffe0ff */
[C---:B------:R-:W-:Y:S01]  /*2f00*/  IMAD.IADD R156, R142.reuse, 0x1, -R117 ;  /* 0x000000018e9c7824 */ /* 0x040fe200078e0a75 */
[----:B------:R-:W-:Y:S01]  /*2f10*/  IADD3 R127, R113, 0x19, RZ ;  /* 0x00000019717f7810 */ /* 0x000fe20007ffe0ff */
[--C-:B------:R-:W-:Y:S01]  /*2f20*/  IMAD.IADD R157, R141, 0x1, -R118.reuse ;  /* 0x000000018d9d7824 */ /* 0x100fe200078e0a76 */
[C---:B------:R-:W-:Y:S01]  /*2f30*/  IADD3 R128, R113.reuse, 0x28, RZ ;  /* 0x0000002871807810 */ /* 0x040fe20007ffe0ff */
[C---:B------:R-:W-:Y:S01]  /*2f40*/  IMAD.IADD R158, R142.reuse, 0x1, -R118 ;  /* 0x000000018e9e7824 */ /* 0x040fe200078e0a76 */
[C---:B------:R-:W-:Y:S01]  /*2f50*/  IADD3 R119, R113.reuse, 0x30, RZ ;  /* 0x0000003071777810 */ /* 0x040fe20007ffe0ff */
[----:B------:R-:W-:Y:S01]  /*2f60*/  HMMA.16816.F32.BF16 R20, R68, R50, R20 ;  /* 0x000000324414723c */ /* 0x000fe20000041814 */
[C---:B------:R-:W-:Y:S01]  /*2f70*/  IADD3 R132, R113.reuse, 0x31, RZ ;  /* 0x0000003171847810 */ /* 0x040fe20007ffe0ff */
[----:B------:R-:W-:Y:S01]  /*2f80*/  IMAD.IADD R124, R142, 0x1, -R127 ;  /* 0x000000018e7c7824 */ /* 0x000fe200078e0a7f */
[C---:B------:R-:W-:Y:S01]  /*2f90*/  IADD3 R137, R113.reuse, 0x39, RZ ;  /* 0x0000003971897810 */ /* 0x040fe20007ffe0ff */
[----:B------:R-:W-:Y:S01]  /*2fa0*/  I2F R110, R110 ;  /* 0x0000006e006e7306 */ /* 0x000fe20000201400 */
[----:B------:R-:W-:-:S02]  /*2fb0*/  IADD3 R130, R113, 0x20, RZ ;  /* 0x0000002071827810 */ /* 0x000fc40007ffe0ff */
[C---:B------:R-:W-:Y:S01]  /*2fc0*/  IADD3 R135, R113.reuse, 0x38, RZ ;  /* 0x0000003871877810 */ /* 0x040fe20007ffe0ff */
[----:B------:R-:W-:Y:S01]  /*2fd0*/  HMMA.16816.F32.BF16 R12, R68, R46, R12 ;  /* 0x0000002e440c723c */ /* 0x000fe2000004180c */
[----:B------:R-:W1:Y:S01]  /*2fe0*/  LDSM.16.M88.4 R68, [R209+0x7400] ;  /* 0x00740000d144783b */ /* 0x000e620000000200 */
[----:B------:R-:W-:Y:S02]  /*2ff0*/  IABS R156, R156 ;  /* 0x0000009c009c7213 */ /* 0x000fe40000000000 */
[----:B------:R-:W-:Y:S01]  /*3000*/  IMAD.IADD R139, R140, 0x1, -R135 ;  /* 0x000000018c8b7824 */ /* 0x000fe200078e0a87 */
[----:B------:R-:W-:Y:S02]  /*3010*/  IABS R111, R111 ;  /* 0x0000006f006f7213 */ /* 0x000fe40000000000 */
[----:B------:R-:W-:Y:S01]  /*3020*/  IABS R131, R131 ;  /* 0x0000008300837213 */ /* 0x000fe20000000000 */
[----:B------:R-:W-:Y:S01]  /*3030*/  HMMA.16816.F32.BF16 R92, R72, R58, R92 ;  /* 0x0000003a485c723c */ /* 0x000fe2000004185c */
[----:B------:R-:W-:Y:S01]  /*3040*/  LDSM.16.M88.4 R56, [R211+0x2000] ;  /* 0x00200000d338783b */ /* 0x000fe20000000200 */
[----:B------:R-:W-:Y:S01]  /*3050*/  ISETP.GE.AND P2, PT, R113, UR12, PT ;  /* 0x0000000c71007c0c */ /* 0x000fe2000bf46270 */
[----:B------:R-:W-:Y:S01]  /*3060*/  I2F R111, R111 ;  /* 0x0000006f006f7306 */ /* 0x000fe20000201400 */
[----:B------:R-:W-:-:S02]  /*3070*/  ISETP.GE.AND P6, PT, R116, UR12, PT ;  /* 0x0000000c74007c0c */ /* 0x000fc4000bfc6270 */
[----:B------:R-:W-:Y:S02]  /*3080*/  ISETP.GE.AND P5, PT, R115, UR12, PT ;  /* 0x0000000c73007c0c */ /* 0x000fe4000bfa6270 */
[C---:B------:R-:W-:Y:S01]  /*3090*/  HMMA.16816.F32.BF16 R80, R72.reuse, R44, R80 ;  /* 0x0000002c4850723c */ /* 0x040fe20000041850 */
[----:B------:R-:W-:Y:S02]  /*30a0*/  ISETP.GE.AND P0, PT, R114, UR12, PT ;  /* 0x0000000c72007c0c */ /* 0x000fe4000bf06270 */
[----:B------:R-:W-:Y:S01]  /*30b0*/  I2F R131, R131 ;  /* 0x0000008300837306 */ /* 0x000fe20000201400 */
[----:B------:R-:W-:Y:S02]  /*30c0*/  ISETP.GE.AND P1, PT, R112, UR12, PT ;  /* 0x0000000c70007c0c */ /* 0x000fe4000bf26270 */
[----:B------:R-:W-:Y:S02]  /*30d0*/  ISETP.GE.AND P4, PT, R117, UR12, PT ;  /* 0x0000000c75007c0c */ /* 0x000fe4000bf86270 */
[----:B------:R-:W-:Y:S01]  /*30e0*/  HMMA.16816.F32.BF16 R120, R72, R46, R120 ;  /* 0x0000002e4878723c */ /* 0x000fe20000041878 */
[----:B------:R-:W2:Y:S01]  /*30f0*/  LDSM.16.M88.4 R44, [R209+0x7800] ;  /* 0x00780000d12c783b */ /* 0x000ea20000000200 */
[----:B------:R-:W-:-:S02]  /*3100*/  ISETP.GE.AND P3, PT, R118, UR12, PT ;  /* 0x0000000c76007c0c */ /* 0x000fc4000bf66270 */
[----:B------:R-:W-:Y:S02]  /*3110*/  IABS R148, R148 ;  /* 0x0000009400947213 */ /* 0x000fe40000000000 */
[----:B------:R-:W-:Y:S02]  /*3120*/  IABS R139, R139 ;  /* 0x0000008b008b7213 */ /* 0x000fe40000000000 */
[C---:B------:R-:W-:Y:S02]  /*3130*/  HMMA.16816.F32.BF16 R88, R72.reuse, R48, R88 ;  /* 0x000000304858723c */ /* 0x040fe40000041858 */
[----:B------:R-:W3:Y:S06]  /*3140*/  I2F R148, R148 ;  /* 0x0000009400947306 */ /* 0x000eec0000201400 */
[C---:B------:R-:W-:Y:S01]  /*3150*/  HMMA.16816.F32.BF16 R84, R72.reuse, R50, R84 ;  /* 0x000000324854723c */ /* 0x040fe20000041854 */
[----:B------:R-:W4:Y:S01]  /*3160*/  LDSM.16.M88.4 R48, [R209+0x7c00] ;  /* 0x007c0000d130783b */ /* 0x000f220000000200 */
[----:B------:R-:W-:Y:S06]  /*3170*/  I2F R139, R139 ;  /* 0x0000008b008b7306 */ /* 0x000fec0000201400 */
[C---:B------:R-:W-:Y:S07]  /*3180*/  HMMA.16816.F32.BF16 R8, R72.reuse, R64, R8 ;  /* 0x000000404808723c */ /* 0x040fee0000041808 */
[C---:B------:R-:W-:Y:S01]  /*3190*/  IMAD.IADD R64, R140.reuse, 0x1, -R114 ;  /* 0x000000018c407824 */ /* 0x040fe200078e0a72 */
[----:B------:R-:W-:Y:S01]  /*31a0*/  HMMA.16816.F32.BF16 R100, R72, R66, R100 ;  /* 0x000000424864723c */ /* 0x000fe20000041864 */
[C---:B------:R-:W-:Y:S01]  /*31b0*/  IMAD.IADD R65, R140.reuse, 0x1, -R118 ;  /* 0x000000018c417824 */ /* 0x040fe200078e0a76 */
[----:B------:R-:W-:Y:S02]  /*31c0*/  LDSM.16.M88.4 R72, [R213+0x5000] ;  /* 0x00500000d548783b */ /* 0x000fe40000000200 */
[----:B------:R-:W-:Y:S01]  /*31d0*/  IABS R3, R64 ;  /* 0x0000004000037213 */ /* 0x000fe20000000000 */
[----:B------:R-:W-:-:S03]  /*31e0*/  IMAD.IADD R64, R140, 0x1, -R116 ;  /* 0x000000018c407824 */ /* 0x000fc600078e0a74 */
[----:B-1----:R-:W-:Y:S01]  /*31f0*/  HMMA.16816.F32.BF16 R32, R104, R68, R32 ;  /* 0x000000446820723c */ /* 0x002fe20000041820 */
[----:B------:R-:W-:Y:S01]  /*3200*/  IMAD.MOV.U32 R109, RZ, RZ, R3 ;  /* 0x000000ffff6d7224 */ /* 0x000fe200078e0003 */
[----:B------:R-:W-:Y:S01]  /*3210*/  IABS R3, R64 ;  /* 0x0000004000037213 */ /* 0x000fe20000000000 */
[----:B------:R-:W-:-:S04]  /*3220*/  IMAD.IADD R64, R140, 0x1, -R115 ;  /* 0x000000018c407824 */ /* 0x000fc800078e0a73 */
[----:B------:R-:W-:Y:S01]  /*3230*/  IMAD.MOV.U32 R108, RZ, RZ, R3 ;  /* 0x000000ffff6c7224 */ /* 0x000fe200078e0003 */
[----:B------:R-:W-:Y:S01]  /*3240*/  IABS R3, R64 ;  /* 0x0000004000037213 */ /* 0x000fe20000000000 */
[----:B------:R-:W-:Y:S01]  /*3250*/  IMAD.IADD R64, R140, 0x1, -R117 ;  /* 0x000000018c407824 */ /* 0x000fe200078e0a75 */
[----:B--2---:R-:W-:Y:S01]  /*3260*/  HMMA.16816.F32.BF16 R24, R104, R44, R24 ;  /* 0x0000002c6818723c */ /* 0x004fe20000041818 */
[----:B------:R-:W-:Y:S03]  /*3270*/  I2F R109, R109 ;  /* 0x0000006d006d7306 */ /* 0x000fe60000201400 */
[----:B------:R-:W-:-:S04]  /*3280*/  IABS R64, R64 ;  /* 0x0000004000407213 */ /* 0x000fc80000000000 */
[C---:B------:R-:W-:Y:S01]  /*3290*/  HMMA.16816.F32.BF16 R96, R56.reuse, R68, R96 ;  /* 0x000000443860723c */ /* 0x040fe20000041860 */
[----:B------:R-:W-:Y:S06]  /*32a0*/  I2F R3, R3 ;  /* 0x0000000300037306 */ /* 0x000fec0000201400 */
[C---:B------:R-:W-:Y:S01]  /*32b0*/  IMAD.IADD R68, R140.reuse, 0x1, -R129 ;  /* 0x000000018c447824 */ /* 0x040fe200078e0a81 */
[----:B------:R-:W-:Y:S01]  /*32c0*/  HMMA.16816.F32.BF16 R88, R56, R44, R88 ;  /* 0x0000002c3858723c */ /* 0x000fe20000041858 */
[----:B------:R-:W-:Y:S01]  /*32d0*/  IMAD.IADD R69, R140, 0x1, -R128 ;  /* 0x000000018c457824 */ /* 0x000fe200078e0a80 */
[----:B------:R-:W-:Y:S02]  /*32e0*/  I2F R108, R108 ;  /* 0x0000006c006c7306 */ /* 0x000fe40000201400 */
[----:B------:R-:W-:-:S03]  /*32f0*/  IABS R68, R68 ;  /* 0x0000004400447213 */ /* 0x000fc60000000000 */
[C---:B------:R-:W-:Y:S01]  /*3300*/  IMAD.IADD R44, R140.reuse, 0x1, -R126 ;  /* 0x000000018c2c7824 */ /* 0x040fe200078e0a7e */
[----:B------:R-:W-:Y:S01]  /*3310*/  HMMA.16816.F32.BF16 R40, R104, R76, R40 ;  /* 0x0000004c6828723c */ /* 0x000fe20000041828 */
[----:B------:R-:W-:-:S03]  /*3320*/  IMAD.IADD R45, R140, 0x1, -R119 ;  /* 0x000000018c2d7824 */ /* 0x000fc600078e0a77 */
[----:B------:R-:W-:-:S04]  /*3330*/  IABS R44, R44 ;  /* 0x0000002c002c7213 */ /* 0x000fc80000000000 */
[C---:B------:R-:W-:Y:S08]  /*3340*/  HMMA.16816.F32.BF16 R36, R104.reuse, R78, R36 ;  /* 0x0000004e6824723c */ /* 0x040ff00000041824 */
[C---:B------:R-:W-:Y:S08]  /*3350*/  HMMA.16816.F32.BF16 R28, R104.reuse, R70, R28 ;  /* 0x00000046681c723c */ /* 0x040ff0000004181c */
[C---:B----4-:R-:W-:Y:S08]  /*3360*/  HMMA.16816.F32.BF16 R16, R104.reuse, R48, R16 ;  /* 0x000000306810723c */ /* 0x050ff00000041810 */
[C---:B------:R-:W-:Y:S08]  /*3370*/  HMMA.16816.F32.BF16 R20, R104.reuse, R46, R20 ;  /* 0x0000002e6814723c */ /* 0x040ff00000041814 */
[----:B------:R-:W-:Y:S07]  /*3380*/  HMMA.16816.F32.BF16 R12, R104, R50, R12 ;  /* 0x00000032680c723c */ /* 0x000fee000004180c */
[----:B------:R-:W-:Y:S01]  /*3390*/  IMAD.MOV.U32 R104, RZ, RZ, R64 ;  /* 0x000000ffff687224 */ /* 0x000fe200078e0040 */
[----:B------:R-:W-:Y:S01]  /*33a0*/  IABS R64, R65 ;  /* 0x0000004100407213 */ /* 0x000fe20000000000 */
[----:B------:R-:W-:Y:S01]  /*33b0*/  HMMA.16816.F32.BF16 R80, R56, R48, R80 ;  /* 0x000000303850723c */ /* 0x000fe20000041850 */
[----:B------:R-:W-:-:S02]  /*33c0*/  IMAD.IADD R65, R140, 0x1, -R127 ;  /* 0x000000018c417824 */ /* 0x000fc400078e0a7f */
[----:B------:R-:W-:Y:S01]  /*33d0*/  IMAD.MOV.U32 R106, RZ, RZ, R44 ;  /* 0x000000ffff6a7224 */ /* 0x000fe200078e002c */
[----:B------:R-:W-:Y:S01]  /*33e0*/  IABS R44, R45 ;  /* 0x0000002d002c7213 */ /* 0x000fe20000000000 */
[C---:B------:R-:W-:Y:S01]  /*33f0*/  IMAD.IADD R105, R140.reuse, 0x1, -R130 ;  /* 0x000000018c697824 */ /* 0x040fe200078e0a82 */
[----:B------:R-:W-:Y:S01]  /*3400*/  I2F R104, R104 ;  /* 0x0000006800687306 */ /* 0x000fe20000201400 */
[----:B------:R-:W-:Y:S01]  /*3410*/  IMAD.IADD R48, R140, 0x1, -R132 ;  /* 0x000000018c307824 */ /* 0x000fe200078e0a84 */
[C---:B------:R-:W-:Y:S01]  /*3420*/  HMMA.16816.F32.BF16 R8, R56.reuse, R76, R8 ;  /* 0x0000004c3808723c */ /* 0x040fe20000041808 */
[----:B------:R-:W-:Y:S01]  /*3430*/  IMAD.MOV.U32 R133, RZ, RZ, R44 ;  /* 0x000000ffff857224 */ /* 0x000fe200078e002c */
[----:B------:R-:W-:Y:S01]  /*3440*/  IABS R105, R105 ;  /* 0x0000006900697213 */ /* 0x000fe20000000000 */
[----:B------:R-:W-:Y:S01]  /*3450*/  IMAD.IADD R107, R141, 0x1, -R113 ;  /* 0x000000018d6b7824 */ /* 0x000fe200078e0a71 */
[----:B------:R-:W-:Y:S02]  /*3460*/  IABS R48, R48 ;  /* 0x0000003000307213 */ /* 0x000fe40000000000 */
[----:B------:R-:W-:Y:S01]  /*3470*/  I2F R106, R106 ;  /* 0x0000006a006a7306 */ /* 0x000fe20000201400 */
[----:B------:R-:W-:Y:S01]  /*3480*/  IMAD.MOV.U32 R77, RZ, RZ, R64 ;  /* 0x000000ffff4d7224 */ /* 0x000fe200078e0040 */
[----:B------:R-:W-:Y:S01]  /*3490*/  HMMA.16816.F32.BF16 R100, R56, R78, R100 ;  /* 0x0000004e3864723c */ /* 0x000fe20000041864 */
[----:B------:R-:W-:-:S02]  /*34a0*/  IABS R64, R65 ;  /* 0x0000004100407213 */ /* 0x000fc40000000000 */
[----:B------:R-:W-:-:S03]  /*34b0*/  IABS R107, R107 ;  /* 0x0000006b006b7213 */ /* 0x000fc60000000000 */
[----:B------:R1:W-:Y:S01]  /*34c0*/  I2F R76, R64 ;  /* 0x00000040004c7306 */ /* 0x0003e20000201400 */
[----:B------:R-:W-:Y:S01]  /*34d0*/  IMAD.MOV.U32 R78, RZ, RZ, R68 ;  /* 0x000000ffff4e7224 */ /* 0x000fe200078e0044 */
[----:B------:R-:W-:Y:S01]  /*34e0*/  HMMA.16816.F32.BF16 R92, R56, R70, R92 ;  /* 0x00000046385c723c */ /* 0x000fe2000004185c */
[----:B------:R-:W-:-:S05]  /*34f0*/  IABS R68, R69 ;  /* 0x0000004500447213 */ /* 0x000fca0000000000 */
[----:B------:R-:W-:Y:S01]  /*3500*/  IMAD.MOV.U32 R79, RZ, RZ, R68 ;  /* 0x000000ffff4f7224 */ /* 0x000fe200078e0044 */
[----:B------:R2:W-:Y:S01]  /*3510*/  I2F R136, R48 ;  /* 0x0000003000887306 */ /* 0x0005e20000201400 */
[C---:B------:R-:W-:Y:S01]  /*3520*/  HMMA.16816.F32.BF16 R84, R56.reuse, R46, R84 ;  /* 0x0000002e3854723c */ /* 0x040fe20000041854 */
[----:B------:R-:W4:Y:S04]  /*3530*/  LDSM.16.M88.4 R68, [R212+0x8400] ;  /* 0x00840000d444783b */ /* 0x000f280000000200 */
[----:B------:R-:W-:Y:S02]  /*3540*/  LDSM.16.M88.4 R44, [R212+0x8800] ;  /* 0x00880000d42c783b */ /* 0x000fe40000000200 */
[----:B------:R-:W-:Y:S01]  /*3550*/  I2F R107, R107 ;  /* 0x0000006b006b7306 */ /* 0x000fe20000201400 */
[----:B------:R-:W-:Y:S01]  /*3560*/  HMMA.16816.F32.BF16 R120, R56, R50, R120 ;  /* 0x000000323878723c */ /* 0x000fe20000041878 */
[----:B-1----:R-:W1:Y:S06]  /*3570*/  LDSM.16.M88.4 R64, [R212+0x8000] ;  /* 0x00800000d440783b */ /* 0x002e6c0000000200 */
[C---:B------:R-:W-:Y:S01]  /*3580*/  IMAD.IADD R56, R140.reuse, 0x1, -R137 ;  /* 0x000000018c387824 */ /* 0x040fe200078e0a89 */
[----:B--2---:R-:W2:Y:S01]  /*3590*/  LDSM.16.M88.4 R48, [R212+0x8c00] ;  /* 0x008c0000d430783b */ /* 0x004ea20000000200 */
[----:B------:R-:W-:Y:S01]  /*35a0*/  IADD3 R140, R140, 0x48, RZ ;  /* 0x000000488c8c7810 */ /* 0x000fe20007ffe0ff */
[----:B------:R-:W-:Y:S02]  /*35b0*/  I2F R77, R77 ;  /* 0x0000004d004d7306 */ /* 0x000fe40000201400 */
[----:B------:R-:W-:-:S02]  /*35c0*/  IABS R56, R56 ;  /* 0x0000003800387213 */ /* 0x000fc40000000000 */
[C---:B------:R-:W-:Y:S02]  /*35d0*/  IMAD.IADD R145, R140.reuse, 0x1, -R112 ;  /* 0x000000018c917824 */ /* 0x040fe400078e0a70 */
[----:B------:R-:W-:Y:S02]  /*35e0*/  IMAD.IADD R134, R140, 0x1, -R113 ;  /* 0x000000018c867824 */ /* 0x000fe400078e0a71 */
[----:B------:R5:W-:Y:S01]  /*35f0*/  I2F R138, R56 ;  /* 0x00000038008a7306 */ /* 0x000be20000201400 */
[----:B------:R-:W-:Y:S02]  /*3600*/  IABS R145, R145 ;  /* 0x0000009100917213 */ /* 0x000fe40000000000 */
[----:B------:R-:W-:-:S05]  /*3610*/  IABS R134, R134 ;  /* 0x0000008600867213 */ /* 0x000fca0000000000 */
[----:B------:R-:W-:Y:S01]  /*3620*/  I2F R146, R145 ;  /* 0x0000009100927306 */ /* 0x000fe20000201400 */
[----:B------:R-:W-:Y:S01]  /*3630*/  IMAD.MOV.U32 R143, RZ, RZ, R134 ;  /* 0x000000ffff8f7224 */ /* 0x000fe200078e0086 */
[----:B------:R-:W-:Y:S01]  /*3640*/  IABS R134, R144 ;  /* 0x0000009000867213 */ /* 0x000fe20000000000 */
[----:B------:R-:W-:Y:S01]  /*3650*/  IMAD.IADD R144, R142, 0x1, -R112 ;  /* 0x000000018e907824 */ /* 0x000fe200078e0a70 */
[----:B----4-:R-:W-:Y:S01]  /*3660*/  HMMA.16816.F32.BF16 R32, R72, R68, R32 ;  /* 0x000000444820723c */ /* 0x010fe20000041820 */
[----:B-----5:R-:W4:Y:S03]  /*3670*/  LDSM.16.M88.4 R56, [R213+0x4000] ;  /* 0x00400000d538783b */ /* 0x020f260000000200 */
[----:B------:R-:W5:Y:S01]  /*3680*/  I2F R143, R143 ;  /* 0x0000008f008f7306 */ /* 0x000f620000201400 */
[----:B------:R-:W-:-:S03]  /*3690*/  IABS R144, R144 ;  /* 0x0000009000907213 */ /* 0x000fc60000000000 */
[C---:B-1----:R-:W-:Y:S04]  /*36a0*/  HMMA.16816.F32.BF16 R40, R72.reuse, R64, R40 ;  /* 0x000000404828723c */ /* 0x042fe80000041828 */
[----:B------:R-:W-:Y:S04]  /*36b0*/  I2F R144, R144 ;  /* 0x0000009000907306 */ /* 0x000fe80000201400 */
[C---:B------:R-:W-:Y:S04]  /*36c0*/  HMMA.16816.F32.BF16 R36, R72.reuse, R66, R36 ;  /* 0x000000424824723c */ /* 0x040fe80000041824 */
[----:B------:R-:W-:Y:S04]  /*36d0*/  I2F R134, R134 ;  /* 0x0000008600867306 */ /* 0x000fe80000201400 */
[C---:B------:R-:W-:Y:S04]  /*36e0*/  HMMA.16816.F32.BF16 R28, R72.reuse, R70, R28 ;  /* 0x00000046481c723c */ /* 0x040fe8000004181c */
[----:B------:R-:W-:Y:S04]  /*36f0*/  I2F R105, R105 ;  /* 0x0000006900697306 */ /* 0x000fe80000201400 */
[C---:B------:R-:W-:Y:S04]  /*3700*/  HMMA.16816.F32.BF16 R24, R72.reuse, R44, R24 ;  /* 0x0000002c4818723c */ /* 0x040fe80000041818 */
[----:B------:R-:W-:Y:S04]  /*3710*/  I2F R78, R78 ;  /* 0x0000004e004e7306 */ /* 0x000fe80000201400 */
[C---:B------:R-:W-:Y:S04]  /*3720*/  HMMA.16816.F32.BF16 R20, R72.reuse, R46, R20 ;  /* 0x0000002e4814723c */ /* 0x040fe80000041814 */
[----:B------:R-:W-:Y:S04]  /*3730*/  I2F R79, R79 ;  /* 0x0000004f004f7306 */ /* 0x000fe80000201400 */
[C---:B--2---:R-:W-:Y:S04]  /*3740*/  HMMA.16816.F32.BF16 R16, R72.reuse, R48, R16 ;  /* 0x000000304810723c */ /* 0x044fe80000041810 */
[----:B------:R-:W-:Y:S04]  /*3750*/  I2F R133, R133 ;  /* 0x0000008500857306 */ /* 0x000fe80000201400 */
[----:B------:R-:W-:Y:S07]  /*3760*/  HMMA.16816.F32.BF16 R12, R72, R50, R12 ;  /* 0x00000032480c723c */ /* 0x000fee000004180c */
[----:B------:R-:W-:Y:S01]  /*3770*/  IMAD.IADD R72, R141, 0x1, -R114 ;  /* 0x000000018d487824 */ /* 0x000fe200078e0a72 */
[----:B----4-:R-:W-:Y:S04]  /*3780*/  HMMA.16816.F32.BF16 R8, R56, R64, R8 ;  /* 0x000000403808723c */ /* 0x010fe80000041808 */
[----:B------:R-:W-:-:S03]  /*3790*/  IABS R72, R72 ;  /* 0x0000004800487213 */ /* 0x000fc60000000000 */
[--C-:B------:R-:W-:Y:S01]  /*37a0*/  IMAD.IADD R64, R142, 0x1, -R114.reuse ;  /* 0x000000018e407824 */ /* 0x100fe200078e0a72 */
[----:B------:R1:W-:Y:S01]  /*37b0*/  I2F R145, R72 ;  /* 0x0000004800917306 */ /* 0x0003e20000201400 */
[----:B------:R-:W-:Y:S01]  /*37c0*/  IMAD.IADD R65, R140, 0x1, -R114 ;  /* 0x000000018c417824 */ /* 0x000fe200078e0a72 */
[----:B------:R-:W-:Y:S02]  /*37d0*/  HMMA.16816.F32.BF16 R100, R56, R66, R100 ;  /* 0x000000423864723c */ /* 0x000fe40000041864 */
[----:B------:R-:W-:-:S05]  /*37e0*/  IABS R64, R64 ;  /* 0x0000004000407213 */ /* 0x000fca0000000000 */
[----:B------:R-:W-:Y:S01]  /*37f0*/  IMAD.MOV.U32 R147, RZ, RZ, R64 ;  /* 0x000000ffff937224 */ /* 0x000fe200078e0040 */
[----:B------:R-:W-:Y:S01]  /*3800*/  IABS R64, R65 ;  /* 0x0000004100407213 */ /* 0x000fe20000000000 */
[----:B------:R-:W-:Y:S03]  /*3810*/  HMMA.16816.F32.BF16 R96, R56, R68, R96 ;  /* 0x000000443860723c */ /* 0x000fe60000041860 */
[----:B------:R2:W-:Y:S01]  /*3820*/  I2F R149, R64 ;  /* 0x0000004000957306 */ /* 0x0005e20000201400 */
[----:B-1----:R-:W-:-:S04]  /*3830*/  IMAD.IADD R72, R142, 0x1, -R116 ;  /* 0x000000018e487824 */ /* 0x002fc800078e0a74 */
[C---:B------:R-:W-:Y:S01]  /*3840*/  HMMA.16816.F32.BF16 R92, R56.reuse, R70, R92 ;  /* 0x00000046385c723c */ /* 0x040fe2000004185c */
[----:B------:R-:W-:Y:S01]  /*3850*/  LDSM.16.M88.4 R68, [R209+0x8000] ;  /* 0x00800000d144783b */ /* 0x000fe20000000200 */
[----:B------:R-:W-:Y:S01]  /*3860*/  IABS R72, R72 ;  /* 0x0000004800487213 */ /* 0x000fe20000000000 */
[----:B------:R-:W-:Y:S04]  /*3870*/  I2F R147, R147 ;  /* 0x0000009300937306 */ /* 0x000fe80000201400 */
[----:B------:R-:W-:Y:S01]  /*3880*/  IMAD.MOV.U32 R150, RZ, RZ, R72 ;  /* 0x000000ffff967224 */ /* 0x000fe200078e0048 */
[C---:B------:R-:W-:Y:S01]  /*3890*/  HMMA.16816.F32.BF16 R88, R56.reuse, R44, R88 ;  /* 0x0000002c3858723c */ /* 0x040fe20000041858 */
[----:B------:R-:W1:Y:S04]  /*38a0*/  LDSM.16.M88.4 R72, [R211+0x4000] ;  /* 0x00400000d348783b */ /* 0x000e680000000200 */
[----:B--2---:R-:W2:Y:S01]  /*38b0*/  LDSM.16.M88.4 R64, [R211+0x5000] ;  /* 0x00500000d340783b */ /* 0x004ea20000000200 */
[----:B------:R-:W-:Y:S01]  /*38c0*/  I2F R150, R150 ;  /* 0x0000009600967306 */ /* 0x000fe20000201400 */
[----:B------:R-:W-:Y:S01]  /*38d0*/  IMAD.IADD R44, R140, 0x1, -R116 ;  /* 0x000000018c2c7824 */ /* 0x000fe200078e0a74 */
[----:B------:R-:W-:Y:S01]  /*38e0*/  HMMA.16816.F32.BF16 R84, R56, R46, R84 ;  /* 0x0000002e3854723c */ /* 0x000fe20000041854 */
[----:B------:R-:W-:-:S03]  /*38f0*/  IMAD.IADD R45, R141, 0x1, -R115 ;  /* 0x000000018d2d7824 */ /* 0x000fc600078e0a73 */
[----:B------:R-:W-:Y:S02]  /*3900*/  IABS R44, R44 ;  /* 0x0000002c002c7213 */ /* 0x000fe40000000000 */
[----:B------:R-:W-:Y:S02]  /*3910*/  IABS R153, R45 ;  /* 0x0000002d00997213 */ /* 0x000fe40000000000 */
[C---:B------:R-:W-:Y:S01]  /*3920*/  HMMA.16816.F32.BF16 R80, R56.reuse, R48, R80 ;  /* 0x000000303850723c */ /* 0x040fe20000041850 */
[----:B------:R-:W-:Y:S02]  /*3930*/  IMAD.MOV.U32 R152, RZ, RZ, R44 ;  /* 0x000000ffff987224 */ /* 0x000fe400078e002c */
[--C-:B------:R-:W-:Y:S01]  /*3940*/  IMAD.IADD R44, R142, 0x1, -R115.reuse ;  /* 0x000000018e2c7824 */ /* 0x100fe200078e0a73 */
[----:B------:R-:W-:Y:S03]  /*3950*/  I2F R153, R153 ;  /* 0x0000009900997306 */ /* 0x000fe60000201400 */
[----:B------:R-:W-:Y:S01]  /*3960*/  IMAD.IADD R49, R140, 0x1, -R115 ;  /* 0x000000018c317824 */ /* 0x000fe200078e0a73 */
[----:B------:R-:W-:Y:S01]  /*3970*/  HMMA.16816.F32.BF16 R120, R56, R50, R120 ;  /* 0x000000323878723c */ /* 0x000fe20000041878 */
[----:B------:R-:W-:-:S02]  /*3980*/  IABS R48, R44 ;  /* 0x0000002c00307213 */ /* 0x000fc40000000000 */
[----:B------:R-:W4:Y:S01]  /*3990*/  LDSM.16.M88.4 R44, [R209+0x8400] ;  /* 0x00840000d12c783b */ /* 0x000f220000000200 */
[----:B------:R-:W2:Y:S02]  /*39a0*/  I2F R152, R152 ;  /* 0x0000009800987306 */ /* 0x000ea40000201400 */
[----:B------:R-:W-:Y:S01]  /*39b0*/  IMAD.MOV.U32 R151, RZ, RZ, R48 ;  /* 0x000000ffff977224 */ /* 0x000fe200078e0030 */
[----:B------:R-:W-:Y:S01]  /*39c0*/  IABS R48, R49 ;  /* 0x0000003100307213 */ /* 0x000fe20000000000 */
[----:B------:R-:W-:-:S04]  /*39d0*/  IMAD.IADD R56, R141, 0x1, -R117 ;  /* 0x000000018d387824 */ /* 0x000fc800078e0a75 */
[----:B------:R3:W-:Y:S01]  /*39e0*/  I2F R155, R48 ;  /* 0x00000030009b7306 */ /* 0x0007e20000201400 */
[----:B------:R-:W-:Y:S01]  /*39f0*/  IABS R56, R56 ;  /* 0x0000003800387213 */ /* 0x000fe20000000000 */
[----:B-1----:R-:W-:Y:S06]  /*3a00*/  HMMA.16816.F32.BF16 R100, R72, R70, R100 ;  /* 0x000000464864723c */ /* 0x002fec0000041864 */
[----:B------:R1:W-:Y:S02]  /*3a10*/  I2F R154, R56 ;  /* 0x00000038009a7306 */ /* 0x0003e40000201400 */
[C---:B--2---:R-:W-:Y:S01]  /*3a20*/  HMMA.16816.F32.BF16 R40, R64.reuse, R68, R40 ;  /* 0x000000444028723c */ /* 0x044fe20000041828 */
[----:B---3--:R-:W2:Y:S05]  /*3a30*/  LDSM.16.M88.4 R48, [R209+0x8800] ;  /* 0x00880000d130783b */ /* 0x008eaa0000000200 */
[----:B------:R-:W3:Y:S02]  /*3a40*/  I2F R151, R151 ;  /* 0x0000009700977306 */ /* 0x000ee40000201400 */
[----:B------:R-:W-:Y:S07]  /*3a50*/  HMMA.16816.F32.BF16 R36, R64, R70, R36 ;  /* 0x000000464024723c */ /* 0x000fee0000041824 */
[----:B------:R-:W-:Y:S01]  /*3a60*/  IMAD.IADD R70, R142, 0x1, -R130 ;  /* 0x000000018e467824 */ /* 0x000fe200078e0a82 */
[----:B-1----:R-:W-:Y:S01]  /*3a70*/  HMMA.16816.F32.BF16 R56, R72, R68, R8 ;  /* 0x000000444838723c */ /* 0x002fe20000041808 */
[----:B------:R-:W1:Y:S01]  /*3a80*/  LDSM.16.M88.4 R8, [R209+0x8c00] ;  /* 0x008c0000d108783b */ /* 0x000e620000000200 */
[----:B------:R-:W-:Y:S01]  /*3a90*/  FFMA.FTZ R103, R148, -UR4, R103 ;  /* 0x8000000494677c23 */ /* 0x000fe20008010067 */
[----:B------:R-:W-:-:S04]  /*3aa0*/  DEPBAR.LE SB0, 0x0 ;  /* 0x000080000000791a */ /* 0x000fc80000000000 */
[----:B------:R-:W-:Y:S01]  /*3ab0*/  IMAD.IADD R69, R140, 0x1, -R117 ;  /* 0x000000018c457824 */ /* 0x000fe200078e0a75 */
[C---:B----4-:R-:W-:Y:S01]  /*3ac0*/  HMMA.16816.F32.BF16 R96, R72.reuse, R44, R96 ;  /* 0x0000002c4860723c */ /* 0x050fe20000041860 */
[----:B------:R-:W-:Y:S01]  /*3ad0*/  IMAD.MOV.U32 R68, RZ, RZ, R156 ;  /* 0x000000ffff447224 */ /* 0x000fe200078e009c */
[----:B------:R-:W-:Y:S01]  /*3ae0*/  IABS R70, R70 ;  /* 0x0000004600467213 */ /* 0x000fe20000000000 */
[----:B-----5:R-:W-:Y:S01]  /*3af0*/  FFMA.FTZ R42, R143, -UR4, R42 ;  /* 0x800000048f2a7c23 */ /* 0x020fe2000801002a */
[----:B------:R-:W-:Y:S01]  /*3b00*/  IABS R69, R69 ;  /* 0x0000004500457213 */ /* 0x000fe20000000000 */
[----:B------:R-:W-:Y:S02]  /*3b10*/  FFMA.FTZ R43, R146, -UR4, R43 ;  /* 0x80000004922b7c23 */ /* 0x000fe4000801002b */
[----:B------:R-:W-:Y:S01]  /*3b20*/  I2F R68, R68 ;  /* 0x0000004400447306 */ /* 0x000fe20000201400 */
[----:B------:R-:W-:Y:S01]  /*3b30*/  HMMA.16816.F32.BF16 R92, R72, R46, R92 ;  /* 0x0000002e485c723c */ /* 0x000fe2000004185c */
[----:B------:R-:W-:Y:S01]  /*3b40*/  IMAD.MOV.U32 R156, RZ, RZ, R69 ;  /* 0x000000ffff9c7224 */ /* 0x000fe200078e0045 */
[----:B------:R-:W-:Y:S01]  /*3b50*/  IABS R69, R157 ;  /* 0x0000009d00457213 */ /* 0x000fe20000000000 */
[----:B------:R-:W-:Y:S01]  /*3b60*/  FFMA.FTZ R39, R152, -UR4, R39 ;  /* 0x8000000498277c23 */ /* 0x000fe20008010027 */
[----:B------:R-:W-:Y:S01]  /*3b70*/  FSEL R152, R103, -INF , !P6 ;  /* 0xff80000067987808 */ /* 0x000fe20007000000 */
[----:B------:R-:W-:-:S02]  /*3b80*/  FFMA.FTZ R115, R150, -UR4, R37 ;  /* 0x8000000496737c23 */ /* 0x000fc40008010025 */
[----:B------:R-:W-:Y:S01]  /*3b90*/  IMAD.MOV.U32 R157, RZ, RZ, R69 ;  /* 0x000000ffff9d7224 */ /* 0x000fe200078e0045 */
[----:B------:R-:W-:Y:S01]  /*3ba0*/  IABS R69, R158 ;  /* 0x0000009e00457213 */ /* 0x000fe20000000000 */
[C---:B------:R-:W-:Y:S01]  /*3bb0*/  IMAD.IADD R158, R140.reuse, 0x1, -R118 ;  /* 0x000000018c9e7824 */ /* 0x040fe200078e0a76 */
[----:B------:R-:W-:Y:S01]  /*3bc0*/  HMMA.16816.F32.BF16 R32, R64, R44, R32 ;  /* 0x0000002c4020723c */ /* 0x000fe20000041820 */
[----:B------:R-:W-:Y:S01]  /*3bd0*/  FFMA.FTZ R56, R111, -UR4, R56 ;  /* 0x800000046f387c23 */ /* 0x000fe20008010038 */
[----:B------:R-:W4:Y:S01]  /*3be0*/  I2F R156, R156 ;  /* 0x0000009c009c7306 */ /* 0x000f220000201400 */
[----:B------:R-:W-:Y:S01]  /*3bf0*/  IMAD.MOV.U32 R159, RZ, RZ, R69 ;  /* 0x000000ffff9f7224 */ /* 0x000fe200078e0045 */
[----:B------:R-:W-:Y:S01]  /*3c00*/  IABS R69, R158 ;  /* 0x0000009e00457213 */ /* 0x000fe20000000000 */
[----:B------:R-:W-:Y:S01]  /*3c10*/  IMAD.IADD R158, R141, 0x1, -R127 ;  /* 0x000000018d9e7824 */ /* 0x000fe200078e0a7f */
[----:B------:R-:W-:Y:S01]  /*3c20*/  FSEL R115, R115, -INF , !P6 ;  /* 0xff80000073737808 */ /* 0x000fe20007000000 */
[----:B------:R-:W-:Y:S01]  /*3c30*/  FFMA.FTZ R58, R107, -UR4, R58 ;  /* 0x800000046b3a7c23 */ /* 0x000fe2000801003a */
[C---:B--2---:R-:W-:Y:S01]  /*3c40*/  HMMA.16816.F32.BF16 R88, R72.reuse, R48, R88 ;  /* 0x000000304858723c */ /* 0x044fe20000041858 */
[----:B------:R-:W-:Y:S01]  /*3c50*/  IMAD.MOV.U32 R160, RZ, RZ, R69 ;  /* 0x000000ffffa07224 */ /* 0x000fe200078e0045 */
[----:B------:R-:W-:Y:S01]  /*3c60*/  IABS R69, R158 ;  /* 0x0000009e00457213 */ /* 0x000fe20000000000 */
[----:B------:R-:W-:Y:S01]  /*3c70*/  FFMA.FTZ R107, R131, -UR4, R40 ;  /* 0x80000004836b7c23 */ /* 0x000fe20008010028 */
[----:B------:R-:W-:Y:S01]  /*3c80*/  I2F R159, R159 ;  /* 0x0000009f009f7306 */ /* 0x000fe20000201400 */
[----:B------:R-:W-:Y:S01]  /*3c90*/  IMAD.IADD R40, R141, 0x1, -R129 ;  /* 0x000000018d287824 */ /* 0x000fe200078e0a81 */
[----:B------:R-:W-:Y:S01]  /*3ca0*/  FSEL R45, R43, -INF , !P1 ;  /* 0xff8000002b2d7808 */ /* 0x000fe20004800000 */
[----:B------:R-:W-:Y:S01]  /*3cb0*/  IMAD.MOV.U32 R158, RZ, RZ, R69 ;  /* 0x000000ffff9e7224 */ /* 0x000fe200078e0045 */
[----:B------:R-:W-:Y:S01]  /*3cc0*/  IABS R69, R124 ;  /* 0x0000007c00457213 */ /* 0x000fe20000000000 */
[----:B------:R-:W-:Y:S01]  /*3cd0*/  IMAD.IADD R124, R140, 0x1, -R127 ;  /* 0x000000018c7c7824 */ /* 0x000fe200078e0a7f */
[C---:B------:R-:W-:Y:S01]  /*3ce0*/  HMMA.16816.F32.BF16 R84, R72.reuse, R50, R84 ;  /* 0x000000324854723c */ /* 0x040fe20000041854 */
[----:B------:R-:W-:Y:S01]  /*3cf0*/  FSEL R107, R107, -INF , !P2 ;  /* 0xff8000006b6b7808 */ /* 0x000fe20005000000 */
[----:B------:R-:W2:Y:S01]  /*3d00*/  I2F R157, R157 ;  /* 0x0000009d009d7306 */ /* 0x000ea20000201400 */
[----:B------:R-:W-:Y:S01]  /*3d10*/  IMAD.MOV.U32 R113, RZ, RZ, R69 ;  /* 0x000000ffff717224 */ /* 0x000fe200078e0045 */
[----:B------:R-:W-:Y:S01]  /*3d20*/  IABS R69, R124 ;  /* 0x0000007c00457213 */ /* 0x000fe20000000000 */
[----:B------:R-:W-:Y:S01]  /*3d30*/  FFMA.FTZ R57, R110, -UR4, R57 ;  /* 0x800000046e397c23 */ /* 0x000fe20008010039 */
[----:B------:R-:W-:Y:S01]  /*3d40*/  FSEL R124, R42, -INF , !P2 ;  /* 0xff8000002a7c7808 */ /* 0x000fe20005000000 */
[----:B------:R-:W-:Y:S01]  /*3d50*/  IMAD.IADD R42, R142, 0x1, -R129 ;  /* 0x000000018e2a7824 */ /* 0x000fe200078e0a81 */
[----:B-1----:R-:W-:Y:S01]  /*3d60*/  HMMA.16816.F32.BF16 R80, R72, R8, R80 ;  /* 0x000000084850723c */ /* 0x002fe20000041850 */
[----:B---3--:R-:W-:Y:S01]  /*3d70*/  FFMA.FTZ R32, R151, -UR4, R32 ;  /* 0x8000000497207c23 */ /* 0x008fe20008010020 */
[----:B------:R-:W1:Y:S01]  /*3d80*/  I2F R125, R160 ;  /* 0x000000a0007d7306 */ /* 0x000e620000201400 */
[----:B------:R-:W-:Y:S01]  /*3d90*/  FFMA.FTZ R112, R155, -UR4, R34 ;  /* 0x800000049b707c23 */ /* 0x000fe20008010022 */
[----:B------:R-:W-:Y:S01]  /*3da0*/  IABS R40, R40 ;  /* 0x0000002800287213 */ /* 0x000fe20000000000 */
[----:B------:R-:W-:-:S02]  /*3db0*/  FFMA.FTZ R59, R134, -UR4, R59 ;  /* 0x80000004863b7c23 */ /* 0x000fc4000801003b */
[----:B----4-:R-:W-:Y:S01]  /*3dc0*/  FFMA.FTZ R35, R156, -UR4, R35 ;  /* 0x800000049c237c23 */ /* 0x010fe20008010023 */
[----:B------:R-:W-:Y:S01]  /*3dd0*/  HMMA.16816.F32.BF16 R120, R72, R10, R120 ;  /* 0x0000000a4878723c */ /* 0x000fe20000041878 */
[----:B------:R-:W-:Y:S01]  /*3de0*/  FFMA.FTZ R68, R68, -UR4, R33 ;  /* 0x8000000444447c23 */ /* 0x000fe20008010021 */
[----:B------:R-:W3:Y:S01]  /*3df0*/  I2F R158, R158 ;  /* 0x0000009e009e7306 */ /* 0x000ee20000201400 */
[----:B------:R-:W-:Y:S01]  /*3e00*/  FFMA.FTZ R96, R3, -UR4, R96 ;  /* 0x8000000403607c23 */ /* 0x000fe20008010060 */
[----:B------:R-:W-:Y:S01]  /*3e10*/  FSEL R134, R35, -INF , !P4 ;  /* 0xff80000023867808 */ /* 0x000fe20006000000 */
[----:B------:R-:W-:Y:S01]  /*3e20*/  FFMA.FTZ R92, R77, -UR4, R92 ;  /* 0x800000044d5c7c23 */ /* 0x000fe2000801005c */
[----:B------:R-:W-:Y:S01]  /*3e30*/  FSEL R131, R68, -INF , !P4 ;  /* 0xff80000044837808 */ /* 0x000fe20006000000 */
[C---:B------:R-:W-:Y:S01]  /*3e40*/  IMAD.IADD R73, R141.reuse, 0x1, -R130 ;  /* 0x000000018d497824 */ /* 0x040fe200078e0a82 */
[C---:B------:R-:W-:Y:S01]  /*3e50*/  HMMA.16816.F32.BF16 R28, R64.reuse, R46, R28 ;  /* 0x0000002e401c723c */ /* 0x040fe2000004181c */
[----:B------:R-:W-:Y:S01]  /*3e60*/  IMAD.MOV.U32 R72, RZ, RZ, R69 ;  /* 0x000000ffff487224 */ /* 0x000fe200078e0045 */
[----:B------:R-:W4:Y:S01]  /*3e70*/  I2F R114, R113 ;  /* 0x0000007100727306 */ /* 0x000f220000201400 */
[----:B------:R-:W-:Y:S01]  /*3e80*/  IMAD.IADD R43, R141, 0x1, -R128 ;  /* 0x000000018d2b7824 */ /* 0x000fe200078e0a80 */
[----:B------:R-:W-:Y:S01]  /*3e90*/  IABS R69, R73 ;  /* 0x0000004900457213 */ /* 0x000fe20000000000 */
[----:B------:R-:W-:Y:S01]  /*3ea0*/  IMAD.IADD R73, R140, 0x1, -R130 ;  /* 0x000000018c497824 */ /* 0x000fe200078e0a82 */
[----:B------:R-:W-:Y:S01]  /*3eb0*/  FSEL R151, R92, -INF , !P3 ;  /* 0xff8000005c977808 */ /* 0x000fe20005800000 */
[----:B------:R-:W-:Y:S01]  /*3ec0*/  FFMA.FTZ R47, R147, -UR4, R36 ;  /* 0x80000004932f7c23 */ /* 0x000fe20008010024 */
[C---:B------:R-:W-:Y:S01]  /*3ed0*/  HMMA.16816.F32.BF16 R24, R64.reuse, R48, R24 ;  /* 0x000000304018723c */ /* 0x040fe20000041818 */
[----:B------:R-:W-:Y:S01]  /*3ee0*/  FFMA.FTZ R77, R76, -UR4, R93 ;  /* 0x800000044c4d7c23 */ /* 0x000fe2000801005d */
[----:B------:R5:W1:Y:S01]  /*3ef0*/  I2F R71, R69 ;  /* 0x0000004500477306 */ /* 0x000a620000201400 */
[----:B------:R-:W-:Y:S01]  /*3f00*/  IABS R111, R73 ;  /* 0x00000049006f7213 */ /* 0x000fe20000000000 */
[----:B--2---:R-:W-:Y:S01]  /*3f10*/  FFMA.FTZ R68, R157, -UR4, R94 ;  /* 0x800000049d447c23 */ /* 0x004fe2000801005e */
[----:B------:R-:W-:Y:S01]  /*3f20*/  FSEL R47, R47, -INF , !P0 ;  /* 0xff8000002f2f7808 */ /* 0x000fe20004000000 */
[----:B------:R-:W-:Y:S01]  /*3f30*/  FFMA.FTZ R97, R104, -UR4, R97 ;  /* 0x8000000468617c23 */ /* 0x000fe20008010061 */
[----:B------:R-:W-:Y:S01]  /*3f40*/  FSEL R147, R96, -INF , !P5 ;  /* 0xff80000060937808 */ /* 0x000fe20006800000 */
[----:B------:R-:W-:Y:S01]  /*3f50*/  IMAD.IADD R49, R140, 0x1, -R126 ;  /* 0x000000018c317824 */ /* 0x000fe200078e0a7e */
[C---:B------:R-:W-:Y:S01]  /*3f60*/  HMMA.16816.F32.BF16 R16, R64.reuse, R8, R16 ;  /* 0x000000084010723c */ /* 0x040fe20000041810 */
[----:B------:R-:W-:Y:S01]  /*3f70*/  I2F R111, R111 ;  /* 0x0000006f006f7306 */ /* 0x000fe20000201400 */
[----:B------:R-:W-:Y:S01]  /*3f80*/  FFMA.FTZ R76, R154, -UR4, R99 ;  /* 0x800000049a4c7c23 */ /* 0x000fe20008010063 */
[----:B------:R-:W-:Y:S01]  /*3f90*/  FSEL R68, R68, -INF , !P3 ;  /* 0xff80000044447808 */ /* 0x000fe20005800000 */
[----:B------:R-:W-:Y:S01]  /*3fa0*/  FFMA.FTZ R88, R105, -UR4, R88 ;  /* 0x8000000469587c23 */ /* 0x000fe20008010058 */
[----:B------:R-:W-:Y:S01]  /*3fb0*/  FSEL R99, R97, -INF , !P4 ;  /* 0xff80000061637808 */ /* 0x000fe20006000000 */
[----:B------:R-:W-:Y:S01]  /*3fc0*/  IMAD.IADD R46, R142, 0x1, -R126 ;  /* 0x000000018e2e7824 */ /* 0x000fe200078e0a7e */
[----:B------:R-:W-:Y:S01]  /*3fd0*/  FSEL R76, R76, -INF , !P4 ;  /* 0xff8000004c4c7808 */ /* 0x000fe20006000000 */
[----:B------:R-:W-:Y:S01]  /*3fe0*/  IMAD.IADD R8, R141, 0x1, -R119 ;  /* 0x000000018d087824 */ /* 0x000fe200078e0a77 */
[----:B-----5:R-:W-:Y:S01]  /*3ff0*/  FSEL R69, R56, -INF , !P2 ;  /* 0xff80000038457808 */ /* 0x020fe20005000000 */
[----:B------:R-:W-:Y:S01]  /*4000*/  I2F R72, R72 ;  /* 0x0000004800487306 */ /* 0x000fe20000201400 */
[----:B------:R-:W-:Y:S01]  /*4010*/  FSEL R56, R58, -INF , !P2 ;  /* 0xff8000003a387808 */ /* 0x000fe20005000000 */
[C---:B------:R-:W-:Y:S01]  /*4020*/  HMMA.16816.F32.BF16 R20, R64.reuse, R50, R20 ;  /* 0x000000324014723c */ /* 0x040fe20000041814 */
[----:B------:R-:W-:Y:S01]  /*4030*/  ISETP.GE.AND P2, PT, R127, UR12, PT ;  /* 0x0000000c7f007c0c */ /* 0x000fe2000bf46270 */
[----:B------:R-:W-:Y:S01]  /*4040*/  FFMA.FTZ R127, R144, -UR4, R41 ;  /* 0x80000004907f7c23 */ /* 0x000fe20008010029 */
[----:B------:R-:W-:Y:S01]  /*4050*/  IABS R41, R42 ;  /* 0x0000002a00297213 */ /* 0x000fe20000000000 */
[----:B------:R-:W-:Y:S01]  /*4060*/  IMAD.IADD R42, R140, 0x1, -R129 ;  /* 0x000000018c2a7824 */ /* 0x000fe200078e0a81 */
[----:B------:R-:W-:Y:S01]  /*4070*/  IABS R9, R8 ;  /* 0x0000000800097213 */ /* 0x000fe20000000000 */
[----:B------:R2:W5:Y:S01]  /*4080*/  I2F R73, R70 ;  /* 0x0000004600497306 */ /* 0x0005620000201400 */
[----:B------:R-:W-:Y:S01]  /*4090*/  FFMA.FTZ R28, R159, -UR4, R28 ;  /* 0x800000049f1c7c23 */ /* 0x000fe2000801001c */
[----:B------:R-:W-:Y:S01]  /*40a0*/  FSEL R127, R127, -INF , !P1 ;  /* 0xff8000007f7f7808 */ /* 0x000fe20004800000 */
[----:B-1----:R-:W-:Y:S01]  /*40b0*/  FFMA.FTZ R30, R125, -UR4, R30 ;  /* 0x800000047d1e7c23 */ /* 0x002fe2000801001e */
[----:B------:R-:W-:Y:S01]  /*40c0*/  IABS R44, R42 ;  /* 0x0000002a002c7213 */ /* 0x000fe20000000000 */
[----:B---3--:R-:W-:Y:S01]  /*40d0*/  FFMA.FTZ R50, R158, -UR4, R95 ;  /* 0x800000049e327c23 */ /* 0x008fe2000801005f */
[----:B------:R-:W-:Y:S01]  /*40e0*/  FSEL R77, R77, -INF , !P2 ;  /* 0xff8000004d4d7808 */ /* 0x000fe20005000000 */
[----:B----4-:R-:W-:Y:S01]  /*40f0*/  FFMA.FTZ R29, R114, -UR4, R29 ;  /* 0x80000004721d7c23 */ /* 0x010fe2000801001d */
[----:B------:R1:W3:Y:S01]  /*4100*/  I2F R36, R44 ;  /* 0x0000002c00247306 */ /* 0x0002e20000201400 */
[----:B------:R-:W-:Y:S01]  /*4110*/  FFMA.FTZ R58, R145, -UR4, R102 ;  /* 0x80000004913a7c23 */ /* 0x000fe20008010066 */
[----:B------:R-:W-:Y:S01]  /*4120*/  FSEL R145, R28, -INF , !P3 ;  /* 0xff8000001c917808 */ /* 0x000fe20005800000 */
[----:B------:R-:W-:Y:S01]  /*4130*/  FFMA.FTZ R71, R71, -UR4, R90 ;  /* 0x8000000447477c23 */ /* 0x000fe2000801005a */
[----:B------:R-:W-:Y:S01]  /*4140*/  FSEL R28, R30, -INF , !P3 ;  /* 0xff8000001e1c7808 */ /* 0x000fe20005800000 */
[----:B------:R-:W-:Y:S01]  /*4150*/  IMAD.IADD R74, R142, 0x1, -R137 ;  /* 0x000000018e4a7824 */ /* 0x000fe200078e0a89 */
[----:B------:R-:W-:Y:S01]  /*4160*/  FSEL R50, R50, -INF , !P2 ;  /* 0xff80000032327808 */ /* 0x000fe20005000000 */
[----:B------:R-:W-:Y:S01]  /*4170*/  FFMA.FTZ R38, R149, -UR4, R38 ;  /* 0x8000000495267c23 */ /* 0x000fe20008010026 */
[----:B------:R-:W4:Y:S01]  /*4180*/  I2F R42, R41 ;  /* 0x00000029002a7306 */ /* 0x000f220000201400 */
[----:B--2---:R-:W-:Y:S01]  /*4190*/  FSEL R70, R57, -INF , !P1 ;  /* 0xff80000039467808 */ /* 0x004fe20004800000 */
[----:B-----5:R-:W-:Y:S01]  /*41a0*/  FFMA.FTZ R24, R73, -UR4, R24 ;  /* 0x8000000449187c23 */ /* 0x020fe20008010018 */
[----:B------:R-:W-:Y:S01]  /*41b0*/  FSEL R57, R59, -INF , !P1 ;  /* 0xff8000003b397808 */ /* 0x000fe20004800000 */
[----:B------:R-:W-:Y:S01]  /*41c0*/  FFMA.FTZ R59, R109, -UR4, R100 ;  /* 0x800000046d3b7c23 */ /* 0x000fe20008010064 */
[----:B------:R-:W-:Y:S01]  /*41d0*/  ISETP.GE.AND P1, PT, R130, UR12, PT ;  /* 0x0000000c82007c0c */ /* 0x000fe2000bf26270 */
[----:B------:R-:W-:Y:S01]  /*41e0*/  FFMA.FTZ R100, R111, -UR4, R26 ;  /* 0x800000046f647c23 */ /* 0x000fe2000801001a */
[----:B------:R-:W-:Y:S01]  /*41f0*/  FSEL R29, R29, -INF , !P2 ;  /* 0xff8000001d1d7808 */ /* 0x000fe20005000000 */
[----:B-1----:R-:W-:Y:S01]  /*4200*/  IMAD.IADD R44, R140, 0x1, -R128 ;  /* 0x000000018c2c7824 */ /* 0x002fe200078e0a80 */
[----:B------:R-:W1:Y:S01]  /*4210*/  I2F R40, R40 ;  /* 0x0000002800287306 */ /* 0x000e620000201400 */
[----:B---3--:R-:W-:Y:S01]  /*4220*/  FFMA.FTZ R36, R36, -UR4, R27 ;  /* 0x8000000424247c23 */ /* 0x008fe2000801001b */
[----:B------:R-:W-:Y:S01]  /*4230*/  ISETP.GE.AND P3, PT, R132, UR12, PT ;  /* 0x0000000c84007c0c */ /* 0x000fe2000bf66270 */
[C---:B------:R-:W-:Y:S01]  /*4240*/  IMAD.IADD R27, R142.reuse, 0x1, -R132 ;  /* 0x000000018e1b7824 */ /* 0x040fe200078e0a84 */
[----:B------:R-:W-:Y:S01]  /*4250*/  IABS R37, R44 ;  /* 0x0000002c00257213 */ /* 0x000fe20000000000 */
[----:B------:R-:W-:Y:S01]  /*4260*/  IMAD.IADD R26, R142, 0x1, -R135 ;  /* 0x000000018e1a7824 */ /* 0x000fe200078e0a87 */
[----:B------:R-:W-:Y:S01]  /*4270*/  FSEL R44, R39, -INF , !P6 ;  /* 0xff800000272c7808 */ /* 0x000fe20007000000 */
[----:B------:R-:W-:Y:S01]  /*4280*/  IMAD.IADD R39, R141, 0x1, -R126 ;  /* 0x000000018d277824 */ /* 0x000fe200078e0a7e */
[----:B------:R2:W3:Y:S01]  /*4290*/  I2F R3, R37 ;  /* 0x0000002500037306 */ /* 0x0004e20000201400 */
[----:B------:R-:W-:Y:S01]  /*42a0*/  IABS R27, R27 ;  /* 0x0000001b001b7213 */ /* 0x000fe20000000000 */
[----:B----4-:R-:W-:Y:S01]  /*42b0*/  FFMA.FTZ R25, R42, -UR4, R25 ;  /* 0x800000042a197c23 */ /* 0x010fe20008010019 */
[----:B------:R-:W-:Y:S01]  /*42c0*/  IABS R73, R26 ;  /* 0x0000001a00497213 */ /* 0x000fe20000000000 */
[----:B------:R-:W-:Y:S01]  /*42d0*/  HMMA.16816.F32.BF16 R12, R64, R10, R12 ;  /* 0x0000000a400c723c */ /* 0x000fe2000004180c */
[----:B------:R-:W-:Y:S01]  /*42e0*/  IABS R39, R39 ;  /* 0x0000002700277213 */ /* 0x000fe20000000000 */
[----:B------:R-:W-:Y:S01]  /*42f0*/  FFMA.FTZ R75, R108, -UR4, R101 ;  /* 0x800000046c4b7c23 */ /* 0x000fe20008010065 */
[----:B------:R-:W-:Y:S01]  /*4300*/  IABS R41, R43 ;  /* 0x0000002b00297213 */ /* 0x000fe20000000000 */
[----:B------:R-:W-:Y:S01]  /*4310*/  IMAD.IADD R43, R142, 0x1, -R128 ;  /* 0x000000018e2b7824 */ /* 0x000fe200078e0a80 */
[----:B------:R4:W-:Y:S01]  /*4320*/  I2F R34, R39 ;  /* 0x0000002700227306 */ /* 0x0009e20000201400 */
[----:B------:R-:W-:Y:S01]  /*4330*/  ISETP.GE.AND P4, PT, R119, UR12, PT ;  /* 0x0000000c77007c0c */ /* 0x000fe2000bf86270 */
[----:B-1----:R-:W-:Y:S01]  /*4340*/  FFMA.FTZ R91, R40, -UR4, R91 ;  /* 0x80000004285b7c23 */ /* 0x002fe2000801005b */
[----:B------:R-:W-:Y:S01]  /*4350*/  FSEL R100, R100, -INF , !P1 ;  /* 0xff80000064647808 */ /* 0x000fe20004800000 */
[----:B------:R-:W-:Y:S01]  /*4360*/  FFMA.FTZ R48, R153, -UR4, R98 ;  /* 0x8000000499307c23 */ /* 0x000fe20008010062 */
[----:B------:R-:W-:Y:S01]  /*4370*/  IABS R43, R43 ;  /* 0x0000002b002b7213 */ /* 0x000fe20000000000 */
[----:B------:R-:W-:Y:S01]  /*4380*/  FFMA.FTZ R79, R79, -UR4, R84 ;  /* 0x800000044f4f7c23 */ /* 0x000fe20008010054 */
[----:B------:R-:W-:Y:S01]  /*4390*/  IABS R46, R46 ;  /* 0x0000002e002e7213 */ /* 0x000fe20000000000 */
[--C-:B--2---:R-:W-:Y:S01]  /*43a0*/  IMAD.IADD R37, R142, 0x1, -R119.reuse ;  /* 0x000000018e257824 */ /* 0x104fe200078e0a77 */
[----:B------:R1:W2:Y:S01]  /*43b0*/  I2F R42, R27 ;  /* 0x0000001b002a7306 */ /* 0x0002a20000201400 */
[----:B------:R-:W-:Y:S01]  /*43c0*/  IMAD.IADD R119, R140, 0x1, -R119 ;  /* 0x000000018c777824 */ /* 0x000fe200078e0a77 */
[----:B------:R-:W-:Y:S01]  /*43d0*/  IABS R74, R74 ;  /* 0x0000004a004a7213 */ /* 0x000fe20000000000 */
[----:B---3--:R-:W-:Y:S01]  /*43e0*/  FFMA.FTZ R3, R3, -UR4, R22 ;  /* 0x8000000403037c23 */ /* 0x008fe20008010016 */
[----:B------:R-:W-:Y:S01]  /*43f0*/  IABS R33, R37 ;  /* 0x0000002500217213 */ /* 0x000fe20000000000 */
[----:B------:R-:W-:Y:S01]  /*4400*/  IMAD.U32 R37, RZ, RZ, UR5 ;  /* 0x00000005ff257e24 */ /* 0x000fe2000f8e00ff */
[----:B------:R-:W-:Y:S01]  /*4410*/  FSEL R59, R59, -INF , !P0 ;  /* 0xff8000003b3b7808 */ /* 0x000fe20004000000 */
[----:B------:R-:W-:Y:S01]  /*4420*/  FFMA.FTZ R85, R106, -UR4, R85 ;  /* 0x800000046a557c23 */ /* 0x000fe20008010055 */
[----:B----4-:R-:W-:Y:S01]  /*4430*/  FSEL R39, R32, -INF , !P5 ;  /* 0xff80000020277808 */ /* 0x010fe20006800000 */
[----:B------:R-:W3:Y:S01]  /*4440*/  I2F R43, R43 ;  /* 0x0000002b002b7306 */ /* 0x000ee20000201400 */
[----:B------:R-:W-:Y:S01]  /*4450*/  IABS R32, R49 ;  /* 0x0000003100207213 */ /* 0x000fe20000000000 */
[----:B------:R-:W-:Y:S01]  /*4460*/  IMAD.MOV.U32 R49, RZ, RZ, R33 ;  /* 0x000000ffff317224 */ /* 0x000fe200078e0021 */
[----:B------:R-:W-:Y:S01]  /*4470*/  FSEL R58, R58, -INF , !P0 ;  /* 0xff8000003a3a7808 */ /* 0x000fe20004000000 */
[----:B------:R-:W-:Y:S01]  /*4480*/  FFMA.FTZ R33, R78, -UR4, R89 ;  /* 0x800000044e217c23 */ /* 0x000fe20008010059 */
[----:B------:R-:W-:Y:S01]  /*4490*/  FSEL R38, R38, -INF , !P0 ;  /* 0xff80000026267808 */ /* 0x000fe20004000000 */
[----:B------:R-:W-:Y:S01]  /*44a0*/  FFMA.FTZ R80, R133, -UR4, R80 ;  /* 0x8000000485507c23 */ /* 0x000fe20008010050 */
[----:B-1----:R-:W-:Y:S01]  /*44b0*/  FSEL R27, R24, -INF , !P1 ;  /* 0xff800000181b7808 */ /* 0x002fe20004800000 */
[----:B------:R1:W4:Y:S01]  /*44c0*/  I2F R8, R32 ;  /* 0x0000002000087306 */ /* 0x0003220000201400 */
[----:B------:R-:W-:Y:S01]  /*44d0*/  IABS R119, R119 ;  /* 0x0000007700777213 */ /* 0x000fe20000000000 */
[----:B--2---:R-:W-:Y:S01]  /*44e0*/  FFMA.FTZ R17, R42, -UR4, R17 ;  /* 0x800000042a117c23 */ /* 0x004fe20008010011 */
[----:B------:R-:W-:Y:S01]  /*44f0*/  ISETP.GE.AND P0, PT, R129, UR12, PT ;  /* 0x0000000c81007c0c */ /* 0x000fe2000bf06270 */
[----:B------:R-:W-:Y:S01]  /*4500*/  FFMA.FTZ R81, R136, -UR4, R81 ;  /* 0x8000000488517c23 */ /* 0x000fe20008010051 */
[----:B------:R-:W-:Y:S01]  /*4510*/  SHF.R.S32.HI R78, RZ, 0x1f, R62 ;  /* 0x0000001fff4e7819 */ /* 0x000fe2000001143e */
[----:B------:R-:W-:Y:S01]  /*4520*/  FFMA.FTZ R120, R139, -UR4, R120 ;  /* 0x800000048b787c23 */ /* 0x000fe20008010078 */
[----:B------:R-:W-:Y:S01]  /*4530*/  FSEL R33, R33, -INF , !P0 ;  /* 0xff80000021217808 */ /* 0x000fe20004000000 */
[----:B------:R-:W2:Y:S01]  /*4540*/  I2F R49, R49 ;  /* 0x0000003100317306 */ /* 0x000ea20000201400 */
[----:B------:R-:W-:Y:S01]  /*4550*/  FSEL R30, R91, -INF , !P0 ;  /* 0xff8000005b1e7808 */ /* 0x000fe20004000000 */
[----:B---3--:R-:W-:Y:S01]  /*4560*/  FFMA.FTZ R20, R43, -UR4, R20 ;  /* 0x800000042b147c23 */ /* 0x008fe20008010014 */
[----:B------:R-:W-:Y:S01]  /*4570*/  FSEL R25, R25, -INF , !P0 ;  /* 0xff80000019197808 */ /* 0x000fe20004000000 */
[----:B------:R-:W-:Y:S01]  /*4580*/  FFMA.FTZ R121, R138, -UR4, R121 ;  /* 0x800000048a797c23 */ /* 0x000fe20008010079 */
[----:B------:R-:W-:Y:S01]  /*4590*/  FSEL R24, R36, -INF , !P0 ;  /* 0xff80000024187808 */ /* 0x000fe20004000000 */
[----:B------:R-:W-:Y:S01]  /*45a0*/  FFMA.FTZ R34, R34, -UR4, R87 ;  /* 0x8000000422227c23 */ /* 0x000fe20008010057 */
[----:B------:R-:W-:Y:S01]  /*45b0*/  IADD3 R36, P0, R62, UR5, RZ ;  /* 0x000000053e247c10 */ /* 0x000fe2000ff1e0ff */
[--C-:B-1----:R-:W-:Y:S01]  /*45c0*/  IMAD.IADD R32, R141, 0x1, -R132.reuse ;  /* 0x000000018d207824 */ /* 0x102fe200078e0a84 */
[----:B------:R-:W1:Y:S01]  /*45d0*/  I2F R46, R46 ;  /* 0x0000002e002e7306 */ /* 0x000e620000201400 */
[----:B------:R-:W-:Y:S01]  /*45e0*/  IMAD.IADD R132, R140, 0x1, -R132 ;  /* 0x000000018c847824 */ /* 0x000fe200078e0a84 */
[----:B------:R-:W-:Y:S01]  /*45f0*/  LEA.HI.X.SX32 R37, R37, R78, 0x1, P0 ;  /* 0x0000004e25257211 */ /* 0x000fe200000f0eff */
[----:B----4-:R-:W-:Y:S01]  /*4600*/  FFMA.FTZ R8, R8, -UR4, R23 ;  /* 0x8000000408087c23 */ /* 0x010fe20008010017 */
[----:B------:R-:W-:Y:S01]  /*4610*/  IABS R35, R32 ;  /* 0x0000002000237213 */ /* 0x000fe20000000000 */
[----:B------:R-:W-:Y:S01]  /*4620*/  FFMA.FTZ R32, R72, -UR4, R31 ;  /* 0x8000000448207c23 */ /* 0x000fe2000801001f */
[----:B------:R-:W-:Y:S01]  /*4630*/  IABS R132, R132 ;  /* 0x0000008400847213 */ /* 0x000fe20000000000 */
[C---:B------:R-:W-:Y:S01]  /*4640*/  IMAD.IADD R31, R141.reuse, 0x1, -R135 ;  /* 0x000000018d1f7824 */ /* 0x040fe200078e0a87 */
[----:B------:R3:W4:Y:S01]  /*4650*/  I2F R72, R35 ;  /* 0x0000002300487306 */ /* 0x0007220000201400 */
[----:B------:R-:W-:Y:S01]  /*4660*/  IMAD.IADD R141, R141, 0x1, -R137 ;  /* 0x000000018d8d7824 */ /* 0x000fe200078e0a89 */
[----:B------:R-:W-:Y:S01]  /*4670*/  FSEL R26, R32, -INF , !P2 ;  /* 0xff800000201a7808 */ /* 0x000fe20005000000 */
[----:B--2---:R-:W-:Y:S01]  /*4680*/  FFMA.FTZ R11, R49, -UR4, R16 ;  /* 0x80000004310b7c23 */ /* 0x004fe20008010010 */
[----:B------:R-:W-:Y:S01]  /*4690*/  ISETP.GE.AND P2, PT, R135, UR12, PT ;  /* 0x0000000c87007c0c */ /* 0x000fe2000bf46270 */
[----:B------:R-:W-:Y:S01]  /*46a0*/  IMAD.IADD R135, R140, 0x1, -R135 ;  /* 0x000000018c877824 */ /* 0x000fe200078e0a87 */
[----:B------:R-:W-:-:S02]  /*46b0*/  FSEL R32, R71, -INF , !P1 ;  /* 0xff80000047207808 */ /* 0x000fc40004800000 */
[----:B------:R-:W-:Y:S01]  /*46c0*/  IABS R31, R31 ;  /* 0x0000001f001f7213 */ /* 0x000fe20000000000 */
[----:B------:R-:W2:Y:S01]  /*46d0*/  I2F R9, R9 ;  /* 0x0000000900097306 */ /* 0x000ea20000201400 */
[----:B------:R-:W-:Y:S01]  /*46e0*/  IABS R135, R135 ;  /* 0x0000008700877213 */ /* 0x000fe20000000000 */
[----:B-1----:R-:W-:Y:S01]  /*46f0*/  FFMA.FTZ R21, R46, -UR4, R21 ;  /* 0x800000042e157c23 */ /* 0x002fe20008010015 */
[----:B------:R-:W-:Y:S02]  /*4700*/  IABS R141, R141 ;  /* 0x0000008d008d7213 */ /* 0x000fe40000000000 */
[----:B------:R-:W-:Y:S02]  /*4710*/  PLOP3.LUT P0, PT, PT, PT, UP0, 0x80, 0x0 ;  /* 0x000000000000781c */ /* 0x000fe40003f0f008 */
[----:B---3--:R-:W-:Y:S01]  /*4720*/  FSEL R35, R88, -INF , !P1 ;  /* 0xff80000058237808 */ /* 0x008fe20004800000 */
[----:B------:R-:W1:Y:S01]  /*4730*/  I2F R51, R119 ;  /* 0x0000007700337306 */ /* 0x000e620000201400 */
[----:B------:R-:W-:Y:S01]  /*4740*/  ISETP.GE.AND P1, PT, R137, UR12, PT ;  /* 0x0000000c89007c0c */ /* 0x000fe2000bf26270 */
[----:B------:R-:W-:Y:S01]  /*4750*/  IMAD.IADD R137, R140, 0x1, -R137 ;  /* 0x000000018c897824 */ /* 0x000fe200078e0a89 */
[----:B------:R-:W-:Y:S01]  /*4760*/  FSEL R75, R75, -INF , !P6 ;  /* 0xff8000004b4b7808 */ /* 0x000fe20007000000 */
[----:B----4-:R-:W-:Y:S01]  /*4770*/  FFMA.FTZ R72, R72, -UR4, R83 ;  /* 0x8000000448487c23 */ /* 0x010fe20008010053 */
[----:B------:R-:W-:-:S02]  /*4780*/  ISETP.GE.AND P6, PT, R128, UR12, PT ;  /* 0x0000000c80007c0c */ /* 0x000fc4000bfc6270 */
[----:B------:R-:W-:Y:S01]  /*4790*/  IABS R137, R137 ;  /* 0x0000008900897213 */ /* 0x000fe20000000000 */
[----:B------:R-:W3:Y:S01]  /*47a0*/  I2F R132, R132 ;  /* 0x0000008400847306 */ /* 0x000ee20000201400 */
[----:B------:R-:W-:Y:S01]  /*47b0*/  FSEL R48, R48, -INF , !P5 ;  /* 0xff80000030307808 */ /* 0x000fe20006800000 */
[----:B--2---:R-:W-:Y:S01]  /*47c0*/  FFMA.FTZ R9, R9, -UR4, R82 ;  /* 0x8000000409097c23 */ /* 0x004fe20008010052 */
[----:B------:R-:W-:Y:S02]  /*47d0*/  FSEL R112, R112, -INF , !P5 ;  /* 0xff80000070707808 */ /* 0x000fe40006800000 */
[----:B------:R-:W-:Y:S02]  /*47e0*/  ISETP.GE.AND P5, PT, R126, UR12, PT ;  /* 0x0000000c7e007c0c */ /* 0x000fe4000bfa6270 */
[----:B------:R-:W-:Y:S01]  /*47f0*/  FSEL R109, R20, -INF , !P6 ;  /* 0xff800000146d7808 */ /* 0x000fe20007000000 */
[----:B------:R-:W2:Y:S01]  /*4800*/  I2F R135, R135 ;  /* 0x0000008700877306 */ /* 0x000ea20000201400 */
[----:B-1----:R-:W-:Y:S01]  /*4810*/  FFMA.FTZ R18, R51, -UR4, R18 ;  /* 0x8000000433127c23 */ /* 0x002fe20008010012 */
[----:B------:R-:W-:-:S02]  /*4820*/  FSEL R20, R9, -INF , !P4 ;  /* 0xff80000009147808 */ /* 0x000fc40006000000 */
[----:B------:R-:W-:Y:S02]  /*4830*/  LOP3.LUT R62, R53, 0x3, RZ, 0xc0, !PT ;  /* 0x00000003353e7812 */ /* 0x000fe400078ec0ff */
[----:B------:R-:W-:Y:S02]  /*4840*/  FSEL R242, R18, -INF , !P4 ;  /* 0xff80000012f27808 */ /* 0x000fe40006000000 */
[----:B------:R-:W1:Y:S01]  /*4850*/  I2F R41, R41 ;  /* 0x0000002900297306 */ /* 0x000e620000201400 */
[----:B---3--:R-:W-:Y:S01]  /*4860*/  FFMA.FTZ R19, R132, -UR4, R19 ;  /* 0x8000000484137c23 */ /* 0x008fe20008010013 */
[----:B------:R-:W-:Y:S02]  /*4870*/  FSEL R51, R79, -INF , !P6 ;  /* 0xff8000004f337808 */ /* 0x000fe40007000000 */
[----:B------:R-:W-:Y:S02]  /*4880*/  FSEL R49, R85, -INF , !P5 ;  /* 0xff80000055317808 */ /* 0x000fe40006800000 */
[----:B------:R-:W-:-:S02]  /*4890*/  FSEL R240, R19, -INF , !P3 ;  /* 0xff80000013f07808 */ /* 0x000fc40005800000 */
[----:B------:R-:W3:Y:S01]  /*48a0*/  I2F R31, R31 ;  /* 0x0000001f001f7306 */ /* 0x000ee20000201400 */
[----:B--2---:R-:W-:Y:S01]  /*48b0*/  FFMA.FTZ R14, R135, -UR4, R14 ;  /* 0x80000004870e7c23 */ /* 0x004fe2000801000e */
[----:B------:R-:W-:Y:S02]  /*48c0*/  FSEL R34, R34, -INF , !P5 ;  /* 0xff80000022227808 */ /* 0x000fe40006800000 */
[----:B------:R-:W-:Y:S02]  /*48d0*/  FSEL R18, R72, -INF , !P3 ;  /* 0xff80000048127808 */ /* 0x000fe40005800000 */
[----:B------:R-:W-:Y:S02]  /*48e0*/  FSEL R238, R14, -INF , !P2 ;  /* 0xff8000000eee7808 */ /* 0x000fe40005000000 */
[----:B------:R-:W2:Y:S01]  /*48f0*/  I2F R40, R141 ;  /* 0x0000008d00287306 */ /* 0x000ea20000201400 */
[----:B-1----:R-:W-:Y:S01]  /*4900*/  FFMA.FTZ R41, R41, -UR4, R86 ;  /* 0x8000000429297c23 */ /* 0x002fe20008010056 */
[----:B------:R-:W-:-:S04]  /*4910*/  FSEL R19, R120, -INF , !P2 ;  /* 0xff80000078137808 */ /* 0x000fc80005000000 */
[----:B------:R-:W-:Y:S02]  /*4920*/  FSEL R46, R41, -INF , !P6 ;  /* 0xff800000292e7808 */ /* 0x000fe40007000000 */
[----:B------:R-:W1:Y:S01]  /*4930*/  I2F R73, R73 ;  /* 0x0000004900497306 */ /* 0x000e620000201400 */
[----:B---3--:R-:W-:Y:S01]  /*4940*/  FFMA.FTZ R16, R31, -UR4, R122 ;  /* 0x800000041f107c23 */ /* 0x008fe2000801007a */
[----:B------:R-:W-:-:S04]  /*4950*/  FSEL R31, R80, -INF , !P4 ;  /* 0xff800000501f7808 */ /* 0x000fc80006000000 */
[----:B------:R-:W-:Y:S02]  /*4960*/  FSEL R16, R16, -INF , !P2 ;  /* 0xff80000010107808 */ /* 0x000fe40005000000 */
[----:B------:R-:W3:Y:S01]  /*4970*/  I2F R74, R74 ;  /* 0x0000004a004a7306 */ /* 0x000ee20000201400 */
[----:B--2---:R-:W-:-:S05]  /*4980*/  FFMA.FTZ R40, R40, -UR4, R123 ;  /* 0x8000000428287c23 */ /* 0x004fca000801007b */
[----:B------:R-:W-:Y:S02]  /*4990*/  FSEL R14, R40, -INF , !P1 ;  /* 0xff800000280e7808 */ /* 0x000fe40004800000 */
[----:B------:R-:W2:Y:S01]  /*49a0*/  I2F R10, R137 ;  /* 0x00000089000a7306 */ /* 0x000ea20000201400 */
[----:B-1----:R-:W-:Y:S01]  /*49b0*/  FFMA.FTZ R73, R73, -UR4, R12 ;  /* 0x8000000449497c23 */ /* 0x002fe2000801000c */
[----:B------:R-:W-:-:S04]  /*49c0*/  FSEL R12, R3, -INF , !P6 ;  /* 0xff800000030c7808 */ /* 0x000fc80007000000 */
[----:B------:R-:W-:Y:S01]  /*49d0*/  FSEL R83, R73, -INF , !P2 ;  /* 0xff80000049537808 */ /* 0x000fe20005000000 */
[----:B---3--:R-:W-:Y:S01]  /*49e0*/  FFMA.FTZ R74, R74, -UR4, R13 ;  /* 0x800000044a4a7c23 */ /* 0x008fe2000801000d */
[----:B------:R-:W-:Y:S02]  /*49f0*/  FSEL R13, R11, -INF , !P4 ;  /* 0xff8000000b0d7808 */ /* 0x000fe40006000000 */
[----:B------:R-:W-:Y:S02]  /*4a00*/  FSEL R11, R17, -INF , !P3 ;  /* 0xff800000110b7808 */ /* 0x000fe40005800000 */
[----:B------:R-:W-:Y:S02]  /*4a10*/  FSEL R17, R121, -INF , !P1 ;  /* 0xff80000079117808 */ /* 0x000fe40004800000 */
[----:B------:R-:W-:Y:S01]  /*4a20*/  FSEL R9, R74, -INF , !P1 ;  /* 0xff8000004a097808 */ /* 0x000fe20004800000 */
[----:B--2---:R-:W-:Y:S01]  /*4a30*/  FFMA.FTZ R22, R10, -UR4, R15 ;  /* 0x800000040a167c23 */ /* 0x004fe2000801000f */
[----:B------:R-:W-:-:S02]  /*4a40*/  FSEL R15, R21, -INF , !P5 ;  /* 0xff800000150f7808 */ /* 0x000fc40006800000 */
[----:B------:R-:W-:Y:S02]  /*4a50*/  FSEL R10, R8, -INF , !P5 ;  /* 0xff800000080a7808 */ /* 0x000fe40006800000 */
[----:B------:R-:W-:Y:S02]  /*4a60*/  FSEL R21, R81, -INF , !P3 ;  /* 0xff80000051157808 */ /* 0x000fe40005800000 */
[----:B------:R-:W-:Y:S01]  /*4a70*/  FSEL R8, R22, -INF , !P1 ;  /* 0xff80000016087808 */ /* 0x000fe20004800000 */
        /* <DEDUP_REMOVED lines=59> */
.L_x_584:
[----:B------:R-:W-:Y:S05]  /*4e30*/  BSYNC B0 ;  /* 0x0000000000007941 */ /* 0x000fea0003800000 */
.L_x_583:
[----:B------:R-:W0:Y:S02]  /*4e40*/  LDGDEPBAR ;  /* 0x00000000000079af */ /* 0x000e240000000000 */
.L_x_582:
[----:B------:R-:W-:Y:S01]  /*4e50*/  IMAD.U32 R54, RZ, RZ, UR10 ;  /* 0x0000000aff367e24 */ /* 0x000fe2000f8e00ff */
[----:B------:R-:W-:Y:S01]  /*4e60*/  ULEA.HI.SX32 UR7, UR8, 0xffffffff, 0x1a ;  /* 0xffffffff08077891 */ /* 0x000fe2000f8fd23f */
[----:B-1----:R-:W-:Y:S01]  /*4e70*/  IMAD.WIDE.U32 R40, R52, -0x2daee0ad, RZ ;  /* 0xd2511f5334287825 */ /* 0x002fe200078e00ff */
[----:B------:R-:W-:Y:S01]  /*4e80*/  LOP3.LUT R53, R0, UR18, RZ, 0x3c, !PT ;  /* 0x0000001200357c12 */ /* 0x000fe2000f8e3cff */
[----:B------:R-:W-:Y:S01]  /*4e90*/  UIADD3 UR14, UR18, -0x61c88647, URZ ;  /* 0x9e3779b9120e7890 */ /* 0x000fe2000fffe03f */
[----:B------:R-:W-:Y:S01]  /*4ea0*/  FMNMX.FTZ R82, R69, R70, !PT ;  /* 0x0000004645527209 */ /* 0x000fe20007810000 */
[----:B------:R-:W-:Y:S01]  /*4eb0*/  IMAD R54, R54, 0x8, R7 ;  /* 0x0000000836367824 */ /* 0x000fe200078e0207 */
[----:B------:R-:W-:Y:S01]  /*4ec0*/  USHF.L.U32 UR7, UR7, 0x1, URZ ;  /* 0x0000000107077899 */ /* 0x000fe2000800063f */
[----:B------:R-:W-:Y:S01]  /*4ed0*/  IMAD.SHL.U32 R210, R5, 0x2, RZ ;  /* 0x0000000205d27824 */ /* 0x000fe200078e00ff */
[----:B------:R-:W-:Y:S01]  /*4ee0*/  UIADD3 UR6, UR19, -0x4498517b, URZ ;  /* 0xbb67ae8513067890 */ /* 0x000fe2000fffe03f */
[C---:B------:R-:W-:Y:S01]  /*4ef0*/  IMAD.WIDE.U32 R158, R54.reuse, -0x326172a9, RZ ;  /* 0xcd9e8d57369e7825 */ /* 0x040fe200078e00ff */
[----:B------:R-:W-:Y:S01]  /*4f00*/  IADD3 R136, R54, 0x4, RZ ;  /* 0x0000000436887810 */ /* 0x000fe20007ffe0ff */
[----:B------:R-:W-:Y:S01]  /*4f10*/  UIADD3 UR5, UR7, 0x1, URZ ;  /* 0x0000000107057890 */ /* 0x000fe2000fffe03f */
[----:B------:R-:W-:Y:S01]  /*4f20*/  FMNMX.FTZ R82, R59, R82, !PT ;  /* 0x000000523b527209 */ /* 0x000fe20007810000 */
[----:B------:R-:W-:Y:S01]  /*4f30*/  ULOP3.LUT UR7, UR7, UR19, URZ, 0x3c, !UPT ;  /* 0x0000001307077292 */ /* 0x000fe2000f8e3c3f */
[-C--:B------:R-:W-:Y:S01]  /*4f40*/  LOP3.LUT R156, R159, R53.reuse, RZ, 0x3c, !PT ;  /* 0x000000359f9c7212 */ /* 0x080fe200078e3cff */
[C---:B------:R-:W-:Y:S01]  /*4f50*/  IMAD.WIDE.U32 R80, R136.reuse, -0x326172a9, RZ ;  /* 0xcd9e8d5788507825 */ /* 0x040fe200078e00ff */
[----:B------:R-:W-:Y:S01]  /*4f60*/  ULOP3.LUT UR5, UR5, UR19, URZ, 0x3c, !UPT ;  /* 0x0000001305057292 */ /* 0x000fe2000f8e3c3f */
[----:B------:R-:W-:Y:S01]  /*4f70*/  FMNMX.FTZ R82, R75, R82, !PT ;  /* 0x000000524b527209 */ /* 0x000fe20007810000 */
[----:B------:R-:W-:Y:S01]  /*4f80*/  UIADD3 UR24, UR18, -0x255992d5, URZ ;  /* 0xdaa66d2b12187890 */ /* 0x000fe2000fffe03f */
[----:B------:R-:W-:Y:S01]  /*4f90*/  IMAD.WIDE.U32 R136, R136, -0x326172a9, RZ ;  /* 0xcd9e8d5788887825 */ /* 0x000fe200078e00ff */
[----:B------:R-:W-:Y:S01]  /*4fa0*/  LOP3.LUT R148, R41, UR7, RZ, 0x3c, !PT ;  /* 0x0000000729947c12 */ /* 0x000fe2000f8e3cff */
[----:B------:R-:W-:Y:S01]  /*4fb0*/  UIADD3 UR7, UR18, 0x3c6ef372, URZ ;  /* 0x3c6ef37212077890 */ /* 0x000fe2000fffe03f */
[-C--:B------:R-:W-:Y:S01]  /*4fc0*/  LOP3.LUT R122, R81, R53.reuse, RZ, 0x3c, !PT ;  /* 0x00000035517a7212 */ /* 0x080fe200078e3cff */
[----:B------:R-:W-:Y:S01]  /*4fd0*/  IMAD.WIDE.U32 R156, R156, -0x2daee0ad, RZ ;  /* 0xd2511f539c9c7825 */ /* 0x000fe200078e00ff */
[----:B------:R-:W-:Y:S01]  /*4fe0*/  LOP3.LUT R42, R137, R53, RZ, 0x3c, !PT ;  /* 0x00000035892a7212 */ /* 0x000fe200078e3cff */
[----:B------:R-:W-:Y:S01]  /*4ff0*/  UIADD3 UR21, UR19, 0x32370b8f, URZ ;  /* 0x32370b8f13157890 */ /* 0x000fe2000fffe03f */
[----:B------:R-:W-:Y:S01]  /*5000*/  LOP3.LUT R162, R41, UR5, RZ, 0x3c, !PT ;  /* 0x0000000529a27c12 */ /* 0x000fe2000f8e3cff */
[----:B------:R-:W-:Y:S01]  /*5010*/  IMAD.WIDE.U32 R148, R148, -0x326172a9, RZ ;  /* 0xcd9e8d5794947825 */ /* 0x000fe200078e00ff */
[----:B------:R-:W-:Y:S01]  /*5020*/  LOP3.LUT R138, R157, UR6, R40, 0x96, !PT ;  /* 0x000000069d8a7c12 */ /* 0x000fe2000f8e9628 */
[----:B------:R-:W-:Y:S01]  /*5030*/  UIADD3 UR11, UR19, -0x126145ec, URZ ;  /* 0xed9eba14130b7890 */ /* 0x000fe2000fffe03f */
[----:B------:R-:W-:Y:S01]  /*5040*/  FMNMX.FTZ R82, R147, R82, !PT ;  /* 0x0000005293527209 */ /* 0x000fe20007810000 */
[----:B------:R-:W-:Y:S01]  /*5050*/  IMAD.WIDE.U32 R122, R122, -0x2daee0ad, RZ ;  /* 0xd2511f537a7a7825 */ /* 0x000fe200078e00ff */
[C---:B------:R-:W-:Y:S01]  /*5060*/  LOP3.LUT R3, R149.reuse, UR14, R158, 0x96, !PT ;  /* 0x0000000e95037c12 */ /* 0x040fe2000f8e969e */
[----:B------:R-:W-:Y:S01]  /*5070*/  UIADD3 UR8, UR18, 0x1715609d, URZ ;  /* 0x1715609d12087890 */ /* 0x000fe2000fffe03f */
[----:B------:R-:W-:Y:S01]  /*5080*/  LOP3.LUT R164, R149, UR14, R80, 0x96, !PT ;  /* 0x0000000e95a47c12 */ /* 0x000fe2000f8e9650 */
[----:B------:R-:W-:Y:S01]  /*5090*/  IMAD.WIDE.U32 R42, R42, -0x2daee0ad, RZ ;  /* 0xd2511f532a2a7825 */ /* 0x000fe200078e00ff */
[----:B------:R-:W-:Y:S01]  /*50a0*/  LOP3.LUT R72, R123, UR6, R40, 0x96, !PT ;  /* 0x000000067b487c12 */ /* 0x000fe2000f8e9628 */
[----:B------:R-:W-:Y:S01]  /*50b0*/  UIADD3 UR20, UR18, 0x78dde6e4, URZ ;  /* 0x78dde6e412147890 */ /* 0x000fe2000fffe03f */
[----:B------:R-:W-:Y:S01]  /*50c0*/  LOP3.LUT R2, R149, UR14, R136, 0x96, !PT ;  /* 0x0000000e95027c12 */ /* 0x000fe2000f8e9688 */
[----:B------:R-:W-:Y:S01]  /*50d0*/  IMAD.WIDE.U32 R162, R162, -0x326172a9, RZ ;  /* 0xcd9e8d57a2a27825 */ /* 0x000fe200078e00ff */
[----:B------:R-:W-:Y:S01]  /*50e0*/  LOP3.LUT R40, R43, UR6, R40, 0x96, !PT ;  /* 0x000000062b287c12 */ /* 0x000fe2000f8e9628 */
[----:B------:R-:W-:Y:S01]  /*50f0*/  UIADD3 UR6, UR19, 0x76cf5d0a, URZ ;  /* 0x76cf5d0a13067890 */ /* 0x000fe2000fffe03f */
[----:B------:R-:W-:Y:S01]  /*5100*/  FMNMX.FTZ R82, R99, R82, !PT ;  /* 0x0000005263527209 */ /* 0x000fe20007810000 */
[----:B------:R-:W-:Y:S01]  /*5110*/  IMAD.WIDE.U32 R110, R3, -0x2daee0ad, RZ ;  /* 0xd2511f53036e7825 */ /* 0x000fe200078e00ff */
[C---:B------:R-:W-:Y:S01]  /*5120*/  LOP3.LUT R80, R163.reuse, UR14, R80, 0x96, !PT ;  /* 0x0000000ea3507c12 */ /* 0x040fe2000f8e9650 */
[----:B------:R-:W-:Y:S01]  /*5130*/  UIADD3 UR25, UR18, -0x4ab325aa, URZ ;  /* 0xb54cda5612197890 */ /* 0x000fe2000fffe03f */
[----:B------:R-:W-:Y:S01]  /*5140*/  LOP3.LUT R0, R163, UR14, R158, 0x96, !PT ;  /* 0x0000000ea3007c12 */ /* 0x000fe2000f8e969e */
[----:B------:R-:W-:Y:S01]  /*5150*/  IMAD.WIDE.U32 R164, R164, -0x2daee0ad, RZ ;  /* 0xd2511f53a4a47825 */ /* 0x000fe200078e00ff */
[----:B------:R-:W-:Y:S01]  /*5160*/  LOP3.LUT R3, R111, UR6, R156, 0x96, !PT ;  /* 0x000000066f037c12 */ /* 0x000fe2000f8e969c */
[----:B------:R-:W-:Y:S01]  /*5170*/  UIADD3 UR15, UR19, 0x646e171e, URZ ;  /* 0x646e171e130f7890 */ /* 0x000fe2000fffe03f */
[----:B------:R-:W-:Y:S01]  /*5180*/  FMNMX.FTZ R82, R151, R82, !PT ;  /* 0x0000005297527209 */ /* 0x000fe20007810000 */
[----:B------:R-:W-:Y:S01]  /*5190*/  IMAD.WIDE.U32 R138, R138, -0x326172a9, RZ ;  /* 0xcd9e8d578a8a7825 */ /* 0x000fe200078e00ff */
[----:B------:R-:W-:-:S02]  /*51a0*/  LOP3.LUT R118, R165, UR6, R122, 0x96, !PT ;  /* 0x00000006a5767c12 */ /* 0x000fc4000f8e967a */
[----:B------:R-:W-:Y:S01]  /*51b0*/  LOP3.LUT R120, R41, UR5, RZ, 0x3c, !PT ;  /* 0x0000000529787c12 */ /* 0x000fe2000f8e3cff */
[----:B------:R-:W-:Y:S01]  /*51c0*/  IMAD.WIDE.U32 R80, R80, -0x2daee0ad, RZ ;  /* 0xd2511f5350507825 */ /* 0x000fe200078e00ff */
[C---:B------:R-:W-:Y:S01]  /*51d0*/  LOP3.LUT R116, R139.reuse, UR7, R148, 0x96, !PT ;  /* 0x000000078b747c12 */ /* 0x040fe2000f8e9694 */
[----:B------:R-:W-:Y:S01]  /*51e0*/  UIADD3 UR5, UR19, -0x56f99767, URZ ;  /* 0xa906689913057890 */ /* 0x000fe2000fffe03f */
[----:B------:R-:W-:Y:S01]  /*51f0*/  LOP3.LUT R104, R139, UR7, R162, 0x96, !PT ;  /* 0x000000078b687c12 */ /* 0x000fe2000f8e96a2 */
[----:B------:R-:W-:Y:S01]  /*5200*/  IMAD.WIDE.U32 R72, R72, -0x326172a9, RZ ;  /* 0xcd9e8d5748487825 */ /* 0x000fe200078e00ff */
[----:B------:R-:W-:Y:S02]  /*5210*/  LOP3.LUT R122, R81, UR6, R122, 0x96, !PT ;  /* 0x00000006517a7c12 */ /* 0x000fe4000f8e967a */
[----:B------:R-:W-:Y:S01]  /*5220*/  FMNMX.FTZ R82, R77, R82, !PT ;  /* 0x000000524d527209 */ /* 0x000fe20007810000 */
        /* <DEDUP_REMOVED lines=17> */
[----:B------:R-:W-:Y:S01]  /*5340*/  LOP3.LUT R96, R85, UR6, R42, 0x96, !PT ;  /* 0x0000000655607c12 */ /* 0x000fe2000f8e962a */
        /* <DEDUP_REMOVED lines=10> */
[----:B------:R-:W-:-:S02]  /*53f0*/  FMNMX.FTZ R82, R19, R82, !PT ;  /* 0x0000005213527209 */ /* 0x000fc40007810000 */
        /* <DEDUP_REMOVED lines=8> */
[----:B------:R-:W-:-:S02]  /*5480*/  FMNMX.FTZ R82, R17, R82, !PT ;  /* 0x0000005211527209 */ /* 0x000fc40007810000 */
[----:B------:R-:W-:Y:S01]  /*5490*/  FMNMX.FTZ R85, R152, R85, !PT ;  /* 0x0000005598557209 */ /* 0x000fe20007810000 */
[----:B------:R-:W-:Y:S01]  /*54a0*/  IMAD.WIDE.U32 R122, R122, -0x2daee0ad, RZ ;  /* 0xd2511f537a7a7825 */ /* 0x000fe200078e00ff */
[----:B------:R-:W-:Y:S01]  /*54b0*/  LOP3.LUT R110, R117, UR21, R110, 0x96, !PT ;  /* 0x00000015756e7c12 */ /* 0x000fe2000f8e966e */
[----:B------:R-:W1:Y:S01]  /*54c0*/  SHFL.BFLY PT, R93, R82, 0x2, 0x1f ;  /* 0x0c401f00525d7f89 */ /* 0x000e6200000e0000 */
        /* <DEDUP_REMOVED lines=28> */
[----:B------:R-:W-:Y:S01]  /*5690*/  IMAD R208, R4, 0x2, R210 ;  /* 0x0000000204d07824 */ /* 0x000fe200078e02d2 */
[----:B------:R-:W-:Y:S02]  /*56a0*/  FMNMX.FTZ R85, R46, R85, !PT ;  /* 0x000000552e557209 */ /* 0x000fe40007810000 */
[----:B------:R-:W-:Y:S02]  /*56b0*/  FMNMX.FTZ R73, R28, R73, !PT ;  /* 0x000000491c497209 */ /* 0x000fe40007810000 */
[----:B------:R-:W-:-:S02]  /*56c0*/  FMNMX.FTZ R2, R29, R2, !PT ;  /* 0x000000021d027209 */ /* 0x000fc40007810000 */
[----:B------:R-:W-:Y:S02]  /*56d0*/  FMNMX.FTZ R85, R34, R85, !PT ;  /* 0x0000005522557209 */ /* 0x000fe40007810000 */
[----:B------:R-:W-:Y:S02]  /*56e0*/  FMNMX.FTZ R73, R26, R73, !PT ;  /* 0x000000491a497209 */ /* 0x000fe40007810000 */
[----:B------:R-:W-:Y:S02]  /*56f0*/  FMNMX.FTZ R2, R27, R2, !PT ;  /* 0x000000021b027209 */ /* 0x000fe40007810000 */
[----:B------:R-:W-:Y:S02]  /*5700*/  LOP3.LUT R0, R141, UR6, R156, 0x96, !PT ;  /* 0x000000068d007c12 */ /* 0x000fe4000f8e969c */
[----:B------:R-:W-:Y:S02]  /*5710*/  LOP3.LUT R140, R105, UR21, R140, 0x96, !PT ;  /* 0x00000015698c7c12 */ /* 0x000fe4000f8e968c */
[----:B------:R-:W-:Y:S01]  /*5720*/  LOP3.LUT R118, R165, UR20, R118, 0x96, !PT ;  /* 0x00000014a5767c12 */ /* 0x000fe2000f8e9676 */
[----:B------:R-:W-:Y:S01]  /*5730*/  IMAD.WIDE.U32 R160, R0, -0x326172a9, RZ ;  /* 0xcd9e8d5700a07825 */ /* 0x000fe200078e00ff */
[----:B------:R-:W-:-:S02]  /*5740*/  FMNMX.FTZ R85, R20, R85, !PT ;  /* 0x0000005514557209 */ /* 0x000fc40007810000 */
[----:B------:R-:W-:Y:S01]  /*5750*/  FMNMX.FTZ R73, R100, R73, !PT ;  /* 0x0000004964497209 */ /* 0x000fe20007810000 */
[----:B------:R-:W-:Y:S01]  /*5760*/  IMAD.WIDE.U32 R140, R140, -0x326172a9, RZ ;  /* 0xcd9e8d578c8c7825 */ /* 0x000fe200078e00ff */
[----:B------:R-:W-:Y:S02]  /*5770*/  FMNMX.FTZ R2, R25, R2, !PT ;  /* 0x0000000219027209 */ /* 0x000fe40007810000 */
[----:B------:R-:W-:Y:S01]  /*5780*/  FMNMX.FTZ R85, R18, R85, !PT ;  /* 0x0000005512557209 */ /* 0x000fe20007810000 */
[----:B------:R-:W-:Y:S01]  /*5790*/  IMAD.WIDE.U32 R118, R118, -0x2daee0ad, RZ ;  /* 0xd2511f5376767825 */ /* 0x000fe200078e00ff */
[----:B------:R-:W-:Y:S02]  /*57a0*/  LOP3.LUT R162, R3, UR11, R162, 0x96, !PT ;  /* 0x0000000b03a27c12 */ /* 0x000fe4000f8e96a2 */
[----:B------:R-:W-:Y:S02]  /*57b0*/  FMNMX.FTZ R73, R24, R73, !PT ;  /* 0x0000004918497209 */ /* 0x000fe40007810000 */
[----:B------:R-:W-:Y:S01]  /*57c0*/  LOP3.LUT R3, R95, UR5, R168, 0x96, !PT ;  /* 0x000000055f037c12 */ /* 0x000fe2000f8e96a8 */
[----:B------:R-:W-:Y:S01]  /*57d0*/  IMAD.WIDE.U32 R162, R162, -0x326172a9, RZ ;  /* 0xcd9e8d57a2a27825 */ /* 0x000fe200078e00ff */
[----:B------:R-:W-:-:S02]  /*57e0*/  FMNMX.FTZ R2, R109, R2, !PT ;  /* 0x000000026d027209 */ /* 0x000fc40007810000 */
[----:B------:R-:W-:Y:S02]  /*57f0*/  FMNMX.FTZ R85, R16, R85, !PT ;  /* 0x0000005510557209 */ /* 0x000fe40007810000 */
[----:B------:R-:W-:Y:S02]  /*5800*/  FMNMX.FTZ R73, R12, R73, !PT ;  /* 0x000000490c497209 */ /* 0x000fe40007810000 */
[----:B------:R-:W-:Y:S02]  /*5810*/  LOP3.LUT R166, R161, UR24, R138, 0x96, !PT ;  /* 0x00000018a1a67c12 */ /* 0x000fe4000f8e968a */
[----:B------:R-:W-:Y:S02]  /*5820*/  LOP3.LUT R160, R141, UR20, R160, 0x96, !PT ;  /* 0x000000148da07c12 */ /* 0x000fe4000f8e96a0 */
[----:B------:R-:W-:Y:S01]  /*5830*/  LOP3.LUT R142, R129, UR11, R148, 0x96, !PT ;  /* 0x0000000b818e7c12 */ /* 0x000fe2000f8e9694 */
[----:B------:R-:W-:Y:S01]  /*5840*/  IMAD.WIDE.U32 R166, R166, -0x2daee0ad, RZ ;  /* 0xd2511f53a6a67825 */ /* 0x000fe200078e00ff */
[----:B------:R-:W-:-:S02]  /*5850*/  LOP3.LUT R130, R119, UR5, R128, 0x96, !PT ;  /* 0x0000000577827c12 */ /* 0x000fc4000f8e9680 */
[----:B------:R-:W-:Y:S01]  /*5860*/  FMNMX.FTZ R2, R15, R2, !PT ;  /* 0x000000020f027209 */ /* 0x000fe20007810000 */
[----:B------:R-:W-:Y:S01]  /*5870*/  IMAD.WIDE.U32 R128, R3, -0x326172a9, RZ ;  /* 0xcd9e8d5703807825 */ /* 0x000fe200078e00ff */
[----:B------:R-:W-:Y:S02]  /*5880*/  FMNMX.FTZ R3, R14, R85, !PT ;  /* 0x000000550e037209 */ /* 0x000fe40007810000 */
        /* <DEDUP_REMOVED lines=8> */
[----:B------:R-:W2:Y:S01]  /*5910*/  SHFL.BFLY PT, R80, R3, 0x2, 0x1f ;  /* 0x0c401f0003507f89 */ /* 0x000ea200000e0000 */
[----:B------:R-:W-:Y:S02]  /*5920*/  FMNMX.FTZ R73, R242, R73, !PT ;  /* 0x00000049f2497209 */ /* 0x000fe40007810000 */
[----:B------:R-:W-:Y:S01]  /*5930*/  FMNMX.FTZ R2, R11, R2, !PT ;  /* 0x000000020b027209 */ /* 0x000fe20007810000 */
[----:B------:R-:W-:Y:S01]  /*5940*/  IMAD.WIDE.U32 R102, R102, -0x2daee0ad, RZ ;  /* 0xd2511f5366667825 */ /* 0x000fe200078e00ff */
[----:B------:R-:W-:Y:S02]  /*5950*/  LOP3.LUT R81, R161, UR5, R166, 0x96, !PT ;  /* 0x00000005a1517c12 */ /* 0x000fe4000f8e96a6 */
[----:B------:R-:W-:Y:S02]  /*5960*/  FMNMX.FTZ R73, R240, R73, !PT ;  /* 0x00000049f0497209 */ /* 0x000fe40007810000 */
[----:B------:R-:W-:-:S02]  /*5970*/  FMNMX.FTZ R2, R83, R2, !PT ;  /* 0x0000000253027209 */ /* 0x000fc40007810000 */
[----:B-1----:R-:W-:Y:S02]  /*5980*/  FMNMX.FTZ R93, R82, R93, !PT ;  /* 0x0000005d525d7209 */ /* 0x002fe40007810000 */
[----:B------:R-:W-:Y:S02]  /*5990*/  LOP3.LUT R116, R155, UR11, R116, 0x96, !PT ;  /* 0x0000000b9b747c12 */ /* 0x000fe4000f8e9674 */
[----:B------:R-:W-:Y:S01]  /*59a0*/  LOP3.LUT R74, R103, UR5, R154, 0x96, !PT ;  /* 0x00000005674a7c12 */ /* 0x000fe2000f8e969a */
[----:B------:R-:W-:Y:S01]  /*59b0*/  IMAD.WIDE.U32 R154, R81, -0x326172a9, RZ ;  /* 0xcd9e8d57519a7825 */ /* 0x000fe200078e00ff */
[----:B------:R-:W-:Y:S02]  /*59c0*/  FMNMX.FTZ R73, R238, R73, !PT ;  /* 0x00000049ee497209 */ /* 0x000fe40007810000 */
[----:B------:R-:W-:Y:S01]  /*59d0*/  FMNMX.FTZ R81, R9, R2, !PT ;  /* 0x0000000209517209 */ /* 0x000fe20007810000 */
[----:B------:R-:W-:Y:S01]  /*59e0*/  IMAD.WIDE.U32 R116, R116, -0x326172a9, RZ ;  /* 0xcd9e8d5774747825 */ /* 0x000fe200078e00ff */
[----:B------:R-:W-:-:S02]  /*59f0*/  LOP3.LUT R0, R143, UR8, R164, 0x96, !PT ;  /* 0x000000088f007c12 */ /* 0x000fc4000f8e96a4 */
[----:B------:R-:W1:Y:S01]  /*5a00*/  SHFL.BFLY PT, R164, R93, 0x1, 0x1f ;  /* 0x0c201f005da47f89 */ /* 0x000e6200000e0000 */
[----:B------:R-:W-:Y:S02]  /*5a10*/  FMNMX.FTZ R73, R8, R73, !PT ;  /* 0x0000004908497209 */ /* 0x000fe40007810000 */
[----:B------:R-:W-:Y:S01]  /*5a20*/  LOP3.LUT R104, R167, UR11, R104, 0x96, !PT ;  /* 0x0000000ba7687c12 */ /* 0x000fe2000f8e9668 */
[----:B------:R-:W-:Y:S01]  /*5a30*/  IMAD.WIDE.U32 R166, R23, -0x2daee0ad, RZ ;  /* 0xd2511f5317a67825 */ /* 0x000fe200078e00ff */
[----:B------:R-:W3:Y:S01]  /*5a40*/  SHFL.BFLY PT, R2, R81, 0x2, 0x1f ;  /* 0x0c401f0051027f89 */ /* 0x000ee200000e0000 */
[----:B------:R-:W-:Y:S02]  /*5a50*/  LOP3.LUT R84, R129, UR25, R84, 0x96, !PT ;  /* 0x0000001981547c12 */ /* 0x000fe4000f8e9654 */
[----:B------:R-:W-:Y:S01]  /*5a60*/  LOP3.LUT R85, R128, 0xff, RZ, 0xc0, !PT ;  /* 0x000000ff80557812 */ /* 0x000fe200078ec0ff */
[----:B------:R-:W-:Y:S01]  /*5a70*/  IMAD.WIDE.U32 R104, R104, -0x326172a9, RZ ;  /* 0xcd9e8d5768687825 */ /* 0x000fe200078e00ff */
[----:B------:R-:W-:-:S02]  /*5a80*/  LOP3.LUT R89, R128, 0xffff, RZ, 0xc0, !PT ;  /* 0x0000ffff80597812 */ /* 0x000fc400078ec0ff */
[--C-:B------:R-:W-:Y:S02]  /*5a90*/  SHF.R.U32.HI R98, RZ, 0x10, R128.reuse ;  /* 0x00000010ff627819 */ /* 0x100fe40000011680 */
[----:B------:R-:W-:Y:S01]  /*5aa0*/  SHF.R.U32.HI R23, RZ, 0x18, R128 ;  /* 0x00000018ff177819 */ /* 0x000fe20000011680 */
[----:B------:R-:W-:Y:S01]  /*5ab0*/  IMAD.WIDE.U32 R128, R0, -0x2daee0ad, RZ ;  /* 0xd2511f5300807825 */ /* 0x000fe200078e00ff */
[----:B--2---:R-:W-:Y:S01]  /*5ac0*/  FMNMX.FTZ R80, R3, R80, !PT ;  /* 0x0000005003507209 */ /* 0x004fe20007810000 */
[----:B------:R-:W2:Y:S01]  /*5ad0*/  SHFL.BFLY PT, R0, R73, 0x2, 0x1f ;  /* 0x0c401f0049007f89 */ /* 0x000ea200000e0000 */
[----:B------:R-:W-:Y:S01]  /*5ae0*/  LOP3.LUT R132, R97, UR24, R40, 0x96, !PT ;  /* 0x0000001861847c12 */ /* 0x000fe2000f8e9628 */
[----:B------:R-:W-:Y:S01]  /*5af0*/  IMAD.WIDE.U32 R96, R96, -0x2daee0ad, RZ ;  /* 0xd2511f5360607825 */ /* 0x000fe200078e00ff */
[----:B------:R-:W-:Y:S01]  /*5b00*/  LOP3.LUT R144, R129, UR15, R118, 0x96, !PT ;  /* 0x0000000f81907c12 */ /* 0x000fe2000f8e9676 */
[----:B------:R-:W4:Y:S01]  /*5b10*/  SHFL.BFLY PT, R3, R80, 0x1, 0x1f ;  /* 0x0c201f0050037f89 */ /* 0x000f2200000e0000 */
[----:B------:R-:W-:Y:S01]  /*5b20*/  LOP3.LUT R140, R105, UR8, R140, 0x96, !PT ;  /* 0x00000008698c7c12 */ /* 0x000fe2000f8e968c */
[----:B------:R-:W-:Y:S01]  /*5b30*/  IMAD.WIDE.U32 R132, R132, -0x2daee0ad, RZ ;  /* 0xd2511f5384847825 */ /* 0x000fe200078e00ff */
[----:B-1----:R-:W-:-:S02]  /*5b40*/  FMNMX.FTZ R164, R93, R164, !PT ;  /* 0x000000a45da47209 */ /* 0x002fc40007810000 */
[----:B------:R-:W-:Y:S01]  /*5b50*/  LOP3.LUT R146, R155, UR25, R104, 0x96, !PT ;  /* 0x000000199b927c12 */ /* 0x000fe2000f8e9668 */
[----:B------:R-:W-:Y:S01]  /*5b60*/  IMAD.WIDE.U32 R118, R74, -0x326172a9, RZ ;  /* 0xcd9e8d574a767825 */ /* 0x000fe200078e00ff */
[----:B------:R-:W-:Y:S02]  /*5b70*/  LOP3.LUT R148, R133, UR11, R148, 0x96, !PT ;  /* 0x0000000b85947c12 */ /* 0x000fe4000f8e9694 */
[----:B---3--:R-:W-:Y:S01]  /*5b80*/  FMNMX.FTZ R2, R81, R2, !PT ;  /* 0x0000000251027209 */ /* 0x008fe20007810000 */
[C---:B------:R-:W-:Y:S01]  /*5b90*/  FMUL.FTZ R150, R164.reuse, c[0x0][0x23c] ;  /* 0x00008f00a4967a20 */ /* 0x040fe20000410000 */
[----:B------:R-:W-:Y:S01]  /*5ba0*/  FSETP.NEU.FTZ.AND P1, PT, R164, -INF , PT ;  /* 0xff800000a400780b */ /* 0x000fe20003f3d000 */
[----:B------:R-:W-:Y:S01]  /*5bb0*/  IMAD.WIDE.U32 R148, R148, -0x326172a9, RZ ;  /* 0xcd9e8d5794947825 */ /* 0x000fe200078e00ff */
[----:B------:R-:W-:Y:S01]  /*5bc0*/  LOP3.LUT R105, R154, 0xffff, RZ, 0xc0, !PT ;  /* 0x0000ffff9a697812 */ /* 0x000fe200078ec0ff */
[----:B------:R-:W1:Y:S01]  /*5bd0*/  SHFL.BFLY PT, R153, R2, 0x1, 0x1f ;  /* 0x0c201f0002997f89 */ /* 0x000e6200000e0000 */
[----:B------:R-:W-:-:S02]  /*5be0*/  FSEL R150, R150, RZ, P1 ;  /* 0x000000ff96967208 */ /* 0x000fc40000800000 */
[----:B------:R-:W-:Y:S02]  /*5bf0*/  LOP3.LUT R72, R149, UR8, R72, 0x96, !PT ;  /* 0x0000000895487c12 */ /* 0x000fe4000f8e9648 */
[----:B------:R-:W-:Y:S01]  /*5c00*/  LOP3.LUT R149, R154, 0xff, RZ, 0xc0, !PT ;  /* 0x000000ff9a957812 */ /* 0x000fe200078ec0ff */
[--C-:B------:R-:W-:Y:S01]  /*5c10*/  FFMA.FTZ R74, R69, c[0x0][0x23c], -R150.reuse ;  /* 0x00008f00454a7a23 */ /* 0x100fe20000010896 */
[----:B--2---:R-:W-:Y:S01]  /*5c20*/  FMNMX.FTZ R0, R73, R0, !PT ;  /* 0x0000000049007209 */ /* 0x004fe20007810000 */
[----:B------:R-:W-:Y:S01]  /*5c30*/  FFMA.FTZ R73, R70, c[0x0][0x23c], -R150 ;  /* 0x00008f0046497a23 */ /* 0x000fe20000010896 */
[----:B------:R-:W-:Y:S01]  /*5c40*/  SHF.R.U32.HI R104, RZ, 0x10, R154 ;  /* 0x00000010ff687819 */ /* 0x000fe2000001169a */
[----:B------:R-:W-:Y:S01]  /*5c50*/  FFMA.FTZ R239, R75, c[0x0][0x23c], -R150 ;  /* 0x00008f004bef7a23 */ /* 0x000fe20000010896 */
[----:B----4-:R-:W-:Y:S01]  /*5c60*/  FMNMX.FTZ R3, R80, R3, !PT ;  /* 0x0000000350037209 */ /* 0x010fe20007810000 */
[----:B------:R-:W2:Y:S01]  /*5c70*/  SHFL.BFLY PT, R81, R0, 0x1, 0x1f ;  /* 0x0c201f0000517f89 */ /* 0x000ea200000e0000 */
[----:B------:R-:W-:Y:S01]  /*5c80*/  SHF.R.U32.HI R95, RZ, 0x18, R154 ;  /* 0x00000018ff5f7819 */ /* 0x000fe2000001169a */
[----:B------:R-:W-:Y:S01]  /*5c90*/  IMAD.WIDE.U32 R154, R72, -0x2daee0ad, RZ ;  /* 0xd2511f53489a7825 */ /* 0x000fe200078e00ff */
[----:B------:R-:W-:Y:S01]  /*5ca0*/  MUFU.EX2 R74, R74 ;  /* 0x0000004a004a7308 */ /* 0x000fe20000000800 */
[----:B------:R-:W-:-:S02]  /*5cb0*/  LOP3.LUT R72, R84, 0xffff, RZ, 0xc0, !PT ;  /* 0x0000ffff54487812 */ /* 0x000fc400078ec0ff */
[C---:B------:R-:W-:Y:S01]  /*5cc0*/  FMUL.FTZ R143, R3.reuse, c[0x0][0x23c] ;  /* 0x00008f00038f7a20 */ /* 0x040fe20000410000 */
[----:B------:R-:W-:Y:S01]  /*5cd0*/  FSETP.NEU.FTZ.AND P1, PT, R3, -INF , PT ;  /* 0xff8000000300780b */ /* 0x000fe20003f3d000 */
[--C-:B------:R-:W-:Y:S01]  /*5ce0*/  FFMA.FTZ R147, R147, c[0x0][0x23c], -R150.reuse ;  /* 0x00008f0093937a23 */ /* 0x100fe20000010896 */
[----:B------:R-:W-:Y:S01]  /*5cf0*/  ISETP.GE.U32.AND P4, PT, R6, R23, PT ;  /* 0x000000170600720c */ /* 0x000fe20003f86070 */
[----:B------:R-:W-:Y:S01]  /*5d00*/  FFMA.FTZ R247, R77, c[0x0][0x23c], -R150 ;  /* 0x00008f004df77a23 */ /* 0x000fe20000010896 */
[----:B------:R-:W3:Y:S01]  /*5d10*/  MUFU.EX2 R73, R73 ;  /* 0x0000004900497308 */ /* 0x000ee20000000800 */
[----:B------:R-:W-:Y:S01]  /*5d20*/  SHF.R.U32.HI R23, RZ, 0x8, R72 ;  /* 0x00000008ff177819 */ /* 0x000fe20000011648 */
[--C-:B------:R-:W-:Y:S01]  /*5d30*/  FFMA.FTZ R72, R59, c[0x0][0x23c], -R150.reuse ;  /* 0x00008f003b487a23 */ /* 0x100fe20000010896 */
[----:B------:R-:W-:Y:S01]  /*5d40*/  FSEL R143, R143, RZ, P1 ;  /* 0x000000ff8f8f7208 */ /* 0x000fe20000800000 */
[--C-:B------:R-:W-:Y:S01]  /*5d50*/  FFMA.FTZ R234, R35, c[0x0][0x23c], -R150.reuse ;  /* 0x00008f0023ea7a23 */ /* 0x100fe20000010896 */
[----:B------:R-:W-:Y:S01]  /*5d60*/  LOP3.LUT R23, R23, 0xffff, RZ, 0xc0, !PT ;  /* 0x0000ffff17177812 */ /* 0x000fe200078ec0ff */
[----:B------:R-:W-:Y:S01]  /*5d70*/  FFMA.FTZ R227, R33, c[0x0][0x23c], -R150 ;  /* 0x00008f0021e37a23 */ /* 0x000fe20000010896 */
[----:B------:R-:W-:Y:S01]  /*5d80*/  LOP3.LUT R101, R155, UR15, R96, 0x96, !PT ;  /* 0x0000000f9b657c12 */ /* 0x000fe2000f8e9660 */
[--C-:B------:R-:W-:Y:S01]  /*5d90*/  FFMA.FTZ R82, R56, c[0x0][0x23c], -R143.reuse ;  /* 0x00008f0038527a23 */ /* 0x100fe2000001088f */
[----:B------:R-:W-:Y:S01]  /*5da0*/  LOP3.LUT R113, R154, 0xffff, RZ, 0xc0, !PT ;  /* 0x0000ffff9a717812 */ /* 0x000fe200078ec0ff */
[--C-:B------:R-:W-:Y:S01]  /*5db0*/  FFMA.FTZ R80, R57, c[0x0][0x23c], -R143.reuse ;  /* 0x00008f0039507a23 */ /* 0x100fe2000001088f */
[----:B------:R-:W-:Y:S01]  /*5dc0*/  LOP3.LUT R155, R84, 0xff, RZ, 0xc0, !PT ;  /* 0x000000ff549b7812 */ /* 0x000fe200078ec0ff */
[----:B------:R-:W-:Y:S01]  /*5dd0*/  MUFU.EX2 R72, R72 ;  /* 0x0000004800487308 */ /* 0x000fe20000000800 */
[----:B-1----:R-:W-:Y:S01]  /*5de0*/  FMNMX.FTZ R2, R2, R153, !PT ;  /* 0x0000009902027209 */ /* 0x002fe20007810000 */
[--C-:B------:R-:W-:Y:S01]  /*5df0*/  FFMA.FTZ R152, R152, c[0x0][0x23c], -R143.reuse ;  /* 0x00008f0098987a23 */ /* 0x100fe2000001088f */
[----:B------:R-:W-:Y:S01]  /*5e00*/  ISETP.GE.U32.AND P2, PT, R6, R23, PT ;  /* 0x000000170600720c */ /* 0x000fe20003f46070 */
[--C-:B------:R-:W-:Y:S01]  /*5e10*/  FFMA.FTZ R237, R48, c[0x0][0x23c], -R143.reuse ;  /* 0x00008f0030ed7a23 */ /* 0x100fe2000001088f */
[----:B--2---:R-:W-:Y:S01]  /*5e20*/  FMNMX.FTZ R0, R0, R81, !PT ;  /* 0x0000005100007209 */ /* 0x004fe20007810000 */
[----:B------:R-:W-:Y:S01]  /*5e30*/  FMUL.FTZ R126, R2, c[0x0][0x23c] ;  /* 0x00008f00027e7a20 */ /* 0x000fe20000410000 */
[C---:B------:R-:W-:Y:S01]  /*5e40*/  ISETP.GE.U32.AND P1, PT, R6.reuse, R85, PT ;  /* 0x000000550600720c */ /* 0x040fe20003f26070 */
[----:B------:R-:W-:Y:S01]  /*5e50*/  MUFU.EX2 R82, R82 ;  /* 0x0000005200527308 */ /* 0x000fe20000000800 */
[----:B------:R-:W-:Y:S01]  /*5e60*/  ISETP.GE.U32.AND P6, PT, R6, R155, PT ;  /* 0x0000009b0600720c */ /* 0x000fe20003fc6070 */
[----:B------:R-:W-:Y:S01]  /*5e70*/  FMUL.FTZ R96, R0, c[0x0][0x23c] ;  /* 0x00008f0000607a20 */ /* 0x000fe20000410000 */
[----:B---3--:R-:W-:Y:S01]  /*5e80*/  F2FP.BF16.PACK_AB R85, R73, R74 ;  /* 0x0000004a4955723e */ /* 0x008fe200000010ff */
[--C-:B------:R-:W-:Y:S01]  /*5e90*/  FFMA.FTZ R246, R32, c[0x0][0x23c], -R143.reuse ;  /* 0x00008f0020f67a23 */ /* 0x100fe2000001088f */
[----:B------:R-:W-:Y:S01]  /*5ea0*/  LOP3.LUT R132, R97, UR5, R132, 0x96, !PT ;  /* 0x0000000561847c12 */ /* 0x000fe2000f8e9684 */
[----:B------:R-:W-:Y:S01]  /*5eb0*/  FFMA.FTZ R221, R30, c[0x0][0x23c], -R143 ;  /* 0x00008f001edd7a23 */ /* 0x000fe2000001088f */
[----:B------:R-:W-:Y:S01]  /*5ec0*/  FSETP.NEU.FTZ.AND P3, PT, R2, -INF , PT ;  /* 0xff8000000200780b */ /* 0x000fe20003f7d000 */
[----:B------:R1:W2:Y:S01]  /*5ed0*/  MUFU.EX2 R81, R80 ;  /* 0x0000005000517308 */ /* 0x0002a20000000800 */
[----:B------:R-:W-:Y:S01]  /*5ee0*/  LOP3.LUT R97, R166, 0xff, RZ, 0xc0, !PT ;  /* 0x000000ffa6617812 */ /* 0x000fe200078ec0ff */
[--C-:B------:R-:W-:Y:S01]  /*5ef0*/  FFMA.FTZ R226, R51, c[0x0][0x23c], -R150.reuse ;  /* 0x00008f0033e27a23 */ /* 0x100fe20000010896 */
[----:B------:R-:W-:Y:S01]  /*5f00*/  PRMT R23, R85, 0x7632, R23 ;  /* 0x0000763255177816 */ /* 0x000fe20000000017 */
[----:B------:R-:W-:Y:S01]  /*5f10*/  FFMA.FTZ R225, R49, c[0x0][0x23c], -R150 ;  /* 0x00008f0031e17a23 */ /* 0x000fe20000010896 */
[----:B------:R-:W-:Y:S01]  /*5f20*/  FSETP.NEU.FTZ.AND P5, PT, R0, -INF , PT ;  /* 0xff8000000000780b */ /* 0x000fe20003fbd000 */
[----:B------:R-:W-:Y:S01]  /*5f30*/  @!P6 HFMA2.BF16_V2 R71, -RZ.H0_H0, RZ.H0_H0, -R85.H0_H0 ;  /* 0x200000ffff47e231 */ /* 0x000fe20000340955 */
[--C-:B------:R-:W-:Y:S01]  /*5f40*/  SHF.R.U32.HI R153, RZ, 0x18, R84.reuse ;  /* 0x00000018ff997819 */ /* 0x100fe20000011654 */
[----:B------:R-:W3:Y:S01]  /*5f50*/  MUFU.EX2 R239, R239 ;  /* 0x000000ef00ef7308 */ /* 0x000ee20000000800 */
[----:B------:R-:W-:Y:S01]  /*5f60*/  FSEL R75, R96, RZ, P5 ;  /* 0x000000ff604b7208 */ /* 0x000fe20002800000 */
[----:B------:R-:W-:Y:S01]  /*5f70*/  @!P2 HFMA2.BF16_V2 R70, -RZ.H0_H0, RZ.H0_H0, -R23.H0_H0 ;  /* 0x200000ffff46a231 */ /* 0x000fe20000340917 */
[----:B------:R-:W-:Y:S01]  /*5f80*/  ISETP.GE.U32.AND P5, PT, R6, R153, PT ;  /* 0x000000990600720c */ /* 0x000fe20003fa6070 */
[--C-:B------:R-:W-:Y:S01]  /*5f90*/  FFMA.FTZ R220, R46, c[0x0][0x23c], -R143.reuse ;  /* 0x00008f002edc7a23 */ /* 0x100fe2000001088f */
[----:B------:R-:W-:Y:S01]  /*5fa0*/  SHF.R.U32.HI R153, RZ, 0x10, R84 ;  /* 0x00000010ff997819 */ /* 0x000fe20000011654 */
[----:B------:R-:W-:Y:S01]  /*5fb0*/  FFMA.FTZ R219, R34, c[0x0][0x23c], -R143 ;  /* 0x00008f0022db7a23 */ /* 0x000fe2000001088f */
[----:B------:R-:W-:Y:S01]  /*5fc0*/  PRMT R96, R85, 0x5410, R23 ;  /* 0x0000541055607816 */ /* 0x000fe20000000017 */
[----:B------:R-:W-:Y:S01]  /*5fd0*/  MUFU.EX2 R237, R237 ;  /* 0x000000ed00ed7308 */ /* 0x000fe20000000800 */
[----:B-1----:R-:W-:Y:S01]  /*5fe0*/  FSEL R80, R126, RZ, P3 ;  /* 0x000000ff7e507208 */ /* 0x002fe20001800000 */
[--C-:B------:R-:W-:Y:S01]  /*5ff0*/  FFMA.FTZ R126, R99, c[0x0][0x23c], -R150.reuse ;  /* 0x00008f00637e7a23 */ /* 0x100fe20000010896 */
[----:B------:R-:W-:Y:S01]  /*6000*/  ISETP.GE.U32.AND P3, PT, R6, R97, PT ;  /* 0x000000610600720c */ /* 0x000fe20003f66070 */
[--C-:B------:R-:W-:Y:S01]  /*6010*/  FFMA.FTZ R224, R31, c[0x0][0x23c], -R150.reuse ;  /* 0x00008f001fe07a23 */ /* 0x100fe20000010896 */
[----:B------:R-:W-:Y:S01]  /*6020*/  SHF.R.U32.HI R97, RZ, 0x8, R89 ;  /* 0x00000008ff617819 */ /* 0x000fe20000011659 */
[--C-:B------:R-:W-:Y:S01]  /*6030*/  FFMA.FTZ R223, R21, c[0x0][0x23c], -R150.reuse ;  /* 0x00008f0015df7a23 */ /* 0x100fe20000010896 */
[----:B------:R-:W-:Y:S01]  /*6040*/  LOP3.LUT R153, R153, 0xff, RZ, 0xc0, !PT ;  /* 0x000000ff99997812 */ /* 0x000fe200078ec0ff */
[----:B------:R-:W-:Y:S01]  /*6050*/  MUFU.EX2 R126, R126 ;  /* 0x0000007e007e7308 */ /* 0x000fe20000000800 */
[----:B------:R-:W-:Y:S01]  /*6060*/  LOP3.LUT R97, R97, 0xffff, RZ, 0xc0, !PT ;  /* 0x0000ffff61617812 */ /* 0x000fe200078ec0ff */
[--C-:B------:R-:W-:Y:S01]  /*6070*/  FFMA.FTZ R218, R20, c[0x0][0x23c], -R143.reuse ;  /* 0x00008f0014da7a23 */ /* 0x100fe2000001088f */
[----:B------:R-:W-:Y:S01]  /*6080*/  @!P2 PRMT R23, R70, 0x5410, RZ ;  /* 0x000054104617a816 */ /* 0x000fe200000000ff */
[--C-:B------:R-:W-:Y:S01]  /*6090*/  FFMA.FTZ R217, R18, c[0x0][0x23c], -R143.reuse ;  /* 0x00008f0012d97a23 */ /* 0x100fe2000001088f */
[----:B------:R-:W-:Y:S01]  /*60a0*/  ISETP.GE.U32.AND P2, PT, R6, R97, PT ;  /* 0x000000610600720c */ /* 0x000fe20003f46070 */
[----:B------:R-:W-:Y:S01]  /*60b0*/  FFMA.FTZ R222, R19, c[0x0][0x23c], -R150 ;  /* 0x00008f0013de7a23 */ /* 0x000fe20000010896 */
[----:B------:R-:W-:Y:S01]  /*60c0*/  @!P6 PRMT R85, R71, 0x5410, RZ ;  /* 0x000054104755e816 */ /* 0x000fe200000000ff */
[--C-:B------:R-:W-:Y:S01]  /*60d0*/  FFMA.FTZ R71, R58, c[0x0][0x23c], -R143.reuse ;  /* 0x00008f003a477a23 */ /* 0x100fe2000001088f */
[----:B--2---:R-:W-:Y:S01]  /*60e0*/  F2FP.BF16.PACK_AB R84, R81, R82 ;  /* 0x000000525154723e */ /* 0x004fe200000010ff */
[----:B------:R-:W-:Y:S01]  /*60f0*/  MUFU.EX2 R70, R152 ;  /* 0x0000009800467308 */ /* 0x000fe20000000800 */
[----:B------:R-:W-:Y:S01]  /*6100*/  ISETP.GE.U32.AND P6, PT, R6, R153, PT ;  /* 0x000000990600720c */ /* 0x000fe20003fc6070 */
[--C-:B------:R-:W-:Y:S01]  /*6110*/  FFMA.FTZ R216, R16, c[0x0][0x23c], -R143.reuse ;  /* 0x00008f0010d87a23 */ /* 0x100fe2000001088f */
[----:B---3--:R-:W-:Y:S01]  /*6120*/  F2FP.BF16.PACK_AB R204, R239, R72 ;  /* 0x00000048efcc723e */ /* 0x008fe200000010ff */
[----:B------:R-:W-:Y:S01]  /*6130*/  FFMA.FTZ R215, R14, c[0x0][0x23c], -R143 ;  /* 0x00008f000ed77a23 */ /* 0x000fe2000001088f */
[----:B------:R-:W-:Y:S01]  /*6140*/  PRMT R89, R84, 0x7632, R89 ;  /* 0x0000763254597816 */ /* 0x000fe20000000059 */
[----:B------:R-:W-:Y:S01]  /*6150*/  FFMA.FTZ R124, R124, c[0x0][0x23c], -R75 ;  /* 0x00008f007c7c7a23 */ /* 0x000fe2000001084b */
[----:B------:R-:W-:Y:S01]  /*6160*/  PRMT R203, R204, 0x7632, R203 ;  /* 0x00007632cccb7816 */ /* 0x000fe200000000cb */
[----:B------:R-:W1:Y:S01]  /*6170*/  MUFU.EX2 R71, R71 ;  /* 0x0000004700477308 */ /* 0x000e620000000800 */
[----:B------:R-:W-:Y:S01]  /*6180*/  SHF.R.U32.HI R141, RZ, 0x18, R166 ;  /* 0x00000018ff8d7819 */ /* 0x000fe200000116a6 */
[----:B------:R-:W-:Y:S01]  /*6190*/  @!P5 HFMA2.BF16_V2 R92, -RZ.H0_H0, RZ.H0_H0, -R89.H0_H0 ;  /* 0x200000ffff5cd231 */ /* 0x000fe20000340959 */
[----:B------:R-:W-:Y:S01]  /*61a0*/  LOP3.LUT R135, R167, UR15, R94, 0x96, !PT ;  /* 0x0000000fa7877c12 */ /* 0x000fe2000f8e965e */
[----:B------:R-:W-:Y:S01]  /*61b0*/  @!P2 HFMA2.BF16_V2 R88, -RZ.H0_H0, RZ.H0_H0, -R203.H0_H0 ;  /* 0x200000ffff58a231 */ /* 0x000fe200003409cb */
[----:B------:R-:W-:Y:S01]  /*61c0*/  PRMT R97, R84, 0x5410, R89 ;  /* 0x0000541054617816 */ /* 0x000fe20000000059 */
[----:B------:R-:W-:Y:S01]  /*61d0*/  @!P6 HFMA2.BF16_V2 R91, -RZ.H0_H0, RZ.H0_H0, -R84.H0_H0 ;  /* 0x200000ffff5be231 */ /* 0x000fe20000340954 */
[----:B------:R-:W-:Y:S01]  /*61e0*/  LOP3.LUT R153, R98, 0xff, RZ, 0xc0, !PT ;  /* 0x000000ff62997812 */ /* 0x000fe200078ec0ff */
[----:B------:R-:W-:Y:S01]  /*61f0*/  @!P1 HFMA2.BF16_V2 R90, -RZ.H0_H0, RZ.H0_H0, -R204.H0_H0 ;  /* 0x200000ffff5a9231 */ /* 0x000fe200003409cc */
[----:B------:R-:W-:Y:S01]  /*6200*/  @!P5 PRMT R89, R92, 0x5410, RZ ;  /* 0x000054105c59d816 */ /* 0x000fe200000000ff */
[----:B------:R-:W-:Y:S01]  /*6210*/  MUFU.EX2 R247, R247 ;  /* 0x000000f700f77308 */ /* 0x000fe20000000800 */
[----:B------:R-:W-:Y:S01]  /*6220*/  PRMT R98, R204, 0x5410, R203 ;  /* 0x00005410cc627816 */ /* 0x000fe200000000cb */
[--C-:B------:R-:W-:Y:S01]  /*6230*/  FFMA.FTZ R214, R25, c[0x0][0x23c], -R80.reuse ;  /* 0x00008f0019d67a23 */ /* 0x100fe20000010850 */
[----:B------:R-:W-:Y:S01]  /*6240*/  ISETP.GE.U32.AND P5, PT, R6, R141, PT ;  /* 0x0000008d0600720c */ /* 0x000fe20003fa6070 */
[--C-:B------:R-:W-:Y:S01]  /*6250*/  FFMA.FTZ R207, R24, c[0x0][0x23c], -R75.reuse ;  /* 0x00008f0018cf7a23 */ /* 0x100fe2000001084b */
[----:B------:R-:W-:Y:S01]  /*6260*/  @!P2 PRMT R203, R88, 0x5410, RZ ;  /* 0x0000541058cba816 */ /* 0x000fe200000000ff */
[--C-:B------:R-:W-:Y:S01]  /*6270*/  FFMA.FTZ R231, R109, c[0x0][0x23c], -R80.reuse ;  /* 0x00008f006de77a23 */ /* 0x100fe20000010850 */
[----:B------:R-:W-:Y:S01]  /*6280*/  LOP3.LUT R88, R135, 0xffff, RZ, 0xc0, !PT ;  /* 0x0000ffff87587812 */ /* 0x000fe200078ec0ff */
[----:B------:R-:W2:Y:S01]  /*6290*/  MUFU.EX2 R141, R147 ;  /* 0x00000093008d7308 */ /* 0x000ea20000000800 */
[----:B------:R-:W-:Y:S01]  /*62a0*/  @!P6 PRMT R84, R91, 0x5410, RZ ;  /* 0x000054105b54e816 */ /* 0x000fe200000000ff */
[----:B------:R-:W-:Y:S01]  /*62b0*/  FFMA.FTZ R230, R15, c[0x0][0x23c], -R80 ;  /* 0x00008f000fe67a23 */ /* 0x000fe20000010850 */
[----:B------:R-:W-:Y:S01]  /*62c0*/  LOP3.LUT R91, R135, 0xff, RZ, 0xc0, !PT ;  /* 0x000000ff875b7812 */ /* 0x000fe200078ec0ff */
[--C-:B------:R-:W-:Y:S01]  /*62d0*/  FFMA.FTZ R233, R12, c[0x0][0x23c], -R75.reuse ;  /* 0x00008f000ce97a23 */ /* 0x100fe2000001084b */
[----:B------:R-:W-:Y:S01]  /*62e0*/  SHF.R.U32.HI R88, RZ, 0x8, R88 ;  /* 0x00000008ff587819 */ /* 0x000fe20000011658 */
[----:B------:R-:W-:Y:S01]  /*62f0*/  FFMA.FTZ R232, R10, c[0x0][0x23c], -R75 ;  /* 0x00008f000ae87a23 */ /* 0x000fe2000001084b */
[C---:B------:R-:W-:Y:S01]  /*6300*/  ISETP.GE.U32.AND P6, PT, R6.reuse, R153, PT ;  /* 0x000000990600720c */ /* 0x040fe20003fc6070 */
[----:B------:R-:W-:Y:S01]  /*6310*/  MUFU.EX2 R234, R234 ;  /* 0x000000ea00ea7308 */ /* 0x000fe20000000800 */
[----:B------:R-:W-:Y:S01]  /*6320*/  ISETP.GE.U32.AND P2, PT, R6, R91, PT ;  /* 0x0000005b0600720c */ /* 0x000fe20003f46070 */
[--C-:B------:R-:W-:Y:S01]  /*6330*/  FFMA.FTZ R236, R13, c[0x0][0x23c], -R80.reuse ;  /* 0x00008f000dec7a23 */ /* 0x100fe20000010850 */
[----:B-1----:R-:W-:Y:S01]  /*6340*/  F2FP.BF16.PACK_AB R206, R70, R71 ;  /* 0x0000004746ce723e */ /* 0x002fe200000010ff */
[----:B------:R-:W-:Y:S01]  /*6350*/  FFMA.FTZ R235, R11, c[0x0][0x23c], -R80 ;  /* 0x00008f000beb7a23 */ /* 0x000fe20000010850 */
[----:B------:R-:W-:Y:S01]  /*6360*/  LOP3.LUT R91, R88, 0xffff, RZ, 0xc0, !PT ;  /* 0x0000ffff585b7812 */ /* 0x000fe200078ec0ff */
[----:B------:R-:W-:Y:S01]  /*6370*/  FFMA.FTZ R88, R76, c[0x0][0x23c], -R143 ;  /* 0x00008f004c587a23 */ /* 0x000fe2000001088f */
[----:B------:R-:W-:Y:S01]  /*6380*/  PRMT R205, R206, 0x7632, R205 ;  /* 0x00007632cecd7816 */ /* 0x000fe200000000cd */
[----:B------:R-:W-:Y:S01]  /*6390*/  MUFU.EX2 R227, R227 ;  /* 0x000000e300e37308 */ /* 0x000fe20000000800 */
[----:B--2---:R-:W-:Y:S01]  /*63a0*/  F2FP.BF16.PACK_AB R200, R126, R141 ;  /* 0x0000008d7ec8723e */ /* 0x004fe200000010ff */
[----:B------:R-:W-:Y:S01]  /*63b0*/  FFMA.FTZ R243, R238, c[0x0][0x23c], -R75 ;  /* 0x00008f00eef37a23 */ /* 0x000fe2000001084b */
[----:B------:R-:W-:Y:S01]  /*63c0*/  PRMT R99, R206, 0x5410, R205 ;  /* 0x00005410ce637816 */ /* 0x000fe200000000cd */
[----:B------:R-:W-:Y:S01]  /*63d0*/  @!P4 HFMA2.BF16_V2 R87, -RZ.H0_H0, RZ.H0_H0, -R205.H0_H0 ;  /* 0x200000ffff57c231 */ /* 0x000fe200003409cd */
[----:B------:R-:W-:Y:S01]  /*63e0*/  PRMT R199, R200, 0x7632, R199 ;  /* 0x00007632c8c77816 */ /* 0x000fe200000000c7 */
[----:B------:R-:W-:Y:S01]  /*63f0*/  @!P6 HFMA2.BF16_V2 R86, -RZ.H0_H0, RZ.H0_H0, -R206.H0_H0 ;  /* 0x200000ffff56e231 */ /* 0x000fe200003409ce */
[----:B------:R-:W-:Y:S01]  /*6400*/  @!P1 PRMT R204, R90, 0x5410, RZ ;  /* 0x000054105acc9816 */ /* 0x000fe200000000ff */
[----:B------:R-:W1:Y:S01]  /*6410*/  MUFU.EX2 R88, R88 ;  /* 0x0000005800587308 */ /* 0x000e620000000800 */
[----:B------:R-:W-:Y:S01]  /*6420*/  @!P2 HFMA2.BF16_V2 R79, -RZ.H0_H0, RZ.H0_H0, -R200.H0_H0 ;  /* 0x200000ffff4fa231 */ /* 0x000fe200003409c8 */
[----:B------:R-:W-:Y:S01]  /*6430*/  @!P4 PRMT R205, R87, 0x5410, RZ ;  /* 0x0000541057cdc816 */ /* 0x000fe200000000ff */
[----:B------:R-:W-:Y:S01]  /*6440*/  FFMA.FTZ R90, R151, c[0x0][0x23c], -R150 ;  /* 0x00008f00975a7a23 */ /* 0x000fe20000010896 */
[----:B------:R-:W-:Y:S01]  /*6450*/  ISETP.GE.U32.AND P4, PT, R6, R91, PT ;  /* 0x0000005b0600720c */ /* 0x000fe20003f86070 */
[----:B------:R-:W-:Y:S01]  /*6460*/  FFMA.FTZ R91, R68, c[0x0][0x23c], -R143 ;  /* 0x00008f00445b7a23 */ /* 0x000fe2000001088f */
[----:B------:R-:W-:Y:S01]  /*6470*/  @!P6 PRMT R206, R86, 0x5410, RZ ;  /* 0x0000541056cee816 */ /* 0x000fe200000000ff */
[----:B------:R-:W-:Y:S01]  /*6480*/  FADD.FTZ R73, R74, R73 ;  /* 0x000000494a497221 */ /* 0x000fe20000010000 */
[----:B------:R-:W-:Y:S01]  /*6490*/  SHF.R.U32.HI R87, RZ, 0x18, R135 ;  /* 0x00000018ff577819 */ /* 0x000fe20000011687 */
[----:B------:R-:W2:Y:S01]  /*64a0*/  MUFU.EX2 R90, R90 ;  /* 0x0000005a005a7308 */ /* 0x000ea20000000800 */
[----:B------:R-:W-:-:S02]  /*64b0*/  ISETP.GE.U32.AND P6, PT, R6, R95, PT ;  /* 0x0000005f0600720c */ /* 0x000fc40003fc6070 */
[----:B------:R-:W-:Y:S02]  /*64c0*/  PRMT R95, R200, 0x5410, R199 ;  /* 0x00005410c85f7816 */ /* 0x000fe400000000c7 */
[----:B------:R-:W-:Y:S02]  /*64d0*/  @!P2 PRMT R200, R79, 0x5410, RZ ;  /* 0x000054104fc8a816 */ /* 0x000fe400000000ff */
[----:B------:R-:W-:Y:S01]  /*64e0*/  ISETP.GE.U32.AND P2, PT, R6, R87, PT ;  /* 0x000000570600720c */ /* 0x000fe20003f46070 */
[----:B------:R-:W-:Y:S01]  /*64f0*/  @!P4 HFMA2.BF16_V2 R78, -RZ.H0_H0, RZ.H0_H0, -R199.H0_H0 ;  /* 0x200000ffff4ec231 */ /* 0x000fe200003409c7 */
[----:B-1----:R-:W-:Y:S01]  /*6500*/  F2FP.BF16.PACK_AB R202, R88, R237 ;  /* 0x000000ed58ca723e */ /* 0x002fe200000010ff */
[----:B------:R-:W-:Y:S01]  /*6510*/  MUFU.EX2 R91, R91 ;  /* 0x0000005b005b7308 */ /* 0x000fe20000000800 */
[----:B------:R-:W-:Y:S02]  /*6520*/  SHF.R.U32.HI R79, RZ, 0x10, R135 ;  /* 0x00000010ff4f7819 */ /* 0x000fe40000011687 */
[----:B------:R-:W-:-:S02]  /*6530*/  PRMT R201, R202, 0x7632, R201 ;  /* 0x00007632cac97816 */ /* 0x000fc400000000c9 */
[----:B------:R-:W-:Y:S02]  /*6540*/  LOP3.LUT R79, R79, 0xff, RZ, 0xc0, !PT ;  /* 0x000000ff4f4f7812 */ /* 0x000fe400078ec0ff */
[----:B------:R-:W-:Y:S01]  /*6550*/  LOP3.LUT R94, R166, 0xffff, RZ, 0xc0, !PT ;  /* 0x0000ffffa65e7812 */ /* 0x000fe200078ec0ff */
[----:B------:R-:W-:Y:S01]  /*6560*/  MUFU.EX2 R246, R246 ;  /* 0x000000f600f67308 */ /* 0x000fe20000000800 */
[----:B------:R-:W-:Y:S01]  /*6570*/  @!P4 PRMT R199, R78, 0x5410, RZ ;  /* 0x000054104ec7c816 */ /* 0x000fe200000000ff */
[----:B------:R-:W-:Y:S01]  /*6580*/  @!P2 HFMA2.BF16_V2 R22, -RZ.H0_H0, RZ.H0_H0, -R201.H0_H0 ;  /* 0x200000ffff16a231 */ /* 0x000fe200003409c9 */
[----:B------:R-:W-:Y:S02]  /*6590*/  ISETP.GE.U32.AND P4, PT, R6, R79, PT ;  /* 0x0000004f0600720c */ /* 0x000fe40003f86070 */
[----:B------:R-:W-:Y:S02]  /*65a0*/  SHF.R.U32.HI R79, RZ, 0x8, R94 ;  /* 0x00000008ff4f7819 */ /* 0x000fe4000001165e */
[----:B------:R-:W-:Y:S01]  /*65b0*/  PRMT R94, R202, 0x5410, R201 ;  /* 0x00005410ca5e7816 */ /* 0x000fe200000000c9 */
[----:B------:R-:W-:Y:S01]  /*65c0*/  MUFU.EX2 R221, R221 ;  /* 0x000000dd00dd7308 */ /* 0x000fe20000000800 */
[----:B------:R-:W-:Y:S01]  /*65d0*/  @!P2 PRMT R201, R22, 0x5410, RZ ;  /* 0x0000541016c9a816 */ /* 0x000fe200000000ff */
[----:B------:R-:W-:Y:S01]  /*65e0*/  FFMA.FTZ R22, R50, c[0x0][0x23c], -R143 ;  /* 0x00008f0032167a23 */ /* 0x000fe2000001088f */
[----:B------:R-:W-:Y:S01]  /*65f0*/  LOP3.LUT R79, R79, 0xffff, RZ, 0xc0, !PT ;  /* 0x0000ffff4f4f7812 */ /* 0x000fe200078ec0ff */
[----:B------:R-:W-:Y:S01]  /*6600*/  FFMA.FTZ R143, R115, c[0x0][0x23c], -R80 ;  /* 0x00008f00738f7a23 */ /* 0x000fe20000010850 */
[----:B--2---:R-:W-:-:S02]  /*6610*/  F2FP.BF16.PACK_AB R196, R247, R90 ;  /* 0x0000005af7c4723e */ /* 0x004fc400000010ff */
[----:B------:R-:W-:Y:S01]  /*6620*/  ISETP.GE.U32.AND P2, PT, R6, R79, PT ;  /* 0x0000004f0600720c */ /* 0x000fe20003f46070 */
[----:B------:R-:W1:Y:S01]  /*6630*/  MUFU.EX2 R22, R22 ;  /* 0x0000001600167308 */ /* 0x000e620000000800 */
[----:B------:R-:W-:Y:S01]  /*6640*/  PRMT R195, R196, 0x7632, R195 ;  /* 0x00007632c4c37816 */ /* 0x000fe200000000c3 */
[----:B------:R-:W-:Y:S01]  /*6650*/  @!P4 HFMA2.BF16_V2 R77, -RZ.H0_H0, RZ.H0_H0, -R202.H0_H0 ;  /* 0x200000ffff4dc231 */ /* 0x000fe200003409ca */
[----:B------:R-:W-:Y:S01]  /*6660*/  SHF.R.U32.HI R106, RZ, 0x10, R166 ;  /* 0x00000010ff6a7819 */ /* 0x000fe200000116a6 */
[----:B------:R-:W-:Y:S01]  /*6670*/  IMAD.WIDE.U32 R166, R140, -0x2daee0ad, RZ ;  /* 0xd2511f538ca67825 */ /* 0x000fe200078e00ff */
[----:B------:R-:W-:Y:S01]  /*6680*/  LOP3.LUT R93, R128, 0xff, RZ, 0xc0, !PT ;  /* 0x000000ff805d7812 */ /* 0x000fe200078ec0ff */
[----:B------:R-:W-:Y:S01]  /*6690*/  @!P3 HFMA2.BF16_V2 R76, -RZ.H0_H0, RZ.H0_H0, -R196.H0_H0 ;  /* 0x200000ffff4cb231 */ /* 0x000fe200003409c4 */
[----:B------:R-:W-:Y:S01]  /*66a0*/  @!P4 PRMT R202, R77, 0x5410, RZ ;  /* 0x000054104dcac816 */ /* 0x000fe200000000ff */
[----:B------:R-:W-:Y:S01]  /*66b0*/  MUFU.EX2 R226, R226 ;  /* 0x000000e200e27308 */ /* 0x000fe20000000800 */
[----:B------:R-:W-:Y:S01]  /*66c0*/  LOP3.LUT R77, R106, 0xff, RZ, 0xc0, !PT ;  /* 0x000000ff6a4d7812 */ /* 0x000fe200078ec0ff */
[----:B------:R-:W-:Y:S01]  /*66d0*/  IMAD.WIDE.U32 R78, R121, -0x326172a9, RZ ;  /* 0xcd9e8d57794e7825 */ /* 0x000fe200078e00ff */
[----:B------:R-:W-:Y:S01]  /*66e0*/  ISETP.GE.U32.AND P4, PT, R6, R93, PT ;  /* 0x0000005d0600720c */ /* 0x000fe20003f86070 */
[----:B------:R-:W-:Y:S01]  /*66f0*/  @!P2 HFMA2.BF16_V2 R69, -RZ.H0_H0, RZ.H0_H0, -R195.H0_H0 ;  /* 0x200000ffff45a231 */ /* 0x000fe200003409c3 */
[----:B------:R-:W-:-:S02]  /*6700*/  PRMT R93, R196, 0x5410, R195 ;  /* 0x00005410c45d7816 */ /* 0x000fc400000000c3 */
[----:B------:R-:W-:Y:S01]  /*6710*/  F2FP.BF16.PACK_AB R192, R227, R234 ;  /* 0x000000eae3c0723e */ /* 0x000fe200000010ff */
[----:B------:R-:W2:Y:S01]  /*6720*/  MUFU.EX2 R225, R225 ;  /* 0x000000e100e17308 */ /* 0x000ea20000000800 */
[----:B-1----:R-:W-:Y:S02]  /*6730*/  F2FP.BF16.PACK_AB R198, R22, R91 ;  /* 0x0000005b16c6723e */ /* 0x002fe400000010ff */
[----:B------:R-:W-:Y:S02]  /*6740*/  @!P2 PRMT R195, R69, 0x5410, RZ ;  /* 0x0000541045c3a816 */ /* 0x000fe400000000ff */
[----:B------:R-:W-:Y:S02]  /*6750*/  PRMT R197, R198, 0x7632, R197 ;  /* 0x00007632c6c57816 */ /* 0x000fe400000000c5 */
[----:B------:R-:W-:Y:S01]  /*6760*/  ISETP.GE.U32.AND P2, PT, R6, R77, PT ;  /* 0x0000004d0600720c */ /* 0x000fe20003f46070 */
[----:B------:R-:W-:Y:S01]  /*6770*/  MUFU.EX2 R220, R220 ;  /* 0x000000dc00dc7308 */ /* 0x000fe20000000800 */
[----:B------:R-:W-:Y:S01]  /*6780*/  PRMT R92, R198, 0x5410, R197 ;  /* 0x00005410c65c7816 */ /* 0x000fe200000000c5 */
[----:B------:R-:W-:Y:S01]  /*6790*/  @!P5 HFMA2.BF16_V2 R68, -RZ.H0_H0, RZ.H0_H0, -R197.H0_H0 ;  /* 0x200000ffff44d231 */ /* 0x000fe200003409c5 */
[----:B------:R-:W-:-:S02]  /*67a0*/  LOP3.LUT R69, R146, 0xff, RZ, 0xc0, !PT ;  /* 0x000000ff92457812 */ /* 0x000fc400078ec0ff */
[----:B------:R-:W-:Y:S02]  /*67b0*/  PRMT R191, R192, 0x7632, R191 ;  /* 0x00007632c0bf7816 */ /* 0x000fe400000000bf */
[----:B------:R-:W-:Y:S01]  /*67c0*/  @!P5 PRMT R197, R68, 0x5410, RZ ;  /* 0x0000541044c5d816 */ /* 0x000fe200000000ff */
[----:B------:R-:W1:Y:S01]  /*67d0*/  MUFU.EX2 R219, R219 ;  /* 0x000000db00db7308 */ /* 0x000e620000000800 */
[----:B------:R-:W-:Y:S02]  /*67e0*/  LOP3.LUT R68, R146, 0xffff, RZ, 0xc0, !PT ;  /* 0x0000ffff92447812 */ /* 0x000fe400078ec0ff */
[----:B------:R-:W-:Y:S01]  /*67f0*/  ISETP.GE.U32.AND P5, PT, R6, R69, PT ;  /* 0x000000450600720c */ /* 0x000fe20003fa6070 */
[----:B------:R-:W-:Y:S01]  /*6800*/  @!P2 HFMA2.BF16_V2 R67, -RZ.H0_H0, RZ.H0_H0, -R198.H0_H0 ;  /* 0x200000ffff43a231 */ /* 0x000fe200003409c6 */
[----:B------:R-:W-:Y:S02]  /*6810*/  SHF.R.U32.HI R68, RZ, 0x8, R68 ;  /* 0x00000008ff447819 */ /* 0x000fe40000011644 */
[----:B------:R-:W-:Y:S01]  /*6820*/  PRMT R106, R192, 0x5410, R191 ;  /* 0x00005410c06a7816 */ /* 0x000fe200000000bf */
[----:B------:R-:W-:Y:S01]  /*6830*/  MUFU.EX2 R224, R224 ;  /* 0x000000e000e07308 */ /* 0x000fe20000000800 */
[----:B------:R-:W-:Y:S01]  /*6840*/  LOP3.LUT R69, R68, 0xffff, RZ, 0xc0, !PT ;  /* 0x0000ffff44457812 */ /* 0x000fe200078ec0ff */
[----:B------:R-:W-:Y:S01]  /*6850*/  FFMA.FTZ R68, R47, c[0x0][0x23c], -R80 ;  /* 0x00008f002f447a23 */ /* 0x000fe20000010850 */
[----:B------:R-:W-:-:S02]  /*6860*/  @!P2 PRMT R198, R67, 0x5410, RZ ;  /* 0x0000541043c6a816 */ /* 0x000fc400000000ff */
[----:B------:R-:W-:Y:S02]  /*6870*/  ISETP.GE.U32.AND P2, PT, R6, R69, PT ;  /* 0x000000450600720c */ /* 0x000fe40003f46070 */
[--C-:B------:R-:W-:Y:S01]  /*6880*/  SHF.R.U32.HI R69, RZ, 0x18, R146.reuse ;  /* 0x00000018ff457819 */ /* 0x100fe20000011692 */
[----:B------:R-:W-:Y:S01]  /*6890*/  @!P5 HFMA2.BF16_V2 R66, -RZ.H0_H0, RZ.H0_H0, -R192.H0_H0 ;  /* 0x200000ffff42d231 */ /* 0x000fe200003409c0 */
[----:B------:R-:W-:Y:S01]  /*68a0*/  SHF.R.U32.HI R146, RZ, 0x10, R146 ;  /* 0x00000010ff927819 */ /* 0x000fe20000011692 */
[----:B------:R-:W3:Y:S01]  /*68b0*/  MUFU.EX2 R223, R223 ;  /* 0x000000df00df7308 */ /* 0x000ee20000000800 */
[----:B------:R-:W-:Y:S02]  /*68c0*/  F2FP.BF16.PACK_AB R194, R221, R246 ;  /* 0x000000f6ddc2723e */ /* 0x000fe400000010ff */
[----:B------:R-:W-:Y:S02]  /*68d0*/  @!P5 PRMT R192, R66, 0x5410, RZ ;  /* 0x0000541042c0d816 */ /* 0x000fe400000000ff */
[----:B------:R-:W-:-:S02]  /*68e0*/  ISETP.GE.U32.AND P5, PT, R6, R69, PT ;  /* 0x000000450600720c */ /* 0x000fc40003fa6070 */
[----:B------:R-:W-:Y:S01]  /*68f0*/  LOP3.LUT R69, R146, 0xff, RZ, 0xc0, !PT ;  /* 0x000000ff92457812 */ /* 0x000fe200078ec0ff */
[----:B------:R-:W-:Y:S01]  /*6900*/  @!P2 HFMA2.BF16_V2 R65, -RZ.H0_H0, RZ.H0_H0, -R191.H0_H0 ;  /* 0x200000ffff41a231 */ /* 0x000fe200003409bf */
[----:B------:R-:W-:Y:S01]  /*6910*/  ISETP.GE.U32.AND P1, PT, R6, R149, PT ;  /* 0x000000950600720c */ /* 0x000fe20003f26070 */
[----:B------:R-:W-:Y:S01]  /*6920*/  MUFU.EX2 R218, R218 ;  /* 0x000000da00da7308 */ /* 0x000fe20000000800 */
[----:B------:R-:W-:Y:S02]  /*6930*/  PRMT R193, R194, 0x7632, R193 ;  /* 0x00007632c2c17816 */ /* 0x000fe400000000c1 */
[----:B------:R-:W-:Y:S02]  /*6940*/  @!P2 PRMT R191, R65, 0x5410, RZ ;  /* 0x0000541041bfa816 */ /* 0x000fe400000000ff */
[----:B------:R-:W-:Y:S01]  /*6950*/  ISETP.GE.U32.AND P2, PT, R6, R69, PT ;  /* 0x000000450600720c */ /* 0x000fe20003f46070 */
[----:B------:R-:W-:Y:S01]  /*6960*/  FFMA.FTZ R69, R38, c[0x0][0x23c], -R75 ;  /* 0x00008f0026457a23 */ /* 0x000fe2000001084b */
[----:B------:R-:W-:Y:S01]  /*6970*/  SHF.R.U32.HI R65, RZ, 0x8, R105 ;  /* 0x00000008ff417819 */ /* 0x000fe20000011669 */
[----:B------:R-:W-:Y:S01]  /*6980*/  @!P5 HFMA2.BF16_V2 R64, -RZ.H0_H0, RZ.H0_H0, -R193.H0_H0 ;  /* 0x200000ffff40d231 */ /* 0x000fe200003409c1 */
[----:B--2---:R-:W-:Y:S01]  /*6990*/  F2FP.BF16.PACK_AB R188, R225, R226 ;  /* 0x000000e2e1bc723e */ /* 0x004fe200000010ff */
[----:B------:R-:W2:Y:S01]  /*69a0*/  MUFU.EX2 R217, R217 ;  /* 0x000000d900d97308 */ /* 0x000ea20000000800 */
[----:B------:R-:W-:-:S02]  /*69b0*/  LOP3.LUT R65, R65, 0xffff, RZ, 0xc0, !PT ;  /* 0x0000ffff41417812 */ /* 0x000fc400078ec0ff */
[----:B------:R-:W-:Y:S01]  /*69c0*/  PRMT R105, R194, 0x5410, R193 ;  /* 0x00005410c2697816 */ /* 0x000fe200000000c1 */
[----:B------:R-:W-:Y:S01]  /*69d0*/  @!P1 HFMA2.BF16_V2 R59, -RZ.H0_H0, RZ.H0_H0, -R188.H0_H0 ;  /* 0x200000ffff3b9231 */ /* 0x000fe200003409bc */
[----:B------:R-:W-:Y:S02]  /*69e0*/  @!P5 PRMT R193, R64, 0x5410, RZ ;  /* 0x0000541040c1d816 */ /* 0x000fe400000000ff */
[----:B------:R-:W-:Y:S01]  /*69f0*/  ISETP.GE.U32.AND P5, PT, R6, R65, PT ;  /* 0x000000410600720c */ /* 0x000fe20003fa6070 */
[----:B------:R-:W-:Y:S01]  /*6a00*/  @!P2 HFMA2.BF16_V2 R63, -RZ.H0_H0, RZ.H0_H0, -R194.H0_H0 ;  /* 0x200000ffff3fa231 */ /* 0x000fe200003409c2 */
[----:B------:R-:W-:Y:S01]  /*6a10*/  PRMT R187, R188, 0x7632, R187 ;  /* 0x00007632bcbb7816 */ /* 0x000fe200000000bb */
[----:B------:R-:W-:Y:S01]  /*6a20*/  MUFU.EX2 R222, R222 ;  /* 0x000000de00de7308 */ /* 0x000fe20000000800 */
[----:B------:R-:W-:Y:S02]  /*6a30*/  LOP3.LUT R110, R117, UR8, R110, 0x96, !PT ;  /* 0x00000008756e7c12 */ /* 0x000fe4000f8e966e */
[----:B------:R-:W-:-:S02]  /*6a40*/  LOP3.LUT R160, R167, UR15, R160, 0x96, !PT ;  /* 0x0000000fa7a07c12 */ /* 0x000fc4000f8e96a0 */
[----:B------:R-:W-:Y:S01]  /*6a50*/  @!P2 PRMT R194, R63, 0x5410, RZ ;  /* 0x000054103fc2a816 */ /* 0x000fe200000000ff */
[----:B------:R-:W-:Y:S01]  /*6a60*/  IMAD.WIDE.U32 R110, R110, -0x2daee0ad, RZ ;  /* 0xd2511f536e6e7825 */ /* 0x000fe200078e00ff */
[----:B------:R-:W-:Y:S01]  /*6a70*/  LOP3.LUT R63, R104, 0xff, RZ, 0xc0, !PT ;  /* 0x000000ff683f7812 */ /* 0x000fe200078ec0ff */
[----:B------:R-:W-:Y:S01]  /*6a80*/  MUFU.EX2 R216, R216 ;  /* 0x000000d800d87308 */ /* 0x000fe20000000800 */
[----:B-1----:R-:W-:Y:S01]  /*6a90*/  F2FP.BF16.PACK_AB R190, R219, R220 ;  /* 0x000000dcdbbe723e */ /* 0x002fe200000010ff */
[----:B------:R-:W-:Y:S01]  /*6aa0*/  @!P5 HFMA2.BF16_V2 R58, -RZ.H0_H0, RZ.H0_H0, -R187.H0_H0 ;  /* 0x200000ffff3ad231 */ /* 0x000fe200003409bb */
[----:B------:R-:W-:Y:S02]  /*6ab0*/  PRMT R104, R188, 0x5410, R187 ;  /* 0x00005410bc687816 */ /* 0x000fe400000000bb */
[----:B------:R-:W-:Y:S02]  /*6ac0*/  @!P1 PRMT R188, R59, 0x5410, RZ ;  /* 0x000054103bbc9816 */ /* 0x000fe400000000ff */
[----:B------:R-:W-:Y:S01]  /*6ad0*/  LOP3.LUT R59, R160, 0xffff, RZ, 0xc0, !PT ;  /* 0x0000ffffa03b7812 */ /* 0x000fe200078ec0ff */
[----:B------:R-:W-:Y:S01]  /*6ae0*/  MUFU.EX2 R215, R215 ;  /* 0x000000d700d77308 */ /* 0x000fe20000000800 */
[----:B------:R-:W-:-:S02]  /*6af0*/  LOP3.LUT R133, R128, 0xffff, RZ, 0xc0, !PT ;  /* 0x0000ffff80857812 */ /* 0x000fc400078ec0ff */
[----:B------:R-:W-:Y:S02]  /*6b00*/  PRMT R189, R190, 0x7632, R189 ;  /* 0x00007632bebd7816 */ /* 0x000fe400000000bd */
[--C-:B------:R-:W-:Y:S02]  /*6b10*/  SHF.R.U32.HI R137, RZ, 0x10, R128.reuse ;  /* 0x00000010ff897819 */ /* 0x100fe40000011680 */
[----:B------:R-:W-:Y:S01]  /*6b20*/  SHF.R.U32.HI R129, RZ, 0x18, R128 ;  /* 0x00000018ff817819 */ /* 0x000fe20000011680 */
[----:B------:R-:W-:Y:S01]  /*6b30*/  @!P6 HFMA2.BF16_V2 R57, -RZ.H0_H0, RZ.H0_H0, -R189.H0_H0 ;  /* 0x200000ffff39e231 */ /* 0x000fe200003409bd */
[----:B------:R-:W-:Y:S01]  /*6b40*/  ISETP.GE.U32.AND P2, PT, R6, R63, PT ;  /* 0x0000003f0600720c */ /* 0x000fe20003f46070 */
[----:B------:R-:W-:Y:S01]  /*6b50*/  MUFU.EX2 R68, R68 ;  /* 0x0000004400447308 */ /* 0x000fe20000000800 */
[----:B------:R-:W-:Y:S02]  /*6b60*/  LOP3.LUT R103, R119, UR25, R116, 0x96, !PT ;  /* 0x0000001977677c12 */ /* 0x000fe4000f8e9674 */
[----:B------:R-:W-:-:S02]  /*6b70*/  LOP3.LUT R128, R118, 0xffff, RZ, 0xc0, !PT ;  /* 0x0000ffff76807812 */ /* 0x000fc400078ec0ff */
[----:B------:R-:W-:Y:S02]  /*6b80*/  LOP3.LUT R63, R160, 0xff, RZ, 0xc0, !PT ;  /* 0x000000ffa03f7812 */ /* 0x000fe400078ec0ff */
[----:B------:R-:W-:Y:S01]  /*6b90*/  LOP3.LUT R125, R118, 0xff, RZ, 0xc0, !PT ;  /* 0x000000ff767d7812 */ /* 0x000fe200078ec0ff */
[----:B------:R-:W-:Y:S01]  /*6ba0*/  MUFU.EX2 R143, R143 ;  /* 0x0000008f008f7308 */ /* 0x000fe20000000800 */
[--C-:B------:R-:W-:Y:S02]  /*6bb0*/  SHF.R.U32.HI R123, RZ, 0x10, R118.reuse ;  /* 0x00000010ff7b7819 */ /* 0x100fe40000011676 */
[----:B------:R-:W-:Y:S01]  /*6bc0*/  SHF.R.U32.HI R119, RZ, 0x18, R118 ;  /* 0x00000018ff777819 */ /* 0x000fe20000011676 */
[----:B------:R-:W-:Y:S01]  /*6bd0*/  @!P2 HFMA2.BF16_V2 R56, -RZ.H0_H0, RZ.H0_H0, -R190.H0_H0 ;  /* 0x200000ffff38a231 */ /* 0x000fe200003409be */
[----:B------:R-:W-:Y:S02]  /*6be0*/  SHF.R.U32.HI R59, RZ, 0x8, R59 ;  /* 0x00000008ff3b7819 */ /* 0x000fe4000001163b */
[----:B------:R-:W-:Y:S01]  /*6bf0*/  LOP3.LUT R102, R111, UR15, R102, 0x96, !PT ;  /* 0x0000000f6f667c12 */ /* 0x000fe2000f8e9666 */
[----:B------:R-:W-:Y:S01]  /*6c00*/  MUFU.EX2 R69, R69 ;  /* 0x0000004500457308 */ /* 0x000fe20000000800 */
[----:B------:R-:W-:-:S02]  /*6c10*/  LOP3.LUT R117, R110, 0xffff, RZ, 0xc0, !PT ;  /* 0x0000ffff6e757812 */ /* 0x000fc400078ec0ff */
[----:B------:R-:W-:Y:S02]  /*6c20*/  LOP3.LUT R116, R110, 0xff, RZ, 0xc0, !PT ;  /* 0x000000ff6e747812 */ /* 0x000fe400078ec0ff */
[--C-:B------:R-:W-:Y:S02]  /*6c30*/  SHF.R.U32.HI R118, RZ, 0x10, R110.reuse ;  /* 0x00000010ff767819 */ /* 0x100fe4000001166e */
[----:B------:R-:W-:Y:S01]  /*6c40*/  SHF.R.U32.HI R114, RZ, 0x18, R110 ;  /* 0x00000018ff727819 */ /* 0x000fe2000001166e */
[----:B------:R-:W-:Y:S01]  /*6c50*/  MUFU.EX2 R214, R214 ;  /* 0x000000d600d67308 */ /* 0x000fe20000000800 */
[----:B------:R-:W-:Y:S02]  /*6c60*/  LOP3.LUT R111, R154, 0xff, RZ, 0xc0, !PT ;  /* 0x000000ff9a6f7812 */ /* 0x000fe400078ec0ff */
[--C-:B------:R-:W-:Y:S02]  /*6c70*/  SHF.R.U32.HI R110, RZ, 0x10, R154.reuse ;  /* 0x00000010ff6e7819 */ /* 0x100fe4000001169a */
[----:B------:R-:W-:-:S02]  /*6c80*/  SHF.R.U32.HI R108, RZ, 0x18, R154 ;  /* 0x00000018ff6c7819 */ /* 0x000fc4000001169a */
[C---:B------:R-:W-:Y:S01]  /*6c90*/  LOP3.LUT R161, R166.reuse, 0xff, RZ, 0xc0, !PT ;  /* 0x000000ffa6a17812 */ /* 0x040fe200078ec0ff */
[----:B------:R-:W-:Y:S01]  /*6ca0*/  MUFU.EX2 R207, R207 ;  /* 0x000000cf00cf7308 */ /* 0x000fe20000000800 */
[----:B------:R-:W-:Y:S02]  /*6cb0*/  LOP3.LUT R154, R166, 0xffff, RZ, 0xc0, !PT ;  /* 0x0000ffffa69a7812 */ /* 0x000fe400078ec0ff */
[--C-:B------:R-:W-:Y:S02]  /*6cc0*/  SHF.R.U32.HI R152, RZ, 0x10, R166.reuse ;  /* 0x00000010ff987819 */ /* 0x100fe400000116a6 */
[----:B------:R-:W-:Y:S01]  /*6cd0*/  SHF.R.U32.HI R159, RZ, 0x18, R166 ;  /* 0x00000018ff9f7819 */ /* 0x000fe200000116a6 */
[----:B------:R-:W-:Y:S01]  /*6ce0*/  IMAD.WIDE.U32 R166, R130, -0x326172a9, RZ ;  /* 0xcd9e8d5782a67825 */ /* 0x000fe200078e00ff */
[----:B------:R-:W-:Y:S01]  /*6cf0*/  @!P3 PRMT R196, R76, 0x5410, RZ ;  /* 0x000054104cc4b816 */ /* 0x000fe200000000ff */
[----:B------:R-:W-:Y:S01]  /*6d00*/  MUFU.EX2 R231, R231 ;  /* 0x000000e700e77308 */ /* 0x000fe20000000800 */
[C---:B------:R-:W-:Y:S01]  /*6d10*/  ISETP.GE.U32.AND P1, PT, R6.reuse, R63, PT ;  /* 0x0000003f0600720c */ /* 0x040fe20003f26070 */
[----:B------:R-:W-:Y:S01]  /*6d20*/  IMAD.WIDE.U32 R76, R43, -0x2daee0ad, RZ ;  /* 0xd2511f532b4c7825 */ /* 0x000fe200078e00ff */
[----:B------:R-:W-:-:S02]  /*6d30*/  ISETP.GE.U32.AND P3, PT, R6, R129, PT ;  /* 0x000000810600720c */ /* 0x000fc40003f66070 */
[----:B------:R-:W-:Y:S02]  /*6d40*/  SHF.R.U32.HI R63, RZ, 0x18, R160 ;  /* 0x00000018ff3f7819 */ /* 0x000fe400000116a0 */
[----:B------:R-:W-:Y:S01]  /*6d50*/  LOP3.LUT R59, R59, 0xffff, RZ, 0xc0, !PT ;  /* 0x0000ffff3b3b7812 */ /* 0x000fe200078ec0ff */
[----:B------:R-:W-:Y:S01]  /*6d60*/  MUFU.EX2 R230, R230 ;  /* 0x000000e600e67308 */ /* 0x000fe20000000800 */
[----:B------:R-:W-:Y:S02]  /*6d70*/  LOP3.LUT R129, R79, UR25, R162, 0x96, !PT ;  /* 0x000000194f817c12 */ /* 0x000fe4000f8e96a2 */
[----:B------:R-:W-:Y:S02]  /*6d80*/  LOP3.LUT R130, R78, 0xffff, RZ, 0xc0, !PT ;  /* 0x0000ffff4e827812 */ /* 0x000fe400078ec0ff */
[----:B------:R-:W-:Y:S02]  /*6d90*/  PRMT R79, R190, 0x5410, R189 ;  /* 0x00005410be4f7816 */ /* 0x000fe400000000bd */
[----:B------:R-:W-:Y:S01]  /*6da0*/  @!P5 PRMT R187, R58, 0x5410, RZ ;  /* 0x000054103abbd816 */ /* 0x000fe200000000ff */
[----:B------:R-:W-:Y:S01]  /*6db0*/  MUFU.EX2 R233, R233 ;  /* 0x000000e900e97308 */ /* 0x000fe20000000800 */
[----:B------:R-:W-:-:S02]  /*6dc0*/  @!P6 PRMT R189, R57, 0x5410, RZ ;  /* 0x0000541039bde816 */ /* 0x000fc400000000ff */
[C---:B------:R-:W-:Y:S01]  /*6dd0*/  ISETP.GE.U32.AND P5, PT, R6.reuse, R63, PT ;  /* 0x0000003f0600720c */ /* 0x040fe20003fa6070 */
[----:B------:R-:W-:Y:S01]  /*6de0*/  FFMA.FTZ R63, R17, c[0x0][0x23c], -R150 ;  /* 0x00008f00113f7a23 */ /* 0x000fe20000010896 */
[----:B------:R-:W-:Y:S02]  /*6df0*/  ISETP.GE.U32.AND P6, PT, R6, R59, PT ;  /* 0x0000003b0600720c */ /* 0x000fe40003fc6070 */
[----:B------:R-:W-:Y:S01]  /*6e00*/  SHF.R.U32.HI R57, RZ, 0x10, R160 ;  /* 0x00000010ff397819 */ /* 0x000fe200000116a0 */
[----:B------:R-:W-:Y:S01]  /*6e10*/  MUFU.EX2 R232, R232 ;  /* 0x000000e800e87308 */ /* 0x000fe20000000800 */
[----:B---3--:R-:W-:Y:S02]  /*6e20*/  F2FP.BF16.PACK_AB R184, R223, R224 ;  /* 0x000000e0dfb8723e */ /* 0x008fe400000010ff */
[----:B------:R-:W-:Y:S02]  /*6e30*/  LOP3.LUT R57, R57, 0xff, RZ, 0xc0, !PT ;  /* 0x000000ff39397812 */ /* 0x000fe400078ec0ff */
[----:B------:R-:W-:Y:S01]  /*6e40*/  PRMT R183, R184, 0x7632, R183 ;  /* 0x00007632b8b77816 */ /* 0x000fe200000000b7 */
[----:B------:R-:W-:Y:S01]  /*6e50*/  @!P1 HFMA2.BF16_V2 R51, -RZ.H0_H0, RZ.H0_H0, -R184.H0_H0 ;  /* 0x200000ffff339231 */ /* 0x000fe200003409b8 */
[----:B------:R-:W-:Y:S01]  /*6e60*/  @!P2 PRMT R190, R56, 0x5410, RZ ;  /* 0x0000541038bea816 */ /* 0x000fe200000000ff */
[----:B------:R-:W1:Y:S01]  /*6e70*/  MUFU.EX2 R63, R63 ;  /* 0x0000003f003f7308 */ /* 0x000e620000000800 */
[----:B------:R-:W-:Y:S01]  /*6e80*/  SHF.R.U32.HI R154, RZ, 0x8, R154 ;  /* 0x00000008ff9a7819 */ /* 0x000fe2000001169a */
[----:B------:R-:W-:Y:S01]  /*6e90*/  @!P6 HFMA2.BF16_V2 R35, -RZ.H0_H0, RZ.H0_H0, -R183.H0_H0 ;  /* 0x200000ffff23e231 */ /* 0x000fe200003409b7 */
[----:B------:R-:W-:-:S02]  /*6ea0*/  LOP3.LUT R155, R78, 0xff, RZ, 0xc0, !PT ;  /* 0x000000ff4e9b7812 */ /* 0x000fc400078ec0ff */
[--C-:B------:R-:W-:Y:S02]  /*6eb0*/  SHF.R.U32.HI R135, RZ, 0x10, R78.reuse ;  /* 0x00000010ff877819 */ /* 0x100fe4000001164e */
[----:B------:R-:W-:Y:S01]  /*6ec0*/  SHF.R.U32.HI R151, RZ, 0x18, R78 ;  /* 0x00000018ff977819 */ /* 0x000fe2000001164e */
[----:B------:R-:W-:Y:S01]  /*6ed0*/  MUFU.EX2 R236, R236 ;  /* 0x000000ec00ec7308 */ /* 0x000fe20000000800 */
[----:B------:R-:W-:Y:S02]  /*6ee0*/  ISETP.GE.U32.AND P2, PT, R6, R57, PT ;  /* 0x000000390600720c */ /* 0x000fe40003f46070 */
[----:B------:R-:W-:Y:S02]  /*6ef0*/  PRMT R78, R184, 0x5410, R183 ;  /* 0x00005410b84e7816 */ /* 0x000fe400000000b7 */
[----:B------:R-:W-:Y:S02]  /*6f00*/  @!P1 PRMT R184, R51, 0x5410, RZ ;  /* 0x0000541033b89816 */ /* 0x000fe400000000ff */
[----:B------:R-:W-:Y:S01]  /*6f10*/  LOP3.LUT R51, R154, 0xffff, RZ, 0xc0, !PT ;  /* 0x0000ffff9a337812 */ /* 0x000fe200078ec0ff */
[----:B------:R-:W-:Y:S01]  /*6f20*/  MUFU.EX2 R235, R235 ;  /* 0x000000eb00eb7308 */ /* 0x000fe20000000800 */
[----:B--2---:R-:W-:-:S02]  /*6f30*/  F2FP.BF16.PACK_AB R186, R217, R218 ;  /* 0x000000dad9ba723e */ /* 0x004fc400000010ff */
[----:B------:R-:W-:Y:S01]  /*6f40*/  @!P6 PRMT R183, R35, 0x5410, RZ ;  /* 0x0000541023b7e816 */ /* 0x000fe200000000ff */
[----:B------:R-:W-:Y:S01]  /*6f50*/  FFMA.FTZ R35, R107, c[0x0][0x23c], -R80 ;  /* 0x00008f006b237a23 */ /* 0x000fe20000010850 */
[----:B------:R-:W-:Y:S01]  /*6f60*/  ISETP.GE.U32.AND P6, PT, R6, R51, PT ;  /* 0x000000330600720c */ /* 0x000fe20003fc6070 */
[----:B------:R-:W-:Y:S01]  /*6f70*/  @!P2 HFMA2.BF16_V2 R33, -RZ.H0_H0, RZ.H0_H0, -R186.H0_H0 ;  /* 0x200000ffff21a231 */ /* 0x000fe200003409ba */
[----:B------:R-:W-:Y:S01]  /*6f80*/  LOP3.LUT R43, R77, UR15, R122, 0x96, !PT ;  /* 0x0000000f4d2b7c12 */ /* 0x000fe2000f8e967a */
[----:B------:R-:W-:Y:S01]  /*6f90*/  FFMA.FTZ R107, R27, c[0x0][0x23c], -R80 ;  /* 0x00008f001b6b7a23 */ /* 0x000fe20000010850 */
[C---:B------:R-:W-:Y:S01]  /*6fa0*/  LOP3.LUT R153, R76.reuse, 0xff, RZ, 0xc0, !PT ;  /* 0x000000ff4c997812 */ /* 0x040fe200078ec0ff */
[----:B------:R-:W-:Y:S01]  /*6fb0*/  MUFU.EX2 R35, R35 ;  /* 0x0000002300237308 */ /* 0x000fe20000000800 */
[----:B------:R-:W-:Y:S02]  /*6fc0*/  LOP3.LUT R121, R76, 0xffff, RZ, 0xc0, !PT ;  /* 0x0000ffff4c797812 */ /* 0x000fe400078ec0ff */
[----:B------:R-:W-:-:S02]  /*6fd0*/  SHF.R.U32.HI R122, RZ, 0x10, R76 ;  /* 0x00000010ff7a7819 */ /* 0x000fc4000001164c */
[----:B------:R-:W-:Y:S01]  /*6fe0*/  SHF.R.U32.HI R67, RZ, 0x18, R76 ;  /* 0x00000018ff437819 */ /* 0x000fe2000001164c */
[----:B------:R-:W-:Y:S01]  /*6ff0*/  IMAD.WIDE.U32 R76, R132, -0x326172a9, RZ ;  /* 0xcd9e8d57844c7825 */ /* 0x000fe200078e00ff */
[----:B------:R-:W-:Y:S01]  /*7000*/  PRMT R185, R186, 0x7632, R185 ;  /* 0x00007632bab97816 */ /* 0x000fe200000000b9 */
[----:B------:R-:W-:Y:S01]  /*7010*/  MUFU.EX2 R107, R107 ;  /* 0x0000006b006b7308 */ /* 0x000fe20000000800 */
[----:B------:R-:W-:Y:S02]  /*7020*/  ISETP.GE.U32.AND P1, PT, R6, R161, PT ;  /* 0x000000a10600720c */ /* 0x000fe40003f26070 */
[----:B-1----:R-:W-:Y:S01]  /*7030*/  F2FP.BF16.PACK_AB R180, R63, R222 ;  /* 0x000000de3fb4723e */ /* 0x002fe200000010ff */
[----:B------:R-:W-:Y:S01]  /*7040*/  @!P5 HFMA2.BF16_V2 R34, -RZ.H0_H0, RZ.H0_H0, -R185.H0_H0 ;  /* 0x200000ffff22d231 */ /* 0x000fe200003409b9 */
[----:B------:R-:W-:Y:S01]  /*7050*/  LOP3.LUT R132, R77, UR25, R148, 0x96, !PT ;  /* 0x000000194d847c12 */ /* 0x000fe2000f8e9694 */
[----:B------:R-:W-:Y:S01]  /*7060*/  LDSM.16.MT88.4 R160, [R208+0xa000] ;  /* 0x00a00000d0a0783b */ /* 0x000fe20000004200 */
[----:B------:R-:W-:Y:S01]  /*7070*/  PRMT R179, R180, 0x7632, R179 ;  /* 0x00007632b4b37816 */ /* 0x000fe200000000b3 */
[----:B------:R-:W-:Y:S01]  /*7080*/  MUFU.EX2 R243, R243 ;  /* 0x000000f300f37308 */ /* 0x000fe20000000800 */
[----:B------:R-:W-:-:S02]  /*7090*/  LOP3.LUT R51, R152, 0xff, RZ, 0xc0, !PT ;  /* 0x000000ff98337812 */ /* 0x000fc400078ec0ff */
[----:B------:R-:W-:Y:S01]  /*70a0*/  LOP3.LUT R148, R76, 0xffff, RZ, 0xc0, !PT ;  /* 0x0000ffff4c947812 */ /* 0x000fe200078ec0ff */
[----:B------:R-:W-:Y:S01]  /*70b0*/  @!P6 HFMA2.BF16_V2 R31, -RZ.H0_H0, RZ.H0_H0, -R179.H0_H0 ;  /* 0x200000ffff1fe231 */ /* 0x000fe200003409b3 */
[----:B------:R-:W-:Y:S01]  /*70c0*/  PRMT R77, R186, 0x5410, R185 ;  /* 0x00005410ba4d7816 */ /* 0x000fe200000000b9 */
[----:B------:R-:W-:Y:S01]  /*70d0*/  @!P1 HFMA2.BF16_V2 R32, -RZ.H0_H0, RZ.H0_H0, -R180.H0_H0 ;  /* 0x200000ffff209231 */ /* 0x000fe200003409b4 */
[----:B------:R-:W-:Y:S02]  /*70e0*/  @!P2 PRMT R186, R33, 0x5410, RZ ;  /* 0x0000541021baa816 */ /* 0x000fe400000000ff */
[----:B------:R-:W-:Y:S01]  /*70f0*/  @!P5 PRMT R185, R34, 0x5410, RZ ;  /* 0x0000541022b9d816 */ /* 0x000fe200000000ff */
[----:B------:R-:W-:Y:S01]  /*7100*/  FFMA.FTZ R34, R127, c[0x0][0x23c], -R80 ;  /* 0x00008f007f227a23 */ /* 0x000fe20000010850 */
[----:B------:R-:W-:Y:S01]  /*7110*/  ISETP.GE.U32.AND P2, PT, R6, R51, PT ;  /* 0x000000330600720c */ /* 0x000fe20003f46070 */
[--C-:B------:R-:W-:Y:S01]  /*7120*/  FFMA.FTZ R127, R112, c[0x0][0x23c], -R75.reuse ;  /* 0x00008f00707f7a23 */ /* 0x100fe2000001084b */
[----:B------:R-:W-:Y:S01]  /*7130*/  LOP3.LUT R142, R167, UR25, R142, 0x96, !PT ;  /* 0x00000019a78e7c12 */ /* 0x000fe2000f8e968e */
[----:B------:R-:W-:Y:S01]  /*7140*/  FFMA.FTZ R112, R100, c[0x0][0x23c], -R75 ;  /* 0x00008f0064707a23 */ /* 0x000fe2000001084b */
[----:B------:R-:W-:Y:S01]  /*7150*/  LOP3.LUT R149, R76, 0xff, RZ, 0xc0, !PT ;  /* 0x000000ff4c957812 */ /* 0x000fe200078ec0ff */
[----:B------:R-:W1:Y:S01]  /*7160*/  MUFU.EX2 R34, R34 ;  /* 0x0000002200227308 */ /* 0x000e620000000800 */
[----:B------:R-:W-:-:S02]  /*7170*/  SHF.R.U32.HI R147, RZ, 0x10, R76 ;  /* 0x00000010ff937819 */ /* 0x000fc4000001164c */
[----:B------:R-:W-:Y:S02]  /*7180*/  SHF.R.U32.HI R146, RZ, 0x18, R76 ;  /* 0x00000018ff927819 */ /* 0x000fe4000001164c */
[----:B------:R-:W-:Y:S02]  /*7190*/  PRMT R76, R180, 0x5410, R179 ;  /* 0x00005410b44c7816 */ /* 0x000fe400000000b3 */
[----:B------:R-:W-:Y:S01]  /*71a0*/  @!P6 PRMT R179, R31, 0x5410, RZ ;  /* 0x000054101fb3e816 */ /* 0x000fe200000000ff */
[----:B------:R-:W-:Y:S01]  /*71b0*/  MUFU.EX2 R127, R127 ;  /* 0x0000007f007f7308 */ /* 0x000fe20000000800 */
[----:B------:R-:W-:Y:S02]  /*71c0*/  SHF.R.U32.HI R51, RZ, 0x10, R142 ;  /* 0x00000010ff337819 */ /* 0x000fe4000001168e */
[----:B------:R-:W-:Y:S02]  /*71d0*/  LOP3.LUT R31, R142, 0xffff, RZ, 0xc0, !PT ;  /* 0x0000ffff8e1f7812 */ /* 0x000fe400078ec0ff */
[----:B------:R-:W-:-:S02]  /*71e0*/  ISETP.GE.U32.AND P5, PT, R6, R159, PT ;  /* 0x0000009f0600720c */ /* 0x000fc40003fa6070 */
[----:B------:R-:W-:Y:S01]  /*71f0*/  @!P1 PRMT R180, R32, 0x5410, RZ ;  /* 0x0000541020b49816 */ /* 0x000fe200000000ff */
[----:B------:R-:W-:Y:S01]  /*7200*/  FFMA.FTZ R32, R45, c[0x0][0x23c], -R75 ;  /* 0x00008f002d207a23 */ /* 0x000fe2000001084b */
[----:B------:R-:W-:Y:S01]  /*7210*/  F2FP.BF16.PACK_AB R182, R215, R216 ;  /* 0x000000d8d7b6723e */ /* 0x000fe200000010ff */
[----:B------:R-:W-:Y:S01]  /*7220*/  MUFU.EX2 R112, R112 ;  /* 0x0000007000707308 */ /* 0x000fe20000000800 */
[----:B------:R-:W-:Y:S02]  /*7230*/  LOP3.LUT R33, R142, 0xff, RZ, 0xc0, !PT ;  /* 0x000000ff8e217812 */ /* 0x000fe400078ec0ff */
[----:B------:R-:W-:Y:S01]  /*7240*/  LOP3.LUT R51, R51, 0xff, RZ, 0xc0, !PT ;  /* 0x000000ff33337812 */ /* 0x000fe200078ec0ff */
[----:B------:R-:W-:Y:S01]  /*7250*/  @!P2 HFMA2.BF16_V2 R50, -RZ.H0_H0, RZ.H0_H0, -R182.H0_H0 ;  /* 0x200000ffff32a231 */ /* 0x000fe200003409b6 */
[----:B------:R-:W-:Y:S02]  /*7260*/  SHF.R.U32.HI R31, RZ, 0x8, R31 ;  /* 0x00000008ff1f7819 */ /* 0x000fe4000001161f */
[----:B------:R-:W-:Y:S01]  /*7270*/  PRMT R181, R182, 0x7632, R181 ;  /* 0x00007632b6b57816 */ /* 0x000fe200000000b5 */
[----:B------:R-:W-:Y:S01]  /*7280*/  MUFU.EX2 R32, R32 ;  /* 0x0000002000207308 */ /* 0x000fe20000000800 */
[----:B------:R-:W-:-:S02]  /*7290*/  ISETP.GE.U32.AND P1, PT, R6, R33, PT ;  /* 0x000000210600720c */ /* 0x000fc40003f26070 */
[----:B------:R-:W-:Y:S01]  /*72a0*/  ISETP.GE.U32.AND P6, PT, R6, R51, PT ;  /* 0x000000330600720c */ /* 0x000fe20003fc6070 */
[----:B------:R-:W-:Y:S01]  /*72b0*/  @!P5 HFMA2.BF16_V2 R49, -RZ.H0_H0, RZ.H0_H0, -R181.H0_H0 ;  /* 0x200000ffff31d231 */ /* 0x000fe200003409b5 */
[----:B------:R-:W-:Y:S02]  /*72c0*/  LOP3.LUT R51, R31, 0xffff, RZ, 0xc0, !PT ;  /* 0x0000ffff1f337812 */ /* 0x000fe400078ec0ff */
[----:B------:R-:W-:Y:S01]  /*72d0*/  PRMT R31, R182, 0x5410, R181 ;  /* 0x00005410b61f7816 */ /* 0x000fe200000000b5 */
[----:B------:R1:W2:Y:S01]  /*72e0*/  MUFU.EX2 R33, R124 ;  /* 0x0000007c00217308 */ /* 0x0002a20000000800 */
[----:B------:R-:W-:Y:S02]  /*72f0*/  @!P2 PRMT R182, R50, 0x5410, RZ ;  /* 0x0000541032b6a816 */ /* 0x000fe400000000ff */
[----:B------:R-:W-:Y:S02]  /*7300*/  ISETP.GE.U32.AND P2, PT, R6, R51, PT ;  /* 0x000000330600720c */ /* 0x000fe40003f46070 */
[----:B------:R-:W-:-:S02]  /*7310*/  LOP3.LUT R140, R166, 0xffff, RZ, 0xc0, !PT ;  /* 0x0000ffffa68c7812 */ /* 0x000fc400078ec0ff */
[----:B------:R-:W-:Y:S02]  /*7320*/  @!P5 PRMT R181, R49, 0x5410, RZ ;  /* 0x0000541031b5d816 */ /* 0x000fe400000000ff */
[----:B------:R-:W-:Y:S01]  /*7330*/  SHF.R.U32.HI R49, RZ, 0x18, R142 ;  /* 0x00000018ff317819 */ /* 0x000fe2000001168e */
[----:B------:R-:W-:Y:S01]  /*7340*/  FFMA.FTZ R142, R39, c[0x0][0x23c], -R80 ;  /* 0x00008f00278e7a23 */ /* 0x000fe20000010850 */
[----:B------:R-:W-:Y:S02]  /*7350*/  SHF.R.U32.HI R140, RZ, 0x8, R140 ;  /* 0x00000008ff8c7819 */ /* 0x000fe4000001168c */
[----:B------:R-:W-:Y:S02]  /*7360*/  ISETP.GE.U32.AND P5, PT, R6, R49, PT ;  /* 0x000000310600720c */ /* 0x000fe40003fa6070 */
[----:B------:R-:W-:Y:S01]  /*7370*/  LOP3.LUT R157, R166, 0xff, RZ, 0xc0, !PT ;  /* 0x000000ffa69d7812 */ /* 0x000fe200078ec0ff */
[----:B------:R-:W-:Y:S01]  /*7380*/  MUFU.EX2 R142, R142 ;  /* 0x0000008e008e7308 */ /* 0x000fe20000000800 */
[----:B-1----:R-:W-:Y:S01]  /*7390*/  F2FP.BF16.PACK_AB R124, R34, R35 ;  /* 0x00000023227c723e */ /* 0x002fe200000010ff */
[----:B--2---:R-:W-:Y:S01]  /*73a0*/  FADD.FTZ R238, R33, R32 ;  /* 0x0000002021ee7221 */ /* 0x004fe20000010000 */
[----:B------:R-:W-:-:S02]  /*73b0*/  F2FP.BF16.PACK_AB R178, R32, R33 ;  /* 0x0000002120b2723e */ /* 0x000fc400000010ff */
[----:B------:R-:W-:Y:S01]  /*73c0*/  PRMT R115, R124, 0x7632, R115 ;  /* 0x000076327c737816 */ /* 0x000fe20000000073 */
[----:B------:R-:W-:Y:S01]  /*73d0*/  @!P1 HFMA2.BF16_V2 R48, -RZ.H0_H0, RZ.H0_H0, -R124.H0_H0 ;  /* 0x200000ffff309231 */ /* 0x000fe2000034097c */
[----:B------:R-:W-:Y:S01]  /*73e0*/  LOP3.LUT R51, R140, 0xffff, RZ, 0xc0, !PT ;  /* 0x0000ffff8c337812 */ /* 0x000fe200078ec0ff */
[----:B------:R-:W-:Y:S01]  /*73f0*/  @!P6 HFMA2.BF16_V2 R46, -RZ.H0_H0, RZ.H0_H0, -R178.H0_H0 ;  /* 0x200000ffff2ee231 */ /* 0x000fe200003409b2 */
[----:B------:R-:W-:Y:S01]  /*7400*/  PRMT R49, R124, 0x5410, R115 ;  /* 0x000054107c317816 */ /* 0x000fe20000000073 */
[----:B------:R-:W-:Y:S01]  /*7410*/  @!P2 HFMA2.BF16_V2 R47, -RZ.H0_H0, RZ.H0_H0, -R115.H0_H0 ;  /* 0x200000ffff2fa231 */ /* 0x000fe20000340973 */
[----:B------:R-:W-:Y:S01]  /*7420*/  PRMT R177, R178, 0x7632, R177 ;  /* 0x00007632b2b17816 */ /* 0x000fe200000000b1 */
[----:B------:R-:W-:Y:S01]  /*7430*/  FADD.FTZ R241, R69, R238 ;  /* 0x000000ee45f17221 */ /* 0x000fe20000010000 */
[----:B------:R-:W-:Y:S01]  /*7440*/  @!P1 PRMT R124, R48, 0x5410, RZ ;  /* 0x00005410307c9816 */ /* 0x000fe200000000ff */
[----:B------:R-:W-:Y:S01]  /*7450*/  FFMA.FTZ R48, R44, c[0x0][0x23c], -R75 ;  /* 0x00008f002c307a23 */ /* 0x000fe2000001084b */
[----:B------:R-:W-:Y:S01]  /*7460*/  @!P2 PRMT R115, R47, 0x5410, RZ ;  /* 0x000054102f73a816 */ /* 0x000fe200000000ff */
[----:B------:R-:W-:Y:S01]  /*7470*/  @!P5 HFMA2.BF16_V2 R45, -RZ.H0_H0, RZ.H0_H0, -R177.H0_H0 ;  /* 0x200000ffff2dd231 */ /* 0x000fe200003409b1 */
[----:B------:R-:W-:Y:S01]  /*7480*/  SHF.R.U32.HI R87, RZ, 0x18, R166 ;  /* 0x00000018ff577819 */ /* 0x000fe200000116a6 */
[----:B------:R-:W1:Y:S01]  /*7490*/  MUFU.EX2 R140, R48 ;  /* 0x00000030008c7308 */ /* 0x000e620000000800 */
[----:B------:R-:W-:-:S02]  /*74a0*/  ISETP.GE.U32.AND P1, PT, R6, R157, PT ;  /* 0x0000009d0600720c */ /* 0x000fc40003f26070 */
[----:B------:R-:W-:Y:S02]  /*74b0*/  ISETP.GE.U32.AND P2, PT, R6, R51, PT ;  /* 0x000000330600720c */ /* 0x000fe40003f46070 */
[----:B------:R-:W-:Y:S02]  /*74c0*/  PRMT R47, R178, 0x5410, R177 ;  /* 0x00005410b22f7816 */ /* 0x000fe400000000b1 */
[----:B------:R-:W-:Y:S02]  /*74d0*/  @!P6 PRMT R178, R46, 0x5410, RZ ;  /* 0x000054102eb2e816 */ /* 0x000fe400000000ff */
[----:B------:R-:W-:Y:S02]  /*74e0*/  SHF.R.U32.HI R86, RZ, 0x10, R166 ;  /* 0x00000010ff567819 */ /* 0x000fe400000116a6 */
[----:B------:R-:W-:Y:S02]  /*74f0*/  F2FP.BF16.PACK_AB R174, R143, R68 ;  /* 0x000000448fae723e */ /* 0x000fe400000010ff */
[----:B------:R-:W-:Y:S01]  /*7500*/  ISETP.GE.U32.AND P6, PT, R6, R87, PT ;  /* 0x000000570600720c */ /* 0x000fe20003fc6070 */
[--C-:B------:R-:W-:Y:S01]  /*7510*/  FFMA.FTZ R87, R131, c[0x0][0x23c], -R80.reuse ;  /* 0x00008f0083577a23 */ /* 0x100fe20000010850 */
[----:B------:R-:W-:Y:S01]  /*7520*/  PRMT R173, R174, 0x7632, R173 ;  /* 0x00007632aead7816 */ /* 0x000fe200000000ad */
[----:B------:R-:W-:Y:S01]  /*7530*/  @!P1 HFMA2.BF16_V2 R44, -RZ.H0_H0, RZ.H0_H0, -R174.H0_H0 ;  /* 0x200000ffff2c9231 */ /* 0x000fe200003409ae */
[----:B------:R-:W-:Y:S01]  /*7540*/  LOP3.LUT R51, R86, 0xff, RZ, 0xc0, !PT ;  /* 0x000000ff56337812 */ /* 0x000fe200078ec0ff */
[----:B------:R-:W-:Y:S01]  /*7550*/  FFMA.FTZ R86, R145, c[0x0][0x23c], -R80 ;  /* 0x00008f0091567a23 */ /* 0x000fe20000010850 */
[----:B------:R-:W-:Y:S01]  /*7560*/  @!P5 PRMT R177, R45, 0x5410, RZ ;  /* 0x000054102db1d816 */ /* 0x000fe200000000ff */
[----:B------:R-:W2:Y:S01]  /*7570*/  MUFU.EX2 R87, R87 ;  /* 0x0000005700577308 */ /* 0x000ea20000000800 */
[----:B------:R-:W-:Y:S01]  /*7580*/  ISETP.GE.U32.AND P5, PT, R6, R51, PT ;  /* 0x000000330600720c */ /* 0x000fe20003fa6070 */
[----:B------:R-:W-:Y:S01]  /*7590*/  @!P2 HFMA2.BF16_V2 R38, -RZ.H0_H0, RZ.H0_H0, -R173.H0_H0 ;  /* 0x200000ffff26a231 */ /* 0x000fe200003409ad */
[----:B------:R-:W-:-:S02]  /*75a0*/  LOP3.LUT R45, R144, 0xff, RZ, 0xc0, !PT ;  /* 0x000000ff902d7812 */ /* 0x000fc400078ec0ff */
[----:B------:R-:W-:Y:S02]  /*75b0*/  PRMT R46, R174, 0x5410, R173 ;  /* 0x00005410ae2e7816 */ /* 0x000fe400000000ad */
[----:B------:R-:W-:Y:S01]  /*75c0*/  @!P1 PRMT R174, R44, 0x5410, RZ ;  /* 0x000054102cae9816 */ /* 0x000fe200000000ff */
[----:B------:R-:W-:Y:S01]  /*75d0*/  MUFU.EX2 R86, R86 ;  /* 0x0000005600567308 */ /* 0x000fe20000000800 */
[----:B------:R-:W-:Y:S02]  /*75e0*/  @!P2 PRMT R173, R38, 0x5410, RZ ;  /* 0x0000541026ada816 */ /* 0x000fe400000000ff */
[----:B------:R-:W-:Y:S02]  /*75f0*/  ISETP.GE.U32.AND P1, PT, R6, R45, PT ;  /* 0x0000002d0600720c */ /* 0x000fe40003f26070 */
[----:B------:R-:W-:Y:S02]  /*7600*/  LOP3.LUT R38, R144, 0xffff, RZ, 0xc0, !PT ;  /* 0x0000ffff90267812 */ /* 0x000fe400078ec0ff */
[C---:B-1----:R-:W-:Y:S01]  /*7610*/  F2FP.BF16.PACK_AB R176, R140.reuse, R69 ;  /* 0x000000458cb0723e */ /* 0x042fe200000010ff */
[----:B------:R-:W-:Y:S01]  /*7620*/  FADD.FTZ R140, R140, R241 ;  /* 0x000000f18c8c7221 */ /* 0x000fe20000010000 */
[----:B------:R-:W-:-:S02]  /*7630*/  SHF.R.U32.HI R45, RZ, 0x18, R144 ;  /* 0x00000018ff2d7819 */ /* 0x000fc40000011690 */
[----:B------:R-:W-:Y:S01]  /*7640*/  SHF.R.U32.HI R38, RZ, 0x8, R38 ;  /* 0x00000008ff267819 */ /* 0x000fe20000011626 */
[----:B------:R-:W-:Y:S01]  /*7650*/  @!P5 HFMA2.BF16_V2 R21, -RZ.H0_H0, RZ.H0_H0, -R176.H0_H0 ;  /* 0x200000ffff15d231 */ /* 0x000fe200003409b0 */
[----:B------:R-:W-:Y:S02]  /*7660*/  PRMT R175, R176, 0x7632, R175 ;  /* 0x00007632b0af7816 */ /* 0x000fe400000000af */
[----:B------:R-:W-:Y:S02]  /*7670*/  ISETP.GE.U32.AND P2, PT, R6, R45, PT ;  /* 0x0000002d0600720c */ /* 0x000fe40003f46070 */
[----:B------:R-:W-:Y:S01]  /*7680*/  LOP3.LUT R45, R38, 0xffff, RZ, 0xc0, !PT ;  /* 0x0000ffff262d7812 */ /* 0x000fe200078ec0ff */
[----:B------:R-:W-:Y:S01]  /*7690*/  @!P6 HFMA2.BF16_V2 R39, -RZ.H0_H0, RZ.H0_H0, -R175.H0_H0 ;  /* 0x200000ffff27e231 */ /* 0x000fe200003409af */
[----:B--2---:R-:W-:Y:S01]  /*76a0*/  F2FP.BF16.PACK_AB R170, R87, R142 ;  /* 0x0000008e57aa723e */ /* 0x004fe200000010ff */
[----:B------:R-:W-:Y:S01]  /*76b0*/  FFMA.FTZ R38, R134, c[0x0][0x23c], -R75 ;  /* 0x00008f0086267a23 */ /* 0x000fe2000001084b */
[----:B------:R-:W-:-:S02]  /*76c0*/  PRMT R48, R176, 0x5410, R175 ;  /* 0x00005410b0307816 */ /* 0x000fc400000000af */
[----:B------:R-:W-:Y:S01]  /*76d0*/  @!P5 PRMT R176, R21, 0x5410, RZ ;  /* 0x0000541015b0d816 */ /* 0x000fe200000000ff */
[----:B------:R-:W-:Y:S01]  /*76e0*/  FFMA.FTZ R21, R29, c[0x0][0x23c], -R80 ;  /* 0x00008f001d157a23 */ /* 0x000fe20000010850 */
[----:B------:R-:W-:Y:S01]  /*76f0*/  ISETP.GE.U32.AND P5, PT, R6, R45, PT ;  /* 0x0000002d0600720c */ /* 0x000fe20003fa6070 */
[----:B------:R-:W-:Y:S01]  /*7700*/  @!P1 HFMA2.BF16_V2 R20, -RZ.H0_H0, RZ.H0_H0, -R170.H0_H0 ;  /* 0x200000ffff149231 */ /* 0x000fe200003409aa */
[----:B------:R-:W-:Y:S01]  /*7710*/  PRMT R169, R170, 0x7632, R169 ;  /* 0x00007632aaa97816 */ /* 0x000fe200000000a9 */
[----:B------:R-:W1:Y:S01]  /*7720*/  MUFU.EX2 R38, R38 ;  /* 0x0000002600267308 */ /* 0x000e620000000800 */
[----:B------:R-:W-:Y:S01]  /*7730*/  @!P6 PRMT R175, R39, 0x5410, RZ ;  /* 0x0000541027afe816 */ /* 0x000fe200000000ff */
[----:B------:R-:W-:Y:S01]  /*7740*/  FFMA.FTZ R39, R28, c[0x0][0x23c], -R75 ;  /* 0x00008f001c277a23 */ /* 0x000fe2000001084b */
[----:B------:R-:W-:Y:S02]  /*7750*/  PRMT R44, R170, 0x5410, R169 ;  /* 0x00005410aa2c7816 */ /* 0x000fe400000000a9 */
[----:B------:R-:W-:Y:S01]  /*7760*/  @!P1 PRMT R170, R20, 0x5410, RZ ;  /* 0x0000541014aa9816 */ /* 0x000fe200000000ff */
[----:B------:R-:W-:Y:S01]  /*7770*/  FFMA.FTZ R20, R26, c[0x0][0x23c], -R75 ;  /* 0x00008f001a147a23 */ /* 0x000fe2000001084b */
[----:B------:R-:W-:Y:S01]  /*7780*/  SHF.R.U32.HI R133, RZ, 0x8, R133 ;  /* 0x00000008ff857819 */ /* 0x000fe20000011685 */
[----:B------:R-:W2:Y:S01]  /*7790*/  MUFU.EX2 R21, R21 ;  /* 0x0000001500157308 */ /* 0x000ea20000000800 */
[----:B------:R-:W-:Y:S01]  /*77a0*/  LOP3.LUT R137, R137, 0xff, RZ, 0xc0, !PT ;  /* 0x000000ff89897812 */ /* 0x000fe200078ec0ff */
[----:B------:R-:W-:Y:S01]  /*77b0*/  @!P5 HFMA2.BF16_V2 R30, -RZ.H0_H0, RZ.H0_H0, -R169.H0_H0 ;  /* 0x200000ffff1ed231 */ /* 0x000fe200003409a9 */
[----:B------:R-:W-:-:S02]  /*77c0*/  LOP3.LUT R133, R133, 0xffff, RZ, 0xc0, !PT ;  /* 0x0000ffff85857812 */ /* 0x000fc400078ec0ff */
[----:B------:R-:W-:Y:S02]  /*77d0*/  ISETP.GE.U32.AND P1, PT, R6, R137, PT ;  /* 0x000000890600720c */ /* 0x000fe40003f26070 */
[----:B------:R-:W-:Y:S01]  /*77e0*/  @!P5 PRMT R169, R30, 0x5410, RZ ;  /* 0x000054101ea9d816 */ /* 0x000fe200000000ff */
[----:B------:R-:W-:Y:S01]  /*77f0*/  MUFU.EX2 R39, R39 ;  /* 0x0000002700277308 */ /* 0x000fe20000000800 */
[----:B------:R-:W-:Y:S02]  /*7800*/  ISETP.GE.U32.AND P5, PT, R6, R133, PT ;  /* 0x000000850600720c */ /* 0x000fe40003fa6070 */
[----:B------:R-:W-:Y:S02]  /*7810*/  F2FP.BF16.PACK_AB R65, R214, R107 ;  /* 0x0000006bd641723e */ /* 0x000fe400000010ff */
[----:B-1----:R-:W-:Y:S02]  /*7820*/  F2FP.BF16.PACK_AB R172, R38, R127 ;  /* 0x0000007f26ac723e */ /* 0x002fe400000010ff */
[----:B------:R-:W-:Y:S01]  /*7830*/  PRMT R64, R65, 0x7632, R64 ;  /* 0x0000763241407816 */ /* 0x000fe20000000040 */
[----:B------:R-:W1:Y:S01]  /*7840*/  MUFU.EX2 R20, R20 ;  /* 0x0000001400147308 */ /* 0x000e620000000800 */
[----:B--2---:R-:W-:-:S02]  /*7850*/  F2FP.BF16.PACK_AB R166, R21, R86 ;  /* 0x0000005615a6723e */ /* 0x004fc400000010ff */
[----:B------:R-:W-:Y:S02]  /*7860*/  PRMT R30, R65, 0x5410, R64 ;  /* 0x00005410411e7816 */ /* 0x000fe40000000040 */
[C---:B------:R-:W-:Y:S01]  /*7870*/  PRMT R165, R166.reuse, 0x7632, R165 ;  /* 0x00007632a6a57816 */ /* 0x040fe200000000a5 */
[----:B------:R-:W-:Y:S01]  /*7880*/  @!P4 HFMA2.BF16_V2 R27, -RZ.H0_H0, RZ.H0_H0, -R166.H0_H0 ;  /* 0x200000ffff1bc231 */ /* 0x000fe200003409a6 */
[----:B------:R-:W-:Y:S02]  /*7890*/  SHF.R.U32.HI R144, RZ, 0x10, R144 ;  /* 0x00000010ff907819 */ /* 0x000fe40000011690 */
[----:B------:R-:W-:Y:S01]  /*78a0*/  PRMT R137, R166, 0x5410, R165 ;  /* 0x00005410a6897816 */ /* 0x000fe200000000a5 */
[----:B------:R-:W-:Y:S01]  /*78b0*/  @!P5 HFMA2.BF16_V2 R26, -RZ.H0_H0, RZ.H0_H0, -R165.H0_H0 ;  /* 0x200000ffff1ad231 */ /* 0x000fe200003409a5 */
[----:B------:R-:W-:Y:S02]  /*78c0*/  @!P4 PRMT R166, R27, 0x5410, RZ ;  /* 0x000054101ba6c816 */ /* 0x000fe400000000ff */
[----:B------:R-:W-:-:S02]  /*78d0*/  LOP3.LUT R27, R129, 0xff, RZ, 0xc0, !PT ;  /* 0x000000ff811b7812 */ /* 0x000fc400078ec0ff */
[----:B------:R-:W-:Y:S02]  /*78e0*/  @!P5 PRMT R165, R26, 0x5410, RZ ;  /* 0x000054101aa5d816 */ /* 0x000fe400000000ff */
[----:B-1----:R-:W-:Y:S02]  /*78f0*/  F2FP.BF16.PACK_AB R168, R20, R39 ;  /* 0x0000002714a8723e */ /* 0x002fe400000010ff */
[----:B------:R-:W-:Y:S02]  /*7900*/  ISETP.GE.U32.AND P5, PT, R6, R27, PT ;  /* 0x0000001b0600720c */ /* 0x000fe40003fa6070 */
[C---:B------:R-:W-:Y:S01]  /*7910*/  PRMT R167, R168.reuse, 0x7632, R167 ;  /* 0x00007632a8a77816 */ /* 0x040fe200000000a7 */
[----:B------:R-:W-:Y:S01]  /*7920*/  @!P1 HFMA2.BF16_V2 R25, -RZ.H0_H0, RZ.H0_H0, -R168.H0_H0 ;  /* 0x200000ffff199231 */ /* 0x000fe200003409a8 */
[----:B------:R-:W-:Y:S02]  /*7930*/  SHF.R.U32.HI R26, RZ, 0x10, R129 ;  /* 0x00000010ff1a7819 */ /* 0x000fe40000011681 */
[----:B------:R-:W-:Y:S01]  /*7940*/  PRMT R150, R168, 0x5410, R167 ;  /* 0x00005410a8967816 */ /* 0x000fe200000000a7 */
[----:B------:R-:W-:Y:S01]  /*7950*/  @!P3 HFMA2.BF16_V2 R24, -RZ.H0_H0, RZ.H0_H0, -R167.H0_H0 ;  /* 0x200000ffff18b231 */ /* 0x000fe200003409a7 */
[----:B------:R-:W-:-:S02]  /*7960*/  @!P1 PRMT R168, R25, 0x5410, RZ ;  /* 0x0000541019a89816 */ /* 0x000fc400000000ff */
[----:B------:R-:W-:Y:S02]  /*7970*/  LOP3.LUT R25, R129, 0xffff, RZ, 0xc0, !PT ;  /* 0x0000ffff81197812 */ /* 0x000fe400078ec0ff */
[----:B------:R-:W-:Y:S01]  /*7980*/  @!P3 PRMT R167, R24, 0x5410, RZ ;  /* 0x0000541018a7b816 */ /* 0x000fe200000000ff */
[----:B------:R-:W-:Y:S01]  /*7990*/  @!P5 HFMA2.BF16_V2 R19, -RZ.H0_H0, RZ.H0_H0, -R65.H0_H0 ;  /* 0x200000ffff13d231 */ /* 0x000fe20000340941 */
[----:B------:R-:W-:Y:S02]  /*79a0*/  SHF.R.U32.HI R25, RZ, 0x8, R25 ;  /* 0x00000008ff197819 */ /* 0x000fe40000011619 */
[----:B------:R-:W-:Y:S02]  /*79b0*/  PRMT R171, R172, 0x7632, R171 ;  /* 0x00007632acab7816 */ /* 0x000fe400000000ab */
[----:B------:R-:W-:Y:S02]  /*79c0*/  LOP3.LUT R25, R25, 0xffff, RZ, 0xc0, !PT ;  /* 0x0000ffff19197812 */ /* 0x000fe400078ec0ff */
[----:B------:R-:W-:Y:S01]  /*79d0*/  @!P5 PRMT R65, R19, 0x5410, RZ ;  /* 0x000054101341d816 */ /* 0x000fe200000000ff */
[----:B------:R-:W-:Y:S01]  /*79e0*/  @!P2 HFMA2.BF16_V2 R28, -RZ.H0_H0, RZ.H0_H0, -R171.H0_H0 ;  /* 0x200000ffff1ca231 */ /* 0x000fe200003409ab */
[----:B------:R-:W-:-:S02]  /*79f0*/  ISETP.GE.U32.AND P3, PT, R6, R25, PT ;  /* 0x000000190600720c */ /* 0x000fc40003f66070 */
[----:B------:R-:W-:Y:S02]  /*7a00*/  LOP3.LUT R25, R26, 0xff, RZ, 0xc0, !PT ;  /* 0x000000ff1a197812 */ /* 0x000fe400078ec0ff */
[----:B------:R-:W-:Y:S02]  /*7a10*/  LOP3.LUT R19, R118, 0xff, RZ, 0xc0, !PT ;  /* 0x000000ff76137812 */ /* 0x000fe400078ec0ff */
[----:B------:R-:W-:Y:S02]  /*7a20*/  ISETP.GE.U32.AND P5, PT, R6, R25, PT ;  /* 0x000000190600720c */ /* 0x000fe40003fa6070 */
[----:B------:R-:W-:Y:S02]  /*7a30*/  LOP3.LUT R45, R144, 0xff, RZ, 0xc0, !PT ;  /* 0x000000ff902d7812 */ /* 0x000fe400078ec0ff */
[----:B------:R-:W-:Y:S02]  /*7a40*/  ISETP.GE.U32.AND P1, PT, R6, R67, PT ;  /* 0x000000430600720c */ /* 0x000fe40003f26070 */
[----:B------:R-:W-:Y:S01]  /*7a50*/  PRMT R154, R19, 0x5410, R114 ;  /* 0x00005410139a7816 */ /* 0x000fe20000000072 */
[----:B------:R-:W-:Y:S01]  /*7a60*/  @!P3 HFMA2.BF16_V2 R18, -RZ.H0_H0, RZ.H0_H0, -R64.H0_H0 ;  /* 0x200000ffff12b231 */ /* 0x000fe20000340940 */
[----:B------:R-:W-:-:S02]  /*7a70*/  F2FP.BF16.PACK_AB R67, R207, R112 ;  /* 0x00000070cf43723e */ /* 0x000fc400000010ff */
[----:B------:R-:W-:Y:S02]  /*7a80*/  LOP3.LUT R19, R110, 0xff, RZ, 0xc0, !PT ;  /* 0x000000ff6e137812 */ /* 0x000fe400078ec0ff */
[----:B------:R-:W-:Y:S01]  /*7a90*/  SHF.R.U32.HI R25, RZ, 0x10, R103 ;  /* 0x00000010ff197819 */ /* 0x000fe20000011667 */
[----:B------:R-:W-:Y:S01]  /*7aa0*/  @!P5 HFMA2.BF16_V2 R17, -RZ.H0_H0, RZ.H0_H0, -R67.H0_H0 ;  /* 0x200000ffff11d231 */ /* 0x000fe20000340943 */
[----:B------:R-:W-:Y:S02]  /*7ab0*/  ISETP.GE.U32.AND P6, PT, R6, R45, PT ;  /* 0x0000002d0600720c */ /* 0x000fe40003fc6070 */
[----:B------:R-:W-:Y:S02]  /*7ac0*/  PRMT R45, R172, 0x5410, R171 ;  /* 0x00005410ac2d7816 */ /* 0x000fe400000000ab */
[----:B------:R-:W-:Y:S02]  /*7ad0*/  @!P2 PRMT R171, R28, 0x5410, RZ ;  /* 0x000054101caba816 */ /* 0x000fe400000000ff */
[----:B------:R-:W-:Y:S01]  /*7ae0*/  SHF.R.U32.HI R28, RZ, 0x8, R113 ;  /* 0x00000008ff1c7819 */ /* 0x000fe20000011671 */
[----:B------:R-:W-:Y:S01]  /*7af0*/  IMAD R113, R6, 0x10000, R6 ;  /* 0x0001000006717824 */ /* 0x000fe200078e0206 */
[----:B------:R-:W-:-:S02]  /*7b00*/  SHF.R.U32.HI R129, RZ, 0x18, R129 ;  /* 0x00000018ff817819 */ /* 0x000fc40000011681 */
[----:B------:R-:W-:Y:S02]  /*7b10*/  PRMT R152, R19, 0x5410, R108 ;  /* 0x0000541013987816 */ /* 0x000fe4000000006c */
[----:B------:R-:W-:Y:S01]  /*7b20*/  SHF.R.U32.HI R56, RZ, 0x18, R103 ;  /* 0x00000018ff387819 */ /* 0x000fe20000011667 */
[----:B------:R-:W-:Y:S01]  /*7b30*/  @!P6 HFMA2.BF16_V2 R29, -RZ.H0_H0, RZ.H0_H0, -R172.H0_H0 ;  /* 0x200000ffff1de231 */ /* 0x000fe200003409ac */
[----:B------:R-:W-:Y:S02]  /*7b40*/  LOP3.LUT R25, R25, 0xff, RZ, 0xc0, !PT ;  /* 0x000000ff19197812 */ /* 0x000fe400078ec0ff */
[----:B------:R-:W-:Y:S02]  /*7b50*/  PRMT R66, R67, 0x7632, R66 ;  /* 0x0000763243427816 */ /* 0x000fe40000000042 */
[----:B------:R-:W-:Y:S02]  /*7b60*/  LOP3.LUT R19, R102, 0xffff, RZ, 0xc0, !PT ;  /* 0x0000ffff66137812 */ /* 0x000fe400078ec0ff */
[----:B------:R-:W-:-:S02]  /*7b70*/  @!P3 PRMT R64, R18, 0x5410, RZ ;  /* 0x000054101240b816 */ /* 0x000fc400000000ff */
[----:B------:R-:W-:Y:S02]  /*7b80*/  SHF.R.U32.HI R18, RZ, 0x10, R102 ;  /* 0x00000010ff127819 */ /* 0x000fe40000011666 */
[----:B------:R-:W-:Y:S02]  /*7b90*/  PRMT R114, R111, 0x5410, R28 ;  /* 0x000054106f727816 */ /* 0x000fe4000000001c */
[----:B------:R-:W-:Y:S02]  /*7ba0*/  ISETP.GE.U32.AND P3, PT, R6, R129, PT ;  /* 0x000000810600720c */ /* 0x000fe40003f66070 */
[----:B------:R-:W-:Y:S02]  /*7bb0*/  PRMT R56, R25, 0x5410, R56 ;  /* 0x0000541019387816 */ /* 0x000fe40000000038 */
[----:B------:R-:W-:Y:S02]  /*7bc0*/  SHF.R.U32.HI R24, RZ, 0x8, R128 ;  /* 0x00000008ff187819 */ /* 0x000fe40000011680 */
[----:B------:R-:W-:Y:S01]  /*7bd0*/  PRMT R28, R67, 0x5410, R66 ;  /* 0x00005410431c7816 */ /* 0x000fe20000000042 */
[----:B------:R-:W-:Y:S01]  /*7be0*/  HSET2.LE.AND R56, R56, R113, PT ;  /* 0x0000007138387233 */ /* 0x000fe20003803000 */
[----:B------:R-:W-:-:S02]  /*7bf0*/  LOP3.LUT R100, R102, 0xff, RZ, 0xc0, !PT ;  /* 0x000000ff66647812 */ /* 0x000fc400078ec0ff */
[----:B------:R-:W-:Y:S02]  /*7c00*/  SHF.R.U32.HI R19, RZ, 0x8, R19 ;  /* 0x00000008ff137819 */ /* 0x000fe40000011613 */
[----:B------:R-:W-:Y:S01]  /*7c10*/  SHF.R.U32.HI R25, RZ, 0x8, R130 ;  /* 0x00000008ff197819 */ /* 0x000fe20000011682 */
[----:B------:R-:W-:Y:S01]  /*7c20*/  @!P3 HFMA2.BF16_V2 R16, -RZ.H0_H0, RZ.H0_H0, -R66.H0_H0 ;  /* 0x200000ffff10b231 */ /* 0x000fe20000340942 */
[----:B------:R-:W-:Y:S01]  /*7c30*/  @!P5 PRMT R67, R17, 0x5410, RZ ;  /* 0x000054101143d816 */ /* 0x000fe200000000ff */
[----:B------:R-:W1:Y:S01]  /*7c40*/  LDSM.16.MT88.4 R128, [R210+0x9000] ;  /* 0x00900000d280783b */ /* 0x000e620000004200 */
[----:B------:R-:W-:Y:S02]  /*7c50*/  SHF.R.U32.HI R17, RZ, 0x18, R102 ;  /* 0x00000018ff117819 */ /* 0x000fe40000011666 */
[----:B------:R-:W-:Y:S02]  /*7c60*/  LOP3.LUT R18, R18, 0xff, RZ, 0xc0, !PT ;  /* 0x000000ff12127812 */ /* 0x000fe400078ec0ff */
[----:B------:R-:W-:-:S02]  /*7c70*/  PRMT R100, R100, 0x5410, R19 ;  /* 0x0000541064647816 */ /* 0x000fc40000000013 */
[----:B------:R-:W-:Y:S02]  /*7c80*/  LOP3.LUT R19, R101, 0xffff, RZ, 0xc0, !PT ;  /* 0x0000ffff65137812 */ /* 0x000fe400078ec0ff */
[----:B------:R-:W-:Y:S02]  /*7c90*/  PRMT R18, R18, 0x5410, R17 ;  /* 0x0000541012127816 */ /* 0x000fe40000000011 */
[----:B------:R-:W-:Y:S02]  /*7ca0*/  SHF.R.U32.HI R17, RZ, 0x10, R101 ;  /* 0x00000010ff117819 */ /* 0x000fe40000011665 */
[----:B------:R-:W-:Y:S02]  /*7cb0*/  LOP3.LUT R147, R147, 0xff, RZ, 0xc0, !PT ;  /* 0x000000ff93937812 */ /* 0x000fe400078ec0ff */
[----:B------:R-:W-:Y:S02]  /*7cc0*/  LOP3.LUT R110, R101, 0xff, RZ, 0xc0, !PT ;  /* 0x000000ff656e7812 */ /* 0x000fe400078ec0ff */
[----:B------:R-:W-:-:S02]  /*7cd0*/  SHF.R.U32.HI R19, RZ, 0x8, R19 ;  /* 0x00000008ff137819 */ /* 0x000fc40000011613 */
[----:B------:R-:W-:Y:S02]  /*7ce0*/  LOP3.LUT R27, R103, 0xffff, RZ, 0xc0, !PT ;  /* 0x0000ffff671b7812 */ /* 0x000fe400078ec0ff */
[----:B------:R-:W-:Y:S02]  /*7cf0*/  SHF.R.U32.HI R108, RZ, 0x18, R101 ;  /* 0x00000018ff6c7819 */ /* 0x000fe40000011665 */
[----:B------:R-:W-:Y:S02]  /*7d00*/  LOP3.LUT R17, R17, 0xff, RZ, 0xc0, !PT ;  /* 0x000000ff11117812 */ /* 0x000fe400078ec0ff */
[----:B------:R-:W-:Y:S02]  /*7d10*/  PRMT R102, R147, 0x5410, R146 ;  /* 0x0000541093667816 */ /* 0x000fe40000000092 */
[----:B------:R-:W-:Y:S01]  /*7d20*/  PRMT R110, R110, 0x5410, R19 ;  /* 0x000054106e6e7816 */ /* 0x000fe20000000013 */
[----:B------:R-:W2:Y:S01]  /*7d30*/  LDSM.16.MT88.4 R144, [R208+0x9000] ;  /* 0x00900000d090783b */ /* 0x000ea20000004200 */
[----:B------:R-:W-:-:S02]  /*7d40*/  LOP3.LUT R19, R132, 0xffff, RZ, 0xc0, !PT ;  /* 0x0000ffff84137812 */ /* 0x000fc400078ec0ff */
[----:B------:R-:W-:Y:S02]  /*7d50*/  LOP3.LUT R58, R103, 0xff, RZ, 0xc0, !PT ;  /* 0x000000ff673a7812 */ /* 0x000fe400078ec0ff */
[----:B------:R-:W-:Y:S02]  /*7d60*/  SHF.R.U32.HI R27, RZ, 0x8, R27 ;  /* 0x00000008ff1b7819 */ /* 0x000fe4000001161b */
[----:B------:R-:W-:Y:S02]  /*7d70*/  PRMT R108, R17, 0x5410, R108 ;  /* 0x00005410116c7816 */ /* 0x000fe4000000006c */
[----:B------:R-:W-:Y:S02]  /*7d80*/  SHF.R.U32.HI R17, RZ, 0x10, R132 ;  /* 0x00000010ff117819 */ /* 0x000fe40000011684 */
[----:B------:R-:W-:Y:S02]  /*7d90*/  @!P3 PRMT R66, R16, 0x5410, RZ ;  /* 0x000054101042b816 */ /* 0x000fe400000000ff */
[----:B------:R-:W-:-:S02]  /*7da0*/  PRMT R24, R125, 0x5410, R24 ;  /* 0x000054107d187816 */ /* 0x000fc40000000018 */
[----:B------:R-:W-:Y:S02]  /*7db0*/  SHF.R.U32.HI R50, RZ, 0x8, R148 ;  /* 0x00000008ff327819 */ /* 0x000fe40000011694 */
[----:B------:R-:W-:Y:S02]  /*7dc0*/  LOP3.LUT R16, R132, 0xff, RZ, 0xc0, !PT ;  /* 0x000000ff84107812 */ /* 0x000fe400078ec0ff */
[----:B------:R-:W-:Y:S02]  /*7dd0*/  SHF.R.U32.HI R19, RZ, 0x8, R19 ;  /* 0x00000008ff137819 */ /* 0x000fe40000011613 */
[----:B------:R-:W-:Y:S02]  /*7de0*/  LOP3.LUT R26, R123, 0xff, RZ, 0xc0, !PT ;  /* 0x000000ff7b1a7812 */ /* 0x000fe400078ec0ff */
[----:B------:R-:W-:Y:S01]  /*7df0*/  PRMT R58, R58, 0x5410, R27 ;  /* 0x000054103a3a7816 */ /* 0x000fe2000000001b */
[----:B------:R-:W-:Y:S01]  /*7e00*/  HSET2.LE.AND R27, R102, R113, PT ;  /* 0x00000071661b7233 */ /* 0x000fe20003803000 */
[----:B------:R-:W-:-:S02]  /*7e10*/  LOP3.LUT R25, R25, 0xffff, RZ, 0xc0, !PT ;  /* 0x0000ffff19197812 */ /* 0x000fc400078ec0ff */
[----:B------:R-:W-:Y:S02]  /*7e20*/  SHF.R.U32.HI R132, RZ, 0x18, R132 ;  /* 0x00000018ff847819 */ /* 0x000fe40000011684 */
[----:B------:R-:W-:Y:S02]  /*7e30*/  LOP3.LUT R17, R17, 0xff, RZ, 0xc0, !PT ;  /* 0x000000ff11117812 */ /* 0x000fe400078ec0ff */
[----:B------:R-:W-:Y:S02]  /*7e40*/  PRMT R50, R149, 0x5410, R50 ;  /* 0x0000541095327816 */ /* 0x000fe40000000032 */
[----:B------:R-:W-:Y:S01]  /*7e50*/  PRMT R16, R16, 0x5410, R19 ;  /* 0x0000541010107816 */ /* 0x000fe20000000013 */
[--C-:B------:R-:W-:Y:S01]  /*7e60*/  HSET2.LE.AND R19, R24, R113.reuse, PT ;  /* 0x0000007118137233 */ /* 0x100fe20003803000 */
[----:B------:R-:W-:Y:S02]  /*7e70*/  PRMT R26, R26, 0x5410, R119 ;  /* 0x000054101a1a7816 */ /* 0x000fe40000000077 */
[----:B------:R-:W-:Y:S01]  /*7e80*/  ISETP.GE.U32.AND P3, PT, R6, R25, PT ;  /* 0x000000190600720c */ /* 0x000fe20003f66070 */
[--C-:B------:R-:W-:Y:S01]  /*7e90*/  HSET2.LE.AND R25, R58, R113.reuse, PT ;  /* 0x000000713a197233 */ /* 0x100fe20003803000 */
[----:B------:R-:W-:Y:S01]  /*7ea0*/  PRMT R24, R17, 0x5410, R132 ;  /* 0x0000541011187816 */ /* 0x000fe20000000084 */
[--C-:B------:R-:W-:Y:S01]  /*7eb0*/  HSET2.LE.AND R17, R50, R113.reuse, PT ;  /* 0x0000007132117233 */ /* 0x100fe20003803000 */
[----:B------:R-:W-:Y:S01]  /*7ec0*/  LOP3.LUT R97, R56, R97, RZ, 0xc0, !PT ;  /* 0x0000006138617212 */ /* 0x000fe200078ec0ff */
[--C-:B------:R-:W-:Y:S01]  /*7ed0*/  HSET2.LE.AND R26, R26, R113.reuse, PT ;  /* 0x000000711a1a7233 */ /* 0x100fe20003803000 */
[----:B------:R-:W3:Y:S01]  /*7ee0*/  LDSM.16.MT88.4 R56, [R210+0x9400] ;  /* 0x00940000d238783b */ /* 0x000ee20000004200 */
[--C-:B------:R-:W-:Y:S01]  /*7ef0*/  HSET2.LE.AND R50, R16, R113.reuse, PT ;  /* 0x0000007110327233 */ /* 0x100fe20003803000 */
[----:B------:R-:W-:Y:S01]  /*7f00*/  @!P6 PRMT R172, R29, 0x5410, RZ ;  /* 0x000054101dace816 */ /* 0x000fe200000000ff */
[----:B------:R-:W-:Y:S01]  /*7f10*/  HSET2.LE.AND R16, R24, R113, PT ;  /* 0x0000007118107233 */ /* 0x000fe20003803000 */
[----:B------:R-:W-:-:S02]  /*7f20*/  LOP3.LUT R96, R25, R96, RZ, 0xc0, !PT ;  /* 0x0000006019607212 */ /* 0x000fc400078ec0ff */
[----:B------:R-:W-:Y:S02]  /*7f30*/  LOP3.LUT R99, R26, R99, RZ, 0xc0, !PT ;  /* 0x000000631a637212 */ /* 0x000fe400078ec0ff */
[----:B------:R-:W-:Y:S02]  /*7f40*/  ISETP.GE.U32.AND P6, PT, R6, R155, PT ;  /* 0x0000009b0600720c */ /* 0x000fe40003fc6070 */
[----:B------:R-:W-:Y:S01]  /*7f50*/  LOP3.LUT R98, R19, R98, RZ, 0xc0, !PT ;  /* 0x0000006213627212 */ /* 0x000fe200078ec0ff */
[--C-:B------:R-:W-:Y:S01]  /*7f60*/  HSET2.LE.AND R19, R154, R113.reuse, PT ;  /* 0x000000719a137233 */ /* 0x100fe20003803000 */
[----:B------:R-:W-:Y:S01]  /*7f70*/  LOP3.LUT R26, R17, R46, RZ, 0xc0, !PT ;  /* 0x0000002e111a7212 */ /* 0x000fe200078ec0ff */
[--C-:B------:R-:W-:Y:S01]  /*7f80*/  HSET2.LE.AND R17, R18, R113.reuse, PT ;  /* 0x0000007112117233 */ /* 0x100fe20003803000 */
[----:B------:R-:W-:Y:S01]  /*7f90*/  LOP3.LUT R27, R27, R48, RZ, 0xc0, !PT ;  /* 0x000000301b1b7212 */ /* 0x000fe200078ec0ff */
[----:B------:R-:W-:Y:S01]  /*7fa0*/  HSET2.LE.AND R46, R108, R113, PT ;  /* 0x000000716c2e7233 */ /* 0x000fe20003803000 */
[----:B------:R-:W-:-:S02]  /*7fb0*/  LOP3.LUT R24, R50, R49, RZ, 0xc0, !PT ;  /* 0x0000003132187212 */ /* 0x000fc400078ec0ff */
[----:B------:R-:W-:Y:S01]  /*7fc0*/  LOP3.LUT R25, R16, R47, RZ, 0xc0, !PT ;  /* 0x0000002f10197212 */ /* 0x000fe200078ec0ff */
[----:B------:R-:W4:Y:S01]  /*7fd0*/  LDSM.16.MT88.4 R48, [R208+0x9400] ;  /* 0x00940000d030783b */ /* 0x000f220000004200 */
[----:B------:R-:W-:Y:S01]  /*7fe0*/  SHF.R.U32.HI R117, RZ, 0x8, R117 ;  /* 0x00000008ff757819 */ /* 0x000fe20000011675 */
[----:B------:R-:W-:Y:S01]  /*7ff0*/  HSET2.LE.AND R16, R100, R113, PT ;  /* 0x0000007164107233 */ /* 0x000fe20003803000 */
[----:B------:R-:W-:Y:S02]  /*8000*/  F2FP.BF16.PACK_AB R229, R230, R231 ;  /* 0x000000e7e6e5723e */ /* 0x000fe400000010ff */
[----:B------:R-:W-:Y:S01]  /*8010*/  PRMT R134, R116, 0x5410, R117 ;  /* 0x0000541074867816 */ /* 0x000fe20000000075 */
[-C--:B-1----:R-:W-:Y:S01]  /*8020*/  HMMA.16816.F32.BF16 R100, R24, R128.reuse, RZ ;  /* 0x000000801864723c */ /* 0x082fe200000418ff */
[----:B------:R-:W-:Y:S01]  /*8030*/  PRMT R228, R229, 0x7632, R228 ;  /* 0x00007632e5e47816 */ /* 0x000fe200000000e4 */
[----:B------:R-:W-:Y:S01]  /*8040*/  @!P6 HFMA2.BF16_V2 R15, -RZ.H0_H0, RZ.H0_H0, -R229.H0_H0 ;  /* 0x200000ffff0fe231 */ /* 0x000fe200003409e5 */
[----:B------:R-:W-:Y:S01]  /*8050*/  LOP3.LUT R135, R135, 0xff, RZ, 0xc0, !PT ;  /* 0x000000ff87877812 */ /* 0x000fe200078ec0ff */
[--C-:B------:R-:W-:Y:S01]  /*8060*/  HSET2.LE.AND R18, R134, R113.reuse, PT ;  /* 0x0000007186127233 */ /* 0x100fe20003803000 */
[----:B------:R-:W-:Y:S01]  /*8070*/  PRMT R29, R229, 0x5410, R228 ;  /* 0x00005410e51d7816 */ /* 0x000fe200000000e4 */
[----:B------:R-:W-:Y:S01]  /*8080*/  @!P3 HFMA2.BF16_V2 R14, -RZ.H0_H0, RZ.H0_H0, -R228.H0_H0 ;  /* 0x200000ffff0eb231 */ /* 0x000fe200003409e4 */
[----:B------:R-:W-:Y:S01]  /*8090*/  @!P6 PRMT R229, R15, 0x5410, RZ ;  /* 0x000054100fe5e816 */ /* 0x000fe200000000ff */
[C---:B------:R-:W-:Y:S01]  /*80a0*/  HMMA.16816.F32.BF16 R116, R96.reuse, R128, RZ ;  /* 0x000000806074723c */ /* 0x040fe200000418ff */
[----:B------:R-:W-:Y:S01]  /*80b0*/  LOP3.LUT R16, R16, R95, RZ, 0xc0, !PT ;  /* 0x0000005f10107212 */ /* 0x000fe200078ec0ff */
[--C-:B------:R-:W-:Y:S01]  /*80c0*/  HSET2.LE.AND R15, R110, R113.reuse, PT ;  /* 0x000000716e0f7233 */ /* 0x100fe20003803000 */
[----:B------:R-:W-:Y:S01]  /*80d0*/  LOP3.LUT R17, R17, R94, RZ, 0xc0, !PT ;  /* 0x0000005e11117212 */ /* 0x000fe200078ec0ff */
[--C-:B------:R-:W-:Y:S01]  /*80e0*/  HSET2.LE.AND R94, R114, R113.reuse, PT ;  /* 0x00000071725e7233 */ /* 0x100fe20003803000 */
[----:B------:R-:W-:Y:S01]  /*80f0*/  ISETP.GE.U32.AND P5, PT, R6, R135, PT ;  /* 0x000000870600720c */ /* 0x000fe20003fa6070 */
[----:B------:R-:W-:Y:S01]  /*8100*/  HSET2.LE.AND R95, R152, R113, PT ;  /* 0x00000071985f7233 */ /* 0x000fe20003803000 */
[----:B------:R-:W-:Y:S01]  /*8110*/  LOP3.LUT R18, R18, R93, RZ, 0xc0, !PT ;  /* 0x0000005d12127212 */ /* 0x000fe200078ec0ff */
[----:B--2---:R-:W-:Y:S01]  /*8120*/  HMMA.16816.F32.BF16 R132, R96, R144, RZ ;  /* 0x000000906084723c */ /* 0x004fe200000418ff */
[----:B------:R-:W-:-:S02]  /*8130*/  LOP3.LUT R19, R19, R92, RZ, 0xc0, !PT ;  /* 0x0000005c13137212 */ /* 0x000fc400078ec0ff */
[----:B------:R-:W-:Y:S02]  /*8140*/  ISETP.GE.U32.AND P4, PT, R6, R153, PT ;  /* 0x000000990600720c */ /* 0x000fe40003f86070 */
[----:B------:R-:W-:Y:S01]  /*8150*/  LOP3.LUT R92, R15, R44, RZ, 0xc0, !PT ;  /* 0x0000002c0f5c7212 */ /* 0x000fe200078ec0ff */
[----:B------:R-:W1:Y:S01]  /*8160*/  LDSM.16.MT88.4 R152, [R210+0xa000] ;  /* 0x00a00000d298783b */ /* 0x000e620000004200 */
[----:B------:R-:W-:Y:S01]  /*8170*/  LOP3.LUT R93, R46, R45, RZ, 0xc0, !PT ;  /* 0x0000002d2e5d7212 */ /* 0x000fe200078ec0ff */
[----:B------:R-:W-:Y:S01]  /*8180*/  HMMA.16816.F32.BF16 R108, R24, R144, RZ ;  /* 0x00000090186c723c */ /* 0x000fe200000418ff */
[----:B------:R-:W-:Y:S02]  /*8190*/  LOP3.LUT R94, R94, R137, RZ, 0xc0, !PT ;  /* 0x000000895e5e7212 */ /* 0x000fe400078ec0ff */
[----:B------:R-:W-:Y:S02]  /*81a0*/  LOP3.LUT R95, R95, R150, RZ, 0xc0, !PT ;  /* 0x000000965f5f7212 */ /* 0x000fe400078ec0ff */
[----:B------:R-:W-:-:S02]  /*81b0*/  LOP3.LUT R44, R43, 0xffff, RZ, 0xc0, !PT ;  /* 0x0000ffff2b2c7812 */ /* 0x000fc400078ec0ff */
[----:B------:R-:W-:Y:S01]  /*81c0*/  F2FP.BF16.PACK_AB R15, R232, R233 ;  /* 0x000000e9e80f723e */ /* 0x000fe200000010ff */
[-C--:B---3--:R-:W-:Y:S01]  /*81d0*/  HMMA.16816.F32.BF16 R116, R16, R56.reuse, R116 ;  /* 0x000000381074723c */ /* 0x088fe20000041874 */
[----:B------:R-:W-:Y:S02]  /*81e0*/  SHF.R.U32.HI R44, RZ, 0x8, R44 ;  /* 0x00000008ff2c7819 */ /* 0x000fe4000001162c */
[----:B------:R-:W-:Y:S02]  /*81f0*/  ISETP.GE.U32.AND P2, PT, R6, R151, PT ;  /* 0x000000970600720c */ /* 0x000fe40003f46070 */
[----:B------:R-:W-:Y:S02]  /*8200*/  @!P3 PRMT R228, R14, 0x5410, RZ ;  /* 0x000054100ee4b816 */ /* 0x000fe400000000ff */
[----:B------:R-:W-:Y:S01]  /*8210*/  F2FP.BF16.PACK_AB R14, R235, R236 ;  /* 0x000000eceb0e723e */ /* 0x000fe200000010ff */
[----:B------:R-:W-:Y:S01]  /*8220*/  HMMA.16816.F32.BF16 R100, R92, R56, R100 ;  /* 0x000000385c64723c */ /* 0x000fe20000041864 */
[----:B------:R-:W-:-:S02]  /*8230*/  LOP3.LUT R45, R43, 0xff, RZ, 0xc0, !PT ;  /* 0x000000ff2b2d7812 */ /* 0x000fc400078ec0ff */
[----:B------:R-:W-:Y:S02]  /*8240*/  SHF.R.U32.HI R121, RZ, 0x8, R121 ;  /* 0x00000008ff797819 */ /* 0x000fe40000011679 */
[----:B------:R-:W-:Y:S02]  /*8250*/  ISETP.GE.U32.AND P6, PT, R6, R45, PT ;  /* 0x0000002d0600720c */ /* 0x000fe40003fc6070 */
[C---:B------:R-:W-:Y:S01]  /*8260*/  PRMT R57, R15.reuse, 0x7610, R57 ;  /* 0x000076100f397816 */ /* 0x040fe20000000039 */
[-C--:B----4-:R-:W-:Y:S01]  /*8270*/  HMMA.16816.F32.BF16 R132, R16, R48.reuse, R132 ;  /* 0x000000301084723c */ /* 0x090fe20000041884 */
[----:B------:R-:W-:Y:S02]  /*8280*/  PRMT R56, R15, 0x7632, R56 ;  /* 0x000076320f387816 */ /* 0x000fe40000000038 */
[----:B------:R-:W-:Y:S01]  /*8290*/  LOP3.LUT R15, R44, 0xffff, RZ, 0xc0, !PT ;  /* 0x0000ffff2c0f7812 */ /* 0x000fe200078ec0ff */
[----:B------:R-:W-:Y:S01]  /*82a0*/  @!P5 HFMA2.BF16_V2 R13, -RZ.H0_H0, RZ.H0_H0, -R57.H0_H0 ;  /* 0x200000ffff0dd231 */ /* 0x000fe20000340939 */
[----:B------:R-:W-:Y:S01]  /*82b0*/  PRMT R114, R57, 0x5410, R56 ;  /* 0x0000541039727816 */ /* 0x000fe20000000038 */
[----:B------:R-:W-:Y:S01]  /*82c0*/  @!P2 HFMA2.BF16_V2 R12, -RZ.H0_H0, RZ.H0_H0, -R56.H0_H0 ;  /* 0x200000ffff0ca231 */ /* 0x000fe20000340938 */
[----:B------:R-:W-:Y:S01]  /*82d0*/  ISETP.GE.U32.AND P3, PT, R6, R15, PT ;  /* 0x0000000f0600720c */ /* 0x000fe20003f66070 */
[----:B------:R-:W-:Y:S01]  /*82e0*/  HMMA.16816.F32.BF16 R108, R92, R48, R108 ;  /* 0x000000305c6c723c */ /* 0x000fe2000004186c */
[----:B------:R-:W-:Y:S01]  /*82f0*/  @!P5 PRMT R57, R13, 0x5410, RZ ;  /* 0x000054100d39d816 */ /* 0x000fe200000000ff */
[----:B------:R-:W2:Y:S01]  /*8300*/  LDSM.16.MT88.4 R44, [R210+0xa400] ;  /* 0x00a40000d22c783b */ /* 0x000ea20000004200 */
[----:B------:R-:W-:-:S02]  /*8310*/  LOP3.LUT R13, R122, 0xff, RZ, 0xc0, !PT ;  /* 0x000000ff7a0d7812 */ /* 0x000fc400078ec0ff */
[----:B------:R-:W-:Y:S02]  /*8320*/  @!P2 PRMT R56, R12, 0x5410, RZ ;  /* 0x000054100c38a816 */ /* 0x000fe400000000ff */
[----:B------:R-:W-:Y:S01]  /*8330*/  PRMT R48, R14, 0x7632, R48 ;  /* 0x000076320e307816 */ /* 0x000fe20000000030 */
[----:B-1----:R-:W-:Y:S01]  /*8340*/  HMMA.16816.F32.BF16 R148, R96, R152, RZ ;  /* 0x000000986094723c */ /* 0x002fe200000418ff */
[----:B------:R-:W-:Y:S01]  /*8350*/  ISETP.GE.U32.AND P2, PT, R6, R13, PT ;  /* 0x0000000d0600720c */ /* 0x000fe20003f46070 */
[----:B------:R-:W-:Y:S01]  /*8360*/  IMAD.WIDE.U32 R12, R120, -0x326172a9, RZ ;  /* 0xcd9e8d57780c7825 */ /* 0x000fe200078e00ff */
[----:B------:R-:W-:Y:S01]  /*8370*/  PRMT R49, R14, 0x7610, R49 ;  /* 0x000076100e317816 */ /* 0x000fe20000000031 */
[----:B------:R-:W-:Y:S01]  /*8380*/  @!P3 HFMA2.BF16_V2 R10, -RZ.H0_H0, RZ.H0_H0, -R48.H0_H0 ;  /* 0x200000ffff0ab231 */ /* 0x000fe20000340930 */
[----:B------:R-:W-:Y:S02]  /*8390*/  SHF.R.U32.HI R15, RZ, 0x18, R43 ;  /* 0x00000018ff0f7819 */ /* 0x000fe4000001162b */
[----:B------:R-:W-:Y:S01]  /*83a0*/  PRMT R125, R49, 0x5410, R48 ;  /* 0x00005410317d7816 */ /* 0x000fe20000000030 */
[----:B------:R-:W-:Y:S01]  /*83b0*/  @!P6 HFMA2.BF16_V2 R11, -RZ.H0_H0, RZ.H0_H0, -R49.H0_H0 ;  /* 0x200000ffff0be231 */ /* 0x000fe20000340931 */
[----:B------:R-:W-:-:S02]  /*83c0*/  @!P3 PRMT R48, R10, 0x5410, RZ ;  /* 0x000054100a30b816 */ /* 0x000fc400000000ff */
[----:B------:R-:W-:Y:S02]  /*83d0*/  LOP3.LUT R158, R13, UR14, R158, 0x96, !PT ;  /* 0x0000000e0d9e7c12 */ /* 0x000fe4000f8e969e */
[----:B------:R-:W-:Y:S02]  /*83e0*/  LOP3.LUT R10, R139, UR7, R12, 0x96, !PT ;  /* 0x000000078b0a7c12 */ /* 0x000fe4000f8e960c */
[----:B------:R-:W-:Y:S01]  /*83f0*/  ISETP.GE.U32.AND P5, PT, R6, R15, PT ;  /* 0x0000000f0600720c */ /* 0x000fe20003fa6070 */
[----:B------:R-:W-:Y:S01]  /*8400*/  IMAD.WIDE.U32 R158, R158, -0x2daee0ad, RZ ;  /* 0xd2511f539e9e7825 */ /* 0x000fe200078e00ff */
[----:B------:R-:W-:Y:S02]  /*8410*/  LOP3.LUT R121, R121, 0xffff, RZ, 0xc0, !PT ;  /* 0x0000ffff79797812 */ /* 0x000fe400078ec0ff */
[----:B------:R-:W-:Y:S01]  /*8420*/  SHF.R.U32.HI R43, RZ, 0x10, R43 ;  /* 0x00000010ff2b7819 */ /* 0x000fe2000001162b */
[----:B------:R-:W-:Y:S01]  /*8430*/  IMAD.WIDE.U32 R14, R10, -0x2daee0ad, RZ ;  /* 0xd2511f530a0e7825 */ /* 0x000fe200078e00ff */
[----:B------:R-:W-:-:S02]  /*8440*/  ISETP.GE.U32.AND P3, PT, R6, R121, PT ;  /* 0x000000790600720c */ /* 0x000fc40003f66070 */
[----:B------:R-:W-:Y:S01]  /*8450*/  HMMA.16816.F32.BF16 R120, R24, R152, RZ ;  /* 0x000000981878723c */ /* 0x000fe200000418ff */
[----:B------:R-:W-:Y:S02]  /*8460*/  LOP3.LUT R156, R159, UR6, R156, 0x96, !PT ;  /* 0x000000069f9c7c12 */ /* 0x000fe4000f8e969c */
[----:B------:R-:W-:Y:S02]  /*8470*/  LOP3.LUT R10, R15, UR21, R158, 0x96, !PT ;  /* 0x000000150f0a7c12 */ /* 0x000fe4000f8e969e */
[----:B------:R-:W-:Y:S01]  /*8480*/  LOP3.LUT R136, R13, UR14, R136, 0x96, !PT ;  /* 0x0000000e0d887c12 */ /* 0x000fe2000f8e9688 */
[----:B------:R-:W-:Y:S01]  /*8490*/  IMAD.WIDE.U32 R156, R156, -0x326172a9, RZ ;  /* 0xcd9e8d579c9c7825 */ /* 0x000fe200078e00ff */
[----:B------:R-:W-:Y:S02]  /*84a0*/  LOP3.LUT R43, R43, 0xff, RZ, 0xc0, !PT ;  /* 0x000000ff2b2b7812 */ /* 0x000fe400078ec0ff */
[----:B------:R-:W-:Y:S01]  /*84b0*/  LOP3.LUT R12, R41, UR7, R12, 0x96, !PT ;  /* 0x00000007290c7c12 */ /* 0x000fe2000f8e960c */
[----:B------:R-:W-:Y:S01]  /*84c0*/  IMAD.WIDE.U32 R144, R10, -0x326172a9, RZ ;  /* 0xcd9e8d570a907825 */ /* 0x000fe200078e00ff */
[----:B------:R-:W-:Y:S01]  /*84d0*/  LOP3.LUT R138, R157, UR24, R138, 0x96, !PT ;  /* 0x000000189d8a7c12 */ /* 0x000fe2000f8e968a */
[----:B--2---:R-:W-:Y:S01]  /*84e0*/  HMMA.16816.F32.BF16 R148, R16, R44, R148 ;  /* 0x0000002c1094723c */ /* 0x004fe20000041894 */
[----:B------:R-:W-:Y:S01]  /*84f0*/  @!P6 PRMT R49, R11, 0x5410, RZ ;  /* 0x000054100b31e816 */ /* 0x000fe200000000ff */
[----:B------:R-:W-:Y:S01]  /*8500*/  IMAD.WIDE.U32 R136, R136, -0x2daee0ad, RZ ;  /* 0xd2511f5388887825 */ /* 0x000fe200078e00ff */
[----:B------:R-:W-:-:S02]  /*8510*/  LOP3.LUT R10, R145, UR20, R156, 0x96, !PT ;  /* 0x00000014910a7c12 */ /* 0x000fc4000f8e969c */
[----:B------:R-:W-:Y:S01]  /*8520*/  ISETP.GE.U32.AND P6, PT, R6, R43, PT ;  /* 0x0000002b0600720c */ /* 0x000fe20003fc6070 */
[----:B------:R-:W-:Y:S01]  /*8530*/  IMAD.WIDE.U32 R138, R138, -0x2daee0ad, RZ ;  /* 0xd2511f538a8a7825 */ /* 0x000fe200078e00ff */
[----:B------:R-:W-:-:S03]  /*8540*/  LOP3.LUT R42, R137, UR6, R42, 0x96, !PT ;  /* 0x00000006892a7c12 */ /* 0x000fc6000f8e962a */
[----:B------:R-:W-:Y:S01]  /*8550*/  IMAD.WIDE.U32 R128, R10, -0x2daee0ad, RZ ;  /* 0xd2511f530a807825 */ /* 0x000fe200078e00ff */
[----:B------:R-:W-:Y:S01]  /*8560*/  LOP3.LUT R14, R139, UR11, R14, 0x96, !PT ;  /* 0x0000000b8b0e7c12 */ /* 0x000fe2000f8e960e */
[----:B------:R-:W-:Y:S03]  /*8570*/  HMMA.16816.F32.BF16 R120, R92, R44, R120 ;  /* 0x0000002c5c78723c */ /* 0x000fe60000041878 */
[----:B------:R-:W-:-:S04]  /*8580*/  LOP3.LUT R10, R129, UR5, R138, 0x96, !PT ;  /* 0x00000005810a7c12 */ /* 0x000fc8000f8e968a */
[----:B------:R-:W-:-:S04]  /*8590*/  IMAD.WIDE.U32 R44, R14, -0x326172a9, RZ ;  /* 0xcd9e8d570e2c7825 */ /* 0x000fc800078e00ff */
[----:B------:R-:W-:Y:S01]  /*85a0*/  IMAD.WIDE.U32 R14, R10, -0x326172a9, RZ ;  /* 0xcd9e8d570a0e7825 */ /* 0x000fe200078e00ff */
[----:B------:R-:W-:-:S04]  /*85b0*/  LOP3.LUT R11, R45, UR8, R144, 0x96, !PT ;  /* 0x000000082d0b7c12 */ /* 0x000fc8000f8e9690 */
[----:B------:R-:W-:Y:S01]  /*85c0*/  LOP3.LUT R43, R15, UR25, R44, 0x96, !PT ;  /* 0x000000190f2b7c12 */ /* 0x000fe2000f8e962c */
[----:B------:R-:W-:Y:S01]  /*85d0*/  IMAD.WIDE.U32 R44, R42, -0x326172a9, RZ ;  /* 0xcd9e8d572a2c7825 */ /* 0x000fe200078e00ff */
[C---:B------:R-:W-:Y:S02]  /*85e0*/  LOP3.LUT R10, R14.reuse, 0xffff, RZ, 0xc0, !PT ;  /* 0x0000ffff0e0a7812 */ /* 0x040fe400078ec0ff */
[----:B------:R-:W-:Y:S02]  /*85f0*/  LOP3.LUT R153, R14, 0xff, RZ, 0xc0, !PT ;  /* 0x000000ff0e997812 */ /* 0x000fe400078ec0ff */
[--C-:B------:R-:W-:Y:S02]  /*8600*/  SHF.R.U32.HI R13, RZ, 0x10, R14.reuse ;  /* 0x00000010ff0d7819 */ /* 0x100fe4000001160e */
[----:B------:R-:W-:Y:S01]  /*8610*/  SHF.R.U32.HI R145, RZ, 0x18, R14 ;  /* 0x00000018ff917819 */ /* 0x000fe2000001160e */
[----:B------:R-:W-:Y:S01]  /*8620*/  IMAD.WIDE.U32 R14, R12, -0x2daee0ad, RZ ;  /* 0xd2511f530c0e7825 */ /* 0x000fe200078e00ff */
[----:B------:R-:W-:-:S02]  /*8630*/  LOP3.LUT R40, R45, UR24, R40, 0x96, !PT ;  /* 0x000000182d287c12 */ /* 0x000fc4000f8e9628 */
[----:B------:R-:W-:Y:S02]  /*8640*/  SHF.R.U32.HI R152, RZ, 0x10, R43 ;  /* 0x00000010ff987819 */ /* 0x000fe4000001162b */
[----:B------:R-:W-:Y:S01]  /*8650*/  LOP3.LUT R156, R15, UR21, R136, 0x96, !PT ;  /* 0x000000150f9c7c12 */ /* 0x000fe2000f8e9688 */
[----:B------:R-:W-:Y:S01]  /*8660*/  IMAD.WIDE.U32 R136, R40, -0x2daee0ad, RZ ;  /* 0xd2511f5328887825 */ /* 0x000fe200078e00ff */
[----:B------:R-:W-:-:S03]  /*8670*/  LOP3.LUT R152, R152, 0xff, RZ, 0xc0, !PT ;  /* 0x000000ff98987812 */ /* 0x000fc600078ec0ff */
[----:B------:R-:W-:Y:S01]  /*8680*/  IMAD.WIDE.U32 R156, R156, -0x326172a9, RZ ;  /* 0xcd9e8d579c9c7825 */ /* 0x000fe200078e00ff */
[----:B------:R-:W-:-:S03]  /*8690*/  LOP3.LUT R15, R137, UR11, R14, 0x96, !PT ;  /* 0x0000000b890f7c12 */ /* 0x000fc6000f8e960e */
[----:B------:R-:W-:Y:S01]  /*86a0*/  IMAD.WIDE.U32 R40, R11, -0x2daee0ad, RZ ;  /* 0xd2511f530b287825 */ /* 0x000fe200078e00ff */
[----:B------:R-:W-:-:S04]  /*86b0*/  LOP3.LUT R44, R157, UR20, R44, 0x96, !PT ;  /* 0x000000149d2c7c12 */ /* 0x000fc8000f8e962c */
[----:B------:R-:W-:Y:S01]  /*86c0*/  LOP3.LUT R14, R41, UR15, R128, 0x96, !PT ;  /* 0x0000000f290e7c12 */ /* 0x000fe2000f8e9680 */
[----:B------:R-:W-:Y:S01]  /*86d0*/  IMAD.WIDE.U32 R44, R44, -0x2daee0ad, RZ ;  /* 0xd2511f532c2c7825 */ /* 0x000fe200078e00ff */
[C---:B------:R-:W-:Y:S02]  /*86e0*/  LOP3.LUT R129, R40.reuse, 0xffff, RZ, 0xc0, !PT ;  /* 0x0000ffff28817812 */ /* 0x040fe400078ec0ff */
[----:B------:R-:W-:Y:S02]  /*86f0*/  LOP3.LUT R137, R40, 0xff, RZ, 0xc0, !PT ;  /* 0x000000ff28897812 */ /* 0x000fe400078ec0ff */
[----:B------:R-:W-:Y:S02]  /*8700*/  LOP3.LUT R12, R45, UR5, R136, 0x96, !PT ;  /* 0x000000052d0c7c12 */ /* 0x000fe4000f8e9688 */
[--C-:B------:R-:W-:Y:S02]  /*8710*/  SHF.R.U32.HI R136, RZ, 0x10, R40.reuse ;  /* 0x00000010ff887819 */ /* 0x100fe40000011628 */
[----:B------:R-:W-:Y:S01]  /*8720*/  SHF.R.U32.HI R11, RZ, 0x18, R40 ;  /* 0x00000018ff0b7819 */ /* 0x000fe20000011628 */
[----:B------:R-:W-:Y:S01]  /*8730*/  IMAD.WIDE.U32 R40, R15, -0x326172a9, RZ ;  /* 0xcd9e8d570f287825 */ /* 0x000fe200078e00ff */
[----:B------:R-:W-:-:S03]  /*8740*/  LOP3.LUT R136, R136, 0xff, RZ, 0xc0, !PT ;  /* 0x000000ff88887812 */ /* 0x000fc600078ec0ff */
[----:B------:R-:W-:Y:S01]  /*8750*/  IMAD.WIDE.U32 R138, R12, -0x326172a9, RZ ;  /* 0xcd9e8d570c8a7825 */ /* 0x000fe200078e00ff */
[----:B------:R-:W-:Y:S02]  /*8760*/  LOP3.LUT R156, R41, UR8, R156, 0x96, !PT ;  /* 0x00000008299c7c12 */ /* 0x000fe4000f8e969c */
[----:B------:R-:W-:Y:S02]  /*8770*/  PRMT R11, R136, 0x5410, R11 ;  /* 0x00005410880b7816 */ /* 0x000fe4000000000b */
[----:B------:R-:W-:Y:S01]  /*8780*/  LOP3.LUT R45, R138, 0xffff, RZ, 0xc0, !PT ;  /* 0x0000ffff8a2d7812 */ /* 0x000fe200078ec0ff */
[----:B------:R-:W-:Y:S01]  /*8790*/  IMAD.WIDE.U32 R156, R156, -0x2daee0ad, RZ ;  /* 0xd2511f539c9c7825 */ /* 0x000fe200078e00ff */
[----:B------:R-:W-:Y:S02]  /*87a0*/  LOP3.LUT R144, R138, 0xff, RZ, 0xc0, !PT ;  /* 0x000000ff8a907812 */ /* 0x000fe400078ec0ff */
[--C-:B------:R-:W-:Y:S02]  /*87b0*/  SHF.R.U32.HI R42, RZ, 0x10, R138.reuse ;  /* 0x00000010ff2a7819 */ /* 0x100fe4000001168a */
[----:B------:R-:W-:-:S02]  /*87c0*/  SHF.R.U32.HI R128, RZ, 0x18, R138 ;  /* 0x00000018ff807819 */ /* 0x000fc4000001168a */
[----:B------:R-:W-:Y:S02]  /*87d0*/  SHF.R.U32.HI R138, RZ, 0x8, R10 ;  /* 0x00000008ff8a7819 */ /* 0x000fe4000001160a */
[----:B------:R-:W-:Y:S02]  /*87e0*/  LOP3.LUT R41, R139, UR25, R40, 0x96, !PT ;  /* 0x000000198b297c12 */ /* 0x000fe4000f8e9628 */
[----:B------:R-:W-:Y:S02]  /*87f0*/  PRMT R153, R153, 0x5410, R138 ;  /* 0x0000541099997816 */ /* 0x000fe4000000008a */
[C---:B------:R-:W-:Y:S02]  /*8800*/  LOP3.LUT R139, R43.reuse, 0xffff, RZ, 0xc0, !PT ;  /* 0x0000ffff2b8b7812 */ /* 0x040fe400078ec0ff */
[----:B------:R-:W-:Y:S01]  /*8810*/  LOP3.LUT R138, R43, 0xff, RZ, 0xc0, !PT ;  /* 0x000000ff2b8a7812 */ /* 0x000fe200078ec0ff */
[----:B------:R-:W-:Y:S01]  /*8820*/  HSET2.LE.AND R153, R153, R113, PT ;  /* 0x0000007199997233 */ /* 0x000fe20003803000 */
[----:B------:R-:W-:-:S02]  /*8830*/  SHF.R.U32.HI R43, RZ, 0x18, R43 ;  /* 0x00000018ff2b7819 */ /* 0x000fc4000001162b */
[----:B------:R-:W-:Y:S02]  /*8840*/  LOP3.LUT R15, R156, 0xffff, RZ, 0xc0, !PT ;  /* 0x0000ffff9c0f7812 */ /* 0x000fe400078ec0ff */
[----:B------:R-:W-:Y:S02]  /*8850*/  PRMT R245, R152, 0x5410, R43 ;  /* 0x0000541098f57816 */ /* 0x000fe4000000002b */
[----:B------:R-:W-:Y:S02]  /*8860*/  LOP3.LUT R12, R156, 0xff, RZ, 0xc0, !PT ;  /* 0x000000ff9c0c7812 */ /* 0x000fe400078ec0ff */
[----:B------:R-:W-:Y:S02]  /*8870*/  SHF.R.U32.HI R40, RZ, 0x10, R156 ;  /* 0x00000010ff287819 */ /* 0x000fe4000001169c */
[----:B------:R-:W-:Y:S02]  /*8880*/  SHF.R.U32.HI R43, RZ, 0x8, R15 ;  /* 0x00000008ff2b7819 */ /* 0x000fe4000001160f */
[----:B------:R-:W-:-:S02]  /*8890*/  SHF.R.U32.HI R139, RZ, 0x8, R139 ;  /* 0x00000008ff8b7819 */ /* 0x000fc4000001168b */
[----:B------:R-:W-:Y:S02]  /*88a0*/  LOP3.LUT R15, R40, 0xff, RZ, 0xc0, !PT ;  /* 0x000000ff280f7812 */ /* 0x000fe400078ec0ff */
[----:B------:R-:W-:Y:S02]  /*88b0*/  PRMT R12, R12, 0x5410, R43 ;  /* 0x000054100c0c7816 */ /* 0x000fe4000000002b */
[----:B------:R-:W-:Y:S02]  /*88c0*/  LOP3.LUT R40, R14, 0xffff, RZ, 0xc0, !PT ;  /* 0x0000ffff0e287812 */ /* 0x000fe400078ec0ff */
[----:B------:R-:W-:Y:S02]  /*88d0*/  LOP3.LUT R43, R41, 0xffff, RZ, 0xc0, !PT ;  /* 0x0000ffff292b7812 */ /* 0x000fe400078ec0ff */
[----:B------:R-:W-:Y:S02]  /*88e0*/  SHF.R.U32.HI R152, RZ, 0x10, R41 ;  /* 0x00000010ff987819 */ /* 0x000fe40000011629 */
[----:B------:R-:W-:-:S02]  /*88f0*/  PRMT R248, R138, 0x5410, R139 ;  /* 0x000054108af87816 */ /* 0x000fc4000000008b */
[----:B------:R-:W-:Y:S02]  /*8900*/  LOP3.LUT R252, R41, 0xff, RZ, 0xc0, !PT ;  /* 0x000000ff29fc7812 */ /* 0x000fe400078ec0ff */
[----:B------:R-:W-:Y:S02]  /*8910*/  SHF.R.U32.HI R138, RZ, 0x8, R129 ;  /* 0x00000008ff8a7819 */ /* 0x000fe40000011681 */
[----:B------:R-:W-:Y:S02]  /*8920*/  SHF.R.U32.HI R45, RZ, 0x8, R45 ;  /* 0x00000008ff2d7819 */ /* 0x000fe4000001162d */
[----:B------:R-:W-:Y:S02]  /*8930*/  SHF.R.U32.HI R40, RZ, 0x8, R40 ;  /* 0x00000008ff287819 */ /* 0x000fe40000011628 */
[----:B------:R-:W-:Y:S02]  /*8940*/  SHF.R.U32.HI R41, RZ, 0x18, R41 ;  /* 0x00000018ff297819 */ /* 0x000fe40000011629 */
[----:B------:R-:W-:-:S02]  /*8950*/  SHF.R.U32.HI R43, RZ, 0x8, R43 ;  /* 0x00000008ff2b7819 */ /* 0x000fc4000001162b */
[----:B------:R-:W-:Y:S02]  /*8960*/  LOP3.LUT R129, R14, 0xff, RZ, 0xc0, !PT ;  /* 0x000000ff0e817812 */ /* 0x000fe400078ec0ff */
[----:B------:R-:W-:Y:S02]  /*8970*/  LOP3.LUT R152, R152, 0xff, RZ, 0xc0, !PT ;  /* 0x000000ff98987812 */ /* 0x000fe400078ec0ff */
[----:B------:R-:W-:Y:S02]  /*8980*/  PRMT R144, R144, 0x5410, R45 ;  /* 0x0000541090907816 */ /* 0x000fe4000000002d */
[----:B------:R-:W-:Y:S02]  /*8990*/  LOP3.LUT R45, R42, 0xff, RZ, 0xc0, !PT ;  /* 0x000000ff2a2d7812 */ /* 0x000fe400078ec0ff */
[----:B------:R-:W-:Y:S01]  /*89a0*/  PRMT R129, R129, 0x5410, R40 ;  /* 0x0000541081817816 */ /* 0x000fe20000000028 */
[----:B------:R-:W-:Y:S01]  /*89b0*/  HSET2.LE.AND R144, R144, R113, PT ;  /* 0x0000007190907233 */ /* 0x000fe20003803000 */
[----:B------:R-:W-:-:S02]  /*89c0*/  PRMT R252, R252, 0x5410, R43 ;  /* 0x00005410fcfc7816 */ /* 0x000fc4000000002b */
[----:B------:R-:W-:Y:S01]  /*89d0*/  PRMT R152, R152, 0x5410, R41 ;  /* 0x0000541098987816 */ /* 0x000fe20000000029 */
[----:B------:R-:W-:Y:S01]  /*89e0*/  HSET2.LE.AND R129, R129, R113, PT ;  /* 0x0000007181817233 */ /* 0x000fe20003803000 */
[----:B------:R-:W1:Y:S01]  /*89f0*/  LDSM.16.MT88.4 R40, [R208+0xa400] ;  /* 0x00a40000d028783b */ /* 0x000e620000004200 */
[----:B------:R-:W-:Y:S02]  /*8a00*/  SHF.R.U32.HI R10, RZ, 0x18, R156 ;  /* 0x00000018ff0a7819 */ /* 0x000fe4000001169c */
[----:B------:R-:W-:Y:S02]  /*8a10*/  LOP3.LUT R156, R13, 0xff, RZ, 0xc0, !PT ;  /* 0x000000ff0d9c7812 */ /* 0x000fe400078ec0ff */
[----:B------:R-:W-:Y:S02]  /*8a20*/  LOP3.LUT R44, R157, UR15, R44, 0x96, !PT ;  /* 0x0000000f9d2c7c12 */ /* 0x000fe4000f8e962c */
[----:B------:R-:W-:Y:S02]  /*8a30*/  PRMT R145, R156, 0x5410, R145 ;  /* 0x000054109c917816 */ /* 0x000fe40000000091 */
[----:B------:R-:W-:Y:S01]  /*8a40*/  PRMT R13, R137, 0x5410, R138 ;  /* 0x00005410890d7816 */ /* 0x000fe2000000008a */
[----:B------:R-:W-:Y:S01]  /*8a50*/  HMMA.16816.F32.BF16 R156, R96, R160, RZ ;  /* 0x000000a0609c723c */ /* 0x000fe200000418ff */
[----:B------:R-:W-:-:S02]  /*8a60*/  PRMT R10, R15, 0x5410, R10 ;  /* 0x000054100f0a7816 */ /* 0x000fc4000000000a */
[----:B------:R-:W-:Y:S02]  /*8a70*/  SHF.R.U32.HI R15, RZ, 0x10, R14 ;  /* 0x00000010ff0f7819 */ /* 0x000fe4000001160e */
[----:B------:R-:W-:Y:S02]  /*8a80*/  PRMT R128, R45, 0x5410, R128 ;  /* 0x000054102d807816 */ /* 0x000fe40000000080 */
[----:B------:R-:W-:Y:S01]  /*8a90*/  SHF.R.U32.HI R14, RZ, 0x18, R14 ;  /* 0x00000018ff0e7819 */ /* 0x000fe2000001160e */
[----:B------:R-:W-:Y:S01]  /*8aa0*/  HMMA.16816.F32.BF16 R136, R24, R160, RZ ;  /* 0x000000a01888723c */ /* 0x000fe200000418ff */
[----:B------:R-:W-:Y:S02]  /*8ab0*/  LOP3.LUT R15, R15, 0xff, RZ, 0xc0, !PT ;  /* 0x000000ff0f0f7812 */ /* 0x000fe400078ec0ff */
[----:B------:R-:W-:Y:S02]  /*8ac0*/  LOP3.LUT R45, R44, 0xffff, RZ, 0xc0, !PT ;  /* 0x0000ffff2c2d7812 */ /* 0x000fe400078ec0ff */
[----:B------:R-:W-:-:S02]  /*8ad0*/  PRMT R15, R15, 0x5410, R14 ;  /* 0x000054100f0f7816 */ /* 0x000fc4000000000e */
[----:B------:R-:W-:Y:S01]  /*8ae0*/  SHF.R.U32.HI R45, RZ, 0x8, R45 ;  /* 0x00000008ff2d7819 */ /* 0x000fe2000001162d */
[----:B------:R-:W-:Y:S01]  /*8af0*/  FFMA.FTZ R161, R9, c[0x0][0x23c], -R80 ;  /* 0x00008f0009a17a23 */ /* 0x000fe20000010850 */
[----:B------:R-:W-:Y:S02]  /*8b00*/  LOP3.LUT R14, R44, 0xff, RZ, 0xc0, !PT ;  /* 0x000000ff2c0e7812 */ /* 0x000fe400078ec0ff */
[--C-:B------:R-:W-:Y:S01]  /*8b10*/  SHF.R.U32.HI R160, RZ, 0x10, R44.reuse ;  /* 0x00000010ffa07819 */ /* 0x100fe2000001162c */
[----:B------:R2:W-:Y:S01]  /*8b20*/  MUFU.EX2 R238, R161 ;  /* 0x000000a100ee7308 */ /* 0x0005e20000000800 */
[----:B------:R-:W-:Y:S02]  /*8b30*/  PRMT R14, R14, 0x5410, R45 ;  /* 0x000054100e0e7816 */ /* 0x000fe4000000002d */
[----:B------:R-:W-:Y:S01]  /*8b40*/  SHF.R.U32.HI R45, RZ, 0x18, R44 ;  /* 0x00000018ff2d7819 */ /* 0x000fe2000001162c */
[----:B------:R-:W-:Y:S01]  /*8b50*/  FFMA.FTZ R44, R8, c[0x0][0x23c], -R75 ;  /* 0x00008f00082c7a23 */ /* 0x000fe2000001084b */
[----:B------:R-:W-:-:S04]  /*8b60*/  LOP3.LUT R160, R160, 0xff, RZ, 0xc0, !PT ;  /* 0x000000ffa0a07812 */ /* 0x000fc800078ec0ff */
[----:B------:R-:W-:Y:S01]  /*8b70*/  PRMT R160, R160, 0x5410, R45 ;  /* 0x00005410a0a07816 */ /* 0x000fe2000000002d */
[----:B-1----:R-:W-:Y:S01]  /*8b80*/  HMMA.16816.F32.BF16 R156, R16, R40, R156 ;  /* 0x00000028109c723c */ /* 0x002fe2000004189c */
[----:B------:R-:W-:Y:S01]  /*8b90*/  FFMA.FTZ R45, R240, c[0x0][0x23c], -R75 ;  /* 0x00008f00f02d7a23 */ /* 0x000fe2000001084b */
[----:B------:R-:W1:Y:S01]  /*8ba0*/  MUFU.EX2 R44, R44 ;  /* 0x0000002c002c7308 */ /* 0x000e620000000800 */
[----:B------:R-:W-:Y:S02]  /*8bb0*/  FADD.FTZ R240, R82, R81 ;  /* 0x0000005152f07221 */ /* 0x000fe40000010000 */
[----:B--2---:R-:W-:-:S03]  /*8bc0*/  IMAD.MOV.U32 R161, RZ, RZ, R245 ;  /* 0x000000ffffa17224 */ /* 0x004fc600078e00f5 */
[----:B------:R-:W-:Y:S01]  /*8bd0*/  HMMA.16816.F32.BF16 R136, R92, R40, R136 ;  /* 0x000000285c88723c */ /* 0x000fe20000041888 */
[----:B------:R-:W-:Y:S01]  /*8be0*/  FADD.FTZ R71, R71, R240 ;  /* 0x000000f047477221 */ /* 0x000fe20000010000 */
[----:B------:R-:W-:Y:S01]  /*8bf0*/  MUFU.EX2 R45, R45 ;  /* 0x0000002d002d7308 */ /* 0x000fe20000000800 */
[----:B------:R-:W-:Y:S02]  /*8c00*/  FADD.FTZ R245, R127, R140 ;  /* 0x0000008c7ff57221 */ /* 0x000fe40000010000 */
[----:B------:R-:W-:Y:S02]  /*8c10*/  FADD.FTZ R244, R70, R71 ;  /* 0x0000004746f47221 */ /* 0x000fe40000010000 */
[----:B------:R-:W-:Y:S02]  /*8c20*/  FFMA.FTZ R41, R83, c[0x0][0x23c], -R80 ;  /* 0x00008f0053297a23 */ /* 0x000fe40000010850 */
[----:B------:R-:W2:Y:S01]  /*8c30*/  LDSM.16.MT88.4 R80, [R210+0xb000] ;  /* 0x00b00000d250783b */ /* 0x000ea20000004200 */
[----:B------:R-:W-:-:S02]  /*8c40*/  FFMA.FTZ R40, R242, c[0x0][0x23c], -R75 ;  /* 0x00008f00f2287a23 */ /* 0x000fc4000001084b */
[----:B------:R-:W-:Y:S01]  /*8c50*/  FADD.FTZ R75, R35, R34 ;  /* 0x00000022234b7221 */ /* 0x000fe20000010000 */
[----:B------:R-:W3:Y:S01]  /*8c60*/  MUFU.EX2 R41, R41 ;  /* 0x0000002900297308 */ /* 0x000ee20000000800 */
[----:B------:R-:W4:Y:S01]  /*8c70*/  LDSM.16.MT88.4 R32, [R210+0xb400] ;  /* 0x00b40000d220783b */ /* 0x000f220000004200 */
[----:B------:R-:W-:Y:S02]  /*8c80*/  FADD.FTZ R242, R72, R73 ;  /* 0x0000004948f27221 */ /* 0x000fe40000010000 */
[----:B------:R-:W-:Y:S02]  /*8c90*/  FADD.FTZ R240, R68, R75 ;  /* 0x0000004b44f07221 */ /* 0x000fe40000010000 */
[----:B------:R-:W-:Y:S02]  /*8ca0*/  FADD.FTZ R242, R239, R242 ;  /* 0x000000f2eff27221 */ /* 0x000fe40000010000 */
[----:B------:R-:W-:Y:S01]  /*8cb0*/  FADD.FTZ R38, R38, R245 ;  /* 0x000000f526267221 */ /* 0x000fe20000010000 */
[----:B------:R-:W5:Y:S01]  /*8cc0*/  MUFU.EX2 R40, R40 ;  /* 0x0000002800287308 */ /* 0x000f620000000800 */
[----:B------:R-:W-:Y:S01]  /*8cd0*/  FADD.FTZ R141, R141, R242 ;  /* 0x000000f28d8d7221 */ /* 0x000fe20000010000 */
[----:B-1----:R-:W-:Y:S01]  /*8ce0*/  F2FP.BF16.PACK_AB R242, R44, R243 ;  /* 0x000000f32cf2723e */ /* 0x002fe200000010ff */
[----:B------:R-:W-:-:S02]  /*8cf0*/  IMAD.MOV.U32 R245, RZ, RZ, c[0x0][0x228] ;  /* 0x00008a00fff57624 */ /* 0x000fc400078e00ff */
[----:B------:R-:W-:Y:S01]  /*8d00*/  FADD.FTZ R141, R126, R141 ;  /* 0x0000008d7e8d7221 */ /* 0x000fe20000010000 */
[C---:B------:R-:W-:Y:S01]  /*8d10*/  PRMT R239, R242.reuse, 0x7632, R239 ;  /* 0x00007632f2ef7816 */ /* 0x040fe200000000ef */
[----:B------:R-:W-:Y:S01]  /*8d20*/  @!P2 HFMA2.BF16_V2 R5, -RZ.H0_H0, RZ.H0_H0, -R242.H0_H0 ;  /* 0x200000ffff05a231 */ /* 0x000fe200003409f2 */
[----:B------:R-:W-:Y:S01]  /*8d30*/  IMAD.SHL.U32 R251, R245, 0x8, RZ ;  /* 0x00000008f5fb7824 */ /* 0x000fe200078e00ff */
[----:B------:R-:W-:Y:S01]  /*8d40*/  HSET2.LE.AND R126, R14, R113, PT ;  /* 0x000000710e7e7233 */ /* 0x000fe20003803000 */
[----:B------:R-:W-:Y:S01]  /*8d50*/  PRMT R127, R242, 0x5410, R239 ;  /* 0x00005410f27f7816 */ /* 0x000fe200000000ef */
[----:B------:R-:W-:Y:S01]  /*8d60*/  @!P1 HFMA2.BF16_V2 R4, -RZ.H0_H0, RZ.H0_H0, -R239.H0_H0 ;  /* 0x200000ffff049231 */ /* 0x000fe200003409ef */
[----:B------:R-:W-:Y:S01]  /*8d70*/  @!P2 PRMT R242, R5, 0x5410, RZ ;  /* 0x0000541005f2a816 */ /* 0x000fe200000000ff */
[----:B------:R-:W-:Y:S01]  /*8d80*/  FADD.FTZ R5, R39, R38 ;  /* 0x0000002627057221 */ /* 0x000fe20000010000 */
[----:B------:R-:W-:Y:S01]  /*8d90*/  LOP3.LUT R14, R153, R104, RZ, 0xc0, !PT ;  /* 0x00000068990e7212 */ /* 0x000fe200078ec0ff */
[----:B------:R-:W-:Y:S01]  /*8da0*/  FADD.FTZ R90, R90, R141 ;  /* 0x0000008d5a5a7221 */ /* 0x000fe20000010000 */
[----:B------:R-:W-:Y:S01]  /*8db0*/  @!P1 PRMT R239, R4, 0x5410, RZ ;  /* 0x0000541004ef9816 */ /* 0x000fe200000000ff */
[----:B------:R-:W-:-:S02]  /*8dc0*/  FADD.FTZ R5, R20, R5 ;  /* 0x0000000514057221 */ /* 0x000fc40000010000 */
[----:B------:R-:W-:Y:S02]  /*8dd0*/  FADD.FTZ R247, R247, R90 ;  /* 0x0000005af7f77221 */ /* 0x000fe40000010000 */
[C---:B------:R-:W-:Y:S02]  /*8de0*/  IMAD.SHL.U32 R249, R245.reuse, 0x40, RZ ;  /* 0x00000040f5f97824 */ /* 0x040fe400078e00ff */
[----:B------:R-:W-:Y:S02]  /*8df0*/  IMAD.MOV.U32 R140, RZ, RZ, R248 ;  /* 0x000000ffff8c7224 */ /* 0x000fe400078e00f8 */
[----:B------:R-:W-:Y:S01]  /*8e00*/  IMAD R245, R245, 0x48, RZ ;  /* 0x00000048f5f57824 */ /* 0x000fe200078e02ff */
[----:B--2---:R-:W-:Y:S01]  /*8e10*/  HMMA.16816.F32.BF16 R68, R96, R80, RZ ;  /* 0x000000506044723c */ /* 0x004fe200000418ff */
[----:B------:R-:W-:-:S04]  /*8e20*/  FADD.FTZ R234, R234, R247 ;  /* 0x000000f7eaea7221 */ /* 0x000fc80000010000 */
[----:B------:R-:W-:-:S03]  /*8e30*/  FADD.FTZ R227, R227, R234 ;  /* 0x000000eae3e37221 */ /* 0x000fc60000010000 */
[----:B------:R-:W-:Y:S01]  /*8e40*/  HMMA.16816.F32.BF16 R72, R24, R80, RZ ;  /* 0x000000501848723c */ /* 0x000fe200000418ff */
[----:B------:R-:W-:-:S04]  /*8e50*/  FADD.FTZ R226, R226, R227 ;  /* 0x000000e3e2e27221 */ /* 0x000fc80000010000 */
[----:B------:R-:W-:-:S04]  /*8e60*/  FADD.FTZ R225, R225, R226 ;  /* 0x000000e2e1e17221 */ /* 0x000fc80000010000 */
[----:B------:R-:W-:-:S04]  /*8e70*/  FADD.FTZ R224, R224, R225 ;  /* 0x000000e1e0e07221 */ /* 0x000fc80000010000 */
[----:B------:R-:W-:-:S03]  /*8e80*/  FADD.FTZ R223, R223, R224 ;  /* 0x000000e0dfdf7221 */ /* 0x000fc60000010000 */
[----:B----4-:R-:W-:Y:S01]  /*8e90*/  HMMA.16816.F32.BF16 R68, R16, R32, R68 ;  /* 0x000000201044723c */ /* 0x010fe20000041844 */
[----:B------:R-:W-:-:S07]  /*8ea0*/  FADD.FTZ R222, R222, R223 ;  /* 0x000000dfdede7221 */ /* 0x000fce0000010000 */
[----:B------:R-:W-:Y:S07]  /*8eb0*/  HMMA.16816.F32.BF16 R72, R92, R32, R72 ;  /* 0x000000205c48723c */ /* 0x000fee0000041848 */
[----:B------:R-:W-:Y:S01]  /*8ec0*/  FADD.FTZ R33, R143, R240 ;  /* 0x000000f08f217221 */ /* 0x000fe20000010000 */
[----:B------:R-:W-:Y:S01]  /*8ed0*/  LEA R32, P1, R36, c[0x0][0x1f8], 0x1 ;  /* 0x00007e0024207a11 */ /* 0x000fe200078208ff */
[----:B------:R-:W-:Y:S01]  /*8ee0*/  FADD.FTZ R143, R237, R244 ;  /* 0x000000f4ed8f7221 */ /* 0x000fe20000010000 */
[----:B---3--:R-:W-:Y:S01]  /*8ef0*/  F2FP.BF16.PACK_AB R240, R238, R41 ;  /* 0x00000029eef0723e */ /* 0x008fe200000010ff */
[----:B------:R-:W-:Y:S01]  /*8f00*/  FADD.FTZ R142, R142, R33 ;  /* 0x000000218e8e7221 */ /* 0x000fe20000010000 */
[----:B------:R-:W-:Y:S01]  /*8f10*/  LEA.HI.X R33, R36, c[0x0][0x1fc], R37, 0x1, P1 ;  /* 0x00007f0024217a11 */ /* 0x000fe200008f0c25 */
[----:B------:R-:W-:Y:S01]  /*8f20*/  FADD.FTZ R88, R88, R143 ;  /* 0x0000008f58587221 */ /* 0x000fe20000010000 */
[----:B------:R-:W1:Y:S01]  /*8f30*/  LDSM.16.MT88.4 R36, [R208+0xb000] ;  /* 0x00b00000d024783b */ /* 0x000e620000004200 */
[----:B------:R-:W-:Y:S01]  /*8f40*/  @!P4 HFMA2.BF16_V2 R7, -RZ.H0_H0, RZ.H0_H0, -R240.H0_H0 ;  /* 0x200000ffff07c231 */ /* 0x000fe200003409f0 */
[C---:B------:R-:W-:Y:S01]  /*8f50*/  PRMT R237, R240.reuse, 0x7632, R237 ;  /* 0x00007632f0ed7816 */ /* 0x040fe200000000ed */
[----:B------:R-:W-:Y:S01]  /*8f60*/  FADD.FTZ R87, R87, R142 ;  /* 0x0000008e57577221 */ /* 0x000fe20000010000 */
[----:B------:R-:W-:Y:S01]  /*8f70*/  STG.E.U16 [R32.64+0x2], R23 ;  /* 0x0000021720007986 */ /* 0x000fe2000c101510 */
[----:B------:R-:W-:Y:S01]  /*8f80*/  IMAD.WIDE R250, R251, 0x2, R32 ;  /* 0x00000002fbfa7825 */ /* 0x000fe200078e0220 */
[----:B------:R-:W-:Y:S01]  /*8f90*/  PRMT R81, R240, 0x5410, R237 ;  /* 0x00005410f0517816 */ /* 0x000fe200000000ed */
[----:B------:R-:W-:Y:S01]  /*8fa0*/  @!P3 HFMA2.BF16_V2 R6, -RZ.H0_H0, RZ.H0_H0, -R237.H0_H0 ;  /* 0x200000ffff06b231 */ /* 0x000fe200003409ed */
[----:B------:R-:W-:Y:S01]  /*8fb0*/  @!P4 PRMT R240, R7, 0x5410, RZ ;  /* 0x0000541007f0c816 */ /* 0x000fe200000000ff */
[----:B------:R-:W-:Y:S01]  /*8fc0*/  FADD.FTZ R7, R91, R88 ;  /* 0x000000585b077221 */ /* 0x000fe20000010000 */
[----:B------:R-:W-:Y:S01]  /*8fd0*/  STG.E.U16 [R32.64], R85 ;  /* 0x0000005520007986 */ /* 0x000fe2000c101510 */
[----:B------:R-:W-:Y:S01]  /*8fe0*/  FADD.FTZ R4, R86, R87 ;  /* 0x0000005756047221 */ /* 0x000fe20000010000 */
[----:B-----5:R-:W-:Y:S01]  /*8ff0*/  F2FP.BF16.PACK_AB R244, R45, R40 ;  /* 0x000000282df4723e */ /* 0x020fe200000010ff */
[----:B------:R-:W-:Y:S01]  /*9000*/  FADD.FTZ R7, R22, R7 ;  /* 0x0000000716077221 */ /* 0x000fe20000010000 */
[----:B------:R1:W-:Y:S01]  /*9010*/  STG.E.U16 [R250.64], R84 ;  /* 0x00000054fa007986 */ /* 0x0003e2000c101510 */
[----:B------:R-:W-:Y:S01]  /*9020*/  FADD.FTZ R4, R21, R4 ;  /* 0x0000000415047221 */ /* 0x000fe20000010000 */
[----:B------:R-:W-:Y:S01]  /*9030*/  PRMT R241, R244, 0x7632, R241 ;  /* 0x00007632f4f17816 */ /* 0x000fe200000000f1 */
[----:B------:R-:W-:Y:S01]  /*9040*/  @!P6 HFMA2.BF16_V2 R9, -RZ.H0_H0, RZ.H0_H0, -R244.H0_H0 ;  /* 0x200000ffff09e231 */ /* 0x000fe200003409f4 */
[----:B------:R-:W2:Y:S01]  /*9050*/  LDSM.16.MT88.4 R20, [R208+0xb400] ;  /* 0x00b40000d014783b */ /* 0x000ea20000004200 */
[----:B------:R-:W-:Y:S01]  /*9060*/  IMAD.WIDE R248, R249, 0x2, R32 ;  /* 0x00000002f9f87825 */ /* 0x000fe200078e0220 */
[----:B------:R-:W-:Y:S01]  /*9070*/  @!P3 PRMT R237, R6, 0x5410, RZ ;  /* 0x0000541006edb816 */ /* 0x000fe200000000ff */
[----:B------:R-:W-:Y:S01]  /*9080*/  @!P5 HFMA2.BF16_V2 R8, -RZ.H0_H0, RZ.H0_H0, -R241.H0_H0 ;  /* 0x200000ffff08d231 */ /* 0x000fe200003409f1 */
[----:B------:R3:W-:Y:S01]  /*9090*/  STG.E.U16 [R250.64+0x2], R89 ;  /* 0x00000259fa007986 */ /* 0x0007e2000c101510 */
[----:B------:R-:W-:Y:S01]  /*90a0*/  PRMT R80, R244, 0x5410, R241 ;  /* 0x00005410f4507816 */ /* 0x000fe200000000f1 */
[----:B------:R-:W-:Y:S01]  /*90b0*/  FADD.FTZ R246, R246, R7 ;  /* 0x00000007f6f67221 */ /* 0x000fe20000010000 */
[--C-:B------:R-:W-:Y:S01]  /*90c0*/  HSET2.LE.AND R6, R145, R113.reuse, PT ;  /* 0x0000007191067233 */ /* 0x100fe20003803000 */
[----:B------:R-:W-:Y:S01]  /*90d0*/  @!P6 PRMT R244, R9, 0x5410, RZ ;  /* 0x0000541009f4e816 */ /* 0x000fe200000000ff */
[--C-:B------:R-:W-:Y:S01]  /*90e0*/  HSET2.LE.AND R7, R13, R113.reuse, PT ;  /* 0x000000710d077233 */ /* 0x100fe20003803000 */
[----:B------:R-:W-:Y:S01]  /*90f0*/  @!P5 PRMT R241, R8, 0x5410, RZ ;  /* 0x0000541008f1d816 */ /* 0x000fe200000000ff */
[----:B------:R4:W-:Y:S01]  /*9100*/  STG.E.U16 [R248.64], R124 ;  /* 0x0000007cf8007986 */ /* 0x0009e2000c101510 */
[--C-:B------:R-:W-:Y:S01]  /*9110*/  HSET2.LE.AND R9, R140, R113.reuse, PT ;  /* 0x000000718c097233 */ /* 0x100fe20003803000 */
[----:B------:R-:W-:Y:S01]  /*9120*/  FADD.FTZ R221, R221, R246 ;  /* 0x000000f6dddd7221 */ /* 0x000fe20000010000 */
[--C-:B------:R-:W-:Y:S01]  /*9130*/  HSET2.LE.AND R8, R11, R113.reuse, PT ;  /* 0x000000710b087233 */ /* 0x100fe20003803000 */
[----:B------:R5:W-:Y:S01]  /*9140*/  STG.E.U16 [R248.64+0x2], R115 ;  /* 0x00000273f8007986 */ /* 0x000be2000c101510 */
[--C-:B------:R-:W-:Y:S01]  /*9150*/  HSET2.LE.AND R140, R161, R113.reuse, PT ;  /* 0x00000071a18c7233 */ /* 0x100fe20003803000 */
[----:B------:R-:W-:Y:S01]  /*9160*/  FADD.FTZ R220, R220, R221 ;  /* 0x000000dddcdc7221 */ /* 0x000fe20000010000 */
[----:B------:R-:W-:-:S03]  /*9170*/  HSET2.LE.AND R11, R128, R113, PT ;  /* 0x00000071800b7233 */ /* 0x000fc60003803000 */
[----:B------:R-:W-:Y:S01]  /*9180*/  LOP3.LUT R13, R140, R105, RZ, 0xc0, !PT ;  /* 0x000000698c0d7212 */ /* 0x000fe200078ec0ff */
[----:B------:R-:W-:Y:S01]  /*9190*/  FADD.FTZ R219, R219, R220 ;  /* 0x000000dcdbdb7221 */ /* 0x000fe20000010000 */
[----:B-1----:R-:W-:Y:S01]  /*91a0*/  HMMA.16816.F32.BF16 R84, R96, R36, RZ ;  /* 0x000000246054723c */ /* 0x002fe200000418ff */
[----:B------:R-:W-:Y:S02]  /*91b0*/  LOP3.LUT R11, R11, R114, RZ, 0xc0, !PT ;  /* 0x000000720b0b7212 */ /* 0x000fe400078ec0ff */
[----:B------:R-:W-:-:S04]  /*91c0*/  FADD.FTZ R218, R218, R219 ;  /* 0x000000dbdada7221 */ /* 0x000fc80000010000 */
[----:B------:R-:W-:Y:S01]  /*91d0*/  FADD.FTZ R217, R217, R218 ;  /* 0x000000dad9d97221 */ /* 0x000fe20000010000 */
[----:B---3--:R-:W-:Y:S03]  /*91e0*/  HMMA.16816.F32.BF16 R88, R24, R36, RZ ;  /* 0x000000241858723c */ /* 0x008fe600000418ff */
[----:B------:R-:W-:Y:S01]  /*91f0*/  FADD.FTZ R216, R216, R217 ;  /* 0x000000d9d8d87221 */ /* 0x000fe20000010000 */
[----:B----4-:R-:W-:-:S03]  /*9200*/  HSET2.LE.AND R124, R12, R113, PT ;  /* 0x000000710c7c7233 */ /* 0x010fc60003803000 */
[----:B------:R-:W-:Y:S01]  /*9210*/  FADD.FTZ R36, R112, R5 ;  /* 0x0000000570247221 */ /* 0x000fe20000010000 */
[----:B------:R-:W-:Y:S01]  /*9220*/  LOP3.LUT R12, R9, R106, RZ, 0xc0, !PT ;  /* 0x0000006a090c7212 */ /* 0x000fe200078ec0ff */
[----:B------:R-:W-:Y:S01]  /*9230*/  FADD.FTZ R37, R107, R4 ;  /* 0x000000046b257221 */ /* 0x000fe20000010000 */
[----:B-----5:R-:W-:Y:S01]  /*9240*/  HSET2.LE.AND R115, R252, R113, PT ;  /* 0x00000071fc737233 */ /* 0x020fe20003803000 */
[----:B------:R-:W-:Y:S01]  /*9250*/  LOP3.LUT R4, R129, R78, RZ, 0xc0, !PT ;  /* 0x0000004e81047212 */ /* 0x000fe200078ec0ff */
[----:B------:R-:W-:Y:S01]  /*9260*/  HMMA.16816.F32.BF16 R104, R24, R130, RZ ;  /* 0x000000821868723c */ /* 0x000fe200000418ff */
[----:B------:R-:W-:Y:S02]  /*9270*/  FADD.FTZ R214, R214, R37 ;  /* 0x00000025d6d67221 */ /* 0x000fe40000010000 */
[----:B------:R-:W-:Y:S02]  /*9280*/  FADD.FTZ R36, R207, R36 ;  /* 0x00000024cf247221 */ /* 0x000fe40000010000 */
[----:B------:R-:W-:-:S02]  /*9290*/  FADD.FTZ R231, R231, R214 ;  /* 0x000000d6e7e77221 */ /* 0x000fc40000010000 */
[----:B------:R-:W-:Y:S01]  /*92a0*/  FADD.FTZ R233, R233, R36 ;  /* 0x00000024e9e97221 */ /* 0x000fe20000010000 */
[-C--:B--2---:R-:W-:Y:S01]  /*92b0*/  HMMA.16816.F32.BF16 R84, R16, R20.reuse, R84 ;  /* 0x000000141054723c */ /* 0x084fe20000041854 */
        /* <DEDUP_REMOVED lines=8> */
[--C-:B------:R-:W-:Y:S01]  /*9340*/  HSET2.LE.AND R20, R10, R113.reuse, PT ;  /* 0x000000710a147233 */ /* 0x100fe20003803000 */
[C---:B------:R-:W-:Y:S01]  /*9350*/  HMMA.16816.F32.BF16 R140, R24.reuse, R162, RZ ;  /* 0x000000a2188c723c */ /* 0x040fe200000418ff */
[--C-:B------:R-:W-:Y:S01]  /*9360*/  HSET2.LE.AND R10, R15, R113.reuse, PT ;  /* 0x000000710f0a7233 */ /* 0x100fe20003803000 */
[----:B------:R-:W-:Y:S01]  /*9370*/  LOP3.LUT R15, R6, R79, RZ, 0xc0, !PT ;  /* 0x0000004f060f7212 */ /* 0x000fe200078ec0ff */
[--C-:B------:R-:W-:Y:S01]  /*9380*/  HSET2.LE.AND R21, R152, R113.reuse, PT ;  /* 0x0000007198157233 */ /* 0x100fe20003803000 */
[----:B------:R-:W-:Y:S01]  /*9390*/  LOP3.LUT R6, R7, R76, RZ, 0xc0, !PT ;  /* 0x0000004c07067212 */ /* 0x000fe200078ec0ff */
[----:B------:R-:W-:Y:S01]  /*93a0*/  HSET2.LE.AND R113, R160, R113, PT ;  /* 0x00000071a0717233 */ /* 0x000fe20003803000 */
[----:B------:R-:W-:Y:S01]  /*93b0*/  LOP3.LUT R5, R10, R77, RZ, 0xc0, !PT ;  /* 0x0000004d0a057212 */ /* 0x000fe200078ec0ff */
[----:B------:R-:W-:Y:S01]  /*93c0*/  FADD.FTZ R243, R243, R40 ;  /* 0x00000028f3f37221 */ /* 0x000fe20000010000 */
[----:B------:R-:W-:Y:S01]  /*93d0*/  LOP3.LUT R7, R8, R31, RZ, 0xc0, !PT ;  /* 0x0000001f08077212 */ /* 0x000fe200078ec0ff */
[----:B------:R-:W-:Y:S01]  /*93e0*/  HMMA.16816.F32.BF16 R76, R24, R82, RZ ;  /* 0x00000052184c723c */ /* 0x000fe200000418ff */
[----:B------:R-:W-:-:S02]  /*93f0*/  LOP3.LUT R8, R115, R30, RZ, 0xc0, !PT ;  /* 0x0000001e73087212 */ /* 0x000fc400078ec0ff */
[----:B------:R-:W-:Y:S02]  /*9400*/  LOP3.LUT R9, R21, R28, RZ, 0xc0, !PT ;  /* 0x0000001c15097212 */ /* 0x000fe400078ec0ff */
[----:B------:R-:W-:Y:S02]  /*9410*/  LOP3.LUT R10, R144, R29, RZ, 0xc0, !PT ;  /* 0x0000001d900a7212 */ /* 0x000fe400078ec0ff */
[----:B------:R-:W-:Y:S01]  /*9420*/  LOP3.LUT R28, R126, R125, RZ, 0xc0, !PT ;  /* 0x0000007d7e1c7212 */ /* 0x000fe200078ec0ff */
[----:B------:R-:W-:Y:S01]  /*9430*/  HMMA.16816.F32.BF16 R128, R96, R130, RZ ;  /* 0x000000826080723c */ /* 0x000fe200000418ff */
[----:B------:R-:W-:Y:S02]  /*9440*/  LOP3.LUT R29, R113, R80, RZ, 0xc0, !PT ;  /* 0x00000050711d7212 */ /* 0x000fe400078ec0ff */
[----:B------:R-:W-:Y:S02]  /*9450*/  LOP3.LUT R30, R124, R81, RZ, 0xc0, !PT ;  /* 0x000000517c1e7212 */ /* 0x000fe400078ec0ff */
[----:B------:R-:W-:-:S03]  /*9460*/  LOP3.LUT R31, R20, R127, RZ, 0xc0, !PT ;  /* 0x0000007f141f7212 */ /* 0x000fc600078ec0ff */
[C---:B------:R-:W-:Y:S08]  /*9470*/  HMMA.16816.F32.BF16 R112, R24.reuse, R146, RZ ;  /* 0x000000921870723c */ /* 0x040ff000000418ff */
        /* <DEDUP_REMOVED lines=137> */
[----:B------:R2:W-:Y:S04]  /*9d10*/  STG.E.U16 [R250.64+0x70], R182 ;  /* 0x000070b6fa007986 */ /* 0x0005e8000c101510 */
[----:B------:R2:W-:Y:S04]  /*9d20*/  STG.E.U16 [R250.64+0x72], R181 ;  /* 0x000072b5fa007986 */ /* 0x0005e8000c101510 */
[----:B------:R2:W-:Y:S04]  /*9d30*/  STL [R1+0xc0], R6 ;  /* 0x0000c00601007387 */ /* 0x0005e80000100800 */
[----:B------:R2:W-:Y:S04]  /*9d40*/  STG.E.U16 [R248.64+0x70], R240 ;  /* 0x000070f0f8007986 */ /* 0x0005e8000c101510 */
[----:B------:R2:W-:Y:S04]  /*9d50*/  STG.E.U16 [R248.64+0x72], R237 ;  /* 0x000072edf8007986 */ /* 0x0005e8000c101510 */
[----:B------:R2:W-:Y:S04]  /*9d60*/  STL [R1+0xc4], R4 ;  /* 0x0000c40401007387 */ /* 0x0005e80000100800 */
[----:B------:R2:W-:Y:S04]  /*9d70*/  STG.E.U16 [R8.64+0x70], R242 ;  /* 0x000070f208007986 */ /* 0x0005e8000c101510 */
[----:B------:R2:W-:Y:S04]  /*9d80*/  STG.E.U16 [R8.64+0x72], R239 ;  /* 0x000072ef08007986 */ /* 0x0005e8000c101510 */
[----:B------:R2:W-:Y:S01]  /*9d90*/  STL [R1+0xcc], R5 ;  /* 0x0000cc0501007387 */ /* 0x0005e20000100800 */
[----:B------:R-:W-:Y:S05]  /*9da0*/  @!P0 BRA `(.L_x_585) ;  /* 0x0000808000008947 */ /* 0x000fea0003800000 */
[----:B------:R-:W-:Y:S01]  /*9db0*/  IMAD R55, R62, -0x2, R55 ;  /* 0xfffffffe3e377824 */ /* 0x000fe200078e0237 */
[----:B------:R-:W-:Y:S01]  /*9dc0*/  MOV R165, R2 ;  /* 0x0000000200a57202 */ /* 0x000fe20000000f00 */
[----:B--2---:R-:W-:Y:S01]  /*9dd0*/  IMAD.U32 R4, RZ, RZ, UR12 ;  /* 0x0000000cff047e24 */ /* 0x004fe2000f8e00ff */
[----:B------:R-:W-:Y:S01]  /*9de0*/  IADD3 R168, P0, R32, -0x80, RZ ;  /* 0xffffff8020a87810 */ /* 0x000fe20007f1e0ff */
[----:B------:R-:W-:Y:S01]  /*9df0*/  IMAD.MOV.U32 R167, RZ, RZ, R0 ;  /* 0x000000ffffa77224 */ /* 0x000fe200078e0000 */
[----:B------:R-:W-:Y:S01]  /*9e00*/  IADD3 R2, R54, 0x4, RZ ;  /* 0x0000000436027810 */ /* 0x000fe20007ffe0ff */
[----:B------:R-:W-:Y:S01]  /*9e10*/  IMAD.MOV.U32 R6, RZ, RZ, c[0x0][0x228] ;  /* 0x00008a00ff067624 */ /* 0x000fe200078e00ff */
[----:B------:R-:W-:Y:S01]  /*9e20*/  IADD3 R4, R4, -UR13, R55 ;  /* 0x8000000d04047c10 */ /* 0x000fe2000fffe037 */
[----:B------:R-:W-:Y:S01]  /*9e30*/  IMAD.WIDE.U32 R8, R54, -0x326172a9, RZ ;  /* 0xcd9e8d5736087825 */ /* 0x000fe200078e00ff */
[----:B------:R-:W-:Y:S01]  /*9e40*/  MOV R169, R164 ;  /* 0x000000a400a97202 */ /* 0x000fe20000000f00 */
[----:B------:R-:W-:Y:S01]  /*9e50*/  UIADD3 UR25, UR23, -0x2, URZ ;  /* 0xfffffffe17197890 */ /* 0x000fe2000fffe03f */
[----:B------:R-:W-:Y:S01]  /*9e60*/  IADD3.X R171, R33, -0x1, RZ, P0, !PT ;  /* 0xffffffff21ab7810 */ /* 0x000fe200007fe4ff */
[----:B------:R1:W-:Y:S01]  /*9e70*/  STL [R1+0x90], R4 ;  /* 0x0000900401007387 */ /* 0x0003e20000100800 */
[----:B------:R-:W2:Y:S01]  /*9e80*/  LDC.U8 R0, c[0x0][0x2d8] ;  /* 0x0000b600ff007b82 */ /* 0x000ea20000000000 */
[----:B------:R-:W-:Y:S01]  /*9e90*/  SHF.L.U32 R7, R6, 0x3, RZ ;  /* 0x0000000306077819 */ /* 0x000fe200000006ff */
[----:B------:R-:W-:Y:S01]  /*9ea0*/  IMAD.MOV.U32 R166, RZ, RZ, R3 ;  /* 0x000000ffffa67224 */ /* 0x000fe200078e0003 */
[----:B------:R-:W3:Y:S01]  /*9eb0*/  LDL R59, [R1+0x70] ;  /* 0x00007000013b7983 */ /* 0x000ee20000100800 */
[----:B------:R-:W-:Y:S01]  /*9ec0*/  IMAD.WIDE.U32 R10, R52, -0x2daee0ad, RZ ;  /* 0xd2511f53340a7825 */ /* 0x000fe200078e00ff */
[----:B------:R-:W-:Y:S01]  /*9ed0*/  ISETP.GE.AND P3, PT, R60, c[0x0][0x220], PT ;  /* 0x000088003c007a0c */ /* 0x000fe20003f66270 */
[----:B------:R-:W-:Y:S01]  /*9ee0*/  ULDC.U8 UR12, c[0x0][0x2d8] ;  /* 0x0000b600000c7ab9 */ /* 0x000fe20000000000 */
[----:B------:R-:W4:Y:S01]  /*9ef0*/  LDL R252, [R1+0x6c] ;  /* 0x00006c0001fc7983 */ /* 0x000f220000100800 */
[----:B------:R-:W-:Y:S01]  /*9f00*/  LOP3.LUT R3, R9, R53, RZ, 0x3c, !PT ;  /* 0x0000003509037212 */ /* 0x000fe200078e3cff */
[----:B------:R-:W-:-:S02]  /*9f10*/  UMOV UR23, 0xffffffc0 ;  /* 0xffffffc000177882 */ /* 0x000fc40000000000 */
[----:B------:R-:W-:Y:S01]  /*9f20*/  STL.64 [R1+0xb0], R8 ;  /* 0x0000b00801007387 */ /* 0x000fe20000100a00 */
[----:B------:R-:W-:Y:S01]  /*9f30*/  ULDC.64 UR6, c[0x0][0x1a0] ;  /* 0x0000680000067ab9 */ /* 0x000fe20000000a00 */
[----:B-1----:R-:W-:-:S04]  /*9f40*/  IMAD.WIDE.U32 R4, R2, -0x326172a9, RZ ;  /* 0xcd9e8d5702047825 */ /* 0x002fc800078e00ff */
[----:B------:R-:W-:Y:S01]  /*9f50*/  IMAD R2, R6, 0x38, R7 ;  /* 0x0000003806027824 */ /* 0x000fe200078e0207 */
[----:B------:R-:W-:Y:S01]  /*9f60*/  LOP3.LUT R53, R5, R53, RZ, 0x3c, !PT ;  /* 0x0000003505357212 */ /* 0x000fe200078e3cff */
[----:B------:R1:W-:Y:S01]  /*9f70*/  STL.64 [R1+0xa0], R4 ;  /* 0x0000a00401007387 */ /* 0x0003e20000100a00 */
[----:B--2---:R-:W-:Y:S02]  /*9f80*/  PRMT R6, R0, 0x7054, R0 ;  /* 0x0000705400067816 */ /* 0x004fe40000000000 */
[----:B------:R-:W-:Y:S01]  /*9f90*/  IADD3 R0, R2, 0x1, RZ ;  /* 0x0000000102007810 */ /* 0x000fe20007ffe0ff */
[----:B------:R2:W-:Y:S01]  /*9fa0*/  STL.64 [R1+0xb8], R10 ;  /* 0x0000b80a01007387 */ /* 0x0005e20000100a00 */
[----:B-1----:R-:W-:-:S04]  /*9fb0*/  IMAD.WIDE.U32 R4, R3, -0x2daee0ad, RZ ;  /* 0xd2511f5303047825 */ /* 0x002fc800078e00ff */
[----:B------:R-:W-:Y:S01]  /*9fc0*/  IMAD.WIDE.U32 R2, R53, -0x2daee0ad, RZ ;  /* 0xd2511f5335027825 */ /* 0x000fe200078e00ff */
[----:B------:R2:W-:Y:S04]  /*9fd0*/  STL.64 [R1+0xa8], R4 ;  /* 0x0000a80401007387 */ /* 0x0005e80000100a00 */
[----:B------:R2:W-:Y:S01]  /*9fe0*/  STL.64 [R1+0x98], R2 ;  /* 0x0000980201007387 */ /* 0x0005e20000100a00 */
[----:B---3--:R-:W-:Y:S02]  /*9ff0*/  ISETP.GE.AND P2, PT, R59, c[0x0][0x220], PT ;  /* 0x000088003b007a0c */ /* 0x008fe40003f46270 */
[----:B----4-:R-:W-:Y:S01]  /*a000*/  ISETP.GE.AND P1, PT, R252, c[0x0][0x220], PT ;  /* 0x00008800fc007a0c */ /* 0x010fe20003f26270 */
[----:B--2---:R-:W-:Y:S05]  /*a010*/  BRA `(.L_x_586) ;  /* 0x0000040000007947 */ /* 0x004fea0003800000 */
.L_x_588:
        /* <DEDUP_REMOVED lines=64> */
.L_x_586:
        /* <DEDUP_REMOVED lines=203> */
.L_x_587:
[----:B------:R-:W2:Y:S01]  /*b0d0*/  LDL R2, [R1+0x90] ;  /* 0x0000900001027983 */ /* 0x000ea20000100800 */
[----:B------:R-:W-:Y:S01]  /*b0e0*/  IMAD.U32 R0, RZ, RZ, UR25 ;  /* 0x00000019ff007e24 */ /* 0x000fe2000f8e00ff */
[----:B------:R-:W-:Y:S01]  /*b0f0*/  UIMAD UR14, UR25, UR23, 0x40 ;  /* 0x00000040190e74a4 */ /* 0x000fe2000f8e0217 */
[----:B-1----:R-:W-:Y:S01]  /*b100*/  IMAD.MOV.U32 R189, RZ, RZ, c[0x0][0x228] ;  /* 0x00008a00ffbd7624 */ /* 0x002fe200078e00ff */
[----:B------:R-:W-:Y:S01]  /*b110*/  STL [R1+0x12c], R230 ;  /* 0x00012ce601007387 */ /* 0x000fe20000100800 */
[----:B------:R-:W-:Y:S02]  /*b120*/  UIADD3 UR27, UR19, -0x4498517b, URZ ;  /* 0xbb67ae85131b7890 */ /* 0x000fe4000fffe03f */
[----:B------:R-:W-:Y:S01]  /*b130*/  UIADD3 UR26, UR18, -0x61c88647, URZ ;  /* 0x9e3779b9121a7890 */ /* 0x000fe2000fffe03f */
[----:B------:R-:W-:Y:S01]  /*b140*/  STL [R1+0x128], R229 ;  /* 0x000128e501007387 */ /* 0x000fe20000100800 */
[----:B------:R-:W-:Y:S01]  /*b150*/  UIADD3 UR28, UR19, 0x76cf5d0a, URZ ;  /* 0x76cf5d0a131c7890 */ /* 0x000fe2000fffe03f */
[----:B------:R-:W-:Y:S01]  /*b160*/  IMAD.SHL.U32 R189, R189, 0x8, RZ ;  /* 0x00000008bdbd7824 */ /* 0x000fe200078e00ff */
[----:B------:R-:W-:Y:S01]  /*b170*/  USHF.L.U32 UR29, UR25, 0x1, URZ ;  /* 0x00000001191d7899 */ /* 0x000fe2000800063f */
[----:B------:R-:W-:Y:S01]  /*b180*/  STL [R1+0x124], R227 ;  /* 0x000124e301007387 */ /* 0x000fe20000100800 */
[----:B------:R-:W-:Y:S03]  /*b190*/  UIADD3 UR15, UR18, 0x3c6ef372, URZ ;  /* 0x3c6ef372120f7890 */ /* 0x000fe6000fffe03f */
[----:B------:R-:W-:Y:S04]  /*b1a0*/  STL [R1+0x120], R226 ;  /* 0x000120e201007387 */ /* 0x000fe80000100800 */
        /* <DEDUP_REMOVED lines=8> */
[----:B------:R-:W-:Y:S06]  /*b230*/  STL.64 [R1+0xf8], R218 ;  /* 0x0000f8da01007387 */ /* 0x000fec0000100a00 */
[----:B------:R-:W-:Y:S06]  /*b240*/  STL.64 [R1+0xf0], R216 ;  /* 0x0000f0d801007387 */ /* 0x000fec0000100a00 */
[----:B------:R-:W-:Y:S06]  /*b250*/  STL.64 [R1+0xe8], R214 ;  /* 0x0000e8d601007387 */ /* 0x000fec0000100a00 */
[----:B------:R-:W-:Y:S06]  /*b260*/  STL.64 [R1+0xe0], R210 ;  /* 0x0000e0d201007387 */ /* 0x000fec0000100a00 */
[----:B------:R-:W-:Y:S06]  /*b270*/  STL.64 [R1+0xd8], R212 ;  /* 0x0000d8d401007387 */ /* 0x000fec0000100a00 */
[----:B------:R1:W-:Y:S04]  /*b280*/  STL [R1+0xd0], R209 ;  /* 0x0000d0d101007387 */ /* 0x0003e80000100800 */
[----:B-1----:R-:W3:Y:S01]  /*b290*/  LDL.LU R209, [R1+0x94] ;  /* 0x0000940001d17983 */ /* 0x002ee20000300800 */
[----:B--2---:R-:W-:Y:S01]  /*b2a0*/  IADD3 R164, R2, UR14, RZ ;  /* 0x0000000e02a47c10 */ /* 0x004fe2000fffe0ff */
[----:B------:R-:W-:Y:S01]  /*b2b0*/  ULOP3.LUT UR14, UR29, UR19, URZ, 0x3c, !UPT ;  /* 0x000000131d0e7292 */ /* 0x000fe2000f8e3c3f */
[----:B------:R-:W-:Y:S01]  /*b2c0*/  IMAD R0, R0, -0x40, R2 ;  /* 0xffffffc000007824 */ /* 0x000fe200078e0202 */
[----:B------:R-:W-:Y:S01]  /*b2d0*/  UIADD3 UR29, UR29, 0x1, URZ ;  /* 0x000000011d1d7890 */ /* 0x000fe2000fffe03f */
[----:B------:R-:W-:Y:S03]  /*b2e0*/  IABS R177, R164 ;  /* 0x000000a400b17213 */ /* 0x000fe60000000000 */
[C---:B------:R-:W-:Y:S01]  /*b2f0*/  IADD3 R3, R0.reuse, 0x48, RZ ;  /* 0x0000004800037810 */ /* 0x040fe20007ffe0ff */
[----:B------:R-:W-:Y:S01]  /*b300*/  ULOP3.LUT UR29, UR29, UR19, URZ, 0x3c, !UPT ;  /* 0x000000131d1d7292 */ /* 0x000fe2000f8e3c3f */
[C---:B------:R-:W-:Y:S01]  /*b310*/  IADD3 R172, R0.reuse, -0x1, RZ ;  /* 0xffffffff00ac7810 */ /* 0x040fe20007ffe0ff */
[----:B------:R-:W1:Y:S01]  /*b320*/  I2F R177, R177 ;  /* 0x000000b100b17306 */ /* 0x000e620000201400 */
[----:B------:R-:W-:Y:S02]  /*b330*/  ISETP.GE.AND P0, PT, R3, RZ, PT ;  /* 0x000000ff0300720c */ /* 0x000fe40003f06270 */
[C---:B------:R-:W-:Y:S02]  /*b340*/  IADD3 R170, R0.reuse, 0x3f, RZ ;  /* 0x0000003f00aa7810 */ /* 0x040fe40007ffe0ff */
[C---:B------:R-:W-:Y:S02]  /*b350*/  IADD3 R175, R0.reuse, -0x8, RZ ;  /* 0xfffffff800af7810 */ /* 0x040fe40007ffe0ff */
[----:B------:R-:W-:Y:S02]  /*b360*/  IADD3 R168, R0, 0x8, RZ ;  /* 0x0000000800a87810 */ /* 0x000fe40007ffe0ff */
[----:B------:R-:W-:Y:S02]  /*b370*/  ISETP.GE.AND P6, PT, R170, RZ, PT ;  /* 0x000000ffaa00720c */ /* 0x000fe40003fc6270 */
[----:B------:R-:W-:Y:S02]  /*b380*/  IADD3 R173, -R0, -0x8, RZ ;  /* 0xfffffff800ad7810 */ /* 0x000fe40007ffe1ff */
[----:B------:R-:W-:Y:S02]  /*b390*/  ISETP.GE.AND P5, PT, R168, RZ, PT ;  /* 0x000000ffa800720c */ /* 0x000fe40003fa6270 */
[----:B------:R-:W-:Y:S02]  /*b3a0*/  @!P0 IADD3 R3, -R164, -0x8, RZ ;  /* 0xfffffff8a4038810 */ /* 0x000fe40007ffe1ff */
[----:B------:R-:W-:Y:S02]  /*b3b0*/  ISETP.GE.AND P0, PT, R172, RZ, PT ;  /* 0x000000ffac00720c */ /* 0x000fe40003f06270 */
[C---:B------:R-:W-:Y:S02]  /*b3c0*/  IADD3 R2, R0.reuse, 0x7, RZ ;  /* 0x0000000700027810 */ /* 0x040fe40007ffe0ff */
[----:B------:R-:W-:Y:S01]  /*b3d0*/  SEL R171, R173, R168, !P5 ;  /* 0x000000a8adab7207 */ /* 0x000fe20006800000 */
[----:B------:R-:W2:Y:S01]  /*b3e0*/  I2F R3, R3 ;  /* 0x0000000300037306 */ /* 0x000ea20000201400 */
[----:B------:R-:W-:Y:S01]  /*b3f0*/  IADD3 R173, -R0, -0x7, RZ ;  /* 0xfffffff900ad7810 */ /* 0x000fe20007ffe1ff */
[C---:B-1----:R-:W-:Y:S01]  /*b400*/  FFMA.FTZ R14, R177.reuse, -UR4, R14 ;  /* 0x80000004b10e7c23 */ /* 0x042fe2000801000e */
[----:B------:R-:W-:Y:S01]  /*b410*/  ISETP.GE.AND P4, PT, R2, RZ, PT ;  /* 0x000000ff0200720c */ /* 0x000fe20003f86270 */
[----:B------:R-:W-:Y:S01]  /*b420*/  FFMA.FTZ R8, R177, -UR4, R8 ;  /* 0x80000004b1087c23 */ /* 0x000fe20008010008 */
[C---:B------:R-:W-:Y:S02]  /*b430*/  IADD3 R182, R0.reuse, -0x9, RZ ;  /* 0xfffffff700b67810 */ /* 0x040fe40007ffe0ff */
[----:B------:R-:W-:Y:S02]  /*b440*/  SEL R180, R173, R2, !P4 ;  /* 0x00000002adb47207 */ /* 0x000fe40006000000 */
[C---:B------:R-:W-:Y:S01]  /*b450*/  @!P0 IADD3 R172, -R0.reuse, 0x1, RZ ;  /* 0x0000000100ac8810 */ /* 0x040fe20007ffe1ff */
[----:B------:R-:W1:Y:S01]  /*b460*/  I2F R171, R171 ;  /* 0x000000ab00ab7306 */ /* 0x000e620000201400 */
[----:B------:R-:W-:Y:S02]  /*b470*/  ISETP.GE.AND P0, PT, R175, RZ, PT ;  /* 0x000000ffaf00720c */ /* 0x000fe40003f06270 */
[----:B------:R-:W-:Y:S02]  /*b480*/  IADD3 R173, R0, 0x38, RZ ;  /* 0x0000003800ad7810 */ /* 0x000fe40007ffe0ff */
[----:B------:R-:W-:Y:S02]  /*b490*/  @!P6 IADD3 R170, -R164, 0x1, RZ ;  /* 0x00000001a4aae810 */ /* 0x000fe40007ffe1ff */
[----:B------:R-:W-:Y:S02]  /*b4a0*/  ISETP.GE.AND P6, PT, R173, RZ, PT ;  /* 0x000000ffad00720c */ /* 0x000fe40003fc6270 */
[C---:B------:R-:W-:Y:S01]  /*b4b0*/  IADD3 R174, R0.reuse, 0x37, RZ ;  /* 0x0000003700ae7810 */ /* 0x040fe20007ffe0ff */
[----:B------:R-:W4:Y:S01]  /*b4c0*/  I2F R180, R180 ;  /* 0x000000b400b47306 */ /* 0x000f220000201400 */
[C---:B------:R-:W-:Y:S02]  /*b4d0*/  IADD3 R181, R0.reuse, -0x10, RZ ;  /* 0xfffffff000b57810 */ /* 0x040fe40007ffe0ff */
[C---:B------:R-:W-:Y:S01]  /*b4e0*/  IADD3 R179, R0.reuse, 0x30, RZ ;  /* 0x0000003000b37810 */ /* 0x040fe20007ffe0ff */
[----:B--2---:R-:W-:Y:S01]  /*b4f0*/  FFMA.FTZ R10, R3, -UR4, R10 ;  /* 0x80000004030a7c23 */ /* 0x004fe2000801000a */
[----:B------:R-:W-:Y:S02]  /*b500*/  @!P0 IADD3 R175, -R0, 0x8, RZ ;  /* 0x0000000800af8810 */ /* 0x000fe40007ffe1ff */
[----:B------:R-:W-:Y:S02]  /*b510*/  ISETP.GE.AND P0, PT, R182, RZ, PT ;  /* 0x000000ffb600720c */ /* 0x000fe40003f06270 */
[----:B------:R-:W-:Y:S01]  /*b520*/  IADD3 R178, R0, -0x11, RZ ;  /* 0xffffffef00b27810 */ /* 0x000fe20007ffe0ff */
[----:B------:R-:W2:Y:S01]  /*b530*/  I2F R170, R170 ;  /* 0x000000aa00aa7306 */ /* 0x000ea20000201400 */
[----:B------:R-:W-:Y:S02]  /*b540*/  @!P6 IADD3 R173, -R164, 0x8, RZ ;  /* 0x00000008a4ade810 */ /* 0x000fe40007ffe1ff */
[----:B------:R-:W-:Y:S01]  /*b550*/  ISETP.GE.AND P6, PT, R174, RZ, PT ;  /* 0x000000ffae00720c */ /* 0x000fe20003fc6270 */
[----:B-1----:R-:W-:Y:S01]  /*b560*/  FFMA.FTZ R6, R171, -UR4, R6 ;  /* 0x80000004ab067c23 */ /* 0x002fe20008010006 */
[C---:B------:R-:W-:Y:S02]  /*b570*/  IADD3 R176, R0.reuse, 0x2f, RZ ;  /* 0x0000002f00b07810 */ /* 0x040fe40007ffe0ff */
[C---:B------:R-:W-:Y:S02]  /*b580*/  IADD3 R171, R0.reuse, -0x18, RZ ;  /* 0xffffffe800ab7810 */ /* 0x040fe40007ffe0ff */
[----:B------:R-:W-:Y:S01]  /*b590*/  IABS R183, R0 ;  /* 0x0000000000b77213 */ /* 0x000fe20000000000 */
[----:B------:R-:W1:Y:S01]  /*b5a0*/  I2F R173, R173 ;  /* 0x000000ad00ad7306 */ /* 0x000e620000201400 */
[----:B------:R-:W-:Y:S02]  /*b5b0*/  @!P0 IADD3 R182, -R0, 0x9, RZ ;  /* 0x0000000900b68810 */ /* 0x000fe40007ffe1ff */
[----:B------:R-:W-:Y:S01]  /*b5c0*/  ISETP.GE.AND P0, PT, R181, RZ, PT ;  /* 0x000000ffb500720c */ /* 0x000fe20003f06270 */
[----:B----4-:R-:W-:Y:S01]  /*b5d0*/  FFMA.FTZ R7, R180, -UR4, R7 ;  /* 0x80000004b4077c23 */ /* 0x010fe20008010007 */
[----:B------:R-:W-:Y:S02]  /*b5e0*/  IADD3 R3, R0, 0x28, RZ ;  /* 0x0000002800037810 */ /* 0x000fe40007ffe0ff */
[----:B------:R-:W-:Y:S02]  /*b5f0*/  @!P6 IADD3 R174, -R164, 0x9, RZ ;  /* 0x00000009a4aee810 */ /* 0x000fe40007ffe1ff */
[----:B------:R-:W-:Y:S01]  /*b600*/  ISETP.GE.AND P6, PT, R179, RZ, PT ;  /* 0x000000ffb300720c */ /* 0x000fe20003fc6270 */
[----:B------:R-:W4:Y:S01]  /*b610*/  I2F R182, R182 ;  /* 0x000000b600b67306 */ /* 0x000f220000201400 */
[C---:B------:R-:W-:Y:S02]  /*b620*/  IADD3 R180, R0.reuse, -0x19, RZ ;  /* 0xffffffe700b47810 */ /* 0x040fe40007ffe0ff */
[----:B------:R-:W-:Y:S01]  /*b630*/  IADD3 R184, R0, 0x47, RZ ;  /* 0x0000004700b87810 */ /* 0x000fe20007ffe0ff */
[----:B--2---:R-:W-:Y:S01]  /*b640*/  FFMA.FTZ R9, R170, -UR4, R9 ;  /* 0x80000004aa097c23 */ /* 0x004fe20008010009 */
[----:B------:R-:W-:Y:S01]  /*b650*/  IADD3 R177, R0, -0x20, RZ ;  /* 0xffffffe000b17810 */ /* 0x000fe20007ffe0ff */
[----:B------:R-:W-:Y:S01]  /*b660*/  FFMA.FTZ R15, R170, -UR4, R15 ;  /* 0x80000004aa0f7c23 */ /* 0x000fe2000801000f */
[----:B------:R-:W-:Y:S02]  /*b670*/  @!P0 IADD3 R181, -R0, 0x10, RZ ;  /* 0x0000001000b58810 */ /* 0x000fe40007ffe1ff */
[----:B------:R-:W-:Y:S01]  /*b680*/  ISETP.GE.AND P0, PT, R178, RZ, PT ;  /* 0x000000ffb200720c */ /* 0x000fe20003f06270 */
[----:B------:R-:W2:Y:S01]  /*b690*/  I2F R174, R174 ;  /* 0x000000ae00ae7306 */ /* 0x000ea20000201400 */
[----:B------:R-:W-:Y:S02]  /*b6a0*/  IADD3 R185, R0, 0x1f, RZ ;  /* 0x0000001f00b97810 */ /* 0x000fe40007ffe0ff */
[----:B------:R-:W-:Y:S01]  /*b6b0*/  @!P6 IADD3 R179, -R164, 0x10, RZ ;  /* 0x00000010a4b3e810 */ /* 0x000fe20007ffe1ff */
[C---:B-1----:R-:W-:Y:S01]  /*b6c0*/  FFMA.FTZ R12, R173.reuse, -UR4, R12 ;  /* 0x80000004ad0c7c23 */ /* 0x042fe2000801000c */
[----:B------:R-:W-:Y:S01]  /*b6d0*/  ISETP.GE.AND P6, PT, R176, RZ, PT ;  /* 0x000000ffb000720c */ /* 0x000fe20003fc6270 */
[----:B------:R-:W-:Y:S01]  /*b6e0*/  FFMA.FTZ R26, R173, -UR4, R26 ;  /* 0x80000004ad1a7c23 */ /* 0x000fe2000801001a */
[C---:B------:R-:W-:Y:S02]  /*b6f0*/  IADD3 R173, R0.reuse, 0x20, RZ ;  /* 0x0000002000ad7810 */ /* 0x040fe40007ffe0ff */
[----:B------:R-:W-:Y:S01]  /*b700*/  IADD3 R186, R0, -0x21, RZ ;  /* 0xffffffdf00ba7810 */ /* 0x000fe20007ffe0ff */
[----:B------:R-:W1:Y:S01]  /*b710*/  I2F R181, R181 ;  /* 0x000000b500b57306 */ /* 0x000e620000201400 */
[----:B------:R-:W-:Y:S02]  /*b720*/  @!P4 IADD3 R2, -R164, 0x39, RZ ;  /* 0x00000039a402c810 */ /* 0x000fe40007ffe1ff */
[----:B------:R-:W-:Y:S01]  /*b730*/  @!P0 IADD3 R178, -R0, 0x11, RZ ;  /* 0x0000001100b28810 */ /* 0x000fe20007ffe1ff */
[C---:B----4-:R-:W-:Y:S01]  /*b740*/  FFMA.FTZ R17, R182.reuse, -UR4, R17 ;  /* 0x80000004b6117c23 */ /* 0x050fe20008010011 */
[----:B---3--:R-:W-:Y:S01]  /*b750*/  LOP3.LUT R209, R209, 0xffffffbf, RZ, 0xc0, !PT ;  /* 0xffffffbfd1d17812 */ /* 0x008fe200078ec0ff */
[----:B------:R-:W-:Y:S01]  /*b760*/  FFMA.FTZ R23, R182, -UR4, R23 ;  /* 0x80000004b6177c23 */ /* 0x000fe20008010017 */
[----:B------:R-:W-:Y:S02]  /*b770*/  ISETP.GE.AND P0, PT, R171, RZ, PT ;  /* 0x000000ffab00720c */ /* 0x000fe40003f06270 */
[----:B------:R-:W-:Y:S01]  /*b780*/  @P3 LOP3.LUT R209, R209, 0x40, RZ, 0xfc, !PT ;  /* 0x00000040d1d13812 */ /* 0x000fe200078efcff */
[----:B------:R-:W3:Y:S01]  /*b790*/  I2F R179, R179 ;  /* 0x000000b300b37306 */ /* 0x000ee20000201400 */
[----:B------:R-:W-:Y:S02]  /*b7a0*/  @!P6 IADD3 R176, -R164, 0x11, RZ ;  /* 0x00000011a4b0e810 */ /* 0x000fe40007ffe1ff */
[----:B------:R-:W-:Y:S01]  /*b7b0*/  LOP3.LUT R209, R209, 0xffffffdf, RZ, 0xc0, !PT ;  /* 0xffffffdfd1d17812 */ /* 0x000fe200078ec0ff */
[C---:B--2---:R-:W-:Y:S01]  /*b7c0*/  FFMA.FTZ R27, R174.reuse, -UR4, R27 ;  /* 0x80000004ae1b7c23 */ /* 0x044fe2000801001b */
[----:B------:R-:W-:Y:S01]  /*b7d0*/  ISETP.GE.AND P6, PT, R3, RZ, PT ;  /* 0x000000ff0300720c */ /* 0x000fe20003fc6270 */
[----:B------:R-:W-:Y:S01]  /*b7e0*/  FFMA.FTZ R13, R174, -UR4, R13 ;  /* 0x80000004ae0d7c23 */ /* 0x000fe2000801000d */
[----:B------:R-:W-:Y:S02]  /*b7f0*/  @P2 LOP3.LUT R209, R209, 0x20, RZ, 0xfc, !PT ;  /* 0x00000020d1d12812 */ /* 0x000fe400078efcff */
[C---:B------:R-:W-:Y:S01]  /*b800*/  IADD3 R182, R0.reuse, -0x39, RZ ;  /* 0xffffffc700b67810 */ /* 0x040fe20007ffe0ff */
[----:B------:R-:W2:Y:S01]  /*b810*/  I2F R176, R176 ;  /* 0x000000b000b07306 */ /* 0x000ea20000201400 */
[----:B------:R-:W-:Y:S02]  /*b820*/  LOP3.LUT R209, R209, 0xffffffef, RZ, 0xc0, !PT ;  /* 0xffffffefd1d17812 */ /* 0x000fe400078ec0ff */
[----:B------:R-:W-:Y:S01]  /*b830*/  @!P0 IADD3 R171, -R0, 0x18, RZ ;  /* 0x0000001800ab8810 */ /* 0x000fe20007ffe1ff */
[----:B-1----:R-:W-:Y:S01]  /*b840*/  FFMA.FTZ R34, R181, -UR4, R34 ;  /* 0x80000004b5227c23 */ /* 0x002fe20008010022 */
[----:B------:R-:W-:Y:S01]  /*b850*/  @P1 LOP3.LUT R209, R209, 0x10, RZ, 0xfc, !PT ;  /* 0x00000010d1d11812 */ /* 0x000fe200078efcff */
[----:B------:R-:W-:Y:S01]  /*b860*/  FFMA.FTZ R20, R181, -UR4, R20 ;  /* 0x80000004b5147c23 */ /* 0x000fe20008010014 */
[----:B------:R-:W-:Y:S02]  /*b870*/  ISETP.GE.AND P0, PT, R180, RZ, PT ;  /* 0x000000ffb400720c */ /* 0x000fe40003f06270 */
[----:B------:R-:W-:Y:S01]  /*b880*/  @!P6 IADD3 R3, -R164, 0x18, RZ ;  /* 0x00000018a403e810 */ /* 0x000fe20007ffe1ff */
[----:B------:R-:W-:Y:S01]  /*b890*/  STL [R1+0x94], R209 ;  /* 0x000094d101007387 */ /* 0x000fe20000100800 */
[----:B------:R-:W-:Y:S01]  /*b8a0*/  IADD3 R181, R0, -0x28, RZ ;  /* 0xffffffd800b57810 */ /* 0x000fe20007ffe0ff */
[----:B------:R-:W1:Y:S01]  /*b8b0*/  I2F R172, R172 ;  /* 0x000000ac00ac7306 */ /* 0x000e620000201400 */
[----:B------:R-:W-:Y:S01]  /*b8c0*/  @!P5 IADD3 R168, -R164, 0x38, RZ ;  /* 0x00000038a4a8d810 */ /* 0x000fe20007ffe1ff */
[----:B------:R-:W4:Y:S01]  /*b8d0*/  LDL.64 R210, [R1+0xb8] ;  /* 0x0000b80001d27983 */ /* 0x000f220000100a00 */
[C---:B---3--:R-:W-:Y:S02]  /*b8e0*/  FFMA.FTZ R30, R179.reuse, -UR4, R30 ;  /* 0x80000004b31e7c23 */ /* 0x048fe4000801001e */
[----:B------:R-:W-:Y:S01]  /*b8f0*/  FFMA.FTZ R24, R179, -UR4, R24 ;  /* 0x80000004b3187c23 */ /* 0x000fe20008010018 */
[C---:B------:R-:W-:Y:S02]  /*b900*/  IADD3 R179, R0.reuse, -0x30, RZ ;  /* 0xffffffd000b37810 */ /* 0x040fe40007ffe0ff */
[----:B------:R-:W-:Y:S01]  /*b910*/  @!P0 IADD3 R180, -R0, 0x19, RZ ;  /* 0x0000001900b48810 */ /* 0x000fe20007ffe1ff */
[----:B------:R-:W3:Y:S01]  /*b920*/  LDL.64 R216, [R1+0xa8] ;  /* 0x0000a80001d87983 */ /* 0x000ee20000100a00 */
[----:B------:R-:W-:Y:S01]  /*b930*/  ISETP.GE.AND P0, PT, R184, RZ, PT ;  /* 0x000000ffb800720c */ /* 0x000fe20003f06270 */
[----:B------:R-:W1:Y:S01]  /*b940*/  I2F R183, R183 ;  /* 0x000000b700b77306 */ /* 0x000e620000201400 */
[C---:B--2---:R-:W-:Y:S02]  /*b950*/  FFMA.FTZ R31, R176.reuse, -UR4, R31 ;  /* 0x80000004b01f7c23 */ /* 0x044fe4000801001f */
[----:B------:R-:W-:Y:S01]  /*b960*/  FFMA.FTZ R25, R176, -UR4, R25 ;  /* 0x80000004b0197c23 */ /* 0x000fe20008010019 */
[----:B------:R-:W2:Y:S06]  /*b970*/  LDL.64 R218, [R1+0xb0] ;  /* 0x0000b00001da7983 */ /* 0x000eac0000100a00 */
[----:B------:R-:W1:Y:S01]  /*b980*/  I2F R175, R175 ;  /* 0x000000af00af7306 */ /* 0x000e620000201400 */
[----:B------:R-:W2:Y:S01]  /*b990*/  LDL.64 R212, [R1+0x98] ;  /* 0x0000980001d47983 */ /* 0x000ea20000100a00 */
[----:B------:R-:W-:Y:S01]  /*b9a0*/  @!P0 IADD3 R184, -R164, -0x7, RZ ;  /* 0xfffffff9a4b88810 */ /* 0x000fe20007ffe1ff */
[C---:B-1----:R-:W-:Y:S01]  /*b9b0*/  FFMA.FTZ R5, R172.reuse, -UR4, R5 ;  /* 0x80000004ac057c23 */ /* 0x042fe20008010005 */
[----:B------:R-:W-:Y:S01]  /*b9c0*/  ISETP.GE.AND P0, PT, R177, RZ, PT ;  /* 0x000000ffb100720c */ /* 0x000fe20003f06270 */
[----:B------:R-:W-:Y:S01]  /*b9d0*/  FFMA.FTZ R19, R172, -UR4, R19 ;  /* 0x80000004ac137c23 */ /* 0x000fe20008010013 */
[----:B------:R-:W-:Y:S04]  /*b9e0*/  IADD3 R172, R0, 0x27, RZ ;  /* 0x0000002700ac7810 */ /* 0x000fe80007ffe0ff */
[----:B------:R-:W-:Y:S01]  /*b9f0*/  ISETP.GE.AND P6, PT, R172, RZ, PT ;  /* 0x000000ffac00720c */ /* 0x000fe20003fc6270 */
[----:B------:R-:W1:Y:S01]  /*ba00*/  I2F R170, R184 ;  /* 0x000000b800aa7306 */ /* 0x000e620000201400 */
[C---:B------:R-:W-:Y:S02]  /*ba10*/  FFMA.FTZ R4, R183.reuse, -UR4, R4 ;  /* 0x80000004b7047c23 */ /* 0x040fe40008010004 */
[----:B------:R-:W-:Y:S01]  /*ba20*/  FFMA.FTZ R18, R183, -UR4, R18 ;  /* 0x80000004b7127c23 */ /* 0x000fe20008010012 */
[C---:B------:R-:W-:Y:S02]  /*ba30*/  IADD3 R183, R0.reuse, -0x38, RZ ;  /* 0xffffffc800b77810 */ /* 0x040fe40007ffe0ff */
[----:B------:R-:W-:Y:S02]  /*ba40*/  @!P0 IADD3 R177, -R0, 0x20, RZ ;  /* 0x0000002000b18810 */ /* 0x000fe40007ffe1ff */
[----:B------:R-:W-:Y:S02]  /*ba50*/  ISETP.GE.AND P0, PT, R182, RZ, PT ;  /* 0x000000ffb600720c */ /* 0x000fe40003f06270 */
[----:B------:R-:W1:Y:S02]  /*ba60*/  I2F R3, R3 ;  /* 0x0000000300037306 */ /* 0x000e640000201400 */
[----:B------:R-:W-:Y:S01]  /*ba70*/  @!P6 IADD3 R172, -R164, 0x19, RZ ;  /* 0x00000019a4ace810 */ /* 0x000fe20007ffe1ff */
[----:B------:R-:W-:Y:S01]  /*ba80*/  FFMA.FTZ R16, R175, -UR4, R16 ;  /* 0x80000004af107c23 */ /* 0x000fe20008010010 */
[----:B------:R-:W-:Y:S01]  /*ba90*/  ISETP.GE.AND P6, PT, R183, RZ, PT ;  /* 0x000000ffb700720c */ /* 0x000fe20003fc6270 */
[----:B------:R-:W-:Y:S05]  /*baa0*/  FFMA.FTZ R22, R175, -UR4, R22 ;  /* 0x80000004af167c23 */ /* 0x000fea0008010016 */
[----:B------:R-:W1:Y:S01]  /*bab0*/  I2F R171, R171 ;  /* 0x000000ab00ab7306 */ /* 0x000e620000201400 */
[----:B------:R-:W-:Y:S01]  /*bac0*/  @!P0 IADD3 R182, -R0, 0x39, RZ ;  /* 0x0000003900b68810 */ /* 0x000fe20007ffe1ff */
[----:B-1----:R-:W-:Y:S01]  /*bad0*/  FFMA.FTZ R11, R170, -UR4, R11 ;  /* 0x80000004aa0b7c23 */ /* 0x002fe2000801000b */
[----:B------:R-:W-:Y:S04]  /*bae0*/  ISETP.GE.AND P0, PT, R185, RZ, PT ;  /* 0x000000ffb900720c */ /* 0x000fe80003f06270 */
[C---:B------:R-:W-:Y:S02]  /*baf0*/  @!P6 IADD3 R183, -R0.reuse, 0x38, RZ ;  /* 0x0000003800b7e810 */ /* 0x040fe40007ffe1ff */
[----:B------:R-:W-:Y:S02]  /*bb00*/  ISETP.GE.AND P6, PT, R173, RZ, PT ;  /* 0x000000ffad00720c */ /* 0x000fe40003fc6270 */
[----:B------:R-:W-:Y:S01]  /*bb10*/  IADD3 R184, R0, 0x17, RZ ;  /* 0x0000001700b87810 */ /* 0x000fe20007ffe0ff */
[----:B------:R1:W1:Y:S01]  /*bb20*/  I2F R175, R183 ;  /* 0x000000b700af7306 */ /* 0x0002620000201400 */
[C---:B------:R-:W-:Y:S02]  /*bb30*/  FFMA.FTZ R42, R3.reuse, -UR4, R42 ;  /* 0x80000004032a7c23 */ /* 0x040fe4000801002a */
[----:B------:R-:W-:Y:S01]  /*bb40*/  FFMA.FTZ R28, R3, -UR4, R28 ;  /* 0x80000004031c7c23 */ /* 0x000fe2000801001c */
[----:B------:R-:W-:Y:S02]  /*bb50*/  @!P0 IADD3 R185, -R164, 0x21, RZ ;  /* 0x00000021a4b98810 */ /* 0x000fe40007ffe1ff */
[----:B------:R-:W-:Y:S04]  /*bb60*/  IADD3 R3, R0, 0x10, RZ ;  /* 0x0000001000037810 */ /* 0x000fe80007ffe0ff */
[----:B------:R-:W-:Y:S01]  /*bb70*/  @!P6 IADD3 R173, -R164, 0x20, RZ ;  /* 0x00000020a4ade810 */ /* 0x000fe20007ffe1ff */
[----:B------:R1:W1:Y:S01]  /*bb80*/  I2F R174, R182 ;  /* 0x000000b600ae7306 */ /* 0x0002620000201400 */
[----:B------:R-:W-:Y:S01]  /*bb90*/  ISETP.GE.AND P6, PT, R186, RZ, PT ;  /* 0x000000ffba00720c */ /* 0x000fe20003fc6270 */
[C---:B------:R-:W-:Y:S02]  /*bba0*/  FFMA.FTZ R32, R171.reuse, -UR4, R32 ;  /* 0x80000004ab207c23 */ /* 0x040fe40008010020 */
[----:B------:R-:W-:Y:S06]  /*bbb0*/  FFMA.FTZ R38, R171, -UR4, R38 ;  /* 0x80000004ab267c23 */ /* 0x000fec0008010026 */
[----:B------:R-:W1:Y:S02]  /*bbc0*/  I2F R176, R185 ;  /* 0x000000b900b07306 */ /* 0x000e640000201400 */
[C---:B-1----:R-:W-:Y:S01]  /*bbd0*/  IADD3 R183, R0.reuse, 0x18, RZ ;  /* 0x0000001800b77810 */ /* 0x042fe20007ffe0ff */
[----:B------:R-:W-:Y:S01]  /*bbe0*/  FFMA.FTZ R64, R175, -UR4, R64 ;  /* 0x80000004af407c23 */ /* 0x000fe20008010040 */
[C---:B------:R-:W-:Y:S02]  /*bbf0*/  @!P6 IADD3 R186, -R0.reuse, 0x21, RZ ;  /* 0x0000002100bae810 */ /* 0x040fe40007ffe1ff */
[----:B------:R-:W-:Y:S02]  /*bc00*/  ISETP.GE.AND P6, PT, R181, RZ, PT ;  /* 0x000000ffb500720c */ /* 0x000fe40003fc6270 */
[----:B------:R-:W-:Y:S02]  /*bc10*/  ISETP.GE.AND P0, PT, R183, RZ, PT ;  /* 0x000000ffb700720c */ /* 0x000fe40003f06270 */
[----:B------:R-:W1:Y:S01]  /*bc20*/  I2F R178, R178 ;  /* 0x000000b200b27306 */ /* 0x000e620000201400 */
[----:B------:R-:W-:Y:S01]  /*bc30*/  IADD3 R182, R0, -0x29, RZ ;  /* 0xffffffd700b67810 */ /* 0x000fe20007ffe0ff */
[----:B------:R-:W-:Y:S07]  /*bc40*/  FFMA.FTZ R65, R174, -UR4, R65 ;  /* 0x80000004ae417c23 */ /* 0x000fee0008010041 */
[----:B------:R-:W-:Y:S01]  /*bc50*/  @!P6 IADD3 R181, -R0, 0x28, RZ ;  /* 0x0000002800b5e810 */ /* 0x000fe20007ffe1ff */
[----:B------:R-:W1:Y:S01]  /*bc60*/  I2F R171, R168 ;  /* 0x000000a800ab7306 */ /* 0x000e620000201400 */
[----:B------:R-:W-:Y:S02]  /*bc70*/  ISETP.GE.AND P6, PT, R182, RZ, PT ;  /* 0x000000ffb600720c */ /* 0x000fe40003fc6270 */
[----:B------:R-:W-:Y:S01]  /*bc80*/  @!P0 IADD3 R183, -R164, 0x28, RZ ;  /* 0x00000028a4b78810 */ /* 0x000fe20007ffe1ff */
[----:B------:R-:W-:Y:S01]  /*bc90*/  FFMA.FTZ R41, R176, -UR4, R41 ;  /* 0x80000004b0297c23 */ /* 0x000fe20008010029 */
[----:B------:R-:W-:Y:S01]  /*bca0*/  ISETP.GE.AND P0, PT, R184, RZ, PT ;  /* 0x000000ffb800720c */ /* 0x000fe20003f06270 */
[----:B------:R-:W-:Y:S01]  /*bcb0*/  FFMA.FTZ R47, R176, -UR4, R47 ;  /* 0x80000004b02f7c23 */ /* 0x000fe2000801002f */
[----:B------:R-:W-:Y:S03]  /*bcc0*/  IADD3 R185, R0, -0x31, RZ ;  /* 0xffffffcf00b97810 */ /* 0x000fe60007ffe0ff */
[----:B------:R-:W1:Y:S02]  /*bcd0*/  I2F R172, R172 ;  /* 0x000000ac00ac7306 */ /* 0x000e640000201400 */
[----:B-1----:R-:W-:Y:S02]  /*bce0*/  FFMA.FTZ R35, R178, -UR4, R35 ;  /* 0x80000004b2237c23 */ /* 0x002fe40008010023 */
[----:B------:R-:W-:Y:S01]  /*bcf0*/  @!P6 IADD3 R182, -R0, 0x29, RZ ;  /* 0x0000002900b6e810 */ /* 0x000fe20007ffe1ff */
[----:B------:R-:W-:Y:S01]  /*bd00*/  FFMA.FTZ R21, R178, -UR4, R21 ;  /* 0x80000004b2157c23 */ /* 0x000fe20008010015 */
[----:B------:R-:W-:Y:S02]  /*bd10*/  ISETP.GE.AND P6, PT, R179, RZ, PT ;  /* 0x000000ffb300720c */ /* 0x000fe40003fc6270 */
[----:B------:R-:W-:Y:S02]  /*bd20*/  @!P0 IADD3 R184, -R164, 0x29, RZ ;  /* 0x00000029a4b88810 */ /* 0x000fe40007ffe1ff */
[----:B------:R-:W-:Y:S01]  /*bd30*/  ISETP.GE.AND P0, PT, R185, RZ, PT ;  /* 0x000000ffb900720c */ /* 0x000fe20003f06270 */
[----:B------:R-:W1:Y:S01]  /*bd40*/  I2F R180, R180 ;  /* 0x000000b400b47306 */ /* 0x000e620000201400 */
[----:B------:R-:W-:Y:S07]  /*bd50*/  FFMA.FTZ R60, R171, -UR4, R60 ;  /* 0x80000004ab3c7c23 */ /* 0x000fee000801003c */
[C---:B------:R-:W-:Y:S02]  /*bd60*/  @!P6 IADD3 R179, -R0.reuse, 0x30, RZ ;  /* 0x0000003000b3e810 */ /* 0x040fe40007ffe1ff */
[----:B------:R-:W-:Y:S01]  /*bd70*/  ISETP.GE.AND P6, PT, R3, RZ, PT ;  /* 0x000000ff0300720c */ /* 0x000fe20003fc6270 */
[----:B------:R-:W1:Y:S01]  /*bd80*/  I2F R177, R177 ;  /* 0x000000b100b17306 */ /* 0x000e620000201400 */
[----:B------:R-:W-:Y:S01]  /*bd90*/  @!P0 IADD3 R185, -R0, 0x31, RZ ;  /* 0x0000003100b98810 */ /* 0x000fe20007ffe1ff */
[----:B------:R-:W-:Y:S01]  /*bda0*/  FFMA.FTZ R43, R172, -UR4, R43 ;  /* 0x80000004ac2b7c23 */ /* 0x000fe2000801002b */
[----:B------:R-:W-:Y:S01]  /*bdb0*/  IADD3 R0, R0, 0xf, RZ ;  /* 0x0000000f00007810 */ /* 0x000fe20007ffe0ff */
[----:B------:R-:W-:Y:S03]  /*bdc0*/  FFMA.FTZ R29, R172, -UR4, R29 ;  /* 0x80000004ac1d7c23 */ /* 0x000fe6000801001d */
[----:B------:R-:W-:Y:S03]  /*bdd0*/  ISETP.GE.AND P0, PT, R0, RZ, PT ;  /* 0x000000ff0000720c */ /* 0x000fe60003f06270 */
[----:B------:R-:W1:Y:S02]  /*bde0*/  I2F R178, R186 ;  /* 0x000000ba00b27306 */ /* 0x000e640000201400 */
[----:B------:R-:W-:Y:S01]  /*bdf0*/  @!P6 IADD3 R3, -R164, 0x30, RZ ;  /* 0x00000030a403e810 */ /* 0x000fe20007ffe1ff */
[C---:B-1----:R-:W-:Y:S02]  /*be00*/  FFMA.FTZ R33, R180.reuse, -UR4, R33 ;  /* 0x80000004b4217c23 */ /* 0x042fe40008010021 */
[----:B------:R-:W-:Y:S05]  /*be10*/  FFMA.FTZ R39, R180, -UR4, R39 ;  /* 0x80000004b4277c23 */ /* 0x000fea0008010027 */
[----:B------:R-:W-:Y:S01]  /*be20*/  @!P0 IADD3 R0, -R164, 0x31, RZ ;  /* 0x00000031a4008810 */ /* 0x000fe20007ffe1ff */
[----:B------:R-:W1:Y:S01]  /*be30*/  I2F R3, R3 ;  /* 0x0000000300037306 */ /* 0x000e620000201400 */
[----:B------:R-:W-:Y:S01]  /*be40*/  FMNMX.FTZ R164, R4, R169, !PT ;  /* 0x000000a904a47209 */ /* 0x000fe20007810000 */
[C---:B------:R-:W-:Y:S02]  /*be50*/  FFMA.FTZ R36, R177.reuse, -UR4, R36 ;  /* 0x80000004b1247c23 */ /* 0x040fe40008010024 */
[----:B------:R-:W-:Y:S06]  /*be60*/  FFMA.FTZ R50, R177, -UR4, R50 ;  /* 0x80000004b1327c23 */ /* 0x000fec0008010032 */
[----:B------:R-:W1:Y:S01]  /*be70*/  I2F R0, R0 ;  /* 0x0000000000007306 */ /* 0x000e620000201400 */
[C---:B------:R-:W-:Y:S02]  /*be80*/  FFMA.FTZ R37, R178.reuse, -UR4, R37 ;  /* 0x80000004b2257c23 */ /* 0x040fe40008010025 */
[----:B------:R-:W-:Y:S07]  /*be90*/  FFMA.FTZ R51, R178, -UR4, R51 ;  /* 0x80000004b2337c23 */ /* 0x000fee0008010033 */
[----:B------:R-:W1:Y:S02]  /*bea0*/  I2F R2, R2 ;  /* 0x0000000200027306 */ /* 0x000e640000201400 */
[C---:B-1----:R-:W-:Y:S02]  /*beb0*/  FFMA.FTZ R56, R3.reuse, -UR4, R56 ;  /* 0x8000000403387c23 */ /* 0x042fe40008010038 */
[----:B------:R-:W-:Y:S01]  /*bec0*/  FFMA.FTZ R62, R3, -UR4, R62 ;  /* 0x80000004033e7c23 */ /* 0x000fe2000801003e */
[----:B------:R-:W-:Y:S05]  /*bed0*/  FMNMX.FTZ R3, R5, R164, !PT ;  /* 0x000000a405037209 */ /* 0x000fea0007810000 */
[----:B------:R-:W1:Y:S01]  /*bee0*/  I2F R173, R173 ;  /* 0x000000ad00ad7306 */ /* 0x000e620000201400 */
[C---:B------:R-:W-:Y:S02]  /*bef0*/  FFMA.FTZ R57, R0.reuse, -UR4, R57 ;  /* 0x8000000400397c23 */ /* 0x040fe40008010039 */
[----:B------:R-:W-:Y:S01]  /*bf00*/  FFMA.FTZ R63, R0, -UR4, R63 ;  /* 0x80000004003f7c23 */ /* 0x000fe2000801003f */
[----:B------:R-:W-:Y:S06]  /*bf10*/  FMNMX.FTZ R0, R16, R3, !PT ;  /* 0x0000000310007209 */ /* 0x000fec0007810000 */
[----:B------:R-:W1:Y:S01]  /*bf20*/  I2F R181, R181 ;  /* 0x000000b500b57306 */ /* 0x000e620000201400 */
[----:B------:R-:W-:Y:S02]  /*bf30*/  FMNMX.FTZ R3, R17, R0, !PT ;  /* 0x0000000011037209 */ /* 0x000fe40007810000 */
[----:B------:R-:W-:Y:S01]  /*bf40*/  FMNMX.FTZ R0, R6, R166, !PT ;  /* 0x000000a606007209 */ /* 0x000fe20007810000 */
[----:B------:R-:W-:Y:S01]  /*bf50*/  FFMA.FTZ R61, R2, -UR4, R61 ;  /* 0x80000004023d7c23 */ /* 0x000fe2000801003d */
[----:B------:R-:W-:Y:S02]  /*bf60*/  FMNMX.FTZ R2, R8, R165, !PT ;  /* 0x000000a508027209 */ /* 0x000fe40007810000 */
[----:B------:R-:W-:Y:S02]  /*bf70*/  FMNMX.FTZ R164, R20, R3, !PT ;  /* 0x0000000314a47209 */ /* 0x000fe40007810000 */
[----:B------:R-:W-:Y:S01]  /*bf80*/  FMNMX.FTZ R171, R9, R2, !PT ;  /* 0x0000000209ab7209 */ /* 0x000fe20007810000 */
[----:B------:R-:W1:Y:S01]  /*bf90*/  I2F R182, R182 ;  /* 0x000000b600b67306 */ /* 0x000e620000201400 */
[----:B------:R-:W-:Y:S02]  /*bfa0*/  FMNMX.FTZ R2, R10, R167, !PT ;  /* 0x000000a70a027209 */ /* 0x000fe40007810000 */
[----:B------:R-:W-:Y:S01]  /*bfb0*/  FMNMX.FTZ R3, R7, R0, !PT ;  /* 0x0000000007037209 */ /* 0x000fe20007810000 */
[C---:B-1----:R-:W-:Y:S01]  /*bfc0*/  FFMA.FTZ R40, R173.reuse, -UR4, R40 ;  /* 0x80000004ad287c23 */ /* 0x042fe20008010028 */
[----:B------:R-:W-:Y:S01]  /*bfd0*/  FMNMX.FTZ R0, R12, R171, !PT ;  /* 0x000000ab0c007209 */ /* 0x000fe20007810000 */
[----:B------:R-:W-:Y:S01]  /*bfe0*/  FFMA.FTZ R46, R173, -UR4, R46 ;  /* 0x80000004ad2e7c23 */ /* 0x000fe2000801002e */
[----:B------:R-:W-:Y:S02]  /*bff0*/  FMNMX.FTZ R173, R21, R164, !PT ;  /* 0x000000a415ad7209 */ /* 0x000fe40007810000 */
[----:B------:R-:W-:Y:S01]  /*c000*/  FMNMX.FTZ R171, R11, R2, !PT ;  /* 0x000000020bab7209 */ /* 0x000fe20007810000 */
[----:B------:R-:W1:Y:S01]  /*c010*/  I2F R179, R179 ;  /* 0x000000b300b37306 */ /* 0x000e620000201400 */
[----:B------:R-:W-:Y:S02]  /*c020*/  FMNMX.FTZ R164, R32, R173, !PT ;  /* 0x000000ad20a47209 */ /* 0x000fe40007810000 */
[----:B------:R-:W-:Y:S01]  /*c030*/  FMNMX.FTZ R2, R18, R3, !PT ;  /* 0x0000000312027209 */ /* 0x000fe20007810000 */
[----:B------:R-:W-:Y:S01]  /*c040*/  FFMA.FTZ R48, R181, -UR4, R48 ;  /* 0x80000004b5307c23 */ /* 0x000fe20008010030 */
[----:B------:R-:W-:Y:S01]  /*c050*/  FMNMX.FTZ R3, R13, R0, !PT ;  /* 0x000000000d037209 */ /* 0x000fe20007810000 */
[----:B------:R-:W-:Y:S01]  /*c060*/  FFMA.FTZ R54, R181, -UR4, R54 ;  /* 0x80000004b5367c23 */ /* 0x000fe20008010036 */
[----:B------:R-:W-:Y:S02]  /*c070*/  FMNMX.FTZ R0, R14, R171, !PT ;  /* 0x000000ab0e007209 */ /* 0x000fe40007810000 */
[----:B------:R-:W-:Y:S01]  /*c080*/  FMNMX.FTZ R173, R33, R164, !PT ;  /* 0x000000a421ad7209 */ /* 0x000fe20007810000 */
[----:B------:R-:W1:Y:S01]  /*c090*/  I2F R172, R185 ;  /* 0x000000b900ac7306 */ /* 0x000e620000201400 */
[----:B------:R-:W-:Y:S02]  /*c0a0*/  FMNMX.FTZ R171, R19, R2, !PT ;  /* 0x0000000213ab7209 */ /* 0x000fe40007810000 */
[----:B------:R-:W-:Y:S01]  /*c0b0*/  FMNMX.FTZ R2, R24, R3, !PT ;  /* 0x0000000318027209 */ /* 0x000fe20007810000 */
[C---:B------:R-:W-:Y:S01]  /*c0c0*/  FFMA.FTZ R49, R182.reuse, -UR4, R49 ;  /* 0x80000004b6317c23 */ /* 0x040fe20008010031 */
[----:B------:R-:W-:Y:S01]  /*c0d0*/  FMNMX.FTZ R3, R15, R0, !PT ;  /* 0x000000000f037209 */ /* 0x000fe20007810000 */
[----:B------:R-:W-:Y:S01]  /*c0e0*/  FFMA.FTZ R55, R182, -UR4, R55 ;  /* 0x80000004b6377c23 */ /* 0x000fe20008010037 */
[----:B------:R-:W-:Y:S02]  /*c0f0*/  FMNMX.FTZ R164, R36, R173, !PT ;  /* 0x000000ad24a47209 */ /* 0x000fe40007810000 */
[----:B------:R-:W-:Y:S01]  /*c100*/  FMNMX.FTZ R0, R22, R171, !PT ;  /* 0x000000ab16007209 */ /* 0x000fe20007810000 */
[----:B------:R-:W1:Y:S01]  /*c110*/  I2F R183, R183 ;  /* 0x000000b700b77306 */ /* 0x000e620000201400 */
[----:B------:R-:W-:Y:S02]  /*c120*/  FMNMX.FTZ R171, R25, R2, !PT ;  /* 0x0000000219ab7209 */ /* 0x000fe40007810000 */
[----:B------:R-:W-:Y:S01]  /*c130*/  FMNMX.FTZ R2, R26, R3, !PT ;  /* 0x000000031a027209 */ /* 0x000fe20007810000 */
[----:B-1----:R-:W-:Y:S01]  /*c140*/  FFMA.FTZ R52, R179, -UR4, R52 ;  /* 0x80000004b3347c23 */ /* 0x002fe20008010034 */
        /* <DEDUP_REMOVED lines=11> */
[----:B------:R-:W-:Y:S02]  /*c200*/  FMNMX.FTZ R0, R30, R171, !PT ;  /* 0x000000ab1e007209 */ /* 0x000fe40007810000 */
[----:B------:R-:W-:Y:S02]  /*c210*/  FMNMX.FTZ R173, R49, R164, !PT ;  /* 0x000000a431ad7209 */ /* 0x000fe40007810000 */
[----:B------:R-:W-:Y:S01]  /*c220*/  FMNMX.FTZ R171, R35, R2, !PT ;  /* 0x0000000223ab7209 */ /* 0x000fe20007810000 */
[C---:B------:R-:W-:Y:S01]  /*c230*/  FFMA.FTZ R44, R183.reuse, -UR4, R44 ;  /* 0x80000004b72c7c23 */ /* 0x040fe2000801002c */
[----:B------:R-:W-:Y:S01]  /*c240*/  FMNMX.FTZ R2, R40, R3, !PT ;  /* 0x0000000328027209 */ /* 0x000fe20007810000 */
[----:B------:R-:W-:Y:S01]  /*c250*/  FFMA.FTZ R58, R183, -UR4, R58 ;  /* 0x80000004b73a7c23 */ /* 0x000fe2000801003a */
[----:B------:R-:W-:Y:S02]  /*c260*/  FMNMX.FTZ R3, R31, R0, !PT ;  /* 0x000000001f037209 */ /* 0x000fe40007810000 */
[----:B------:R-:W-:Y:S02]  /*c270*/  FMNMX.FTZ R164, R52, R173, !PT ;  /* 0x000000ad34a47209 */ /* 0x000fe40007810000 */
[----:B------:R-:W-:Y:S02]  /*c280*/  FMNMX.FTZ R0, R38, R171, !PT ;  /* 0x000000ab26007209 */ /* 0x000fe40007810000 */
[----:B------:R-:W-:Y:S01]  /*c290*/  FMNMX.FTZ R171, R41, R2, !PT ;  /* 0x0000000229ab7209 */ /* 0x000fe20007810000 */
[----:B-1----:R-:W-:Y:S01]  /*c2a0*/  FFMA.FTZ R45, R180, -UR4, R45 ;  /* 0x80000004b42d7c23 */ /* 0x002fe2000801002d */
[----:B------:R-:W-:Y:S01]  /*c2b0*/  FMNMX.FTZ R2, R42, R3, !PT ;  /* 0x000000032a027209 */ /* 0x000fe20007810000 */
[----:B------:R-:W-:Y:S01]  /*c2c0*/  FFMA.FTZ R59, R180, -UR4, R59 ;  /* 0x80000004b43b7c23 */ /* 0x000fe2000801003b */
        /* <DEDUP_REMOVED lines=22> */
[----:B----4-:R-:W-:Y:S01]  /*c430*/  LOP3.LUT R168, R211, UR14, RZ, 0x3c, !PT ;  /* 0x0000000ed3a87c12 */ /* 0x010fe2000f8e3cff */
[----:B------:R-:W-:Y:S01]  /*c440*/  UIADD3 UR14, UR18, -0x4ab325aa, URZ ;  /* 0xb54cda56120e7890 */ /* 0x000fe2000fffe03f */
[----:B------:R-:W-:Y:S01]  /*c450*/  FMNMX.FTZ R177, R67, R2, !PT ;  /* 0x0000000243b17209 */ /* 0x000fe20007810000 */
[----:B------:R-:W4:Y:S01]  /*c460*/  SHFL.BFLY PT, R173, R170, 0x2, 0x1f ;  /* 0x0c401f00aaad7f89 */ /* 0x000f2200000e0000 */
[----:B------:R-:W-:Y:S01]  /*c470*/  FMNMX.FTZ R2, R63, R164, !PT ;  /* 0x000000a43f027209 */ /* 0x000fe20007810000 */
[----:B------:R-:W-:Y:S01]  /*c480*/  IMAD.WIDE.U32 R200, R168, -0x326172a9, RZ ;  /* 0xcd9e8d57a8c87825 */ /* 0x000fe200078e00ff */
[----:B---3--:R-:W-:Y:S02]  /*c490*/  LOP3.LUT R204, R217, UR27, R210, 0x96, !PT ;  /* 0x0000001bd9cc7c12 */ /* 0x008fe4000f8e96d2 */
[----:B-1----:R-:W-:Y:S02]  /*c4a0*/  FMNMX.FTZ R175, R0, R175, !PT ;  /* 0x000000af00af7209 */ /* 0x002fe40007810000 */
[----:B--2---:R-:W-:Y:S01]  /*c4b0*/  LOP3.LUT R3, R201, UR26, R218, 0x96, !PT ;  /* 0x0000001ac9037c12 */ /* 0x004fe2000f8e96da */
[----:B------:R-:W1:Y:S01]  /*c4c0*/  SHFL.BFLY PT, R171, R2, 0x2, 0x1f ;  /* 0x0c401f0002ab7f89 */ /* 0x000e6200000e0000 */
[----:B------:R-:W-:Y:S04]  /*c4d0*/  IMAD.WIDE.U32 R204, R204, -0x326172a9, RZ ;  /* 0xcd9e8d57cccc7825 */ /* 0x000fe800078e00ff */
[----:B------:R-:W-:Y:S01]  /*c4e0*/  IMAD.WIDE.U32 R180, R3, -0x2daee0ad, RZ ;  /* 0xd2511f5303b47825 */ /* 0x000fe200078e00ff */
[----:B------:R-:W-:Y:S02]  /*c4f0*/  LOP3.LUT R3, R205, UR15, R200, 0x96, !PT ;  /* 0x0000000fcd037c12 */ /* 0x000fe4000f8e96c8 */
[----:B------:R-:W2:Y:S02]  /*c500*/  SHFL.BFLY PT, R168, R177, 0x2, 0x1f ;  /* 0x0c401f00b1a87f89 */ /* 0x000ea400000e0000 */
[----:B------:R-:W-:Y:S01]  /*c510*/  LOP3.LUT R0, R181, UR28, R216, 0x96, !PT ;  /* 0x0000001cb5007c12 */ /* 0x000fe2000f8e96d8 */
[----:B------:R-:W-:Y:S04]  /*c520*/  IMAD.WIDE.U32 R178, R3, -0x2daee0ad, RZ ;  /* 0xd2511f5303b27825 */ /* 0x000fe800078e00ff */
[----:B------:R-:W-:Y:S01]  /*c530*/  IMAD.WIDE.U32 R184, R0, -0x326172a9, RZ ;  /* 0xcd9e8d5700b87825 */ /* 0x000fe200078e00ff */
[----:B------:R-:W-:Y:S01]  /*c540*/  LOP3.LUT R0, R179, UR21, R180, 0x96, !PT ;  /* 0x00000015b3007c12 */ /* 0x000fe2000f8e96b4 */
[----:B------:R-:W3:Y:S01]  /*c550*/  SHFL.BFLY PT, R164, R175, 0x1, 0x1f ;  /* 0x0c201f00afa47f89 */ /* 0x000ee200000e0000 */
[----:B----4-:R-:W-:Y:S02]  /*c560*/  FMNMX.FTZ R173, R170, R173, !PT ;  /* 0x000000adaaad7209 */ /* 0x010fe40007810000 */
[----:B------:R-:W-:Y:S01]  /*c570*/  LOP3.LUT R3, R185, UR24, R204, 0x96, !PT ;  /* 0x00000018b9037c12 */ /* 0x000fe2000f8e96cc */
[----:B------:R-:W-:Y:S01]  /*c580*/  IMAD.WIDE.U32 R182, R0, -0x326172a9, RZ ;  /* 0xcd9e8d5700b67825 */ /* 0x000fe200078e00ff */
[----:B-1----:R-:W-:Y:S03]  /*c590*/  FMNMX.FTZ R171, R2, R171, !PT ;  /* 0x000000ab02ab7209 */ /* 0x002fe60007810000 */
[----:B------:R-:W-:Y:S01]  /*c5a0*/  IMAD.WIDE.U32 R180, R3, -0x2daee0ad, RZ ;  /* 0xd2511f5303b47825 */ /* 0x000fe200078e00ff */
[----:B------:R-:W-:Y:S01]  /*c5b0*/  LOP3.LUT R174, R183, UR20, R184, 0x96, !PT ;  /* 0x00000014b7ae7c12 */ /* 0x000fe2000f8e96b8 */
[----:B------:R-:W1:Y:S03]  /*c5c0*/  SHFL.BFLY PT, R2, R173, 0x1, 0x1f ;  /* 0x0c201f00ad027f89 */ /* 0x000e6600000e0000 */
[----:B------:R-:W-:Y:S02]  /*c5d0*/  LOP3.LUT R178, R181, UR11, R178, 0x96, !PT ;  /* 0x0000000bb5b27c12 */ /* 0x000fe4000f8e96b2 */
[----:B--2---:R-:W-:Y:S03]  /*c5e0*/  FMNMX.FTZ R168, R177, R168, !PT ;  /* 0x000000a8b1a87209 */ /* 0x004fe60007810000 */
[----:B------:R-:W2:Y:S01]  /*c5f0*/  SHFL.BFLY PT, R0, R171, 0x1, 0x1f ;  /* 0x0c201f00ab007f89 */ /* 0x000ea200000e0000 */
[----:B------:R-:W-:Y:S01]  /*c600*/  IMAD.WIDE.U32 R178, R178, -0x326172a9, RZ ;  /* 0xcd9e8d57b2b27825 */ /* 0x000fe200078e00ff */
[----:B---3--:R-:W-:Y:S03]  /*c610*/  FMNMX.FTZ R164, R175, R164, !PT ;  /* 0x000000a4afa47209 */ /* 0x008fe60007810000 */
[----:B------:R-:W-:Y:S01]  /*c620*/  IMAD.WIDE.U32 R174, R174, -0x2daee0ad, RZ ;  /* 0xd2511f53aeae7825 */ /* 0x000fe200078e00ff */
[----:B------:R-:W-:Y:S02]  /*c630*/  LOP3.LUT R225, R179, UR8, R182, 0x96, !PT ;  /* 0x00000008b3e17c12 */ /* 0x000fe4000f8e96b6 */
[----:B------:R-:W3:Y:S01]  /*c640*/  SHFL.BFLY PT, R3, R168, 0x1, 0x1f ;  /* 0x0c201f00a8037f89 */ /* 0x000ee200000e0000 */
[C---:B------:R-:W-:Y:S02]  /*c650*/  FSETP.NEU.FTZ.AND P0, PT, R164.reuse, -INF , PT ;  /* 0xff800000a400780b */ /* 0x040fe40003f1d000 */
[----:B------:R-:W-:Y:S01]  /*c660*/  LOP3.LUT R176, R175, UR5, R180, 0x96, !PT ;  /* 0x00000005afb07c12 */ /* 0x000fe2000f8e96b4 */
[----:B------:R-:W-:Y:S01]  /*c670*/  FMUL.FTZ R175, R164, c[0x0][0x23c] ;  /* 0x00008f00a4af7a20 */ /* 0x000fe20000410000 */
[----:B-1----:R-:W-:Y:S03]  /*c680*/  FMNMX.FTZ R2, R173, R2, !PT ;  /* 0x00000002ad027209 */ /* 0x002fe60007810000 */
[----:B------:R-:W-:Y:S01]  /*c690*/  IMAD.WIDE.U32 R176, R176, -0x326172a9, RZ ;  /* 0xcd9e8d57b0b07825 */ /* 0x000fe200078e00ff */
[----:B------:R-:W-:Y:S02]  /*c6a0*/  FSEL R175, R175, RZ, P0 ;  /* 0x000000ffafaf7208 */ /* 0x000fe40000000000 */
[C---:B------:R-:W-:Y:S01]  /*c6b0*/  FSETP.NEU.FTZ.AND P0, PT, R2.reuse, -INF , PT ;  /* 0xff8000000200780b */ /* 0x040fe20003f1d000 */
[----:B------:R-:W-:Y:S01]  /*c6c0*/  FMUL.FTZ R172, R2, c[0x0][0x23c] ;  /* 0x00008f0002ac7a20 */ /* 0x000fe20000410000 */
[----:B------:R-:W-:Y:S01]  /*c6d0*/  LOP3.LUT R170, R177, UR14, R178, 0x96, !PT ;  /* 0x0000000eb1aa7c12 */ /* 0x000fe2000f8e96b2 */
[--C-:B------:R-:W-:Y:S01]  /*c6e0*/  FFMA.FTZ R226, R33, c[0x0][0x23c], -R175.reuse ;  /* 0x00008f0021e27a23 */ /* 0x100fe200000108af */
[----:B--2---:R-:W-:Y:S01]  /*c6f0*/  FMNMX.FTZ R0, R171, R0, !PT ;  /* 0x00000000ab007209 */ /* 0x004fe20007810000 */
[--C-:B------:R-:W-:Y:S01]  /*c700*/  FFMA.FTZ R199, R20, c[0x0][0x23c], -R175.reuse ;  /* 0x00008f0014c77a23 */ /* 0x100fe200000108af */
[----:B------:R-:W-:Y:S01]  /*c710*/  LOP3.LUT R171, R170, 0xffff, RZ, 0xc0, !PT ;  /* 0x0000ffffaaab7812 */ /* 0x000fe200078ec0ff */
[----:B------:R-:W-:Y:S01]  /*c720*/  FFMA.FTZ R180, R4, c[0x0][0x23c], -R175 ;  /* 0x00008f0004b47a23 */ /* 0x000fe200000108af */
[----:B------:R-:W-:Y:S01]  /*c730*/  FSEL R172, R172, RZ, P0 ;  /* 0x000000ffacac7208 */ /* 0x000fe20000000000 */
[----:B------:R-:W-:Y:S01]  /*c740*/  IMAD.MOV.U32 R20, RZ, RZ, R200 ;  /* 0x000000ffff147224 */ /* 0x000fe200078e00c8 */
[----:B------:R-:W-:Y:S01]  /*c750*/  SHF.R.U32.HI R4, RZ, 0x8, R171 ;  /* 0x00000008ff047819 */ /* 0x000fe200000116ab */
[--C-:B------:R-:W-:Y:S01]  /*c760*/  FFMA.FTZ R16, R16, c[0x0][0x23c], -R175.reuse ;  /* 0x00008f0010107a23 */ /* 0x100fe200000108af */
[----:B---3--:R-:W-:Y:S01]  /*c770*/  FMNMX.FTZ R3, R168, R3, !PT ;  /* 0x00000003a8037209 */ /* 0x008fe20007810000 */
[--C-:B------:R-:W-:Y:S01]  /*c780*/  FFMA.FTZ R9, R9, c[0x0][0x23c], -R172.reuse ;  /* 0x00008f0009097a23 */ /* 0x100fe200000108ac */
[----:B------:R-:W-:Y:S01]  /*c790*/  LOP3.LUT R168, R170, 0xff, RZ, 0xc0, !PT ;  /* 0x000000ffaaa87812 */ /* 0x000fe200078ec0ff */
[--C-:B------:R-:W-:Y:S01]  /*c7a0*/  FFMA.FTZ R214, R12, c[0x0][0x23c], -R172.reuse ;  /* 0x00008f000cd67a23 */ /* 0x100fe200000108ac */
[----:B------:R-:W-:Y:S01]  /*c7b0*/  LOP3.LUT R4, R4, 0xffff, RZ, 0xc0, !PT ;  /* 0x0000ffff04047812 */ /* 0x000fe200078ec0ff */
[--C-:B------:R-:W-:Y:S01]  /*c7c0*/  FFMA.FTZ R215, R41, c[0x0][0x23c], -R172.reuse ;  /* 0x00008f0029d77a23 */ /* 0x100fe200000108ac */
[----:B------:R-:W-:Y:S01]  /*c7d0*/  ISETP.LE.U32.AND P3, PT, R168, UR12, PT ;  /* 0x0000000ca8007c0c */ /* 0x000fe2000bf63070 */
[--C-:B------:R-:W-:Y:S01]  /*c7e0*/  FFMA.FTZ R221, R24, c[0x0][0x23c], -R172.reuse ;  /* 0x00008f0018dd7a23 */ /* 0x100fe200000108ac */
[----:B------:R-:W-:Y:S01]  /*c7f0*/  ISETP.LE.U32.AND P6, PT, R4, UR12, PT ;  /* 0x0000000c04007c0c */ /* 0x000fe2000bfc3070 */
[----:B------:R-:W-:Y:S01]  /*c800*/  FFMA.FTZ R220, R25, c[0x0][0x23c], -R172 ;  /* 0x00008f0019dc7a23 */ /* 0x000fe200000108ac */
[--C-:B------:R-:W-:Y:S01]  /*c810*/  SHF.R.U32.HI R4, RZ, 0x18, R170.reuse ;  /* 0x00000018ff047819 */ /* 0x100fe200000116aa */
[--C-:B------:R-:W-:Y:S01]  /*c820*/  FFMA.FTZ R168, R5, c[0x0][0x23c], -R175.reuse ;  /* 0x00008f0005a87a23 */ /* 0x100fe200000108af */
[----:B------:R-:W-:Y:S01]  /*c830*/  SHF.R.U32.HI R5, RZ, 0x10, R170 ;  /* 0x00000010ff057819 */ /* 0x000fe200000116aa */
[C---:B------:R-:W-:Y:S01]  /*c840*/  FMUL.FTZ R170, R3.reuse, c[0x0][0x23c] ;  /* 0x00008f0003aa7a20 */ /* 0x040fe20000410000 */
[----:B------:R-:W-:Y:S01]  /*c850*/  FSETP.NEU.FTZ.AND P0, PT, R3, -INF , PT ;  /* 0xff8000000300780b */ /* 0x000fe20003f1d000 */
[--C-:B------:R-:W-:Y:S01]  /*c860*/  FFMA.FTZ R192, R32, c[0x0][0x23c], -R175.reuse ;  /* 0x00008f0020c07a23 */ /* 0x100fe200000108af */
[----:B------:R-:W-:Y:S01]  /*c870*/  ISETP.LE.U32.AND P4, PT, R4, UR12, PT ;  /* 0x0000000c04007c0c */ /* 0x000fe2000bf83070 */
[--C-:B------:R-:W-:Y:S01]  /*c880*/  FFMA.FTZ R36, R36, c[0x0][0x23c], -R175.reuse ;  /* 0x00008f0024247a23 */ /* 0x100fe200000108af */
[----:B------:R-:W-:Y:S01]  /*c890*/  FSEL R170, R170, RZ, P0 ;  /* 0x000000ffaaaa7208 */ /* 0x000fe20000000000 */
[--C-:B------:R-:W-:Y:S01]  /*c8a0*/  FFMA.FTZ R37, R37, c[0x0][0x23c], -R175.reuse ;  /* 0x00008f0025257a23 */ /* 0x100fe200000108af */
        /* <DEDUP_REMOVED lines=8> */
[----:B------:R-:W-:Y:S01]  /*c930*/  ISETP.LE.U32.AND P5, PT, R4, UR12, PT ;  /* 0x0000000c04007c0c */ /* 0x000fe2000bfa3070 */
[----:B------:R-:W-:Y:S01]  /*c940*/  FFMA.FTZ R182, R54, c[0x0][0x23c], -R170 ;  /* 0x00008f0036b67a23 */ /* 0x000fe200000108aa */
[----:B------:R-:W1:Y:S01]  /*c950*/  MUFU.EX2 R25, R180 ;  /* 0x000000b400197308 */ /* 0x000e620000000800 */
[----:B------:R-:W-:Y:S02]  /*c960*/  FFMA.FTZ R198, R21, c[0x0][0x23c], -R175 ;  /* 0x00008f0015c67a23 */ /* 0x000fe400000108af */
[----:B------:R-:W-:Y:S02]  /*c970*/  IMAD.MOV.U32 R21, RZ, RZ, R201 ;  /* 0x000000ffff157224 */ /* 0x000fe400078e00c9 */
[----:B------:R-:W-:Y:S02]  /*c980*/  FFMA.FTZ R207, R13, c[0x0][0x23c], -R172 ;  /* 0x00008f000dcf7a23 */ /* 0x000fe400000108ac */
[--C-:B------:R-:W-:Y:S02]  /*c990*/  FFMA.FTZ R13, R6, c[0x0][0x23c], -R170.reuse ;  /* 0x00008f00060d7a23 */ /* 0x100fe400000108aa */
        /* <DEDUP_REMOVED lines=9> */
[--C-:B------:R-:W-:Y:S02]  /*ca30*/  FFMA.FTZ R181, R55, c[0x0][0x23c], -R170.reuse ;  /* 0x00008f0037b57a23 */ /* 0x100fe400000108aa */
[----:B------:R-:W-:Y:S02]  /*ca40*/  FFMA.FTZ R171, R66, c[0x0][0x23c], -R170 ;  /* 0x00008f0042ab7a23 */ /* 0x000fe400000108aa */
[----:B------:R-:W-:Y:S02]  /*ca50*/  FFMA.FTZ R187, R45, c[0x0][0x23c], -R172 ;  /* 0x00008f002dbb7a23 */ /* 0x000fe400000108ac */
[--C-:B------:R-:W-:Y:S01]  /*ca60*/  FFMA.FTZ R45, R22, c[0x0][0x23c], -R170.reuse ;  /* 0x00008f00162d7a23 */ /* 0x100fe200000108aa */
[----:B------:R-:W-:Y:S01]  /*ca70*/  MUFU.EX2 R198, R198 ;  /* 0x000000c600c67308 */ /* 0x000fe20000000800 */
[----:B------:R-:W-:Y:S02]  /*ca80*/  FFMA.FTZ R170, R67, c[0x0][0x23c], -R170 ;  /* 0x00008f0043aa7a23 */ /* 0x000fe400000108aa */
[----:B------:R-:W-:Y:S02]  /*ca90*/  FMUL.FTZ R5, R0, c[0x0][0x23c] ;  /* 0x00008f0000057a20 */ /* 0x000fe40000410000 */
[----:B------:R-:W-:Y:S02]  /*caa0*/  FADD.FTZ R4, -R164, R169 ;  /* 0x000000a9a4047221 */ /* 0x000fe40000010100 */
[----:B------:R-:W-:Y:S01]  /*cab0*/  IMAD.MOV.U32 R54, RZ, RZ, R215 ;  /* 0x000000ffff367224 */ /* 0x000fe200078e00d7 */
[----:B------:R-:W-:Y:S01]  /*cac0*/  FSEL R5, R5, RZ, P0 ;  /* 0x000000ff05057208 */ /* 0x000fe20000000000 */
[----:B------:R-:W-:Y:S01]  /*cad0*/  FMUL.FTZ R7, R4, c[0x0][0x23c] ;  /* 0x00008f0004077a20 */ /* 0x000fe20000410000 */
[----:B------:R2:W-:Y:S01]  /*cae0*/  MUFU.EX2 R67, R9 ;  /* 0x0000000900437308 */ /* 0x0005e20000000800 */
[--C-:B------:R-:W-:Y:S02]  /*caf0*/  FFMA.FTZ R183, R57, c[0x0][0x23c], -R172.reuse ;  /* 0x00008f0039b77a23 */ /* 0x100fe400000108ac */
[----:B------:R-:W-:Y:S02]  /*cb00*/  IMAD.MOV.U32 R57, RZ, RZ, R221 ;  /* 0x000000ffff397224 */ /* 0x000fe400078e00dd */
[----:B------:R-:W-:Y:S02]  /*cb10*/  FFMA.FTZ R221, R31, c[0x0][0x23c], -R5 ;  /* 0x00008f001fdd7a23 */ /* 0x000fe40000010805 */
[----:B------:R-:W-:Y:S02]  /*cb20*/  FADD.FTZ R4, -R2, R165 ;  /* 0x000000a502047221 */ /* 0x000fe40000010100 */
[----:B------:R-:W-:Y:S01]  /*cb30*/  FFMA.FTZ R223, R40, c[0x0][0x23c], -R172 ;  /* 0x00008f0028df7a23 */ /* 0x000fe200000108ac */
[----:B------:R-:W3:Y:S01]  /*cb40*/  MUFU.EX2 R7, R7 ;  /* 0x0000000700077308 */ /* 0x000ee20000000800 */
[----:B------:R-:W-:Y:S02]  /*cb50*/  FMUL.FTZ R6, R4, c[0x0][0x23c] ;  /* 0x00008f0004067a20 */ /* 0x000fe40000410000 */
[----:B------:R-:W-:Y:S02]  /*cb60*/  FADD.FTZ R4, -R3, R166 ;  /* 0x000000a603047221 */ /* 0x000fe40000010100 */
[----:B------:R-:W-:Y:S02]  /*cb70*/  FFMA.FTZ R39, R14, c[0x0][0x23c], -R5 ;  /* 0x00008f000e277a23 */ /* 0x000fe40000010805 */
[----:B-1----:R-:W-:Y:S02]  /*cb80*/  IMAD.MOV.U32 R14, RZ, RZ, R25 ;  /* 0x000000ffff0e7224 */ /* 0x002fe400078e0019 */
[----:B------:R-:W-:Y:S01]  /*cb90*/  FFMA.FTZ R191, R17, c[0x0][0x23c], -R175 ;  /* 0x00008f0011bf7a23 */ /* 0x000fe200000108af */
[----:B------:R1:W-:Y:S01]  /*cba0*/  MUFU.EX2 R31, R16 ;  /* 0x00000010001f7308 */ /* 0x0003e20000000800 */
[----:B------:R-:W-:Y:S02]  /*cbb0*/  FFMA.FTZ R17, R28, c[0x0][0x23c], -R172 ;  /* 0x00008f001c117a23 */ /* 0x000fe400000108ac */
[----:B------:R-:W-:Y:S01]  /*cbc0*/  FMUL.FTZ R166, R4, c[0x0][0x23c] ;  /* 0x00008f0004a67a20 */ /* 0x000fe20000410000 */
[----:B--2---:R-:W2:Y:S01]  /*cbd0*/  LDL.LU R9, [R1+0xc4] ;  /* 0x0000c40001097983 */ /* 0x004ea20000300800 */
[----:B------:R-:W-:Y:S02]  /*cbe0*/  FADD.FTZ R4, -R0, R167 ;  /* 0x000000a700047221 */ /* 0x000fe40000010100 */
[--C-:B------:R-:W-:Y:S02]  /*cbf0*/  FFMA.FTZ R230, R15, c[0x0][0x23c], -R5.reuse ;  /* 0x00008f000fe67a23 */ /* 0x100fe40000010805 */
[--C-:B------:R-:W-:Y:S01]  /*cc00*/  FFMA.FTZ R229, R26, c[0x0][0x23c], -R5.reuse ;  /* 0x00008f001ae57a23 */ /* 0x100fe20000010805 */
[----:B------:R-:W4:Y:S01]  /*cc10*/  MUFU.EX2 R6, R6 ;  /* 0x0000000600067308 */ /* 0x000f220000000800 */
[----:B------:R-:W-:Y:S02]  /*cc20*/  FFMA.FTZ R227, R27, c[0x0][0x23c], -R5 ;  /* 0x00008f001be37a23 */ /* 0x000fe40000010805 */
[--C-:B------:R-:W-:Y:S02]  /*cc30*/  FFMA.FTZ R194, R48, c[0x0][0x23c], -R175.reuse ;  /* 0x00008f0030c27a23 */ /* 0x100fe400000108af */
[C---:B---3--:R-:W-:Y:S02]  /*cc40*/  FMUL.FTZ R32, R7.reuse, R144 ;  /* 0x0000009007207220 */ /* 0x048fe40000410000 */
[C---:B------:R-:W-:Y:S02]  /*cc50*/  FMUL.FTZ R33, R7.reuse, R145 ;  /* 0x0000009107217220 */ /* 0x040fe40000410000 */
[C---:B------:R-:W-:Y:S01]  /*cc60*/  FMUL.FTZ R48, R7.reuse, R152 ;  /* 0x0000009807307220 */ /* 0x040fe20000410000 */
[----:B------:R-:W-:Y:S01]  /*cc70*/  MUFU.EX2 R166, R166 ;  /* 0x000000a600a67308 */ /* 0x000fe20000000800 */
[C---:B------:R-:W-:Y:S02]  /*cc80*/  FMUL.FTZ R68, R7.reuse, R68 ;  /* 0x0000004407447220 */ /* 0x040fe40000410000 */
[C---:B------:R-:W-:Y:S02]  /*cc90*/  FMUL.FTZ R69, R7.reuse, R69 ;  /* 0x0000004507457220 */ /* 0x040fe40000410000 */
[C---:B-1----:R-:W-:Y:S02]  /*cca0*/  FMUL.FTZ R16, R7.reuse, R128 ;  /* 0x0000008007107220 */ /* 0x042fe40000410000 */
[C---:B------:R-:W-:Y:S02]  /*ccb0*/  FMUL.FTZ R80, R7.reuse, R80 ;  /* 0x0000005007507220 */ /* 0x040fe40000410000 */
[C---:B------:R-:W-:Y:S01]  /*ccc0*/  FMUL.FTZ R81, R7.reuse, R81 ;  /* 0x0000005107517220 */ /* 0x040fe20000410000 */
[----:B------:R-:W-:Y:S01]  /*ccd0*/  MUFU.EX2 R201, R201 ;  /* 0x000000c900c97308 */ /* 0x000fe20000000800 */
[C---:B------:R-:W-:Y:S02]  /*cce0*/  FMUL.FTZ R84, R7.reuse, R84 ;  /* 0x0000005407547220 */ /* 0x040fe40000410000 */
[C---:B------:R-:W-:Y:S02]  /*ccf0*/  FMUL.FTZ R85, R7.reuse, R85 ;  /* 0x0000005507557220 */ /* 0x040fe40000410000 */
[C---:B------:R-:W-:Y:S02]  /*cd00*/  FMUL.FTZ R96, R7.reuse, R96 ;  /* 0x0000006007607220 */ /* 0x040fe40000410000 */
[----:B------:R-:W-:Y:S02]  /*cd10*/  FMUL.FTZ R97, R7, R97 ;  /* 0x0000006107617220 */ /* 0x000fe40000410000 */
[--C-:B------:R-:W-:Y:S01]  /*cd20*/  FFMA.FTZ R193, R49, c[0x0][0x23c], -R175.reuse ;  /* 0x00008f0031c17a23 */ /* 0x100fe200000108af */
[----:B------:R-:W-:Y:S01]  /*cd30*/  MUFU.EX2 R200, R200 ;  /* 0x000000c800c87308 */ /* 0x000fe20000000800 */
[C---:B------:R-:W-:Y:S02]  /*cd40*/  FMUL.FTZ R49, R7.reuse, R153 ;  /* 0x0000009907317220 */ /* 0x040fe40000410000 */
[--C-:B------:R-:W-:Y:S02]  /*cd50*/  FFMA.FTZ R186, R52, c[0x0][0x23c], -R175.reuse ;  /* 0x00008f0034ba7a23 */ /* 0x100fe400000108af */
[----:B------:R-:W-:Y:S02]  /*cd60*/  FMUL.FTZ R52, R7, R156 ;  /* 0x0000009c07347220 */ /* 0x000fe40000410000 */
[--C-:B------:R-:W-:Y:S02]  /*cd70*/  FFMA.FTZ R185, R53, c[0x0][0x23c], -R175.reuse ;  /* 0x00008f0035b97a23 */ /* 0x100fe400000108af */
[C---:B------:R-:W-:Y:S01]  /*cd80*/  FMUL.FTZ R53, R7.reuse, R157 ;  /* 0x0000009d07357220 */ /* 0x040fe20000410000 */
[----:B------:R-:W-:Y:S01]  /*cd90*/  MUFU.EX2 R195, R195 ;  /* 0x000000c300c37308 */ /* 0x000fe20000000800 */
[--C-:B------:R-:W-:Y:S02]  /*cda0*/  FFMA.FTZ R179, R64, c[0x0][0x23c], -R175.reuse ;  /* 0x00008f0040b37a23 */ /* 0x100fe400000108af */
[----:B------:R-:W-:Y:S02]  /*cdb0*/  FMUL.FTZ R64, R7, R160 ;  /* 0x000000a007407220 */ /* 0x000fe40000410000 */
[----:B------:R-:W-:Y:S02]  /*cdc0*/  FFMA.FTZ R175, R65, c[0x0][0x23c], -R175 ;  /* 0x00008f0041af7a23 */ /* 0x000fe400000108af */
[C---:B------:R-:W-:Y:S02]  /*cdd0*/  FMUL.FTZ R65, R7.reuse, R161 ;  /* 0x000000a107417220 */ /* 0x040fe40000410000 */
[----:B------:R-:W-:Y:S01]  /*cde0*/  FMUL.FTZ R165, R4, c[0x0][0x23c] ;  /* 0x00008f0004a57a20 */ /* 0x000fe20000410000 */
[----:B------:R-:W-:Y:S01]  /*cdf0*/  MUFU.EX2 R194, R194 ;  /* 0x000000c200c27308 */ /* 0x000fe20000000800 */
[----:B------:R-:W-:Y:S02]  /*ce00*/  FMUL.FTZ R4, R7, R116 ;  /* 0x0000007407047220 */ /* 0x000fe40000410000 */
[--C-:B------:R-:W-:Y:S02]  /*ce10*/  FFMA.FTZ R10, R10, c[0x0][0x23c], -R5.reuse ;  /* 0x00008f000a0a7a23 */ /* 0x100fe40000010805 */
[----:B------:R-:W-:Y:S02]  /*ce20*/  FFMA.FTZ R66, R11, c[0x0][0x23c], -R5 ;  /* 0x00008f000b427a23 */ /* 0x000fe40000010805 */
        /* <DEDUP_REMOVED lines=12> */
[--C-:B------:R-:W-:Y:S02]  /*cef0*/  FFMA.FTZ R180, R58, c[0x0][0x23c], -R5.reuse ;  /* 0x00008f003ab47a23 */ /* 0x100fe40000010805 */
[--C-:B------:R-:W-:Y:S01]  /*cf00*/  FFMA.FTZ R169, R59, c[0x0][0x23c], -R5.reuse ;  /* 0x00008f003ba97a23 */ /* 0x100fe20000010805 */
[----:B------:R-:W-:Y:S01]  /*cf10*/  MUFU.EX2 R179, R179 ;  /* 0x000000b300b37308 */ /* 0x000fe20000000800 */
[--C-:B------:R-:W-:Y:S02]  /*cf20*/  FFMA.FTZ R168, R62, c[0x0][0x23c], -R5.reuse ;  /* 0x00008f003ea87a23 */ /* 0x100fe40000010805 */
[----:B------:R-:W-:Y:S02]  /*cf30*/  FFMA.FTZ R167, R63, c[0x0][0x23c], -R5 ;  /* 0x00008f003fa77a23 */ /* 0x000fe40000010805 */
[--C-:B------:R-:W-:Y:S02]  /*cf40*/  FFMA.FTZ R8, R8, c[0x0][0x23c], -R172.reuse ;  /* 0x00008f0008087a23 */ /* 0x100fe400000108ac */
[--C-:B------:R-:W-:Y:S02]  /*cf50*/  FFMA.FTZ R188, R44, c[0x0][0x23c], -R172.reuse ;  /* 0x00008f002cbc7a23 */ /* 0x100fe400000108ac */
[----:B------:R-:W-:Y:S01]  /*cf60*/  IMAD.MOV.U32 R44, RZ, RZ, R223 ;  /* 0x000000ffff2c7224 */ /* 0x000fe200078e00df */
[----:B------:R-:W-:Y:S01]  /*cf70*/  MUFU.EX2 R175, R175 ;  /* 0x000000af00af7308 */ /* 0x000fe20000000800 */
[--C-:B------:R-:W-:Y:S02]  /*cf80*/  FFMA.FTZ R223, R30, c[0x0][0x23c], -R5.reuse ;  /* 0x00008f001edf7a23 */ /* 0x100fe40000010805 */
[----:B------:R-:W-:Y:S02]  /*cf90*/  FFMA.FTZ R184, R56, c[0x0][0x23c], -R172 ;  /* 0x00008f0038b87a23 */ /* 0x000fe400000108ac */
[----:B------:R-:W-:Y:S02]  /*cfa0*/  IMAD.MOV.U32 R56, RZ, RZ, R222 ;  /* 0x000000ffff387224 */ /* 0x000fe400078e00de */
[--C-:B------:R-:W-:Y:S02]  /*cfb0*/  FFMA.FTZ R222, R42, c[0x0][0x23c], -R5.reuse ;  /* 0x00008f002ade7a23 */ /* 0x100fe40000010805 */
[----:B------:R-:W-:Y:S01]  /*cfc0*/  FFMA.FTZ R173, R60, c[0x0][0x23c], -R172 ;  /* 0x00008f003cad7a23 */ /* 0x000fe200000108ac */
[----:B------:R-:W1:Y:S01]  /*cfd0*/  MUFU.EX2 R8, R8 ;  /* 0x0000000800087308 */ /* 0x000e620000000800 */
[----:B------:R-:W-:Y:S02]  /*cfe0*/  IMAD.MOV.U32 R60, RZ, RZ, R220 ;  /* 0x000000ffff3c7224 */ /* 0x000fe400078e00dc */
[--C-:B------:R-:W-:Y:S02]  /*cff0*/  FFMA.FTZ R220, R43, c[0x0][0x23c], -R5.reuse ;  /* 0x00008f002bdc7a23 */ /* 0x100fe40000010805 */
[----:B------:R-:W-:Y:S02]  /*d000*/  FFMA.FTZ R172, R61, c[0x0][0x23c], -R172 ;  /* 0x00008f003dac7a23 */ /* 0x000fe400000108ac */
[----:B------:R-:W-:Y:S02]  /*d010*/  IMAD.MOV.U32 R61, RZ, RZ, R192 ;  /* 0x000000ffff3d7224 */ /* 0x000fe400078e00c0 */
[----:B------:R-:W-:Y:S01]  /*d020*/  FFMA.FTZ R192, R46, c[0x0][0x23c], -R5 ;  /* 0x00008f002ec07a23 */ /* 0x000fe20000010805 */
[----:B------:R-:W-:Y:S01]  /*d030*/  MUFU.EX2 R188, R188 ;  /* 0x000000bc00bc7308 */ /* 0x000fe20000000800 */
[----:B------:R-:W-:Y:S02]  /*d040*/  IMAD.MOV.U32 R18, RZ, RZ, R191 ;  /* 0x000000ffff127224 */ /* 0x000fe400078e00bf */
[----:B------:R-:W-:Y:S02]  /*d050*/  FFMA.FTZ R191, R47, c[0x0][0x23c], -R5 ;  /* 0x00008f002fbf7a23 */ /* 0x000fe40000010805 */
[----:B------:R-:W-:Y:S02]  /*d060*/  FMUL.FTZ R5, R7, R117 ;  /* 0x0000007507057220 */ /* 0x000fe40000410000 */
[----:B------:R-:W-:Y:S02]  /*d070*/  IMAD.MOV.U32 R26, RZ, RZ, R214 ;  /* 0x000000ffff1a7224 */ /* 0x000fe400078e00d6 */
[----:B------:R-:W-:Y:S01]  /*d080*/  IMAD.MOV.U32 R30, RZ, RZ, R13 ;  /* 0x000000ffff1e7224 */ /* 0x000fe200078e000d */
[----:B------:R3:W-:Y:S01]  /*d090*/  MUFU.EX2 R116, R18 ;  /* 0x0000001200747308 */ /* 0x0007e20000000800 */
[----:B----4-:R-:W-:Y:S02]  /*d0a0*/  FMUL.FTZ R13, R6, R105 ;  /* 0x00000069060d7220 */ /* 0x010fe40000410000 */
[----:B------:R-:W-:Y:S02]  /*d0b0*/  IMAD.MOV.U32 R43, RZ, RZ, R29 ;  /* 0x000000ffff2b7224 */ /* 0x000fe400078e001d */
[----:B-1----:R-:W-:Y:S01]  /*d0c0*/  IMAD.MOV.U32 R27, RZ, RZ, R8 ;  /* 0x000000ffff1b7224 */ /* 0x002fe200078e0008 */
[----:B------:R-:W-:Y:S01]  /*d0d0*/  LOP3.LUT R8, R213, UR27, R210, 0x96, !PT ;  /* 0x0000001bd5087c12 */ /* 0x000fe2000f8e96d2 */
[----:B------:R-:W-:Y:S01]  /*d0e0*/  IMAD.MOV.U32 R42, RZ, RZ, R28 ;  /* 0x000000ffff2a7224 */ /* 0x000fe200078e001c */
[----:B------:R-:W-:Y:S01]  /*d0f0*/  UIADD3 UR27, UR19, 0x646e171e, URZ ;  /* 0x646e171e131b7890 */ /* 0x000fe2000fffe03f */
[----:B------:R-:W-:Y:S01]  /*d100*/  IMAD.MOV.U32 R19, RZ, RZ, R60 ;  /* 0x000000ffff137224 */ /* 0x000fe200078e003c */
[----:B------:R-:W-:Y:S01]  /*d110*/  MUFU.EX2 R191, R191 ;  /* 0x000000bf00bf7308 */ /* 0x000fe20000000800 */
[----:B------:R-:W-:Y:S04]  /*d120*/  IMAD.WIDE.U32 R148, R8, -0x326172a9, RZ ;  /* 0xcd9e8d5708947825 */ /* 0x000fe800078e00ff */
[----:B------:R-:W-:Y:S02]  /*d130*/  IMAD.MOV.U32 R22, RZ, RZ, R57 ;  /* 0x000000ffff167224 */ /* 0x000fe400078e0039 */
[----:B------:R-:W-:Y:S02]  /*d140*/  IMAD.MOV.U32 R23, RZ, RZ, R56 ;  /* 0x000000ffff177224 */ /* 0x000fe400078e0038 */
[----:B------:R-:W-:Y:S01]  /*d150*/  IMAD.MOV.U32 R34, RZ, RZ, R45 ;  /* 0x000000ffff227224 */ /* 0x000fe200078e002d */
[----:B------:R-:W-:Y:S01]  /*d160*/  MUFU.EX2 R190, R190 ;  /* 0x000000be00be7308 */ /* 0x000fe20000000800 */
[----:B------:R-:W-:Y:S02]  /*d170*/  IMAD.MOV.U32 R35, RZ, RZ, R44 ;  /* 0x000000ffff237224 */ /* 0x000fe400078e002c */
[----:B------:R-:W-:Y:S02]  /*d180*/  IMAD.MOV.U32 R38, RZ, RZ, R41 ;  /* 0x000000ffff267224 */ /* 0x000fe400078e0029 */
[----:B---3--:R-:W-:Y:S02]  /*d190*/  IMAD.MOV.U32 R18, RZ, RZ, R61 ;  /* 0x000000ffff127224 */ /* 0x008fe400078e003d */
[----:B------:R-:W-:Y:S02]  /*d1a0*/  IMAD.MOV.U32 R50, RZ, RZ, R40 ;  /* 0x000000ffff327224 */ /* 0x000fe400078e0028 */
[----:B------:R-:W-:Y:S01]  /*d1b0*/  IMAD.MOV.U32 R51, RZ, RZ, R25 ;  /* 0x000000ffff337224 */ /* 0x000fe200078e0019 */
[----:B------:R-:W-:Y:S01]  /*d1c0*/  MUFU.EX2 R189, R189 ;  /* 0x000000bd00bd7308 */ /* 0x000fe20000000800 */
[----:B------:R-:W-:Y:S02]  /*d1d0*/  IMAD.MOV.U32 R55, RZ, RZ, R24 ;  /* 0x000000ffff377224 */ /* 0x000fe400078e0018 */
        /* <DEDUP_REMOVED lines=23> */
[----:B------:R-:W-:Y:S02]  /*d350*/  IMAD.MOV.U32 R59, RZ, RZ, R39 ;  /* 0x000000ffff3b7224 */ /* 0x000fe400078e0027 */
[----:B------:R-:W-:Y:S02]  /*d360*/  IMAD.MOV.U32 R152, RZ, RZ, R23 ;  /* 0x000000ffff987224 */ /* 0x000fe400078e0017 */
        /* <DEDUP_REMOVED lines=13> */
[----:B------:R-:W-:Y:S02]  /*d440*/  FMUL.FTZ R99, R166, R99 ;  /* 0x00000063a6637220 */ /* 0x000fe40000410000 */
[----:B------:R-:W-:Y:S01]  /*d450*/  IMAD.MOV.U32 R15, RZ, RZ, R12 ;  /* 0x000000ffff0f7224 */ /* 0x000fe200078e000c */
[----:B------:R-:W-:Y:S01]  /*d460*/  MUFU.EX2 R173, R173 ;  /* 0x000000ad00ad7308 */ /* 0x000fe20000000800 */
[----:B------:R-:W-:Y:S01]  /*d470*/  FMUL.FTZ R12, R6, R104 ;  /* 0x00000068060c7220 */ /* 0x000fe20000410000 */
[----:B------:R-:W-:Y:S01]  /*d480*/  LOP3.LUT R104, R149, UR15, R42, 0x96, !PT ;  /* 0x0000000f95687c12 */ /* 0x000fe2000f8e962a */
[----:B------:R-:W-:Y:S02]  /*d490*/  IMAD.MOV.U32 R42, RZ, RZ, R66 ;  /* 0x000000ffff2a7224 */ /* 0x000fe400078e0042 */
[----:B------:R-:W-:Y:S02]  /*d4a0*/  FMUL.FTZ R66, R166, R162 ;  /* 0x000000a2a6427220 */ /* 0x000fe40000410000 */
[C---:B------:R-:W-:Y:S02]  /*d4b0*/  FMUL.FTZ R72, R6.reuse, R72 ;  /* 0x0000004806487220 */ /* 0x040fe40000410000 */
[C---:B------:R-:W-:Y:S01]  /*d4c0*/  FMUL.FTZ R73, R6.reuse, R73 ;  /* 0x0000004906497220 */ /* 0x040fe20000410000 */
[----:B------:R-:W-:Y:S01]  /*d4d0*/  MUFU.EX2 R172, R172 ;  /* 0x000000ac00ac7308 */ /* 0x000fe20000000800 */
[C---:B------:R-:W-:Y:S02]  /*d4e0*/  FMUL.FTZ R76, R6.reuse, R76 ;  /* 0x0000004c064c7220 */ /* 0x040fe40000410000 */
[----:B------:R-:W-:Y:S02]  /*d4f0*/  FMUL.FTZ R77, R6, R77 ;  /* 0x0000004d064d7220 */ /* 0x000fe40000410000 */
[----:B------:R-:W-:Y:S02]  /*d500*/  IMAD.MOV.U32 R46, RZ, RZ, R54 ;  /* 0x000000ffff2e7224 */ /* 0x000fe400078e0036 */
[C---:B------:R-:W-:Y:S02]  /*d510*/  FMUL.FTZ R54, R166.reuse, R158 ;  /* 0x0000009ea6367220 */ /* 0x040fe40000410000 */
        /* <DEDUP_REMOVED lines=14> */
[----:B------:R-:W-:Y:S02]  /*d600*/  FMUL.FTZ R18, R166, R130 ;  /* 0x00000082a6127220 */ /* 0x000fe40000410000 */
[----:B------:R-:W-:Y:S02]  /*d610*/  IMAD.MOV.U32 R154, RZ, RZ, R27 ;  /* 0x000000ffff9a7224 */ /* 0x000fe400078e001b */
[C---:B-1----:R-:W-:Y:S02]  /*d620*/  FMUL.FTZ R10, R165.reuse, R102 ;  /* 0x00000066a50a7220 */ /* 0x042fe40000410000 */
[----:B------:R-:W-:Y:S02]  /*d630*/  IMAD.MOV.U32 R150, RZ, RZ, R156 ;  /* 0x000000ffff967224 */ /* 0x000fe400078e009c */
[----:B------:R-:W-:Y:S01]  /*d640*/  IMAD.MOV.U32 R156, RZ, RZ, R26 ;  /* 0x000000ffff9c7224 */ /* 0x000fe200078e001a */
[----:B------:R-:W-:Y:S01]  /*d650*/  MUFU.EX2 R170, R170 ;  /* 0x000000aa00aa7308 */ /* 0x000fe20000000800 */
[----:B------:R-:W-:Y:S02]  /*d660*/  IMAD.MOV.U32 R113, RZ, RZ, R63 ;  /* 0x000000ffff717224 */ /* 0x000fe400078e003f */
[C---:B------:R-:W-:Y:S02]  /*d670*/  FMUL.FTZ R63, R165.reuse, R143 ;  /* 0x0000008fa53f7220 */ /* 0x040fe40000410000 */
[----:B------:R-:W-:Y:S02]  /*d680*/  IMAD.MOV.U32 R155, RZ, RZ, R42 ;  /* 0x000000ffff9b7224 */ /* 0x000fe400078e002a */
[----:B------:R-:W-:Y:S02]  /*d690*/  IMAD.MOV.U32 R158, RZ, RZ, R15 ;  /* 0x000000ffff9e7224 */ /* 0x000fe400078e000f */
[C---:B------:R-:W-:Y:S01]  /*d6a0*/  FMUL.FTZ R15, R165.reuse, R107 ;  /* 0x0000006ba50f7220 */ /* 0x040fe20000410000 */
[----:B------:R-:W-:Y:S01]  /*d6b0*/  MUFU.EX2 R143, R156 ;  /* 0x0000009c008f7308 */ /* 0x000fe20000000800 */
[C---:B------:R-:W-:Y:S02]  /*d6c0*/  FMUL.FTZ R26, R165.reuse, R110 ;  /* 0x0000006ea51a7220 */ /* 0x040fe40000410000 */
[----:B------:R-:W-:Y:S02]  /*d6d0*/  IMAD.MOV.U32 R160, RZ, RZ, R31 ;  /* 0x000000ffffa07224 */ /* 0x000fe400078e001f */
[----:B------:R-:W-:Y:S02]  /*d6e0*/  IMAD.MOV.U32 R125, RZ, RZ, R145 ;  /* 0x000000ffff7d7224 */ /* 0x000fe400078e0091 */
[----:B------:R-:W-:Y:S02]  /*d6f0*/  IMAD.MOV.U32 R145, RZ, RZ, R59 ;  /* 0x000000ffff917224 */ /* 0x000fe400078e003b */
[C---:B------:R-:W-:Y:S01]  /*d700*/  FMUL.FTZ R59, R165.reuse, R139 ;  /* 0x0000008ba53b7220 */ /* 0x040fe20000410000 */
[----:B------:R-:W-:Y:S01]  /*d710*/  MUFU.EX2 R110, R207 ;  /* 0x000000cf006e7308 */ /* 0x000fe20000000800 */
[----:B------:R-:W-:Y:S02]  /*d720*/  IMAD.MOV.U32 R146, RZ, RZ, R47 ;  /* 0x000000ffff927224 */ /* 0x000fe400078e002f */
[----:B------:R-:W-:Y:S02]  /*d730*/  FMUL.FTZ R47, R165, R127 ;  /* 0x0000007fa52f7220 */ /* 0x000fe40000410000 */
[----:B--2---:R-:W-:Y:S02]  /*d740*/  FFMA.FTZ R117, R7, R9, R14 ;  /* 0x0000000907757223 */ /* 0x004fe4000001000e */
[----:B------:R-:W2:Y:S01]  /*d750*/  LDL.LU R7, [R1+0xc0] ;  /* 0x0000c00001077983 */ /* 0x000ea20000300800 */
[----:B------:R-:W-:Y:S02]  /*d760*/  FMUL.FTZ R9, R6, R101 ;  /* 0x0000006506097220 */ /* 0x000fe40000410000 */
[----:B------:R1:W3:Y:S01]  /*d770*/  MUFU.EX2 R101, R30 ;  /* 0x0000001e00657308 */ /* 0x0002e20000000800 */
[----:B------:R-:W4:Y:S01]  /*d780*/  LDL.64 R214, [R1+0xa0] ;  /* 0x0000a00001d67983 */ /* 0x000f220000100a00 */
[----:B------:R-:W-:Y:S02]  /*d790*/  IMAD.MOV.U32 R130, RZ, RZ, R58 ;  /* 0x000000ffff827224 */ /* 0x000fe400078e003a */
[----:B------:R-:W-:Y:S02]  /*d7a0*/  IMAD.MOV.U32 R124, RZ, RZ, R152 ;  /* 0x000000ffff7c7224 */ /* 0x000fe400078e0098 */
[----:B------:R-:W-:Y:S01]  /*d7b0*/  FADD.FTZ R117, R158, R117 ;  /* 0x000000759e757221 */ /* 0x000fe20000010000 */
[----:B------:R-:W3:Y:S01]  /*d7c0*/  LDL.LU R105, [R1+0xc8] ;  /* 0x0000c80001697983 */ /* 0x000ee20000300800 */
        /* <DEDUP_REMOVED lines=9> */
[----:B------:R-:W-:Y:S02]  /*d860*/  IMAD.MOV.U32 R151, RZ, RZ, R129 ;  /* 0x000000ffff977224 */ /* 0x000fe400078e0081 */
[----:B-1----:R-:W-:Y:S02]  /*d870*/  IMAD.MOV.U32 R30, RZ, RZ, R67 ;  /* 0x000000ffff1e7224 */ /* 0x002fe400078e0043 */
[----:B------:R-:W-:Y:S02]  /*d880*/  FMUL.FTZ R67, R166, R163 ;  /* 0x000000a3a6437220 */ /* 0x000fe40000410000 */
[----:B------:R-:W-:Y:S02]  /*d890*/  IMAD.MOV.U32 R161, RZ, RZ, R30 ;  /* 0x000000ffffa17224 */ /* 0x000fe400078e001e */
[C---:B------:R-:W-:Y:S01]  /*d8a0*/  FMUL.FTZ R30, R165.reuse, R114 ;  /* 0x00000072a51e7220 */ /* 0x040fe20000410000 */
[----:B------:R-:W-:Y:S01]  /*d8b0*/  F2FP.BF16.PACK_AB R114, R200, R201 ;  /* 0x000000c9c872723e */ /* 0x000fe200000010ff */
[----:B------:R-:W-:Y:S01]  /*d8c0*/  MUFU.EX2 R125, R125 ;  /* 0x0000007d007d7308 */ /* 0x000fe20000000800 */
[----:B------:R-:W-:Y:S02]  /*d8d0*/  IMAD.MOV.U32 R120, RZ, RZ, R62 ;  /* 0x000000ffff787224 */ /* 0x000fe400078e003e */
[C---:B------:R-:W-:Y:S02]  /*d8e0*/  FMUL.FTZ R62, R165.reuse, R142 ;  /* 0x0000008ea53e7220 */ /* 0x040fe40000410000 */
[----:B------:R-:W-:Y:S02]  /*d8f0*/  IMAD.MOV.U32 R152, RZ, RZ, R46 ;  /* 0x000000ffff987224 */ /* 0x000fe400078e002e */
[C---:B------:R-:W-:Y:S02]  /*d900*/  FMUL.FTZ R46, R165.reuse, R126 ;  /* 0x0000007ea52e7220 */ /* 0x040fe40000410000 */
[C---:B------:R-:W-:Y:S01]  /*d910*/  FMUL.FTZ R74, R165.reuse, R74 ;  /* 0x0000004aa54a7220 */ /* 0x040fe20000410000 */
[----:B------:R-:W-:Y:S01]  /*d920*/  MUFU.EX2 R120, R120 ;  /* 0x0000007800787308 */ /* 0x000fe20000000800 */
[C---:B------:R-:W-:Y:S02]  /*d930*/  FMUL.FTZ R75, R165.reuse, R75 ;  /* 0x0000004ba54b7220 */ /* 0x040fe40000410000 */
[C---:B------:R-:W-:Y:S02]  /*d940*/  FMUL.FTZ R78, R165.reuse, R78 ;  /* 0x0000004ea54e7220 */ /* 0x040fe40000410000 */
[----:B------:R-:W-:Y:S05]  /*d950*/  FMUL.FTZ R79, R165, R79 ;  /* 0x0000004fa54f7220 */ /* 0x000fea0000410000 */
[----:B------:R-:W-:Y:S01]  /*d960*/  MUFU.EX2 R168, R168 ;  /* 0x000000a800a87308 */ /* 0x000fe20000000800 */
[----:B--2---:R-:W-:Y:S02]  /*d970*/  FFMA.FTZ R100, R6, R7, R27 ;  /* 0x0000000706647223 */ /* 0x004fe4000001001b */
[C---:B------:R-:W-:Y:S01]  /*d980*/  FMUL.FTZ R6, R166.reuse, R118 ;  /* 0x00000076a6067220 */ /* 0x040fe20000410000 */
[----:B----4-:R-:W-:Y:S01]  /*d990*/  LOP3.LUT R11, R43, UR26, R214, 0x96, !PT ;  /* 0x0000001a2b0b7c12 */ /* 0x010fe2000f8e96d6 */
[C---:B------:R-:W-:Y:S02]  /*d9a0*/  FMUL.FTZ R7, R166.reuse, R119 ;  /* 0x00000077a6077220 */ /* 0x040fe40000410000 */
[----:B------:R-:W-:Y:S02]  /*d9b0*/  IMAD.MOV.U32 R43, RZ, RZ, R55 ;  /* 0x000000ffff2b7224 */ /* 0x000fe400078e0037 */
[C---:B------:R-:W-:Y:S02]  /*d9c0*/  FMUL.FTZ R55, R166.reuse, R159 ;  /* 0x0000009fa6377220 */ /* 0x040fe40000410000 */
[----:B---3--:R-:W-:Y:S02]  /*d9d0*/  FFMA.FTZ R166, R166, R105, R101 ;  /* 0x00000069a6a67223 */ /* 0x008fe40000010065 */
[----:B------:R-:W2:Y:S01]  /*d9e0*/  LDL.LU R105, [R1+0xcc] ;  /* 0x0000cc0001697983 */ /* 0x000ea20000300800 */
[----:B------:R-:W-:Y:S04]  /*d9f0*/  IMAD.WIDE.U32 R108, R11, -0x2daee0ad, RZ ;  /* 0xd2511f530b6c7825 */ /* 0x000fe800078e00ff */
[----:B------:R-:W-:Y:S01]  /*da00*/  FMUL.FTZ R27, R165, R111 ;  /* 0x0000006fa51b7220 */ /* 0x000fe20000410000 */
[----:B------:R-:W-:Y:S01]  /*da10*/  LOP3.LUT R102, R109, UR28, R212, 0x96, !PT ;  /* 0x0000001c6d667c12 */ /* 0x000fe2000f8e96d4 */
[----:B------:R-:W-:Y:S02]  /*da20*/  FMUL.FTZ R11, R165, R103 ;  /* 0x00000067a50b7220 */ /* 0x000fe40000410000 */
[----:B------:R-:W-:Y:S02]  /*da30*/  IMAD.MOV.U32 R159, RZ, RZ, R14 ;  /* 0x000000ffff9f7224 */ /* 0x000fe400078e000e */
[----:B------:R-:W-:Y:S01]  /*da40*/  IMAD.WIDE.U32 R156, R102, -0x326172a9, RZ ;  /* 0xcd9e8d57669c7825 */ /* 0x000fe200078e00ff */
[----:B------:R-:W-:Y:S03]  /*da50*/  F2FP.BF16.PACK_AB R102, R161, R154 ;  /* 0x0000009aa166723e */ /* 0x000fe600000010ff */
[----:B------:R-:W-:Y:S01]  /*da60*/  IMAD.MOV.U32 R154, RZ, RZ, R160 ;  /* 0x000000ffff9a7224 */ /* 0x000fe200078e00a0 */
[----:B------:R-:W-:Y:S01]  /*da70*/  LOP3.LUT R103, R157, UR24, R148, 0x96, !PT ;  /* 0x000000189d677c12 */ /* 0x000fe2000f8e9694 */
[----:B------:R-:W-:Y:S02]  /*da80*/  FMUL.FTZ R14, R165, R106 ;  /* 0x0000006aa50e7220 */ /* 0x000fe40000410000 */
[----:B------:R-:W-:Y:S02]  /*da90*/  FADD.FTZ R100, R161, R100 ;  /* 0x00000064a1647221 */ /* 0x000fe40000010000 */
[----:B------:R-:W-:Y:S02]  /*daa0*/  IMAD.WIDE.U32 R106, R103, -0x2daee0ad, RZ ;  /* 0xd2511f53676a7825 */ /* 0x000fe400078e00ff */
[----:B------:R-:W1:Y:S02]  /*dab0*/  MUFU.EX2 R103, R155 ;  /* 0x0000009b00677308 */ /* 0x000e640000000800 */
[----:B------:R-:W-:Y:S02]  /*dac0*/  FADD.FTZ R117, R154, R117 ;  /* 0x000000759a757221 */ /* 0x000fe40000010000 */
[----:B------:R-:W-:Y:S02]  /*dad0*/  FADD.FTZ R166, R206, R166 ;  /* 0x000000a6cea67221 */ /* 0x000fe40000010000 */
[----:B------:R-:W-:Y:S02]  /*dae0*/  IMAD.MOV.U32 R129, RZ, RZ, R43 ;  /* 0x000000ffff817224 */ /* 0x000fe400078e002b */
[C---:B------:R-:W-:Y:S02]  /*daf0*/  FMUL.FTZ R43, R165.reuse, R123 ;  /* 0x0000007ba52b7220 */ /* 0x040fe40000410000 */
[----:B--2---:R-:W-:Y:S01]  /*db00*/  FFMA.FTZ R111, R165, R105, R112 ;  /* 0x00000069a56f7223 */ /* 0x004fe20000010070 */
[----:B-1----:R-:W-:Y:S01]  /*db10*/  F2FP.BF16.PACK_AB R112, R103, R112 ;  /* 0x000000706770723e */ /* 0x002fe200000010ff */
[----:B------:R-:W-:Y:S01]  /*db20*/  IMAD.WIDE.U32 R104, R104, -0x2daee0ad, RZ ;  /* 0xd2511f5368687825 */ /* 0x000fe200078e00ff */
[----:B------:R-:W-:Y:S03]  /*db30*/  F2FP.BF16.PACK_AB R165, R167, R168 ;  /* 0x000000a8a7a5723e */ /* 0x000fe600000010ff */
[----:B------:R-:W-:Y:S01]  /*db40*/  FADD.FTZ R111, R103, R111 ;  /* 0x0000006f676f7221 */ /* 0x000fe20000010000 */
[----:B------:R-:W-:Y:S02]  /*db50*/  LOP3.LUT R109, R105, UR21, R108, 0x96, !PT ;  /* 0x00000015696d7c12 */ /* 0x000fe4000f8e966c */
[----:B------:R-:W-:Y:S01]  /*db60*/  F2FP.BF16.PACK_AB R108, R158, R159 ;  /* 0x0000009f9e6c723e */ /* 0x000fe200000010ff */
[----:B------:R1:W2:Y:S01]  /*db70*/  LDL.S16 R105, [R1+0x60] ;  /* 0x0000600001697983 */ /* 0x0002a20000100600 */
[----:B------:R-:W-:Y:S01]  /*db80*/  LOP3.LUT R162, R107, UR11, R104, 0x96, !PT ;  /* 0x0000000b6ba27c12 */ /* 0x000fe2000f8e9668 */
[----:B------:R-:W-:Y:S01]  /*db90*/  IMAD.WIDE.U32 R160, R109, -0x326172a9, RZ ;  /* 0xcd9e8d576da07825 */ /* 0x000fe200078e00ff */
[----:B------:R-:W-:Y:S02]  /*dba0*/  F2FP.BF16.PACK_AB R104, R116, R154 ;  /* 0x0000009a7468723e */ /* 0x000fe400000010ff */
[----:B------:R-:W-:Y:S01]  /*dbb0*/  PRMT R107, R102, 0x7632, R107 ;  /* 0x00007632666b7816 */ /* 0x000fe2000000006b */
[----:B------:R-:W-:Y:S01]  /*dbc0*/  IMAD.WIDE.U32 R162, R162, -0x326172a9, RZ ;  /* 0xcd9e8d57a2a27825 */ /* 0x000fe200078e00ff */
[----:B------:R-:W-:Y:S03]  /*dbd0*/  LOP3.LUT R156, R161, UR20, R156, 0x96, !PT ;  /* 0x00000014a19c7c12 */ /* 0x000fe6000f8e969c */
[----:B------:R-:W-:Y:S01]  /*dbe0*/  IMAD.MOV.U32 R158, RZ, RZ, c[0x0][0x228] ;  /* 0x00008a00ff9e7624 */ /* 0x000fe200078e00ff */
[----:B------:R-:W-:Y:S01]  /*dbf0*/  LOP3.LUT R160, R163, UR8, R160, 0x96, !PT ;  /* 0x00000008a3a07c12 */ /* 0x000fe2000f8e96a0 */
[----:B------:R-:W-:Y:S04]  /*dc00*/  IMAD.WIDE.U32 R156, R156, -0x2daee0ad, RZ ;  /* 0xd2511f539c9c7825 */ /* 0x000fe800078e00ff */
[----:B------:R-:W-:Y:S01]  /*dc10*/  IMAD.WIDE.U32 R160, R160, -0x2daee0ad, RZ ;  /* 0xd2511f53a0a07825 */ /* 0x000fe200078e00ff */
[----:B------:R-:W-:Y:S02]  /*dc20*/  LOP3.LUT R207, R157, UR5, R106, 0x96, !PT ;  /* 0x000000059dcf7c12 */ /* 0x000fe4000f8e966a */
[----:B------:R-:W-:Y:S01]  /*dc30*/  F2FP.BF16.PACK_AB R106, R206, R101 ;  /* 0x00000065ce6a723e */ /* 0x000fe200000010ff */
[----:B------:R-:W-:Y:S01]  /*dc40*/  IMAD.SHL.U32 R158, R158, 0x8, RZ ;  /* 0x000000089e9e7824 */ /* 0x000fe200078e00ff */
[----:B------:R-:W-:Y:S01]  /*dc50*/  PRMT R101, R108, 0x7632, R101 ;  /* 0x000076326c657816 */ /* 0x000fe20000000065 */
[----:B------:R-:W-:Y:S04]  /*dc60*/  IMAD.WIDE.U32 R206, R207, -0x326172a9, RZ ;  /* 0xcd9e8d57cfce7825 */ /* 0x000fe800078e00ff */
[----:B------:R-:W-:Y:S01]  /*dc70*/  FADD.FTZ R116, R116, R117 ;  /* 0x0000007574747221 */ /* 0x000fe20000010000 */
[----:B------:R-:W-:Y:S04]  /*dc80*/  LOP3.LUT R109, R207, UR14, R162, 0x96, !PT ;  /* 0x0000000ecf6d7c12 */ /* 0x000fe8000f8e96a2 */
[----:B------:R-:W-:Y:S04]  /*dc90*/  LOP3.LUT R103, R109, 0xff, RZ, 0xc0, !PT ;  /* 0x000000ff6d677812 */ /* 0x000fe800078ec0ff */
[----:B------:R-:W-:Y:S02]  /*dca0*/  ISETP.LE.U32.AND P0, PT, R103, UR12, PT ;  /* 0x0000000c67007c0c */ /* 0x000fe4000bf03070 */
[----:B------:R-:W-:Y:S01]  /*dcb0*/  PRMT R103, R106, 0x7632, R103 ;  /* 0x000076326a677816 */ /* 0x000fe20000000067 */
[----:B--2---:R-:W-:Y:S05]  /*dcc0*/  @!P3 HFMA2.BF16_V2 R105, -RZ.H0_H0, RZ.H0_H0, -R108.H0_H0 ;  /* 0x200000ffff69b231 */ /* 0x004fea000034096c */
[----:B------:R-:W-:Y:S01]  /*dcd0*/  PRMT R127, R105, 0x7610, R127 ;  /* 0x00007610697f7816 */ /* 0x000fe2000000007f */
[----:B------:R2:W-:Y:S04]  /*dce0*/  @!P3 STL.S16 [R1+0x60], R105 ;  /* 0x000060690100b387 */ /* 0x0005e80000100600 */
[----:B------:R1:W3:Y:S04]  /*dcf0*/  LDL.S16 R155, [R1+0x5c] ;  /* 0x00005c00019b7983 */ /* 0x0002e80000100600 */
[----:B------:R1:W4:Y:S04]  /*dd00*/  LDL.S16 R154, [R1+0x48] ;  /* 0x00004800019a7983 */ /* 0x0003280000100600 */
[----:B------:R1:W4:Y:S01]  /*dd10*/  LDL.S16 R139, [R1+0x58] ;  /* 0x00005800018b7983 */ /* 0x0003220000100600 */
[----:B--2---:R-:W-:Y:S01]  /*dd20*/  FADD.FTZ R105, R143, R100 ;  /* 0x000000648f697221 */ /* 0x004fe20000010000 */
[----:B------:R-:W-:Y:S02]  /*dd30*/  PRMT R100, R108, 0x5410, R101 ;  /* 0x000054106c647816 */ /* 0x000fe40000000065 */
[----:B------:R-:W-:Y:S02]  /*dd40*/  @!P3 PRMT R108, R127, 0x5410, RZ ;  /* 0x000054107f6cb816 */ /* 0x000fe400000000ff */
[C---:B------:R-:W-:Y:S01]  /*dd50*/  F2FP.BF16.PACK_AB R143, R110.reuse, R143 ;  /* 0x0000008f6e8f723e */ /* 0x040fe200000010ff */
[----:B------:R1:W2:Y:S01]  /*dd60*/  LDL.S16 R127, [R1+0x54] ;  /* 0x00005400017f7983 */ /* 0x0002a20000100600 */
[----:B------:R-:W-:Y:S02]  /*dd70*/  FADD.FTZ R110, R110, R105 ;  /* 0x000000696e6e7221 */ /* 0x000fe40000010000 */
[----:B------:R-:W-:Y:S01]  /*dd80*/  FADD.FTZ R105, R201, R166 ;  /* 0x000000a6c9697221 */ /* 0x000fe20000010000 */
[----:B------:R1:W-:Y:S01]  /*dd90*/  STG.E.U16 [R202.64], R108 ;  /* 0x0000006cca007986 */ /* 0x0003e2000c101510 */
[----:B------:R-:W-:Y:S02]  /*dda0*/  FADD.FTZ R110, R125, R110 ;  /* 0x0000006e7d6e7221 */ /* 0x000fe40000010000 */
[----:B------:R-:W-:Y:S01]  /*ddb0*/  FADD.FTZ R105, R200, R105 ;  /* 0x00000069c8697221 */ /* 0x000fe20000010000 */
[----:B-1----:R-:W-:Y:S01]  /*ddc0*/  PRMT R108, R102, 0x5410, R107 ;  /* 0x00005410666c7816 */ /* 0x002fe2000000006b */
[----:B---3--:R-:W-:Y:S02]  /*ddd0*/  @!P6 HFMA2.BF16_V2 R155, -RZ.H0_H0, RZ.H0_H0, -R101.H0_H0 ;  /* 0x200000ffff9be231 */ /* 0x008fe40000340965 */
[----:B----4-:R-:W-:Y:S03]  /*dde0*/  @!P0 HFMA2.BF16_V2 R154, -RZ.H0_H0, RZ.H0_H0, -R102.H0_H0 ;  /* 0x200000ffff9a8231 */ /* 0x010fe60000340966 */
[----:B------:R-:W-:Y:S01]  /*ddf0*/  PRMT R119, R155, 0x7610, R119 ;  /* 0x000076109b777816 */ /* 0x000fe20000000077 */
[----:B------:R-:W-:Y:S01]  /*de00*/  @!P6 STL.S16 [R1+0x5c], R155 ;  /* 0x00005c9b0100e387 */ /* 0x000fe20000100600 */
[----:B------:R-:W-:Y:S02]  /*de10*/  @!P5 HFMA2.BF16_V2 R139, -RZ.H0_H0, RZ.H0_H0, -R106.H0_H0 ;  /* 0x200000ffff8bd231 */ /* 0x000fe4000034096a */
[----:B------:R-:W-:Y:S01]  /*de20*/  @!P6 PRMT R101, R119, 0x5410, RZ ;  /* 0x000054107765e816 */ /* 0x000fe200000000ff */
[----:B------:R1:W-:Y:S01]  /*de30*/  @!P0 STL.S16 [R1+0x48], R154 ;  /* 0x0000489a01008387 */ /* 0x0003e20000100600 */
[----:B------:R-:W-:Y:S02]  /*de40*/  PRMT R115, R154, 0x7610, R115 ;  /* 0x000076109a737816 */ /* 0x000fe40000000073 */
[----:B------:R-:W-:Y:S01]  /*de50*/  PRMT R118, R139, 0x7610, R118 ;  /* 0x000076108b767816 */ /* 0x000fe20000000076 */
[----:B------:R3:W-:Y:S01]  /*de60*/  STG.E.U16 [R202.64+0x2], R101 ;  /* 0x00000265ca007986 */ /* 0x0007e2000c101510 */
[----:B------:R-:W-:Y:S02]  /*de70*/  @!P0 PRMT R102, R115, 0x5410, RZ ;  /* 0x0000541073668816 */ /* 0x000fe400000000ff */
[----:B------:R-:W-:Y:S01]  /*de80*/  LOP3.LUT R115, R109, 0xffff, RZ, 0xc0, !PT ;  /* 0x0000ffff6d737812 */ /* 0x000fe200078ec0ff */
[----:B------:R4:W-:Y:S03]  /*de90*/  @!P5 STL.S16 [R1+0x58], R139 ;  /* 0x0000588b0100d387 */ /* 0x0009e60000100600 */
[----:B------:R-:W-:Y:S01]  /*dea0*/  SHF.R.U32.HI R115, RZ, 0x8, R115 ;  /* 0x00000008ff737819 */ /* 0x000fe20000011673 */
[----:B--2---:R-:W-:Y:S05]  /*deb0*/  @!P4 HFMA2.BF16_V2 R127, -RZ.H0_H0, RZ.H0_H0, -R103.H0_H0 ;  /* 0x200000ffff7fc231 */ /* 0x004fea0000340967 */
[----:B------:R-:W-:Y:S01]  /*dec0*/  PRMT R138, R127, 0x7610, R138 ;  /* 0x000076107f8a7816 */ /* 0x000fe2000000008a */
[----:B------:R4:W-:Y:S01]  /*ded0*/  @!P4 STL.S16 [R1+0x54], R127 ;  /* 0x0000547f0100c387 */ /* 0x0009e20000100600 */
[----:B-1----:R-:W-:Y:S03]  /*dee0*/  IMAD.MOV.U32 R154, RZ, RZ, R151 ;  /* 0x000000ffff9a7224 */ /* 0x002fe600078e0097 */
[----:B------:R1:W2:Y:S01]  /*def0*/  LDL.S16 R155, [R1+0x44] ;  /* 0x00004400019b7983 */ /* 0x0002a20000100600 */
[----:B------:R-:W-:Y:S01]  /*df00*/  IMAD.MOV.U32 R151, RZ, RZ, R113 ;  /* 0x000000ffff977224 */ /* 0x000fe200078e0071 */
[----:B------:R-:W-:Y:S02]  /*df10*/  LOP3.LUT R113, R176, 0xffff, RZ, 0xc0, !PT ;  /* 0x0000ffffb0717812 */ /* 0x000fe400078ec0ff */
[----:B---3--:R-:W-:Y:S02]  /*df20*/  PRMT R101, R106, 0x5410, R103 ;  /* 0x000054106a657816 */ /* 0x008fe40000000067 */
[----:B------:R-:W-:Y:S01]  /*df30*/  @!P4 PRMT R103, R138, 0x5410, RZ ;  /* 0x000054108a67c816 */ /* 0x000fe200000000ff */
[----:B----4-:R1:W3:Y:S01]  /*df40*/  LDL.S16 R139, [R1+0x4c] ;  /* 0x00004c00018b7983 */ /* 0x0102e20000100600 */
[----:B------:R-:W-:Y:S02]  /*df50*/  @!P5 PRMT R106, R118, 0x5410, RZ ;  /* 0x00005410766ad816 */ /* 0x000fe400000000ff */
[----:B------:R-:W-:Y:S01]  /*df60*/  SHF.R.U32.HI R113, RZ, 0x8, R113 ;  /* 0x00000008ff717819 */ /* 0x000fe20000011671 */
[----:B------:R1:W4:Y:S03]  /*df70*/  LDL.S16 R138, [R1+0x50] ;  /* 0x00005000018a7983 */ /* 0x0003260000100600 */
[----:B------:R-:W-:Y:S01]  /*df80*/  LOP3.LUT R113, R113, 0xffff, RZ, 0xc0, !PT ;  /* 0x0000ffff71717812 */ /* 0x000fe200078ec0ff */
[----:B------:R1:W-:Y:S03]  /*df90*/  STG.E.U16 [R196.64], R106 ;  /* 0x0000006ac4007986 */ /* 0x0003e6000c101510 */
[----:B------:R-:W-:Y:S01]  /*dfa0*/  ISETP.LE.U32.AND P0, PT, R113, UR12, PT ;  /* 0x0000000c71007c0c */ /* 0x000fe2000bf03070 */
[----:B------:R1:W-:Y:S01]  /*dfb0*/  STG.E.U16 [R196.64+0x2], R103 ;  /* 0x00000267c4007986 */ /* 0x0003e2000c101510 */
[----:B------:R-:W-:Y:S02]  /*dfc0*/  FADD.FTZ R113, R145, R111 ;  /* 0x0000006f91717221 */ /* 0x000fe40000010000 */
[----:B------:R-:W-:Y:S04]  /*dfd0*/  IMAD.MOV.U32 R127, RZ, RZ, c[0x0][0x228] ;  /* 0x00008a00ff7f7624 */ /* 0x000fe800078e00ff */
[----:B------:R-:W-:Y:S05]  /*dfe0*/  IMAD.WIDE R118, R127, 0x70, R196 ;  /* 0x000000707f767825 */ /* 0x000fea00078e02c4 */
[----:B------:R1:W-:Y:S02]  /*dff0*/  STG.E.U16 [R118.64], R102 ;  /* 0x0000006676007986 */ /* 0x0003e4000c101510 */
[----:B-1----:R-:W-:Y:S02]  /*e000*/  LOP3.LUT R106, R115, 0xffff, RZ, 0xc0, !PT ;  /* 0x0000ffff736a7812 */ /* 0x002fe400078ec0ff */
[----:B------:R-:W-:Y:S02]  /*e010*/  LOP3.LUT R115, R176, 0xff, RZ, 0xc0, !PT ;  /* 0x000000ffb0737812 */ /* 0x000fe400078ec0ff */
[----:B------:R-:W-:Y:S02]  /*e020*/  ISETP.LE.U32.AND P1, PT, R106, UR12, PT ;  /* 0x0000000c6a007c0c */ /* 0x000fe4000bf23070 */
[----:B------:R-:W-:Y:S01]  /*e030*/  ISETP.LE.U32.AND P6, PT, R115, UR12, PT ;  /* 0x0000000c73007c0c */ /* 0x000fe2000bfc3070 */
[----:B------:R-:W1:Y:S01]  /*e040*/  MUFU.EX2 R106, R230 ;  /* 0x000000e6006a7308 */ /* 0x000e620000000800 */
[----:B------:R-:W-:Y:S02]  /*e050*/  PRMT R103, R104, 0x7632, R103 ;  /* 0x0000763268677816 */ /* 0x000fe40000000067 */
[----:B------:R-:W-:Y:S01]  /*e060*/  SHF.R.U32.HI R102, RZ, 0x18, R176 ;  /* 0x00000018ff667819 */ /* 0x000fe200000116b0 */
[----:B------:R-:W-:Y:S03]  /*e070*/  IMAD R119, R127, 0x48, RZ ;  /* 0x000000487f777824 */ /* 0x000fe600078e02ff */
[----:B------:R-:W-:Y:S02]  /*e080*/  ISETP.LE.U32.AND P5, PT, R102, UR12, PT ;  /* 0x0000000c66007c0c */ /* 0x000fe4000bfa3070 */
[----:B------:R-:W-:Y:S02]  /*e090*/  SHF.R.U32.HI R102, RZ, 0x18, R109 ;  /* 0x00000018ff667819 */ /* 0x000fe4000001166d */
[C---:B-1----:R-:W-:Y:S01]  /*e0a0*/  F2FP.BF16.PACK_AB R145, R106.reuse, R145 ;  /* 0x000000916a91723e */ /* 0x042fe200000010ff */
[----:B------:R-:W-:Y:S01]  /*e0b0*/  FADD.FTZ R106, R106, R113 ;  /* 0x000000716a6a7221 */ /* 0x000fe20000010000 */
[----:B--2---:R-:W-:Y:S05]  /*e0c0*/  @!P1 HFMA2.BF16_V2 R155, -RZ.H0_H0, RZ.H0_H0, -R107.H0_H0 ;  /* 0x200000ffff9b9231 */ /* 0x004fea000034096b */
[----:B------:R-:W-:Y:S01]  /*e0d0*/  PRMT R118, R155, 0x7610, R118 ;  /* 0x000076109b767816 */ /* 0x000fe20000000076 */
[----:B------:R1:W-:Y:S01]  /*e0e0*/  @!P1 STL.S16 [R1+0x44], R155 ;  /* 0x0000449b01009387 */ /* 0x0003e20000100600 */
[----:B---3--:R-:W-:Y:S02]  /*e0f0*/  @!P0 HFMA2.BF16_V2 R139, -RZ.H0_H0, RZ.H0_H0, -R103.H0_H0 ;  /* 0x200000ffff8b8231 */ /* 0x008fe40000340967 */
[----:B------:R-:W-:Y:S01]  /*e100*/  @!P1 PRMT R107, R118, 0x5410, RZ ;  /* 0x00005410766b9816 */ /* 0x000fe200000000ff */
[----:B----4-:R-:W-:Y:S02]  /*e110*/  @!P6 HFMA2.BF16_V2 R138, -RZ.H0_H0, RZ.H0_H0, -R104.H0_H0 ;  /* 0x200000ffff8ae231 */ /* 0x010fe40000340968 */
[----:B------:R-:W-:Y:S03]  /*e120*/  PRMT R115, R139, 0x7610, R115 ;  /* 0x000076108b737816 */ /* 0x000fe60000000073 */
[----:B------:R-:W-:Y:S01]  /*e130*/  PRMT R117, R138, 0x7610, R117 ;  /* 0x000076108a757816 */ /* 0x000fe20000000075 */
[----:B------:R2:W-:Y:S04]  /*e140*/  @!P6 STL.S16 [R1+0x50], R138 ;  /* 0x0000508a0100e387 */ /* 0x0005e80000100600 */
[----:B------:R3:W-:Y:S04]  /*e150*/  @!P0 STL.S16 [R1+0x4c], R139 ;  /* 0x00004c8b01008387 */ /* 0x0007e80000100600 */
[----:B------:R4:W4:Y:S04]  /*e160*/  LDL.LU R230, [R1+0x12c] ;  /* 0x00012c0001e67983 */ /* 0x0009280000300800 */
[----:B------:R4:W4:Y:S01]  /*e170*/  LDL.S16 R127, [R1+0x40] ;  /* 0x00004000017f7983 */ /* 0x0009220000100600 */
[----:B-1----:R-:W-:Y:S04]  /*e180*/  IMAD.MOV.U32 R155, RZ, RZ, c[0x0][0x228] ;  /* 0x00008a00ff9b7624 */ /* 0x002fe800078e00ff */
[----:B--2---:R-:W-:Y:S02]  /*e190*/  IMAD R138, R155, 0x38, R158 ;  /* 0x000000389b8a7824 */ /* 0x004fe400078e029e */
[----:B------:R-:W-:Y:S02]  /*e1a0*/  IMAD.MOV.U32 R155, RZ, RZ, R154 ;  /* 0x000000ffff9b7224 */ /* 0x000fe400078e009a */
[----:B------:R-:W-:Y:S01]  /*e1b0*/  IMAD.MOV.U32 R154, RZ, RZ, R151 ;  /* 0x000000ffff9a7224 */ /* 0x000fe200078e0097 */
[----:B------:R-:W-:Y:S01]  /*e1c0*/  IADD3 R138, R138, 0x1, RZ ;  /* 0x000000018a8a7810 */ /* 0x000fe20007ffe0ff */
[----:B------:R-:W-:Y:S01]  /*e1d0*/  IMAD.MOV.U32 R151, RZ, RZ, R150 ;  /* 0x000000ffff977224 */ /* 0x000fe200078e0096 */
[----:B---3--:R1:W-:Y:S01]  /*e1e0*/  MUFU.EX2 R139, R229 ;  /* 0x000000e5008b7308 */ /* 0x0083e20000000800 */
[----:B------:R-:W-:Y:S01]  /*e1f0*/  IMAD.MOV.U32 R150, RZ, RZ, R129 ;  /* 0x000000ffff967224 */ /* 0x000fe200078e0081 */
[CC--:B------:R-:W-:Y:S01]  /*e200*/  LEA R200, P4, R138.reuse, R202.reuse, 0x1 ;  /* 0x000000ca8ac87211 */ /* 0x0c0fe200078808ff */
[----:B------:R-:W-:Y:S03]  /*e210*/  IMAD.WIDE.U32 R158, R225, -0x2daee0ad, RZ ;  /* 0xd2511f53e19e7825 */ /* 0x000fe600078e00ff */
[----:B------:R-:W-:Y:S02]  /*e220*/  LEA.HI.X.SX32 R201, R138, R203, 0x1, P4 ;  /* 0x000000cb8ac97211 */ /* 0x000fe400020f0eff */
[----:B------:R-:W-:Y:S02]  /*e230*/  ISETP.LE.U32.AND P4, PT, R102, UR12, PT ;  /* 0x0000000c66007c0c */ /* 0x000fe4000bf83070 */
[----:B------:R-:W-:Y:S01]  /*e240*/  SHF.R.U32.HI R102, RZ, 0x10, R109 ;  /* 0x00000010ff667819 */ /* 0x000fe2000001166d */
[----:B------:R-:W2:Y:S01]  /*e250*/  MUFU.EX2 R129, R199 ;  /* 0x000000c700817308 */ /* 0x000ea20000000800 */
[----:B------:R3:W-:Y:S02]  /*e260*/  STG.E.U16 [R200.64], R107 ;  /* 0x0000006bc8007986 */ /* 0x0007e4000c101510 */
[----:B------:R-:W-:Y:S04]  /*e270*/  LOP3.LUT R102, R102, 0xff, RZ, 0xc0, !PT ;  /* 0x000000ff66667812 */ /* 0x000fe800078ec0ff */
[----:B------:R-:W-:Y:S02]  /*e280*/  ISETP.LE.U32.AND P1, PT, R102, UR12, PT ;  /* 0x0000000c66007c0c */ /* 0x000fe4000bf23070 */
[----:B------:R-:W-:Y:S01]  /*e290*/  PRMT R102, R104, 0x5410, R103 ;  /* 0x0000541068667816 */ /* 0x000fe20000000067 */
[----:B------:R-:W-:Y:S01]  /*e2a0*/  MUFU.EX2 R118, R151 ;  /* 0x0000009700767308 */ /* 0x000fe20000000800 */
[----:B------:R-:W-:Y:S02]  /*e2b0*/  @!P6 PRMT R104, R117, 0x5410, RZ ;  /* 0x000054107568e816 */ /* 0x000fe400000000ff */
[----:B------:R-:W-:Y:S01]  /*e2c0*/  @!P0 PRMT R103, R115, 0x5410, RZ ;  /* 0x0000541073678816 */ /* 0x000fe200000000ff */
[----:B-1----:R1:W4:Y:S06]  /*e2d0*/  LDL.LU R229, [R1+0x128] ;  /* 0x0001280001e57983 */ /* 0x00232c0000300800 */
[----:B------:R-:W1:Y:S01]  /*e2e0*/  MUFU.EX2 R117, R155 ;  /* 0x0000009b00757308 */ /* 0x000e620000000800 */
[----:B--2---:R-:W-:Y:S01]  /*e2f0*/  FADD.FTZ R111, R129, R116 ;  /* 0x00000074816f7221 */ /* 0x004fe20000010000 */
[C---:B------:R-:W-:Y:S02]  /*e300*/  F2FP.BF16.PACK_AB R129, R198.reuse, R129 ;  /* 0x00000081c681723e */ /* 0x040fe400000010ff */
[----:B---3--:R-:W-:Y:S01]  /*e310*/  SHF.R.U32.HI R107, RZ, 0x18, R206 ;  /* 0x00000018ff6b7819 */ /* 0x008fe200000116ce */
[----:B------:R-:W-:Y:S01]  /*e320*/  FADD.FTZ R111, R198, R111 ;  /* 0x0000006fc66f7221 */ /* 0x000fe20000010000 */
[C---:B------:R-:W-:Y:S04]  /*e330*/  LEA R198, P2, R119.reuse, R202, 0x1 ;  /* 0x000000ca77c67211 */ /* 0x040fe800078408ff */
[----:B------:R2:W-:Y:S01]  /*e340*/  MUFU.EX2 R109, R227 ;  /* 0x000000e3006d7308 */ /* 0x0005e20000000800 */
[----:B------:R-:W-:Y:S02]  /*e350*/  LEA.HI.X.SX32 R199, R119, R203, 0x1, P2 ;  /* 0x000000cb77c77211 */ /* 0x000fe400010f0eff */
[----:B------:R3:W3:Y:S07]  /*e360*/  LDL.S16 R119, [R1+0x3c] ;  /* 0x00003c0001777983 */ /* 0x0006ee0000100600 */
[----:B------:R2:W-:Y:S01]  /*e370*/  MUFU.EX2 R115, R226 ;  /* 0x000000e200737308 */ /* 0x0005e20000000800 */
[C---:B-1----:R-:W-:Y:S01]  /*e380*/  F2FP.BF16.PACK_AB R125, R117.reuse, R125 ;  /* 0x0000007d757d723e */ /* 0x042fe200000010ff */
[----:B------:R-:W-:Y:S01]  /*e390*/  FADD.FTZ R117, R117, R110 ;  /* 0x0000006e75757221 */ /* 0x000fe20000010000 */
[----:B------:R-:W-:Y:S04]  /*e3a0*/  LOP3.LUT R110, R206, 0xff, RZ, 0xc0, !PT ;  /* 0x000000ffce6e7812 */ /* 0x000fe800078ec0ff */
[----:B------:R-:W-:Y:S03]  /*e3b0*/  ISETP.LE.U32.AND P0, PT, R110, UR12, PT ;  /* 0x0000000c6e007c0c */ /* 0x000fe6000bf03070 */
[----:B------:R-:W1:Y:S01]  /*e3c0*/  MUFU.EX2 R113, R150 ;  /* 0x0000009600717308 */ /* 0x000e620000000800 */
[----:B------:R-:W-:Y:S01]  /*e3d0*/  FADD.FTZ R110, R118, R105 ;  /* 0x00000069766e7221 */ /* 0x000fe20000010000 */
[----:B------:R-:W-:Y:S01]  /*e3e0*/  LOP3.LUT R105, R206, 0xffff, RZ, 0xc0, !PT ;  /* 0x0000ffffce697812 */ /* 0x000fe200078ec0ff */
[----:B--2---:R2:W2:Y:S03]  /*e3f0*/  LDL.LU R227, [R1+0x124] ;  /* 0x0001240001e37983 */ /* 0x0044a60000300800 */
[----:B------:R-:W-:Y:S04]  /*e400*/  SHF.R.U32.HI R105, RZ, 0x8, R105 ;  /* 0x00000008ff697819 */ /* 0x000fe80000011669 */
[----:B------:R-:W1:Y:S01]  /*e410*/  MUFU.EX2 R116, R154 ;  /* 0x0000009a00747308 */ /* 0x000e620000000800 */
[----:B------:R2:W2:Y:S01]  /*e420*/  LDL.LU R226, [R1+0x120] ;  /* 0x0001200001e27983 */ /* 0x0004a20000300800 */
[----:B-1----:R-:W-:Y:S01]  /*e430*/  F2FP.BF16.PACK_AB R141, R113, R118 ;  /* 0x00000076718d723e */ /* 0x002fe200000010ff */
[----:B------:R-:W-:Y:S01]  /*e440*/  IMAD.MOV.U32 R150, RZ, RZ, R130 ;  /* 0x000000ffff967224 */ /* 0x000fe200078e0082 */
[----:B------:R-:W-:Y:S01]  /*e450*/  LOP3.LUT R118, R105, 0xffff, RZ, 0xc0, !PT ;  /* 0x0000ffff69767812 */ /* 0x000fe200078ec0ff */
[----:B------:R-:W-:Y:S05]  /*e460*/  FADD.FTZ R113, R113, R110 ;  /* 0x0000006e71717221 */ /* 0x000fea0000010000 */
[----:B------:R-:W1:Y:S01]  /*e470*/  MUFU.EX2 R105, R124 ;  /* 0x0000007c00697308 */ /* 0x000e620000000800 */
[--C-:B------:R-:W-:Y:S01]  /*e480*/  FADD.FTZ R110, R139, R106.reuse ;  /* 0x0000006a8b6e7221 */ /* 0x100fe20000010000 */
[----:B------:R-:W-:Y:S02]  /*e490*/  PRMT R106, R143, 0x7632, R106 ;  /* 0x000076328f6a7816 */ /* 0x000fe4000000006a */
[C---:B------:R-:W-:Y:S01]  /*e4a0*/  F2FP.BF16.PACK_AB R139, R109.reuse, R139 ;  /* 0x0000008b6d8b723e */ /* 0x040fe200000010ff */
[----:B------:R-:W-:Y:S01]  /*e4b0*/  FADD.FTZ R109, R109, R110 ;  /* 0x0000006e6d6d7221 */ /* 0x000fe20000010000 */
[----:B------:R-:W-:Y:S02]  /*e4c0*/  PRMT R110, R143, 0x5410, R106 ;  /* 0x000054108f6e7816 */ /* 0x000fe4000000006a */
[----:B------:R-:W-:Y:S02]  /*e4d0*/  F2FP.BF16.PACK_AB R137, R115, R116 ;  /* 0x000000747389723e */ /* 0x000fe400000010ff */
[----:B------:R-:W-:Y:S05]  /*e4e0*/  LOP3.LUT R154, R211, UR29, RZ, 0x3c, !PT ;  /* 0x0000001dd39a7c12 */ /* 0x000fea000f8e3cff */
[----:B------:R-:W-:Y:S01]  /*e4f0*/  IMAD.WIDE.U32 R154, R154, -0x326172a9, RZ ;  /* 0xcd9e8d579a9a7825 */ /* 0x000fe200078e00ff */
[----:B-1----:R-:W-:Y:S01]  /*e500*/  F2FP.BF16.PACK_AB R123, R105, R120 ;  /* 0x00000078697b723e */ /* 0x002fe200000010ff */
[----:B----4-:R-:W-:Y:S05]  /*e510*/  @!P0 HFMA2.BF16_V2 R127, -RZ.H0_H0, RZ.H0_H0, -R143.H0_H0 ;  /* 0x200000ffff7f8231 */ /* 0x010fea000034098f */
[----:B------:R-:W-:Y:S01]  /*e520*/  PRMT R122, R127, 0x7610, R122 ;  /* 0x000076107f7a7816 */ /* 0x000fe2000000007a */
[----:B------:R1:W-:Y:S03]  /*e530*/  @!P0 STL.S16 [R1+0x40], R127 ;  /* 0x0000407f01008387 */ /* 0x0003e60000100600 */
[----:B------:R-:W-:Y:S01]  /*e540*/  @!P0 PRMT R143, R122, 0x5410, RZ ;  /* 0x000054107a8f8816 */ /* 0x000fe200000000ff */
[----:B------:R-:W-:Y:S01]  /*e550*/  FADD.FTZ R122, R116, R111 ;  /* 0x0000006f747a7221 */ /* 0x000fe20000010000 */
[----:B------:R-:W-:Y:S01]  /*e560*/  ISETP.LE.U32.AND P0, PT, R118, UR12, PT ;  /* 0x0000000c76007c0c */ /* 0x000fe2000bf03070 */
[----:B------:R-:W-:Y:S01]  /*e570*/  FADD.FTZ R116, R120, R117 ;  /* 0x0000007578747221 */ /* 0x000fe20000010000 */
[C-C-:B------:R-:W-:Y:S01]  /*e580*/  LOP3.LUT R111, R159.reuse, UR27, R174.reuse, 0x96, !PT ;  /* 0x0000001b9f6f7c12 */ /* 0x140fe2000f8e96ae */
[----:B------:R4:W1:Y:S01]  /*e590*/  MUFU.EX2 R118, R228 ;  /* 0x000000e400767308 */ /* 0x0008620000000800 */
[----:B------:R-:W-:Y:S01]  /*e5a0*/  LOP3.LUT R174, R159, UR27, R174, 0x96, !PT ;  /* 0x0000001b9fae7c12 */ /* 0x000fe2000f8e96ae */
[----:B------:R-:W-:Y:S01]  /*e5b0*/  FADD.FTZ R117, R105, R116 ;  /* 0x0000007469757221 */ /* 0x000fe20000010000 */
[----:B------:R-:W-:Y:S01]  /*e5c0*/  LOP3.LUT R105, R111, 0xff, RZ, 0xc0, !PT ;  /* 0x000000ff6f697812 */ /* 0x000fe200078ec0ff */
[----:B------:R-:W-:Y:S01]  /*e5d0*/  FADD.FTZ R115, R115, R122 ;  /* 0x0000007a73737221 */ /* 0x000fe20000010000 */
[----:B------:R-:W-:Y:S02]  /*e5e0*/  PRMT R116, R129, 0x7632, R116 ;  /* 0x0000763281747816 */ /* 0x000fe40000000074 */
[----:B------:R-:W-:Y:S02]  /*e5f0*/  ISETP.LE.U32.AND P6, PT, R105, UR12, PT ;  /* 0x0000000c69007c0c */ /* 0x000fe4000bfc3070 */
[----:B------:R-:W-:Y:S01]  /*e600*/  PRMT R105, R112, 0x7632, R105 ;  /* 0x0000763270697816 */ /* 0x000fe20000000069 */
[----:B----4-:R4:W2:Y:S01]  /*e610*/  LDL.LU R228, [R1+0x11c] ;  /* 0x00011c0001e47983 */ /* 0x0108a20000300800 */
[----:B-1----:R-:W-:Y:S02]  /*e620*/  FADD.FTZ R120, R118, R113 ;  /* 0x0000007176787221 */ /* 0x002fe40000010000 */
[----:B------:R-:W-:Y:S01]  /*e630*/  MUFU.EX2 R113, R221 ;  /* 0x000000dd00717308 */ /* 0x000fe20000000800 */
[----:B---3--:R-:W-:Y:S05]  /*e640*/  @!P0 HFMA2.BF16_V2 R119, -RZ.H0_H0, RZ.H0_H0, -R106.H0_H0 ;  /* 0x200000ffff778231 */ /* 0x008fea000034096a */
[----:B------:R-:W-:Y:S01]  /*e650*/  PRMT R142, R119, 0x7610, R142 ;  /* 0x00007610778e7816 */ /* 0x000fe2000000008e */
[----:B------:R1:W-:Y:S03]  /*e660*/  @!P0 STL.S16 [R1+0x3c], R119 ;  /* 0x00003c7701008387 */ /* 0x0003e60000100600 */
[----:B------:R-:W-:Y:S01]  /*e670*/  @!P0 PRMT R106, R142, 0x5410, RZ ;  /* 0x000054108e6a8816 */ /* 0x000fe200000000ff */
[----:B------:R4:W3:Y:S01]  /*e680*/  LDL.LU R225, [R1+0x118] ;  /* 0x0001180001e17983 */ /* 0x0008e20000300800 */
[----:B------:R-:W-:Y:S02]  /*e690*/  ISETP.LE.U32.AND P0, PT, R107, UR12, PT ;  /* 0x0000000c6b007c0c */ /* 0x000fe4000bf03070 */
[----:B------:R-:W-:Y:S01]  /*e6a0*/  SHF.R.U32.HI R107, RZ, 0x10, R176 ;  /* 0x00000010ff6b7819 */ /* 0x000fe200000116b0 */
[----:B------:R4:W2:Y:S03]  /*e6b0*/  LDL.S16 R138, [R1+0x38] ;  /* 0x00003800018a7983 */ /* 0x0008a60000100600 */
[----:B------:R-:W-:Y:S01]  /*e6c0*/  LOP3.LUT R107, R107, 0xff, RZ, 0xc0, !PT ;  /* 0x000000ff6b6b7812 */ /* 0x000fe200078ec0ff */
[----:B------:R4:W3:Y:S04]  /*e6d0*/  LDL.S16 R127, [R1+0x34] ;  /* 0x00003400017f7983 */ /* 0x0008e80000100600 */
[----:B------:R4:W4:Y:S01]  /*e6e0*/  LDL.S16 R124, [R1+0x30] ;  /* 0x00003000017c7983 */ /* 0x0009220000100600 */
[----:B-1----:R-:W1:Y:S02]  /*e6f0*/  MUFU.EX2 R119, R224 ;  /* 0x000000e000777308 */ /* 0x002e640000000800 */
[C---:B-1----:R-:W-:Y:S01]  /*e700*/  F2FP.BF16.PACK_AB R135, R119.reuse, R118 ;  /* 0x000000767787723e */ /* 0x042fe200000010ff */
[----:B------:R1:W4:Y:S01]  /*e710*/  LDL.LU R224, [R1+0x114] ;  /* 0x0001140001e07983 */ /* 0x0003220000300800 */
[----:B------:R-:W-:Y:S01]  /*e720*/  FADD.FTZ R118, R119, R120 ;  /* 0x0000007877767221 */ /* 0x000fe20000010000 */
[----:B------:R-:W-:Y:S05]  /*e730*/  PRMT R120, R129, 0x5410, R116 ;  /* 0x0000541081787816 */ /* 0x000fea0000000074 */
[----:B------:R-:W-:Y:S01]  /*e740*/  MUFU.EX2 R119, R146 ;  /* 0x0000009200777308 */ /* 0x000fe20000000800 */
[----:B------:R1:W4:Y:S01]  /*e750*/  LDL.S16 R130, [R1+0x2c] ;  /* 0x00002c0001827983 */ /* 0x0003220000100600 */
[----:B--2---:R-:W-:Y:S02]  /*e760*/  @!P6 HFMA2.BF16_V2 R138, -RZ.H0_H0, RZ.H0_H0, -R129.H0_H0 ;  /* 0x200000ffff8ae231 */ /* 0x004fe40000340981 */
[----:B---3--:R-:W-:Y:S03]  /*e770*/  @!P1 HFMA2.BF16_V2 R127, -RZ.H0_H0, RZ.H0_H0, -R112.H0_H0 ;  /* 0x200000ffff7f9231 */ /* 0x008fe60000340970 */
[----:B------:R-:W-:Y:S01]  /*e780*/  PRMT R122, R138, 0x7610, R122 ;  /* 0x000076108a7a7816 */ /* 0x000fe2000000007a */
[----:B------:R-:W-:Y:S01]  /*e790*/  @!P6 STL.S16 [R1+0x38], R138 ;  /* 0x0000388a0100e387 */ /* 0x000fe20000100600 */
[----:B----4-:R-:W-:Y:S01]  /*e7a0*/  @!P4 HFMA2.BF16_V2 R124, -RZ.H0_H0, RZ.H0_H0, -R105.H0_H0 ;  /* 0x200000ffff7cc231 */ /* 0x010fe20000340969 */
[----:B------:R-:W-:Y:S02]  /*e7b0*/  PRMT R126, R127, 0x7610, R126 ;  /* 0x000076107f7e7816 */ /* 0x000fe4000000007e */
[----:B------:R-:W-:Y:S01]  /*e7c0*/  @!P1 STL.S16 [R1+0x34], R127 ;  /* 0x0000347f01009387 */ /* 0x000fe20000100600 */
[----:B------:R-:W-:Y:S02]  /*e7d0*/  @!P6 PRMT R129, R122, 0x5410, RZ ;  /* 0x000054107a81e816 */ /* 0x000fe400000000ff */
[----:B------:R-:W-:Y:S01]  /*e7e0*/  PRMT R134, R124, 0x7610, R134 ;  /* 0x000076107c867816 */ /* 0x000fe20000000086 */
[----:B------:R2:W-:Y:S01]  /*e7f0*/  @!P4 STL.S16 [R1+0x30], R124 ;  /* 0x0000307c0100c387 */ /* 0x0005e20000100600 */
[----:B------:R-:W-:Y:S02]  /*e800*/  ISETP.LE.U32.AND P6, PT, R107, UR12, PT ;  /* 0x0000000c6b007c0c */ /* 0x000fe4000bfc3070 */
[----:B------:R-:W-:Y:S04]  /*e810*/  LOP3.LUT R107, R111, 0xffff, RZ, 0xc0, !PT ;  /* 0x0000ffff6f6b7812 */ /* 0x000fe800078ec0ff */
[----:B------:R-:W-:Y:S04]  /*e820*/  SHF.R.U32.HI R107, RZ, 0x8, R107 ;  /* 0x00000008ff6b7819 */ /* 0x000fe8000001166b */
[----:B------:R-:W-:Y:S01]  /*e830*/  LOP3.LUT R107, R107, 0xffff, RZ, 0xc0, !PT ;  /* 0x0000ffff6b6b7812 */ /* 0x000fe200078ec0ff */
[----:B--2---:R-:W2:Y:S02]  /*e840*/  MUFU.EX2 R124, R223 ;  /* 0x000000df007c7308 */ /* 0x004ea40000000800 */
[C---:B--2---:R-:W-:Y:S01]  /*e850*/  F2FP.BF16.PACK_AB R131, R113.reuse, R124 ;  /* 0x0000007c7183723e */ /* 0x044fe200000010ff */
[----:B------:R1:W2:Y:S01]  /*e860*/  LDL.LU R223, [R1+0x110] ;  /* 0x0001100001df7983 */ /* 0x0002a20000300800 */
[----:B------:R-:W-:Y:S01]  /*e870*/  FADD.FTZ R122, R124, R109 ;  /* 0x0000006d7c7a7221 */ /* 0x000fe20000010000 */
[----:B------:R-:W-:Y:S05]  /*e880*/  PRMT R109, R112, 0x5410, R105 ;  /* 0x00005410706d7816 */ /* 0x000fea0000000069 */
[----:B------:R-:W-:Y:S01]  /*e890*/  MUFU.EX2 R124, R153 ;  /* 0x00000099007c7308 */ /* 0x000fe20000000800 */
[----:B------:R-:W-:Y:S01]  /*e8a0*/  @!P4 PRMT R105, R134, 0x5410, RZ ;  /* 0x000054108669c816 */ /* 0x000fe200000000ff */
[----:B------:R1:W3:Y:S01]  /*e8b0*/  LDL.LU R221, [R1+0x10c] ;  /* 0x00010c0001dd7983 */ /* 0x0002e20000300800 */
[----:B------:R-:W-:Y:S01]  /*e8c0*/  @!P1 PRMT R112, R126, 0x5410, RZ ;  /* 0x000054107e709816 */ /* 0x000fe200000000ff */
[----:B------:R-:W-:Y:S01]  /*e8d0*/  FADD.FTZ R113, R113, R122 ;  /* 0x0000007a71717221 */ /* 0x000fe20000010000 */
[----:B------:R-:W-:Y:S01]  /*e8e0*/  ISETP.LE.U32.AND P4, PT, R107, UR12, PT ;  /* 0x0000000c6b007c0c */ /* 0x000fe2000bf83070 */
[----:B------:R1:W4:Y:S01]  /*e8f0*/  LDL.S16 R127, [R1+0x28] ;  /* 0x00002800017f7983 */ /* 0x0003220000100600 */
[C-C-:B------:R-:W-:Y:S02]  /*e900*/  LOP3.LUT R122, R161.reuse, UR27, R156.reuse, 0x96, !PT ;  /* 0x0000001ba17a7c12 */ /* 0x140fe4000f8e969c */
[----:B------:R-:W-:Y:S01]  /*e910*/  LOP3.LUT R156, R161, UR27, R156, 0x96, !PT ;  /* 0x0000001ba19c7c12 */ /* 0x000fe2000f8e969c */
[----:B------:R1:W2:Y:S01]  /*e920*/  LDL.S16 R134, [R1+0x24] ;  /* 0x0000240001867983 */ /* 0x0002a20000100600 */
[----:B------:R-:W1:Y:S03]  /*e930*/  MUFU.EX2 R126, R150 ;  /* 0x00000096007e7308 */ /* 0x000e660000000800 */
[----:B------:R1:W-:Y:S04]  /*e940*/  STG.E.U16 [R198.64], R112 ;  /* 0x00000070c6007986 */ /* 0x0003e8000c101510 */
[----:B------:R-:W-:Y:S01]  /*e950*/  @!P4 HFMA2.BF16_V2 R130, -RZ.H0_H0, RZ.H0_H0, -R116.H0_H0 ;  /* 0x200000ffff82c231 */ /* 0x000fe20000340974 */
[----:B------:R1:W-:Y:S02]  /*e960*/  STG.E.U16 [R198.64+0x2], R105 ;  /* 0x00000269c6007986 */ /* 0x0003e4000c101510 */
[----:B------:R-:W1:Y:S02]  /*e970*/  MUFU.EX2 R107, R152 ;  /* 0x00000098006b7308 */ /* 0x000e640000000800 */
[----:B------:R-:W-:Y:S01]  /*e980*/  PRMT R128, R130, 0x7610, R128 ;  /* 0x0000761082807816 */ /* 0x000fe20000000080 */
[----:B------:R1:W-:Y:S03]  /*e990*/  @!P4 STL.S16 [R1+0x2c], R130 ;  /* 0x00002c820100c387 */ /* 0x0003e60000100600 */
[----:B------:R-:W-:Y:S01]  /*e9a0*/  @!P4 PRMT R116, R128, 0x5410, RZ ;  /* 0x000054108074c816 */ /* 0x000fe200000000ff */
[----:B------:R1:W-:Y:S04]  /*e9b0*/  STG.E.U16 [R202.64+0x10], R104 ;  /* 0x00001068ca007986 */ /* 0x0003e8000c101510 */
[----:B------:R1:W2:Y:S02]  /*e9c0*/  LDL.S16 R128, [R1+0x20] ;  /* 0x0000200001807983 */ /* 0x0002a40000100600 */
[C---:B-1----:R-:W-:Y:S02]  /*e9d0*/  F2FP.BF16.PACK_AB R121, R119.reuse, R126 ;  /* 0x0000007e7779723e */ /* 0x042fe400000010ff */
[----:B------:R1:W2:Y:S04]  /*e9e0*/  LDL.S16 R150, [R1+0x1c] ;  /* 0x00001c0001967983 */ /* 0x0002a80000100600 */
[----:B------:R-:W-:Y:S01]  /*e9f0*/  STG.E.U16 [R202.64+0x12], R103 ;  /* 0x00001267ca007986 */ /* 0x000fe2000c101510 */
[----:B------:R-:W-:Y:S02]  /*ea00*/  FADD.FTZ R112, R126, R115 ;  /* 0x000000737e707221 */ /* 0x000fe40000010000 */
[----:B------:R-:W1:Y:S02]  /*ea10*/  MUFU.EX2 R126, R222 ;  /* 0x000000de007e7308 */ /* 0x000e640000000800 */
[----:B------:R-:W-:Y:S01]  /*ea20*/  FADD.FTZ R115, R119, R112 ;  /* 0x0000007077737221 */ /* 0x000fe20000010000 */
[C---:B------:R-:W-:Y:S02]  /*ea30*/  LOP3.LUT R112, R122.reuse, 0xff, RZ, 0xc0, !PT ;  /* 0x000000ff7a707812 */ /* 0x040fe400078ec0ff */
[----:B------:R-:W-:Y:S01]  /*ea40*/  LOP3.LUT R105, R122, 0xffff, RZ, 0xc0, !PT ;  /* 0x0000ffff7a697812 */ /* 0x000fe200078ec0ff */
[----:B------:R1:W3:Y:S01]  /*ea50*/  LDL.S16 R130, [R1+0x18] ;  /* 0x0000180001827983 */ /* 0x0002e20000100600 */
[----:B------:R-:W-:Y:S01]  /*ea60*/  ISETP.LE.U32.AND P4, PT, R112, UR12, PT ;  /* 0x0000000c70007c0c */ /* 0x000fe2000bf83070 */
[----:B------:R-:W-:Y:S01]  /*ea70*/  FADD.FTZ R112, R124, R117 ;  /* 0x000000757c707221 */ /* 0x000fe20000010000 */
[C---:B------:R-:W-:Y:S02]  /*ea80*/  F2FP.BF16.PACK_AB R117, R107.reuse, R124 ;  /* 0x0000007c6b75723e */ /* 0x040fe400000010ff */
[----:B------:R-:W-:Y:S01]  /*ea90*/  SHF.R.U32.HI R105, RZ, 0x8, R105 ;  /* 0x00000008ff697819 */ /* 0x000fe20000011669 */
[--C-:B------:R-:W-:Y:S01]  /*eaa0*/  FADD.FTZ R107, R107, R112.reuse ;  /* 0x000000706b6b7221 */ /* 0x100fe20000010000 */
[----:B------:R-:W-:Y:S01]  /*eab0*/  PRMT R112, R125, 0x7632, R112 ;  /* 0x000076327d707816 */ /* 0x000fe20000000070 */
[----:B------:R-:W1:Y:S01]  /*eac0*/  MUFU.EX2 R124, R220 ;  /* 0x000000dc007c7308 */ /* 0x000e620000000800 */
[----:B------:R-:W-:Y:S02]  /*ead0*/  LOP3.LUT R105, R105, 0xffff, RZ, 0xc0, !PT ;  /* 0x0000ffff69697812 */ /* 0x000fe400078ec0ff */
[----:B------:R-:W-:Y:S03]  /*eae0*/  PRMT R104, R137, 0x7632, R104 ;  /* 0x0000763289687816 */ /* 0x000fe60000000068 */
[----:B----4-:R-:W-:Y:S05]  /*eaf0*/  @!P4 HFMA2.BF16_V2 R127, -RZ.H0_H0, RZ.H0_H0, -R125.H0_H0 ;  /* 0x200000ffff7fc231 */ /* 0x010fea000034097d */
[----:B------:R-:W-:Y:S01]  /*eb00*/  PRMT R119, R127, 0x7610, R119 ;  /* 0x000076107f777816 */ /* 0x000fe20000000077 */
[----:B------:R4:W-:Y:S01]  /*eb10*/  @!P4 STL.S16 [R1+0x28], R127 ;  /* 0x0000287f0100c387 */ /* 0x0009e20000100600 */
[----:B--2---:R-:W-:Y:S01]  /*eb20*/  @!P6 HFMA2.BF16_V2 R150, -RZ.H0_H0, RZ.H0_H0, -R114.H0_H0 ;  /* 0x200000ffff96e231 */ /* 0x004fe20000340972 */
[----:B----4-:R-:W-:Y:S02]  /*eb30*/  PRMT R127, R125, 0x5410, R112 ;  /* 0x000054107d7f7816 */ /* 0x010fe40000000070 */
[----:B------:R-:W-:Y:S02]  /*eb40*/  @!P4 PRMT R125, R119, 0x5410, RZ ;  /* 0x00005410777dc816 */ /* 0x000fe400000000ff */
[----:B------:R-:W-:Y:S01]  /*eb50*/  ISETP.LE.U32.AND P4, PT, R105, UR12, PT ;  /* 0x0000000c69007c0c */ /* 0x000fe2000bf83070 */
[----:B------:R2:W4:Y:S01]  /*eb60*/  MUFU.EX2 R119, R208 ;  /* 0x000000d000777308 */ /* 0x0005220000000800 */
[----:B------:R-:W-:Y:S02]  /*eb70*/  LOP3.LUT R105, R158, 0xff, RZ, 0xc0, !PT ;  /* 0x000000ff9e697812 */ /* 0x000fe400078ec0ff */
[----:B------:R-:W-:Y:S09]  /*eb80*/  PRMT R144, R150, 0x7610, R144 ;  /* 0x0000761096907816 */ /* 0x000ff20000000090 */
[----:B------:R-:W-:Y:S05]  /*eb90*/  @!P4 HFMA2.BF16_V2 R134, -RZ.H0_H0, RZ.H0_H0, -R112.H0_H0 ;  /* 0x200000ffff86c231 */ /* 0x000fea0000340970 */
[----:B------:R-:W-:Y:S04]  /*eba0*/  PRMT R133, R134, 0x7610, R133 ;  /* 0x0000761086857816 */ /* 0x000fe80000000085 */
[----:B------:R-:W-:Y:S01]  /*ebb0*/  @!P4 PRMT R112, R133, 0x5410, RZ ;  /* 0x000054108570c816 */ /* 0x000fe200000000ff */
[----:B-1----:R-:W-:Y:S01]  /*ebc0*/  FADD.FTZ R133, R126, R113 ;  /* 0x000000717e857221 */ /* 0x002fe20000010000 */
[C---:B------:R-:W-:Y:S01]  /*ebd0*/  F2FP.BF16.PACK_AB R113, R124.reuse, R126 ;  /* 0x0000007e7c71723e */ /* 0x040fe200000010ff */
[----:B--2---:R-:W2:Y:S01]  /*ebe0*/  LDL.LU R208, [R1+0x108] ;  /* 0x0001080001d07983 */ /* 0x004ea20000300800 */
[----:B----4-:R-:W-:Y:S01]  /*ebf0*/  FADD.FTZ R118, R119, R118 ;  /* 0x0000007677767221 */ /* 0x010fe20000010000 */
[----:B------:R-:W-:Y:S01]  /*ec00*/  F2FP.BF16.PACK_AB R119, R195, R119 ;  /* 0x00000077c377723e */ /* 0x000fe200000010ff */
[----:B------:R-:W-:Y:S01]  /*ec10*/  FADD.FTZ R124, R124, R133 ;  /* 0x000000857c7c7221 */ /* 0x000fe20000010000 */
[----:B------:R1:W3:Y:S04]  /*ec20*/  LDL.LU R222, [R1+0x104] ;  /* 0x0001040001de7983 */ /* 0x0002e80000300800 */
[----:B------:R1:W-:Y:S01]  /*ec30*/  @!P4 STL.S16 [R1+0x24], R134 ;  /* 0x000024860100c387 */ /* 0x0003e20000100600 */
[----:B------:R-:W-:Y:S02]  /*ec40*/  ISETP.LE.U32.AND P4, PT, R105, UR12, PT ;  /* 0x0000000c69007c0c */ /* 0x000fe4000bf83070 */
[C---:B------:R-:W-:Y:S01]  /*ec50*/  PRMT R105, R114.reuse, 0x7632, R105 ;  /* 0x0000763272697816 */ /* 0x040fe20000000069 */
[----:B------:R2:W2:Y:S03]  /*ec60*/  LDL.LU R220, [R1+0x100] ;  /* 0x0001000001dc7983 */ /* 0x0004a60000300800 */
[----:B------:R-:W-:Y:S01]  /*ec70*/  PRMT R103, R114, 0x5410, R105 ;  /* 0x0000541072677816 */ /* 0x000fe20000000069 */
[----:B------:R2:W2:Y:S01]  /*ec80*/  LDL.S16 R146, [R1+0x14] ;  /* 0x0000140001927983 */ /* 0x0004a20000100600 */
[----:B------:R-:W-:Y:S01]  /*ec90*/  @!P6 PRMT R114, R144, 0x5410, RZ ;  /* 0x000054109072e816 */ /* 0x000fe200000000ff */
[----:B---3--:R-:W-:Y:S02]  /*eca0*/  @!P5 HFMA2.BF16_V2 R130, -RZ.H0_H0, RZ.H0_H0, -R105.H0_H0 ;  /* 0x200000ffff82d231 */ /* 0x008fe40000340969 */
[----:B------:R3:W3:Y:S02]  /*ecb0*/  LDL.S16 R142, [R1+0x4] ;  /* 0x00000400018e7983 */ /* 0x0006e40000100600 */
[----:B------:R-:W-:Y:S01]  /*ecc0*/  @!P4 HFMA2.BF16_V2 R128, -RZ.H0_H0, RZ.H0_H0, -R137.H0_H0 ;  /* 0x200000ffff80c231 */ /* 0x000fe20000340989 */
[----:B------:R-:W-:Y:S01]  /*ecd0*/  PRMT R126, R130, 0x7610, R126 ;  /* 0x00007610827e7816 */ /* 0x000fe2000000007e */
[----:B------:R2:W3:Y:S03]  /*ece0*/  LDL.S16 R138, [R1+0x8] ;  /* 0x00000800018a7983 */ /* 0x0004e60000100600 */
[----:B------:R-:W-:Y:S01]  /*ecf0*/  PRMT R147, R128, 0x7610, R147 ;  /* 0x0000761080937816 */ /* 0x000fe20000000093 */
[----:B------:R1:W-:Y:S01]  /*ed00*/  STG.E.U16 [R196.64+0x10], R114 ;  /* 0x00001072c4007986 */ /* 0x0003e2000c101510 */
[----:B------:R-:W-:Y:S03]  /*ed10*/  @!P5 PRMT R105, R126, 0x5410, RZ ;  /* 0x000054107e69d816 */ /* 0x000fe600000000ff */
[----:B-1----:R1:W3:Y:S04]  /*ed20*/  LDL.S16 R134, [R1+0xc] ;  /* 0x00000c0001867983 */ /* 0x0022e80000100600 */
[----:B------:R1:W-:Y:S04]  /*ed30*/  @!P4 STL.S16 [R1+0x20], R128 ;  /* 0x000020800100c387 */ /* 0x0003e80000100600 */
[----:B------:R-:W-:Y:S04]  /*ed40*/  @!P6 STL.S16 [R1+0x1c], R150 ;  /* 0x00001c960100e387 */ /* 0x000fe80000100600 */
[----:B------:R1:W-:Y:S04]  /*ed50*/  @!P5 STL.S16 [R1+0x18], R130 ;  /* 0x000018820100d387 */ /* 0x0003e80000100600 */
[----:B------:R1:W-:Y:S04]  /*ed60*/  STG.E.U16 [R196.64+0x12], R105 ;  /* 0x00001269c4007986 */ /* 0x0003e8000c101510 */
[----:B------:R-:W-:Y:S01]  /*ed70*/  STG.E.U16 [R200.64+0xe], R143 ;  /* 0x00000e8fc8007986 */ /* 0x000fe2000c101510 */
[C---:B------:R-:W-:Y:S03]  /*ed80*/  PRMT R114, R123.reuse, 0x7632, R114 ;  /* 0x000076327b727816 */ /* 0x040fe60000000072 */
[----:B------:R1:W-:Y:S01]  /*ed90*/  STG.E.U16 [R200.64+0x10], R106 ;  /* 0x0000106ac8007986 */ /* 0x0003e2000c101510 */
[----:B------:R-:W-:Y:S01]  /*eda0*/  PRMT R126, R123, 0x5410, R114 ;  /* 0x000054107b7e7816 */ /* 0x000fe20000000072 */
[----:B-1----:R-:W-:Y:S01]  /*edb0*/  FADD.FTZ R128, R195, R118 ;  /* 0x00000076c3807221 */ /* 0x002fe20000010000 */
[----:B------:R-:W-:Y:S02]  /*edc0*/  SHF.R.U32.HI R118, RZ, 0x10, R206 ;  /* 0x00000010ff767819 */ /* 0x000fe400000116ce */
[----:B------:R-:W-:Y:S01]  /*edd0*/  F2FP.BF16.PACK_AB R195, R172, R173 ;  /* 0x000000adacc3723e */ /* 0x000fe200000010ff */
[----:B------:R-:W-:Y:S01]  /*ede0*/  FADD.FTZ R128, R190, R128 ;  /* 0x00000080be807221 */ /* 0x000fe20000010000 */
[----:B------:R-:W-:Y:S02]  /*edf0*/  LOP3.LUT R118, R118, 0xff, RZ, 0xc0, !PT ;  /* 0x000000ff76767812 */ /* 0x000fe400078ec0ff */
[----:B------:R-:W-:Y:S01]  /*ee00*/  PRMT R130, R137, 0x5410, R104 ;  /* 0x0000541089827816 */ /* 0x000fe20000000068 */
[----:B------:R-:W-:Y:S01]  /*ee10*/  FADD.FTZ R128, R189, R128 ;  /* 0x00000080bd807221 */ /* 0x000fe20000010000 */
[----:B------:R-:W-:Y:S02]  /*ee20*/  ISETP.LE.U32.AND P1, PT, R118, UR12, PT ;  /* 0x0000000c76007c0c */ /* 0x000fe4000bf23070 */
[----:B------:R-:W-:Y:S01]  /*ee30*/  LOP3.LUT R118, R158, 0xffff, RZ, 0xc0, !PT ;  /* 0x0000ffff9e767812 */ /* 0x000fe200078ec0ff */
[----:B------:R-:W-:Y:S01]  /*ee40*/  FADD.FTZ R128, R182, R128 ;  /* 0x00000080b6807221 */ /* 0x000fe20000010000 */
[----:B------:R-:W-:Y:S02]  /*ee50*/  @!P4 PRMT R137, R147, 0x5410, RZ ;  /* 0x000054109389c816 */ /* 0x000fe400000000ff */
[----:B------:R-:W-:Y:S01]  /*ee60*/  SHF.R.U32.HI R118, RZ, 0x8, R118 ;  /* 0x00000008ff767819 */ /* 0x000fe20000011676 */
[----:B------:R-:W-:Y:S01]  /*ee70*/  FADD.FTZ R128, R181, R128 ;  /* 0x00000080b5807221 */ /* 0x000fe20000010000 */
[----:B------:R-:W-:Y:S02]  /*ee80*/  SHF.R.U32.HI R105, RZ, 0x18, R122 ;  /* 0x00000018ff697819 */ /* 0x000fe4000001167a */
[----:B------:R-:W-:Y:S02]  /*ee90*/  LOP3.LUT R118, R118, 0xffff, RZ, 0xc0, !PT ;  /* 0x0000ffff76767812 */ /* 0x000fe400078ec0ff */
[----:B------:R-:W-:Y:S02]  /*eea0*/  ISETP.LE.U32.AND P6, PT, R105, UR12, PT ;  /* 0x0000000c69007c0c */ /* 0x000fe4000bfc3070 */
[----:B------:R-:W-:Y:S02]  /*eeb0*/  ISETP.LE.U32.AND P4, PT, R118, UR12, PT ;  /* 0x0000000c76007c0c */ /* 0x000fe4000bf83070 */
[--C-:B------:R-:W-:Y:S02]  /*eec0*/  SHF.R.U32.HI R105, RZ, 0x10, R111.reuse ;  /* 0x00000010ff697819 */ /* 0x100fe4000001166f */
[----:B------:R-:W-:Y:S02]  /*eed0*/  LOP3.LUT R106, R205, UR15, R154, 0x96, !PT ;  /* 0x0000000fcd6a7c12 */ /* 0x000fe4000f8e969a */
[----:B------:R-:W-:Y:S02]  /*eee0*/  LOP3.LUT R105, R105, 0xff, RZ, 0xc0, !PT ;  /* 0x000000ff69697812 */ /* 0x000fe400078ec0ff */
[----:B------:R-:W-:Y:S01]  /*eef0*/  SHF.R.U32.HI R122, RZ, 0x10, R122 ;  /* 0x00000010ff7a7819 */ /* 0x000fe2000001167a */
[----:B------:R-:W-:Y:S03]  /*ef00*/  IMAD.WIDE.U32 R152, R106, -0x2daee0ad, RZ ;  /* 0xd2511f536a987825 */ /* 0x000fe600078e00ff */
[----:B------:R-:W-:Y:S01]  /*ef10*/  LOP3.LUT R122, R122, 0xff, RZ, 0xc0, !PT ;  /* 0x000000ff7a7a7812 */ /* 0x000fe200078ec0ff */
[----:B--2---:R-:W-:Y:S05]  /*ef20*/  @!P4 HFMA2.BF16_V2 R146, -RZ.H0_H0, RZ.H0_H0, -R104.H0_H0 ;  /* 0x200000ffff92c231 */ /* 0x004fea0000340968 */
[----:B------:R-:W-:Y:S01]  /*ef30*/  PRMT R118, R146, 0x7610, R118 ;  /* 0x0000761092767816 */ /* 0x000fe20000000076 */
[----:B------:R1:W-:Y:S03]  /*ef40*/  @!P4 STL.S16 [R1+0x14], R146 ;  /* 0x000014920100c387 */ /* 0x0003e60000100600 */
[----:B------:R-:W-:Y:S02]  /*ef50*/  @!P4 PRMT R104, R118, 0x5410, RZ ;  /* 0x000054107668c816 */ /* 0x000fe400000000ff */
[----:B------:R-:W-:Y:S04]  /*ef60*/  SHF.R.U32.HI R118, RZ, 0x18, R111 ;  /* 0x00000018ff767819 */ /* 0x000fe8000001166f */
[----:B------:R-:W-:Y:S02]  /*ef70*/  ISETP.LE.U32.AND P4, PT, R118, UR12, PT ;  /* 0x0000000c76007c0c */ /* 0x000fe4000bf83070 */
[----:B------:R-:W-:Y:S01]  /*ef80*/  LOP3.LUT R118, R160, 0xff, RZ, 0xc0, !PT ;  /* 0x000000ffa0767812 */ /* 0x000fe200078ec0ff */
[----:B---3--:R-:W-:Y:S03]  /*ef90*/  @!P1 HFMA2.BF16_V2 R134, -RZ.H0_H0, RZ.H0_H0, -R145.H0_H0 ;  /* 0x200000ffff869231 */ /* 0x008fe60000340991 */
[----:B------:R-:W-:Y:S02]  /*efa0*/  ISETP.LE.U32.AND P5, PT, R118, UR12, PT ;  /* 0x0000000c76007c0c */ /* 0x000fe4000bfa3070 */
[C---:B------:R-:W-:Y:S02]  /*efb0*/  PRMT R118, R145.reuse, 0x7632, R118 ;  /* 0x0000763291767816 */ /* 0x040fe40000000076 */
[----:B------:R-:W-:Y:S02]  /*efc0*/  PRMT R133, R134, 0x7610, R133 ;  /* 0x0000761086857816 */ /* 0x000fe40000000085 */
[----:B------:R-:W-:Y:S01]  /*efd0*/  PRMT R111, R145, 0x5410, R118 ;  /* 0x00005410916f7816 */ /* 0x000fe20000000076 */
[----:B------:R-:W-:Y:S01]  /*efe0*/  @!P0 HFMA2.BF16_V2 R138, -RZ.H0_H0, RZ.H0_H0, -R118.H0_H0 ;  /* 0x200000ffff8a8231 */ /* 0x000fe20000340976 */
[----:B------:R-:W-:Y:S02]  /*eff0*/  @!P1 PRMT R145, R133, 0x5410, RZ ;  /* 0x0000541085919816 */ /* 0x000fe400000000ff */
[----:B------:R-:W2:Y:S02]  /*f000*/  MUFU.EX2 R133, R192 ;  /* 0x000000c000857308 */ /* 0x000ea40000000800 */
[----:B------:R-:W-:Y:S01]  /*f010*/  PRMT R132, R138, 0x7610, R132 ;  /* 0x000076108a847816 */ /* 0x000fe20000000084 */
[----:B------:R-:W-:Y:S01]  /*f020*/  @!P5 HFMA2.BF16_V2 R142, -RZ.H0_H0, RZ.H0_H0, -R123.H0_H0 ;  /* 0x200000ffff8ed231 */ /* 0x000fe2000034097b */
[----:B------:R-:W-:Y:S02]  /*f030*/  STG.E.U16 [R198.64+0x10], R145 ;  /* 0x00001091c6007986 */ /* 0x000fe4000c101510 */
[----:B------:R-:W-:Y:S02]  /*f040*/  @!P0 PRMT R118, R132, 0x5410, RZ ;  /* 0x0000541084768816 */ /* 0x000fe400000000ff */
[----:B------:R-:W-:Y:S01]  /*f050*/  LOP3.LUT R132, R155, UR26, R218, 0x96, !PT ;  /* 0x0000001a9b847c12 */ /* 0x000fe2000f8e96da */
[----:B------:R3:W-:Y:S01]  /*f060*/  @!P5 STL.S16 [R1+0x4], R142 ;  /* 0x0000048e0100d387 */ /* 0x0007e20000100600 */
[----:B------:R-:W-:Y:S03]  /*f070*/  PRMT R136, R142, 0x7610, R136 ;  /* 0x000076108e887816 */ /* 0x000fe60000000088 */
[----:B------:R3:W-:Y:S01]  /*f080*/  @!P1 STL.S16 [R1+0xc], R134 ;  /* 0x00000c8601009387 */ /* 0x0007e20000100600 */
[----:B------:R-:W-:Y:S01]  /*f090*/  @!P5 PRMT R123, R136, 0x5410, RZ ;  /* 0x00005410887bd816 */ /* 0x000fe200000000ff */
[----:B-1----:R-:W-:Y:S01]  /*f0a0*/  IMAD.WIDE.U32 R146, R132, -0x2daee0ad, RZ ;  /* 0xd2511f5384927825 */ /* 0x002fe200078e00ff */
[----:B------:R-:W-:Y:S01]  /*f0b0*/  ISETP.LE.U32.AND P5, PT, R105, UR12, PT ;  /* 0x0000000c69007c0c */ /* 0x000fe2000bfa3070 */
[----:B------:R1:W-:Y:S01]  /*f0c0*/  @!P0 STL.S16 [R1+0x8], R138 ;  /* 0x0000088a01008387 */ /* 0x0003e20000100600 */
[----:B------:R-:W-:Y:S01]  /*f0d0*/  F2FP.BF16.PACK_AB R105, R187, R188 ;  /* 0x000000bcbb69723e */ /* 0x000fe200000010ff */
[----:B------:R-:W-:Y:S01]  /*f0e0*/  MUFU.EX2 R136, R185 ;  /* 0x000000b900887308 */ /* 0x000fe20000000800 */
[----:B------:R-:W-:Y:S01]  /*f0f0*/  LOP3.LUT R106, R153, UR21, R146, 0x96, !PT ;  /* 0x00000015996a7c12 */ /* 0x000fe2000f8e9692 */
[----:B------:R1:W4:Y:S01]  /*f100*/  LDL.LU.64 R218, [R1+0xf8] ;  /* 0x0000f80001da7983 */ /* 0x0003220000300a00 */
[----:B--2---:R-:W-:Y:S01]  /*f110*/  FADD.FTZ R124, R133, R124 ;  /* 0x0000007c857c7221 */ /* 0x004fe20000010000 */
[C---:B------:R-:W-:Y:S04]  /*f120*/  F2FP.BF16.PACK_AB R133, R191.reuse, R133 ;  /* 0x00000085bf85723e */ /* 0x040fe800000010ff */
[----:B------:R2:W-:Y:S01]  /*f130*/  STG.E.U16 [R198.64+0x12], R118 ;  /* 0x00001276c6007986 */ /* 0x0005e2000c101510 */
[----:B------:R-:W-:Y:S01]  /*f140*/  FADD.FTZ R132, R191, R124 ;  /* 0x0000007cbf847221 */ /* 0x000fe20000010000 */
[----:B------:R-:W-:Y:S01]  /*f150*/  LOP3.LUT R124, R147, UR28, R216, 0x96, !PT ;  /* 0x0000001c937c7c12 */ /* 0x000fe2000f8e96d8 */
[----:B------:R2:W2:Y:S01]  /*f160*/  MUFU.EX2 R191, R186 ;  /* 0x000000ba00bf7308 */ /* 0x0004a20000000800 */
[----:B------:R2:W4:Y:S01]  /*f170*/  LDL.LU.64 R216, [R1+0xf0] ;  /* 0x0000f00001d87983 */ /* 0x0005220000300a00 */
[----:B------:R-:W-:Y:S01]  /*f180*/  IMAD.WIDE.U32 R146, R106, -0x326172a9, RZ ;  /* 0xcd9e8d576a927825 */ /* 0x000fe200078e00ff */
[----:B------:R-:W-:Y:S03]  /*f190*/  @!P5 HFMA2.BF16_V2 R252, -RZ.H0_H0, RZ.H0_H0, -R141.H0_H0 ;  /* 0x200000fffffcd231 */ /* 0x000fe6000034098d */
[----:B---3--:R-:W-:Y:S01]  /*f1a0*/  IMAD.WIDE.U32 R142, R124, -0x326172a9, RZ ;  /* 0xcd9e8d577c8e7825 */ /* 0x008fe200078e00ff */
[----:B------:R3:W3:Y:S03]  /*f1b0*/  LDL.S16 R151, [R1+0x10] ;  /* 0x0000100001977983 */ /* 0x0006e60000100600 */
[----:B------:R-:W-:Y:S01]  /*f1c0*/  FADD.FTZ R134, R194, R115 ;  /* 0x00000073c2867221 */ /* 0x000fe20000010000 */
[----:B------:R-:W-:Y:S01]  /*f1d0*/  LOP3.LUT R204, R143, UR24, R204, 0x96, !PT ;  /* 0x000000188fcc7c12 */ /* 0x000fe2000f8e96cc */
[----:B------:R2:W-:Y:S01]  /*f1e0*/  STG.E.U16 [R202.64+0x20], R129 ;  /* 0x00002081ca007986 */ /* 0x0005e2000c101510 */
[----:B------:R-:W-:Y:S01]  /*f1f0*/  LOP3.LUT R144, R147, UR20, R142, 0x96, !PT ;  /* 0x0000001493907c12 */ /* 0x000fe2000f8e968e */
[----:B------:R-:W-:Y:S01]  /*f200*/  IMAD.MOV.U32 R143, RZ, RZ, R215 ;  /* 0x000000ffff8f7224 */ /* 0x000fe200078e00d7 */
[----:B------:R-:W-:Y:S01]  /*f210*/  F2FP.BF16.PACK_AB R115, R193, R194 ;  /* 0x000000c2c173723e */ /* 0x000fe200000010ff */
[----:B------:R-:W-:Y:S01]  /*f220*/  STG.E.U16 [R202.64+0x22], R116 ;  /* 0x00002274ca007986 */ /* 0x000fe2000c101510 */
[----:B------:R-:W-:Y:S01]  /*f230*/  PRMT R194, R195, 0x7632, R194 ;  /* 0x00007632c3c27816 */ /* 0x000fe200000000c2 */
[----:B------:R-:W-:Y:S02]  /*f240*/  IMAD.MOV.U32 R142, RZ, RZ, R214 ;  /* 0x000000ffff8e7224 */ /* 0x000fe400078e00d6 */
[----:B------:R3:W4:Y:S01]  /*f250*/  LDL.LU.64 R214, [R1+0xe8] ;  /* 0x0000e80001d67983 */ /* 0x0007220000300a00 */
[----:B-1----:R-:W-:Y:S01]  /*f260*/  FADD.FTZ R138, R188, R107 ;  /* 0x0000006bbc8a7221 */ /* 0x002fe20000010000 */
[----:B------:R-:W-:Y:S01]  /*f270*/  LOP3.LUT R107, R160, 0xffff, RZ, 0xc0, !PT ;  /* 0x0000ffffa06b7812 */ /* 0x000fe200078ec0ff */
[----:B------:R-:W-:Y:S01]  /*f280*/  IMAD.WIDE.U32 R144, R144, -0x2daee0ad, RZ ;  /* 0xd2511f5390907825 */ /* 0x000fe200078e00ff */
[----:B--2---:R-:W-:Y:S02]  /*f290*/  PRMT R118, R141, 0x7632, R118 ;  /* 0x000076328d767816 */ /* 0x004fe40000000076 */
[----:B------:R-:W-:Y:S01]  /*f2a0*/  SHF.R.U32.HI R107, RZ, 0x8, R107 ;  /* 0x00000008ff6b7819 */ /* 0x000fe2000001166b */
[----:B------:R-:W-:Y:S01]  /*f2b0*/  IMAD.WIDE.U32 R204, R204, -0x2daee0ad, RZ ;  /* 0xd2511f53cccc7825 */ /* 0x000fe200078e00ff */
[----:B------:R-:W-:Y:S01]  /*f2c0*/  F2FP.BF16.PACK_AB R186, R175, R179 ;  /* 0x000000b3afba723e */ /* 0x000fe200000010ff */
[----:B------:R-:W-:Y:S01]  /*f2d0*/  @!P4 HFMA2.BF16_V2 R251, -RZ.H0_H0, RZ.H0_H0, -R118.H0_H0 ;  /* 0x200000fffffbc231 */ /* 0x000fe20000340976 */
[----:B------:R-:W-:Y:S01]  /*f2e0*/  LOP3.LUT R107, R107, 0xffff, RZ, 0xc0, !PT ;  /* 0x0000ffff6b6b7812 */ /* 0x000fe200078ec0ff */
[----:B------:R-:W-:Y:S01]  /*f2f0*/  FADD.FTZ R134, R193, R134 ;  /* 0x00000086c1867221 */ /* 0x000fe20000010000 */
[----:B------:R-:W-:Y:S01]  /*f300*/  LOP3.LUT R152, R205, UR11, R152, 0x96, !PT ;  /* 0x0000000bcd987c12 */ /* 0x000fe2000f8e9698 */
[----:B------:R-:W-:Y:S01]  /*f310*/  IMAD.MOV.U32 R205, RZ, RZ, R143 ;  /* 0x000000ffffcd7224 */ /* 0x000fe200078e008f */
[----:B------:R-:W-:Y:S01]  /*f320*/  ISETP.LE.U32.AND P0, PT, R107, UR12, PT ;  /* 0x0000000c6b007c0c */ /* 0x000fe2000bf03070 */
[----:B------:R-:W-:Y:S01]  /*f330*/  FADD.FTZ R143, R191, R134 ;  /* 0x00000086bf8f7221 */ /* 0x000fe20000010000 */
[----:B------:R-:W-:Y:S01]  /*f340*/  F2FP.BF16.PACK_AB R191, R136, R191 ;  /* 0x000000bf88bf723e */ /* 0x000fe200000010ff */
[----:B------:R-:W-:Y:S01]  /*f350*/  IMAD.WIDE.U32 R152, R152, -0x326172a9, RZ ;  /* 0xcd9e8d5798987825 */ /* 0x000fe200078e00ff */
[----:B------:R-:W-:Y:S02]  /*f360*/  LOP3.LUT R150, R145, UR5, R204, 0x96, !PT ;  /* 0x0000000591967c12 */ /* 0x000fe4000f8e96cc */
[----:B------:R-:W-:Y:S01]  /*f370*/  PRMT R129, R141, 0x5410, R118 ;  /* 0x000054108d817816 */ /* 0x000fe20000000076 */
[----:B------:R-:W-:Y:S01]  /*f380*/  FADD.FTZ R136, R136, R143 ;  /* 0x0000008f88887221 */ /* 0x000fe20000010000 */
[----:B------:R-:W-:Y:S01]  /*f390*/  @!P4 PRMT R118, R251, 0x5410, RZ ;  /* 0x00005410fb76c816 */ /* 0x000fe200000000ff */
[----:B------:R-:W-:Y:S01]  /*f3a0*/  IMAD.MOV.U32 R143, RZ, RZ, R211 ;  /* 0x000000ffff8f7224 */ /* 0x000fe200078e00d3 */
[----:B------:R-:W-:Y:S01]  /*f3b0*/  @!P5 PRMT R141, R252, 0x5410, RZ ;  /* 0x00005410fc8dd816 */ /* 0x000fe200000000ff */
[----:B------:R-:W-:Y:S01]  /*f3c0*/  FADD.FTZ R136, R179, R136 ;  /* 0x00000088b3887221 */ /* 0x000fe20000010000 */
[----:B------:R-:W-:Y:S01]  /*f3d0*/  F2FP.BF16.PACK_AB R193, R181, R182 ;  /* 0x000000b6b5c1723e */ /* 0x000fe200000010ff */
[----:B------:R1:W-:Y:S01]  /*f3e0*/  STG.E.U16 [R196.64+0x22], R118 ;  /* 0x00002276c4007986 */ /* 0x0003e2000c101510 */
[----:B------:R-:W-:Y:S01]  /*f3f0*/  IMAD.MOV.U32 R204, RZ, RZ, R142 ;  /* 0x000000ffffcc7224 */ /* 0x000fe200078e008e */
[----:B------:R-:W-:Y:S01]  /*f400*/  F2FP.BF16.PACK_AB R107, R189, R190 ;  /* 0x000000bebd6b723e */ /* 0x000fe200000010ff */
[----:B------:R-:W-:Y:S01]  /*f410*/  IMAD.MOV.U32 R142, RZ, RZ, R210 ;  /* 0x000000ffff8e7224 */ /* 0x000fe200078e00d2 */
[----:B------:R2:W-:Y:S01]  /*f420*/  STG.E.U16 [R196.64+0x20], R141 ;  /* 0x0000208dc4007986 */ /* 0x0005e2000c101510 */
[----:B------:R-:W-:Y:S01]  /*f430*/  FADD.FTZ R138, R187, R138 ;  /* 0x0000008abb8a7221 */ /* 0x000fe20000010000 */
[----:B------:R-:W-:Y:S01]  /*f440*/  F2FP.BF16.PACK_AB R189, R183, R184 ;  /* 0x000000b8b7bd723e */ /* 0x000fe200000010ff */
[----:B------:R-:W-:Y:S01]  /*f450*/  IMAD.MOV.U32 R182, RZ, RZ, R142 ;  /* 0x000000ffffb67224 */ /* 0x000fe200078e008e */
[----:B------:R2:W-:Y:S01]  /*f460*/  STG.E.U16 [R200.64+0x1e], R125 ;  /* 0x00001e7dc8007986 */ /* 0x0005e2000c101510 */
[----:B------:R-:W-:Y:S01]  /*f470*/  FADD.FTZ R134, R184, R138 ;  /* 0x0000008ab8867221 */ /* 0x000fe20000010000 */
[----:B------:R-:W-:Y:S01]  /*f480*/  F2FP.BF16.PACK_AB R184, R169, R180 ;  /* 0x000000b4a9b8723e */ /* 0x000fe200000010ff */
[----:B------:R-:W-:Y:S01]  /*f490*/  FADD.FTZ R132, R180, R132 ;  /* 0x00000084b4847221 */ /* 0x000fe20000010000 */
[----:B------:R-:W-:Y:S01]  /*f4a0*/  STG.E.U16 [R200.64+0x20], R112 ;  /* 0x00002070c8007986 */ /* 0x000fe2000c101510 */
[----:B------:R-:W-:Y:S01]  /*f4b0*/  FADD.FTZ R134, R183, R134 ;  /* 0x00000086b7867221 */ /* 0x000fe20000010000 */
[----:B------:R-:W-:Y:S01]  /*f4c0*/  LOP3.LUT R146, R153, UR8, R146, 0x96, !PT ;  /* 0x0000000899927c12 */ /* 0x000fe2000f8e9692 */
[----:B------:R-:W-:Y:S01]  /*f4d0*/  IMAD.MOV.U32 R183, RZ, RZ, R143 ;  /* 0x000000ffffb77224 */ /* 0x000fe200078e008f */
[----:B------:R-:W-:Y:S01]  /*f4e0*/  PRMT R190, R191, 0x7632, R190 ;  /* 0x00007632bfbe7816 */ /* 0x000fe200000000be */
[----:B------:R-:W-:Y:S01]  /*f4f0*/  FADD.FTZ R143, R169, R132 ;  /* 0x00000084a98f7221 */ /* 0x000fe20000010000 */
[C---:B------:R-:W-:Y:S01]  /*f500*/  PRMT R192, R193.reuse, 0x7632, R192 ;  /* 0x00007632c1c07816 */ /* 0x040fe200000000c0 */
[----:B------:R-:W-:Y:S01]  /*f510*/  IMAD.WIDE.U32 R146, R146, -0x2daee0ad, RZ ;  /* 0xd2511f5392927825 */ /* 0x000fe200078e00ff */
[----:B------:R-:W-:Y:S02]  /*f520*/  PRMT R185, R186, 0x7632, R185 ;  /* 0x00007632bab97816 */ /* 0x000fe400000000b9 */
[----:B------:R-:W-:Y:S02]  /*f530*/  F2FP.BF16.PACK_AB R188, R170, R171 ;  /* 0x000000abaabc723e */ /* 0x000fe400000010ff */
[----:B------:R-:W-:Y:S02]  /*f540*/  PRMT R169, R193, 0x5410, R192 ;  /* 0x00005410c1a97816 */ /* 0x000fe400000000c0 */
[----:B------:R-:W-:Y:S01]  /*f550*/  PRMT R187, R188, 0x7632, R187 ;  /* 0x00007632bcbb7816 */ /* 0x000fe200000000bb */
[----:B-1----:R-:W-:Y:S01]  /*f560*/  FADD.FTZ R118, R175, R136 ;  /* 0x00000088af767221 */ /* 0x002fe20000010000 */
[----:B------:R-:W-:Y:S01]  /*f570*/  LOP3.LUT R145, R156, 0xff, RZ, 0xc0, !PT ;  /* 0x000000ff9c917812 */ /* 0x000fe200078ec0ff */
[----:B--2---:R-:W-:Y:S02]  /*f580*/  FADD.FTZ R141, R173, R134 ;  /* 0x00000086ad8d7221 */ /* 0x004fe40000010000 */
[----:B------:R-:W-:Y:S01]  /*f590*/  FADD.FTZ R125, R171, R128 ;  /* 0x00000080ab7d7221 */ /* 0x000fe20000010000 */
[----:B------:R-:W-:Y:S03]  /*f5a0*/  PRMT R171, R188, 0x5410, R187 ;  /* 0x00005410bcab7816 */ /* 0x000fe600000000bb */
[----:B------:R-:W-:Y:S01]  /*f5b0*/  FADD.FTZ R128, R170, R125 ;  /* 0x0000007daa807221 */ /* 0x000fe20000010000 */
[----:B------:R-:W-:Y:S01]  /*f5c0*/  PRMT R170, R186, 0x5410, R185 ;  /* 0x00005410baaa7816 */ /* 0x000fe200000000b9 */
[----:B---3--:R-:W-:Y:S05]  /*f5d0*/  @!P0 HFMA2.BF16_V2 R151, -RZ.H0_H0, RZ.H0_H0, -R114.H0_H0 ;  /* 0x200000ffff978231 */ /* 0x008fea0000340972 */
[----:B------:R1:W-:Y:S01]  /*f5e0*/  @!P0 STL.S16 [R1+0x10], R151 ;  /* 0x0000109701008387 */ /* 0x0003e20000100600 */
[----:B------:R-:W-:Y:S03]  /*f5f0*/  PRMT R140, R151, 0x7610, R140 ;  /* 0x00007610978c7816 */ /* 0x000fe6000000008c */
[----:B------:R-:W2:Y:S01]  /*f600*/  LDL.LU.64 R210, [R1+0xe0] ;  /* 0x0000e00001d27983 */ /* 0x000ea20000300a00 */
[----:B------:R-:W-:Y:S02]  /*f610*/  @!P0 PRMT R114, R140, 0x5410, RZ ;  /* 0x000054108c728816 */ /* 0x000fe400000000ff */
[----:B------:R-:W-:Y:S03]  /*f620*/  ISETP.LE.U32.AND P0, PT, R122, UR12, PT ;  /* 0x0000000c7a007c0c */ /* 0x000fe6000bf03070 */
[----:B------:R3:W-:Y:S04]  /*f630*/  STL [R1+0xc4], R118 ;  /* 0x0000c47601007387 */ /* 0x0007e80000100800 */
[----:B------:R2:W2:Y:S01]  /*f640*/  LDL.S16 R136, [R1] ;  /* 0x0000000001887983 */ /* 0x0004a20000100600 */
[----:B-1----:R-:W-:Y:S05]  /*f650*/  IMAD.WIDE.U32 R150, R150, -0x326172a9, RZ ;  /* 0xcd9e8d5796967825 */ /* 0x002fea00078e00ff */
[----:B------:R-:W-:Y:S04]  /*f660*/  LOP3.LUT R124, R151, UR14, R152, 0x96, !PT ;  /* 0x0000000e977c7c12 */ /* 0x000fe8000f8e9698 */
[----:B------:R-:W-:Y:S01]  /*f670*/  LOP3.LUT R106, R124, 0xff, RZ, 0xc0, !PT ;  /* 0x000000ff7c6a7812 */ /* 0x000fe200078ec0ff */
[----:B---3--:R-:W-:Y:S01]  /*f680*/  FADD.FTZ R118, R172, R141 ;  /* 0x0000008dac767221 */ /* 0x008fe20000010000 */
[----:B------:R-:W-:Y:S02]  /*f690*/  LOP3.LUT R122, R124, 0xffff, RZ, 0xc0, !PT ;  /* 0x0000ffff7c7a7812 */ /* 0x000fe400078ec0ff */
[----:B------:R-:W-:Y:S02]  /*f6a0*/  ISETP.LE.U32.AND P1, PT, R106, UR12, PT ;  /* 0x0000000c6a007c0c */ /* 0x000fe4000bf23070 */
[----:B------:R-:W-:Y:S01]  /*f6b0*/  SHF.R.U32.HI R122, RZ, 0x8, R122 ;  /* 0x00000008ff7a7819 */ /* 0x000fe2000001167a */
[----:B------:R1:W-:Y:S01]  /*f6c0*/  STL [R1+0xc0], R118 ;  /* 0x0000c07601007387 */ /* 0x0003e20000100800 */
[C---:B------:R-:W-:Y:S02]  /*f6d0*/  PRMT R106, R121.reuse, 0x7632, R106 ;  /* 0x00007632796a7816 */ /* 0x040fe4000000006a */
[----:B------:R-:W-:Y:S02]  /*f6e0*/  LOP3.LUT R122, R122, 0xffff, RZ, 0xc0, !PT ;  /* 0x0000ffff7a7a7812 */ /* 0x000fe400078ec0ff */
[----:B------:R-:W-:Y:S05]  /*f6f0*/  PRMT R142, R121, 0x5410, R106 ;  /* 0x00005410798e7816 */ /* 0x000fea000000006a */
[----:B------:R-:W-:Y:S05]  /*f700*/  @!P1 HFMA2.BF16_V2 R250, -RZ.H0_H0, RZ.H0_H0, -R121.H0_H0 ;  /* 0x200000fffffa9231 */ /* 0x000fea0000340979 */
[----:B------:R-:W-:Y:S02]  /*f710*/  @!P1 PRMT R121, R250, 0x5410, RZ ;  /* 0x00005410fa799816 */ /* 0x000fe400000000ff */
[----:B------:R-:W-:Y:S02]  /*f720*/  ISETP.LE.U32.AND P1, PT, R122, UR12, PT ;  /* 0x0000000c7a007c0c */ /* 0x000fe4000bf23070 */
[--C-:B------:R-:W-:Y:S04]  /*f730*/  SHF.R.U32.HI R122, RZ, 0x10, R158.reuse ;  /* 0x00000010ff7a7819 */ /* 0x100fe8000001169e */
[----:B------:R-:W-:Y:S04]  /*f740*/  LOP3.LUT R122, R122, 0xff, RZ, 0xc0, !PT ;  /* 0x000000ff7a7a7812 */ /* 0x000fe800078ec0ff */
[----:B------:R-:W-:Y:S02]  /*f750*/  ISETP.LE.U32.AND P3, PT, R122, UR12, PT ;  /* 0x0000000c7a007c0c */ /* 0x000fe4000bf63070 */
[----:B------:R-:W-:Y:S01]  /*f760*/  SHF.R.U32.HI R122, RZ, 0x18, R158 ;  /* 0x00000018ff7a7819 */ /* 0x000fe2000001169e */
[----:B------:R-:W-:Y:S03]  /*f770*/  @!P1 HFMA2.BF16_V2 R246, -RZ.H0_H0, RZ.H0_H0, -R106.H0_H0 ;  /* 0x200000fffff69231 */ /* 0x000fe6000034096a */
[----:B------:R-:W-:Y:S02]  /*f780*/  ISETP.LE.U32.AND P2, PT, R122, UR12, PT ;  /* 0x0000000c7a007c0c */ /* 0x000fe4000bf43070 */
[----:B------:R-:W-:Y:S02]  /*f790*/  LOP3.LUT R122, R183, UR29, RZ, 0x3c, !PT ;  /* 0x0000001db77a7c12 */ /* 0x000fe4000f8e3cff */
[----:B------:R-:W-:Y:S03]  /*f7a0*/  @!P1 PRMT R106, R246, 0x5410, RZ ;  /* 0x00005410f66a9816 */ /* 0x000fe600000000ff */
[----:B------:R-:W-:Y:S01]  /*f7b0*/  IMAD.WIDE.U32 R182, R122, -0x326172a9, RZ ;  /* 0xcd9e8d577ab67825 */ /* 0x000fe200078e00ff */
[----:B------:R-:W-:Y:S04]  /*f7c0*/  @!P3 HFMA2.BF16_V2 R248, -RZ.H0_H0, RZ.H0_H0, -R135.H0_H0 ;  /* 0x200000fffff8b231 */ /* 0x000fe80000340987 */
[----:B------:R-:W-:Y:S02]  /*f7d0*/  LOP3.LUT R122, R183, UR26, R204, 0x96, !PT ;  /* 0x0000001ab77a7c12 */ /* 0x000fe4000f8e96cc */
[----:B------:R-:W-:Y:S01]  /*f7e0*/  LOP3.LUT R116, R149, UR15, R182, 0x96, !PT ;  /* 0x0000000f95747c12 */ /* 0x000fe2000f8e96b6 */
[----:B------:R-:W-:Y:S02]  /*f7f0*/  UIADD3 UR15, UR18, -0x4ab325aa, URZ ;  /* 0xb54cda56120f7890 */ /* 0x000fe4000fffe03f */
[----:B------:R-:W-:Y:S04]  /*f800*/  IMAD.WIDE.U32 R180, R122, -0x2daee0ad, RZ ;  /* 0xd2511f537ab47825 */ /* 0x000fe800078e00ff */
[----:B------:R-:W-:Y:S01]  /*f810*/  IMAD.WIDE.U32 R182, R116, -0x2daee0ad, RZ ;  /* 0xd2511f5374b67825 */ /* 0x000fe200078e00ff */
[----:B------:R-:W-:Y:S02]  /*f820*/  LOP3.LUT R122, R181, UR28, R212, 0x96, !PT ;  /* 0x0000001cb57a7c12 */ /* 0x000fe4000f8e96d4 */
[----:B------:R-:W-:Y:S02]  /*f830*/  LOP3.LUT R178, R177, UR15, R178, 0x96, !PT ;  /* 0x0000000fb1b27c12 */ /* 0x000fe4000f8e96b2 */
[----:B------:R-:W-:Y:S01]  /*f840*/  LOP3.LUT R116, R183, UR21, R180, 0x96, !PT ;  /* 0x00000015b7747c12 */ /* 0x000fe2000f8e96b4 */
[----:B------:R-:W-:Y:S05]  /*f850*/  IMAD.WIDE.U32 R180, R122, -0x326172a9, RZ ;  /* 0xcd9e8d577ab47825 */ /* 0x000fea00078e00ff */
[----:B------:R-:W-:Y:S05]  /*f860*/  LOP3.LUT R122, R181, UR24, R148, 0x96, !PT ;  /* 0x00000018b57a7c12 */ /* 0x000fea000f8e9694 */
[----:B------:R-:W-:Y:S01]  /*f870*/  IMAD.WIDE.U32 R140, R122, -0x2daee0ad, RZ ;  /* 0xd2511f537a8c7825 */ /* 0x000fe200078e00ff */
[----:B------:R-:W-:Y:S04]  /*f880*/  PRMT R122, R139, 0x7632, R122 ;  /* 0x000076328b7a7816 */ /* 0x000fe8000000007a */
[----:B-1----:R-:W-:Y:S01]  /*f890*/  LOP3.LUT R118, R141, UR11, R182, 0x96, !PT ;  /* 0x0000000b8d767c12 */ /* 0x002fe2000f8e96b6 */
[----:B------:R-:W-:Y:S01]  /*f8a0*/  IMAD.WIDE.U32 R182, R116, -0x326172a9, RZ ;  /* 0xcd9e8d5774b67825 */ /* 0x000fe200078e00ff */
[----:B------:R-:W-:Y:S01]  /*f8b0*/  PRMT R125, R139, 0x5410, R122 ;  /* 0x000054108b7d7816 */ /* 0x000fe2000000007a */
[----:B------:R-:W-:Y:S03]  /*f8c0*/  @!P6 HFMA2.BF16_V2 R245, -RZ.H0_H0, RZ.H0_H0, -R122.H0_H0 ;  /* 0x200000fffff5e231 */ /* 0x000fe6000034097a */
[----:B------:R-:W-:Y:S01]  /*f8d0*/  LOP3.LUT R172, R183, UR20, R180, 0x96, !PT ;  /* 0x00000014b7ac7c12 */ /* 0x000fe2000f8e96b4 */
[----:B------:R-:W-:Y:S01]  /*f8e0*/  IMAD.WIDE.U32 R180, R118, -0x326172a9, RZ ;  /* 0xcd9e8d5776b47825 */ /* 0x000fe200078e00ff */
[----:B------:R-:W-:Y:S02]  /*f8f0*/  PRMT R118, R135, 0x7632, R118 ;  /* 0x0000763287767816 */ /* 0x000fe40000000076 */
[----:B------:R-:W-:Y:S01]  /*f900*/  @!P6 PRMT R122, R245, 0x5410, RZ ;  /* 0x00005410f57ae816 */ /* 0x000fe200000000ff */
[----:B------:R-:W-:Y:S01]  /*f910*/  IMAD.WIDE.U32 R172, R172, -0x2daee0ad, RZ ;  /* 0xd2511f53acac7825 */ /* 0x000fe200078e00ff */
[----:B------:R-:W-:Y:S01]  /*f920*/  LOP3.LUT R132, R181, UR8, R182, 0x96, !PT ;  /* 0x00000008b5847c12 */ /* 0x000fe2000f8e96b6 */
[----:B------:R-:W-:Y:S02]  /*f930*/  @!P2 HFMA2.BF16_V2 R247, -RZ.H0_H0, RZ.H0_H0, -R118.H0_H0 ;  /* 0x200000fffff7a231 */ /* 0x000fe40000340976 */
[----:B------:R-:W-:Y:S01]  /*f940*/  IMAD.MOV.U32 R182, RZ, RZ, R212 ;  /* 0x000000ffffb67224 */ /* 0x000fe200078e00d4 */
[----:B------:R-:W-:Y:S01]  /*f950*/  LOP3.LUT R140, R173, UR5, R140, 0x96, !PT ;  /* 0x00000005ad8c7c12 */ /* 0x000fe2000f8e968c */
[----:B------:R-:W-:Y:S01]  /*f960*/  IMAD.MOV.U32 R183, RZ, RZ, R213 ;  /* 0x000000ffffb77224 */ /* 0x000fe200078e00d5 */
[----:B------:R1:W-:Y:S01]  /*f970*/  STG.E.U16 [R198.64+0x22], R122 ;  /* 0x0000227ac6007986 */ /* 0x0003e2000c101510 */
[----:B------:R-:W-:Y:S02]  /*f980*/  IMAD.MOV.U32 R181, RZ, RZ, R205 ;  /* 0x000000ffffb57224 */ /* 0x000fe400078e00cd */
[----:B------:R-:W-:Y:S01]  /*f990*/  IMAD.WIDE.U32 R140, R140, -0x326172a9, RZ ;  /* 0xcd9e8d578c8c7825 */ /* 0x000fe200078e00ff */
[----:B------:R3:W5:Y:S01]  /*f9a0*/  LDL.LU.64 R212, [R1+0xd8] ;  /* 0x0000d80001d47983 */ /* 0x0007620000300a00 */
[----:B------:R-:W3:Y:S03]  /*f9b0*/  LDC.U8 R205, c[0x0][0x2d8] ;  /* 0x0000b600ffcd7b82 */ /* 0x000ee60000000000 */
[----:B------:R-:W-:Y:S01]  /*f9c0*/  LOP3.LUT R134, R141, UR14, R180, 0x96, !PT ;  /* 0x0000000e8d867c12 */ /* 0x000fe2000f8e96b4 */
[----:B------:R-:W-:Y:S01]  /*f9d0*/  IMAD.MOV.U32 R180, RZ, RZ, R204 ;  /* 0x000000ffffb47224 */ /* 0x000fe200078e00cc */
[----:B------:R-:W-:Y:S02]  /*f9e0*/  UIADD3 UR14, UR18, 0x3c6ef372, URZ ;  /* 0x3c6ef372120e7890 */ /* 0x000fe4000fffe03f */
[----:B------:R-:W-:Y:S01]  /*f9f0*/  LOP3.LUT R116, R134, 0xff, RZ, 0xc0, !PT ;  /* 0x000000ff86747812 */ /* 0x000fe200078ec0ff */
[----:B------:R-:W3:Y:S03]  /*fa00*/  LDC.U8 R204, c[0x0][0x2d8] ;  /* 0x0000b600ffcc7b82 */ /* 0x000ee60000000000 */
[----:B------:R-:W-:Y:S01]  /*fa10*/  LOP3.LUT R154, R149, UR14, R154, 0x96, !PT ;  /* 0x0000000e959a7c12 */ /* 0x000fe2000f8e969a */
[----:B------:R-:W-:Y:S01]  /*fa20*/  UIADD3 UR14, UR19, 0x76cf5d0a, URZ ;  /* 0x76cf5d0a130e7890 */ /* 0x000fe2000fffe03f */
[----:B-1----:R-:W-:Y:S04]  /*fa30*/  LOP3.LUT R122, R140, 0xffff, RZ, 0xc0, !PT ;  /* 0x0000ffff8c7a7812 */ /* 0x002fe800078ec0ff */
[----:B------:R-:W-:Y:S04]  /*fa40*/  SHF.R.U32.HI R122, RZ, 0x8, R122 ;  /* 0x00000008ff7a7819 */ /* 0x000fe8000001167a */
[----:B------:R-:W-:Y:S02]  /*fa50*/  LOP3.LUT R122, R122, 0xffff, RZ, 0xc0, !PT ;  /* 0x0000ffff7a7a7812 */ /* 0x000fe400078ec0ff */
[----:B---3--:R-:W-:Y:S01]  /*fa60*/  PRMT R204, R204, 0x7054, R205 ;  /* 0x00007054cccc7816 */ /* 0x008fe200000000cd */
[----:B--2---:R-:W-:Y:S05]  /*fa70*/  @!P0 HFMA2.BF16_V2 R136, -RZ.H0_H0, RZ.H0_H0, -R139.H0_H0 ;  /* 0x200000ffff888231 */ /* 0x004fea000034098b */
[----:B------:R-:W-:Y:S01]  /*fa80*/  PRMT R112, R136, 0x7610, R112 ;  /* 0x0000761088707816 */ /* 0x000fe20000000070 */
[----:B------:R1:W-:Y:S03]  /*fa90*/  @!P0 STL.S16 [R1], R136 ;  /* 0x0000008801008387 */ /* 0x0003e60000100600 */
[----:B------:R-:W-:Y:S01]  /*faa0*/  @!P0 PRMT R139, R112, 0x5410, RZ ;  /* 0x00005410708b8816 */ /* 0x000fe200000000ff */
[----:B------:R-:W-:Y:S01]  /*fab0*/  FADD.FTZ R112, R168, R143 ;  /* 0x0000008fa8707221 */ /* 0x000fe20000010000 */
[----:B------:R-:W-:Y:S01]  /*fac0*/  ISETP.LE.U32.AND P0, PT, R116, UR12, PT ;  /* 0x0000000c74007c0c */ /* 0x000fe2000bf03070 */
[----:B------:R2:W-:Y:S01]  /*fad0*/  STL [R1+0xc8], R128 ;  /* 0x0000c88001007387 */ /* 0x0005e20000100800 */
[----:B------:R-:W-:Y:S01]  /*fae0*/  PRMT R168, R191, 0x5410, R190 ;  /* 0x00005410bfa87816 */ /* 0x000fe200000000be */
[----:B------:R-:W-:Y:S01]  /*faf0*/  FADD.FTZ R116, R167, R112 ;  /* 0x00000070a7747221 */ /* 0x000fe20000010000 */
[----:B------:R-:W-:Y:S01]  /*fb00*/  SHF.R.U32.HI R112, RZ, 0x10, R160 ;  /* 0x00000010ff707819 */ /* 0x000fe200000116a0 */
[----:B------:R-:W-:Y:S01]  /*fb10*/  STG.E.U16 [R198.64+0x20], R139 ;  /* 0x0000208bc6007986 */ /* 0x000fe2000c101510 */
[----:B------:R-:W-:Y:S01]  /*fb20*/  IMAD.WIDE.U32 R166, R132, -0x2daee0ad, RZ ;  /* 0xd2511f5384a67825 */ /* 0x000fe200078e00ff */
[----:B------:R-:W-:Y:S02]  /*fb30*/  PRMT R132, R105, 0x7632, R132 ;  /* 0x0000763269847816 */ /* 0x000fe40000000084 */
[----:B------:R3:W-:Y:S01]  /*fb40*/  STL [R1+0xcc], R116 ;  /* 0x0000cc7401007387 */ /* 0x0007e20000100800 */
[----:B------:R-:W-:Y:S02]  /*fb50*/  LOP3.LUT R112, R112, 0xff, RZ, 0xc0, !PT ;  /* 0x000000ff70707812 */ /* 0x000fe400078ec0ff */
[----:B------:R-:W-:Y:S01]  /*fb60*/  LOP3.LUT R143, R166, 0xff, RZ, 0xc0, !PT ;  /* 0x000000ffa68f7812 */ /* 0x000fe200078ec0ff */
[----:B------:R-:W-:Y:S01]  /*fb70*/  @!P0 HFMA2.BF16_V2 R249, -RZ.H0_H0, RZ.H0_H0, -R117.H0_H0 ;  /* 0x200000fffff98231 */ /* 0x000fe20000340975 */
[----:B------:R-:W-:Y:S01]  /*fb80*/  ISETP.LE.U32.AND P5, PT, R112, UR12, PT ;  /* 0x0000000c70007c0c */ /* 0x000fe2000bfa3070 */
[----:B------:R-:W-:Y:S01]  /*fb90*/  STG.E.U16 [R202.64+0x30], R137 ;  /* 0x00003089ca007986 */ /* 0x000fe2000c101510 */
[C---:B------:R-:W-:Y:S03]  /*fba0*/  PRMT R112, R117.reuse, 0x7632, R112 ;  /* 0x0000763275707816 */ /* 0x040fe60000000070 */
[----:B------:R4:W-:Y:S01]  /*fbb0*/  STG.E.U16 [R202.64+0x32], R104 ;  /* 0x00003268ca007986 */ /* 0x0009e2000c101510 */
[----:B------:R-:W-:Y:S02]  /*fbc0*/  PRMT R138, R117, 0x5410, R112 ;  /* 0x00005410758a7816 */ /* 0x000fe40000000070 */
[----:B------:R-:W-:Y:S02]  /*fbd0*/  @!P0 PRMT R117, R249, 0x5410, RZ ;  /* 0x00005410f9758816 */ /* 0x000fe400000000ff */
[----:B-1----:R-:W-:Y:S02]  /*fbe0*/  LOP3.LUT R136, R140, 0xff, RZ, 0xc0, !PT ;  /* 0x000000ff8c887812 */ /* 0x002fe400078ec0ff */
[----:B--2---:R-:W-:Y:S01]  /*fbf0*/  PRMT R128, R135, 0x5410, R118 ;  /* 0x0000541087807816 */ /* 0x004fe20000000076 */
[----:B------:R-:W-:Y:S01]  /*fc00*/  @!P5 HFMA2.BF16_V2 R238, -RZ.H0_H0, RZ.H0_H0, -R131.H0_H0 ;  /* 0x200000ffffeed231 */ /* 0x000fe20000340983 */
[----:B------:R-:W-:Y:S02]  /*fc10*/  @!P3 PRMT R135, R248, 0x5410, RZ ;  /* 0x00005410f887b816 */ /* 0x000fe400000000ff */
[----:B------:R-:W-:Y:S02]  /*fc20*/  @!P2 PRMT R118, R247, 0x5410, RZ ;  /* 0x00005410f776a816 */ /* 0x000fe400000000ff */
[----:B------:R-:W-:Y:S01]  /*fc30*/  ISETP.LE.U32.AND P3, PT, R122, UR12, PT ;  /* 0x0000000c7a007c0c */ /* 0x000fe2000bf63070 */
[----:B------:R-:W-:Y:S01]  /*fc40*/  STG.E.U16 [R196.64+0x30], R135 ;  /* 0x00003087c4007986 */ /* 0x000fe2000c101510 */
[----:B---3--:R-:W-:Y:S02]  /*fc50*/  SHF.R.U32.HI R116, RZ, 0x18, R160 ;  /* 0x00000018ff747819 */ /* 0x008fe400000116a0 */
[----:B------:R-:W-:Y:S01]  /*fc60*/  LOP3.LUT R139, R147, UR27, R144, 0x96, !PT ;  /* 0x0000001b938b7c12 */ /* 0x000fe2000f8e9690 */
[----:B------:R-:W-:Y:S01]  /*fc70*/  STG.E.U16 [R196.64+0x32], R118 ;  /* 0x00003276c4007986 */ /* 0x000fe2000c101510 */
[----:B------:R-:W-:Y:S02]  /*fc80*/  ISETP.LE.U32.AND P4, PT, R116, UR12, PT ;  /* 0x0000000c74007c0c */ /* 0x000fe4000bf83070 */
[--C-:B------:R-:W-:Y:S01]  /*fc90*/  SHF.R.U32.HI R116, RZ, 0x10, R124.reuse ;  /* 0x00000010ff747819 */ /* 0x100fe2000001167c */
[----:B------:R1:W-:Y:S01]  /*fca0*/  STG.E.U16 [R200.64+0x2e], R123 ;  /* 0x00002e7bc8007986 */ /* 0x0003e2000c101510 */
[----:B------:R-:W-:Y:S02]  /*fcb0*/  SHF.R.U32.HI R124, RZ, 0x18, R124 ;  /* 0x00000018ff7c7819 */ /* 0x000fe4000001167c */
[----:B------:R-:W-:Y:S01]  /*fcc0*/  LOP3.LUT R116, R116, 0xff, RZ, 0xc0, !PT ;  /* 0x000000ff74747812 */ /* 0x000fe200078ec0ff */
[----:B------:R2:W-:Y:S01]  /*fcd0*/  STG.E.U16 [R200.64+0x30], R114 ;  /* 0x00003072c8007986 */ /* 0x0005e2000c101510 */
[----:B----4-:R-:W-:Y:S01]  /*fce0*/  PRMT R104, R119, 0x7632, R104 ;  /* 0x0000763277687816 */ /* 0x010fe20000000068 */
[----:B------:R-:W-:Y:S01]  /*fcf0*/  @!P3 HFMA2.BF16_V2 R235, -RZ.H0_H0, RZ.H0_H0, -R132.H0_H0 ;  /* 0x200000ffffebb231 */ /* 0x000fe20000340984 */
[----:B------:R-:W-:Y:S02]  /*fd00*/  ISETP.LE.U32.AND P1, PT, R116, UR12, PT ;  /* 0x0000000c74007c0c */ /* 0x000fe4000bf23070 */
[----:B------:R-:W-:Y:S02]  /*fd10*/  LOP3.LUT R116, R134, 0xffff, RZ, 0xc0, !PT ;  /* 0x0000ffff86747812 */ /* 0x000fe400078ec0ff */
[----:B------:R-:W-:Y:S02]  /*fd20*/  SHF.R.U32.HI R137, RZ, 0x10, R140 ;  /* 0x00000010ff897819 */ /* 0x000fe4000001168c */
[----:B------:R-:W-:Y:S02]  /*fd30*/  SHF.R.U32.HI R116, RZ, 0x8, R116 ;  /* 0x00000008ff747819 */ /* 0x000fe40000011674 */
[----:B------:R-:W-:Y:S02]  /*fd40*/  LOP3.LUT R122, R139, 0xff, RZ, 0xc0, !PT ;  /* 0x000000ff8b7a7812 */ /* 0x000fe400078ec0ff */
[----:B------:R-:W-:Y:S02]  /*fd50*/  LOP3.LUT R116, R116, 0xffff, RZ, 0xc0, !PT ;  /* 0x0000ffff74747812 */ /* 0x000fe400078ec0ff */
[----:B------:R-:W-:Y:S01]  /*fd60*/  ISETP.LE.U32.AND P2, PT, R122, UR12, PT ;  /* 0x0000000c7a007c0c */ /* 0x000fe2000bf43070 */
[----:B------:R-:W-:Y:S01]  /*fd70*/  @!P1 HFMA2.BF16_V2 R243, -RZ.H0_H0, RZ.H0_H0, -R119.H0_H0 ;  /* 0x200000fffff39231 */ /* 0x000fe20000340977 */
[----:B------:R-:W-:Y:S02]  /*fd80*/  ISETP.LE.U32.AND P0, PT, R116, UR12, PT ;  /* 0x0000000c74007c0c */ /* 0x000fe4000bf03070 */
[----:B------:R-:W-:Y:S02]  /*fd90*/  PRMT R116, R131, 0x7632, R116 ;  /* 0x0000763283747816 */ /* 0x000fe40000000074 */
[----:B------:R-:W-:Y:S02]  /*fda0*/  LOP3.LUT R122, R167, UR27, R172, 0x96, !PT ;  /* 0x0000001ba77a7c12 */ /* 0x000fe4000f8e96ac */
[----:B------:R-:W-:Y:S01]  /*fdb0*/  LOP3.LUT R137, R137, 0xff, RZ, 0xc0, !PT ;  /* 0x000000ff89897812 */ /* 0x000fe200078ec0ff */
[----:B------:R-:W-:Y:S01]  /*fdc0*/  @!P4 HFMA2.BF16_V2 R237, -RZ.H0_H0, RZ.H0_H0, -R116.H0_H0 ;  /* 0x200000ffffedc231 */ /* 0x000fe20000340974 */
[----:B-1----:R-:W-:Y:S02]  /*fdd0*/  LOP3.LUT R123, R166, 0xffff, RZ, 0xc0, !PT ;  /* 0x0000ffffa67b7812 */ /* 0x002fe400078ec0ff */
[--C-:B------:R-:W-:Y:S01]  /*fde0*/  SHF.R.U32.HI R118, RZ, 0x10, R166.reuse ;  /* 0x00000010ff767819 */ /* 0x100fe200000116a6 */
[----:B------:R-:W-:Y:S01]  /*fdf0*/  @!P2 HFMA2.BF16_V2 R240, -RZ.H0_H0, RZ.H0_H0, -R191.H0_H0 ;  /* 0x200000fffff0a231 */ /* 0x000fe200003409bf */
[--C-:B--2---:R-:W-:Y:S01]  /*fe00*/  SHF.R.U32.HI R114, RZ, 0x18, R166.reuse ;  /* 0x00000018ff727819 */ /* 0x104fe200000116a6 */
[----:B------:R-:W-:Y:S01]  /*fe10*/  @!P0 HFMA2.BF16_V2 R244, -RZ.H0_H0, RZ.H0_H0, -R112.H0_H0 ;  /* 0x200000fffff48231 */ /* 0x000fe20000340970 */
[----:B------:R-:W-:Y:S02]  /*fe20*/  PRMT R166, R189, 0x7632, R166 ;  /* 0x00007632bda67816 */ /* 0x000fe400000000a6 */
[----:B------:R-:W-:Y:S02]  /*fe30*/  LOP3.LUT R135, R139, 0xffff, RZ, 0xc0, !PT ;  /* 0x0000ffff8b877812 */ /* 0x000fe400078ec0ff */
[----:B------:R-:W-:Y:S02]  /*fe40*/  @!P0 PRMT R112, R244, 0x5410, RZ ;  /* 0x00005410f4708816 */ /* 0x000fe400000000ff */
[----:B------:R-:W-:Y:S02]  /*fe50*/  ISETP.LE.U32.AND P0, PT, R124, UR12, PT ;  /* 0x0000000c7c007c0c */ /* 0x000fe4000bf03070 */
[----:B------:R-:W-:Y:S02]  /*fe60*/  PRMT R124, R131, 0x5410, R116 ;  /* 0x00005410837c7816 */ /* 0x000fe40000000074 */
[----:B------:R-:W-:Y:S02]  /*fe70*/  @!P4 PRMT R116, R237, 0x5410, RZ ;  /* 0x00005410ed74c816 */ /* 0x000fe400000000ff */
[----:B------:R-:W-:Y:S02]  /*fe80*/  @!P5 PRMT R131, R238, 0x5410, RZ ;  /* 0x00005410ee83d816 */ /* 0x000fe400000000ff */
[----:B------:R-:W-:Y:S01]  /*fe90*/  ISETP.LE.U32.AND P5, PT, R136, UR12, PT ;  /* 0x0000000c88007c0c */ /* 0x000fe2000bfa3070 */
[----:B------:R1:W-:Y:S01]  /*fea0*/  STG.E.U16 [R198.64+0x32], R116 ;  /* 0x00003274c6007986 */ /* 0x0003e2000c101510 */
[----:B------:R-:W-:Y:S02]  /*feb0*/  SHF.R.U32.HI R136, RZ, 0x18, R140 ;  /* 0x00000018ff887819 */ /* 0x000fe4000001168c */
[----:B------:R-:W-:Y:S01]  /*fec0*/  PRMT R140, R119, 0x5410, R104 ;  /* 0x00005410778c7816 */ /* 0x000fe20000000068 */
[----:B------:R-:W-:Y:S01]  /*fed0*/  STG.E.U16 [R198.64+0x30], R131 ;  /* 0x00003083c6007986 */ /* 0x000fe2000c101510 */
[----:B------:R-:W-:Y:S01]  /*fee0*/  @!P0 HFMA2.BF16_V2 R242, -RZ.H0_H0, RZ.H0_H0, -R104.H0_H0 ;  /* 0x200000fffff28231 */ /* 0x000fe20000340968 */
[----:B------:R-:W-:Y:S02]  /*fef0*/  PRMT R172, R189, 0x5410, R166 ;  /* 0x00005410bdac7816 */ /* 0x000fe400000000a6 */
[----:B------:R2:W-:Y:S01]  /*ff00*/  STG.E.U16 [R202.64+0x42], R106 ;  /* 0x0000426aca007986 */ /* 0x0005e2000c101510 */
[----:B------:R-:W-:Y:S02]  /*ff10*/  @!P1 PRMT R119, R243, 0x5410, RZ ;  /* 0x00005410f3779816 */ /* 0x000fe400000000ff */
[----:B------:R-:W-:Y:S01]  /*ff20*/  @!P0 PRMT R104, R242, 0x5410, RZ ;  /* 0x00005410f2688816 */ /* 0x000fe200000000ff */
[----:B------:R-:W-:Y:S01]  /*ff30*/  STG.E.U16 [R202.64+0x40], R121 ;  /* 0x00004079ca007986 */ /* 0x000fe2000c101510 */
[----:B------:R-:W-:Y:S01]  /*ff40*/  @!P5 HFMA2.BF16_V2 R236, -RZ.H0_H0, RZ.H0_H0, -R105.H0_H0 ;  /* 0x200000ffffecd231 */ /* 0x000fe20000340969 */
[----:B------:R-:W-:Y:S02]  /*ff50*/  SHF.R.U32.HI R135, RZ, 0x8, R135 ;  /* 0x00000008ff877819 */ /* 0x000fe40000011687 */
[----:B------:R3:W-:Y:S01]  /*ff60*/  STG.E.U16 [R196.64+0x42], R104 ;  /* 0x00004268c4007986 */ /* 0x0007e2000c101510 */
[----:B------:R-:W-:Y:S02]  /*ff70*/  @!P2 PRMT R191, R240, 0x5410, RZ ;  /* 0x00005410f0bfa816 */ /* 0x000fe400000000ff */
[----:B------:R-:W-:Y:S01]  /*ff80*/  LOP3.LUT R135, R135, 0xffff, RZ, 0xc0, !PT ;  /* 0x0000ffff87877812 */ /* 0x000fe200078ec0ff */
[----:B------:R-:W-:Y:S01]  /*ff90*/  STG.E.U16 [R196.64+0x40], R119 ;  /* 0x00004077c4007986 */ /* 0x000fe2000c101510 */
[C---:B------:R-:W-:Y:S02]  /*ffa0*/  PRMT R167, R184.reuse, 0x7632, R167 ;  /* 0x00007632b8a77816 */ /* 0x040fe400000000a7 */
[----:B------:R-:W-:Y:S01]  /*ffb0*/  ISETP.LE.U32.AND P1, PT, R135, UR12, PT ;  /* 0x0000000c87007c0c */ /* 0x000fe2000bf23070 */
[----:B------:R-:W-:Y:S01]  /*ffc0*/  STG.E.U16 [R200.64+0x3e], R117 ;  /* 0x00003e75c8007986 */ /* 0x000fe2000c101510 */
[----:B------:R-:W-:Y:S02]  /*ffd0*/  PRMT R173, R184, 0x5410, R167 ;  /* 0x00005410b8ad7816 */ /* 0x000fe400000000a7 */
[----:B-1----:R-:W-:Y:S01]  /*ffe0*/  LOP3.LUT R116, R150, 0xff, RZ, 0xc0, !PT ;  /* 0x000000ff96747812 */ /* 0x002fe200078ec0ff */
[----:B------:R1:W-:Y:S01]  /*fff0*/  STG.E.U16 [R200.64+0x40], R112 ;  /* 0x00004070c8007986 */ /* 0x0003e2000c101510 */
[----:B------:R-:W-:Y:S02]  /*10000*/  LOP3.LUT R118, R118, 0xff, RZ, 0xc0, !PT ;  /* 0x000000ff76767812 */ /* 0x000fe400078ec0ff */
[----:B------:R-:W-:Y:S02]  /*10010*/  ISETP.LE.U32.AND P6, PT, R116, UR12, PT ;  /* 0x0000000c74007c0c */ /* 0x000fe4000bfc3070 */
[----:B------:R-:W-:Y:S02]  /*10020*/  SHF.R.U32.HI R116, RZ, 0x18, R134 ;  /* 0x00000018ff747819 */ /* 0x000fe40000011686 */
[C---:B--2---:R-:W-:Y:S01]  /*10030*/  PRMT R106, R115.reuse, 0x7632, R106 ;  /* 0x00007632736a7816 */ /* 0x044fe2000000006a */
[----:B------:R-:W-:Y:S01]  /*10040*/  @!P1 HFMA2.BF16_V2 R239, -RZ.H0_H0, RZ.H0_H0, -R190.H0_H0 ;  /* 0x200000ffffef9231 */ /* 0x000fe200003409be */
[----:B------:R-:W-:Y:S02]  /*10050*/  ISETP.LE.U32.AND P4, PT, R116, UR12, PT ;  /* 0x0000000c74007c0c */ /* 0x000fe4000bf83070 */
[----:B------:R-:W-:Y:S02]  /*10060*/  LOP3.LUT R116, R150, 0xffff, RZ, 0xc0, !PT ;  /* 0x0000ffff96747812 */ /* 0x000fe400078ec0ff */
[----:B------:R-:W-:Y:S02]  /*10070*/  PRMT R141, R115, 0x5410, R106 ;  /* 0x00005410738d7816 */ /* 0x000fe4000000006a */
[----:B------:R-:W-:Y:S01]  /*10080*/  SHF.R.U32.HI R116, RZ, 0x8, R116 ;  /* 0x00000008ff747819 */ /* 0x000fe20000011674 */
[----:B------:R-:W-:Y:S01]  /*10090*/  @!P6 HFMA2.BF16_V2 R241, -RZ.H0_H0, RZ.H0_H0, -R115.H0_H0 ;  /* 0x200000fffff1e231 */ /* 0x000fe20000340973 */
[----:B---3--:R-:W-:Y:S02]  /*100a0*/  LOP3.LUT R104, R122, 0xffff, RZ, 0xc0, !PT ;  /* 0x0000ffff7a687812 */ /* 0x008fe400078ec0ff */
[----:B------:R-:W-:Y:S02]  /*100b0*/  LOP3.LUT R116, R116, 0xffff, RZ, 0xc0, !PT ;  /* 0x0000ffff74747812 */ /* 0x000fe400078ec0ff */
[----:B------:R-:W-:Y:S02]  /*100c0*/  @!P6 PRMT R115, R241, 0x5410, RZ ;  /* 0x00005410f173e816 */ /* 0x000fe400000000ff */
[----:B------:R-:W-:Y:S02]  /*100d0*/  ISETP.LE.U32.AND P6, PT, R116, UR12, PT ;  /* 0x0000000c74007c0c */ /* 0x000fe4000bfc3070 */
[----:B------:R-:W-:Y:S02]  /*100e0*/  SHF.R.U32.HI R116, RZ, 0x10, R150 ;  /* 0x00000010ff747819 */ /* 0x000fe40000011696 */
[----:B------:R-:W-:Y:S02]  /*100f0*/  SHF.R.U32.HI R104, RZ, 0x8, R104 ;  /* 0x00000008ff687819 */ /* 0x000fe40000011668 */
[----:B------:R-:W-:Y:S02]  /*10100*/  LOP3.LUT R116, R116, 0xff, RZ, 0xc0, !PT ;  /* 0x000000ff74747812 */ /* 0x000fe400078ec0ff */
[----:B------:R-:W-:Y:S02]  /*10110*/  LOP3.LUT R104, R104, 0xffff, RZ, 0xc0, !PT ;  /* 0x0000ffff68687812 */ /* 0x000fe400078ec0ff */
[----:B------:R-:W-:Y:S02]  /*10120*/  SHF.R.U32.HI R134, RZ, 0x10, R134 ;  /* 0x00000010ff867819 */ /* 0x000fe40000011686 */
[----:B-1----:R-:W-:Y:S01]  /*10130*/  SHF.R.U32.HI R112, RZ, 0x18, R139 ;  /* 0x00000018ff707819 */ /* 0x002fe2000001168b */
[----:B------:R-:W-:Y:S01]  /*10140*/  @!P6 HFMA2.BF16_V2 R234, -RZ.H0_H0, RZ.H0_H0, -R106.H0_H0 ;  /* 0x200000ffffeae231 */ /* 0x000fe2000034096a */
[----:B------:R-:W-:Y:S02]  /*10150*/  LOP3.LUT R134, R134, 0xff, RZ, 0xc0, !PT ;  /* 0x000000ff86867812 */ /* 0x000fe400078ec0ff */
[----:B------:R-:W-:Y:S02]  /*10160*/  @!P1 PRMT R190, R239, 0x5410, RZ ;  /* 0x00005410efbe9816 */ /* 0x000fe400000000ff */
[----:B------:R-:W-:Y:S02]  /*10170*/  @!P6 PRMT R106, R234, 0x5410, RZ ;  /* 0x00005410ea6ae816 */ /* 0x000fe400000000ff */
[----:B------:R-:W-:Y:S02]  /*10180*/  ISETP.LE.U32.AND P6, PT, R137, UR12, PT ;  /* 0x0000000c89007c0c */ /* 0x000fe4000bfc3070 */
[----:B------:R-:W-:Y:S02]  /*10190*/  PRMT R137, R105, 0x5410, R132 ;  /* 0x0000541069897816 */ /* 0x000fe40000000084 */
[----:B------:R-:W-:Y:S02]  /*101a0*/  @!P3 PRMT R132, R235, 0x5410, RZ ;  /* 0x00005410eb84b816 */ /* 0x000fe400000000ff */
[----:B------:R-:W-:Y:S02]  /*101b0*/  ISETP.LE.U32.AND P3, PT, R116, UR12, PT ;  /* 0x0000000c74007c0c */ /* 0x000fe4000bf63070 */
[----:B------:R-:W-:Y:S02]  /*101c0*/  LOP3.LUT R116, R122, 0xff, RZ, 0xc0, !PT ;  /* 0x000000ff7a747812 */ /* 0x000fe400078ec0ff */
[----:B------:R-:W-:Y:S02]  /*101d0*/  @!P5 PRMT R105, R236, 0x5410, RZ ;  /* 0x00005410ec69d816 */ /* 0x000fe400000000ff */
[----:B------:R-:W-:Y:S01]  /*101e0*/  ISETP.LE.U32.AND P5, PT, R116, UR12, PT ;  /* 0x0000000c74007c0c */ /* 0x000fe2000bfa3070 */
[----:B------:R-:W-:Y:S01]  /*101f0*/  @!P6 HFMA2.BF16_V2 R227, -RZ.H0_H0, RZ.H0_H0, -R133.H0_H0 ;  /* 0x200000ffffe3e231 */ /* 0x000fe20000340985 */
[----:B------:R-:W-:Y:S02]  /*10200*/  ISETP.LE.U32.AND P0, PT, R134, UR12, PT ;  /* 0x0000000c86007c0c */ /* 0x000fe4000bf03070 */
[----:B------:R-:W-:Y:S02]  /*10210*/  LOP3.LUT R116, R146, 0xff, RZ, 0xc0, !PT ;  /* 0x000000ff92747812 */ /* 0x000fe400078ec0ff */
[----:B------:R-:W-:Y:S01]  /*10220*/  LOP3.LUT R119, R207, UR15, R162, 0x96, !PT ;  /* 0x0000000fcf777c12 */ /* 0x000fe2000f8e96a2 */
[----:B------:R-:W-:Y:S01]  /*10230*/  @!P3 HFMA2.BF16_V2 R229, -RZ.H0_H0, RZ.H0_H0, -R107.H0_H0 ;  /* 0x200000ffffe5b231 */ /* 0x000fe2000034096b */
[----:B------:R-:W-:Y:S02]  /*10240*/  LOP3.LUT R144, R147, UR27, R144, 0x96, !PT ;  /* 0x0000001b93907c12 */ /* 0x000fe4000f8e9690 */
[----:B------:R-:W-:Y:S03]  /*10250*/  SHF.R.U32.HI R131, RZ, 0x10, R156 ;  /* 0x00000010ff837819 */ /* 0x000fe6000001169c */
[----:B------:R-:W-:Y:S01]  /*10260*/  @!P5 HFMA2.BF16_V2 R233, -RZ.H0_H0, RZ.H0_H0, -R189.H0_H0 ;  /* 0x200000ffffe9d231 */ /* 0x000fe200003409bd */
[----:B------:R-:W-:Y:S01]  /*10270*/  LOP3.LUT R131, R131, 0xff, RZ, 0xc0, !PT ;  /* 0x000000ff83837812 */ /* 0x000fe200078ec0ff */
[----:B------:R-:W-:Y:S03]  /*10280*/  @!P0 HFMA2.BF16_V2 R232, -RZ.H0_H0, RZ.H0_H0, -R113.H0_H0 ;  /* 0x200000ffffe88231 */ /* 0x000fe60000340971 */
[----:B------:R-:W-:Y:S02]  /*10290*/  @!P5 PRMT R189, R233, 0x5410, RZ ;  /* 0x00005410e9bdd816 */ /* 0x000fe400000000ff */
[----:B------:R-:W-:Y:S02]  /*102a0*/  ISETP.LE.U32.AND P5, PT, R104, UR12, PT ;  /* 0x0000000c68007c0c */ /* 0x000fe4000bfa3070 */
[C---:B------:R-:W-:Y:S04]  /*102b0*/  PRMT R104, R113.reuse, 0x7632, R104 ;  /* 0x0000763271687816 */ /* 0x040fe80000000068 */
[----:B------:R-:W-:Y:S01]  /*102c0*/  PRMT R135, R113, 0x5410, R104 ;  /* 0x0000541071877816 */ /* 0x000fe20000000068 */
[----:B------:R-:W-:Y:S01]  /*102d0*/  @!P4 HFMA2.BF16_V2 R230, -RZ.H0_H0, RZ.H0_H0, -R104.H0_H0 ;  /* 0x200000ffffe6c231 */ /* 0x000fe20000340968 */
[----:B------:R-:W-:Y:S02]  /*102e0*/  @!P0 PRMT R113, R232, 0x5410, RZ ;  /* 0x00005410e8718816 */ /* 0x000fe400000000ff */
[----:B------:R-:W-:Y:S02]  /*102f0*/  ISETP.LE.U32.AND P0, PT, R116, UR12, PT ;  /* 0x0000000c74007c0c */ /* 0x000fe4000bf03070 */
[----:B------:R-:W-:Y:S01]  /*10300*/  @!P4 PRMT R104, R230, 0x5410, RZ ;  /* 0x00005410e668c816 */ /* 0x000fe200000000ff */
[----:B------:R1:W-:Y:S01]  /*10310*/  STG.E.U16 [R198.64+0x40], R113 ;  /* 0x00004071c6007986 */ /* 0x0003e2000c101510 */
[----:B------:R-:W-:Y:S01]  /*10320*/  ISETP.LE.U32.AND P4, PT, R112, UR12, PT ;  /* 0x0000000c70007c0c */ /* 0x000fe2000bf83070 */
[----:B------:R-:W-:Y:S01]  /*10330*/  @!P5 HFMA2.BF16_V2 R231, -RZ.H0_H0, RZ.H0_H0, -R166.H0_H0 ;  /* 0x200000ffffe7d231 */ /* 0x000fe200003409a6 */
[----:B------:R-:W-:Y:S01]  /*10340*/  SHF.R.U32.HI R116, RZ, 0x18, R178 ;  /* 0x00000018ff747819 */ /* 0x000fe200000116b2 */
[----:B------:R2:W-:Y:S03]  /*10350*/  STG.E.U16 [R198.64+0x42], R104 ;  /* 0x00004268c6007986 */ /* 0x0005e6000c101510 */
[----:B------:R-:W-:Y:S01]  /*10360*/  @!P5 PRMT R166, R231, 0x5410, RZ ;  /* 0x00005410e7a6d816 */ /* 0x000fe200000000ff */
[----:B------:R3:W-:Y:S01]  /*10370*/  STG.E.U16 [R202.64+0x52], R106 ;  /* 0x0000526aca007986 */ /* 0x0007e2000c101510 */
[----:B------:R-:W-:Y:S01]  /*10380*/  ISETP.LE.U32.AND P5, PT, R136, UR12, PT ;  /* 0x0000000c88007c0c */ /* 0x000fe2000bfa3070 */
[----:B------:R-:W-:Y:S01]  /*10390*/  @!P0 HFMA2.BF16_V2 R228, -RZ.H0_H0, RZ.H0_H0, -R186.H0_H0 ;  /* 0x200000ffffe48231 */ /* 0x000fe200003409ba */
[C---:B------:R-:W-:Y:S01]  /*103a0*/  PRMT R136, R133.reuse, 0x7632, R136 ;  /* 0x0000763285887816 */ /* 0x040fe20000000088 */
[----:B------:R-:W-:Y:S02]  /*103b0*/  STG.E.U16 [R202.64+0x50], R115 ;  /* 0x00005073ca007986 */ /* 0x000fe4000c101510 */
[----:B------:R-:W-:Y:S01]  /*103c0*/  @!P4 HFMA2.BF16_V2 R223, -RZ.H0_H0, RZ.H0_H0, -R192.H0_H0 ;  /* 0x200000ffffdfc231 */ /* 0x000fe200003409c0 */
[----:B------:R-:W-:Y:S02]  /*103d0*/  @!P0 PRMT R186, R228, 0x5410, RZ ;  /* 0x00005410e4ba8816 */ /* 0x000fe400000000ff */
[----:B------:R-:W-:Y:S02]  /*103e0*/  PRMT R134, R133, 0x5410, R136 ;  /* 0x0000541085867816 */ /* 0x000fe40000000088 */
[----:B------:R-:W-:Y:S02]  /*103f0*/  @!P6 PRMT R133, R227, 0x5410, RZ ;  /* 0x00005410e385e816 */ /* 0x000fe400000000ff */
[----:B------:R-:W-:Y:S01]  /*10400*/  ISETP.LE.U32.AND P6, PT, R112, UR12, PT ;  /* 0x0000000c70007c0c */ /* 0x000fe2000bfc3070 */
[----:B------:R-:W-:Y:S01]  /*10410*/  @!P5 HFMA2.BF16_V2 R226, -RZ.H0_H0, RZ.H0_H0, -R136.H0_H0 ;  /* 0x200000ffffe2d231 */ /* 0x000fe20000340988 */
[----:B------:R-:W-:Y:S02]  /*10420*/  SHF.R.U32.HI R112, RZ, 0x10, R119 ;  /* 0x00000010ff707819 */ /* 0x000fe40000011677 */
[----:B-1----:R-:W-:Y:S02]  /*10430*/  SHF.R.U32.HI R113, RZ, 0x10, R139 ;  /* 0x00000010ff717819 */ /* 0x002fe4000001168b */
[----:B------:R-:W-:Y:S02]  /*10440*/  @!P5 PRMT R136, R226, 0x5410, RZ ;  /* 0x00005410e288d816 */ /* 0x000fe400000000ff */
[----:B--2---:R-:W-:Y:S02]  /*10450*/  SHF.R.U32.HI R104, RZ, 0x18, R150 ;  /* 0x00000018ff687819 */ /* 0x004fe40000011696 */
[----:B------:R-:W-:Y:S02]  /*10460*/  LOP3.LUT R113, R113, 0xff, RZ, 0xc0, !PT ;  /* 0x000000ff71717812 */ /* 0x000fe400078ec0ff */
[----:B------:R-:W-:Y:S02]  /*10470*/  ISETP.LE.U32.AND P2, PT, R104, UR12, PT ;  /* 0x0000000c68007c0c */ /* 0x000fe4000bf43070 */
[C---:B------:R-:W-:Y:S02]  /*10480*/  PRMT R104, R107.reuse, 0x7632, R104 ;  /* 0x000076326b687816 */ /* 0x040fe40000000068 */
[----:B---3--:R-:W-:Y:S02]  /*10490*/  SHF.R.U32.HI R106, RZ, 0x10, R122 ;  /* 0x00000010ff6a7819 */ /* 0x008fe4000001167a */
[----:B------:R-:W-:Y:S02]  /*104a0*/  PRMT R139, R107, 0x5410, R104 ;  /* 0x000054106b8b7816 */ /* 0x000fe40000000068 */
[----:B------:R-:W-:Y:S02]  /*104b0*/  LOP3.LUT R106, R106, 0xff, RZ, 0xc0, !PT ;  /* 0x000000ff6a6a7812 */ /* 0x000fe400078ec0ff */
[----:B------:R-:W-:Y:S02]  /*104c0*/  @!P3 PRMT R107, R229, 0x5410, RZ ;  /* 0x00005410e56bb816 */ /* 0x000fe400000000ff */
[----:B------:R-:W-:Y:S01]  /*104d0*/  ISETP.LE.U32.AND P4, PT, R106, UR12, PT ;  /* 0x0000000c6a007c0c */ /* 0x000fe2000bf83070 */
[----:B------:R-:W-:Y:S01]  /*104e0*/  @!P2 HFMA2.BF16_V2 R225, -RZ.H0_H0, RZ.H0_H0, -R104.H0_H0 ;  /* 0x200000ffffe1a231 */ /* 0x000fe20000340968 */
[----:B------:R-:W-:Y:S01]  /*104f0*/  LOP3.LUT R106, R146, 0xffff, RZ, 0xc0, !PT ;  /* 0x0000ffff926a7812 */ /* 0x000fe200078ec0ff */
[----:B------:R1:W-:Y:S01]  /*10500*/  STG.E.U16 [R196.64+0x50], R107 ;  /* 0x0000506bc4007986 */ /* 0x0003e2000c101510 */
[----:B------:R-:W-:Y:S02]  /*10510*/  ISETP.LE.U32.AND P1, PT, R113, UR12, PT ;  /* 0x0000000c71007c0c */ /* 0x000fe4000bf23070 */
[----:B------:R-:W-:Y:S02]  /*10520*/  @!P2 PRMT R104, R225, 0x5410, RZ ;  /* 0x00005410e168a816 */ /* 0x000fe400000000ff */
[----:B------:R-:W-:Y:S02]  /*10530*/  SHF.R.U32.HI R106, RZ, 0x8, R106 ;  /* 0x00000008ff6a7819 */ /* 0x000fe4000001166a */
[----:B------:R-:W-:Y:S01]  /*10540*/  LOP3.LUT R113, R178, 0xff, RZ, 0xc0, !PT ;  /* 0x000000ffb2717812 */ /* 0x000fe200078ec0ff */
[----:B------:R2:W-:Y:S01]  /*10550*/  STG.E.U16 [R196.64+0x52], R104 ;  /* 0x00005268c4007986 */ /* 0x0005e2000c101510 */
[----:B------:R-:W-:Y:S01]  /*10560*/  LOP3.LUT R106, R106, 0xffff, RZ, 0xc0, !PT ;  /* 0x0000ffff6a6a7812 */ /* 0x000fe200078ec0ff */
[----:B------:R-:W-:Y:S01]  /*10570*/  @!P4 HFMA2.BF16_V2 R218, -RZ.H0_H0, RZ.H0_H0, -R184.H0_H0 ;  /* 0x200000ffffdac231 */ /* 0x000fe200003409b8 */
[----:B------:R-:W-:Y:S01]  /*10580*/  SHF.R.U32.HI R122, RZ, 0x18, R122 ;  /* 0x00000018ff7a7819 */ /* 0x000fe2000001167a */
[----:B------:R3:W-:Y:S01]  /*10590*/  STG.E.U16 [R200.64+0x4e], R105 ;  /* 0x00004e69c8007986 */ /* 0x0007e2000c101510 */
[----:B------:R-:W-:Y:S01]  /*105a0*/  ISETP.LE.U32.AND P0, PT, R106, UR12, PT ;  /* 0x0000000c6a007c0c */ /* 0x000fe2000bf03070 */
[----:B------:R-:W-:Y:S01]  /*105b0*/  @!P1 HFMA2.BF16_V2 R224, -RZ.H0_H0, RZ.H0_H0, -R193.H0_H0 ;  /* 0x200000ffffe09231 */ /* 0x000fe200003409c1 */
[----:B------:R-:W-:Y:S01]  /*105c0*/  SHF.R.U32.HI R106, RZ, 0x8, R123 ;  /* 0x00000008ff6a7819 */ /* 0x000fe2000001167b */
[----:B------:R-:W-:Y:S01]  /*105d0*/  STG.E.U16 [R200.64+0x50], R132 ;  /* 0x00005084c8007986 */ /* 0x000fe2000c101510 */
[----:B------:R-:W-:Y:S02]  /*105e0*/  @!P4 PRMT R184, R218, 0x5410, RZ ;  /* 0x00005410dab8c816 */ /* 0x000fe400000000ff */
[----:B------:R-:W-:Y:S01]  /*105f0*/  LOP3.LUT R106, R106, 0xffff, RZ, 0xc0, !PT ;  /* 0x0000ffff6a6a7812 */ /* 0x000fe200078ec0ff */
[----:B------:R-:W-:Y:S01]  /*10600*/  STG.E.U16 [R198.64+0x50], R133 ;  /* 0x00005085c6007986 */ /* 0x000fe2000c101510 */
[----:B------:R-:W-:Y:S02]  /*10610*/  LOP3.LUT R112, R112, 0xff, RZ, 0xc0, !PT ;  /* 0x000000ff70707812 */ /* 0x000fe400078ec0ff */
[----:B------:R-:W-:Y:S01]  /*10620*/  ISETP.LE.U32.AND P5, PT, R106, UR12, PT ;  /* 0x0000000c6a007c0c */ /* 0x000fe2000bfa3070 */
[----:B------:R-:W-:Y:S01]  /*10630*/  STG.E.U16 [R198.64+0x52], R136 ;  /* 0x00005288c6007986 */ /* 0x000fe2000c101510 */
[--C-:B------:R-:W-:Y:S01]  /*10640*/  SHF.R.U32.HI R106, RZ, 0x10, R146.reuse ;  /* 0x00000010ff6a7819 */ /* 0x100fe20000011692 */
[----:B------:R-:W-:Y:S01]  /*10650*/  @!P0 HFMA2.BF16_V2 R221, -RZ.H0_H0, RZ.H0_H0, -R185.H0_H0 ;  /* 0x200000ffffdd8231 */ /* 0x000fe200003409b9 */
[----:B-1----:R-:W-:Y:S01]  /*10660*/  LOP3.LUT R107, R176, 0xff, RZ, 0xc0, !PT ;  /* 0x000000ffb06b7812 */ /* 0x002fe200078ec0ff */
[----:B------:R-:W-:Y:S01]  /*10670*/  STG.E.U16 [R202.64+0x60], R191 ;  /* 0x000060bfca007986 */ /* 0x000fe2000c101510 */
[----:B------:R-:W-:Y:S02]  /*10680*/  LOP3.LUT R106, R106, 0xff, RZ, 0xc0, !PT ;  /* 0x000000ff6a6a7812 */ /* 0x000fe400078ec0ff */
[----:B------:R-:W-:Y:S01]  /*10690*/  @!P0 PRMT R185, R221, 0x5410, RZ ;  /* 0x00005410ddb98816 */ /* 0x000fe200000000ff */
[----:B------:R-:W-:Y:S01]  /*106a0*/  STG.E.U16 [R202.64+0x62], R190 ;  /* 0x000062beca007986 */ /* 0x000fe2000c101510 */
[----:B------:R-:W-:Y:S02]  /*106b0*/  ISETP.LE.U32.AND P4, PT, R106, UR12, PT ;  /* 0x0000000c6a007c0c */ /* 0x000fe4000bf83070 */
[----:B--2---:R-:W-:Y:S01]  /*106c0*/  LOP3.LUT R104, R176, 0xffff, RZ, 0xc0, !PT ;  /* 0x0000ffffb0687812 */ /* 0x004fe200078ec0ff */
[----:B------:R-:W-:Y:S01]  /*106d0*/  @!P5 HFMA2.BF16_V2 R220, -RZ.H0_H0, RZ.H0_H0, -R194.H0_H0 ;  /* 0x200000ffffdcd231 */ /* 0x000fe200003409c2 */
[----:B------:R-:W-:Y:S02]  /*106e0*/  SHF.R.U32.HI R106, RZ, 0x18, R146 ;  /* 0x00000018ff6a7819 */ /* 0x000fe40000011692 */
[----:B------:R-:W-:Y:S02]  /*106f0*/  SHF.R.U32.HI R104, RZ, 0x8, R104 ;  /* 0x00000008ff687819 */ /* 0x000fe40000011668 */
[----:B---3--:R-:W-:Y:S02]  /*10700*/  SHF.R.U32.HI R105, RZ, 0x10, R178 ;  /* 0x00000010ff697819 */ /* 0x008fe400000116b2 */
[----:B------:R-:W-:Y:S02]  /*10710*/  PRMT R107, R107, 0x5410, R104 ;  /* 0x000054106b6b7816 */ /* 0x000fe40000000068 */
[----:B------:R-:W-:Y:S01]  /*10720*/  LOP3.LUT R104, R178, 0xffff, RZ, 0xc0, !PT ;  /* 0x0000ffffb2687812 */ /* 0x000fe200078ec0ff */
[----:B------:R-:W-:Y:S01]  /*10730*/  @!P4 HFMA2.BF16_V2 R217, -RZ.H0_H0, RZ.H0_H0, -R188.H0_H0 ;  /* 0x200000ffffd9c231 */ /* 0x000fe200003409bc */
[----:B------:R-:W-:Y:S01]  /*10740*/  LOP3.LUT R117, R105, 0xff, RZ, 0xc0, !PT ;  /* 0x000000ff69757812 */ /* 0x000fe200078ec0ff */
[--C-:B------:R-:W-:Y:S01]  /*10750*/  HSET2.LE.AND R107, R107, R204.reuse, PT ;  /* 0x000000cc6b6b7233 */ /* 0x100fe20003803000 */
[----:B------:R-:W-:Y:S02]  /*10760*/  SHF.R.U32.HI R104, RZ, 0x8, R104 ;  /* 0x00000008ff687819 */ /* 0x000fe40000011668 */
[----:B------:R-:W-:Y:S02]  /*10770*/  @!P4 PRMT R188, R217, 0x5410, RZ ;  /* 0x00005410d9bcc816 */ /* 0x000fe400000000ff */
[----:B------:R-:W-:Y:S02]  /*10780*/  PRMT R113, R113, 0x5410, R104 ;  /* 0x0000541071717816 */ /* 0x000fe40000000068 */
[C---:B------:R-:W-:Y:S02]  /*10790*/  LOP3.LUT R104, R119.reuse, 0xffff, RZ, 0xc0, !PT ;  /* 0x0000ffff77687812 */ /* 0x040fe400078ec0ff */
[----:B------:R-:W-:Y:S01]  /*107a0*/  ISETP.LE.U32.AND P4, PT, R106, UR12, PT ;  /* 0x0000000c6a007c0c */ /* 0x000fe2000bf83070 */
[--C-:B------:R-:W-:Y:S01]  /*107b0*/  HSET2.LE.AND R113, R113, R204.reuse, PT ;  /* 0x000000cc71717233 */ /* 0x100fe20003803000 */
[----:B------:R-:W-:Y:S02]  /*107c0*/  LOP3.LUT R106, R119, 0xff, RZ, 0xc0, !PT ;  /* 0x000000ff776a7812 */ /* 0x000fe400078ec0ff */
[----:B------:R-:W-:Y:S02]  /*107d0*/  SHF.R.U32.HI R115, RZ, 0x8, R104 ;  /* 0x00000008ff737819 */ /* 0x000fe40000011668 */
[----:B------:R-:W-:Y:S02]  /*107e0*/  LOP3.LUT R104, R206, 0xffff, RZ, 0xc0, !PT ;  /* 0x0000ffffce687812 */ /* 0x000fe400078ec0ff */
[----:B------:R-:W-:Y:S02]  /*107f0*/  PRMT R105, R106, 0x5410, R115 ;  /* 0x000054106a697816 */ /* 0x000fe40000000073 */
[----:B------:R-:W-:Y:S02]  /*10800*/  ISETP.LE.U32.AND P0, PT, R122, UR12, PT ;  /* 0x0000000c7a007c0c */ /* 0x000fe4000bf03070 */
[----:B------:R-:W-:Y:S01]  /*10810*/  SHF.R.U32.HI R104, RZ, 0x8, R104 ;  /* 0x00000008ff687819 */ /* 0x000fe20000011668 */
[--C-:B------:R-:W-:Y:S01]  /*10820*/  HSET2.LE.AND R105, R105, R204.reuse, PT ;  /* 0x000000cc69697233 */ /* 0x100fe20003803000 */
[----:B------:R-:W-:Y:S01]  /*10830*/  LOP3.LUT R115, R206, 0xff, RZ, 0xc0, !PT ;  /* 0x000000ffce737812 */ /* 0x000fe200078ec0ff */
[----:B------:R-:W-:Y:S01]  /*10840*/  @!P4 HFMA2.BF16_V2 R214, -RZ.H0_H0, RZ.H0_H0, -R187.H0_H0 ;  /* 0x200000ffffd6c231 */ /* 0x000fe200003409bb */
[----:B------:R-:W-:Y:S02]  /*10850*/  LOP3.LUT R102, R107, R102, RZ, 0xc0, !PT ;  /* 0x000000666b667212 */ /* 0x000fe400078ec0ff */
[----:B------:R-:W-:Y:S02]  /*10860*/  PRMT R115, R115, 0x5410, R104 ;  /* 0x0000541073737816 */ /* 0x000fe40000000068 */
[----:B------:R-:W-:Y:S02]  /*10870*/  LOP3.LUT R108, R105, R108, RZ, 0xc0, !PT ;  /* 0x0000006c696c7212 */ /* 0x000fe400078ec0ff */
[----:B------:R-:W1:Y:S01]  /*10880*/  LDSM.16.MT88.4 R104, [R210+0x9000] ;  /* 0x00900000d268783b */ /* 0x000e620000004200 */
[----:B------:R-:W-:Y:S01]  /*10890*/  @!P0 HFMA2.BF16_V2 R216, -RZ.H0_H0, RZ.H0_H0, -R167.H0_H0 ;  /* 0x200000ffffd88231 */ /* 0x000fe200003409a7 */
[--C-:B------:R-:W-:Y:S02]  /*108a0*/  SHF.R.U32.HI R177, RZ, 0x18, R176.reuse ;  /* 0x00000018ffb17819 */ /* 0x100fe400000116b0 */
[----:B------:R-:W-:Y:S02]  /*108b0*/  SHF.R.U32.HI R119, RZ, 0x18, R119 ;  /* 0x00000018ff777819 */ /* 0x000fe40000011677 */
[----:B------:R-:W-:Y:S02]  /*108c0*/  @!P0 PRMT R167, R216, 0x5410, RZ ;  /* 0x00005410d8a78816 */ /* 0x000fe400000000ff */
[----:B------:R-:W-:Y:S02]  /*108d0*/  ISETP.LE.U32.AND P0, PT, R114, UR12, PT ;  /* 0x0000000c72007c0c */ /* 0x000fe4000bf03070 */
[----:B------:R-:W-:Y:S02]  /*108e0*/  SHF.R.U32.HI R114, RZ, 0x10, R176 ;  /* 0x00000010ff727819 */ /* 0x000fe400000116b0 */
[----:B------:R-:W-:Y:S02]  /*108f0*/  PRMT R112, R112, 0x5410, R119 ;  /* 0x0000541070707816 */ /* 0x000fe40000000077 */
[----:B------:R-:W-:Y:S02]  /*10900*/  LOP3.LUT R114, R114, 0xff, RZ, 0xc0, !PT ;  /* 0x000000ff72727812 */ /* 0x000fe400078ec0ff */
[----:B------:R-:W-:Y:S01]  /*10910*/  PRMT R116, R117, 0x5410, R116 ;  /* 0x0000541075747816 */ /* 0x000fe20000000074 */
[--C-:B------:R-:W-:Y:S01]  /*10920*/  HSET2.LE.AND R112, R112, R204.reuse, PT ;  /* 0x000000cc70707233 */ /* 0x100fe20003803000 */
[----:B------:R-:W-:Y:S02]  /*10930*/  PRMT R114, R114, 0x5410, R177 ;  /* 0x0000541072727816 */ /* 0x000fe400000000b1 */
[--C-:B------:R-:W-:Y:S01]  /*10940*/  SHF.R.U32.HI R117, RZ, 0x10, R206.reuse ;  /* 0x00000010ff757819 */ /* 0x100fe200000116ce */
[--C-:B------:R-:W-:Y:S01]  /*10950*/  HSET2.LE.AND R116, R116, R204.reuse, PT ;  /* 0x000000cc74747233 */ /* 0x100fe20003803000 */
[----:B------:R-:W-:Y:S01]  /*10960*/  LOP3.LUT R100, R113, R100, RZ, 0xc0, !PT ;  /* 0x0000006471647212 */ /* 0x000fe200078ec0ff */
[--C-:B------:R-:W-:Y:S01]  /*10970*/  HSET2.LE.AND R113, R115, R204.reuse, PT ;  /* 0x000000cc73717233 */ /* 0x100fe20003803000 */
[----:B------:R-:W-:Y:S01]  /*10980*/  SHF.R.U32.HI R206, RZ, 0x18, R206 ;  /* 0x00000018ffce7819 */ /* 0x000fe200000116ce */
[--C-:B------:R-:W-:Y:S01]  /*10990*/  HSET2.LE.AND R114, R114, R204.reuse, PT ;  /* 0x000000cc72727233 */ /* 0x100fe20003803000 */
[----:B------:R-:W-:Y:S01]  /*109a0*/  LOP3.LUT R117, R117, 0xff, RZ, 0xc0, !PT ;  /* 0x000000ff75757812 */ /* 0x000fe200078ec0ff */
[----:B------:R-:W-:Y:S01]  /*109b0*/  LDSM.16.MT88.4 R176, [R210+0xbc00] ;  /* 0x00bc0000d2b0783b */ /* 0x000fe20000004200 */
[----:B------:R-:W-:Y:S01]  /*109c0*/  LOP3.LUT R110, R113, R110, RZ, 0xc0, !PT ;  /* 0x0000006e716e7212 */ /* 0x000fe200078ec0ff */
[--C-:B------:R-:W-:Y:S01]  /*109d0*/  @!P0 HFMA2.BF16_V2 R215, -RZ.H0_H0, RZ.H0_H0, -R165.reuse.H1_H1 ;  /* 0x200000ffffd78231 */ /* 0x100fe200003609a5 */
[----:B------:R-:W-:Y:S02]  /*109e0*/  LOP3.LUT R103, R114, R103, RZ, 0xc0, !PT ;  /* 0x0000006772677212 */ /* 0x000fe400078ec0ff */
[----:B------:R-:W-:Y:S02]  /*109f0*/  LOP3.LUT R109, R112, R109, RZ, 0xc0, !PT ;  /* 0x0000006d706d7212 */ /* 0x000fe400078ec0ff */
[----:B------:R-:W-:Y:S01]  /*10a00*/  PRMT R117, R117, 0x5410, R206 ;  /* 0x0000541075757816 */ /* 0x000fe200000000ce */
[----:B------:R-:W2:Y:S01]  /*10a10*/  LDSM.16.MT88.4 R112, [R208+0x9000] ;  /* 0x00900000d070783b */ /* 0x000ea20000004200 */
[----:B------:R-:W-:Y:S02]  /*10a20*/  LOP3.LUT R101, R116, R101, RZ, 0xc0, !PT ;  /* 0x0000006574657212 */ /* 0x000fe400078ec0ff */
[----:B------:R-:W-:Y:S01]  /*10a30*/  @!P6 PRMT R192, R223, 0x5410, RZ ;  /* 0x00005410dfc0e816 */ /* 0x000fe200000000ff */
[--C-:B------:R-:W-:Y:S01]  /*10a40*/  HSET2.LE.AND R116, R117, R204.reuse, PT ;  /* 0x000000cc75747233 */ /* 0x100fe20003803000 */
[----:B------:R-:W-:Y:S02]  /*10a50*/  ISETP.LE.U32.AND P6, PT, R118, UR12, PT ;  /* 0x0000000c76007c0c */ /* 0x000fe4000bfc3070 */
[C---:B------:R-:W-:Y:S01]  /*10a60*/  LOP3.LUT P3, RZ, R209.reuse, 0x40, RZ, 0xc0, !PT ;  /* 0x00000040d1ff7812 */ /* 0x040fe2000786c0ff */
[-C--:B-1----:R-:W-:Y:S01]  /*10a70*/  HMMA.16816.F32.BF16 R4, R100, R104.reuse, R4 ;  /* 0x000000686404723c */ /* 0x082fe20000041804 */
[----:B------:R-:W-:Y:S01]  /*10a80*/  LOP3.LUT R111, R116, R111, RZ, 0xc0, !PT ;  /* 0x0000006f746f7212 */ /* 0x000fe200078ec0ff */
[----:B------:R-:W-:Y:S01]  /*10a90*/  STG.E.U16 [R196.64+0x62], R192 ;  /* 0x000062c0c4007986 */ /* 0x000fe2000c101510 */
[C---:B------:R-:W-:Y:S02]  /*10aa0*/  LOP3.LUT P2, RZ, R209.reuse, 0x20, RZ, 0xc0, !PT ;  /* 0x00000020d1ff7812 */ /* 0x040fe4000784c0ff */
[----:B------:R-:W-:Y:S01]  /*10ab0*/  @!P1 PRMT R193, R224, 0x5410, RZ ;  /* 0x00005410e0c19816 */ /* 0x000fe200000000ff */
[----:B------:R-:W-:Y:S01]  /*10ac0*/  LDSM.16.MT88.4 R116, [R210+0xa400] ;  /* 0x00a40000d274783b */ /* 0x000fe20000004200 */
[----:B------:R-:W-:Y:S01]  /*10ad0*/  LOP3.LUT P1, RZ, R209, 0x10, RZ, 0xc0, !PT ;  /* 0x00000010d1ff7812 */ /* 0x000fe2000782c0ff */
[C---:B------:R-:W-:Y:S01]  /*10ae0*/  HMMA.16816.F32.BF16 R8, R108.reuse, R104, R8 ;  /* 0x000000686c08723c */ /* 0x040fe20000041808 */
[----:B------:R-:W-:Y:S02]  /*10af0*/  @!P4 PRMT R187, R214, 0x5410, RZ ;  /* 0x00005410d6bbc816 */ /* 0x000fe400000000ff */
[----:B------:R-:W-:Y:S01]  /*10b00*/  ISETP.LE.U32.AND P4, PT, R143, UR12, PT ;  /* 0x0000000c8f007c0c */ /* 0x000fe2000bf83070 */
[----:B------:R-:W-:Y:S02]  /*10b10*/  @!P6 HFMA2.BF16_V2 R219, -RZ.H0_H0, RZ.H0_H0, -R165.H0_H0 ;  /* 0x200000ffffdbe231 */ /* 0x000fe400003409a5 */
[----:B------:R1:W5:Y:S02]  /*10b20*/  LDL.LU R209, [R1+0xd0] ;  /* 0x0000d00001d17983 */ /* 0x0003640000300800 */
[-C--:B------:R-:W-:Y:S02]  /*10b30*/  HMMA.16816.F32.BF16 R12, R108, R106.reuse, R12 ;  /* 0x0000006a6c0c723c */ /* 0x080fe4000004180c */
[----:B------:R-:W-:Y:S04]  /*10b40*/  STG.E.U16 [R196.64+0x60], R193 ;  /* 0x000060c1c4007986 */ /* 0x000fe8000c101510 */
[----:B------:R-:W-:Y:S02]  /*10b50*/  STG.E.U16 [R200.64+0x5e], R189 ;  /* 0x00005ebdc8007986 */ /* 0x000fe4000c101510 */
[C---:B------:R-:W-:Y:S01]  /*10b60*/  HMMA.16816.F32.BF16 R16, R100.reuse, R106, R16 ;  /* 0x0000006a6410723c */ /* 0x040fe20000041810 */
[----:B------:R-:W-:Y:S01]  /*10b70*/  @!P4 HFMA2.BF16_V2 R222, -RZ.H0_H0, RZ.H0_H0, -R195.H0_H0 ;  /* 0x200000ffffdec231 */ /* 0x000fe200003409c3 */
[----:B------:R-:W3:Y:S06]  /*10b80*/  LDSM.16.MT88.4 R104, [R210+0xa000] ;  /* 0x00a00000d268783b */ /* 0x000eec0000004200 */
[-C--:B--2---:R-:W-:Y:S02]  /*10b90*/  HMMA.16816.F32.BF16 R20, R100, R112.reuse, R20 ;  /* 0x000000706414723c */ /* 0x084fe40000041814 */
[----:B------:R2:W-:Y:S04]  /*10ba0*/  STG.E.U16 [R200.64+0x60], R166 ;  /* 0x000060a6c8007986 */ /* 0x0005e8000c101510 */
[----:B------:R-:W-:Y:S02]  /*10bb0*/  STG.E.U16 [R198.64+0x60], R184 ;  /* 0x000060b8c6007986 */ /* 0x000fe4000c101510 */
[C---:B------:R-:W-:Y:S02]  /*10bc0*/  HMMA.16816.F32.BF16 R24, R108.reuse, R112, R24 ;  /* 0x000000706c18723c */ /* 0x040fe40000041818 */
[----:B------:R4:W-:Y:S04]  /*10bd0*/  STG.E.U16 [R198.64+0x62], R167 ;  /* 0x000062a7c6007986 */ /* 0x0009e8000c101510 */
[----:B------:R-:W-:Y:S02]  /*10be0*/  STG.E.U16 [R202.64+0x70], R186 ;  /* 0x000070baca007986 */ /* 0x000fe4000c101510 */
[-C--:B------:R-:W-:Y:S02]  /*10bf0*/  HMMA.16816.F32.BF16 R28, R108, R114.reuse, R28 ;  /* 0x000000726c1c723c */ /* 0x080fe4000004181c */
[----:B------:R-:W-:Y:S04]  /*10c00*/  STG.E.U16 [R202.64+0x72], R185 ;  /* 0x000072b9ca007986 */ /* 0x000fe8000c101510 */
[----:B------:R-:W-:Y:S02]  /*10c10*/  STG.E.U16 [R196.64+0x70], R188 ;  /* 0x000070bcc4007986 */ /* 0x000fe4000c101510 */
[C---:B------:R-:W-:Y:S02]  /*10c20*/  HMMA.16816.F32.BF16 R32, R100.reuse, R114, R32 ;  /* 0x000000726420723c */ /* 0x040fe40000041820 */
[----:B------:R-:W1:Y:S02]  /*10c30*/  LDSM.16.MT88.4 R112, [R208+0xa000] ;  /* 0x00a00000d070783b */ /* 0x000e640000004200 */
[----:B--2---:R-:W-:Y:S04]  /*10c40*/  IMAD.MOV.U32 R166, RZ, RZ, R3 ;  /* 0x000000ffffa67224 */ /* 0x004fe800078e0003 */
[-C--:B---3--:R-:W-:Y:S02]  /*10c50*/  HMMA.16816.F32.BF16 R36, R100, R104.reuse, R36 ;  /* 0x000000686424723c */ /* 0x088fe40000041824 */
[----:B------:R-:W-:Y:S02]  /*10c60*/  STG.E.U16 [R196.64+0x72], R187 ;  /* 0x000072bbc4007986 */ /* 0x000fe4000c101510 */
[----:B----4-:R-:W-:Y:S04]  /*10c70*/  IMAD.MOV.U32 R167, RZ, RZ, R0 ;  /* 0x000000ffffa77224 */ /* 0x010fe800078e0000 */
[C---:B------:R-:W-:Y:S08]  /*10c80*/  HMMA.16816.F32.BF16 R40, R108.reuse, R104, R40 ;  /* 0x000000686c28723c */ /* 0x040ff00000041828 */
[-C--:B------:R-:W-:Y:S08]  /*10c90*/  HMMA.16816.F32.BF16 R44, R108, R106.reuse, R44 ;  /* 0x0000006a6c2c723c */ /* 0x080ff0000004182c */
[C---:B------:R-:W-:Y:S01]  /*10ca0*/  HMMA.16816.F32.BF16 R48, R100.reuse, R106, R48 ;  /* 0x0000006a6430723c */ /* 0x040fe20000041830 */
[----:B------:R-:W2:Y:S07]  /*10cb0*/  LDSM.16.MT88.4 R104, [R210+0xb000] ;  /* 0x00b00000d268783b */ /* 0x000eae0000004200 */
[-C--:B-1----:R-:W-:Y:S08]  /*10cc0*/  HMMA.16816.F32.BF16 R52, R100, R112.reuse, R52 ;  /* 0x000000706434723c */ /* 0x082ff00000041834 */
[C---:B------:R-:W-:Y:S08]  /*10cd0*/  HMMA.16816.F32.BF16 R56, R108.reuse, R112, R56 ;  /* 0x000000706c38723c */ /* 0x040ff00000041838 */
[-C--:B------:R-:W-:Y:S08]  /*10ce0*/  HMMA.16816.F32.BF16 R60, R108, R114.reuse, R60 ;  /* 0x000000726c3c723c */ /* 0x080ff0000004183c */
[C---:B------:R-:W-:Y:S01]  /*10cf0*/  HMMA.16816.F32.BF16 R64, R100.reuse, R114, R64 ;  /* 0x000000726440723c */ /* 0x040fe20000041840 */
[----:B------:R-:W1:Y:S07]  /*10d00*/  LDSM.16.MT88.4 R112, [R208+0xb000] ;  /* 0x00b00000d070783b */ /* 0x000e6e0000004200 */
[-C--:B--2---:R-:W-:Y:S08]  /*10d10*/  HMMA.16816.F32.BF16 R68, R100, R104.reuse, R68 ;  /* 0x000000686444723c */ /* 0x084ff00000041844 */
[C---:B------:R-:W-:Y:S07]  /*10d20*/  HMMA.16816.F32.BF16 R72, R108.reuse, R104, R72 ;  /* 0x000000686c48723c */ /* 0x040fee0000041848 */
[--C-:B------:R-:W-:Y:S01]  /*10d30*/  SHF.R.U32.HI R105, RZ, 0x10, R158.reuse ;  /* 0x00000010ff697819 */ /* 0x100fe2000001169e */
[-C--:B------:R-:W-:Y:S01]  /*10d40*/  HMMA.16816.F32.BF16 R76, R108, R106.reuse, R76 ;  /* 0x0000006a6c4c723c */ /* 0x080fe2000004184c */
[C---:B------:R-:W-:Y:S07]  /*10d50*/  LOP3.LUT R104, R158.reuse, 0xff, RZ, 0xc0, !PT ;  /* 0x000000ff9e687812 */ /* 0x040fee00078ec0ff */
[C---:B------:R-:W-:Y:S07]  /*10d60*/  HMMA.16816.F32.BF16 R80, R100.reuse, R106, R80 ;  /* 0x0000006a6450723c */ /* 0x040fee0000041850 */
[----:B------:R-:W-:Y:S01]  /*10d70*/  LOP3.LUT R106, R158, 0xffff, RZ, 0xc0, !PT ;  /* 0x0000ffff9e6a7812 */ /* 0x000fe200078ec0ff */
[-C--:B-1----:R-:W-:Y:S01]  /*10d80*/  HMMA.16816.F32.BF16 R84, R100, R112.reuse, R84 ;  /* 0x000000706454723c */ /* 0x082fe20000041854 */
[----:B------:R-:W-:Y:S03]  /*10d90*/  SHF.R.U32.HI R158, RZ, 0x18, R158 ;  /* 0x00000018ff9e7819 */ /* 0x000fe6000001169e */
[----:B------:R-:W-:Y:S04]  /*10da0*/  SHF.R.U32.HI R107, RZ, 0x8, R106 ;  /* 0x00000008ff6b7819 */ /* 0x000fe8000001166a */
[C---:B------:R-:W-:Y:S07]  /*10db0*/  HMMA.16816.F32.BF16 R88, R108.reuse, R112, R88 ;  /* 0x000000706c58723c */ /* 0x040fee0000041858 */
[----:B------:R-:W-:Y:S01]  /*10dc0*/  LOP3.LUT R112, R160, 0xffff, RZ, 0xc0, !PT ;  /* 0x0000ffffa0707812 */ /* 0x000fe200078ec0ff */
[-C--:B------:R-:W-:Y:S04]  /*10dd0*/  HMMA.16816.F32.BF16 R92, R108, R114.reuse, R92 ;  /* 0x000000726c5c723c */ /* 0x080fe8000004185c */
[----:B------:R-:W-:Y:S03]  /*10de0*/  SHF.R.U32.HI R112, RZ, 0x8, R112 ;  /* 0x00000008ff707819 */ /* 0x000fe60000011670 */
[----:B------:R-:W-:Y:S01]  /*10df0*/  LOP3.LUT R111, R105, 0xff, RZ, 0xc0, !PT ;  /* 0x000000ff696f7812 */ /* 0x000fe200078ec0ff */
[----:B------:R-:W-:Y:S01]  /*10e00*/  HMMA.16816.F32.BF16 R96, R100, R114, R96 ;  /* 0x000000726460723c */ /* 0x000fe20000041860 */
[----:B------:R-:W-:Y:S02]  /*10e10*/  PRMT R108, R104, 0x5410, R107 ;  /* 0x00005410686c7816 */ /* 0x000fe4000000006b */
[----:B------:R-:W1:Y:S01]  /*10e20*/  LDSM.16.MT88.4 R104, [R210+0x9400] ;  /* 0x00940000d268783b */ /* 0x000e620000004200 */
[----:B------:R-:W-:Y:S02]  /*10e30*/  PRMT R111, R111, 0x5410, R158 ;  /* 0x000054106f6f7816 */ /* 0x000fe4000000009e */
[----:B------:R-:W-:Y:S02]  /*10e40*/  SHF.R.U32.HI R110, RZ, 0x10, R160 ;  /* 0x00000010ff6e7819 */ /* 0x000fe400000116a0 */
[C---:B------:R-:W-:Y:S04]  /*10e50*/  LOP3.LUT R103, R174.reuse, 0xffff, RZ, 0xc0, !PT ;  /* 0x0000ffffae677812 */ /* 0x040fe800078ec0ff */
[----:B------:R-:W-:Y:S02]  /*10e60*/  LOP3.LUT R100, R174, 0xff, RZ, 0xc0, !PT ;  /* 0x000000ffae647812 */ /* 0x000fe400078ec0ff */
[----:B------:R-:W-:Y:S02]  /*10e70*/  SHF.R.U32.HI R103, RZ, 0x8, R103 ;  /* 0x00000008ff677819 */ /* 0x000fe40000011667 */
[--C-:B------:R-:W-:Y:S02]  /*10e80*/  SHF.R.U32.HI R101, RZ, 0x10, R174.reuse ;  /* 0x00000010ff657819 */ /* 0x100fe400000116ae */
[----:B------:R-:W-:Y:S02]  /*10e90*/  PRMT R103, R100, 0x5410, R103 ;  /* 0x0000541064677816 */ /* 0x000fe40000000067 */
[----:B------:R-:W-:Y:S02]  /*10ea0*/  SHF.R.U32.HI R174, RZ, 0x18, R174 ;  /* 0x00000018ffae7819 */ /* 0x000fe400000116ae */
[----:B------:R-:W-:Y:S01]  /*10eb0*/  LOP3.LUT R101, R101, 0xff, RZ, 0xc0, !PT ;  /* 0x000000ff65657812 */ /* 0x000fe200078ec0ff */
[--C-:B------:R-:W-:Y:S01]  /*10ec0*/  HSET2.LE.AND R103, R103, R204.reuse, PT ;  /* 0x000000cc67677233 */ /* 0x100fe20003803000 */
[----:B------:R-:W-:Y:S02]  /*10ed0*/  LOP3.LUT R102, R156, 0xffff, RZ, 0xc0, !PT ;  /* 0x0000ffff9c667812 */ /* 0x000fe400078ec0ff */
[----:B------:R-:W-:Y:S01]  /*10ee0*/  PRMT R100, R101, 0x5410, R174 ;  /* 0x0000541065647816 */ /* 0x000fe200000000ae */
[--C-:B------:R-:W-:Y:S01]  /*10ef0*/  HSET2.LE.AND R101, R108, R204.reuse, PT ;  /* 0x000000cc6c657233 */ /* 0x100fe20003803000 */
[----:B------:R-:W-:Y:S02]  /*10f00*/  LOP3.LUT R109, R160, 0xff, RZ, 0xc0, !PT ;  /* 0x000000ffa06d7812 */ /* 0x000fe400078ec0ff */
[----:B------:R-:W-:Y:S01]  /*10f10*/  SHF.R.U32.HI R160, RZ, 0x18, R160 ;  /* 0x00000018ffa07819 */ /* 0x000fe200000116a0 */
[--C-:B------:R-:W-:Y:S01]  /*10f20*/  HSET2.LE.AND R108, R100, R204.reuse, PT ;  /* 0x000000cc646c7233 */ /* 0x100fe20003803000 */
[----:B------:R-:W-:Y:S01]  /*10f30*/  LOP3.LUT R100, R103, R120, RZ, 0xc0, !PT ;  /* 0x0000007867647212 */ /* 0x000fe200078ec0ff */
[--C-:B------:R-:W-:Y:S01]  /*10f40*/  HSET2.LE.AND R103, R111, R204.reuse, PT ;  /* 0x000000cc6f677233 */ /* 0x100fe20003803000 */
[----:B------:R-:W-:Y:S01]  /*10f50*/  SHF.R.U32.HI R156, RZ, 0x18, R156 ;  /* 0x00000018ff9c7819 */ /* 0x000fe2000001169c */
[----:B------:R-:W-:Y:S01]  /*10f60*/  LDSM.16.MT88.4 R120, [R208+0xa400] ;  /* 0x00a40000d078783b */ /* 0x000fe20000004200 */
[----:B------:R-:W-:Y:S02]  /*10f70*/  LOP3.LUT R111, R110, 0xff, RZ, 0xc0, !PT ;  /* 0x000000ff6e6f7812 */ /* 0x000fe400078ec0ff */
[----:B------:R-:W-:Y:S02]  /*10f80*/  SHF.R.U32.HI R102, RZ, 0x8, R102 ;  /* 0x00000008ff667819 */ /* 0x000fe40000011666 */
[----:B------:R-:W-:Y:S02]  /*10f90*/  PRMT R109, R109, 0x5410, R112 ;  /* 0x000054106d6d7816 */ /* 0x000fe40000000070 */
[----:B------:R-:W-:Y:S01]  /*10fa0*/  PRMT R131, R131, 0x5410, R156 ;  /* 0x0000541083837816 */ /* 0x000fe2000000009c */
[----:B------:R-:W2:Y:S01]  /*10fb0*/  LDSM.16.MT88.4 R112, [R208+0x9400] ;  /* 0x00940000d070783b */ /* 0x000ea20000004200 */
[----:B------:R-:W-:Y:S01]  /*10fc0*/  PRMT R111, R111, 0x5410, R160 ;  /* 0x000054106f6f7816 */ /* 0x000fe200000000a0 */
[--C-:B------:R-:W-:Y:S01]  /*10fd0*/  HSET2.LE.AND R109, R109, R204.reuse, PT ;  /* 0x000000cc6d6d7233 */ /* 0x100fe20003803000 */
[----:B------:R-:W-:Y:S02]  /*10fe0*/  PRMT R145, R145, 0x5410, R102 ;  /* 0x0000541091917816 */ /* 0x000fe40000000066 */
[----:B------:R-:W-:Y:S01]  /*10ff0*/  LOP3.LUT R102, R101, R130, RZ, 0xc0, !PT ;  /* 0x0000008265667212 */ /* 0x000fe200078ec0ff */
[--C-:B------:R-:W-:Y:S01]  /*11000*/  HSET2.LE.AND R111, R111, R204.reuse, PT ;  /* 0x000000cc6f6f7233 */ /* 0x100fe20003803000 */
[----:B------:R-:W-:Y:S01]  /*11010*/  LOP3.LUT R101, R108, R129, RZ, 0xc0, !PT ;  /* 0x000000816c657212 */ /* 0x000fe200078ec0ff */
[--C-:B------:R-:W-:Y:S01]  /*11020*/  HSET2.LE.AND R108, R145, R204.reuse, PT ;  /* 0x000000cc916c7233 */ /* 0x100fe20003803000 */
[----:B------:R-:W-:Y:S01]  /*11030*/  LOP3.LUT R103, R103, R128, RZ, 0xc0, !PT ;  /* 0x0000008067677212 */ /* 0x000fe200078ec0ff */
[--C-:B------:R-:W-:Y:S01]  /*11040*/  HSET2.LE.AND R128, R131, R204.reuse, PT ;  /* 0x000000cc83807233 */ /* 0x100fe20003803000 */
[----:B------:R-:W-:Y:S01]  /*11050*/  LDSM.16.MT88.4 R160, [R208+0xac00] ;  /* 0x00ac0000d0a0783b */ /* 0x000fe20000004200 */
[----:B------:R-:W-:Y:S02]  /*11060*/  LOP3.LUT R110, R109, R126, RZ, 0xc0, !PT ;  /* 0x0000007e6d6e7212 */ /* 0x000fe400078ec0ff */
[----:B------:R-:W-:Y:S02]  /*11070*/  LOP3.LUT R108, R108, R127, RZ, 0xc0, !PT ;  /* 0x0000007f6c6c7212 */ /* 0x000fe400078ec0ff */
[-C--:B-1----:R-:W-:Y:S01]  /*11080*/  HMMA.16816.F32.BF16 R4, R100, R104.reuse, R4 ;  /* 0x000000686404723c */ /* 0x082fe20000041804 */
[----:B------:R-:W-:Y:S02]  /*11090*/  LOP3.LUT R109, R128, R125, RZ, 0xc0, !PT ;  /* 0x0000007d806d7212 */ /* 0x000fe400078ec0ff */
[----:B------:R-:W-:Y:S02]  /*110a0*/  LOP3.LUT R111, R111, R124, RZ, 0xc0, !PT ;  /* 0x0000007c6f6f7212 */ /* 0x000fe400078ec0ff */
[----:B------:R-:W-:Y:S04]  /*110b0*/  LOP3.LUT R124, R151, UR15, R152, 0x96, !PT ;  /* 0x0000000f977c7c12 */ /* 0x000fe8000f8e9698 */
[----:B------:R-:W-:Y:S01]  /*110c0*/  SHF.R.U32.HI R130, RZ, 0x10, R124 ;  /* 0x00000010ff827819 */ /* 0x000fe2000001167c */
[C---:B------:R-:W-:Y:S03]  /*110d0*/  HMMA.16816.F32.BF16 R8, R108.reuse, R104, R8 ;  /* 0x000000686c08723c */ /* 0x040fe60000041808 */
[----:B------:R-:W-:Y:S05]  /*110e0*/  LOP3.LUT R130, R130, 0xff, RZ, 0xc0, !PT ;  /* 0x000000ff82827812 */ /* 0x000fea00078ec0ff */
[-C--:B------:R-:W-:Y:S08]  /*110f0*/  HMMA.16816.F32.BF16 R12, R108, R106.reuse, R12 ;  /* 0x0000006a6c0c723c */ /* 0x080ff0000004180c */
[C---:B------:R-:W-:Y:S01]  /*11100*/  HMMA.16816.F32.BF16 R16, R100.reuse, R106, R16 ;  /* 0x0000006a6410723c */ /* 0x040fe20000041810 */
[----:B------:R-:W1:Y:S07]  /*11110*/  LDSM.16.MT88.4 R104, [R210+0xb400] ;  /* 0x00b40000d268783b */ /* 0x000e6e0000004200 */
[-C--:B--2---:R-:W-:Y:S08]  /*11120*/  HMMA.16816.F32.BF16 R20, R100, R112.reuse, R20 ;  /* 0x000000706414723c */ /* 0x084ff00000041814 */
[C---:B------:R-:W-:Y:S07]  /*11130*/  HMMA.16816.F32.BF16 R24, R108.reuse, R112, R24 ;  /* 0x000000706c18723c */ /* 0x040fee0000041818 */
[----:B------:R-:W-:Y:S01]  /*11140*/  LOP3.LUT R112, R155, UR26, R180, 0x96, !PT ;  /* 0x0000001a9b707c12 */ /* 0x000fe2000f8e96b4 */
[-C--:B------:R-:W-:Y:S08]  /*11150*/  HMMA.16816.F32.BF16 R28, R108, R114.reuse, R28 ;  /* 0x000000726c1c723c */ /* 0x080ff0000004181c */
[C---:B------:R-:W-:Y:S07]  /*11160*/  HMMA.16816.F32.BF16 R32, R100.reuse, R114, R32 ;  /* 0x000000726420723c */ /* 0x040fee0000041820 */
[----:B------:R-:W-:Y:S01]  /*11170*/  IMAD.WIDE.U32 R114, R112, -0x2daee0ad, RZ ;  /* 0xd2511f5370727825 */ /* 0x000fe200078e00ff */
[-C--:B------:R-:W-:Y:S04]  /*11180*/  HMMA.16816.F32.BF16 R36, R100, R116.reuse, R36 ;  /* 0x000000746424723c */ /* 0x080fe80000041824 */
[----:B------:R-:W-:Y:S02]  /*11190*/  LOP3.LUT R112, R115, UR14, R182, 0x96, !PT ;  /* 0x0000000e73707c12 */ /* 0x000fe4000f8e96b6 */
[----:B------:R-:W-:Y:S02]  /*111a0*/  LDSM.16.MT88.4 R180, [R208+0xbc00] ;  /* 0x00bc0000d0b4783b */ /* 0x000fe40000004200 */
[C---:B------:R-:W-:Y:S01]  /*111b0*/  HMMA.16816.F32.BF16 R40, R108.reuse, R116, R40 ;  /* 0x000000746c28723c */ /* 0x040fe20000041828 */
[----:B------:R-:W-:Y:S05]  /*111c0*/  IMAD.WIDE.U32 R112, R112, -0x326172a9, RZ ;  /* 0xcd9e8d5770707825 */ /* 0x000fea00078e00ff */
[----:B------:R-:W-:Y:S02]  /*111d0*/  LOP3.LUT R149, R113, UR24, R148, 0x96, !PT ;  /* 0x0000001871957c12 */ /* 0x000fe4000f8e9694 */
[-C--:B------:R-:W-:Y:S04]  /*111e0*/  HMMA.16816.F32.BF16 R44, R108, R118.reuse, R44 ;  /* 0x000000766c2c723c */ /* 0x080fe8000004182c */
[----:B------:R-:W-:Y:S04]  /*111f0*/  IMAD.WIDE.U32 R116, R149, -0x2daee0ad, RZ ;  /* 0xd2511f5395747825 */ /* 0x000fe800078e00ff */
[C---:B------:R-:W-:Y:S07]  /*11200*/  HMMA.16816.F32.BF16 R48, R100.reuse, R118, R48 ;  /* 0x000000766430723c */ /* 0x040fee0000041830 */
[----:B------:R-:W-:Y:S01]  /*11210*/  IMAD.WIDE.U32 R118, R154, -0x2daee0ad, RZ ;  /* 0xd2511f539a767825 */ /* 0x000fe200078e00ff */
[-C--:B------:R-:W-:Y:S04]  /*11220*/  HMMA.16816.F32.BF16 R52, R100, R120.reuse, R52 ;  /* 0x000000786434723c */ /* 0x080fe80000041834 */
[----:B------:R-:W-:Y:S02]  /*11230*/  LOP3.LUT R154, R119, UR21, R114, 0x96, !PT ;  /* 0x00000015779a7c12 */ /* 0x000fe4000f8e9672 */
[----:B------:R-:W-:Y:S02]  /*11240*/  LOP3.LUT R153, R117, UR11, R118, 0x96, !PT ;  /* 0x0000000b75997c12 */ /* 0x000fe4000f8e9676 */
[C---:B------:R-:W-:Y:S01]  /*11250*/  HMMA.16816.F32.BF16 R56, R108.reuse, R120, R56 ;  /* 0x000000786c38723c */ /* 0x040fe20000041838 */
[----:B------:R-:W-:Y:S03]  /*11260*/  IMAD.WIDE.U32 R154, R154, -0x326172a9, RZ ;  /* 0xcd9e8d579a9a7825 */ /* 0x000fe600078e00ff */
[----:B------:R-:W-:Y:S01]  /*11270*/  SHF.R.U32.HI R117, RZ, 0x10, R150 ;  /* 0x00000010ff757819 */ /* 0x000fe20000011696 */
[----:B------:R-:W-:Y:S01]  /*11280*/  IMAD.WIDE.U32 R152, R153, -0x326172a9, RZ ;  /* 0xcd9e8d5799987825 */ /* 0x000fe200078e00ff */
[----:B------:R-:W-:Y:S02]  /*11290*/  LOP3.LUT R148, R155, UR20, R112, 0x96, !PT ;  /* 0x000000149b947c12 */ /* 0x000fe4000f8e9670 */
[-C--:B------:R-:W-:Y:S01]  /*112a0*/  HMMA.16816.F32.BF16 R60, R108, R122.reuse, R60 ;  /* 0x0000007a6c3c723c */ /* 0x080fe2000004183c */
[----:B------:R-:W2:Y:S03]  /*112b0*/  LDSM.16.MT88.4 R112, [R208+0xb400] ;  /* 0x00b40000d070783b */ /* 0x000ea60000004200 */
[----:B------:R-:W-:Y:S01]  /*112c0*/  LOP3.LUT R117, R117, 0xff, RZ, 0xc0, !PT ;  /* 0x000000ff75757812 */ /* 0x000fe200078ec0ff */
[----:B------:R-:W-:Y:S01]  /*112d0*/  IMAD.WIDE.U32 R148, R148, -0x2daee0ad, RZ ;  /* 0xd2511f5394947825 */ /* 0x000fe200078e00ff */
[----:B------:R-:W-:Y:S02]  /*112e0*/  LOP3.LUT R120, R124, 0xffff, RZ, 0xc0, !PT ;  /* 0x0000ffff7c787812 */ /* 0x000fe400078ec0ff */
[C---:B------:R-:W-:Y:S04]  /*112f0*/  HMMA.16816.F32.BF16 R64, R100.reuse, R122, R64 ;  /* 0x0000007a6440723c */ /* 0x040fe80000041840 */
[----:B------:R-:W-:Y:S02]  /*11300*/  SHF.R.U32.HI R120, RZ, 0x8, R120 ;  /* 0x00000008ff787819 */ /* 0x000fe40000011678 */
[----:B------:R-:W-:Y:S02]  /*11310*/  LOP3.LUT R116, R149, UR5, R116, 0x96, !PT ;  /* 0x0000000595747c12 */ /* 0x000fe4000f8e9674 */
[-C--:B-1----:R-:W-:Y:S04]  /*11320*/  HMMA.16816.F32.BF16 R68, R100, R104.reuse, R68 ;  /* 0x000000686444723c */ /* 0x082fe80000041844 */
[----:B------:R-:W-:Y:S01]  /*11330*/  IMAD.WIDE.U32 R118, R116, -0x326172a9, RZ ;  /* 0xcd9e8d5774767825 */ /* 0x000fe200078e00ff */
[----:B------:R-:W-:Y:S03]  /*11340*/  LOP3.LUT R116, R150, 0xffff, RZ, 0xc0, !PT ;  /* 0x0000ffff96747812 */ /* 0x000fe600078ec0ff */
[C---:B------:R-:W-:Y:S01]  /*11350*/  HMMA.16816.F32.BF16 R72, R108.reuse, R104, R72 ;  /* 0x000000686c48723c */ /* 0x040fe20000041848 */
[----:B------:R-:W-:Y:S03]  /*11360*/  SHF.R.U32.HI R116, RZ, 0x8, R116 ;  /* 0x00000008ff747819 */ /* 0x000fe60000011674 */
[----:B------:R-:W-:Y:S02]  /*11370*/  LOP3.LUT R121, R118, 0xffff, RZ, 0xc0, !PT ;  /* 0x0000ffff76797812 */ /* 0x000fe400078ec0ff */
[----:B------:R-:W-:Y:S02]  /*11380*/  LOP3.LUT R125, R119, UR15, R152, 0x96, !PT ;  /* 0x0000000f777d7c12 */ /* 0x000fe4000f8e9698 */
[-C--:B------:R-:W-:Y:S01]  /*11390*/  HMMA.16816.F32.BF16 R76, R108, R106.reuse, R76 ;  /* 0x0000006a6c4c723c */ /* 0x080fe2000004184c */
[--C-:B------:R-:W-:Y:S03]  /*113a0*/  SHF.R.U32.HI R149, RZ, 0x10, R118.reuse ;  /* 0x00000010ff957819 */ /* 0x100fe60000011676 */
[----:B------:R-:W-:Y:S02]  /*113b0*/  SHF.R.U32.HI R145, RZ, 0x18, R118 ;  /* 0x00000018ff917819 */ /* 0x000fe40000011676 */
[----:B------:R-:W-:Y:S02]  /*113c0*/  LOP3.LUT R128, R125, 0xffff, RZ, 0xc0, !PT ;  /* 0x0000ffff7d807812 */ /* 0x000fe400078ec0ff */
[C---:B------:R-:W-:Y:S01]  /*113d0*/  HMMA.16816.F32.BF16 R80, R100.reuse, R106, R80 ;  /* 0x0000006a6450723c */ /* 0x040fe20000041850 */
[----:B------:R-:W-:Y:S03]  /*113e0*/  LOP3.LUT R105, R150, 0xff, RZ, 0xc0, !PT ;  /* 0x000000ff96697812 */ /* 0x000fe600078ec0ff */
[----:B------:R-:W-:Y:S02]  /*113f0*/  SHF.R.U32.HI R104, RZ, 0x18, R150 ;  /* 0x00000018ff687819 */ /* 0x000fe40000011696 */
[----:B------:R-:W-:Y:S02]  /*11400*/  LOP3.LUT R150, R118, 0xff, RZ, 0xc0, !PT ;  /* 0x000000ff76967812 */ /* 0x000fe400078ec0ff */
[-C--:B--2---:R-:W-:Y:S01]  /*11410*/  HMMA.16816.F32.BF16 R84, R100, R112.reuse, R84 ;  /* 0x000000706454723c */ /* 0x084fe20000041854 */
[----:B------:R-:W-:Y:S03]  /*11420*/  PRMT R152, R105, 0x5410, R116 ;  /* 0x0000541069987816 */ /* 0x000fe60000000074 */
[----:B------:R-:W-:Y:S02]  /*11430*/  PRMT R104, R117, 0x5410, R104 ;  /* 0x0000541075687816 */ /* 0x000fe40000000068 */
[----:B------:R-:W1:Y:S01]  /*11440*/  LDSM.16.MT88.4 R116, [R210+0x9800] ;  /* 0x00980000d274783b */ /* 0x000e620000004200 */
[----:B------:R-:W-:Y:S01]  /*11450*/  LOP3.LUT R105, R124, 0xff, RZ, 0xc0, !PT ;  /* 0x000000ff7c697812 */ /* 0x000fe200078ec0ff */
[C---:B------:R-:W-:Y:S01]  /*11460*/  HMMA.16816.F32.BF16 R88, R108.reuse, R112, R88 ;  /* 0x000000706c58723c */ /* 0x040fe20000041858 */
[----:B------:R-:W-:Y:S03]  /*11470*/  SHF.R.U32.HI R107, RZ, 0x18, R124 ;  /* 0x00000018ff6b7819 */ /* 0x000fe6000001167c */
[----:B------:R-:W-:Y:S02]  /*11480*/  PRMT R105, R105, 0x5410, R120 ;  /* 0x0000541069697816 */ /* 0x000fe40000000078 */
[----:B------:R-:W-:Y:S01]  /*11490*/  PRMT R107, R130, 0x5410, R107 ;  /* 0x00005410826b7816 */ /* 0x000fe2000000006b */
[--C-:B------:R-:W-:Y:S01]  /*114a0*/  HSET2.LE.AND R112, R104, R204.reuse, PT ;  /* 0x000000cc68707233 */ /* 0x100fe20003803000 */
[-C--:B------:R-:W-:Y:S01]  /*114b0*/  HMMA.16816.F32.BF16 R92, R108, R114.reuse, R92 ;  /* 0x000000726c5c723c */ /* 0x080fe2000004185c */
[--C-:B------:R-:W-:Y:S01]  /*114c0*/  SHF.R.U32.HI R106, RZ, 0x10, R125.reuse ;  /* 0x00000010ff6a7819 */ /* 0x100fe2000001167d */
[----:B------:R-:W-:Y:S02]  /*114d0*/  LDSM.16.MT88.4 R108, [R210+0xb800] ;  /* 0x00b80000d26c783b */ /* 0x000fe40000004200 */
[--C-:B------:R-:W-:Y:S01]  /*114e0*/  HSET2.LE.AND R105, R105, R204.reuse, PT ;  /* 0x000000cc69697233 */ /* 0x100fe20003803000 */
[----:B------:R-:W-:Y:S01]  /*114f0*/  SHF.R.U32.HI R129, RZ, 0x18, R125 ;  /* 0x00000018ff817819 */ /* 0x000fe2000001167d */
[--C-:B------:R-:W-:Y:S01]  /*11500*/  HSET2.LE.AND R107, R107, R204.reuse, PT ;  /* 0x000000cc6b6b7233 */ /* 0x100fe20003803000 */
[----:B------:R-:W-:Y:S01]  /*11510*/  SHF.R.U32.HI R121, RZ, 0x8, R121 ;  /* 0x00000008ff797819 */ /* 0x000fe20000011679 */
[----:B------:R-:W-:Y:S01]  /*11520*/  HMMA.16816.F32.BF16 R96, R100, R114, R96 ;  /* 0x000000726460723c */ /* 0x000fe20000041860 */
[----:B------:R-:W-:Y:S03]  /*11530*/  LOP3.LUT R106, R106, 0xff, RZ, 0xc0, !PT ;  /* 0x000000ff6a6a7812 */ /* 0x000fe600078ec0ff */
[----:B------:R-:W-:Y:S02]  /*11540*/  LOP3.LUT R151, R125, 0xff, RZ, 0xc0, !PT ;  /* 0x000000ff7d977812 */ /* 0x000fe400078ec0ff */
[----:B------:R-:W-:Y:S01]  /*11550*/  SHF.R.U32.HI R128, RZ, 0x8, R128 ;  /* 0x00000008ff807819 */ /* 0x000fe20000011680 */
[----:B------:R-:W-:Y:S01]  /*11560*/  LDSM.16.MT88.4 R124, [R210+0xa800] ;  /* 0x00a80000d27c783b */ /* 0x000fe20000004200 */
[----:B------:R-:W-:Y:S04]  /*11570*/  LOP3.LUT R104, R105, R142, RZ, 0xc0, !PT ;  /* 0x0000008e69687212 */ /* 0x000fe800078ec0ff */
[----:B------:R-:W-:Y:S02]  /*11580*/  LOP3.LUT R105, R107, R140, RZ, 0xc0, !PT ;  /* 0x0000008c6b697212 */ /* 0x000fe400078ec0ff */
[----:B------:R-:W-:Y:S02]  /*11590*/  LOP3.LUT R140, R149, 0xff, RZ, 0xc0, !PT ;  /* 0x000000ff958c7812 */ /* 0x000fe400078ec0ff */
[----:B------:R-:W-:Y:S01]  /*115a0*/  PRMT R113, R106, 0x5410, R129 ;  /* 0x000054106a717816 */ /* 0x000fe20000000081 */
[--C-:B------:R-:W-:Y:S01]  /*115b0*/  HSET2.LE.AND R106, R152, R204.reuse, PT ;  /* 0x000000cc986a7233 */ /* 0x100fe20003803000 */
[----:B------:R-:W-:Y:S02]  /*115c0*/  PRMT R150, R150, 0x5410, R121 ;  /* 0x0000541096967816 */ /* 0x000fe40000000079 */
[----:B------:R-:W-:Y:S01]  /*115d0*/  PRMT R151, R151, 0x5410, R128 ;  /* 0x0000541097977816 */ /* 0x000fe20000000080 */
[----:B------:R-:W2:Y:S01]  /*115e0*/  LDSM.16.MT88.4 R120, [R208+0x9800] ;  /* 0x00980000d078783b */ /* 0x000ea20000004200 */
[----:B------:R-:W-:Y:S01]  /*115f0*/  PRMT R103, R140, 0x5410, R145 ;  /* 0x000054108c677816 */ /* 0x000fe20000000091 */
[--C-:B------:R-:W-:Y:S01]  /*11600*/  HSET2.LE.AND R102, R150, R204.reuse, PT ;  /* 0x000000cc96667233 */ /* 0x100fe20003803000 */
[----:B------:R-:W-:Y:S01]  /*11610*/  LOP3.LUT R106, R106, R141, RZ, 0xc0, !PT ;  /* 0x0000008d6a6a7212 */ /* 0x000fe200078ec0ff */
[--C-:B------:R-:W-:Y:S01]  /*11620*/  HSET2.LE.AND R101, R151, R204.reuse, PT ;  /* 0x000000cc97657233 */ /* 0x100fe20003803000 */
[----:B------:R-:W-:Y:S01]  /*11630*/  LOP3.LUT R107, R112, R139, RZ, 0xc0, !PT ;  /* 0x0000008b706b7212 */ /* 0x000fe200078ec0ff */
[--C-:B------:R-:W-:Y:S01]  /*11640*/  HSET2.LE.AND R112, R113, R204.reuse, PT ;  /* 0x000000cc71707233 */ /* 0x100fe20003803000 */
[----:B------:R-:W-:Y:S01]  /*11650*/  LOP3.LUT R152, R153, UR8, R154, 0x96, !PT ;  /* 0x0000000899987c12 */ /* 0x000fe2000f8e969a */
[--C-:B------:R-:W-:Y:S01]  /*11660*/  HSET2.LE.AND R103, R103, R204.reuse, PT ;  /* 0x000000cc67677233 */ /* 0x100fe20003803000 */
[----:B------:R-:W3:Y:S01]  /*11670*/  LDSM.16.MT88.4 R128, [R208+0xa800] ;  /* 0x00a80000d080783b */ /* 0x000ee20000004200 */
[----:B------:R-:W-:Y:S02]  /*11680*/  LOP3.LUT R100, R101, R138, RZ, 0xc0, !PT ;  /* 0x0000008a65647212 */ /* 0x000fe400078ec0ff */
[-C--:B-1----:R-:W-:Y:S01]  /*11690*/  HMMA.16816.F32.BF16 R4, R104, R116.reuse, R4 ;  /* 0x000000746804723c */ /* 0x082fe20000041804 */
[----:B------:R-:W-:Y:S01]  /*116a0*/  LOP3.LUT R101, R112, R135, RZ, 0xc0, !PT ;  /* 0x0000008770657212 */ /* 0x000fe200078ec0ff */
[----:B------:R-:W-:Y:S01]  /*116b0*/  IMAD.WIDE.U32 R152, R152, -0x2daee0ad, RZ ;  /* 0xd2511f5398987825 */ /* 0x000fe200078e00ff */
[----:B------:R-:W-:Y:S02]  /*116c0*/  LOP3.LUT R102, R102, R137, RZ, 0xc0, !PT ;  /* 0x0000008966667212 */ /* 0x000fe400078ec0ff */
[----:B------:R-:W-:Y:S01]  /*116d0*/  LOP3.LUT R103, R103, R134, RZ, 0xc0, !PT ;  /* 0x0000008667677212 */ /* 0x000fe200078ec0ff */
[----:B------:R-:W1:Y:S01]  /*116e0*/  LDSM.16.MT88.4 R112, [R208+0xb800] ;  /* 0x00b80000d070783b */ /* 0x000e620000004200 */
[----:B------:R-:W-:Y:S02]  /*116f0*/  LOP3.LUT R148, R153, UR27, R148, 0x96, !PT ;  /* 0x0000001b99947c12 */ /* 0x000fe4000f8e9694 */
[----:B------:R-:W-:Y:S03]  /*11700*/  LOP3.LUT R174, R152, 0xff, RZ, 0xc0, !PT ;  /* 0x000000ff98ae7812 */ /* 0x000fe600078ec0ff */
[C---:B------:R-:W-:Y:S07]  /*11710*/  HMMA.16816.F32.BF16 R8, R100.reuse, R116, R8 ;  /* 0x000000746408723c */ /* 0x040fee0000041808 */
[--C-:B------:R-:W-:Y:S01]  /*11720*/  SHF.R.U32.HI R116, RZ, 0x18, R146.reuse ;  /* 0x00000018ff747819 */ /* 0x100fe20000011692 */
[-C--:B------:R-:W-:Y:S01]  /*11730*/  HMMA.16816.F32.BF16 R12, R100, R118.reuse, R12 ;  /* 0x00000076640c723c */ /* 0x080fe2000004180c */
[C---:B------:R-:W-:Y:S07]  /*11740*/  LOP3.LUT R117, R146.reuse, 0xff, RZ, 0xc0, !PT ;  /* 0x000000ff92757812 */ /* 0x040fee00078ec0ff */
[C---:B------:R-:W-:Y:S07]  /*11750*/  HMMA.16816.F32.BF16 R16, R104.reuse, R118, R16 ;  /* 0x000000766810723c */ /* 0x040fee0000041810 */
[----:B------:R-:W-:Y:S01]  /*11760*/  SHF.R.U32.HI R119, RZ, 0x10, R146 ;  /* 0x00000010ff777819 */ /* 0x000fe20000011692 */
[-C--:B--2---:R-:W-:Y:S01]  /*11770*/  HMMA.16816.F32.BF16 R20, R104, R120.reuse, R20 ;  /* 0x000000786814723c */ /* 0x084fe20000041814 */
[----:B------:R-:W-:Y:S04]  /*11780*/  LOP3.LUT R118, R146, 0xffff, RZ, 0xc0, !PT ;  /* 0x0000ffff92767812 */ /* 0x000fe800078ec0ff */
[----:B------:R-:W-:Y:S03]  /*11790*/  SHF.R.U32.HI R118, RZ, 0x8, R118 ;  /* 0x00000008ff767819 */ /* 0x000fe60000011676 */
[C---:B------:R-:W-:Y:S01]  /*117a0*/  HMMA.16816.F32.BF16 R24, R100.reuse, R120, R24 ;  /* 0x000000786418723c */ /* 0x040fe20000041818 */
[----:B------:R-:W-:Y:S03]  /*117b0*/  PRMT R117, R117, 0x5410, R118 ;  /* 0x0000541075757816 */ /* 0x000fe60000000076 */
[----:B------:R-:W-:Y:S03]  /*117c0*/  LOP3.LUT R118, R148, 0xff, RZ, 0xc0, !PT ;  /* 0x000000ff94767812 */ /* 0x000fe600078ec0ff */
[----:B------:R-:W-:Y:S01]  /*117d0*/  LOP3.LUT R120, R152, 0xffff, RZ, 0xc0, !PT ;  /* 0x0000ffff98787812 */ /* 0x000fe200078ec0ff */
[-C--:B------:R-:W-:Y:S01]  /*117e0*/  HMMA.16816.F32.BF16 R28, R100, R122.reuse, R28 ;  /* 0x0000007a641c723c */ /* 0x080fe2000004181c */
[----:B------:R-:W-:Y:S03]  /*117f0*/  LOP3.LUT R121, R119, 0xff, RZ, 0xc0, !PT ;  /* 0x000000ff77797812 */ /* 0x000fe600078ec0ff */
[----:B------:R-:W-:Y:S02]  /*11800*/  SHF.R.U32.HI R119, RZ, 0x8, R120 ;  /* 0x00000008ff777819 */ /* 0x000fe40000011678 */
[----:B------:R-:W-:Y:S02]  /*11810*/  LOP3.LUT R120, R144, 0xffff, RZ, 0xc0, !PT ;  /* 0x0000ffff90787812 */ /* 0x000fe400078ec0ff */
[C---:B------:R-:W-:Y:S01]  /*11820*/  HMMA.16816.F32.BF16 R32, R104.reuse, R122, R32 ;  /* 0x0000007a6820723c */ /* 0x040fe20000041820 */
[----:B------:R-:W-:Y:S03]  /*11830*/  PRMT R116, R121, 0x5410, R116 ;  /* 0x0000541079747816 */ /* 0x000fe60000000074 */
[----:B------:R-:W-:Y:S02]  /*11840*/  PRMT R174, R174, 0x5410, R119 ;  /* 0x00005410aeae7816 */ /* 0x000fe40000000077 */
[----:B------:R-:W-:Y:S02]  /*11850*/  SHF.R.U32.HI R119, RZ, 0x18, R148 ;  /* 0x00000018ff777819 */ /* 0x000fe40000011694 */
[-C--:B------:R-:W-:Y:S01]  /*11860*/  HMMA.16816.F32.BF16 R36, R104, R124.reuse, R36 ;  /* 0x0000007c6824723c */ /* 0x080fe20000041824 */
[----:B------:R-:W-:Y:S03]  /*11870*/  LOP3.LUT R122, R144, 0xff, RZ, 0xc0, !PT ;  /* 0x000000ff907a7812 */ /* 0x000fe600078ec0ff */
[----:B------:R-:W-:Y:S01]  /*11880*/  SHF.R.U32.HI R123, RZ, 0x8, R120 ;  /* 0x00000008ff7b7819 */ /* 0x000fe20000011678 */
[--C-:B------:R-:W-:Y:S01]  /*11890*/  HSET2.LE.AND R174, R174, R204.reuse, PT ;  /* 0x000000ccaeae7233 */ /* 0x100fe20003803000 */
[----:B------:R-:W-:Y:S02]  /*118a0*/  SHF.R.U32.HI R120, RZ, 0x10, R144 ;  /* 0x00000010ff787819 */ /* 0x000fe40000011690 */
[C---:B------:R-:W-:Y:S01]  /*118b0*/  HMMA.16816.F32.BF16 R40, R100.reuse, R124, R40 ;  /* 0x0000007c6428723c */ /* 0x040fe20000041828 */
[----:B------:R-:W-:Y:S03]  /*118c0*/  LOP3.LUT R121, R148, 0xffff, RZ, 0xc0, !PT ;  /* 0x0000ffff94797812 */ /* 0x000fe600078ec0ff */
[----:B------:R-:W-:Y:S02]  /*118d0*/  LOP3.LUT R120, R120, 0xff, RZ, 0xc0, !PT ;  /* 0x000000ff78787812 */ /* 0x000fe400078ec0ff */
[----:B------:R-:W-:Y:S02]  /*118e0*/  SHF.R.U32.HI R121, RZ, 0x8, R121 ;  /* 0x00000008ff797819 */ /* 0x000fe40000011679 */
[-C--:B------:R-:W-:Y:S04]  /*118f0*/  HMMA.16816.F32.BF16 R44, R100, R126.reuse, R44 ;  /* 0x0000007e642c723c */ /* 0x080fe8000004182c */
[----:B------:R-:W-:Y:S04]  /*11900*/  PRMT R118, R118, 0x5410, R121 ;  /* 0x0000541076767816 */ /* 0x000fe80000000079 */
[C---:B------:R-:W-:Y:S08]  /*11910*/  HMMA.16816.F32.BF16 R48, R104.reuse, R126, R48 ;  /* 0x0000007e6830723c */ /* 0x040ff00000041830 */
[-C--:B---3--:R-:W-:Y:S08]  /*11920*/  HMMA.16816.F32.BF16 R52, R104, R128.reuse, R52 ;  /* 0x000000806834723c */ /* 0x088ff00000041834 */
[C---:B------:R-:W-:Y:S08]  /*11930*/  HMMA.16816.F32.BF16 R56, R100.reuse, R128, R56 ;  /* 0x000000806438723c */ /* 0x040ff00000041838 */
[-C--:B------:R-:W-:Y:S08]  /*11940*/  HMMA.16816.F32.BF16 R60, R100, R130.reuse, R60 ;  /* 0x00000082643c723c */ /* 0x080ff0000004183c */
[C---:B------:R-:W-:Y:S01]  /*11950*/  HMMA.16816.F32.BF16 R64, R104.reuse, R130, R64 ;  /* 0x000000826840723c */ /* 0x040fe20000041840 */
[----:B------:R-:W2:Y:S07]  /*11960*/  LDSM.16.MT88.4 R128, [R210+0x9c00] ;  /* 0x009c0000d280783b */ /* 0x000eae0000004200 */
[-C--:B------:R-:W-:Y:S08]  /*11970*/  HMMA.16816.F32.BF16 R68, R104, R108.reuse, R68 ;  /* 0x0000006c6844723c */ /* 0x080ff00000041844 */
[C---:B------:R-:W-:Y:S07]  /*11980*/  HMMA.16816.F32.BF16 R72, R100.reuse, R108, R72 ;  /* 0x0000006c6448723c */ /* 0x040fee0000041848 */
[--C-:B------:R-:W-:Y:S01]  /*11990*/  SHF.R.U32.HI R109, RZ, 0x10, R152.reuse ;  /* 0x00000010ff6d7819 */ /* 0x100fe20000011698 */
[-C--:B------:R-:W-:Y:S01]  /*119a0*/  HMMA.16816.F32.BF16 R76, R100, R110.reuse, R76 ;  /* 0x0000006e644c723c */ /* 0x080fe2000004184c */
[----:B------:R-:W-:Y:S02]  /*119b0*/  SHF.R.U32.HI R108, RZ, 0x18, R152 ;  /* 0x00000018ff6c7819 */ /* 0x000fe40000011698 */
[----:B------:R-:W-:Y:S01]  /*119c0*/  LDSM.16.MT88.4 R152, [R210+0xac00] ;  /* 0x00ac0000d298783b */ /* 0x000fe20000004200 */
[----:B------:R-:W-:Y:S04]  /*119d0*/  LOP3.LUT R109, R109, 0xff, RZ, 0xc0, !PT ;  /* 0x000000ff6d6d7812 */ /* 0x000fe800078ec0ff */
[C---:B------:R-:W-:Y:S01]  /*119e0*/  HMMA.16816.F32.BF16 R80, R104.reuse, R110, R80 ;  /* 0x0000006e6850723c */ /* 0x040fe20000041850 */
[----:B------:R-:W-:Y:S03]  /*119f0*/  PRMT R108, R109, 0x5410, R108 ;  /* 0x000054106d6c7816 */ /* 0x000fe6000000006c */
[----:B------:R-:W-:Y:S03]  /*11a00*/  PRMT R109, R122, 0x5410, R123 ;  /* 0x000054107a6d7816 */ /* 0x000fe6000000007b */
[----:B------:R-:W-:Y:S01]  /*11a10*/  SHF.R.U32.HI R111, RZ, 0x18, R144 ;  /* 0x00000018ff6f7819 */ /* 0x000fe20000011690 */
[-C--:B-1----:R-:W-:Y:S01]  /*11a20*/  HMMA.16816.F32.BF16 R84, R104, R112.reuse, R84 ;  /* 0x000000706854723c */ /* 0x082fe20000041854 */
[----:B------:R-:W1:Y:S03]  /*11a30*/  LDSM.16.MT88.4 R144, [R208+0x9c00] ;  /* 0x009c0000d090783b */ /* 0x000e660000004200 */
[--C-:B------:R-:W-:Y:S01]  /*11a40*/  HSET2.LE.AND R109, R109, R204.reuse, PT ;  /* 0x000000cc6d6d7233 */ /* 0x100fe20003803000 */
[----:B------:R-:W-:Y:S02]  /*11a50*/  SHF.R.U32.HI R110, RZ, 0x10, R148 ;  /* 0x00000010ff6e7819 */ /* 0x000fe40000011694 */
[----:B------:R-:W-:Y:S01]  /*11a60*/  PRMT R111, R120, 0x5410, R111 ;  /* 0x00005410786f7816 */ /* 0x000fe2000000006f */
[C---:B------:R-:W-:Y:S01]  /*11a70*/  HMMA.16816.F32.BF16 R88, R100.reuse, R112, R88 ;  /* 0x000000706458723c */ /* 0x040fe20000041858 */
[----:B------:R-:W-:Y:S03]  /*11a80*/  LOP3.LUT R168, R109, R168, RZ, 0xc0, !PT ;  /* 0x000000a86da87212 */ /* 0x000fe600078ec0ff */
[----:B------:R-:W-:Y:S04]  /*11a90*/  LOP3.LUT R110, R110, 0xff, RZ, 0xc0, !PT ;  /* 0x000000ff6e6e7812 */ /* 0x000fe800078ec0ff */
[-C--:B------:R-:W-:Y:S01]  /*11aa0*/  HMMA.16816.F32.BF16 R92, R100, R114.reuse, R92 ;  /* 0x00000072645c723c */ /* 0x080fe2000004185c */
[----:B------:R-:W-:Y:S06]  /*11ab0*/  PRMT R110, R110, 0x5410, R119 ;  /* 0x000054106e6e7816 */ /* 0x000fec0000000077 */
[--C-:B------:R-:W-:Y:S01]  /*11ac0*/  HSET2.LE.AND R103, R117, R204.reuse, PT ;  /* 0x000000cc75677233 */ /* 0x100fe20003803000 */
[----:B------:R-:W-:Y:S01]  /*11ad0*/  HMMA.16816.F32.BF16 R96, R104, R114, R96 ;  /* 0x000000726860723c */ /* 0x000fe20000041860 */
[--C-:B------:R-:W-:Y:S03]  /*11ae0*/  HSET2.LE.AND R100, R116, R204.reuse, PT ;  /* 0x000000cc74647233 */ /* 0x100fe60003803000 */
[--C-:B------:R-:W-:Y:S01]  /*11af0*/  HSET2.LE.AND R102, R111, R204.reuse, PT ;  /* 0x000000cc6f667233 */ /* 0x100fe20003803000 */
[----:B------:R-:W-:Y:S01]  /*11b00*/  LOP3.LUT R170, R103, R170, RZ, 0xc0, !PT ;  /* 0x000000aa67aa7212 */ /* 0x000fe200078ec0ff */
[--C-:B------:R-:W-:Y:S01]  /*11b10*/  HSET2.LE.AND R101, R118, R204.reuse, PT ;  /* 0x000000cc76657233 */ /* 0x100fe20003803000 */
[----:B------:R-:W-:Y:S01]  /*11b20*/  LOP3.LUT R171, R100, R171, RZ, 0xc0, !PT ;  /* 0x000000ab64ab7212 */ /* 0x000fe200078ec0ff */
[--C-:B------:R-:W-:Y:S01]  /*11b30*/  HSET2.LE.AND R100, R110, R204.reuse, PT ;  /* 0x000000cc6e647233 */ /* 0x100fe20003803000 */
[----:B------:R-:W-:Y:S03]  /*11b40*/  LOP3.LUT R169, R102, R169, RZ, 0xc0, !PT ;  /* 0x000000a966a97212 */ /* 0x000fe600078ec0ff */
[----:B------:R-:W-:Y:S01]  /*11b50*/  HSET2.LE.AND R102, R108, R204, PT ;  /* 0x000000cc6c667233 */ /* 0x000fe20003803000 */
[----:B------:R-:W-:Y:S02]  /*11b60*/  LOP3.LUT R172, R101, R172, RZ, 0xc0, !PT ;  /* 0x000000ac65ac7212 */ /* 0x000fe400078ec0ff */
[----:B------:R-:W-:Y:S01]  /*11b70*/  PRMT R101, R195, 0x5410, R194 ;  /* 0x00005410c3657816 */ /* 0x000fe200000000c2 */
[-C--:B--2---:R-:W-:Y:S01]  /*11b80*/  HMMA.16816.F32.BF16 R116, R168, R128.reuse, R4 ;  /* 0x00000080a874723c */ /* 0x084fe20000041804 */
[----:B------:R-:W-:Y:S02]  /*11b90*/  LOP3.LUT R175, R102, R165, RZ, 0xc0, !PT ;  /* 0x000000a566af7212 */ /* 0x000fe400078ec0ff */
[----:B------:R-:W-:Y:S02]  /*11ba0*/  LOP3.LUT R174, R174, R101, RZ, 0xc0, !PT ;  /* 0x00000065aeae7212 */ /* 0x000fe400078ec0ff */
[----:B------:R-:W-:Y:S02]  /*11bb0*/  LOP3.LUT R173, R100, R173, RZ, 0xc0, !PT ;  /* 0x000000ad64ad7212 */ /* 0x000fe400078ec0ff */
[----:B------:R-:W-:Y:S02]  /*11bc0*/  @!P4 PRMT R195, R222, 0x5410, RZ ;  /* 0x00005410dec3c816 */ /* 0x000fe400000000ff */
[----:B------:R-:W-:Y:S02]  /*11bd0*/  @!P5 PRMT R194, R220, 0x5410, RZ ;  /* 0x00005410dcc2d816 */ /* 0x000fe400000000ff */
[----:B------:R-:W-:Y:S01]  /*11be0*/  ISETP.LT.AND P4, PT, RZ, UR25, PT ;  /* 0x00000019ff007c0c */ /* 0x000fe2000bf81270 */
[C---:B------:R-:W-:Y:S01]  /*11bf0*/  HMMA.16816.F32.BF16 R100, R172.reuse, R128, R8 ;  /* 0x00000080ac64723c */ /* 0x040fe20000041808 */
[----:B------:R-:W-:Y:S01]  /*11c00*/  STG.E.U16 [R200.64+0x6e], R195 ;  /* 0x00006ec3c8007986 */ /* 0x000fe2000c101510 */
[----:B------:R-:W-:Y:S01]  /*11c10*/  @P0 PRMT R5, R165, 0x7632, R5 ;  /* 0x00007632a5050816 */ /* 0x000fe20000000005 */
        /* <DEDUP_REMOVED lines=8> */
[-C--:B-1----:R-:W-:Y:S08]  /*11ca0*/  HMMA.16816.F32.BF16 R132, R168, R144.reuse, R20 ;  /* 0x00000090a884723c */ /* 0x082ff00000041814 */
[C---:B------:R-:W-:Y:S01]  /*11cb0*/  HMMA.16816.F32.BF16 R108, R172.reuse, R144, R24 ;  /* 0x00000090ac6c723c */ /* 0x040fe20000041818 */
[----:B--2---:R-:W-:Y:S07]  /*11cc0*/  IMAD.MOV.U32 R165, RZ, RZ, R2 ;  /* 0x000000ffffa57224 */ /* 0x004fee00078e0002 */
        /* <DEDUP_REMOVED lines=21> */
[----:B---3-5:R-:W-:-:S05]  /*11e20*/  @P4 BRA `(.L_x_586) ;  /* 0xffff85f000004947 */ /* 0x028fca000383ffff */
.L_x_585:
        /* <DEDUP_REMOVED lines=385> */
.L_x_590:
[----:B--2---:R-:W-:Y:S05]  /*13640*/  BSYNC B0 ;  /* 0x0000000000007941 */ /* 0x004fea0003800000 */
.L_x_589:
        /* <DEDUP_REMOVED lines=36> */
.L_x_592:
[----:B--2---:R-:W-:Y:S05]  /*13890*/  BSYNC B0 ;  /* 0x0000000000007941 */ /* 0x004fea0003800000 */
.L_x_591:
        /* <DEDUP_REMOVED lines=20> */
.L_x_594:
[----:B------:R-:W-:Y:S05]  /*139e0*/  BSYNC B0 ;  /* 0x0000000000007941 */ /* 0x000fea0003800000 */
.L_x_593:
        /* <DEDUP_REMOVED lines=20> */
.L_x_596:
[----:B------:R-:W-:Y:S05]  /*13b30*/  BSYNC B0 ;  /* 0x0000000000007941 */ /* 0x000fea0003800000 */
.L_x_595:
        /* <DEDUP_REMOVED lines=20> */
.L_x_563:
        /* <DEDUP_REMOVED lines=20> */
[----:B------:R-:W-:-:S02]  /*13dc0*/  @UP3 UIMAD UR7, UR9, UR7, UR19 ;  /* 0x00000007090732a4 */ /* 0x000fc4000f8e0213 */
[----:B------:R-:W-:Y:S02]  /*13dd0*/  USHF.R.S32.HI UR19, URZ, 0x1f, UR14 ;  /* 0x0000001f3f137899 */ /* 0x000fe4000801140e */
[----:B------:R-:W-:Y:S02]  /*13de0*/  @UP3 UMOV UR23, UR18 ;  /* 0x0000001200173c82 */ /* 0x000fe40008000000 */
[----:B------:R-:W-:Y:S02]  /*13df0*/  UISETP.EQ.AND UP4, UPT, UR20, URZ, UP4 ;  /* 0x0000003f1400728c */ /* 0x000fe4000a782270 */
[----:B------:R-:W-:Y:S02]  /*13e00*/  @!UP2 UISETP.NE.AND UP1, UPT, UR21, URZ, UPT ;  /* 0x0000003f1500a28c */ /* 0x000fe4000bf25270 */
[----:B------:R-:W-:Y:S02]  /*13e10*/  ULDC UR12, c[0x0][0x214] ;  /* 0x00008500000c7ab9 */ /* 0x000fe40000000800 */
[----:B------:R-:W-:-:S02]  /*13e20*/  @UP2 ULDC UR18, c[0x0][0x210] ;  /* 0x0000840000122ab9 */ /* 0x000fc40000000800 */
[----:B------:R-:W-:Y:S02]  /*13e30*/  @!UP3 UIMAD.WIDE.U32 UR24, UR15, UR4, URZ ;  /* 0x000000040f18b2a5 */ /* 0x000fe4000f8e003f */
[----:B------:R-:W-:Y:S02]  /*13e40*/  ULDC UR8, c[0x0][0x234] ;  /* 0x00008d0000087ab9 */ /* 0x000fe40000000800 */
[----:B------:R-:W-:Y:S02]  /*13e50*/  @!UP3 UIMAD UR22, UR15, UR5, UR22 ;  /* 0x000000050f16b2a4 */ /* 0x000fe4000f8e0216 */
[----:B------:R-:W-:Y:S02]  /*13e60*/  @UP2 UIMAD UR18, UR18, UR12, URZ ;  /* 0x0000000c121222a4 */ /* 0x000fe4000f8e023f */
[----:B------:R-:W-:Y:S02]  /*13e70*/  ULDC.64 UR4, c[0x0][0x1f0] ;  /* 0x00007c0000047ab9 */ /* 0x000fe40000000a00 */
[----:B------:R-:W-:-:S02]  /*13e80*/  UISETP.NE.OR UP0, UPT, UR9, -0x1, !UP4 ;  /* 0xffffffff0900788c */ /* 0x000fc4000e705670 */
        /* <DEDUP_REMOVED lines=9> */
[----:B------:R-:W-:Y:S02]  /*13f20*/  UIMAD UR19, UR15, UR19, URZ ;  /* 0x000000130f1372a4 */ /* 0x000fe4000f8e023f */
[----:B------:R-:W-:Y:S01]  /*13f30*/  @!UP0 UIMAD UR9, UR15, UR12, URZ ;  /* 0x0000000c0f0982a4 */ /* 0x000fe2000f8e023f */
[----:B------:R-:W-:Y:S01]  /*13f40*/  LEA.HI.X.SX32 R5, R6, UR7, 0x1, P0 ;  /* 0x0000000706057c11 */ /* 0x000fe200080f0eff */
[----:B------:R-:W-:Y:S01]  /*13f50*/  @UP2 ULDC UR26, c[0x0][0x210] ;  /* 0x00008400001a2ab9 */ /* 0x000fe20000000800 */
[----:B------:R-:W-:Y:S01]  /*13f60*/  ISETP.GE.AND P0, PT, R12, UR13, PT ;  /* 0x0000000d0c007c0c */ /* 0x000fe2000bf06270 */
[----:B------:R-:W-:-:S02]  /*13f70*/  USEL UR19, UR19, URZ, !UP4 ;  /* 0x0000003f13137287 */ /* 0x000fc4000e000000 */
[----:B------:R-:W-:Y:S01]  /*13f80*/  @!UP2 UMOV UR26, 0x1 ;  /* 0x00000001001aa882 */ /* 0x000fe20000000000 */
[----:B-1----:R-:W-:Y:S01]  /*13f90*/  IMAD.WIDE.U32 R10, R10, c[0x0][0x1f0], R4 ;  /* 0x00007c000a0a7a25 */ /* 0x002fe200078e0004 */
[----:B------:R-:W-:Y:S01]  /*13fa0*/  UIMAD UR11, UR11, UR26, URZ ;  /* 0x0000001a0b0b72a4 */ /* 0x000fe2000f8e023f */
[C---:B------:R-:W-:Y:S01]  /*13fb0*/  IADD3 R5, R6.reuse, 0x20, RZ ;  /* 0x0000002006057810 */ /* 0x040fe20007ffe0ff */
[----:B------:R-:W-:Y:S01]  /*13fc0*/  UIMAD UR18, UR14, UR18, UR19 ;  /* 0x000000120e1272a4 */ /* 0x000fe2000f8e0213 */
[----:B------:R-:W-:Y:S01]  /*13fd0*/  IADD3 R4, R6, 0x40, RZ ;  /* 0x0000004006047810 */ /* 0x000fe20007ffe0ff */
[----:B------:R-:W-:Y:S02]  /*13fe0*/  @!UP4 UMOV UR20, URZ ;  /* 0x0000003f0014cc82 */ /* 0x000fe40008000000 */
[----:B------:R-:W-:Y:S02]  /*13ff0*/  @UP4 UMOV UR20, UR9 ;  /* 0x0000000900144c82 */ /* 0x000fe40008000000 */
[----:B------:R-:W-:-:S02]  /*14000*/  UIMAD UR4, UR14, UR5, UR4 ;  /* 0x000000050e0472a4 */ /* 0x000fc4000f8e0204 */
        /* <DEDUP_REMOVED lines=21> */
.L_x_598:
[----:B------:R-:W-:Y:S05]  /*14160*/  BSYNC B0 ;  /* 0x0000000000007941 */ /* 0x000fea0003800000 */
.L_x_597:
        /* <DEDUP_REMOVED lines=20> */
.L_x_600:
[----:B------:R-:W-:Y:S05]  /*142b0*/  BSYNC B0 ;  /* 0x0000000000007941 */ /* 0x000fea0003800000 */
.L_x_599:
        /* <DEDUP_REMOVED lines=20> */
.L_x_602:
[----:B------:R-:W-:Y:S05]  /*14400*/  BSYNC B0 ;  /* 0x0000000000007941 */ /* 0x000fea0003800000 */
.L_x_601:
        /* <DEDUP_REMOVED lines=19> */
.L_x_604:
[----:B------:R-:W-:Y:S05]  /*14540*/  BSYNC B0 ;  /* 0x0000000000007941 */ /* 0x000fea0003800000 */
.L_x_603:
        /* <DEDUP_REMOVED lines=35> */
.L_x_605:
        /* <DEDUP_REMOVED lines=16> */
.L_x_1041:


//--------------------- .text._ZN5flash16flash_fwd_kernelI23Flash_fwd_kernel_traitsILi96ELi128ELi64ELi4ELb0ELb0EN7cutlass10bfloat16_tE19Flash_kernel_traitsILi96ELi128ELi64ELi4ES3_EELb0ELb0ELb0ELb1ELb0ELb0ELb1ELb0EEEvNS_16Flash_fwd_paramsE --------------------------
	.section	.text._ZN5flash16flash_fwd_kernelI23Flash_fwd_kernel_traitsILi96ELi128ELi64ELi4ELb0ELb0EN7cutlass10bfloat16_tE19Flash_kernel_traitsILi96ELi128ELi64ELi4ES3_EELb0ELb0ELb0ELb1ELb0ELb0ELb1ELb0EEEvNS_16Flash_fwd_paramsE,"ax",@progbits
	.sectioninfo	@"SHI_REGISTERS=255"
	.align	128
        .global         _ZN5flash16flash_fwd_kernelI23Flash_fwd_kernel_traitsILi96ELi128ELi64ELi4ELb0ELb0EN7cutlass10bfloat16_tE19Flash_kernel_traitsILi96ELi128ELi64ELi4ES3_EELb0ELb0ELb0ELb1ELb0ELb0ELb1ELb0EEEvNS_16Flash_fwd_paramsE
        .type           _ZN5flash16flash_fwd_kernelI23Flash_fwd_kernel_traitsILi96ELi128ELi64ELi4ELb0ELb0EN7cutlass10bfloat16_tE19Flash_kernel_traitsILi96ELi128ELi64ELi4ES3_EELb0ELb0ELb0ELb1ELb0ELb0ELb1ELb0EEEvNS_16Flash_fwd_paramsE,@function
        .size           _ZN5flash16flash_fwd_kernelI23Flash_fwd_kernel_traitsILi96ELi128ELi64ELi4ELb0ELb0EN7cutlass10bfloat16_tE19Flash_kernel_traitsILi96ELi128ELi64ELi4ES3_EELb0ELb0ELb0ELb1ELb0ELb0ELb1ELb0EEEvNS_16Flash_fwd_paramsE,(.L_x_1042 - _ZN5flash16flash_fwd_kernelI23Flash_fwd_kernel_traitsILi96ELi128ELi64ELi4ELb0ELb0EN7cutlass10bfloat16_tE19Flash_kernel_traitsILi96ELi128ELi64ELi4ES3_EELb0ELb0ELb0ELb1ELb0ELb0ELb1ELb0EEEvNS_16Flash_fwd_paramsE)
        .other          _ZN5flash16flash_fwd_kernelI23Flash_fwd_kernel_traitsILi96ELi128ELi64ELi4ELb0ELb0EN7cutlass10bfloat16_tE19Flash_kernel_traitsILi96ELi128ELi64ELi4ES3_EELb0ELb0ELb0ELb1ELb0ELb0ELb1ELb0EEEvNS_16Flash_fwd_paramsE,@"STO_CUDA_ENTRY STV_DEFAULT"
_ZN5flash16flash_fwd_kernelI23Flash_fwd_kernel_traitsILi96ELi128ELi64ELi4ELb0ELb0EN7cutlass10bfloat16_tE19Flash_kernel_traitsILi96ELi128ELi64ELi4ES3_EELb0ELb0ELb0ELb1ELb0ELb0ELb1ELb0EEEvNS_16Flash_fwd_paramsE:
.text._ZN5flash16flash_fwd_kernelI23Flash_fwd_kernel_traitsILi96ELi128ELi64ELi4ELb0ELb0EN7cutlass10bfloat16_tE19Flash_kernel_traitsILi96ELi128ELi64ELi4ES3_EELb0ELb0ELb0ELb1ELb0ELb0ELb1ELb0EEEvNS_16Flash_fwd_paramsE:
        /* <DEDUP_REMOVED lines=36> */
.L_x_606:
[----:B-1----:R-:W-:Y:S02]  /*0240*/  MOV R0, c[0x0][0x218] ;  /* 0x0000860000007a02 */ /* 0x002fe40000000f00 */
.L_x_607:
        /* <DEDUP_REMOVED lines=42> */
.L_x_609:
        /* <DEDUP_REMOVED lines=41> */
.L_x_610:
[----:B------:R-:W-:Y:S01]  /*0780*/  SHF.R.S32.HI R4, RZ, 0x1f, R241 ;  /* 0x0000001fff047819 */ /* 0x000fe200000114f1 */
[----:B------:R-:W-:Y:S01]  /*0790*/  IMAD.IADD R29, R205, 0x1, -R27 ;  /* 0x00000001cd1d7824 */ /* 0x000fe200078e0a1b */
[----:B------:R-:W-:Y:S02]  /*07a0*/  BSSY B0, `(.L_x_611) ;  /* 0x000006d000007945 */ /* 0x000fe40003800000 */
[CC--:B------:R-:W-:Y:S02]  /*07b0*/  LEA.HI R3, R4.reuse, R241.reuse, RZ, 0x2 ;  /* 0x000000f104037211 */ /* 0x0c0fe400078f10ff */
[----:B------:R-:W-:Y:S02]  /*07c0*/  LEA.HI R25, R4, R241, RZ, 0x3 ;  /* 0x000000f104197211 */ /* 0x000fe400078f18ff */
        /* <DEDUP_REMOVED lines=26> */
[----:B------:R1:W-:Y:S01]  /*0970*/  STL.64 [R1+0x38], R32 ;  /* 0x0000382001007387 */ /* 0x0003e20000100a00 */
[----:B------:R-:W-:Y:S02]  /*0980*/  IADD3 R244, R246, 0x40, RZ ;  /* 0x00000040f6f47810 */ /* 0x000fe40007ffe0ff */
[----:B------:R-:W-:Y:S01]  /*0990*/  IMAD R7, R32, c[0x0][0x19c], R0 ;  /* 0x0000670020077a24 */ /* 0x000fe200078e0200 */
[----:B------:R-:W-:Y:S01]  /*09a0*/  IADD3 R4, P0, R13, R4, RZ ;  /* 0x000000040d047210 */ /* 0x000fe20007f1e0ff */
[----:B------:R-:W-:Y:S01]  /*09b0*/  IMAD.WIDE R38, R9, 0x80, R32 ;  /* 0x0000008009267825 */ /* 0x000fe200078e0220 */
[--C-:B------:R-:W-:Y:S01]  /*09c0*/  SHF.R.S32.HI R6, RZ, 0x1, R21.reuse ;  /* 0x00000001ff067819 */ /* 0x100fe20000011415 */
[----:B------:R1:W-:Y:S01]  /*09d0*/  STL.64 [R1+0x18], R246 ;  /* 0x000018f601007387 */ /* 0x0003e20000100a00 */
[----:B------:R-:W-:Y:S01]  /*09e0*/  SHF.R.S32.HI R9, RZ, 0x1f, R21 ;  /* 0x0000001fff097819 */ /* 0x000fe20000011415 */
[----:B------:R-:W-:Y:S01]  /*09f0*/  IMAD R10, R33, c[0x0][0x1a0], RZ ;  /* 0x00006800210a7a24 */ /* 0x000fe200078e02ff */
[----:B------:R-:W-:Y:S01]  /*0a00*/  IADD3.X R5, R14, R5, R7, P0, !PT ;  /* 0x000000050e057210 */ /* 0x000fe200007fe407 */
[C---:B------:R-:W-:Y:S01]  /*0a10*/  IMAD.WIDE.U32 R2, R32.reuse, c[0x0][0x1a0], R246 ;  /* 0x0000680020027a25 */ /* 0x040fe200078e00f6 */
[----:B------:R-:W-:Y:S01]  /*0a20*/  SHF.R.S32.HI R0, RZ, 0x1f, R8 ;  /* 0x0000001fff007819 */ /* 0x000fe20000011408 */
[----:B------:R1:W-:Y:S01]  /*0a30*/  STL.64 [R1+0x40], R38 ;  /* 0x0000402601007387 */ /* 0x0003e20000100a00 */
[----:B------:R-:W-:Y:S01]  /*0a40*/  LEA.HI R9, R9, R6, RZ, 0x2 ;  /* 0x0000000609097211 */ /* 0x000fe200078f10ff */
[----:B------:R-:W-:Y:S01]  /*0a50*/  IMAD R7, R32, c[0x0][0x1a4], R10 ;  /* 0x0000690020077a24 */ /* 0x000fe200078e020a */
[----:B------:R-:W-:Y:S01]  /*0a60*/  IADD3 R2, P0, R11, R2, RZ ;  /* 0x000000020b027210 */ /* 0x000fe20007f1e0ff */
[----:B------:R-:W-:Y:S01]  /*0a70*/  IMAD.WIDE.U32 R34, R8, c[0x0][0x1b0], R4 ;  /* 0x00006c0008227a25 */ /* 0x000fe200078e0004 */
[----:B------:R-:W-:-:S02]  /*0a80*/  LOP3.LUT R10, R9, 0xfffffffc, RZ, 0xc0, !PT ;  /* 0xfffffffc090a7812 */ /* 0x000fc400078ec0ff */
[----:B------:R-:W-:Y:S01]  /*0a90*/  IADD3.X R3, R12, R3, R7, P0, !PT ;  /* 0x000000030c037210 */ /* 0x000fe200007fe407 */
[C---:B------:R-:W-:Y:S01]  /*0aa0*/  IMAD R9, R0.reuse, c[0x0][0x1b0], RZ ;  /* 0x00006c0000097a24 */ /* 0x040fe200078e02ff */
[----:B------:R1:W-:Y:S01]  /*0ab0*/  STL.64 [R1+0x30], R34 ;  /* 0x0000302201007387 */ /* 0x0003e20000100a00 */
[----:B------:R-:W-:Y:S01]  /*0ac0*/  IMAD R0, R0, c[0x0][0x1b8], RZ ;  /* 0x00006e0000007a24 */ /* 0x000fe200078e02ff */
[----:B------:R-:W-:Y:S01]  /*0ad0*/  LOP3.LUT R4, R20, 0xffffffe0, RZ, 0xc0, !PT ;  /* 0xffffffe014047812 */ /* 0x000fe200078ec0ff */
[----:B------:R-:W-:Y:S02]  /*0ae0*/  IMAD.IADD R22, R6, 0x1, -R10 ;  /* 0x0000000106167824 */ /* 0x000fe400078e0a0a */
[C---:B------:R-:W-:Y:S02]  /*0af0*/  IMAD R6, R8.reuse, c[0x0][0x1bc], R0 ;  /* 0x00006f0008067a24 */ /* 0x040fe400078e0200 */
[----:B------:R-:W-:Y:S01]  /*0b00*/  IMAD.WIDE.U32 R30, R8, c[0x0][0x1b8], R2 ;  /* 0x00006e00081e7a25 */ /* 0x000fe200078e0002 */
[----:B------:R-:W-:-:S02]  /*0b10*/  IADD3 R2, P0, R246, R15, RZ ;  /* 0x0000000ff6027210 */ /* 0x000fc40007f1e0ff */
[----:B------:R-:W-:Y:S01]  /*0b20*/  LOP3.LUT P1, RZ, R22, 0x2, RZ, 0xc0, !PT ;  /* 0x0000000216ff7812 */ /* 0x000fe2000782c0ff */
[----:B------:R-:W-:Y:S01]  /*0b30*/  IMAD R9, R8, c[0x0][0x1b4], R9 ;  /* 0x00006d0008097a24 */ /* 0x000fe200078e0209 */
[----:B------:R1:W-:Y:S01]  /*0b40*/  STL.64 [R1+0x28], R30 ;  /* 0x0000281e01007387 */ /* 0x0003e20000100a00 */
[----:B------:R-:W-:Y:S02]  /*0b50*/  IMAD.IADD R28, R31, 0x1, R6 ;  /* 0x000000011f1c7824 */ /* 0x000fe400078e0206 */
[----:B------:R-:W-:Y:S01]  /*0b60*/  IMAD.IADD R37, R35, 0x1, R9 ;  /* 0x0000000123257824 */ /* 0x000fe200078e0209 */
[----:B------:R1:W-:Y:S01]  /*0b70*/  STL [R1+0x58], R29 ;  /* 0x0000581d01007387 */ /* 0x0003e20000100800 */
[----:B------:R-:W-:Y:S01]  /*0b80*/  IMAD.X R3, R247, 0x1, R17, P0 ;  /* 0x00000001f7037824 */ /* 0x000fe200000e0611 */
[----:B------:R-:W-:Y:S01]  /*0b90*/  ISETP.GE.AND P0, PT, R32, R29, PT ;  /* 0x0000001d2000720c */ /* 0x000fe20003f06270 */
[----:B------:R-:W-:Y:S01]  /*0ba0*/  IMAD R0, R19, c[0x0][0x1a8], RZ ;  /* 0x00006a0013007a24 */ /* 0x000fe200078e02ff */
[----:B------:R1:W-:Y:S01]  /*0bb0*/  STL [R1+0x50], R245 ;  /* 0x000050f501007387 */ /* 0x0003e20000100800 */
[----:B------:R-:W-:-:S02]  /*0bc0*/  IMAD.MOV.U32 R5, RZ, RZ, 0x10 ;  /* 0x00000010ff057424 */ /* 0x000fc400078e00ff */
[C---:B------:R-:W-:Y:S01]  /*0bd0*/  IMAD R0, R18.reuse, c[0x0][0x1ac], R0 ;  /* 0x00006b0012007a24 */ /* 0x040fe200078e0200 */
[----:B------:R1:W-:Y:S01]  /*0be0*/  STL [R1+0x54], R244 ;  /* 0x000054f401007387 */ /* 0x0003e20000100800 */
[----:B------:R-:W-:-:S03]  /*0bf0*/  IMAD.WIDE.U32 R12, R18, c[0x0][0x1a8], R2 ;  /* 0x00006a00120c7a25 */ /* 0x000fc600078e0002 */
[----:B------:R1:W-:Y:S01]  /*0c00*/  STL [R1+0x48], R28 ;  /* 0x0000481c01007387 */ /* 0x0003e20000100800 */
[----:B------:R-:W-:Y:S01]  /*0c10*/  IMAD.IADD R14, R241, 0x1, -R4 ;  /* 0x00000001f10e7824 */ /* 0x000fe200078e0a04 */
[----:B------:R-:W-:Y:S01]  /*0c20*/  SEL R4, R5, 0xfffffff0, !P1 ;  /* 0xfffffff005047807 */ /* 0x000fe20004800000 */
        /* <DEDUP_REMOVED lines=36> */
.L_x_612:
[----:B------:R-:W-:Y:S05]  /*0e70*/  BSYNC B0 ;  /* 0x0000000000007941 */ /* 0x000fea0003800000 */
.L_x_611:
[----:B------:R-:W-:Y:S01]  /*0e80*/  IADD3 R15, R32, 0x20, RZ ;  /* 0x00000020200f7810 */ /* 0x000fe20007ffe0ff */
[----:B------:R-:W-:Y:S03]  /*0e90*/  BSSY B0, `(.L_x_613) ;  /* 0x0000025000007945 */ /* 0x000fe60003800000 */
[----:B------:R-:W-:Y:S01]  /*0ea0*/  ISETP.GE.AND P0, PT, R15, R29, PT ;  /* 0x0000001d0f00720c */ /* 0x000fe20003f06270 */
[----:B------:R3:W-:-:S12]  /*0eb0*/  STL [R1+0x5c], R15 ;  /* 0x00005c0f01007387 */ /* 0x0007d80000100800 */
        /* <DEDUP_REMOVED lines=34> */
.L_x_614:
[----:B------:R-:W-:Y:S05]  /*10e0*/  BSYNC B0 ;  /* 0x0000000000007941 */ /* 0x000fea0003800000 */
.L_x_613:
        /* <DEDUP_REMOVED lines=10> */
[----:B----4-:R-:W-:Y:S01]  /*1190*/  IMAD.X R0, RZ, RZ, R39, P0 ;  /* 0x000000ffff007224 */ /* 0x010fe200000e0627 */
        /* <DEDUP_REMOVED lines=27> */
.L_x_616:
[----:B------:R-:W-:Y:S05]  /*1350*/  BSYNC B0 ;  /* 0x0000000000007941 */ /* 0x000fea0003800000 */
.L_x_615:
[----:B--2---:R-:W-:Y:S01]  /*1360*/  IADD3 R2, R32, 0x60, RZ ;  /* 0x0000006020027810 */ /* 0x004fe20007ffe0ff */
[----:B------:R-:W-:Y:S01]  /*1370*/  UMOV UR7, 0x6 ;  /* 0x0000000600077882 */ /* 0x000fe20000000000 */
[----:B----4-:R-:W-:Y:S01]  /*1380*/  IADD3 R0, R101, 0x3f, RZ ;  /* 0x0000003f65007810 */ /* 0x010fe20007ffe0ff */
[----:B------:R-:W-:Y:S01]  /*1390*/  ULDC.64 UR4, c[0x0][0x198] ;  /* 0x0000660000047ab9 */ /* 0x000fe20000000a00 */
[----:B------:R-:W-:Y:S01]  /*13a0*/  ISETP.GE.AND P0, PT, R2, R29, PT ;  /* 0x0000001d0200720c */ /* 0x000fe20003f06270 */
[----:B------:R2:W-:Y:S01]  /*13b0*/  STL [R1+0x64], R2 ;  /* 0x0000640201007387 */ /* 0x0005e20000100800 */
[----:B------:R-:W-:Y:S01]  /*13c0*/  USHF.L.U64.HI UR7, UR4, UR7, UR5 ;  /* 0x0000000704077299 */ /* 0x000fe20008010205 */
[----:B------:R-:W-:Y:S01]  /*13d0*/  BSSY B0, `(.L_x_617) ;  /* 0x0000026000007945 */ /* 0x000fe20003800000 */
[----:B------:R-:W-:Y:S01]  /*13e0*/  USHF.L.U32 UR8, UR4, 0x6, URZ ;  /* 0x0000000604087899 */ /* 0x000fe2000800063f */
[----:B--2---:R-:W-:-:S04]  /*13f0*/  SHF.R.S32.HI R2, RZ, 0x1f, R0 ;  /* 0x0000001fff027819 */ /* 0x004fc80000011400 */
        /* <DEDUP_REMOVED lines=35> */
.L_x_618:
[----:B------:R-:W-:Y:S05]  /*1630*/  BSYNC B0 ;  /* 0x0000000000007941 */ /* 0x000fea0003800000 */
.L_x_617:
        /* <DEDUP_REMOVED lines=41> */
.L_x_620:
[----:B------:R-:W-:Y:S05]  /*18d0*/  BSYNC B0 ;  /* 0x0000000000007941 */ /* 0x000fea0003800000 */
.L_x_619:
        /* <DEDUP_REMOVED lines=34> */
.L_x_622:
[----:B------:R-:W-:Y:S05]  /*1b00*/  BSYNC B0 ;  /* 0x0000000000007941 */ /* 0x000fea0003800000 */
.L_x_621:
        /* <DEDUP_REMOVED lines=11> */
[----:B------:R2:W5:Y:S04]  /*1bc0*/  @P2 LDG.E R6, [R6.64] ;  /* 0x0000000a06062981 */ /* 0x000568000c1e1900 */
        /* <DEDUP_REMOVED lines=10> */
[----:B--2---:R-:W5:Y:S01]  /*1c70*/  @P2 MUFU.RCP R7, c[0x0][0x238] ;  /* 0x00008e0000072b08 */ /* 0x004f620000001000 */
[----:B------:R2:W-:Y:S04]  /*1c80*/  @P1 STS [R230+0x9000], RZ ;  /* 0x009000ffe6001388 */ /* 0x0005e80000000800 */
[----:B------:R2:W-:Y:S04]  /*1c90*/  @P1 STS [R230+0x9004], RZ ;  /* 0x009004ffe6001388 */ /* 0x0005e80000000800 */
[----:B------:R2:W-:Y:S04]  /*1ca0*/  @P1 STS.64 [R230+0x9008], RZ ;  /* 0x009008ffe6001388 */ /* 0x0005e80000000a00 */
[----:B------:R2:W-:Y:S04]  /*1cb0*/  @P1 STS.128 [R230+0xa000], RZ ;  /* 0x00a000ffe6001388 */ /* 0x0005e80000000c00 */
[----:B------:R2:W-:Y:S01]  /*1cc0*/  @P1 STS.128 [R230+0xb000], RZ ;  /* 0x00b000ffe6001388 */ /* 0x0005e20000000c00 */
[----:B-----5:R-:W-:Y:S01]  /*1cd0*/  @P2 FMUL.FTZ R100, R6, R7 ;  /* 0x0000000706642220 */ /* 0x020fe20000410000 */
        /* <DEDUP_REMOVED lines=28> */
.L_x_624:
[----:B--2---:R-:W-:Y:S05]  /*1ea0*/  BSYNC B0 ;  /* 0x0000000000007941 */ /* 0x004fea0003800000 */
.L_x_623:
        /* <DEDUP_REMOVED lines=36> */
.L_x_626:
[----:B------:R-:W-:Y:S05]  /*20f0*/  BSYNC B0 ;  /* 0x0000000000007941 */ /* 0x000fea0003800000 */
.L_x_625:
[----:B------:R-:W-:Y:S01]  /*2100*/  SHF.R.S32.HI R0, RZ, 0x1f, R14 ;  /* 0x0000001fff007819 */ /* 0x000fe2000001140e */
[----:B------:R-:W-:Y:S01]  /*2110*/  IMAD.SHL.U32 R102, R241, 0x2, RZ ;  /* 0x00000002f1667824 */ /* 0x000fe200078e00ff */
[----:B------:R-:W-:Y:S01]  /*2120*/  LOP3.LUT R5, R25, 0xfffffff8, RZ, 0xc0, !PT ;  /* 0xfffffff819057812 */ /* 0x000fe200078ec0ff */
[----:B------:R-:W0:Y:S01]  /*2130*/  LDGDEPBAR ;  /* 0x00000000000079af */ /* 0x000e220000000000 */
[----:B------:R-:W-:Y:S02]  /*2140*/  LEA.HI R0, R0, R14, RZ, 0x2 ;  /* 0x0000000e00007211 */ /* 0x000fe400078f10ff */
[----:B------:R-:W-:Y:S02]  /*2150*/  LOP3.LUT R102, R102, 0x6, RZ, 0xc0, !PT ;  /* 0x0000000666667812 */ /* 0x000fe400078ec0ff */
[----:B--2---:R-:W-:Y:S02]  /*2160*/  SHF.R.S32.HI R2, RZ, 0x2, R0 ;  /* 0x00000002ff027819 */ /* 0x004fe40000011400 */
[----:B------:R-:W-:-:S02]  /*2170*/  LEA R102, R10, R102, 0x6 ;  /* 0x000000660a667211 */ /* 0x000fc400078e30ff */
[----:B------:R-:W-:Y:S01]  /*2180*/  SHF.R.S32.HI R9, RZ, 0x4, R23 ;  /* 0x00000004ff097819 */ /* 0x000fe20000011417 */
[----:B------:R-:W-:Y:S01]  /*2190*/  IMAD R0, R103, 0x10, R2 ;  /* 0x0000001067007824 */ /* 0x000fe200078e0202 */
[----:B------:R2:W-:Y:S01]  /*21a0*/  STL [R1+0x60], R2 ;  /* 0x0000600201007387 */ /* 0x0005e20000100800 */
[----:B------:R-:W-:Y:S02]  /*21b0*/  IADD3 R144, R102, 0x1, RZ ;  /* 0x0000000166907810 */ /* 0x000fe40007ffe0ff */
[----:B------:R-:W-:Y:S01]  /*21c0*/  IMAD.IADD R3, R27, 0x1, R0 ;  /* 0x000000011b037824 */ /* 0x000fe200078e0200 */
[----:B------:R-:W-:Y:S02]  /*21d0*/  SHF.R.S32.HI R0, RZ, 0x1f, R16 ;  /* 0x0000001fff007819 */ /* 0x000fe40000011410 */
[----:B------:R-:W-:Y:S02]  /*21e0*/  LEA.HI R8, R23, R9, RZ, 0x1 ;  /* 0x0000000917087211 */ /* 0x000fe400078f08ff */
[----:B------:R5:W-:Y:S01]  /*21f0*/  STL [R1], R3 ;  /* 0x0000000301007387 */ /* 0x000be20000100800 */
[----:B------:R-:W-:Y:S01]  /*2200*/  LEA.HI R11, R0, R16, RZ, 0x3 ;  /* 0x00000010000b7211 */ /* 0x000fe200078f18ff */
[----:B------:R-:W-:Y:S01]  /*2210*/  IMAD.IADD R0, R241, 0x1, -R5 ;  /* 0x00000001f1007824 */ /* 0x000fe200078e0a05 */
[----:B------:R-:W-:-:S02]  /*2220*/  LOP3.LUT R8, R8, 0xfffffffe, RZ, 0xc0, !PT ;  /* 0xfffffffe08087812 */ /* 0x000fc400078ec0ff */
[----:B------:R-:W-:Y:S02]  /*2230*/  IADD3 R142, R102, 0x8, RZ ;  /* 0x00000008668e7810 */ /* 0x000fe40007ffe0ff */
[----:B------:R-:W-:Y:S01]  /*2240*/  LEA.HI R10, R0, R0, RZ, 0x1 ;  /* 0x00000000000a7211 */ /* 0x000fe200078f08ff */
[----:B------:R-:W-:Y:S01]  /*2250*/  IMAD.IADD R8, R9, 0x1, -R8 ;  /* 0x0000000109087824 */ /* 0x000fe200078e0a08 */
[----:B------:R-:W-:Y:S02]  /*2260*/  IADD3 R135, R102, 0x10, RZ ;  /* 0x0000001066877810 */ /* 0x000fe40007ffe0ff */
[----:B------:R-:W-:Y:S02]  /*2270*/  LOP3.LUT R7, R10, 0x3fffffe, RZ, 0xc0, !PT ;  /* 0x03fffffe0a077812 */ /* 0x000fe400078ec0ff */
[C---:B------:R-:W-:Y:S02]  /*2280*/  IADD3 R140, R102.reuse, 0x9, RZ ;  /* 0x00000009668c7810 */ /* 0x040fe40007ffe0ff */
[----:B------:R-:W-:Y:S01]  /*2290*/  IADD3 R133, R102, 0x11, RZ ;  /* 0x0000001166857810 */ /* 0x000fe20007ffe0ff */
[----:B------:R-:W-:Y:S01]  /*22a0*/  IMAD.IADD R9, R0, 0x1, -R7 ;  /* 0x0000000100097824 */ /* 0x000fe200078e0a07 */
[----:B--2---:R-:W-:-:S02]  /*22b0*/  LOP3.LUT R2, R21, 0x7fffffe, RZ, 0xc0, !PT ;  /* 0x07fffffe15027812 */ /* 0x004fc400078ec0ff */
[----:B------:R-:W-:Y:S01]  /*22c0*/  SHF.R.S32.HI R32, RZ, 0x1, R10 ;  /* 0x00000001ff207819 */ /* 0x000fe2000001140a */
[----:B------:R-:W-:Y:S01]  /*22d0*/  IMAD R9, R8, 0x8, R9 ;  /* 0x0000000808097824 */ /* 0x000fe200078e0209 */
[----:B------:R-:W-:Y:S01]  /*22e0*/  IADD3 R132, R102, 0x18, RZ ;  /* 0x0000001866847810 */ /* 0x000fe20007ffe0ff */
[----:B------:R-:W-:Y:S01]  /*22f0*/  IMAD.IADD R163, R16, 0x1, -R2 ;  /* 0x0000000110a37824 */ /* 0x000fe200078e0a02 */
[C---:B------:R-:W-:Y:S02]  /*2300*/  IADD3 R134, R102.reuse, 0x19, RZ ;  /* 0x0000001966867810 */ /* 0x040fe40007ffe0ff */
[----:B-----5:R-:W-:Y:S02]  /*2310*/  IADD3 R3, R101, R3, -R205 ;  /* 0x0000000365037210 */ /* 0x020fe40007ffe8cd */
[C---:B------:R-:W-:Y:S02]  /*2320*/  IADD3 R141, R102.reuse, 0x20, RZ ;  /* 0x00000020668d7810 */ /* 0x040fe40007ffe0ff */
[C---:B------:R-:W-:Y:S01]  /*2330*/  IADD3 R6, R3.reuse, -R144, RZ ;  /* 0x8000009003067210 */ /* 0x040fe20007ffe0ff */
[----:B------:R-:W-:Y:S01]  /*2340*/  IMAD.IADD R2, R3, 0x1, -R102 ;  /* 0x0000000103027824 */ /* 0x000fe200078e0a66 */
[----:B------:R-:W-:-:S02]  /*2350*/  IADD3 R143, R102, 0x21, RZ ;  /* 0x00000021668f7810 */ /* 0x000fc40007ffe0ff */
[C---:B------:R-:W-:Y:S02]  /*2360*/  IADD3 R145, R102.reuse, 0x28, RZ ;  /* 0x0000002866917810 */ /* 0x040fe40007ffe0ff */
[----:B------:R-:W-:Y:S02]  /*2370*/  IABS R2, R2 ;  /* 0x0000000200027213 */ /* 0x000fe40000000000 */
[C---:B------:R-:W-:Y:S02]  /*2380*/  IADD3 R147, R102.reuse, 0x29, RZ ;  /* 0x0000002966937810 */ /* 0x040fe40007ffe0ff */
[C---:B------:R-:W-:Y:S01]  /*2390*/  IADD3 R148, R102.reuse, 0x30, RZ ;  /* 0x0000003066947810 */ /* 0x040fe20007ffe0ff */
[----:B------:R-:W-:Y:S01]  /*23a0*/  IMAD.MOV.U32 R5, RZ, RZ, R2 ;  /* 0x000000ffff057224 */ /* 0x000fe200078e0002 */
[----:B------:R-:W-:Y:S02]  /*23b0*/  IABS R2, R6 ;  /* 0x0000000600027213 */ /* 0x000fe40000000000 */
[C---:B------:R-:W-:Y:S01]  /*23c0*/  IADD3 R149, R102.reuse, 0x31, RZ ;  /* 0x0000003166957810 */ /* 0x040fe20007ffe0ff */
[----:B------:R2:W-:Y:S01]  /*23d0*/  I2F R219, R5 ;  /* 0x0000000500db7306 */ /* 0x0005e20000201400 */
[C---:B------:R-:W-:Y:S01]  /*23e0*/  IADD3 R150, R102.reuse, 0x38, RZ ;  /* 0x0000003866967810 */ /* 0x040fe20007ffe0ff */
[----:B------:R-:W-:Y:S01]  /*23f0*/  IMAD.MOV.U32 R0, RZ, RZ, R2 ;  /* 0x000000ffff007224 */ /* 0x000fe200078e0002 */
[----:B------:R-:W-:Y:S01]  /*2400*/  IADD3 R151, R102, 0x39, RZ ;  /* 0x0000003966977810 */ /* 0x000fe20007ffe0ff */
[----:B------:R-:W-:Y:S01]  /*2410*/  IMAD.SHL.U32 R2, R22, 0x40, RZ ;  /* 0x0000004016027824 */ /* 0x000fe200078e00ff */
[----:B------:R-:W-:-:S02]  /*2420*/  LOP3.LUT P0, RZ, R32, 0x2, RZ, 0xc0, !PT ;  /* 0x0000000220ff7812 */ /* 0x000fc4000780c0ff */
[-C--:B------:R-:W-:Y:S01]  /*2430*/  ISETP.GE.AND P1, PT, R102, R101.reuse, PT ;  /* 0x000000656600720c */ /* 0x080fe20003f26270 */
[----:B------:R5:W-:Y:S01]  /*2440*/  I2F R220, R0 ;  /* 0x0000000000dc7306 */ /* 0x000be20000201400 */
[-C--:B------:R-:W-:Y:S02]  /*2450*/  ISETP.GE.AND P5, PT, R142, R101.reuse, PT ;  /* 0x000000658e00720c */ /* 0x080fe40003fa6270 */
[-C--:B------:R-:W-:Y:S02]  /*2460*/  ISETP.GE.AND P6, PT, R140, R101.reuse, PT ;  /* 0x000000658c00720c */ /* 0x080fe40003fc6270 */
[-C--:B------:R-:W-:Y:S02]  /*2470*/  ISETP.GE.AND P4, PT, R135, R101.reuse, PT ;  /* 0x000000658700720c */ /* 0x080fe40003f86270 */
[----:B------:R-:W-:Y:S02]  /*2480*/  ISETP.GE.AND P3, PT, R133, R101, PT ;  /* 0x000000658500720c */ /* 0x000fe40003f66270 */
[----:B--2---:R-:W-:-:S02]  /*2490*/  IADD3 R5, R3, -R142, RZ ;  /* 0x8000008e03057210 */ /* 0x004fc40007ffe0ff */
[----:B------:R-:W-:Y:S02]  /*24a0*/  ISETP.GE.AND P2, PT, R132, R101, PT ;  /* 0x000000658400720c */ /* 0x000fe40003f46270 */
[----:B------:R-:W-:Y:S01]  /*24b0*/  IABS R6, R5 ;  /* 0x0000000500067213 */ /* 0x000fe20000000000 */
[----:B------:R-:W-:Y:S01]  /*24c0*/  IMAD.SHL.U32 R5, R8, 0x8, RZ ;  /* 0x0000000808057824 */ /* 0x000fe200078e00ff */
[----:B-----5:R-:W-:Y:S02]  /*24d0*/  LOP3.LUT R0, R2, 0xc0, RZ, 0xc0, !PT ;  /* 0x000000c002007812 */ /* 0x020fe400078ec0ff */
[----:B------:R2:W-:Y:S01]  /*24e0*/  I2F R221, R6 ;  /* 0x0000000600dd7306 */ /* 0x0005e20000201400 */
[C---:B------:R-:W-:Y:S02]  /*24f0*/  IADD3 R2, R3.reuse, -R140, RZ ;  /* 0x8000008c03027210 */ /* 0x040fe40007ffe0ff */
[----:B------:R-:W-:Y:S02]  /*2500*/  LOP3.LUT R7, R0, 0x8, R5, 0xf8, !PT ;  /* 0x0000000800077812 */ /* 0x000fe400078ef805 */
[----:B------:R-:W-:Y:S01]  /*2510*/  SHF.R.U32.HI R5, RZ, 0x3, R0 ;  /* 0x00000003ff057819 */ /* 0x000fe20000011600 */
[----:B------:R-:W-:Y:S01]  /*2520*/  IMAD.IADD R0, R3, 0x1, -R135 ;  /* 0x0000000103007824 */ /* 0x000fe200078e0a87 */
[----:B------:R-:W-:-:S02]  /*2530*/  IABS R2, R2 ;  /* 0x0000000200027213 */ /* 0x000fc40000000000 */
[----:B------:R-:W-:Y:S01]  /*2540*/  LOP3.LUT R161, R7, R5, RZ, 0x3c, !PT ;  /* 0x0000000507a17212 */ /* 0x000fe200078e3cff */
[----:B------:R-:W-:Y:S01]  /*2550*/  IMAD.SHL.U32 R7, R24, 0x8, RZ ;  /* 0x0000000818077824 */ /* 0x000fe200078e00ff */
[----:B------:R-:W-:Y:S01]  /*2560*/  IABS R0, R0 ;  /* 0x0000000000007213 */ /* 0x000fe20000000000 */
[----:B------:R5:W-:Y:S01]  /*2570*/  I2F R222, R2 ;  /* 0x0000000200de7306 */ /* 0x000be20000201400 */
[----:B------:R-:W-:Y:S01]  /*2580*/  SHF.L.U32 R5, R11, 0x5, RZ ;  /* 0x000000050b057819 */ /* 0x000fe200000006ff */
[----:B--2---:R-:W-:-:S03]  /*2590*/  IMAD.IADD R6, R3, 0x1, -R132 ;  /* 0x0000000103067824 */ /* 0x004fc600078e0a84 */
[----:B------:R-:W-:-:S03]  /*25a0*/  LOP3.LUT R154, R5, 0xffffff00, RZ, 0xc0, !PT ;  /* 0xffffff00059a7812 */ /* 0x000fc600078ec0ff */
[----:B------:R2:W-:Y:S01]  /*25b0*/  I2F R223, R0 ;  /* 0x0000000000df7306 */ /* 0x0005e20000201400 */
[----:B-----5:R-:W-:-:S05]  /*25c0*/  IMAD.IADD R2, R3, 0x1, -R133 ;  /* 0x0000000103027824 */ /* 0x020fca00078e0a85 */
[----:B------:R-:W-:Y:S01]  /*25d0*/  IABS R2, R2 ;  /* 0x0000000200027213 */ /* 0x000fe20000000000 */
[----:B--2---:R-:W-:-:S03]  /*25e0*/  IMAD.SHL.U32 R0, R32, 0x40, RZ ;  /* 0x0000004020007824 */ /* 0x004fc600078e00ff */
[----:B------:R-:W-:Y:S02]  /*25f0*/  MOV R5, R2 ;  /* 0x0000000200057202 */ /* 0x000fe40000000f00 */
[----:B------:R-:W-:Y:S01]  /*2600*/  IABS R2, R6 ;  /* 0x0000000600027213 */ /* 0x000fe20000000000 */
[----:B------:R-:W-:Y:S01]  /*2610*/  IMAD.IADD R6, R3, 0x1, -R134 ;  /* 0x0000000103067824 */ /* 0x000fe200078e0a86 */
[----:B------:R-:W-:Y:S01]  /*2620*/  LOP3.LUT R0, R0, 0xc0, RZ, 0xc0, !PT ;  /* 0x000000c000007812 */ /* 0x000fe200078ec0ff */
[----:B------:R2:W-:Y:S03]  /*2630*/  I2F R224, R5 ;  /* 0x0000000500e07306 */ /* 0x0005e60000201400 */
[----:B------:R-:W-:Y:S02]  /*2640*/  LOP3.LUT R7, R0, 0x8, R7, 0xf8, !PT ;  /* 0x0000000800077812 */ /* 0x000fe400078ef807 */
[----:B------:R-:W-:-:S02]  /*2650*/  SHF.R.U32.HI R0, RZ, 0x3, R0 ;  /* 0x00000003ff007819 */ /* 0x000fc40000011600 */
[----:B------:R-:W-:Y:S02]  /*2660*/  IABS R6, R6 ;  /* 0x0000000600067213 */ /* 0x000fe40000000000 */
[----:B------:R-:W-:Y:S01]  /*2670*/  LOP3.LUT R7, R7, R0, RZ, 0x3c, !PT ;  /* 0x0000000007077212 */ /* 0x000fe200078e3cff */
[----:B------:R-:W-:Y:S01]  /*2680*/  IMAD.IADD R0, R3, 0x1, -R141 ;  /* 0x0000000103007824 */ /* 0x000fe200078e0a8d */
[----:B------:R5:W-:Y:S01]  /*2690*/  I2F R232, R6 ;  /* 0x0000000600e87306 */ /* 0x000be20000201400 */
[----:B--2---:R-:W-:Y:S02]  /*26a0*/  IMAD.MOV.U32 R5, RZ, RZ, R2 ;  /* 0x000000ffff057224 */ /* 0x004fe400078e0002 */
[----:B------:R-:W-:-:S05]  /*26b0*/  IMAD R2, R103, 0x200, R154 ;  /* 0x0000020067027824 */ /* 0x000fca00078e029a */
[----:B------:R2:W-:Y:S01]  /*26c0*/  I2F R226, R5 ;  /* 0x0000000500e27306 */ /* 0x0005e20000201400 */
[----:B------:R-:W-:Y:S02]  /*26d0*/  LEA R2, R163, R2, 0x5 ;  /* 0x00000002a3027211 */ /* 0x000fe400078e28ff */
[----:B-----5:R-:W-:-:S03]  /*26e0*/  IADD3 R6, R3, -R143, RZ ;  /* 0x8000008f03067210 */ /* 0x020fc60007ffe0ff */
[----:B------:R-:W-:-:S04]  /*26f0*/  IMAD.IADD R2, R161, 0x1, R2 ;  /* 0x00000001a1027824 */ /* 0x000fc800078e0202 */
[----:B------:R-:W-:Y:S02]  /*2700*/  IMAD.SHL.U32 R228, R2, 0x2, RZ ;  /* 0x0000000202e47824 */ /* 0x000fe400078e00ff */
[----:B------:R-:W-:Y:S01]  /*2710*/  IMAD.IADD R2, R3, 0x1, -R145 ;  /* 0x0000000103027824 */ /* 0x000fe200078e0a91 */
[----:B--2---:R-:W-:Y:S01]  /*2720*/  IABS R5, R0 ;  /* 0x0000000000057213 */ /* 0x004fe20000000000 */
[----:B------:R-:W-:Y:S01]  /*2730*/  IMAD.U32 R0, R9, 0x20, R7 ;  /* 0x0000002009007824 */ /* 0x000fe200078e0007 */
[----:B---3--:R-:W-:Y:S02]  /*2740*/  LDSM.16.M88.4 R12, [R228] ;  /* 0x00000000e40c783b */ /* 0x008fe40000000200 */
[----:B------:R-:W-:Y:S01]  /*2750*/  IABS R2, R2 ;  /* 0x0000000200027213 */ /* 0x000fe20000000000 */
[----:B------:R2:W-:Y:S01]  /*2760*/  I2F R233, R5 ;  /* 0x0000000500e97306 */ /* 0x0005e20000201400 */
[----:B------:R-:W-:Y:S01]  /*2770*/  IMAD.SHL.U32 R225, R0, 0x2, RZ ;  /* 0x0000000200e17824 */ /* 0x000fe200078e00ff */
[----:B------:R-:W-:Y:S01]  /*2780*/  IABS R0, R6 ;  /* 0x0000000600007213 */ /* 0x000fe20000000000 */
[----:B------:R-:W-:Y:S01]  /*2790*/  IMAD.IADD R6, R3, 0x1, -R151 ;  /* 0x0000000103067824 */ /* 0x000fe200078e0a97 */
[----:B------:R-:W-:Y:S01]  /*27a0*/  LDSM.16.M88.4 R8, [R228+0x1000] ;  /* 0x00100000e408783b */ /* 0x000fe20000000200 */
[----:B------:R-:W-:-:S03]  /*27b0*/  IMAD R229, R4, 0x2, R228 ;  /* 0x0000000204e57824 */ /* 0x000fc600078e02e4 */
[----:B------:R3:W-:Y:S01]  /*27c0*/  I2F R240, R0 ;  /* 0x0000000000f07306 */ /* 0x0007e20000201400 */
[----:B------:R-:W5:Y:S04]  /*27d0*/  LDSM.16.M88.4 R16, [R225+0x6000] ;  /* 0x00600000e110783b */ /* 0x000f680000000200 */
[----:B------:R-:W1:Y:S01]  /*27e0*/  LDSM.16.M88.4 R20, [R225+0x6400] ;  /* 0x00640000e114783b */ /* 0x000e620000000200 */
[C---:B--2---:R-:W-:Y:S02]  /*27f0*/  IMAD.IADD R5, R3.reuse, 0x1, -R148 ;  /* 0x0000000103057824 */ /* 0x044fe400078e0a94 */
[----:B------:R2:W-:Y:S01]  /*2800*/  I2F R239, R2 ;  /* 0x0000000200ef7306 */ /* 0x0005e20000201400 */
[----:B------:R-:W4:Y:S04]  /*2810*/  LDSM.16.M88.4 R24, [R225+0x6800] ;  /* 0x00680000e118783b */ /* 0x000f280000000200 */
[----:B------:R-:W1:Y:S01]  /*2820*/  LDSM.16.M88.4 R28, [R225+0x6c00] ;  /* 0x006c0000e11c783b */ /* 0x000e620000000200 */
[----:B---3--:R-:W-:-:S04]  /*2830*/  IADD3 R0, R3, -R147, RZ ;  /* 0x8000009303007210 */ /* 0x008fc80007ffe0ff */
[----:B------:R-:W-:-:S05]  /*2840*/  IABS R0, R0 ;  /* 0x0000000000007213 */ /* 0x000fca0000000000 */
[----:B--2---:R-:W-:Y:S01]  /*2850*/  IMAD.MOV.U32 R2, RZ, RZ, R0 ;  /* 0x000000ffff027224 */ /* 0x004fe200078e0000 */
[----:B------:R-:W-:Y:S01]  /*2860*/  IABS R0, R5 ;  /* 0x0000000500007213 */ /* 0x000fe20000000000 */
[C---:B------:R-:W-:Y:S02]  /*2870*/  IMAD.IADD R5, R3.reuse, 0x1, -R149 ;  /* 0x0000000103057824 */ /* 0x040fe400078e0a95 */
[----:B------:R2:W-:Y:S01]  /*2880*/  I2F R238, R2 ;  /* 0x0000000200ee7306 */ /* 0x0005e20000201400 */
[----:B-----5:R-:W-:Y:S01]  /*2890*/  HMMA.16816.F32.BF16 R68, R8, R16, RZ ;  /* 0x000000100844723c */ /* 0x020fe200000418ff */
[----:B--2---:R-:W-:Y:S02]  /*28a0*/  MOV R2, R0 ;  /* 0x0000000000027202 */ /* 0x004fe40000000f00 */
[----:B------:R-:W-:Y:S01]  /*28b0*/  IABS R0, R5 ;  /* 0x0000000500007213 */ /* 0x000fe20000000000 */
[----:B------:R-:W-:-:S03]  /*28c0*/  IMAD.IADD R5, R3, 0x1, -R150 ;  /* 0x0000000103057824 */ /* 0x000fc600078e0a96 */
[----:B------:R2:W-:Y:S01]  /*28d0*/  I2F R237, R2 ;  /* 0x0000000200ed7306 */ /* 0x0005e20000201400 */
[C---:B------:R-:W-:Y:S08]  /*28e0*/  HMMA.16816.F32.BF16 R92, R8.reuse, R18, RZ ;  /* 0x00000012085c723c */ /* 0x040ff000000418ff */
[----:B-1----:R-:W-:Y:S01]  /*28f0*/  HMMA.16816.F32.BF16 R60, R8, R20, RZ ;  /* 0x00000014083c723c */ /* 0x002fe200000418ff */
[----:B--2---:R-:W-:Y:S01]  /*2900*/  IMAD.MOV.U32 R2, RZ, RZ, R0 ;  /* 0x000000ffff027224 */ /* 0x004fe200078e0000 */
[----:B------:R-:W-:-:S06]  /*2910*/  IABS R0, R5 ;  /* 0x0000000500007213 */ /* 0x000fcc0000000000 */
[C---:B----4-:R-:W-:Y:S01]  /*2920*/  HMMA.16816.F32.BF16 R76, R8.reuse, R24, RZ ;  /* 0x00000018084c723c */ /* 0x050fe200000418ff */
[----:B------:R-:W-:Y:S01]  /*2930*/  IADD3 R5, R3, 0x8, RZ ;  /* 0x0000000803057810 */ /* 0x000fe20007ffe0ff */
[----:B------:R1:W-:Y:S04]  /*2940*/  I2F R236, R2 ;  /* 0x0000000200ec7306 */ /* 0x0003e80000201400 */
[----:B------:R-:W-:Y:S02]  /*2950*/  IMAD.IADD R7, R5, 0x1, -R102 ;  /* 0x0000000105077824 */ /* 0x000fe400078e0a66 */
[C---:B------:R-:W-:Y:S08]  /*2960*/  HMMA.16816.F32.BF16 R80, R8.reuse, R28, RZ ;  /* 0x0000001c0850723c */ /* 0x040ff000000418ff */
[----:B------:R-:W-:Y:S01]  /*2970*/  HMMA.16816.F32.BF16 R104, R8, R22, RZ ;  /* 0x000000160868723c */ /* 0x000fe200000418ff */
[----:B-1----:R-:W-:-:S02]  /*2980*/  MOV R2, R0 ;  /* 0x0000000000027202 */ /* 0x002fc40000000f00 */
[----:B------:R-:W-:Y:S02]  /*2990*/  IABS R0, R6 ;  /* 0x0000000600007213 */ /* 0x000fe40000000000 */
[----:B------:R1:W-:Y:S03]  /*29a0*/  I2F R235, R2 ;  /* 0x0000000200eb7306 */ /* 0x0003e60000201400 */
[----:B------:R-:W-:Y:S01]  /*29b0*/  HMMA.16816.F32.BF16 R84, R8, R26, RZ ;  /* 0x0000001a0854723c */ /* 0x000fe200000418ff */
[----:B------:R-:W-:Y:S01]  /*29c0*/  IMAD.MOV.U32 R6, RZ, RZ, R0 ;  /* 0x000000ffff067224 */ /* 0x000fe200078e0000 */
[----:B------:R-:W-:-:S03]  /*29d0*/  IABS R0, R7 ;  /* 0x0000000700007213 */ /* 0x000fc60000000000 */
[----:B------:R2:W-:Y:S03]  /*29e0*/  I2F R234, R6 ;  /* 0x0000000600ea7306 */ /* 0x0005e60000201400 */
[----:B------:R-:W-:Y:S01]  /*29f0*/  HMMA.16816.F32.BF16 R176, R8, R30, RZ ;  /* 0x0000001e08b0723c */ /* 0x000fe200000418ff */
[----:B------:R-:W-:Y:S01]  /*2a00*/  LDSM.16.M88.4 R8, [R229] ;  /* 0x00000000e508783b */ /* 0x000fe20000000200 */
[C---:B-1----:R-:W-:Y:S02]  /*2a10*/  IADD3 R2, R3.reuse, 0x40, RZ ;  /* 0x0000004003027810 */ /* 0x042fe40007ffe0ff */
[----:B------:R-:W-:-:S04]  /*2a20*/  IADD3 R3, R3, 0x48, RZ ;  /* 0x0000004803037810 */ /* 0x000fc80007ffe0ff */
[----:B------:R-:W-:Y:S01]  /*2a30*/  HMMA.16816.F32.BF16 R40, R12, R16, RZ ;  /* 0x000000100c28723c */ /* 0x000fe200000418ff */
[----:B------:R-:W-:Y:S01]  /*2a40*/  IMAD.IADD R7, R2, 0x1, -R102 ;  /* 0x0000000102077824 */ /* 0x000fe200078e0a66 */
[----:B--2---:R-:W-:-:S04]  /*2a50*/  MOV R6, R0 ;  /* 0x0000000000067202 */ /* 0x004fc80000000f00 */
[----:B------:R-:W-:Y:S01]  /*2a60*/  IABS R0, R7 ;  /* 0x0000000700007213 */ /* 0x000fe20000000000 */
[----:B------:R-:W-:Y:S01]  /*2a70*/  IMAD.IADD R7, R3, 0x1, -R102 ;  /* 0x0000000103077824 */ /* 0x000fe200078e0a66 */
[----:B------:R1:W-:Y:S01]  /*2a80*/  I2F R210, R6 ;  /* 0x0000000600d27306 */ /* 0x0003e20000201400 */
[C---:B------:R-:W-:Y:S08]  /*2a90*/  HMMA.16816.F32.BF16 R56, R12.reuse, R18, RZ ;  /* 0x000000120c38723c */ /* 0x040ff000000418ff */
[----:B------:R-:W-:Y:S01]  /*2aa0*/  HMMA.16816.F32.BF16 R36, R12, R22, RZ ;  /* 0x000000160c24723c */ /* 0x000fe200000418ff */
[----:B-1----:R-:W-:Y:S01]  /*2ab0*/  IMAD.MOV.U32 R6, RZ, RZ, R0 ;  /* 0x000000ffff067224 */ /* 0x002fe200078e0000 */
[----:B------:R-:W-:Y:S01]  /*2ac0*/  IABS R0, R7 ;  /* 0x0000000700007213 */ /* 0x000fe20000000000 */
[----:B------:R-:W-:-:S05]  /*2ad0*/  IMAD.IADD R7, R5, 0x1, -R144 ;  /* 0x0000000105077824 */ /* 0x000fca00078e0a90 */
[C---:B------:R-:W-:Y:S01]  /*2ae0*/  HMMA.16816.F32.BF16 R16, R12.reuse, R24, RZ ;  /* 0x000000180c10723c */ /* 0x040fe200000418ff */
[----:B------:R1:W-:Y:S07]  /*2af0*/  I2F R207, R6 ;  /* 0x0000000600cf7306 */ /* 0x0003ee0000201400 */
[----:B------:R-:W-:Y:S01]  /*2b00*/  HMMA.16816.F32.BF16 R24, R12, R26, RZ ;  /* 0x0000001a0c18723c */ /* 0x000fe200000418ff */
[----:B-1----:R-:W-:Y:S02]  /*2b10*/  MOV R6, R0 ;  /* 0x0000000000067202 */ /* 0x002fe40000000f00 */
[----:B------:R-:W-:Y:S01]  /*2b20*/  IABS R0, R7 ;  /* 0x0000000700007213 */ /* 0x000fe20000000000 */
[----:B------:R-:W-:Y:S01]  /*2b30*/  IMAD.IADD R7, R2, 0x1, -R144 ;  /* 0x0000000102077824 */ /* 0x000fe200078e0a90 */
[----:B------:R1:W-:Y:S03]  /*2b40*/  I2F R202, R6 ;  /* 0x0000000600ca7306 */ /* 0x0003e60000201400 */
[----:B-1----:R-:W-:Y:S01]  /*2b50*/  IMAD.MOV.U32 R6, RZ, RZ, R0 ;  /* 0x000000ffff067224 */ /* 0x002fe200078e0000 */
[----:B------:R-:W-:Y:S01]  /*2b60*/  IABS R0, R7 ;  /* 0x0000000700007213 */ /* 0x000fe20000000000 */
[----:B------:R-:W-:-:S03]  /*2b70*/  IMAD.IADD R7, R3, 0x1, -R144 ;  /* 0x0000000103077824 */ /* 0x000fc600078e0a90 */
        /* <DEDUP_REMOVED lines=9> */
[----:B-1----:R-:W-:Y:S02]  /*2c10*/  MOV R6, R0 ;  /* 0x0000000000067202 */ /* 0x002fe40000000f00 */
[----:B------:R-:W-:Y:S01]  /*2c20*/  IABS R0, R7 ;  /* 0x0000000700007213 */ /* 0x000fe20000000000 */
[----:B------:R-:W-:-:S03]  /*2c30*/  IMAD.IADD R7, R3, 0x1, -R142 ;  /* 0x0000000103077824 */ /* 0x000fc600078e0a8e */
[----:B------:R1:W-:Y:S02]  /*2c40*/  I2F R217, R6 ;  /* 0x0000000600d97306 */ /* 0x0003e40000201400 */
[----:B------:R-:W-:-:S06]  /*2c50*/  IABS R7, R7 ;  /* 0x0000000700077213 */ /* 0x000fcc0000000000 */
[----:B------:R2:W-:Y:S01]  /*2c60*/  I2F R215, R0 ;  /* 0x0000000000d77306 */ /* 0x0005e20000201400 */
[----:B-1----:R-:W-:-:S07]  /*2c70*/  IMAD.IADD R6, R5, 0x1, -R140 ;  /* 0x0000000105067824 */ /* 0x002fce00078e0a8c */
[----:B------:R1:W-:Y:S01]  /*2c80*/  I2F R206, R7 ;  /* 0x0000000700ce7306 */ /* 0x0003e20000201400 */
[----:B------:R-:W-:Y:S02]  /*2c90*/  IABS R6, R6 ;  /* 0x0000000600067213 */ /* 0x000fe40000000000 */
[----:B--2---:R-:W-:-:S05]  /*2ca0*/  SEL R0, R33, 0xffffffe0, !P0 ;  /* 0xffffffe021007807 */ /* 0x004fca0004000000 */
[----:B------:R2:W-:Y:S01]  /*2cb0*/  I2F R216, R6 ;  /* 0x0000000600d87306 */ /* 0x0005e20000201400 */
[C---:B------:R-:W-:Y:S01]  /*2cc0*/  HMMA.16816.F32.BF16 R32, R12.reuse, R20, RZ ;  /* 0x000000140c20723c */ /* 0x040fe200000418ff */
[----:B------:R-:W-:Y:S02]  /*2cd0*/  ISETP.GE.AND P0, PT, R144, R101, PT ;  /* 0x000000659000720c */ /* 0x000fe40003f06270 */
[----:B------:R-:W-:Y:S01]  /*2ce0*/  IADD3 R227, R225, R0, RZ ;  /* 0x00000000e1e37210 */ /* 0x000fe20007ffe0ff */
[C-C-:B------:R-:W-:Y:S02]  /*2cf0*/  IMAD.IADD R0, R2.reuse, 0x1, -R140.reuse ;  /* 0x0000000102007824 */ /* 0x140fe400078e0a8c */
[----:B-1----:R-:W-:Y:S02]  /*2d00*/  IMAD.IADD R7, R3, 0x1, -R140 ;  /* 0x0000000103077824 */ /* 0x002fe400078e0a8c */
[----:B------:R-:W1:Y:S01]  /*2d10*/  LDSM.16.M88.4 R44, [R227+0x6000] ;  /* 0x00600000e32c783b */ /* 0x000e620000000200 */
[----:B------:R-:W-:Y:S01]  /*2d20*/  IABS R0, R0 ;  /* 0x0000000000007213 */ /* 0x000fe20000000000 */
[C---:B------:R-:W-:Y:S02]  /*2d30*/  HMMA.16816.F32.BF16 R20, R12.reuse, R28, RZ ;  /* 0x0000001c0c14723c */ /* 0x040fe400000418ff */
[----:B------:R-:W3:Y:S02]  /*2d40*/  LDSM.16.M88.4 R48, [R227+0x6400] ;  /* 0x00640000e330783b */ /* 0x000ee40000000200 */
[----:B--2---:R-:W-:Y:S01]  /*2d50*/  IMAD.MOV.U32 R6, RZ, RZ, R0 ;  /* 0x000000ffff067224 */ /* 0x004fe200078e0000 */
[----:B------:R-:W-:Y:S01]  /*2d60*/  IABS R0, R7 ;  /* 0x0000000700007213 */ /* 0x000fe20000000000 */
[----:B------:R-:W2:Y:S01]  /*2d70*/  LDSM.16.M88.4 R52, [R227+0x6800] ;  /* 0x00680000e334783b */ /* 0x000ea20000000200 */
[----:B------:R-:W-:Y:S01]  /*2d80*/  IADD3 R7, -R135, R5, RZ ;  /* 0x0000000587077210 */ /* 0x000fe20007ffe1ff */
[----:B------:R4:W-:Y:S01]  /*2d90*/  I2F R211, R6 ;  /* 0x0000000600d37306 */ /* 0x0009e20000201400 */
[----:B------:R-:W-:Y:S01]  /*2da0*/  HMMA.16816.F32.BF16 R12, R12, R30, RZ ;  /* 0x0000001e0c0c723c */ /* 0x000fe200000418ff */
[----:B------:R-:W5:Y:S04]  /*2db0*/  LDSM.16.M88.4 R108, [R227+0x6c00] ;  /* 0x006c0000e36c783b */ /* 0x000f680000000200 */
[----:B------:R-:W-:Y:S01]  /*2dc0*/  LDSM.16.M88.4 R28, [R229+0x2000] ;  /* 0x00200000e51c783b */ /* 0x000fe20000000200 */
[----:B----4-:R-:W-:Y:S01]  /*2dd0*/  IMAD.MOV.U32 R6, RZ, RZ, R0 ;  /* 0x000000ffff067224 */ /* 0x010fe200078e0000 */
[----:B------:R-:W-:Y:S01]  /*2de0*/  IABS R0, R7 ;  /* 0x0000000700007213 */ /* 0x000fe20000000000 */
[----:B------:R-:W-:-:S02]  /*2df0*/  IMAD.IADD R7, R2, 0x1, -R135 ;  /* 0x0000000102077824 */ /* 0x000fc400078e0a87 */
[----:B------:R4:W-:Y:S01]  /*2e00*/  I2F R204, R6 ;  /* 0x0000000600cc7306 */ /* 0x0009e20000201400 */
[----:B-1----:R-:W-:Y:S01]  /*2e10*/  HMMA.16816.F32.BF16 R64, R8, R44, R40 ;  /* 0x0000002c0840723c */ /* 0x002fe20000041828 */
[----:B------:R-:W1:Y:S01]  /*2e20*/  LDSM.16.M88.4 R40, [R229+0x1000] ;  /* 0x00100000e528783b */ /* 0x000e620000000200 */
[----:B----4-:R-:W-:Y:S01]  /*2e30*/  IMAD.MOV.U32 R6, RZ, RZ, R0 ;  /* 0x000000ffff067224 */ /* 0x010fe200078e0000 */
[----:B------:R-:W-:Y:S01]  /*2e40*/  IABS R0, R7 ;  /* 0x0000000700007213 */ /* 0x000fe20000000000 */
[----:B------:R-:W-:-:S04]  /*2e50*/  IMAD.IADD R7, R2, 0x1, -R133 ;  /* 0x0000000102077824 */ /* 0x000fc800078e0a85 */
[C---:B---3--:R-:W-:Y:S01]  /*2e60*/  HMMA.16816.F32.BF16 R88, R8.reuse, R48, R32 ;  /* 0x000000300858723c */ /* 0x048fe20000041820 */
[----:B------:R3:W-:Y:S01]  /*2e70*/  I2F R209, R6 ;  /* 0x0000000600d17306 */ /* 0x0007e20000201400 */
[----:B------:R-:W-:Y:S06]  /*2e80*/  LDSM.16.M88.4 R32, [R228+0x3000] ;  /* 0x00300000e420783b */ /* 0x000fec0000000200 */
[C---:B--2---:R-:W-:Y:S01]  /*2e90*/  HMMA.16816.F32.BF16 R120, R8.reuse, R52, R16 ;  /* 0x000000340878723c */ /* 0x044fe20000041810 */
[----:B------:R2:W-:Y:S07]  /*2ea0*/  I2F R203, R0 ;  /* 0x0000000000cb7306 */ /* 0x0005ee0000201400 */
[----:B-----5:R-:W-:Y:S01]  /*2eb0*/  HMMA.16816.F32.BF16 R136, R8, R108, R20 ;  /* 0x0000006c0888723c */ /* 0x020fe20000041814 */
[----:B---3--:R-:W-:Y:S01]  /*2ec0*/  IADD3 R6, -R135, R3, RZ ;  /* 0x0000000387067210 */ /* 0x008fe20007ffe1ff */
[----:B------:R-:W-:Y:S03]  /*2ed0*/  LDSM.16.M88.4 R20, [R228+0x4000] ;  /* 0x00400000e414783b */ /* 0x000fe60000000200 */
[----:B------:R-:W-:-:S03]  /*2ee0*/  IABS R6, R6 ;  /* 0x0000000600067213 */ /* 0x000fc60000000000 */
[C---:B------:R-:W-:Y:S01]  /*2ef0*/  HMMA.16816.F32.BF16 R72, R8.reuse, R46, R56 ;  /* 0x0000002e0848723c */ /* 0x040fe20000041838 */
[----:B--2---:R-:W-:Y:S01]  /*2f00*/  IMAD.IADD R0, R5, 0x1, -R133 ;  /* 0x0000000105007824 */ /* 0x004fe200078e0a85 */
[----:B------:R2:W-:Y:S04]  /*2f10*/  I2F R200, R6 ;  /* 0x0000000600c87306 */ /* 0x0005e80000201400 */
[----:B------:R-:W-:Y:S02]  /*2f20*/  IABS R0, R0 ;  /* 0x0000000000007213 */ /* 0x000fe40000000000 */
[C---:B------:R-:W-:Y:S01]  /*2f30*/  HMMA.16816.F32.BF16 R96, R8.reuse, R50, R36 ;  /* 0x000000320860723c */ /* 0x040fe20000041824 */
[----:B------:R-:W-:Y:S07]  /*2f40*/  LDSM.16.M88.4 R36, [R228+0x2000] ;  /* 0x00200000e424783b */ /* 0x000fee0000000200 */
[----:B------:R-:W-:Y:S01]  /*2f50*/  HMMA.16816.F32.BF16 R124, R8, R54, R24 ;  /* 0x00000036087c723c */ /* 0x000fe20000041818 */
[----:B------:R-:W-:Y:S01]  /*2f60*/  LDSM.16.M88.4 R24, [R229+0x3000] ;  /* 0x00300000e518783b */ /* 0x000fe20000000200 */
[----:B--2---:R-:W-:Y:S01]  /*2f70*/  IMAD.MOV.U32 R6, RZ, RZ, R0 ;  /* 0x000000ffff067224 */ /* 0x004fe200078e0000 */
[----:B------:R-:W-:-:S02]  /*2f80*/  IABS R0, R7 ;  /* 0x0000000700007213 */ /* 0x000fc40000000000 */
[----:B------:R-:W-:Y:S01]  /*2f90*/  IADD3 R7, -R133, R3, RZ ;  /* 0x0000000385077210 */ /* 0x000fe20007ffe1ff */
[----:B------:R2:W-:Y:S02]  /*2fa0*/  I2F R201, R6 ;  /* 0x0000000600c97306 */ /* 0x0005e40000201400 */
[----:B------:R-:W-:Y:S01]  /*2fb0*/  HMMA.16816.F32.BF16 R156, R8, R110, R12 ;  /* 0x0000006e089c723c */ /* 0x000fe2000004180c */
[----:B------:R-:W3:Y:S07]  /*2fc0*/  LDSM.16.M88.4 R8, [R225+0x7000] ;  /* 0x00700000e108783b */ /* 0x000eee0000000200 */
[----:B-1----:R-:W-:Y:S01]  /*2fd0*/  HMMA.16816.F32.BF16 R12, R40, R44, R68 ;  /* 0x0000002c280c723c */ /* 0x002fe20000041844 */
[----:B--2---:R-:W-:Y:S01]  /*2fe0*/  IMAD.MOV.U32 R6, RZ, RZ, R0 ;  /* 0x000000ffff067224 */ /* 0x004fe200078e0000 */
[----:B------:R-:W-:Y:S01]  /*2ff0*/  IABS R0, R7 ;  /* 0x0000000700007213 */ /* 0x000fe20000000000 */
[----:B------:R-:W-:-:S05]  /*3000*/  IMAD.IADD R7, R5, 0x1, -R132 ;  /* 0x0000000105077824 */ /* 0x000fca00078e0a84 */
[C---:B------:R-:W-:Y:S01]  /*3010*/  HMMA.16816.F32.BF16 R16, R40.reuse, R46, R92 ;  /* 0x0000002e2810723c */ /* 0x040fe2000004185c */
[----:B------:R1:W-:Y:S01]  /*3020*/  I2F R199, R6 ;  /* 0x0000000600c77306 */ /* 0x0003e20000201400 */
[----:B------:R-:W2:Y:S06]  /*3030*/  LDSM.16.M88.4 R44, [R227+0x7000] ;  /* 0x00700000e32c783b */ /* 0x000eac0000000200 */
[C---:B------:R-:W-:Y:S08]  /*3040*/  HMMA.16816.F32.BF16 R112, R40.reuse, R52, R76 ;  /* 0x000000342870723c */ /* 0x040ff0000004184c */
[C---:B------:R-:W-:Y:S01]  /*3050*/  HMMA.16816.F32.BF16 R116, R40.reuse, R54, R84 ;  /* 0x000000362874723c */ /* 0x040fe20000041854 */
[----:B-1----:R-:W-:Y:S01]  /*3060*/  IMAD.MOV.U32 R6, RZ, RZ, R0 ;  /* 0x000000ffff067224 */ /* 0x002fe200078e0000 */
[----:B------:R-:W-:Y:S01]  /*3070*/  IABS R0, R7 ;  /* 0x0000000700007213 */ /* 0x000fe20000000000 */
[----:B------:R-:W1:Y:S01]  /*3080*/  LDSM.16.M88.4 R52, [R225+0x7400] ;  /* 0x00740000e134783b */ /* 0x000e620000000200 */
[----:B------:R-:W-:Y:S01]  /*3090*/  IADD3 R7, -R132, R2, RZ ;  /* 0x0000000284077210 */ /* 0x000fe20007ffe1ff */
[----:B------:R4:W-:Y:S03]  /*30a0*/  I2F R197, R6 ;  /* 0x0000000600c57306 */ /* 0x0009e60000201400 */
[----:B------:R-:W-:Y:S08]  /*30b0*/  HMMA.16816.F32.BF16 R56, R40, R48, R60 ;  /* 0x000000302838723c */ /* 0x000ff0000004183c */
[----:B---3--:R-:W-:Y:S01]  /*30c0*/  HMMA.16816.F32.BF16 R60, R32, R8, R12 ;  /* 0x00000008203c723c */ /* 0x008fe2000004180c */
[----:B----4-:R-:W-:Y:S01]  /*30d0*/  IMAD.MOV.U32 R6, RZ, RZ, R0 ;  /* 0x000000ffff067224 */ /* 0x010fe200078e0000 */
[----:B------:R-:W-:Y:S01]  /*30e0*/  IABS R0, R7 ;  /* 0x0000000700007213 */ /* 0x000fe20000000000 */
[----:B------:R-:W-:-:S05]  /*30f0*/  IMAD.IADD R7, R3, 0x1, -R132 ;  /* 0x0000000103077824 */ /* 0x000fca00078e0a84 */
[----:B------:R-:W-:Y:S01]  /*3100*/  HMMA.16816.F32.BF16 R12, R36, R8, R64 ;  /* 0x00000008240c723c */ /* 0x000fe20000041840 */
[----:B------:R3:W-:Y:S01]  /*3110*/  I2F R198, R6 ;  /* 0x0000000600c67306 */ /* 0x0007e20000201400 */
[----:B------:R-:W4:Y:S06]  /*3120*/  LDSM.16.M88.4 R64, [R225+0x8000] ;  /* 0x00800000e140783b */ /* 0x000f2c0000000200 */
[-C--:B------:R-:W-:Y:S01]  /*3130*/  HMMA.16816.F32.BF16 R68, R32, R10.reuse, R16 ;  /* 0x0000000a2044723c */ /* 0x080fe20000041810 */
[----:B------:R-:W5:Y:S07]  /*3140*/  LDSM.16.M88.4 R16, [R228+0x5000] ;  /* 0x00500000e410783b */ /* 0x000f6e0000000200 */
[----:B------:R-:W-:Y:S01]  /*3150*/  HMMA.16816.F32.BF16 R72, R36, R10, R72 ;  /* 0x0000000a2448723c */ /* 0x000fe20000041848 */
[----:B---3--:R-:W-:Y:S01]  /*3160*/  IMAD.MOV.U32 R6, RZ, RZ, R0 ;  /* 0x000000ffff067224 */ /* 0x008fe200078e0000 */
[----:B------:R-:W-:-:S02]  /*3170*/  IABS R0, R7 ;  /* 0x0000000700007213 */ /* 0x000fc40000000000 */
[----:B------:R-:W-:Y:S01]  /*3180*/  IADD3 R7, -R134, R5, RZ ;  /* 0x0000000586077210 */ /* 0x000fe20007ffe1ff */
[----:B------:R3:W-:Y:S03]  /*3190*/  I2F R196, R6 ;  /* 0x0000000600c47306 */ /* 0x0007e60000201400 */
[----:B--2---:R-:W-:Y:S01]  /*31a0*/  HMMA.16816.F32.BF16 R8, R28, R44, R12 ;  /* 0x0000002c1c08723c */ /* 0x004fe2000004180c */
[----:B------:R-:W-:Y:S07]  /*31b0*/  LDSM.16.M88.4 R12, [R229+0x4000] ;  /* 0x00400000e50c783b */ /* 0x000fee0000000200 */
[----:B-1----:R-:W-:Y:S01]  /*31c0*/  HMMA.16816.F32.BF16 R84, R32, R52, R56 ;  /* 0x000000342054723c */ /* 0x002fe20000041838 */
[----:B------:R-:W1:Y:S01]  /*31d0*/  LDSM.16.M88.4 R56, [R227+0x8000] ;  /* 0x00800000e338783b */ /* 0x000e620000000200 */
[----:B---3--:R-:W-:Y:S01]  /*31e0*/  IMAD.MOV.U32 R6, RZ, RZ, R0 ;  /* 0x000000ffff067224 */ /* 0x008fe200078e0000 */
[----:B------:R-:W-:-:S05]  /*31f0*/  IABS R0, R7 ;  /* 0x0000000700007213 */ /* 0x000fca0000000000 */
[----:B------:R-:W-:Y:S01]  /*3200*/  HMMA.16816.F32.BF16 R104, R40, R50, R104 ;  /* 0x000000322868723c */ /* 0x000fe20000041868 */
[----:B------:R2:W-:Y:S07]  /*3210*/  I2F R193, R6 ;  /* 0x0000000600c17306 */ /* 0x0005ee0000201400 */
[----:B------:R-:W-:Y:S01]  /*3220*/  HMMA.16816.F32.BF16 R60, R24, R44, R60 ;  /* 0x0000002c183c723c */ /* 0x000fe2000004183c */
[----:B------:R3:W-:Y:S07]  /*3230*/  I2F R194, R0 ;  /* 0x0000000000c27306 */ /* 0x0007ee0000201400 */
[----:B----4-:R-:W-:Y:S01]  /*3240*/  HMMA.16816.F32.BF16 R48, R20, R64, R8 ;  /* 0x000000401430723c */ /* 0x010fe20000041808 */
[----:B--2---:R-:W-:Y:S01]  /*3250*/  IMAD.IADD R6, R2, 0x1, -R134 ;  /* 0x0000000102067824 */ /* 0x004fe200078e0a86 */
[----:B------:R-:W2:Y:S04]  /*3260*/  LDSM.16.M88.4 R8, [R229+0x5000] ;  /* 0x00500000e508783b */ /* 0x000ea80000000200 */
[----:B------:R-:W-:-:S02]  /*3270*/  IABS R6, R6 ;  /* 0x0000000600067213 */ /* 0x000fc40000000000 */
[-C--:B------:R-:W-:Y:S01]  /*3280*/  HMMA.16816.F32.BF16 R76, R24, R46.reuse, R68 ;  /* 0x0000002e184c723c */ /* 0x080fe20000041844 */
[----:B---3--:R-:W-:Y:S01]  /*3290*/  IMAD.IADD R0, R3, 0x1, -R134 ;  /* 0x0000000103007824 */ /* 0x008fe200078e0a86 */
[----:B------:R3:W-:Y:S04]  /*32a0*/  I2F R191, R6 ;  /* 0x0000000600bf7306 */ /* 0x0007e80000201400 */
[----:B------:R-:W-:Y:S02]  /*32b0*/  IABS R0, R0 ;  /* 0x0000000000007213 */ /* 0x000fe40000000000 */
[----:B------:R-:W-:Y:S02]  /*32c0*/  HMMA.16816.F32.BF16 R72, R28, R46, R72 ;  /* 0x0000002e1c48723c */ /* 0x000fe40000041848 */
[----:B------:R4:W-:Y:S06]  /*32d0*/  I2F R188, R0 ;  /* 0x0000000000bc7306 */ /* 0x0009ec0000201400 */
[----:B------:R-:W-:Y:S01]  /*32e0*/  HMMA.16816.F32.BF16 R128, R40, R108, R80 ;  /* 0x0000006c2880723c */ /* 0x000fe20000041850 */
[----:B---3--:R-:W-:-:S04]  /*32f0*/  IADD3 R6, -R141, R5, RZ ;  /* 0x000000058d067210 */ /* 0x008fc80007ffe1ff */
[----:B------:R-:W-:-:S03]  /*3300*/  IABS R6, R6 ;  /* 0x0000000600067213 */ /* 0x000fc60000000000 */
[----:B-----5:R-:W-:Y:S01]  /*3310*/  HMMA.16816.F32.BF16 R44, R16, R64, R60 ;  /* 0x00000040102c723c */ /* 0x020fe2000004183c */
[----:B------:R-:W-:Y:S01]  /*3320*/  LDSM.16.M88.4 R60, [R225+0x7800] ;  /* 0x00780000e13c783b */ /* 0x000fe20000000200 */
[----:B----4-:R-:W-:Y:S01]  /*3330*/  IMAD.IADD R0, R2, 0x1, -R141 ;  /* 0x0000000102007824 */ /* 0x010fe200078e0a8d */
[----:B------:R3:W-:Y:S04]  /*3340*/  I2F R189, R6 ;  /* 0x0000000600bd7306 */ /* 0x0007e80000201400 */
[----:B------:R-:W-:Y:S01]  /*3350*/  IABS R0, R0 ;  /* 0x0000000000007213 */ /* 0x000fe20000000000 */
[----:B-1----:R-:W-:Y:S01]  /*3360*/  HMMA.16816.F32.BF16 R80, R12, R56, R48 ;  /* 0x000000380c50723c */ /* 0x002fe20000041830 */
[----:B------:R-:W1:Y:S03]  /*3370*/  LDSM.16.M88.4 R48, [R227+0x7400] ;  /* 0x00740000e330783b */ /* 0x000e660000000200 */
[----:B------:R-:W-:-:S04]  /*3380*/  IMAD.MOV.U32 R7, RZ, RZ, R0 ;  /* 0x000000ffff077224 */ /* 0x000fc800078e0000 */
[----:B------:R4:W-:Y:S01]  /*3390*/  I2F R185, R7 ;  /* 0x0000000700b97306 */ /* 0x0009e20000201400 */
[----:B------:R-:W-:Y:S01]  /*33a0*/  HMMA.16816.F32.BF16 R88, R36, R52, R88 ;  /* 0x000000342458723c */ /* 0x000fe20000041858 */
[----:B---3--:R-:W-:-:S05]  /*33b0*/  IMAD.IADD R6, R3, 0x1, -R141 ;  /* 0x0000000103067824 */ /* 0x008fca00078e0a8d */
[----:B------:R-:W-:Y:S02]  /*33c0*/  IABS R0, R6 ;  /* 0x0000000600007213 */ /* 0x000fe40000000000 */
[----:B--2---:R-:W-:Y:S03]  /*33d0*/  HMMA.16816.F32.BF16 R68, R8, R56, R44 ;  /* 0x000000380844723c */ /* 0x004fe6000004182c */
[----:B------:R-:W-:Y:S01]  /*33e0*/  IMAD.MOV.U32 R6, RZ, RZ, R0 ;  /* 0x000000ffff067224 */ /* 0x000fe200078e0000 */
[----:B----4-:R-:W-:-:S03]  /*33f0*/  IADD3 R7, -R143, R5, RZ ;  /* 0x000000058f077210 */ /* 0x010fc60007ffe1ff */
[----:B------:R2:W-:Y:S01]  /*3400*/  I2F R180, R6 ;  /* 0x0000000600b47306 */ /* 0x0005e20000201400 */
[----:B------:R-:W-:Y:S01]  /*3410*/  HMMA.16816.F32.BF16 R104, R32, R54, R104 ;  /* 0x000000362068723c */ /* 0x000fe20000041868 */
[----:B------:R-:W-:Y:S01]  /*3420*/  IABS R0, R7 ;  /* 0x0000000700007213 */ /* 0x000fe20000000000 */
[----:B------:R-:W-:-:S06]  /*3430*/  IMAD.IADD R7, R2, 0x1, -R143 ;  /* 0x0000000102077824 */ /* 0x000fcc00078e0a8f */
[----:B------:R-:W-:Y:S01]  /*3440*/  HMMA.16816.F32.BF16 R96, R36, R54, R96 ;  /* 0x000000362460723c */ /* 0x000fe20000041860 */
[----:B------:R-:W3:Y:S01]  /*3450*/  LDSM.16.M88.4 R52, [R225+0x8400] ;  /* 0x00840000e134783b */ /* 0x000ee20000000200 */
[----:B--2---:R-:W-:Y:S01]  /*3460*/  IMAD.MOV.U32 R6, RZ, RZ, R0 ;  /* 0x000000ffff067224 */ /* 0x004fe200078e0000 */
[----:B------:R-:W-:-:S05]  /*3470*/  IABS R0, R7 ;  /* 0x0000000700007213 */ /* 0x000fca0000000000 */
[----:B------:R-:W-:Y:S01]  /*3480*/  HMMA.16816.F32.BF16 R44, R20, R66, R72 ;  /* 0x00000042142c723c */ /* 0x000fe20000041848 */
[----:B------:R-:W-:Y:S01]  /*3490*/  IADD3 R7, -R143, R3, RZ ;  /* 0x000000038f077210 */ /* 0x000fe20007ffe1ff */
[----:B------:R2:W-:Y:S06]  /*34a0*/  I2F R186, R6 ;  /* 0x0000000600ba7306 */ /* 0x0005ec0000201400 */
[----:B-1----:R-:W-:Y:S08]  /*34b0*/  HMMA.16816.F32.BF16 R72, R28, R48, R88 ;  /* 0x000000301c48723c */ /* 0x002ff00000041858 */
[----:B------:R-:W-:Y:S01]  /*34c0*/  HMMA.16816.F32.BF16 R64, R16, R66, R76 ;  /* 0x000000421040723c */ /* 0x000fe2000004184c */
[----:B--2---:R-:W-:Y:S01]  /*34d0*/  IMAD.MOV.U32 R6, RZ, RZ, R0 ;  /* 0x000000ffff067224 */ /* 0x004fe200078e0000 */
[----:B------:R-:W-:Y:S01]  /*34e0*/  IABS R0, R7 ;  /* 0x0000000700007213 */ /* 0x000fe20000000000 */
[----:B------:R-:W-:-:S02]  /*34f0*/  IMAD.IADD R7, R5, 0x1, -R145 ;  /* 0x0000000105077824 */ /* 0x000fc400078e0a91 */
[----:B------:R1:W-:Y:S03]  /*3500*/  I2F R183, R6 ;  /* 0x0000000600b77306 */ /* 0x0003e60000201400 */
[----:B------:R-:W-:Y:S08]  /*3510*/  HMMA.16816.F32.BF16 R76, R24, R48, R84 ;  /* 0x00000030184c723c */ /* 0x000ff00000041854 */
[----:B---3--:R-:W-:Y:S01]  /*3520*/  HMMA.16816.F32.BF16 R72, R20, R52, R72 ;  /* 0x000000341448723c */ /* 0x008fe20000041848 */
[----:B-1----:R-:W-:Y:S01]  /*3530*/  IMAD.MOV.U32 R6, RZ, RZ, R0 ;  /* 0x000000ffff067224 */ /* 0x002fe200078e0000 */
[----:B------:R-:W-:Y:S01]  /*3540*/  IABS R0, R7 ;  /* 0x0000000700007213 */ /* 0x000fe20000000000 */
[----:B------:R-:W-:-:S05]  /*3550*/  IMAD.IADD R7, R5, 0x1, -R147 ;  /* 0x0000000105077824 */ /* 0x000fca00078e0a93 */
[----:B------:R-:W-:Y:S01]  /*3560*/  HMMA.16816.F32.BF16 R84, R8, R58, R64 ;  /* 0x0000003a0854723c */ /* 0x000fe20000041840 */
[----:B------:R1:W-:Y:S07]  /*3570*/  I2F R182, R6 ;  /* 0x0000000600b67306 */ /* 0x0003ee0000201400 */
[----:B------:R-:W-:Y:S01]  /*3580*/  HMMA.16816.F32.BF16 R64, R16, R52, R76 ;  /* 0x000000341040723c */ /* 0x000fe2000004184c */
[----:B------:R2:W-:Y:S07]  /*3590*/  I2F R181, R0 ;  /* 0x0000000000b57306 */ /* 0x0005ee0000201400 */
[----:B------:R-:W-:Y:S01]  /*35a0*/  HMMA.16816.F32.BF16 R88, R36, R60, R120 ;  /* 0x0000003c2458723c */ /* 0x000fe20000041878 */
[----:B-1----:R-:W-:-:S04]  /*35b0*/  IADD3 R6, -R145, R2, RZ ;  /* 0x0000000291067210 */ /* 0x002fc80007ffe1ff */
[----:B------:R-:W-:-:S03]  /*35c0*/  IABS R6, R6 ;  /* 0x0000000600067213 */ /* 0x000fc60000000000 */
[----:B------:R-:W-:Y:S01]  /*35d0*/  HMMA.16816.F32.BF16 R92, R32, R60, R112 ;  /* 0x0000003c205c723c */ /* 0x000fe20000041870 */
[----:B--2---:R-:W-:Y:S01]  /*35e0*/  IMAD.IADD R0, R3, 0x1, -R145 ;  /* 0x0000000103007824 */ /* 0x004fe200078e0a91 */
[----:B------:R1:W-:Y:S04]  /*35f0*/  I2F R175, R6 ;  /* 0x0000000600af7306 */ /* 0x0003e80000201400 */
[----:B------:R-:W-:-:S05]  /*3600*/  IABS R0, R0 ;  /* 0x0000000000007213 */ /* 0x000fca0000000000 */
[----:B-1----:R-:W-:Y:S01]  /*3610*/  IMAD.MOV.U32 R6, RZ, RZ, R0 ;  /* 0x000000ffff067224 */ /* 0x002fe200078e0000 */
[----:B------:R-:W-:Y:S02]  /*3620*/  IABS R0, R7 ;  /* 0x0000000700007213 */ /* 0x000fe40000000000 */
[----:B------:R-:W-:Y:S01]  /*3630*/  IADD3 R7, -R147, R2, RZ ;  /* 0x0000000293077210 */ /* 0x000fe20007ffe1ff */
        /* <DEDUP_REMOVED lines=9> */
[----:B-1----:R-:W-:Y:S01]  /*36d0*/  IMAD.MOV.U32 R6, RZ, RZ, R0 ;  /* 0x000000ffff067224 */ /* 0x002fe200078e0000 */
[----:B------:R-:W-:Y:S02]  /*36e0*/  IABS R0, R7 ;  /* 0x0000000700007213 */ /* 0x000fe40000000000 */
[----:B------:R-:W-:-:S03]  /*36f0*/  IADD3 R7, -R148, R2, RZ ;  /* 0x0000000294077210 */ /* 0x000fc60007ffe1ff */
        /* <DEDUP_REMOVED lines=10> */
[----:B------:R-:W-:-:S05]  /*37a0*/  IABS R0, R7 ;  /* 0x0000000700007213 */ /* 0x000fca0000000000 */
[----:B------:R1:W-:Y:S08]  /*37b0*/  I2F R167, R6 ;  /* 0x0000000600a77306 */ /* 0x0003f00000201400 */
[----:B------:R2:W-:Y:S01]  /*37c0*/  I2F R166, R0 ;  /* 0x0000000000a67306 */ /* 0x0005e20000201400 */
[----:B-1----:R-:W-:-:S04]  /*37d0*/  IADD3 R6, -R150, R5, RZ ;  /* 0x0000000596067210 */ /* 0x002fc80007ffe1ff */
[----:B------:R-:W-:Y:S01]  /*37e0*/  IABS R6, R6 ;  /* 0x0000000600067213 */ /* 0x000fe20000000000 */
[----:B--2---:R-:W-:-:S04]  /*37f0*/  IMAD.IADD R0, R5, 0x1, -R151 ;  /* 0x0000000105007824 */ /* 0x004fc800078e0a97 */
[----:B------:R-:W-:Y:S01]  /*3800*/  IMAD.MOV.U32 R5, RZ, RZ, R6 ;  /* 0x000000ffff057224 */ /* 0x000fe200078e0006 */
[----:B------:R-:W-:Y:S02]  /*3810*/  IADD3 R6, -R149, R2, RZ ;  /* 0x0000000295067210 */ /* 0x000fe40007ffe1ff */
[----:B------:R-:W-:Y:S01]  /*3820*/  IABS R0, R0 ;  /* 0x0000000000007213 */ /* 0x000fe20000000000 */
[----:B------:R1:W-:Y:S04]  /*3830*/  I2F R165, R5 ;  /* 0x0000000500a57306 */ /* 0x0003e80000201400 */
[----:B-1----:R-:W-:Y:S01]  /*3840*/  IMAD.MOV.U32 R5, RZ, RZ, R0 ;  /* 0x000000ffff057224 */ /* 0x002fe200078e0000 */
[----:B------:R-:W-:-:S03]  /*3850*/  IABS R0, R6 ;  /* 0x0000000600007213 */ /* 0x000fc60000000000 */
[----:B------:R1:W-:Y:S08]  /*3860*/  I2F R164, R5 ;  /* 0x0000000500a47306 */ /* 0x0003f00000201400 */
[----:B------:R2:W-:Y:S01]  /*3870*/  I2F R162, R0 ;  /* 0x0000000000a27306 */ /* 0x0005e20000201400 */
[----:B-1----:R-:W-:Y:S01]  /*3880*/  IMAD.IADD R5, R2, 0x1, -R150 ;  /* 0x0000000102057824 */ /* 0x002fe200078e0a96 */
[----:B------:R-:W-:-:S04]  /*3890*/  IADD3 R2, -R151, R2, RZ ;  /* 0x0000000297027210 */ /* 0x000fc80007ffe1ff */
[----:B------:R-:W-:Y:S02]  /*38a0*/  IABS R5, R5 ;  /* 0x0000000500057213 */ /* 0x000fe40000000000 */
[----:B------:R-:W-:-:S03]  /*38b0*/  IABS R2, R2 ;  /* 0x0000000200027213 */ /* 0x000fc60000000000 */
[----:B--2---:R-:W-:Y:S01]  /*38c0*/  IMAD.MOV.U32 R0, RZ, RZ, R5 ;  /* 0x000000ffff007224 */ /* 0x004fe200078e0005 */
[----:B------:R1:W-:Y:S08]  /*38d0*/  I2F R155, R2 ;  /* 0x00000002009b7306 */ /* 0x0003f00000201400 */
[----:B------:R2:W-:Y:S01]  /*38e0*/  I2F R160, R0 ;  /* 0x0000000000a07306 */ /* 0x0005e20000201400 */
[----:B-1----:R-:W-:-:S04]  /*38f0*/  IADD3 R2, -R150, R3, RZ ;  /* 0x0000000396027210 */ /* 0x002fc80007ffe1ff */
[----:B------:R-:W-:Y:S01]  /*3900*/  IABS R2, R2 ;  /* 0x0000000200027213 */ /* 0x000fe20000000000 */
[----:B--2---:R-:W-:-:S03]  /*3910*/  IMAD.IADD R0, R3, 0x1, -R149 ;  /* 0x0000000103007824 */ /* 0x004fc600078e0a95 */
[----:B------:R-:W-:Y:S02]  /*3920*/  I2F R109, R2 ;  /* 0x00000002006d7306 */ /* 0x000fe40000201400 */
[----:B------:R-:W-:-:S06]  /*3930*/  IABS R0, R0 ;  /* 0x0000000000007213 */ /* 0x000fcc0000000000 */
[----:B------:R1:W-:Y:S02]  /*3940*/  I2F R153, R0 ;  /* 0x0000000000997306 */ /* 0x0003e40000201400 */
[----:B-1----:R-:W-:-:S05]  /*3950*/  IMAD.IADD R0, R3, 0x1, -R151 ;  /* 0x0000000103007824 */ /* 0x002fca00078e0a97 */
[----:B------:R-:W-:-:S04]  /*3960*/  IABS R0, R0 ;  /* 0x0000000000007213 */ /* 0x000fc80000000000 */
[----:B------:R1:W-:Y:S02]  /*3970*/  I2F R108, R0 ;  /* 0x00000000006c7306 */ /* 0x0003e40000201400 */
[----:B-1----:R-:W-:-:S06]  /*3980*/  FMUL.FTZ R0, R80, c[0x0][0x2ec] ;  /* 0x0000bb0050007a20 */ /* 0x002fcc0000410000 */
[----:B------:R1:W2:Y:S02]  /*3990*/  MUFU.TANH R5, R0 ;  /* 0x0000000000057308 */ /* 0x0002a40000002400 */
[----:B-1----:R-:W-:Y:S02]  /*39a0*/  FMUL.FTZ R0, R81, c[0x0][0x2ec] ;  /* 0x0000bb0051007a20 */ /* 0x002fe40000410000 */
[----:B--2---:R-:W-:-:S04]  /*39b0*/  FFMA.FTZ R5, R219, -R100, R5 ;  /* 0x80000064db057223 */ /* 0x004fc80000010005 */
[----:B------:R1:W-:Y:S02]  /*39c0*/  MUFU.TANH R218, R0 ;  /* 0x0000000000da7308 */ /* 0x0003e40000002400 */
[----:B-1----:R-:W-:-:S06]  /*39d0*/  FMUL.FTZ R0, R82, c[0x0][0x2ec] ;  /* 0x0000bb0052007a20 */ /* 0x002fcc0000410000 */
[----:B------:R1:W2:Y:S02]  /*39e0*/  MUFU.TANH R3, R0 ;  /* 0x0000000000037308 */ /* 0x0002a40000002400 */
[----:B-1----:R-:W-:Y:S02]  /*39f0*/  FMUL.FTZ R0, R83, c[0x0][0x2ec] ;  /* 0x0000bb0053007a20 */ /* 0x002fe40000410000 */
[----:B------:R-:W-:Y:S01]  /*3a00*/  HMMA.16816.F32.BF16 R80, R12, R58, R44 ;  /* 0x0000003a0c50723c */ /* 0x000fe2000004182c */
[----:B------:R-:W1:Y:S03]  /*3a10*/  LDSM.16.M88.4 R44, [R227+0x8400] ;  /* 0x00840000e32c783b */ /* 0x000e660000000200 */
[----:B------:R3:W-:Y:S01]  /*3a20*/  MUFU.TANH R213, R0 ;  /* 0x0000000000d57308 */ /* 0x0007e20000002400 */
[----:B--2---:R-:W-:Y:S01]  /*3a30*/  FFMA.FTZ R3, R210, -R100, R3 ;  /* 0x80000064d2037223 */ /* 0x004fe20000010003 */
[----:B------:R-:W2:Y:S01]  /*3a40*/  LDSM.16.M88.4 R56, [R227+0x7800] ;  /* 0x00780000e338783b */ /* 0x000ea20000000200 */
[----:B---3--:R-:W-:-:S05]  /*3a50*/  FMUL.FTZ R0, R68, c[0x0][0x2ec] ;  /* 0x0000bb0044007a20 */ /* 0x008fca0000410000 */
[----:B------:R3:W4:Y:S02]  /*3a60*/  MUFU.TANH R2, R0 ;  /* 0x0000000000027308 */ /* 0x0007240000002400 */
[----:B---3--:R-:W-:Y:S02]  /*3a70*/  FMUL.FTZ R0, R69, c[0x0][0x2ec] ;  /* 0x0000bb0045007a20 */ /* 0x008fe40000410000 */
[----:B----4-:R-:W-:Y:S01]  /*3a80*/  FFMA.FTZ R2, R207, -R100, R2 ;  /* 0x80000064cf027223 */ /* 0x010fe20000010002 */
[----:B-1----:R-:W-:Y:S03]  /*3a90*/  HMMA.16816.F32.BF16 R76, R12, R44, R72 ;  /* 0x0000002c0c4c723c */ /* 0x002fe60000041848 */
[----:B------:R1:W3:Y:S05]  /*3aa0*/  MUFU.TANH R192, R0 ;  /* 0x0000000000c07308 */ /* 0x0002ea0000002400 */
[C---:B------:R-:W-:Y:S08]  /*3ab0*/  HMMA.16816.F32.BF16 R72, R24.reuse, R50, R104 ;  /* 0x000000321848723c */ /* 0x040ff00000041868 */
[----:B--2---:R-:W-:Y:S01]  /*3ac0*/  HMMA.16816.F32.BF16 R92, R24, R56, R92 ;  /* 0x00000038185c723c */ /* 0x004fe2000004185c */
[----:B-1----:R-:W-:-:S04]  /*3ad0*/  FMUL.FTZ R0, R70, c[0x0][0x2ec] ;  /* 0x0000bb0046007a20 */ /* 0x002fc80000410000 */
[----:B------:R1:W-:Y:S02]  /*3ae0*/  MUFU.TANH R173, R0 ;  /* 0x0000000000ad7308 */ /* 0x0003e40000002400 */
[----:B-1----:R-:W-:Y:S02]  /*3af0*/  FMUL.FTZ R0, R71, c[0x0][0x2ec] ;  /* 0x0000bb0047007a20 */ /* 0x002fe40000410000 */
[----:B------:R-:W-:Y:S04]  /*3b00*/  HMMA.16816.F32.BF16 R68, R28, R50, R96 ;  /* 0x000000321c44723c */ /* 0x000fe80000041860 */
[----:B------:R1:W-:Y:S02]  /*3b10*/  MUFU.TANH R187, R0 ;  /* 0x0000000000bb7308 */ /* 0x0003e40000002400 */
[----:B-1----:R-:W-:-:S06]  /*3b20*/  FMUL.FTZ R0, R80, c[0x0][0x2ec] ;  /* 0x0000bb0050007a20 */ /* 0x002fcc0000410000 */
[----:B------:R1:W2:-:S12]  /*3b30*/  MUFU.TANH R190, R0 ;  /* 0x0000000000be7308 */ /* 0x0002980000002400 */
[-C--:B------:R-:W-:Y:S08]  /*3b40*/  HMMA.16816.F32.BF16 R48, R20, R54.reuse, R68 ;  /* 0x000000361430723c */ /* 0x080ff00000041844 */
[----:B------:R-:W-:Y:S01]  /*3b50*/  HMMA.16816.F32.BF16 R68, R16, R54, R72 ;  /* 0x000000361044723c */ /* 0x000fe20000041848 */
[----:B------:R-:W-:Y:S01]  /*3b60*/  LDSM.16.M88.4 R52, [R227+0x8800] ;  /* 0x00880000e334783b */ /* 0x000fe20000000200 */
[----:B-1----:R-:W-:-:S06]  /*3b70*/  FMUL.FTZ R0, R81, c[0x0][0x2ec] ;  /* 0x0000bb0051007a20 */ /* 0x002fcc0000410000 */
[-C--:B------:R-:W-:Y:S01]  /*3b80*/  HMMA.16816.F32.BF16 R72, R32, R62.reuse, R116 ;  /* 0x0000003e2048723c */ /* 0x080fe20000041874 */
[----:B------:R1:W4:Y:S07]  /*3b90*/  MUFU.TANH R195, R0 ;  /* 0x0000000000c37308 */ /* 0x00032e0000002400 */
[----:B------:R-:W-:Y:S01]  /*3ba0*/  HMMA.16816.F32.BF16 R60, R36, R62, R124 ;  /* 0x0000003e243c723c */ /* 0x000fe2000004187c */
[----:B-1----:R-:W-:-:S04]  /*3bb0*/  FMUL.FTZ R0, R82, c[0x0][0x2ec] ;  /* 0x0000bb0052007a20 */ /* 0x002fc80000410000 */
[----:B------:R1:W-:Y:S02]  /*3bc0*/  MUFU.TANH R146, R0 ;  /* 0x0000000000927308 */ /* 0x0003e40000002400 */
[----:B-1----:R-:W-:Y:S02]  /*3bd0*/  FMUL.FTZ R0, R83, c[0x0][0x2ec] ;  /* 0x0000bb0053007a20 */ /* 0x002fe40000410000 */
[----:B------:R-:W-:Y:S01]  /*3be0*/  HMMA.16816.F32.BF16 R80, R8, R44, R64 ;  /* 0x0000002c0850723c */ /* 0x000fe20000041840 */
[----:B------:R-:W1:Y:S03]  /*3bf0*/  LDSM.16.M88.4 R64, [R225+0x8800] ;  /* 0x00880000e140783b */ /* 0x000e660000000200 */
[----:B------:R5:W-:Y:S02]  /*3c00*/  MUFU.TANH R184, R0 ;  /* 0x0000000000b87308 */ /* 0x000be40000002400 */
[----:B-----5:R-:W-:-:S06]  /*3c10*/  FMUL.FTZ R0, R84, c[0x0][0x2ec] ;  /* 0x0000bb0054007a20 */ /* 0x020fcc0000410000 */
[----:B------:R5:W1:Y:S02]  /*3c20*/  MUFU.TANH R122, R0 ;  /* 0x00000000007a7308 */ /* 0x000a640000002400 */
[----:B-----5:R-:W-:-:S06]  /*3c30*/  FMUL.FTZ R0, R85, c[0x0][0x2ec] ;  /* 0x0000bb0055007a20 */ /* 0x020fcc0000410000 */
[----:B------:R5:W1:Y:S02]  /*3c40*/  MUFU.TANH R152, R0 ;  /* 0x0000000000987308 */ /* 0x000a640000002400 */
[----:B-----5:R-:W-:-:S06]  /*3c50*/  FMUL.FTZ R0, R86, c[0x0][0x2ec] ;  /* 0x0000bb0056007a20 */ /* 0x020fcc0000410000 */
[----:B------:R5:W-:Y:S02]  /*3c60*/  MUFU.TANH R115, R0 ;  /* 0x0000000000737308 */ /* 0x000be40000002400 */
[----:B-----5:R-:W-:Y:S02]  /*3c70*/  FMUL.FTZ R0, R87, c[0x0][0x2ec] ;  /* 0x0000bb0057007a20 */ /* 0x020fe40000410000 */
[----:B------:R-:W-:Y:S04]  /*3c80*/  HMMA.16816.F32.BF16 R84, R28, R56, R88 ;  /* 0x000000381c54723c */ /* 0x000fe80000041858 */
[----:B------:R5:W-:Y:S04]  /*3c90*/  MUFU.TANH R120, R0 ;  /* 0x0000000000787308 */ /* 0x000be80000002400 */
[----:B------:R-:W-:Y:S08]  /*3ca0*/  HMMA.16816.F32.BF16 R88, R8, R46, R68 ;  /* 0x0000002e0858723c */ /* 0x000ff00000041844 */
[----:B-1----:R-:W-:Y:S01]  /*3cb0*/  HMMA.16816.F32.BF16 R68, R16, R64, R92 ;  /* 0x000000401044723c */ /* 0x002fe2000004185c */
[----:B-----5:R-:W-:-:S04]  /*3cc0*/  FMUL.FTZ R0, R76, c[0x0][0x2ec] ;  /* 0x0000bb004c007a20 */ /* 0x020fc80000410000 */
[----:B------:R1:W-:Y:S02]  /*3cd0*/  MUFU.TANH R121, R0 ;  /* 0x0000000000797308 */ /* 0x0003e40000002400 */
[----:B-1----:R-:W-:-:S06]  /*3ce0*/  FMUL.FTZ R0, R77, c[0x0][0x2ec] ;  /* 0x0000bb004d007a20 */ /* 0x002fcc0000410000 */
[----:B------:R1:W-:Y:S02]  /*3cf0*/  MUFU.TANH R123, R0 ;  /* 0x00000000007b7308 */ /* 0x0003e40000002400 */
[----:B-1----:R-:W-:-:S06]  /*3d00*/  FMUL.FTZ R0, R78, c[0x0][0x2ec] ;  /* 0x0000bb004e007a20 */ /* 0x002fcc0000410000 */
[----:B------:R1:W-:Y:S02]  /*3d10*/  MUFU.TANH R113, R0 ;  /* 0x0000000000717308 */ /* 0x0003e40000002400 */
[----:B-1----:R-:W-:Y:S02]  /*3d20*/  FMUL.FTZ R0, R79, c[0x0][0x2ec] ;  /* 0x0000bb004f007a20 */ /* 0x002fe40000410000 */
[----:B------:R-:W-:Y:S01]  /*3d30*/  HMMA.16816.F32.BF16 R76, R12, R46, R48 ;  /* 0x0000002e0c4c723c */ /* 0x000fe20000041830 */
[----:B------:R-:W1:Y:S03]  /*3d40*/  LDSM.16.M88.4 R44, [R225+0x7c00] ;  /* 0x007c0000e12c783b */ /* 0x000e660000000200 */
[----:B------:R5:W-:Y:S04]  /*3d50*/  MUFU.TANH R114, R0 ;  /* 0x0000000000727308 */ /* 0x000be80000002400 */
[----:B------:R-:W-:Y:S08]  /*3d60*/  HMMA.16816.F32.BF16 R48, R20, R64, R84 ;  /* 0x000000401430723c */ /* 0x000ff00000041854 */
[----:B------:R-:W-:Y:S01]  /*3d70*/  HMMA.16816.F32.BF16 R84, R8, R52, R68 ;  /* 0x000000340854723c */ /* 0x000fe20000041844 */
[----:B-----5:R-:W-:-:S04]  /*3d80*/  FMUL.FTZ R0, R80, c[0x0][0x2ec] ;  /* 0x0000bb0050007a20 */ /* 0x020fc80000410000 */
[----:B------:R5:W1:Y:S02]  /*3d90*/  MUFU.TANH R107, R0 ;  /* 0x00000000006b7308 */ /* 0x000a640000002400 */
[----:B-----5:R-:W-:-:S06]  /*3da0*/  FMUL.FTZ R0, R81, c[0x0][0x2ec] ;  /* 0x0000bb0051007a20 */ /* 0x020fcc0000410000 */
[----:B------:R5:W-:Y:S02]  /*3db0*/  MUFU.TANH R112, R0 ;  /* 0x0000000000707308 */ /* 0x000be40000002400 */
[----:B-----5:R-:W-:-:S06]  /*3dc0*/  FMUL.FTZ R0, R82, c[0x0][0x2ec] ;  /* 0x0000bb0052007a20 */ /* 0x020fcc0000410000 */
[----:B------:R5:W-:Y:S02]  /*3dd0*/  MUFU.TANH R7, R0 ;  /* 0x0000000000077308 */ /* 0x000be40000002400 */
[----:B-----5:R-:W-:Y:S02]  /*3de0*/  FMUL.FTZ R0, R83, c[0x0][0x2ec] ;  /* 0x0000bb0053007a20 */ /* 0x020fe40000410000 */
[-C--:B------:R-:W-:Y:S04]  /*3df0*/  HMMA.16816.F32.BF16 R80, R24, R58.reuse, R72 ;  /* 0x0000003a1850723c */ /* 0x080fe80000041848 */
[----:B------:R5:W-:Y:S04]  /*3e00*/  MUFU.TANH R104, R0 ;  /* 0x0000000000687308 */ /* 0x000be80000002400 */
[----:B------:R-:W-:Y:S08]  /*3e10*/  HMMA.16816.F32.BF16 R56, R28, R58, R60 ;  /* 0x0000003a1c38723c */ /* 0x000ff0000004183c */
[----:B------:R-:W-:Y:S01]  /*3e20*/  HMMA.16816.F32.BF16 R72, R12, R52, R48 ;  /* 0x000000340c48723c */ /* 0x000fe20000041830 */
[----:B------:R-:W2:Y:S01]  /*3e30*/  LDSM.16.M88.4 R48, [R227+0x7c00] ;  /* 0x007c0000e330783b */ /* 0x000ea20000000200 */
[----:B-----5:R-:W-:-:S04]  /*3e40*/  FMUL.FTZ R0, R76, c[0x0][0x2ec] ;  /* 0x0000bb004c007a20 */ /* 0x020fc80000410000 */
[----:B------:R5:W-:Y:S02]  /*3e50*/  MUFU.TANH R105, R0 ;  /* 0x0000000000697308 */ /* 0x000be40000002400 */
[----:B-1----:R-:W-:Y:S08]  /*3e60*/  HMMA.16816.F32.BF16 R60, R36, R44, R136 ;  /* 0x0000002c243c723c */ /* 0x002ff00000041888 */
[----:B------:R-:W-:Y:S01]  /*3e70*/  HMMA.16816.F32.BF16 R68, R20, R66, R56 ;  /* 0x000000421444723c */ /* 0x000fe20000041838 */
[----:B------:R-:W1:Y:S01]  /*3e80*/  LDSM.16.M88.4 R56, [R225+0x8c00] ;  /* 0x008c0000e138783b */ /* 0x000e620000000200 */
[----:B-----5:R-:W-:-:S06]  /*3e90*/  FMUL.FTZ R0, R77, c[0x0][0x2ec] ;  /* 0x0000bb004d007a20 */ /* 0x020fcc0000410000 */
[----:B------:R-:W-:Y:S01]  /*3ea0*/  HMMA.16816.F32.BF16 R64, R16, R66, R80 ;  /* 0x000000421040723c */ /* 0x000fe20000041850 */
[----:B------:R5:W-:Y:S07]  /*3eb0*/  MUFU.TANH R106, R0 ;  /* 0x00000000006a7308 */ /* 0x000bee0000002400 */
[----:B------:R-:W-:Y:S08]  /*3ec0*/  HMMA.16816.F32.BF16 R36, R36, R46, R156 ;  /* 0x0000002e2424723c */ /* 0x000ff0000004189c */
[----:B------:R-:W-:Y:S01]  /*3ed0*/  HMMA.16816.F32.BF16 R68, R12, R54, R68 ;  /* 0x000000360c44723c */ /* 0x000fe20000041844 */
[----:B-----5:R-:W-:-:S04]  /*3ee0*/  FMUL.FTZ R0, R78, c[0x0][0x2ec] ;  /* 0x0000bb004e007a20 */ /* 0x020fc80000410000 */
[----:B------:R5:W-:Y:S03]  /*3ef0*/  MUFU.TANH R98, R0 ;  /* 0x0000000000627308 */ /* 0x000be60000002400 */
[----:B--2---:R-:W-:Y:S08]  /*3f00*/  HMMA.16816.F32.BF16 R60, R28, R48, R60 ;  /* 0x000000301c3c723c */ /* 0x004ff0000004183c */
[----:B------:R-:W-:Y:S01]  /*3f10*/  HMMA.16816.F32.BF16 R80, R8, R54, R64 ;  /* 0x000000360850723c */ /* 0x000fe20000041840 */
[----:B-----5:R-:W-:-:S07]  /*3f20*/  FMUL.FTZ R0, R79, c[0x0][0x2ec] ;  /* 0x0000bb004f007a20 */ /* 0x020fce0000410000 */
[----:B------:R-:W-:Y:S01]  /*3f30*/  HMMA.16816.F32.BF16 R76, R32, R44, R128 ;  /* 0x0000002c204c723c */ /* 0x000fe20000041880 */
[----:B------:R2:W-:Y:S07]  /*3f40*/  MUFU.TANH R99, R0 ;  /* 0x0000000000637308 */ /* 0x0005ee0000002400 */
[----:B------:R-:W-:Y:S08]  /*3f50*/  HMMA.16816.F32.BF16 R64, R40, R110, R176 ;  /* 0x0000006e2840723c */ /* 0x000ff000000418b0 */
[----:B-1----:R-:W-:Y:S01]  /*3f60*/  HMMA.16816.F32.BF16 R52, R20, R56, R60 ;  /* 0x000000381434723c */ /* 0x002fe2000004183c */
[----:B------:R-:W-:-:S02]  /*3f70*/  FMUL.FTZ R81, R81, c[0x0][0x2ec] ;  /* 0x0000bb0051517a20 */ /* 0x000fc40000410000 */
[----:B--2---:R-:W-:Y:S02]  /*3f80*/  FMUL.FTZ R0, R88, c[0x0][0x2ec] ;  /* 0x0000bb0058007a20 */ /* 0x004fe40000410000 */
[----:B------:R-:W-:Y:S02]  /*3f90*/  FMUL.FTZ R82, R82, c[0x0][0x2ec] ;  /* 0x0000bb0052527a20 */ /* 0x000fe40000410000 */
[----:B------:R1:W-:Y:S01]  /*3fa0*/  MUFU.TANH R93, R0 ;  /* 0x00000000005d7308 */ /* 0x0003e20000002400 */
[----:B------:R-:W-:Y:S01]  /*3fb0*/  HMMA.16816.F32.BF16 R60, R24, R48, R76 ;  /* 0x00000030183c723c */ /* 0x000fe2000004184c */
[----:B------:R-:W-:-:S06]  /*3fc0*/  FMUL.FTZ R83, R83, c[0x0][0x2ec] ;  /* 0x0000bb0053537a20 */ /* 0x000fcc0000410000 */
[----:B------:R-:W-:Y:S01]  /*3fd0*/  MUFU.TANH R81, R81 ;  /* 0x0000005100517308 */ /* 0x000fe20000002400 */
[----:B------:R-:W-:Y:S01]  /*3fe0*/  HMMA.16816.F32.BF16 R32, R32, R46, R64 ;  /* 0x0000002e2020723c */ /* 0x000fe20000041840 */
[----:B-1----:R-:W-:-:S07]  /*3ff0*/  FMUL.FTZ R0, R89, c[0x0][0x2ec] ;  /* 0x0000bb0059007a20 */ /* 0x002fce0000410000 */
[----:B------:R-:W-:Y:S01]  /*4000*/  HMMA.16816.F32.BF16 R28, R28, R50, R36 ;  /* 0x000000321c1c723c */ /* 0x000fe20000041824 */
[----:B------:R-:W-:Y:S01]  /*4010*/  FSEL R46, R5, -INF , !P1 ;  /* 0xff800000052e7808 */ /* 0x000fe20004800000 */
[-C--:B------:R-:W-:Y:S01]  /*4020*/  FFMA.FTZ R5, R220, -R100.reuse, R218 ;  /* 0x80000064dc057223 */ /* 0x080fe200000100da */
[----:B------:R1:W-:Y:S04]  /*4030*/  MUFU.TANH R96, R0 ;  /* 0x0000000000607308 */ /* 0x0003e80000002400 */
[----:B------:R-:W-:Y:S01]  /*4040*/  FSEL R38, R2, -INF , !P1 ;  /* 0xff80000002267808 */ /* 0x000fe20004800000 */
[----:B------:R-:W-:Y:S01]  /*4050*/  HMMA.16816.F32.BF16 R40, R16, R56, R60 ;  /* 0x000000381028723c */ /* 0x000fe2000004183c */
[-C--:B---3--:R-:W-:Y:S01]  /*4060*/  FFMA.FTZ R2, R212, -R100.reuse, R192 ;  /* 0x80000064d4027223 */ /* 0x088fe200000100c0 */
[----:B------:R-:W-:Y:S01]  /*4070*/  FSEL R44, R5, -INF , !P0 ;  /* 0xff800000052c7808 */ /* 0x000fe20004000000 */
[-C--:B------:R-:W-:Y:S01]  /*4080*/  FFMA.FTZ R5, R221, -R100.reuse, R190 ;  /* 0x80000064dd057223 */ /* 0x080fe200000100be */
[----:B------:R-:W-:Y:S04]  /*4090*/  MUFU.TANH R82, R82 ;  /* 0x0000005200527308 */ /* 0x000fe80000002400 */
[----:B------:R-:W-:Y:S01]  /*40a0*/  HMMA.16816.F32.BF16 R24, R24, R50, R32 ;  /* 0x000000321818723c */ /* 0x000fe20000041820 */
[----:B------:R-:W-:Y:S01]  /*40b0*/  FSEL R45, R5, -INF , !P5 ;  /* 0xff800000052d7808 */ /* 0x000fe20006800000 */
[----:B----4-:R-:W-:-:S02]  /*40c0*/  FFMA.FTZ R5, R222, -R100, R195 ;  /* 0x80000064de057223 */ /* 0x010fc400000100c3 */
[----:B-1----:R-:W-:Y:S01]  /*40d0*/  FMUL.FTZ R0, R90, c[0x0][0x2ec] ;  /* 0x0000bb005a007a20 */ /* 0x002fe20000410000 */
[----:B------:R-:W-:Y:S02]  /*40e0*/  MUFU.TANH R83, R83 ;  /* 0x0000005300537308 */ /* 0x000fe40000002400 */
[----:B------:R-:W-:Y:S01]  /*40f0*/  FSEL R34, R2, -INF , !P0 ;  /* 0xff80000002227808 */ /* 0x000fe20004000000 */
[----:B------:R-:W-:Y:S01]  /*4100*/  HMMA.16816.F32.BF16 R20, R20, R58, R28 ;  /* 0x0000003a1414723c */ /* 0x000fe2000004181c */
[-C--:B------:R-:W-:Y:S01]  /*4110*/  FFMA.FTZ R2, R215, -R100.reuse, R122 ;  /* 0x80000064d7027223 */ /* 0x080fe2000001007a */
[----:B------:R-:W-:Y:S01]  /*4120*/  FSEL R50, R3, -INF , !P1 ;  /* 0xff80000003327808 */ /* 0x000fe20004800000 */
[-C--:B------:R-:W-:Y:S02]  /*4130*/  FFMA.FTZ R3, R214, -R100.reuse, R213 ;  /* 0x80000064d6037223 */ /* 0x080fe400000100d5 */
[----:B------:R1:W-:Y:S01]  /*4140*/  MUFU.TANH R92, R0 ;  /* 0x00000000005c7308 */ /* 0x0003e20000002400 */
[----:B------:R-:W-:Y:S01]  /*4150*/  FSEL R33, R2, -INF , !P5 ;  /* 0xff80000002217808 */ /* 0x000fe20006800000 */
[-C--:B------:R-:W-:Y:S01]  /*4160*/  FFMA.FTZ R2, R211, -R100.reuse, R152 ;  /* 0x80000064d3027223 */ /* 0x080fe20000010098 */
[----:B------:R-:W-:Y:S01]  /*4170*/  FSEL R48, R3, -INF , !P0 ;  /* 0xff80000003307808 */ /* 0x000fe20004000000 */
[----:B------:R-:W-:-:S03]  /*4180*/  FFMA.FTZ R3, R217, -R100, R146 ;  /* 0x80000064d9037223 */ /* 0x000fc60000010092 */
[----:B------:R-:W-:Y:S01]  /*4190*/  FSEL R32, R2, -INF , !P6 ;  /* 0xff80000002207808 */ /* 0x000fe20007000000 */
[-C--:B------:R-:W-:Y:S01]  /*41a0*/  FFMA.FTZ R2, R203, -R100.reuse, R107 ;  /* 0x80000064cb027223 */ /* 0x080fe2000001006b */
[----:B------:R-:W-:Y:S01]  /*41b0*/  FSEL R47, R3, -INF , !P5 ;  /* 0xff800000032f7808 */ /* 0x000fe20006800000 */
[----:B------:R-:W-:Y:S01]  /*41c0*/  FFMA.FTZ R3, R216, -R100, R184 ;  /* 0x80000064d8037223 */ /* 0x000fe200000100b8 */
[----:B------:R-:W-:Y:S01]  /*41d0*/  HMMA.16816.F32.BF16 R24, R16, R58, R24 ;  /* 0x0000003a1018723c */ /* 0x000fe20000041818 */
[----:B-1----:R-:W-:-:S04]  /*41e0*/  FMUL.FTZ R0, R91, c[0x0][0x2ec] ;  /* 0x0000bb005b007a20 */ /* 0x002fc80000410000 */
[----:B------:R1:W-:Y:S02]  /*41f0*/  MUFU.TANH R91, R0 ;  /* 0x00000000005b7308 */ /* 0x0003e40000002400 */
[----:B-1----:R-:W-:-:S06]  /*4200*/  FMUL.FTZ R0, R72, c[0x0][0x2ec] ;  /* 0x0000bb0048007a20 */ /* 0x002fcc0000410000 */
[----:B------:R1:W-:Y:S02]  /*4210*/  MUFU.TANH R94, R0 ;  /* 0x00000000005e7308 */ /* 0x0003e40000002400 */
[----:B-1----:R-:W-:-:S06]  /*4220*/  FMUL.FTZ R0, R73, c[0x0][0x2ec] ;  /* 0x0000bb0049007a20 */ /* 0x002fcc0000410000 */
[----:B------:R1:W2:Y:S02]  /*4230*/  MUFU.TANH R97, R0 ;  /* 0x0000000000617308 */ /* 0x0002a40000002400 */
[----:B-1----:R-:W-:Y:S02]  /*4240*/  FMUL.FTZ R0, R74, c[0x0][0x2ec] ;  /* 0x0000bb004a007a20 */ /* 0x002fe40000410000 */
[----:B--2---:R-:W-:-:S04]  /*4250*/  FFMA.FTZ R30, R240, -R100, R97 ;  /* 0x80000064f01e7223 */ /* 0x004fc80000010061 */
[----:B------:R1:W-:Y:S02]  /*4260*/  MUFU.TANH R89, R0 ;  /* 0x0000000000597308 */ /* 0x0003e40000002400 */
[----:B-1----:R-:W-:Y:S02]  /*4270*/  FMUL.FTZ R0, R75, c[0x0][0x2ec] ;  /* 0x0000bb004b007a20 */ /* 0x002fe40000410000 */
[----:B------:R-:W1:Y:S01]  /*4280*/  LDSM.16.M88.4 R72, [R227+0x8c00] ;  /* 0x008c0000e348783b */ /* 0x000e620000000200 */
[----:B------:R-:W-:-:S04]  /*4290*/  DEPBAR.LE SB0, 0x0 ;  /* 0x000080000000791a */ /* 0x000fc80000000000 */
[----:B------:R2:W-:Y:S02]  /*42a0*/  MUFU.TANH R95, R0 ;  /* 0x00000000005f7308 */ /* 0x0005e40000002400 */
[----:B--2---:R-:W-:-:S06]  /*42b0*/  FMUL.FTZ R0, R84, c[0x0][0x2ec] ;  /* 0x0000bb0054007a20 */ /* 0x004fcc0000410000 */
[----:B------:R2:W-:Y:S01]  /*42c0*/  MUFU.TANH R88, R0 ;  /* 0x0000000000587308 */ /* 0x0005e20000002400 */
[----:B-1----:R-:W-:Y:S01]  /*42d0*/  HMMA.16816.F32.BF16 R52, R12, R72, R52 ;  /* 0x000000480c34723c */ /* 0x002fe20000041834 */
[----:B--2---:R-:W-:-:S06]  /*42e0*/  FMUL.FTZ R0, R85, c[0x0][0x2ec] ;  /* 0x0000bb0055007a20 */ /* 0x004fcc0000410000 */
[----:B------:R1:W2:Y:S01]  /*42f0*/  MUFU.TANH R90, R0 ;  /* 0x00000000005a7308 */ /* 0x0002a20000002400 */
[C---:B------:R-:W-:Y:S08]  /*4300*/  HMMA.16816.F32.BF16 R40, R8.reuse, R72, R40 ;  /* 0x000000480828723c */ /* 0x040ff00000041828 */
[----:B------:R-:W-:Y:S01]  /*4310*/  HMMA.16816.F32.BF16 R8, R8, R74, R24 ;  /* 0x0000004a0808723c */ /* 0x000fe20000041818 */
[----:B-1----:R-:W-:-:S02]  /*4320*/  FMUL.FTZ R0, R86, c[0x0][0x2ec] ;  /* 0x0000bb0056007a20 */ /* 0x002fc40000410000 */
[----:B--2---:R-:W-:-:S05]  /*4330*/  FFMA.FTZ R16, R183, -R100, R90 ;  /* 0x80000064b7107223 */ /* 0x004fca000001005a */
[----:B------:R-:W-:Y:S01]  /*4340*/  HMMA.16816.F32.BF16 R20, R12, R74, R20 ;  /* 0x0000004a0c14723c */ /* 0x000fe20000041814 */
[----:B------:R1:W-:Y:S01]  /*4350*/  MUFU.TANH R84, R0 ;  /* 0x0000000000547308 */ /* 0x0003e20000002400 */
[----:B------:R-:W-:Y:S02]  /*4360*/  FMUL.FTZ R6, R55, c[0x0][0x2ec] ;  /* 0x0000bb0037067a20 */ /* 0x000fe40000410000 */
[----:B------:R-:W-:Y:S02]  /*4370*/  FMUL.FTZ R52, R52, c[0x0][0x2ec] ;  /* 0x0000bb0034347a20 */ /* 0x000fe40000410000 */
[----:B------:R-:W-:Y:S02]  /*4380*/  FMUL.FTZ R53, R53, c[0x0][0x2ec] ;  /* 0x0000bb0035357a20 */ /* 0x000fe40000410000 */
[----:B------:R-:W-:Y:S01]  /*4390*/  FMUL.FTZ R54, R54, c[0x0][0x2ec] ;  /* 0x0000bb0036367a20 */ /* 0x000fe20000410000 */
[----:B------:R2:W3:Y:S01]  /*43a0*/  MUFU.TANH R57, R6 ;  /* 0x0000000600397308 */ /* 0x0004e20000002400 */
[----:B------:R-:W-:-:S06]  /*43b0*/  FFMA.FTZ R14, R171, -R100, R81 ;  /* 0x80000064ab0e7223 */ /* 0x000fcc0000010051 */
[----:B------:R-:W-:Y:S01]  /*43c0*/  FMUL.FTZ R9, R9, c[0x0][0x2ec] ;  /* 0x0000bb0009097a20 */ /* 0x000fe20000410000 */
[----:B------:R4:W5:Y:S01]  /*43d0*/  MUFU.TANH R61, R52 ;  /* 0x00000034003d7308 */ /* 0x0009620000002400 */
[----:B-1----:R-:W-:Y:S02]  /*43e0*/  FMUL.FTZ R0, R87, c[0x0][0x2ec] ;  /* 0x0000bb0057007a20 */ /* 0x002fe40000410000 */
[----:B------:R-:W-:Y:S02]  /*43f0*/  FMUL.FTZ R8, R8, c[0x0][0x2ec] ;  /* 0x0000bb0008087a20 */ /* 0x000fe40000410000 */
[----:B------:R-:W-:-:S03]  /*4400*/  FMUL.FTZ R11, R11, c[0x0][0x2ec] ;  /* 0x0000bb000b0b7a20 */ /* 0x000fc60000410000 */
[----:B------:R1:W-:Y:S01]  /*4410*/  MUFU.TANH R87, R0 ;  /* 0x0000000000577308 */ /* 0x0003e20000002400 */
[----:B--2---:R-:W-:Y:S02]  /*4420*/  FMUL.FTZ R6, R40, c[0x0][0x2ec] ;  /* 0x0000bb0028067a20 */ /* 0x004fe40000410000 */
[----:B---3--:R-:W-:-:S05]  /*4430*/  FFMA.FTZ R19, R166, -R100, R57 ;  /* 0x80000064a6137223 */ /* 0x008fca0000010039 */
[----:B------:R2:W3:Y:S01]  /*4440*/  MUFU.TANH R55, R6 ;  /* 0x0000000600377308 */ /* 0x0004e20000002400 */
[----:B----4-:R-:W-:Y:S01]  /*4450*/  FSEL R52, R2, -INF , !P4 ;  /* 0xff80000002347808 */ /* 0x010fe20006000000 */
[-C--:B------:R-:W-:Y:S02]  /*4460*/  FFMA.FTZ R2, R199, -R100.reuse, R112 ;  /* 0x80000064c7027223 */ /* 0x080fe40000010070 */
[----:B-----5:R-:W-:-:S03]  /*4470*/  FFMA.FTZ R27, R237, -R100, R61 ;  /* 0x80000064ed1b7223 */ /* 0x020fc6000001003d */
[----:B------:R-:W-:Y:S01]  /*4480*/  FSEL R51, R2, -INF , !P3 ;  /* 0xff80000002337808 */ /* 0x000fe20005800000 */
[----:B-1----:R-:W-:Y:S01]  /*4490*/  FMUL.FTZ R0, R68, c[0x0][0x2ec] ;  /* 0x0000bb0044007a20 */ /* 0x002fe20000410000 */
[----:B------:R-:W1:Y:S01]  /*44a0*/  MUFU.TANH R56, R53 ;  /* 0x0000003500387308 */ /* 0x000e620000002400 */
[----:B------:R-:W-:-:S05]  /*44b0*/  FFMA.FTZ R2, R196, -R100, R93 ;  /* 0x80000064c4027223 */ /* 0x000fca000001005d */
[----:B------:R-:W-:Y:S01]  /*44c0*/  FSEL R49, R2, -INF , !P2 ;  /* 0xff80000002317808 */ /* 0x000fe20005000000 */
[----:B--2---:R-:W-:Y:S01]  /*44d0*/  FMUL.FTZ R6, R41, c[0x0][0x2ec] ;  /* 0x0000bb0029067a20 */ /* 0x004fe20000410000 */
[----:B------:R2:W4:Y:S01]  /*44e0*/  MUFU.TANH R86, R0 ;  /* 0x0000000000567308 */ /* 0x0005220000002400 */
[-C--:B------:R-:W-:Y:S01]  /*44f0*/  FFMA.FTZ R2, R191, -R100.reuse, R96 ;  /* 0x80000064bf027223 */ /* 0x080fe20000010060 */
[----:B------:R-:W-:Y:S01]  /*4500*/  FSEL R41, R5, -INF , !P6 ;  /* 0xff80000005297808 */ /* 0x000fe20007000000 */
[-C--:B------:R-:W-:Y:S02]  /*4510*/  FFMA.FTZ R5, R223, -R100.reuse, R121 ;  /* 0x80000064df057223 */ /* 0x080fe40000010079 */
[----:B---3--:R-:W-:-:S03]  /*4520*/  FFMA.FTZ R13, R168, -R100, R55 ;  /* 0x80000064a80d7223 */ /* 0x008fc60000010037 */
[----:B------:R3:W-:Y:S01]  /*4530*/  MUFU.TANH R53, R6 ;  /* 0x0000000600357308 */ /* 0x0007e20000002400 */
[----:B------:R-:W-:Y:S01]  /*4540*/  FSEL R138, R5, -INF , !P4 ;  /* 0xff800000058a7808 */ /* 0x000fe20006000000 */
[-C--:B------:R-:W-:Y:S02]  /*4550*/  FFMA.FTZ R5, R224, -R100.reuse, R123 ;  /* 0x80000064e0057223 */ /* 0x080fe4000001007b */
[----:B-1----:R-:W-:-:S03]  /*4560*/  FFMA.FTZ R26, R236, -R100, R56 ;  /* 0x80000064ec1a7223 */ /* 0x002fc60000010038 */
[----:B------:R-:W-:Y:S01]  /*4570*/  FSEL R144, R5, -INF , !P3 ;  /* 0xff80000005907808 */ /* 0x000fe20005800000 */
[----:B--2---:R-:W-:Y:S01]  /*4580*/  FMUL.FTZ R0, R69, c[0x0][0x2ec] ;  /* 0x0000bb0045007a20 */ /* 0x004fe20000410000 */
[----:B------:R-:W-:Y:S01]  /*4590*/  MUFU.TANH R60, R54 ;  /* 0x00000036003c7308 */ /* 0x000fe20000002400 */
[-C--:B------:R-:W-:Y:S02]  /*45a0*/  FFMA.FTZ R5, R226, -R100.reuse, R105 ;  /* 0x80000064e2057223 */ /* 0x080fe40000010069 */
[----:B----4-:R-:W-:-:S03]  /*45b0*/  FFMA.FTZ R29, R239, -R100, R86 ;  /* 0x80000064ef1d7223 */ /* 0x010fc60000010056 */
[----:B------:R-:W-:Y:S01]  /*45c0*/  FSEL R137, R5, -INF , !P2 ;  /* 0xff80000005897808 */ /* 0x000fe20005000000 */
[----:B---3--:R-:W-:Y:S01]  /*45d0*/  FMUL.FTZ R6, R42, c[0x0][0x2ec] ;  /* 0x0000bb002a067a20 */ /* 0x008fe20000410000 */
[----:B------:R1:W2:Y:S01]  /*45e0*/  MUFU.TANH R85, R0 ;  /* 0x0000000000557308 */ /* 0x0002a20000002400 */
[----:B------:R-:W-:Y:S01]  /*45f0*/  FSEL R42, R3, -INF , !P6 ;  /* 0xff800000032a7808 */ /* 0x000fe20007000000 */
[-C--:B------:R-:W-:Y:S02]  /*4600*/  FFMA.FTZ R3, R209, -R100.reuse, R113 ;  /* 0x80000064d1037223 */ /* 0x080fe40000010071 */
[----:B------:R-:W-:-:S03]  /*4610*/  FFMA.FTZ R5, R232, -R100, R106 ;  /* 0x80000064e8057223 */ /* 0x000fc6000001006a */
[----:B------:R-:W-:Y:S01]  /*4620*/  FSEL R146, R3, -INF , !P4 ;  /* 0xff80000003927808 */ /* 0x000fe20006000000 */
[----:B------:R-:W-:Y:S01]  /*4630*/  FFMA.FTZ R3, R201, -R100, R114 ;  /* 0x80000064c9037223 */ /* 0x000fe20000010072 */
[----:B------:R3:W-:Y:S01]  /*4640*/  MUFU.TANH R12, R6 ;  /* 0x00000006000c7308 */ /* 0x0007e20000002400 */
[----:B-1----:R-:W-:-:S07]  /*4650*/  FMUL.FTZ R0, R70, c[0x0][0x2ec] ;  /* 0x0000bb0046007a20 */ /* 0x002fce0000410000 */
[----:B------:R1:W-:Y:S01]  /*4660*/  MUFU.TANH R31, R8 ;  /* 0x00000008001f7308 */ /* 0x0003e20000002400 */
[----:B--2---:R-:W-:-:S07]  /*4670*/  FFMA.FTZ R28, R238, -R100, R85 ;  /* 0x80000064ee1c7223 */ /* 0x004fce0000010055 */
[----:B------:R2:W-:Y:S01]  /*4680*/  MUFU.TANH R70, R0 ;  /* 0x0000000000467308 */ /* 0x0005e20000002400 */
[----:B---3--:R-:W-:-:S07]  /*4690*/  FMUL.FTZ R6, R43, c[0x0][0x2ec] ;  /* 0x0000bb002b067a20 */ /* 0x008fce0000410000 */
[----:B------:R3:W-:Y:S01]  /*46a0*/  MUFU.TANH R40, R6 ;  /* 0x0000000600287308 */ /* 0x0007e20000002400 */
[----:B-1----:R-:W-:Y:S02]  /*46b0*/  FFMA.FTZ R8, R174, -R100, R82 ;  /* 0x80000064ae087223 */ /* 0x002fe40000010052 */
[----:B--2---:R-:W-:-:S05]  /*46c0*/  FMUL.FTZ R0, R71, c[0x0][0x2ec] ;  /* 0x0000bb0047007a20 */ /* 0x004fca0000410000 */
[----:B------:R1:W-:Y:S01]  /*46d0*/  MUFU.TANH R69, R0 ;  /* 0x0000000000457308 */ /* 0x0003e20000002400 */
[----:B---3--:R-:W-:Y:S02]  /*46e0*/  FMUL.FTZ R6, R20, c[0x0][0x2ec] ;  /* 0x0000bb0014067a20 */ /* 0x008fe40000410000 */
[----:B------:R-:W-:Y:S02]  /*46f0*/  FFMA.FTZ R20, R169, -R100, R60 ;  /* 0x80000064a9147223 */ /* 0x000fe4000001003c */
[----:B-1----:R-:W-:-:S04]  /*4700*/  FMUL.FTZ R0, R80, c[0x0][0x2ec] ;  /* 0x0000bb0050007a20 */ /* 0x002fc80000410000 */
[----:B------:R1:W2:Y:S02]  /*4710*/  MUFU.TANH R68, R0 ;  /* 0x0000000000447308 */ /* 0x0002a40000002400 */
[----:B-1----:R-:W-:Y:S01]  /*4720*/  SHF.R.S32.HI R0, RZ, 0x1f, R103 ;  /* 0x0000001fff007819 */ /* 0x002fe20000011467 */
[----:B--2---:R-:W-:-:S03]  /*4730*/  FFMA.FTZ R15, R175, -R100, R68 ;  /* 0x80000064af0f7223 */ /* 0x004fc60000010044 */
[----:B------:R-:W-:-:S04]  /*4740*/  LEA.HI R0, R0, R103, RZ, 0x2 ;  /* 0x0000006700007211 */ /* 0x000fc800078f10ff */
[----:B------:R-:W-:-:S05]  /*4750*/  LOP3.LUT R0, R0, 0xfffffffc, RZ, 0xc0, !PT ;  /* 0xfffffffc00007812 */ /* 0x000fca00078ec0ff */
[----:B------:R-:W-:-:S05]  /*4760*/  IMAD.IADD R0, R103, 0x1, -R0 ;  /* 0x0000000167007824 */ /* 0x000fca00078e0a00 */
[----:B------:R1:W-:Y:S02]  /*4770*/  STL [R1+0x6c], R0 ;  /* 0x00006c0001007387 */ /* 0x0003e40000100800 */
[----:B-1----:R-:W-:-:S05]  /*4780*/  FFMA.FTZ R0, R202, -R100, R173 ;  /* 0x80000064ca007223 */ /* 0x002fca00000100ad */
[----:B------:R-:W-:Y:S01]  /*4790*/  FSEL R39, R0, -INF , !P1 ;  /* 0xff80000000277808 */ /* 0x000fe20004800000 */
[----:B------:R-:W-:Y:S01]  /*47a0*/  FFMA.FTZ R0, R208, -R100, R187 ;  /* 0x80000064d0007223 */ /* 0x000fe200000100bb */
[----:B------:R-:W-:Y:S01]  /*47b0*/  BAR.SYNC.DEFER_BLOCKING 0x0 ;  /* 0x0000000000007b1d */ /* 0x000fe20000010000 */
[----:B------:R-:W-:-:S03]  /*47c0*/  ISETP.GE.AND P1, PT, R134, R101, PT ;  /* 0x000000658600720c */ /* 0x000fc60003f26270 */
[----:B------:R-:W-:Y:S01]  /*47d0*/  FSEL R37, R0, -INF , !P0 ;  /* 0xff80000000257808 */ /* 0x000fe20004000000 */
[-C--:B------:R-:W-:Y:S01]  /*47e0*/  FFMA.FTZ R0, R206, -R100.reuse, R115 ;  /* 0x80000064ce007223 */ /* 0x080fe20000010073 */
[----:B------:R-:W-:Y:S01]  /*47f0*/  FSEL R43, R2, -INF , !P1 ;  /* 0xff800000022b7808 */ /* 0x000fe20004800000 */
[-C--:B------:R-:W-:Y:S01]  /*4800*/  FFMA.FTZ R2, R180, -R100.reuse, R84 ;  /* 0x80000064b4027223 */ /* 0x080fe20000010054 */
[-C--:B------:R-:W-:Y:S02]  /*4810*/  ISETP.GE.AND P0, PT, R141, R101.reuse, PT ;  /* 0x000000658d00720c */ /* 0x080fe40003f06270 */
[----:B------:R-:W-:Y:S01]  /*4820*/  FSEL R36, R0, -INF , !P5 ;  /* 0xff80000000247808 */ /* 0x000fe20006800000 */
[-C--:B------:R-:W-:Y:S01]  /*4830*/  FFMA.FTZ R0, R204, -R100.reuse, R120 ;  /* 0x80000064cc007223 */ /* 0x080fe20000010078 */
[----:B------:R-:W-:Y:S01]  /*4840*/  FSEL R176, R2, -INF , !P0 ;  /* 0xff80000002b07808 */ /* 0x000fe20004000000 */
[----:B------:R-:W-:Y:S01]  /*4850*/  FMUL.FTZ R2, R10, c[0x0][0x2ec] ;  /* 0x0000bb000a027a20 */ /* 0x000fe20000410000 */
[-C--:B------:R-:W-:Y:S01]  /*4860*/  ISETP.GE.AND P5, PT, R143, R101.reuse, PT ;  /* 0x000000658f00720c */ /* 0x080fe20003fa6270 */
[----:B------:R1:W2:Y:S01]  /*4870*/  MUFU.TANH R10, R9 ;  /* 0x00000009000a7308 */ /* 0x0002a20000002400 */
[----:B------:R-:W-:Y:S01]  /*4880*/  FSEL R35, R0, -INF , !P6 ;  /* 0xff80000000237808 */ /* 0x000fe20007000000 */
[----:B------:R-:W-:Y:S01]  /*4890*/  FFMA.FTZ R0, R200, -R100, R7 ;  /* 0x80000064c8007223 */ /* 0x000fe20000010007 */
[----:B------:R-:W-:-:S02]  /*48a0*/  ISETP.GE.AND P6, PT, R145, R101, PT ;  /* 0x000000659100720c */ /* 0x000fc40003fc6270 */
[----:B------:R-:W-:Y:S01]  /*48b0*/  FSEL R145, R3, -INF , !P3 ;  /* 0xff80000003917808 */ /* 0x000fe20005800000 */
[-C--:B------:R-:W-:Y:S01]  /*48c0*/  FFMA.FTZ R3, R198, -R100.reuse, R98 ;  /* 0x80000064c6037223 */ /* 0x080fe20000010062 */
[----:B------:R-:W-:Y:S01]  /*48d0*/  FSEL R54, R0, -INF , !P4 ;  /* 0xff80000000367808 */ /* 0x000fe20006000000 */
[-C--:B------:R-:W-:Y:S01]  /*48e0*/  FFMA.FTZ R0, R197, -R100.reuse, R104 ;  /* 0x80000064c5007223 */ /* 0x080fe20000010068 */
[----:B------:R3:W4:Y:S01]  /*48f0*/  MUFU.TANH R7, R6 ;  /* 0x0000000600077308 */ /* 0x0007220000002400 */
[----:B------:R-:W-:Y:S02]  /*4900*/  FSEL R177, R30, -INF , !P5 ;  /* 0xff8000001eb17808 */ /* 0x000fe40006800000 */
[----:B------:R-:W-:Y:S01]  /*4910*/  FSEL R152, R3, -INF , !P2 ;  /* 0xff80000003987808 */ /* 0x000fe20005000000 */
[-C--:B------:R-:W-:Y:S01]  /*4920*/  FFMA.FTZ R3, R194, -R100.reuse, R99 ;  /* 0x80000064c2037223 */ /* 0x080fe20000010063 */
[----:B------:R-:W-:Y:S01]  /*4930*/  FSEL R107, R0, -INF , !P3 ;  /* 0xff800000006b7808 */ /* 0x000fe20005800000 */
[-C--:B------:R-:W-:Y:S01]  /*4940*/  FFMA.FTZ R0, R193, -R100.reuse, R92 ;  /* 0x80000064c1007223 */ /* 0x080fe2000001005c */
[----:B------:R-:W-:Y:S01]  /*4950*/  FSEL R136, R5, -INF , !P1 ;  /* 0xff80000005887808 */ /* 0x000fe20004800000 */
[-C--:B-1----:R-:W-:Y:S01]  /*4960*/  FFMA.FTZ R9, R182, -R100.reuse, R87 ;  /* 0x80000064b6097223 */ /* 0x082fe20000010057 */
[----:B------:R-:W-:Y:S01]  /*4970*/  FSEL R139, R3, -INF , !P1 ;  /* 0xff800000038b7808 */ /* 0x000fe20004800000 */
[-C--:B------:R-:W-:Y:S01]  /*4980*/  FFMA.FTZ R3, R185, -R100.reuse, R88 ;  /* 0x80000064b9037223 */ /* 0x080fe20000010058 */
[----:B------:R-:W-:Y:S01]  /*4990*/  FSEL R102, R0, -INF , !P2 ;  /* 0xff80000000667808 */ /* 0x000fe20005000000 */
[----:B------:R-:W-:Y:S01]  /*49a0*/  FMUL.FTZ R0, R22, c[0x0][0x2ec] ;  /* 0x0000bb0016007a20 */ /* 0x000fe20000410000 */
[-C--:B------:R-:W-:Y:S01]  /*49b0*/  ISETP.GE.AND P4, PT, R147, R101.reuse, PT ;  /* 0x000000659300720c */ /* 0x080fe20003f86270 */
[-C--:B------:R-:W-:Y:S01]  /*49c0*/  FFMA.FTZ R22, R181, -R100.reuse, R70 ;  /* 0x80000064b5167223 */ /* 0x080fe20000010046 */
[----:B------:R-:W-:Y:S01]  /*49d0*/  FSEL R173, R3, -INF , !P0 ;  /* 0xff80000003ad7808 */ /* 0x000fe20004000000 */
[----:B---3--:R-:W-:Y:S01]  /*49e0*/  FMUL.FTZ R6, R21, c[0x0][0x2ec] ;  /* 0x0000bb0015067a20 */ /* 0x008fe20000410000 */
[----:B------:R-:W1:Y:S01]  /*49f0*/  MUFU.TANH R3, R2 ;  /* 0x0000000200037308 */ /* 0x000e620000002400 */
[-C--:B------:R-:W-:Y:S01]  /*4a00*/  FFMA.FTZ R21, R172, -R100.reuse, R69 ;  /* 0x80000064ac157223 */ /* 0x080fe20000010045 */
[----:B------:R-:W-:Y:S01]  /*4a10*/  FSEL R172, R9, -INF , !P5 ;  /* 0xff80000009ac7808 */ /* 0x000fe20006800000 */
[-C--:B--2---:R-:W-:Y:S01]  /*4a20*/  FFMA.FTZ R10, R155, -R100.reuse, R10 ;  /* 0x800000649b0a7223 */ /* 0x084fe2000001000a */
[----:B------:R-:W-:Y:S01]  /*4a30*/  FSEL R155, R16, -INF , !P5 ;  /* 0xff800000109b7808 */ /* 0x000fe20006800000 */
[-C--:B------:R-:W-:Y:S01]  /*4a40*/  FFMA.FTZ R5, R189, -R100.reuse, R89 ;  /* 0x80000064bd057223 */ /* 0x080fe20000010059 */
[-C--:B------:R-:W-:Y:S01]  /*4a50*/  ISETP.GE.AND P3, PT, R148, R101.reuse, PT ;  /* 0x000000659400720c */ /* 0x080fe20003f66270 */
[-C--:B----4-:R-:W-:Y:S01]  /*4a60*/  FFMA.FTZ R25, R235, -R100.reuse, R7 ;  /* 0x80000064eb197223 */ /* 0x090fe20000010007 */
[----:B------:R2:W3:Y:S01]  /*4a70*/  MUFU.TANH R24, R6 ;  /* 0x0000000600187308 */ /* 0x0004e20000002400 */
[----:B------:R-:W-:Y:S01]  /*4a80*/  FFMA.FTZ R7, R170, -R100, R83 ;  /* 0x80000064aa077223 */ /* 0x000fe20000010053 */
[----:B------:R-:W-:-:S02]  /*4a90*/  ISETP.GE.AND P2, PT, R149, R101, PT ;  /* 0x000000659500720c */ /* 0x000fc40003f46270 */
[----:B------:R-:W-:Y:S02]  /*4aa0*/  FSEL R178, R29, -INF , !P6 ;  /* 0xff8000001db27808 */ /* 0x000fe40007000000 */
[----:B------:R-:W-:Y:S02]  /*4ab0*/  FSEL R182, R22, -INF , !P6 ;  /* 0xff80000016b67808 */ /* 0x000fe40007000000 */
[----:B------:R4:W5:Y:S01]  /*4ac0*/  MUFU.TANH R18, R0 ;  /* 0x0000000000127308 */ /* 0x0009620000002400 */
[-C--:B-1----:R-:W-:Y:S01]  /*4ad0*/  FFMA.FTZ R3, R109, -R100.reuse, R3 ;  /* 0x800000646d037223 */ /* 0x082fe20000010003 */
[----:B------:R-:W-:Y:S02]  /*4ae0*/  FSEL R174, R8, -INF , !P6 ;  /* 0xff80000008ae7808 */ /* 0x000fe40007000000 */
[----:B------:R-:W-:Y:S02]  /*4af0*/  FSEL R179, R28, -INF , !P4 ;  /* 0xff8000001cb37808 */ /* 0x000fe40006000000 */
[----:B------:R-:W-:Y:S01]  /*4b00*/  FSEL R183, R21, -INF , !P4 ;  /* 0xff80000015b77808 */ /* 0x000fe20006000000 */
[----:B--2---:R-:W-:Y:S01]  /*4b10*/  FMUL.FTZ R6, R23, c[0x0][0x2ec] ;  /* 0x0000bb0017067a20 */ /* 0x004fe20000410000 */
[----:B------:R1:W2:Y:S01]  /*4b20*/  MUFU.TANH R2, R11 ;  /* 0x0000000b00027308 */ /* 0x0002a20000002400 */
[-C--:B------:R-:W-:Y:S01]  /*4b30*/  FFMA.FTZ R23, R186, -R100.reuse, R95 ;  /* 0x80000064ba177223 */ /* 0x080fe2000001005f */
[----:B------:R-:W-:Y:S01]  /*4b40*/  FSEL R175, R7, -INF , !P4 ;  /* 0xff80000007af7808 */ /* 0x000fe20006000000 */
[----:B---3--:R-:W-:Y:S01]  /*4b50*/  FFMA.FTZ R24, R234, -R100, R24 ;  /* 0x80000064ea187223 */ /* 0x008fe20000010018 */
[----:B------:R-:W-:-:S02]  /*4b60*/  FSEL R198, R27, -INF , !P3 ;  /* 0xff8000001bc67808 */ /* 0x000fc40005800000 */
[----:B------:R-:W-:Y:S01]  /*4b70*/  FSEL R181, R23, -INF , !P5 ;  /* 0xff80000017b57808 */ /* 0x000fe20006800000 */
[-C--:B----4-:R-:W-:Y:S01]  /*4b80*/  FFMA.FTZ R0, R188, -R100.reuse, R91 ;  /* 0x80000064bc007223 */ /* 0x090fe2000001005b */
[----:B------:R3:W4:Y:S01]  /*4b90*/  MUFU.TANH R17, R6 ;  /* 0x0000000600117308 */ /* 0x0007220000002400 */
[----:B------:R-:W-:Y:S01]  /*4ba0*/  ISETP.GE.AND P5, PT, R101, 0x41, PT ;  /* 0x000000416500780c */ /* 0x000fe20003fa6270 */
[-C--:B-----5:R-:W-:Y:S01]  /*4bb0*/  FFMA.FTZ R18, R165, -R100.reuse, R18 ;  /* 0x80000064a5127223 */ /* 0x0a0fe20000010012 */
[----:B------:R-:W-:Y:S01]  /*4bc0*/  FSEL R188, R5, -INF , !P0 ;  /* 0xff80000005bc7808 */ /* 0x000fe20004000000 */
[----:B------:R-:W-:Y:S01]  /*4bd0*/  FFMA.FTZ R5, R153, -R100, R40 ;  /* 0x8000006499057223 */ /* 0x000fe20000010028 */
[----:B------:R-:W-:Y:S02]  /*4be0*/  FSEL R106, R0, -INF , !P1 ;  /* 0xff800000006a7808 */ /* 0x000fe40004800000 */
[----:B------:R-:W-:Y:S01]  /*4bf0*/  LEA R0, R163, R154, 0x5 ;  /* 0x0000009aa3007211 */ /* 0x000fe200078e28ff */
[-C--:B-1----:R-:W-:Y:S01]  /*4c00*/  FFMA.FTZ R11, R160, -R100.reuse, R31 ;  /* 0x80000064a00b7223 */ /* 0x082fe2000001001f */
[----:B------:R-:W-:Y:S01]  /*4c10*/  ISETP.GE.AND P1, PT, R150, R101, PT ;  /* 0x000000659600720c */ /* 0x000fe20003f26270 */
[----:B--2---:R-:W-:Y:S01]  /*4c20*/  FFMA.FTZ R2, R108, -R100, R2 ;  /* 0x800000646c027223 */ /* 0x004fe20000010002 */
[----:B------:R-:W-:Y:S01]  /*4c30*/  FSEL R153, R15, -INF , !P6 ;  /* 0xff8000000f997808 */ /* 0x000fe20007000000 */
[----:B------:R-:W-:Y:S01]  /*4c40*/  IMAD.IADD R0, R161, 0x1, R0 ;  /* 0x00000001a1007824 */ /* 0x000fe200078e0200 */
[----:B------:R-:W-:-:S02]  /*4c50*/  FSEL R154, R14, -INF , !P4 ;  /* 0xff8000000e9a7808 */ /* 0x000fc40006000000 */
[----:B------:R-:W-:Y:S01]  /*4c60*/  FSEL R201, R20, -INF , !P3 ;  /* 0xff80000014c97808 */ /* 0x000fe20005800000 */
[-C--:B---3--:R-:W-:Y:S01]  /*4c70*/  FFMA.FTZ R6, R233, -R100.reuse, R94 ;  /* 0x80000064e9067223 */ /* 0x088fe2000001005e */
[----:B------:R-:W-:Y:S01]  /*4c80*/  FSEL R189, R13, -INF , !P3 ;  /* 0xff8000000dbd7808 */ /* 0x000fe20005800000 */
[-C--:B----4-:R-:W-:Y:S01]  /*4c90*/  FFMA.FTZ R17, R164, -R100.reuse, R17 ;  /* 0x80000064a4117223 */ /* 0x090fe20000010011 */
[----:B------:R-:W-:Y:S02]  /*4ca0*/  FSEL R197, R26, -INF , !P2 ;  /* 0xff8000001ac57808 */ /* 0x000fe40005000000 */
[----:B------:R-:W-:Y:S01]  /*4cb0*/  FSEL R180, R6, -INF , !P0 ;  /* 0xff80000006b47808 */ /* 0x000fe20004000000 */
[-C--:B------:R-:W-:Y:S01]  /*4cc0*/  FFMA.FTZ R6, R167, -R100.reuse, R12 ;  /* 0x80000064a7067223 */ /* 0x080fe2000001000c */
[----:B------:R-:W-:Y:S01]  /*4cd0*/  ISETP.GE.AND P0, PT, R151, R101, PT ;  /* 0x000000659700720c */ /* 0x000fe20003f06270 */
[----:B------:R-:W-:Y:S01]  /*4ce0*/  FFMA.FTZ R12, R162, -R100, R53 ;  /* 0x80000064a20c7223 */ /* 0x000fe20000010035 */
        /* <DEDUP_REMOVED lines=11> */
[----:B------:R-:W-:Y:S01]  /*4da0*/  FSEL R196, R2, -INF , !P0 ;  /* 0xff80000002c47808 */ /* 0x000fe20004000000 */
        /* <DEDUP_REMOVED lines=58> */
.L_x_629:
[----:B------:R-:W-:Y:S05]  /*5150*/  BSYNC B0 ;  /* 0x0000000000007941 */ /* 0x000fea0003800000 */
.L_x_628:
[----:B------:R-:W0:Y:S02]  /*5160*/  LDGDEPBAR ;  /* 0x00000000000079af */ /* 0x000e240000000000 */
.L_x_627:
        /* <DEDUP_REMOVED lines=98> */
[--C-:B------:R-:W-:Y:S02]  /*5790*/  FFMA.FTZ R4, R35, c[0x0][0x23c], -R2.reuse ;  /* 0x00008f0023047a23 */ /* 0x100fe40000010802 */
[----:B------:R-:W-:Y:S05]  /*57a0*/  LDSM.16.MT88.4 R32, [R224+0xb000] ;  /* 0x00b00000e020783b */ /* 0x000fea0000004200 */
[----:B------:R2:W-:Y:S01]  /*57b0*/  MUFU.EX2 R161, R6 ;  /* 0x0000000600a17308 */ /* 0x0005e20000000800 */
[----:B-1----:R-:W-:-:S07]  /*57c0*/  FFMA.FTZ R0, R36, c[0x0][0x23c], -R2 ;  /* 0x00008f0024007a23 */ /* 0x002fce0000010802 */
[----:B------:R-:W-:Y:S01]  /*57d0*/  MUFU.EX2 R252, R4 ;  /* 0x0000000400fc7308 */ /* 0x000fe20000000800 */
[----:B------:R-:W-:Y:S04]  /*57e0*/  LDSM.16.MT88.4 R36, [R226+0xb000] ;  /* 0x00b00000e224783b */ /* 0x000fe80000004200 */
[----:B--2---:R-:W1:Y:S03]  /*57f0*/  SHFL.BFLY PT, R6, R5, 0x1, 0x1f ;  /* 0x0c201f0005067f89 */ /* 0x004e6600000e0000 */
        /* <DEDUP_REMOVED lines=60> */
[----:B---3--:R-:W-:-:S02]  /*5bc0*/  FFMA.FTZ R4, R43, c[0x0][0x23c], -R12 ;  /* 0x00008f002b047a23 */ /* 0x008fc4000001080c */
[----:B------:R-:W-:Y:S02]  /*5bd0*/  LDSM.16.MT88.4 R40, [R226+0xb400] ;  /* 0x00b40000e228783b */ /* 0x000fe40000004200 */
[----:B------:R3:W4:Y:S03]  /*5be0*/  MUFU.EX2 R243, R4 ;  /* 0x0000000400f37308 */ /* 0x0007260000000800 */
[C---:B------:R-:W-:Y:S01]  /*5bf0*/  HMMA.16816.F32.BF16 R148, R8.reuse, R34, RZ ;  /* 0x000000220894723c */ /* 0x040fe200000418ff */
[----:B------:R-:W-:Y:S07]  /*5c00*/  LDSM.16.MT88.4 R32, [R224+0xb400] ;  /* 0x00b40000e020783b */ /* 0x000fee0000004200 */
[----:B------:R-:W-:Y:S01]  /*5c10*/  HMMA.16816.F32.BF16 R44, R8, R36, RZ ;  /* 0x00000024082c723c */ /* 0x000fe200000418ff */
[----:B---3--:R-:W-:-:S07]  /*5c20*/  FFMA.FTZ R4, R54, c[0x0][0x23c], -R2 ;  /* 0x00008f0036047a23 */ /* 0x008fce0000010802 */
[C---:B------:R-:W-:Y:S01]  /*5c30*/  HMMA.16816.F32.BF16 R156, R8.reuse, R38, RZ ;  /* 0x00000026089c723c */ /* 0x040fe200000418ff */
[----:B----4-:R-:W-:Y:S01]  /*5c40*/  F2FP.BF16.PACK_AB R6, R243, R244 ;  /* 0x000000f4f306723e */ /* 0x010fe200000010ff */
[----:B------:R-:W-:Y:S01]  /*5c50*/  LDSM.16.MT88.4 R36, [R226+0xb800] ;  /* 0x00b80000e224783b */ /* 0x000fe20000004200 */
[----:B------:R3:W-:Y:S05]  /*5c60*/  MUFU.EX2 R234, R4 ;  /* 0x0000000400ea7308 */ /* 0x0007ea0000000800 */
[----:B------:R-:W-:Y:S01]  /*5c70*/  HMMA.16816.F32.BF16 R52, R8, R28, RZ ;  /* 0x0000001c0834723c */ /* 0x000fe200000418ff */
[----:B------:R-:W4:Y:S06]  /*5c80*/  LDSM.16.MT88.4 R28, [R226+0xa400] ;  /* 0x00a40000e21c783b */ /* 0x000f2c0000004200 */
[----:B------:R-:W-:Y:S01]  /*5c90*/  FFMA.FTZ R8, R137, c[0x0][0x23c], -R0 ;  /* 0x00008f0089087a23 */ /* 0x000fe20000010800 */
[----:B------:R-:W-:-:S02]  /*5ca0*/  MOV R9, R147 ;  /* 0x0000009300097202 */ /* 0x000fc40000000f00 */
[----:B------:R-:W-:Y:S01]  /*5cb0*/  MOV R11, R161 ;  /* 0x000000a1000b7202 */ /* 0x000fe20000000f00 */
[----:B------:R5:W-:Y:S01]  /*5cc0*/  MUFU.EX2 R223, R8 ;  /* 0x0000000800df7308 */ /* 0x000be20000000800 */
[----:B---3--:R-:W-:Y:S01]  /*5cd0*/  FFMA.FTZ R4, R107, c[0x0][0x23c], -R2 ;  /* 0x00008f006b047a23 */ /* 0x008fe20000010802 */
[----:B------:R-:W-:-:S06]  /*5ce0*/  MOV R10, R160 ;  /* 0x000000a0000a7202 */ /* 0x000fcc0000000f00 */
        /* <DEDUP_REMOVED lines=8> */
[----:B-1----:R-:W-:-:S07]  /*5d70*/  FFMA.FTZ R4, R106, c[0x0][0x23c], -R2 ;  /* 0x00008f006a047a23 */ /* 0x002fce0000010802 */
[----:B------:R1:W5:Y:S01]  /*5d80*/  MUFU.EX2 R235, R4 ;  /* 0x0000000400eb7308 */ /* 0x0003620000000800 */
[----:B---3--:R-:W-:-:S07]  /*5d90*/  FFMA.FTZ R8, R145, c[0x0][0x23c], -R13 ;  /* 0x00008f0091087a23 */ /* 0x008fce000001080d */
[----:B------:R3:W-:Y:S01]  /*5da0*/  MUFU.EX2 R221, R8 ;  /* 0x0000000800dd7308 */ /* 0x0007e20000000800 */
[----:B-1----:R-:W-:Y:S01]  /*5db0*/  FFMA.FTZ R4, R138, c[0x0][0x23c], -R0 ;  /* 0x00008f008a047a23 */ /* 0x002fe20000010800 */
[----:B-----5:R-:W-:-:S06]  /*5dc0*/  F2FP.BF16.PACK_AB R7, R235, R236 ;  /* 0x000000eceb07723e */ /* 0x020fcc00000010ff */
[----:B------:R1:W-:Y:S01]  /*5dd0*/  MUFU.EX2 R233, R4 ;  /* 0x0000000400e97308 */ /* 0x0003e20000000800 */
[----:B---3--:R-:W-:-:S07]  /*5de0*/  FFMA.FTZ R8, R152, c[0x0][0x23c], -R13 ;  /* 0x00008f0098087a23 */ /* 0x008fce000001080d */
[----:B------:R3:W-:Y:S01]  /*5df0*/  MUFU.EX2 R219, R8 ;  /* 0x0000000800db7308 */ /* 0x0007e20000000800 */
[----:B-1----:R-:W-:-:S07]  /*5e00*/  FFMA.FTZ R4, R144, c[0x0][0x23c], -R0 ;  /* 0x00008f0090047a23 */ /* 0x002fce0000010800 */
[----:B------:R1:W5:Y:S01]  /*5e10*/  MUFU.EX2 R232, R4 ;  /* 0x0000000400e87308 */ /* 0x0003620000000800 */
[----:B---3--:R-:W-:-:S07]  /*5e20*/  FFMA.FTZ R8, R139, c[0x0][0x23c], -R13 ;  /* 0x00008f008b087a23 */ /* 0x008fce000001080d */
[----:B------:R3:W3:Y:S01]  /*5e30*/  MUFU.EX2 R218, R8 ;  /* 0x0000000800da7308 */ /* 0x0006e20000000800 */
[----:B-1----:R-:W-:-:S07]  /*5e40*/  F2FP.BF16.PACK_AB R4, R245, R240 ;  /* 0x000000f0f504723e */ /* 0x002fce00000010ff */
[----:B--2---:R-:W-:Y:S01]  /*5e50*/  HMMA.16816.F32.BF16 R168, R4, R24, R120 ;  /* 0x0000001804a8723c */ /* 0x004fe20000041878 */
[----:B---3--:R-:W-:-:S07]  /*5e60*/  FFMA.FTZ R8, R173, c[0x0][0x23c], -R12 ;  /* 0x00008f00ad087a23 */ /* 0x008fce000001080c */
[C---:B------:R-:W-:Y:S01]  /*5e70*/  HMMA.16816.F32.BF16 R164, R4.reuse, R20, R116 ;  /* 0x0000001404a4723c */ /* 0x040fe20000041874 */
[----:B------:R1:W-:Y:S07]  /*5e80*/  MUFU.EX2 R217, R8 ;  /* 0x0000000800d97308 */ /* 0x0003ee0000000800 */
[C---:B----4-:R-:W-:Y:S08]  /*5e90*/  HMMA.16816.F32.BF16 R144, R4.reuse, R28, R108 ;  /* 0x0000001c0490723c */ /* 0x050ff0000004186c */
        /* <DEDUP_REMOVED lines=17> */
[----:B-----5:R-:W-:Y:S02]  /*5fb0*/  F2FP.BF16.PACK_AB R4, R232, R233 ;  /* 0x000000e9e804723e */ /* 0x020fe400000010ff */
        /* <DEDUP_REMOVED lines=12> */
[----:B-1----:R-:W-:-:S02]  /*6080*/  FFMA.FTZ R8, R175, c[0x0][0x23c], -R2 ;  /* 0x00008f00af087a23 */ /* 0x002fc40000010802 */
[----:B------:R-:W-:Y:S05]  /*6090*/  LDSM.16.MT88.4 R172, [R226+0xac00] ;  /* 0x00ac0000e2ac783b */ /* 0x000fea0000004200 */
[C---:B------:R-:W-:Y:S01]  /*60a0*/  HMMA.16816.F32.BF16 R184, R4.reuse, R40, R44 ;  /* 0x0000002804b8723c */ /* 0x040fe2000004182c */
[----:B------:R1:W4:Y:S07]  /*60b0*/  MUFU.EX2 R211, R8 ;  /* 0x0000000800d37308 */ /* 0x00032e0000000800 */
[C---:B------:R-:W-:Y:S01]  /*60c0*/  HMMA.16816.F32.BF16 R60, R4.reuse, R26, R132 ;  /* 0x0000001a043c723c */ /* 0x040fe20000041884 */
[----:B------:R-:W5:Y:S07]  /*60d0*/  LDSM.16.MT88.4 R24, [R224+0x9800] ;  /* 0x00980000e018783b */ /* 0x000f6e0000004200 */
[C---:B------:R-:W-:Y:S01]  /*60e0*/  HMMA.16816.F32.BF16 R48, R4.reuse, R18, R124 ;  /* 0x000000120430723c */ /* 0x040fe2000004187c */
[--C-:B-1----:R-:W-:Y:S01]  /*60f0*/  FFMA.FTZ R8, R180, c[0x0][0x23c], -R0.reuse ;  /* 0x00008f00b4087a23 */ /* 0x102fe20000010800 */
[----:B------:R-:W1:Y:S03]  /*6100*/  LDSM.16.MT88.4 R16, [R226+0x9800] ;  /* 0x00980000e210783b */ /* 0x000e660000004200 */
[----:B------:R2:W-:Y:S01]  /*6110*/  MUFU.EX2 R209, R8 ;  /* 0x0000000800d17308 */ /* 0x0005e20000000800 */
[----:B------:R-:W-:Y:S02]  /*6120*/  LDSM.16.MT88.4 R124, [R224+0x9c00] ;  /* 0x009c0000e07c783b */ /* 0x000fe40000004200 */
[C---:B------:R-:W-:Y:S02]  /*6130*/  HMMA.16816.F32.BF16 R52, R4.reuse, R22, R128 ;  /* 0x000000160434723c */ /* 0x040fe40000041880 */
[----:B------:R-:W1:Y:S06]  /*6140*/  LDSM.16.MT88.4 R20, [R224+0xa800] ;  /* 0x00a80000e014783b */ /* 0x000e6c0000004200 */
[----:B------:R-:W-:Y:S01]  /*6150*/  HMMA.16816.F32.BF16 R44, R4, R30, R140 ;  /* 0x0000001e042c723c */ /* 0x000fe2000004188c */
[----:B------:R-:W1:Y:S01]  /*6160*/  LDSM.16.MT88.4 R28, [R226+0xa800] ;  /* 0x00a80000e21c783b */ /* 0x000e620000004200 */
[----:B--2---:R-:W-:-:S03]  /*6170*/  FFMA.FTZ R8, R177, c[0x0][0x23c], -R0 ;  /* 0x00008f00b1087a23 */ /* 0x004fc60000010800 */
[----:B------:R-:W-:Y:S03]  /*6180*/  LDSM.16.MT88.4 R140, [R226+0x9c00] ;  /* 0x009c0000e28c783b */ /* 0x000fe60000004200 */
        /* <DEDUP_REMOVED lines=23> */
[----:B------:R1:W2:Y:S07]  /*6300*/  MUFU.EX2 R107, R8 ;  /* 0x00000008006b7308 */ /* 0x0002ae0000000800 */
[C---:B------:R-:W-:Y:S08]  /*6310*/  HMMA.16816.F32.BF16 R96, R4.reuse, R22, R96 ;  /* 0x000000160460723c */ /* 0x040ff00000041860 */
[----:B------:R-:W-:Y:S01]  /*6320*/  HMMA.16816.F32.BF16 R168, R4, R30, R92 ;  /* 0x0000001e04a8723c */ /* 0x000fe2000004185c */
[----:B-1----:R-:W-:-:S04]  /*6330*/  FFMA.FTZ R8, R182, c[0x0][0x23c], -R13 ;  /* 0x00008f00b6087a23 */ /* 0x002fc8000001080d */
[----:B------:R1:W-:Y:S03]  /*6340*/  MUFU.EX2 R106, R8 ;  /* 0x00000008006a7308 */ /* 0x0003e60000000800 */
[----:B------:R-:W-:Y:S01]  /*6350*/  HMMA.16816.F32.BF16 R88, R4, R34, R88 ;  /* 0x000000220458723c */ /* 0x000fe20000041858 */
[----:B-1----:R-:W-:-:S07]  /*6360*/  FFMA.FTZ R8, R183, c[0x0][0x23c], -R13 ;  /* 0x00008f00b7087a23 */ /* 0x002fce000001080d */
[C---:B------:R-:W-:Y:S01]  /*6370*/  HMMA.16816.F32.BF16 R180, R4.reuse, R36, R108 ;  /* 0x0000002404b4723c */ /* 0x040fe2000004186c */
[----:B------:R1:W3:Y:S07]  /*6380*/  MUFU.EX2 R102, R8 ;  /* 0x0000000800667308 */ /* 0x0002ee0000000800 */
[----:B------:R-:W-:Y:S07]  /*6390*/  HMMA.16816.F32.BF16 R108, R4, R38, R84 ;  /* 0x00000026046c723c */ /* 0x000fee0000041854 */
[----:B------:R-:W-:-:S02]  /*63a0*/  F2FP.BF16.PACK_AB R4, R208, R209 ;  /* 0x000000d1d004723e */ /* 0x000fc400000010ff */
[----:B--2---:R-:W-:Y:S01]  /*63b0*/  F2FP.BF16.PACK_AB R5, R107, R188 ;  /* 0x000000bc6b05723e */ /* 0x004fe200000010ff */
[----:B-1----:R-:W-:Y:S01]  /*63c0*/  FFMA.FTZ R8, R189, c[0x0][0x23c], -R12 ;  /* 0x00008f00bd087a23 */ /* 0x002fe2000001080c */
[----:B------:R-:W-:Y:S02]  /*63d0*/  F2FP.BF16.PACK_AB R6, R206, R207 ;  /* 0x000000cfce06723e */ /* 0x000fe400000010ff */
[----:B---3--:R-:W-:Y:S02]  /*63e0*/  F2FP.BF16.PACK_AB R7, R102, R106 ;  /* 0x0000006a6607723e */ /* 0x008fe400000010ff */
[----:B------:R-:W-:-:S05]  /*63f0*/  MOV R189, R10 ;  /* 0x0000000a00bd7202 */ /* 0x000fca0000000f00 */
[C---:B------:R-:W-:Y:S01]  /*6400*/  HMMA.16816.F32.BF16 R60, R4.reuse, R26, R60 ;  /* 0x0000001a043c723c */ /* 0x040fe2000004183c */
[----:B------:R1:W-:Y:S06]  /*6410*/  MUFU.EX2 R26, R8 ;  /* 0x00000008001a7308 */ /* 0x0003ec0000000800 */
[----:B------:R-:W-:Y:S01]  /*6420*/  MOV R27, R9 ;  /* 0x00000009001b7202 */ /* 0x000fe20000000f00 */
[----:B------:R-:W-:Y:S01]  /*6430*/  HMMA.16816.F32.BF16 R116, R4, R24, R80 ;  /* 0x000000180474723c */ /* 0x000fe20000041850 */
[----:B------:R-:W2:Y:S01]  /*6440*/  LDSM.16.MT88.4 R80, [R224+0xbc00] ;  /* 0x00bc0000e050783b */ /* 0x000ea20000004200 */
[----:B------:R-:W-:-:S05]  /*6450*/  MOV R9, R11 ;  /* 0x0000000b00097202 */ /* 0x000fca0000000f00 */
[----:B------:R-:W-:Y:S01]  /*6460*/  FADD.FTZ R9, R9, R251 ;  /* 0x000000fb09097221 */ /* 0x000fe20000010000 */
[C---:B------:R-:W-:Y:S01]  /*6470*/  HMMA.16816.F32.BF16 R48, R4.reuse, R22, R48 ;  /* 0x000000160430723c */ /* 0x040fe20000041830 */
[--C-:B-1----:R-:W-:Y:S01]  /*6480*/  FFMA.FTZ R8, R190, c[0x0][0x23c], -R12.reuse ;  /* 0x00008f00be087a23 */ /* 0x102fe2000001080c */
[----:B------:R-:W-:Y:S01]  /*6490*/  MOV R190, R15 ;  /* 0x0000000f00be7202 */ /* 0x000fe20000000f00 */
[----:B------:R-:W-:Y:S02]  /*64a0*/  FADD.FTZ R9, R250, R9 ;  /* 0x00000009fa097221 */ /* 0x000fe40000010000 */
[----:B------:R1:W3:Y:S03]  /*64b0*/  MUFU.EX2 R25, R8 ;  /* 0x0000000800197308 */ /* 0x0002e60000000800 */
[C---:B------:R-:W-:Y:S08]  /*64c0*/  HMMA.16816.F32.BF16 R144, R4.reuse, R20, R72 ;  /* 0x000000140490723c */ /* 0x040ff00000041848 */
[----:B------:R-:W-:Y:S01]  /*64d0*/  HMMA.16816.F32.BF16 R52, R4, R18, R52 ;  /* 0x000000120434723c */ /* 0x000fe20000041834 */
[----:B-1----:R-:W-:Y:S01]  /*64e0*/  FFMA.FTZ R8, R191, c[0x0][0x23c], -R12 ;  /* 0x00008f00bf087a23 */ /* 0x002fe2000001080c */
[----:B------:R-:W-:-:S06]  /*64f0*/  MOV R191, R14 ;  /* 0x0000000e00bf7202 */ /* 0x000fcc0000000f00 */
[----:B------:R-:W-:Y:S01]  /*6500*/  HMMA.16816.F32.BF16 R128, R4, R16, R76 ;  /* 0x000000100480723c */ /* 0x000fe2000004184c */
[----:B------:R1:W-:Y:S01]  /*6510*/  MUFU.EX2 R24, R8 ;  /* 0x0000000800187308 */ /* 0x0003e20000000800 */
[----:B---3--:R-:W-:-:S06]  /*6520*/  F2FP.BF16.PACK_AB R92, R25, R26 ;  /* 0x0000001a195c723e */ /* 0x008fcc00000010ff */
        /* <DEDUP_REMOVED lines=127> */
[----:B------:R-:W2:Y:S01]  /*6d20*/  LDL.LU R189, [R1] ;  /* 0x0000000001bd7983 */ /* 0x000ea20000300800 */
[----:B------:R-:W-:Y:S01]  /*6d30*/  LEA.HI.SX32 R231, R231, 0xfffffffe, 0x1a ;  /* 0xfffffffee7e77811 */ /* 0x000fe200078fd2ff */
[----:B------:R-:W-:-:S02]  /*6d40*/  IMAD.MOV.U32 R106, RZ, RZ, R104 ;  /* 0x000000ffff6a7224 */ /* 0x000fc400078e0068 */
[----:B------:R-:W3:Y:S01]  /*6d50*/  S2R R27, SR_TID.X ;  /* 0x00000000001b7919 */ /* 0x000ee20000002100 */
[----:B------:R-:W-:Y:S02]  /*6d60*/  IMAD.MOV.U32 R108, RZ, RZ, R3 ;  /* 0x000000ffff6c7224 */ /* 0x000fe400078e0003 */
[----:B------:R-:W-:Y:S01]  /*6d70*/  IMAD.MOV.U32 R107, RZ, RZ, R103 ;  /* 0x000000ffff6b7224 */ /* 0x000fe200078e0067 */
[----:B---3--:R-:W-:-:S05]  /*6d80*/  LOP3.LUT R27, R27, 0x3, RZ, 0xc0, !PT ;  /* 0x000000031b1b7812 */ /* 0x008fca00078ec0ff */
[----:B-12---:R-:W-:-:S05]  /*6d90*/  IMAD R0, R27, -0x2, R189 ;  /* 0xfffffffe1b007824 */ /* 0x006fca00078e02bd */
[----:B------:R-:W-:Y:S01]  /*6da0*/  IADD3 R0, R101, R0, -R205 ;  /* 0x0000000065007210 */ /* 0x000fe20007ffe8cd */
[----:B------:R-:W-:-:S04]  /*6db0*/  IMAD.MOV.U32 R101, RZ, RZ, R105 ;  /* 0x000000ffff657224 */ /* 0x000fc800078e0069 */
[----:B------:R1:W-:Y:S04]  /*6dc0*/  STL [R1+0x4], R0 ;  /* 0x0000040001007387 */ /* 0x0003e80000100800 */
[----:B------:R-:W2:Y:S04]  /*6dd0*/  LDL R189, [R1+0x50] ;  /* 0x0000500001bd7983 */ /* 0x000ea80000100800 */
[----:B------:R-:W3:Y:S04]  /*6de0*/  LDL R27, [R1+0x54] ;  /* 0x00005400011b7983 */ /* 0x000ee80000100800 */
[----:B------:R-:W4:Y:S01]  /*6df0*/  LDL.64 R190, [R1+0x18] ;  /* 0x0000180001be7983 */ /* 0x000f220000100a00 */
[----:B--2---:R-:W-:-:S02]  /*6e00*/  ISETP.GE.AND P3, PT, R189, c[0x0][0x220], PT ;  /* 0x00008800bd007a0c */ /* 0x004fc40003f66270 */
[----:B---3--:R-:W-:Y:S02]  /*6e10*/  ISETP.GE.AND P2, PT, R27, c[0x0][0x220], PT ;  /* 0x000088001b007a0c */ /* 0x008fe40003f46270 */
[----:B----4-:R-:W-:Y:S01]  /*6e20*/  ISETP.GE.AND P4, PT, R190, c[0x0][0x220], PT ;  /* 0x00008800be007a0c */ /* 0x010fe20003f86270 */
[----:B-1----:R-:W-:Y:S05]  /*6e30*/  BRA `(.L_x_631) ;  /* 0x000003a000007947 */ /* 0x002fea0003800000 */
.L_x_633:
        /* <DEDUP_REMOVED lines=58> */
.L_x_631:
[----:B------:R-:W2:Y:S01]  /*71e0*/  LDL.64 R8, [R1+0x28] ;  /* 0x0000280001087983 */ /* 0x000ea20000100a00 */
[----:B------:R-:W-:Y:S04]  /*71f0*/  DEPBAR.LE SB0, 0x0 ;  /* 0x000080000000791a */ /* 0x000fe80000000000 */
[----:B------:R-:W-:Y:S01]  /*7200*/  SHF.R.S32.HI R0, RZ, 0x1f, R231 ;  /* 0x0000001fff007819 */ /* 0x000fe200000114e7 */
        /* <DEDUP_REMOVED lines=191> */
[----:B------:R-:W-:Y:S02]  /*7e00*/  FMUL.FTZ R17, R17, c[0x0][0x2ec] ;  /* 0x0000bb0011117a20 */ /* 0x000fe40000410000 */
[----:B------:R-:W-:Y:S01]  /*7e10*/  FMUL.FTZ R18, R18, c[0x0][0x2ec] ;  /* 0x0000bb0012127a20 */ /* 0x000fe20000410000 */
[----:B------:R4:W1:Y:S01]  /*7e20*/  MUFU.TANH R215, R7 ;  /* 0x0000000700d77308 */ /* 0x0008620000002400 */
[----:B------:R-:W-:Y:S09]  /*7e30*/  FMUL.FTZ R19, R19, c[0x0][0x2ec] ;  /* 0x0000bb0013137a20 */ /* 0x000ff20000410000 */
[----:B------:R-:W1:Y:S10]  /*7e40*/  MUFU.TANH R233, R8 ;  /* 0x0000000800e97308 */ /* 0x000e740000002400 */
[----:B------:R-:W1:Y:S01]  /*7e50*/  MUFU.TANH R232, R9 ;  /* 0x0000000900e87308 */ /* 0x000e620000002400 */
[----:B----4-:R-:W4:Y:S09]  /*7e60*/  LDSM.16.M88.4 R4, [R227+0x8400] ;  /* 0x00840000e304783b */ /* 0x010f320000000200 */
[----:B------:R-:W1:Y:S10]  /*7e70*/  MUFU.TANH R220, R10 ;  /* 0x0000000a00dc7308 */ /* 0x000e740000002400 */
[----:B------:R5:W1:Y:S10]  /*7e80*/  MUFU.TANH R221, R11 ;  /* 0x0000000b00dd7308 */ /* 0x000a740000002400 */
[----:B------:R1:W1:Y:S10]  /*7e90*/  MUFU.TANH R223, R12 ;  /* 0x0000000c00df7308 */ /* 0x0002740000002400 */
[----:B------:R1:W1:Y:S01]  /*7ea0*/  MUFU.TANH R222, R13 ;  /* 0x0000000d00de7308 */ /* 0x0002620000002400 */
[----:B-----5:R-:W5:Y:S01]  /*7eb0*/  LDSM.16.M88.4 R8, [R227+0x8800] ;  /* 0x00880000e308783b */ /* 0x020f620000000200 */
[-C--:B----4-:R-:W-:Y:S08]  /*7ec0*/  HMMA.16816.F32.BF16 R20, R180, R4.reuse, R20 ;  /* 0x00000004b414723c */ /* 0x090ff00000041814 */
[----:B------:R4:W1:Y:S01]  /*7ed0*/  MUFU.TANH R214, R14 ;  /* 0x0000000e00d67308 */ /* 0x0008620000002400 */
[C---:B------:R-:W-:Y:S09]  /*7ee0*/  HMMA.16816.F32.BF16 R24, R176.reuse, R4, R24 ;  /* 0x00000004b018723c */ /* 0x040ff20000041818 */
        /* <DEDUP_REMOVED lines=8> */
[----:B------:R4:W1:Y:S01]  /*7f70*/  MUFU.TANH R205, R17 ;  /* 0x0000001100cd7308 */ /* 0x0008620000002400 */
[----:B------:R-:W-:Y:S01]  /*7f80*/  BAR.SYNC.DEFER_BLOCKING 0x0 ;  /* 0x0000000000007b1d */ /* 0x000fe20000010000 */
[----:B------:R-:W-:Y:S01]  /*7f90*/  FMUL.FTZ R22, R22, c[0x0][0x2ec] ;  /* 0x0000bb0016167a20 */ /* 0x000fe20000410000 */
[-C--:B-----5:R-:W-:Y:S05]  /*7fa0*/  HMMA.16816.F32.BF16 R36, R180, R8.reuse, R36 ;  /* 0x00000008b424723c */ /* 0x0a0fea0000041824 */
[----:B------:R-:W-:Y:S02]  /*7fb0*/  FMUL.FTZ R23, R23, c[0x0][0x2ec] ;  /* 0x0000bb0017177a20 */ /* 0x000fe40000410000 */
[----:B------:R4:W1:Y:S01]  /*7fc0*/  MUFU.TANH R200, R18 ;  /* 0x0000001200c87308 */ /* 0x0008620000002400 */
[----:B------:R-:W-:Y:S01]  /*7fd0*/  FMUL.FTZ R24, R24, c[0x0][0x2ec] ;  /* 0x0000bb0018187a20 */ /* 0x000fe20000410000 */
[C---:B------:R-:W-:Y:S04]  /*7fe0*/  HMMA.16816.F32.BF16 R40, R176.reuse, R8, R40 ;  /* 0x00000008b028723c */ /* 0x040fe80000041828 */
[----:B------:R-:W-:Y:S02]  /*7ff0*/  FMUL.FTZ R25, R25, c[0x0][0x2ec] ;  /* 0x0000bb0019197a20 */ /* 0x000fe40000410000 */
[----:B------:R-:W-:Y:S02]  /*8000*/  FMUL.FTZ R26, R26, c[0x0][0x2ec] ;  /* 0x0000bb001a1a7a20 */ /* 0x000fe40000410000 */
[----:B------:R4:W2:Y:S01]  /*8010*/  MUFU.TANH R202, R19 ;  /* 0x0000001300ca7308 */ /* 0x0008a20000002400 */
        /* <DEDUP_REMOVED lines=76> */
[----:B------:R-:W1:Y:S10]  /*84e0*/  MUFU.TANH R49, R49 ;  /* 0x0000003100317308 */ /* 0x000e740000002400 */
[----:B------:R4:W1:Y:S10]  /*84f0*/  MUFU.TANH R48, R50 ;  /* 0x0000003200307308 */ /* 0x0008740000002400 */
[----:B------:R-:W1:Y:S10]  /*8500*/  MUFU.TANH R51, R51 ;  /* 0x0000003300337308 */ /* 0x000e740000002400 */
[----:B------:R-:W1:Y:S10]  /*8510*/  MUFU.TANH R52, R52 ;  /* 0x0000003400347308 */ /* 0x000e740000002400 */
[----:B------:R-:W1:Y:S10]  /*8520*/  MUFU.TANH R53, R53 ;  /* 0x0000003500357308 */ /* 0x000e740000002400 */
[----:B------:R-:W1:Y:S10]  /*8530*/  MUFU.TANH R54, R54 ;  /* 0x0000003600367308 */ /* 0x000e740000002400 */
[----:B------:R-:W1:Y:S10]  /*8540*/  MUFU.TANH R55, R55 ;  /* 0x0000003700377308 */ /* 0x000e740000002400 */
[----:B------:R4:W1:Y:S10]  /*8550*/  MUFU.TANH R103, R56 ;  /* 0x0000003800677308 */ /* 0x0008740000002400 */
[----:B------:R-:W1:Y:S10]  /*8560*/  MUFU.TANH R57, R57 ;  /* 0x0000003900397308 */ /* 0x000e740000002400 */
        /* <DEDUP_REMOVED lines=9> */
[----:B------:R-:W1:Y:S02]  /*8600*/  MUFU.TANH R67, R67 ;  /* 0x0000004300437308 */ /* 0x000e640000002400 */
[----:B-1234-:R-:W-:-:S05]  /*8610*/  @P5 BRA `(.L_x_633) ;  /* 0xffffe82000005947 */ /* 0x01efca000383ffff */
.L_x_632:
[----:B------:R-:W2:Y:S01]  /*8620*/  LDL R4, [R1+0x4] ;  /* 0x0000040001047983 */ /* 0x000ea20000100800 */
[----:B------:R-:W-:Y:S05]  /*8630*/  MOV R0, 0xffffffc0 ;  /* 0xffffffc000007802 */ /* 0x000fea0000000f00 */
[C---:B------:R-:W-:Y:S02]  /*8640*/  IMAD R0, R231.reuse, R0, 0x40 ;  /* 0x00000040e7007424 */ /* 0x040fe400078e0200 */
[----:B--2---:R-:W-:Y:S03]  /*8650*/  IMAD R2, R231, -0x40, R4 ;  /* 0xffffffc0e7027824 */ /* 0x004fe600078e0204 */
[----:B------:R-:W-:Y:S02]  /*8660*/  IADD3 R0, R4, R0, RZ ;  /* 0x0000000004007210 */ /* 0x000fe40007ffe0ff */
[C---:B-1----:R-:W-:Y:S02]  /*8670*/  IADD3 R12, R2.reuse, -0x1, RZ ;  /* 0xffffffff020c7810 */ /* 0x042fe40007ffe0ff */
        /* <DEDUP_REMOVED lines=10> */
[----:B------:R-:W1:Y:S01]  /*8720*/  I2F R34, R12 ;  /* 0x0000000c00227306 */ /* 0x000e620000201400 */
[----:B------:R-:W-:Y:S02]  /*8730*/  @!P1 IADD3 R11, -R2, 0x8, RZ ;  /* 0x00000008020b9810 */ /* 0x000fe40007ffe1ff */
[----:B------:R-:W-:Y:S02]  /*8740*/  ISETP.GE.AND P1, PT, R8, RZ, PT ;  /* 0x000000ff0800720c */ /* 0x000fe40003f26270 */
[----:B------:R-:W-:Y:S02]  /*8750*/  ISETP.GE.AND P6, PT, R10, RZ, PT ;  /* 0x000000ff0a00720c */ /* 0x000fe40003fc6270 */
[C---:B------:R-:W-:Y:S02]  /*8760*/  IADD3 R13, R2.reuse, 0x47, RZ ;  /* 0x00000047020d7810 */ /* 0x040fe40007ffe0ff */
[C---:B------:R-:W-:Y:S01]  /*8770*/  IADD3 R7, R2.reuse, -0x18, RZ ;  /* 0xffffffe802077810 */ /* 0x040fe20007ffe0ff */
[----:B------:R-:W2:Y:S01]  /*8780*/  I2F R33, R11 ;  /* 0x0000000b00217306 */ /* 0x000ea20000201400 */
[----:B------:R-:W-:Y:S02]  /*8790*/  @!P0 IADD3 R9, -R2, 0x10, RZ ;  /* 0x0000001002098810 */ /* 0x000fe40007ffe1ff */
[----:B------:R-:W-:Y:S02]  /*87a0*/  ISETP.GE.AND P0, PT, R6, RZ, PT ;  /* 0x000000ff0600720c */ /* 0x000fe40003f06270 */
[C---:B------:R-:W-:Y:S02]  /*87b0*/  IADD3 R17, R2.reuse, -0x21, RZ ;  /* 0xffffffdf02117810 */ /* 0x040fe40007ffe0ff */
[----:B------:R-:W-:Y:S02]  /*87c0*/  @!P1 IADD3 R8, -R2, 0x11, RZ ;  /* 0x0000001102089810 */ /* 0x000fe40007ffe1ff */
[----:B------:R-:W-:Y:S01]  /*87d0*/  ISETP.GE.AND P1, PT, R14, RZ, PT ;  /* 0x000000ff0e00720c */ /* 0x000fe20003f26270 */
[----:B------:R-:W3:Y:S01]  /*87e0*/  I2F R31, R9 ;  /* 0x00000009001f7306 */ /* 0x000ee20000201400 */
[----:B------:R-:W-:Y:S02]  /*87f0*/  @!P6 IADD3 R10, -R2, 0x9, RZ ;  /* 0x00000009020ae810 */ /* 0x000fe40007ffe1ff */
[----:B------:R-:W-:Y:S01]  /*8800*/  ISETP.GE.AND P6, PT, R7, RZ, PT ;  /* 0x000000ff0700720c */ /* 0x000fe20003fc6270 */
[-C--:B-1----:R-:W-:Y:S01]  /*8810*/  FFMA.FTZ R43, R34, -R100.reuse, R202 ;  /* 0x80000064222b7223 */ /* 0x082fe200000100ca */
[C---:B------:R-:W-:Y:S02]  /*8820*/  IADD3 R19, R2.reuse, -0x38, RZ ;  /* 0xffffffc802137810 */ /* 0x040fe40007ffe0ff */
[C---:B------:R-:W-:Y:S02]  /*8830*/  @!P0 IADD3 R6, -R2.reuse, 0x19, RZ ;  /* 0x0000001902068810 */ /* 0x040fe40007ffe1ff */
[----:B------:R-:W-:Y:S01]  /*8840*/  ISETP.GE.AND P0, PT, R13, RZ, PT ;  /* 0x000000ff0d00720c */ /* 0x000fe20003f06270 */
[----:B------:R-:W1:Y:S01]  /*8850*/  I2F R32, R10 ;  /* 0x0000000a00207306 */ /* 0x000e620000201400 */
[----:B------:R-:W-:Y:S02]  /*8860*/  IADD3 R15, R2, -0x20, RZ ;  /* 0xffffffe0020f7810 */ /* 0x000fe40007ffe0ff */
[----:B------:R-:W-:Y:S01]  /*8870*/  @!P1 IADD3 R14, -R0, -0x8, RZ ;  /* 0xfffffff8000e9810 */ /* 0x000fe20007ffe1ff */
[-C--:B--2---:R-:W-:Y:S01]  /*8880*/  FFMA.FTZ R56, R33, -R100.reuse, R196 ;  /* 0x8000006421387223 */ /* 0x084fe200000100c4 */
[----:B------:R-:W-:Y:S02]  /*8890*/  ISETP.GE.AND P1, PT, R17, RZ, PT ;  /* 0x000000ff1100720c */ /* 0x000fe40003f26270 */
[C---:B------:R-:W-:Y:S02]  /*88a0*/  IADD3 R18, R2.reuse, 0x3f, RZ ;  /* 0x0000003f02127810 */ /* 0x040fe40007ffe0ff */
[----:B------:R-:W-:Y:S01]  /*88b0*/  @!P6 IADD3 R7, -R2, 0x18, RZ ;  /* 0x000000180207e810 */ /* 0x000fe20007ffe1ff */
[----:B------:R-:W2:Y:S01]  /*88c0*/  I2F R30, R8 ;  /* 0x00000008001e7306 */ /* 0x000ea20000201400 */
[----:B------:R-:W-:Y:S02]  /*88d0*/  ISETP.GE.AND P6, PT, R15, RZ, PT ;  /* 0x000000ff0f00720c */ /* 0x000fe40003fc6270 */
[----:B------:R-:W-:Y:S01]  /*88e0*/  @!P0 IADD3 R13, -R0, -0x7, RZ ;  /* 0xfffffff9000d8810 */ /* 0x000fe20007ffe1ff */
[-C--:B---3--:R-:W-:Y:S01]  /*88f0*/  FFMA.FTZ R45, R31, -R100.reuse, R199 ;  /* 0x800000641f2d7223 */ /* 0x088fe200000100c7 */
[----:B------:R-:W-:Y:S01]  /*8900*/  ISETP.GE.AND P0, PT, R19, RZ, PT ;  /* 0x000000ff1300720c */ /* 0x000fe20003f06270 */
[-C--:B------:R-:W-:Y:S01]  /*8910*/  FFMA.FTZ R60, R31, -R100.reuse, R185 ;  /* 0x800000641f3c7223 */ /* 0x080fe200000100b9 */
[C---:B------:R-:W-:Y:S02]  /*8920*/  IADD3 R22, R2.reuse, -0x39, RZ ;  /* 0xffffffc702167810 */ /* 0x040fe40007ffe0ff */
[----:B------:R-:W-:Y:S01]  /*8930*/  @!P1 IADD3 R17, -R2, 0x21, RZ ;  /* 0x0000002102119810 */ /* 0x000fe20007ffe1ff */
[----:B------:R-:W3:Y:S01]  /*8940*/  I2F R39, R13 ;  /* 0x0000000d00277306 */ /* 0x000ee20000201400 */
[----:B------:R-:W-:Y:S02]  /*8950*/  ISETP.GE.AND P1, PT, R18, RZ, PT ;  /* 0x000000ff1200720c */ /* 0x000fe40003f26270 */
[----:B------:R-:W-:Y:S01]  /*8960*/  IADD3 R16, R2, -0x28, RZ ;  /* 0xffffffd802107810 */ /* 0x000fe20007ffe0ff */
[-C--:B-1----:R-:W-:Y:S01]  /*8970*/  FFMA.FTZ R59, R32, -R100.reuse, R195 ;  /* 0x80000064203b7223 */ /* 0x082fe200000100c3 */
[C---:B------:R-:W-:Y:S02]  /*8980*/  IADD3 R21, R2.reuse, 0x38, RZ ;  /* 0x0000003802157810 */ /* 0x040fe40007ffe0ff */
[C---:B------:R-:W-:Y:S02]  /*8990*/  @!P6 IADD3 R15, -R2.reuse, 0x20, RZ ;  /* 0x00000020020fe810 */ /* 0x040fe40007ffe1ff */
[----:B------:R-:W-:Y:S01]  /*89a0*/  @!P0 IADD3 R19, -R2, 0x38, RZ ;  /* 0x0000003802138810 */ /* 0x000fe20007ffe1ff */
[----:B------:R-:W1:Y:S01]  /*89b0*/  I2F R40, R14 ;  /* 0x0000000e00287306 */ /* 0x000e620000201400 */
[----:B------:R-:W-:Y:S02]  /*89c0*/  ISETP.GE.AND P0, PT, R22, RZ, PT ;  /* 0x000000ff1600720c */ /* 0x000fe40003f06270 */
[----:B------:R-:W-:Y:S01]  /*89d0*/  ISETP.GE.AND P6, PT, R16, RZ, PT ;  /* 0x000000ff1000720c */ /* 0x000fe20003fc6270 */
[-C--:B--2---:R-:W-:Y:S01]  /*89e0*/  FFMA.FTZ R178, R30, -R100.reuse, R186 ;  /* 0x800000641eb27223 */ /* 0x084fe200000100ba */
[----:B------:R-:W-:Y:S01]  /*89f0*/  @!P1 IADD3 R18, -R0, 0x1, RZ ;  /* 0x0000000100129810 */ /* 0x000fe20007ffe1ff */
[-C--:B------:R-:W-:Y:S01]  /*8a00*/  FFMA.FTZ R46, R30, -R100.reuse, R201 ;  /* 0x800000641e2e7223 */ /* 0x080fe200000100c9 */
[----:B------:R-:W-:Y:S02]  /*8a10*/  ISETP.GE.AND P1, PT, R21, RZ, PT ;  /* 0x000000ff1500720c */ /* 0x000fe40003f26270 */
[C---:B------:R-:W-:Y:S01]  /*8a20*/  IADD3 R25, R2.reuse, 0x37, RZ ;  /* 0x0000003702197810 */ /* 0x040fe20007ffe0ff */
[----:B------:R-:W2:Y:S01]  /*8a30*/  I2F R36, R19 ;  /* 0x0000001300247306 */ /* 0x000ea20000201400 */
[C---:B------:R-:W-:Y:S02]  /*8a40*/  IADD3 R20, R2.reuse, -0x29, RZ ;  /* 0xffffffd702147810 */ /* 0x040fe40007ffe0ff */
[C---:B------:R-:W-:Y:S01]  /*8a50*/  IADD3 R26, R2.reuse, -0x31, RZ ;  /* 0xffffffcf021a7810 */ /* 0x040fe20007ffe0ff */
[-C--:B---3--:R-:W-:Y:S01]  /*8a60*/  FFMA.FTZ R39, R39, -R100.reuse, R221 ;  /* 0x8000006427277223 */ /* 0x088fe200000100dd */
[C---:B------:R-:W-:Y:S02]  /*8a70*/  @!P0 IADD3 R22, -R2.reuse, 0x39, RZ ;  /* 0x0000003902168810 */ /* 0x040fe40007ffe1ff */
[----:B------:R-:W-:Y:S02]  /*8a80*/  ISETP.GE.AND P0, PT, R25, RZ, PT ;  /* 0x000000ff1900720c */ /* 0x000fe40003f06270 */
[----:B------:R-:W-:Y:S01]  /*8a90*/  @!P6 IADD3 R16, -R2, 0x28, RZ ;  /* 0x000000280210e810 */ /* 0x000fe20007ffe1ff */
[----:B------:R-:W3:Y:S01]  /*8aa0*/  I2F R15, R15 ;  /* 0x0000000f000f7306 */ /* 0x000ee20000201400 */
[----:B------:R-:W-:Y:S02]  /*8ab0*/  ISETP.GE.AND P6, PT, R20, RZ, PT ;  /* 0x000000ff1400720c */ /* 0x000fe40003fc6270 */
[----:B------:R-:W-:Y:S01]  /*8ac0*/  @!P1 IADD3 R21, -R0, 0x8, RZ ;  /* 0x0000000800159810 */ /* 0x000fe20007ffe1ff */
[-C--:B-1----:R-:W-:Y:S01]  /*8ad0*/  FFMA.FTZ R40, R40, -R100.reuse, R220 ;  /* 0x8000006428287223 */ /* 0x082fe200000100dc */
[----:B------:R-:W-:Y:S02]  /*8ae0*/  ISETP.GE.AND P1, PT, R26, RZ, PT ;  /* 0x000000ff1a00720c */ /* 0x000fe40003f26270 */
[C---:B------:R-:W-:Y:S02]  /*8af0*/  IADD3 R5, R2.reuse, 0x8, RZ ;  /* 0x0000000802057810 */ /* 0x040fe40007ffe0ff */
[C---:B------:R-:W-:Y:S01]  /*8b00*/  IADD3 R23, R2.reuse, -0x30, RZ ;  /* 0xffffffd002177810 */ /* 0x040fe20007ffe0ff */
[----:B------:R-:W1:Y:S01]  /*8b10*/  I2F R17, R17 ;  /* 0x0000001100117306 */ /* 0x000e620000201400 */
[----:B------:R-:W-:Y:S02]  /*8b20*/  IADD3 R27, R2, 0x2f, RZ ;  /* 0x0000002f021b7810 */ /* 0x000fe40007ffe0ff */
[----:B------:R-:W-:Y:S01]  /*8b30*/  @!P0 IADD3 R25, -R0, 0x9, RZ ;  /* 0x0000000900198810 */ /* 0x000fe20007ffe1ff */
[-C--:B--2---:R-:W-:Y:S01]  /*8b40*/  FFMA.FTZ R62, R36, -R100.reuse, R64 ;  /* 0x80000064243e7223 */ /* 0x084fe20000010040 */
[----:B------:R-:W-:Y:S02]  /*8b50*/  ISETP.GE.AND P0, PT, R5, RZ, PT ;  /* 0x000000ff0500720c */ /* 0x000fe40003f06270 */
[C---:B------:R-:W-:Y:S02]  /*8b60*/  IADD3 R28, -R2.reuse, -0x8, RZ ;  /* 0xfffffff8021c7810 */ /* 0x040fe40007ffe1ff */
[C---:B------:R-:W-:Y:S01]  /*8b70*/  @!P6 IADD3 R20, -R2.reuse, 0x29, RZ ;  /* 0x000000290214e810 */ /* 0x040fe20007ffe1ff */
[----:B------:R-:W-:Y:S01]  /*8b80*/  I2F R18, R18 ;  /* 0x0000001200127306 */ /* 0x000fe20000201400 */
[----:B------:R-:W-:Y:S02]  /*8b90*/  ISETP.GE.AND P6, PT, R23, RZ, PT ;  /* 0x000000ff1700720c */ /* 0x000fe40003fc6270 */
[----:B------:R-:W-:Y:S01]  /*8ba0*/  @!P1 IADD3 R26, -R2, 0x31, RZ ;  /* 0x00000031021a9810 */ /* 0x000fe20007ffe1ff */
[-C--:B---3--:R-:W-:Y:S01]  /*8bb0*/  FFMA.FTZ R201, R15, -R100.reuse, R48 ;  /* 0x800000640fc97223 */ /* 0x088fe20000010030 */
[----:B------:R-:W-:Y:S02]  /*8bc0*/  ISETP.GE.AND P1, PT, R27, RZ, PT ;  /* 0x000000ff1b00720c */ /* 0x000fe40003f26270 */
[----:B------:R-:W-:Y:S02]  /*8bd0*/  SEL R28, R28, R5, !P0 ;  /* 0x000000051c1c7207 */ /* 0x000fe40004000000 */
[----:B------:R-:W-:Y:S01]  /*8be0*/  @!P0 IADD3 R5, -R0, 0x38, RZ ;  /* 0x0000003800058810 */ /* 0x000fe20007ffe1ff */
[----:B------:R-:W2:Y:S01]  /*8bf0*/  I2F R16, R16 ;  /* 0x0000001000107306 */ /* 0x000ea20000201400 */
[C---:B------:R-:W-:Y:S02]  /*8c00*/  IADD3 R24, R2.reuse, 0x30, RZ ;  /* 0x0000003002187810 */ /* 0x040fe40007ffe0ff */
[C---:B------:R-:W-:Y:S01]  /*8c10*/  IADD3 R12, R2.reuse, 0x28, RZ ;  /* 0x00000028020c7810 */ /* 0x040fe20007ffe0ff */
[-C--:B-1----:R-:W-:Y:S01]  /*8c20*/  FFMA.FTZ R202, R17, -R100.reuse, R51 ;  /* 0x8000006411ca7223 */ /* 0x082fe20000010033 */
[----:B------:R-:W-:Y:S02]  /*8c30*/  @!P6 IADD3 R23, -R2, 0x30, RZ ;  /* 0x000000300217e810 */ /* 0x000fe40007ffe1ff */
[----:B------:R-:W-:Y:S02]  /*8c40*/  ISETP.GE.AND P6, PT, R24, RZ, PT ;  /* 0x000000ff1800720c */ /* 0x000fe40003fc6270 */
[----:B------:R-:W-:Y:S01]  /*8c50*/  @!P1 IADD3 R27, -R0, 0x11, RZ ;  /* 0x00000011001b9810 */ /* 0x000fe20007ffe1ff */
[----:B------:R-:W1:Y:S01]  /*8c60*/  I2F R41, R28 ;  /* 0x0000001c00297306 */ /* 0x000e620000201400 */
[----:B------:R-:W-:Y:S02]  /*8c70*/  ISETP.GE.AND P1, PT, R12, RZ, PT ;  /* 0x000000ff0c00720c */ /* 0x000fe40003f26270 */
[C---:B------:R-:W-:Y:S02]  /*8c80*/  IADD3 R4, R2.reuse, 0x7, RZ ;  /* 0x0000000702047810 */ /* 0x040fe40007ffe0ff */
[C---:B------:R-:W-:Y:S02]  /*8c90*/  IADD3 R11, R2.reuse, 0x27, RZ ;  /* 0x00000027020b7810 */ /* 0x040fe40007ffe0ff */
[C---:B------:R-:W-:Y:S02]  /*8ca0*/  IADD3 R29, -R2.reuse, -0x7, RZ ;  /* 0xfffffff9021d7810 */ /* 0x040fe40007ffe1ff */
[----:B------:R-:W-:Y:S01]  /*8cb0*/  IADD3 R10, R2, 0x20, RZ ;  /* 0x00000020020a7810 */ /* 0x000fe20007ffe0ff */
[----:B------:R-:W3:Y:S01]  /*8cc0*/  I2F R21, R21 ;  /* 0x0000001500157306 */ /* 0x000ee20000201400 */
[----:B------:R-:W-:Y:S02]  /*8cd0*/  @!P6 IADD3 R24, -R0, 0x10, RZ ;  /* 0x000000100018e810 */ /* 0x000fe40007ffe1ff */
[----:B------:R-:W-:Y:S01]  /*8ce0*/  ISETP.GE.AND P6, PT, R4, RZ, PT ;  /* 0x000000ff0400720c */ /* 0x000fe20003fc6270 */
[-C--:B--2---:R-:W-:Y:S01]  /*8cf0*/  FFMA.FTZ R234, R16, -R100.reuse, R54 ;  /* 0x8000006410ea7223 */ /* 0x084fe20000010036 */
[----:B------:R-:W-:Y:S01]  /*8d00*/  @!P1 IADD3 R12, -R0, 0x18, RZ ;  /* 0x00000018000c9810 */ /* 0x000fe20007ffe1ff */
[----:B------:R-:W-:Y:S01]  /*8d10*/  FFMA.FTZ R195, R16, -R100, R102 ;  /* 0x8000006410c37223 */ /* 0x000fe20000010066 */
[----:B------:R-:W-:Y:S02]  /*8d20*/  ISETP.GE.AND P1, PT, R11, RZ, PT ;  /* 0x000000ff0b00720c */ /* 0x000fe40003f26270 */
[C---:B------:R-:W-:Y:S01]  /*8d30*/  IADD3 R9, R2.reuse, 0x1f, RZ ;  /* 0x0000001f02097810 */ /* 0x040fe20007ffe0ff */
[----:B------:R-:W2:Y:S01]  /*8d40*/  I2F R14, R12 ;  /* 0x0000000c000e7306 */ /* 0x000ea20000201400 */
[----:B------:R-:W-:Y:S02]  /*8d50*/  IADD3 R8, R2, 0x18, RZ ;  /* 0x0000001802087810 */ /* 0x000fe40007ffe0ff */
[----:B------:R-:W-:Y:S01]  /*8d60*/  IABS R44, R2 ;  /* 0x00000002002c7213 */ /* 0x000fe20000000000 */
[----:B-1----:R-:W-:Y:S01]  /*8d70*/  FFMA.FTZ R41, R41, -R100, R216 ;  /* 0x8000006429297223 */ /* 0x002fe200000100d8 */
[----:B------:R-:W-:Y:S02]  /*8d80*/  SEL R28, R29, R4, !P6 ;  /* 0x000000041d1c7207 */ /* 0x000fe40007000000 */
[C---:B------:R-:W-:Y:S03]  /*8d90*/  @!P6 IADD3 R4, -R0.reuse, 0x39, RZ ;  /* 0x000000390004e810 */ /* 0x040fe60007ffe1ff */
[----:B------:R-:W1:Y:S01]  /*8da0*/  I2F R38, R28 ;  /* 0x0000001c00267306 */ /* 0x000e620000201400 */
[----:B------:R-:W-:Y:S02]  /*8db0*/  @!P1 IADD3 R11, -R0, 0x19, RZ ;  /* 0x00000019000b9810 */ /* 0x000fe40007ffe1ff */
[----:B------:R-:W-:Y:S01]  /*8dc0*/  ISETP.GE.AND P1, PT, R10, RZ, PT ;  /* 0x000000ff0a00720c */ /* 0x000fe20003f26270 */
[CC--:B---3--:R-:W-:Y:S02]  /*8dd0*/  FFMA.FTZ R16, R21.reuse, -R100.reuse, R223 ;  /* 0x8000006415107223 */ /* 0x0c8fe400000100df */
[-C--:B------:R-:W-:Y:S04]  /*8de0*/  FFMA.FTZ R179, R21, -R100.reuse, R204 ;  /* 0x8000006415b37223 */ /* 0x080fe800000100cc */
[----:B------:R-:W3:Y:S01]  /*8df0*/  I2F R28, R6 ;  /* 0x00000006001c7306 */ /* 0x000ee20000201400 */
[-C--:B--2---:R-:W-:Y:S05]  /*8e00*/  FFMA.FTZ R180, R14, -R100.reuse, R207 ;  /* 0x800000640eb47223 */ /* 0x084fea00000100cf */
[----:B------:R-:W-:Y:S01]  /*8e10*/  @!P1 IADD3 R10, -R0, 0x20, RZ ;  /* 0x00000020000a9810 */ /* 0x000fe20007ffe1ff */
[-C--:B------:R-:W-:Y:S01]  /*8e20*/  FFMA.FTZ R185, R14, -R100.reuse, R212 ;  /* 0x800000640eb97223 */ /* 0x080fe200000100d4 */
[----:B------:R-:W-:Y:S02]  /*8e30*/  ISETP.GE.AND P1, PT, R9, RZ, PT ;  /* 0x000000ff0900720c */ /* 0x000fe40003f26270 */
[----:B------:R2:W4:Y:S01]  /*8e40*/  I2F R29, R7 ;  /* 0x00000007001d7306 */ /* 0x0005220000201400 */
[-C--:B-1----:R-:W-:Y:S02]  /*8e50*/  FFMA.FTZ R42, R38, -R100.reuse, R215 ;  /* 0x80000064262a7223 */ /* 0x082fe400000100d7 */
[-C--:B------:R-:W-:Y:S02]  /*8e60*/  FFMA.FTZ R38, R34, -R100.reuse, R219 ;  /* 0x8000006422267223 */ /* 0x080fe400000100db */
[-C--:B------:R-:W-:Y:S05]  /*8e70*/  FFMA.FTZ R34, R33, -R100.reuse, R208 ;  /* 0x8000006421227223 */ /* 0x080fea00000100d0 */
[----:B------:R-:W1:Y:S01]  /*8e80*/  I2F R44, R44 ;  /* 0x0000002c002c7306 */ /* 0x000e620000201400 */
[----:B------:R-:W-:Y:S01]  /*8e90*/  @!P1 IADD3 R9, -R0, 0x21, RZ ;  /* 0x0000002100099810 */ /* 0x000fe20007ffe1ff */
[-C--:B------:R-:W-:Y:S01]  /*8ea0*/  FFMA.FTZ R33, R32, -R100.reuse, R205 ;  /* 0x8000006420217223 */ /* 0x080fe200000100cd */
[----:B------:R-:W-:Y:S01]  /*8eb0*/  ISETP.GE.AND P1, PT, R8, RZ, PT ;  /* 0x000000ff0800720c */ /* 0x000fe20003f26270 */
[----:B---3--:R-:W-:Y:S01]  /*8ec0*/  FFMA.FTZ R50, R28, -R100, R187 ;  /* 0x800000641c327223 */ /* 0x008fe200000100bb */
[----:B------:R-:W-:Y:S01]  /*8ed0*/  IABS R6, R0 ;  /* 0x0000000000067213 */ /* 0x000fe20000000000 */
[-C--:B------:R-:W-:Y:S04]  /*8ee0*/  FFMA.FTZ R187, R15, -R100.reuse, R111 ;  /* 0x800000640fbb7223 */ /* 0x080fe8000001006f */
[----:B------:R3:W5:Y:S01]  /*8ef0*/  I2F R13, R6 ;  /* 0x00000006000d7306 */ /* 0x0007620000201400 */
[----:B--2---:R-:W-:Y:S01]  /*8f00*/  IADD3 R7, R2, 0x17, RZ ;  /* 0x0000001702077810 */ /* 0x004fe20007ffe0ff */
[CC--:B----4-:R-:W-:Y:S04]  /*8f10*/  FFMA.FTZ R199, R29.reuse, -R100.reuse, R105 ;  /* 0x800000641dc77223 */ /* 0x0d0fe80000010069 */
[----:B------:R-:W-:Y:S01]  /*8f20*/  @!P1 IADD3 R8, -R0, 0x28, RZ ;  /* 0x0000002800089810 */ /* 0x000fe20007ffe1ff */
[-C--:B------:R-:W-:Y:S01]  /*8f30*/  FFMA.FTZ R47, R29, -R100.reuse, R192 ;  /* 0x800000641d2f7223 */ /* 0x080fe200000100c0 */
[----:B------:R-:W-:Y:S01]  /*8f40*/  ISETP.GE.AND P1, PT, R7, RZ, PT ;  /* 0x000000ff0700720c */ /* 0x000fe20003f26270 */
[-C--:B------:R-:W-:Y:S01]  /*8f50*/  FFMA.FTZ R192, R17, -R100.reuse, R110 ;  /* 0x8000006411c07223 */ /* 0x080fe2000001006e */
[----:B------:R-:W2:Y:S01]  /*8f60*/  I2F R19, R10 ;  /* 0x0000000a00137306 */ /* 0x000ea20000201400 */
[-C--:B------:R-:W-:Y:S02]  /*8f70*/  FFMA.FTZ R29, R18, -R100.reuse, R217 ;  /* 0x80000064121d7223 */ /* 0x080fe400000100d9 */
[CC--:B-1----:R-:W-:Y:S02]  /*8f80*/  FFMA.FTZ R37, R44.reuse, -R100.reuse, R218 ;  /* 0x800000642c257223 */ /* 0x0c2fe400000100da */
[-C--:B------:R-:W-:Y:S02]  /*8f90*/  FFMA.FTZ R44, R44, -R100.reuse, R200 ;  /* 0x800000642c2c7223 */ /* 0x080fe400000100c8 */
[-C--:B------:R-:W-:Y:S03]  /*8fa0*/  FFMA.FTZ R200, R28, -R100.reuse, R104 ;  /* 0x800000641cc87223 */ /* 0x080fe60000010068 */
[----:B------:R-:W1:Y:S01]  /*8fb0*/  I2F R12, R9 ;  /* 0x00000009000c7306 */ /* 0x000e620000201400 */
[----:B------:R-:W-:Y:S01]  /*8fc0*/  @!P1 IADD3 R7, -R0, 0x29, RZ ;  /* 0x0000002900079810 */ /* 0x000fe20007ffe1ff */
[-C--:B------:R-:W-:Y:S01]  /*8fd0*/  FFMA.FTZ R28, R18, -R100.reuse, R232 ;  /* 0x80000064121c7223 */ /* 0x080fe200000100e8 */
[C---:B---3--:R-:W-:Y:S01]  /*8fe0*/  IADD3 R6, R2.reuse, 0x10, RZ ;  /* 0x0000001002067810 */ /* 0x048fe20007ffe0ff */
[CC--:B-----5:R-:W-:Y:S01]  /*8ff0*/  FFMA.FTZ R17, R13.reuse, -R100.reuse, R233 ;  /* 0x800000640d117223 */ /* 0x0e0fe200000100e9 */
[----:B------:R-:W-:Y:S01]  /*9000*/  IADD3 R2, R2, 0xf, RZ ;  /* 0x0000000f02027810 */ /* 0x000fe20007ffe0ff */
[-C--:B------:R-:W-:Y:S01]  /*9010*/  FFMA.FTZ R30, R13, -R100.reuse, R214 ;  /* 0x800000640d1e7223 */ /* 0x080fe200000100d6 */
[----:B------:R-:W-:Y:S03]  /*9020*/  ISETP.GE.AND P1, PT, R6, RZ, PT ;  /* 0x000000ff0600720c */ /* 0x000fe60003f26270 */
[----:B------:R-:W3:Y:S01]  /*9030*/  I2F R10, R7 ;  /* 0x00000007000a7306 */ /* 0x000ee20000201400 */
[CC--:B--2---:R-:W-:Y:S02]  /*9040*/  FFMA.FTZ R194, R19.reuse, -R100.reuse, R194 ;  /* 0x8000006413c27223 */ /* 0x0c4fe400000100c2 */
[-C--:B------:R-:W-:Y:S07]  /*9050*/  FFMA.FTZ R197, R19, -R100.reuse, R197 ;  /* 0x8000006413c57223 */ /* 0x080fee00000100c5 */
[----:B------:R-:W2:Y:S01]  /*9060*/  I2F R25, R25 ;  /* 0x0000001900197306 */ /* 0x000ea20000201400 */
[----:B------:R-:W-:Y:S02]  /*9070*/  @!P1 IADD3 R6, -R0, 0x30, RZ ;  /* 0x0000003000069810 */ /* 0x000fe40007ffe1ff */
[----:B------:R-:W-:Y:S01]  /*9080*/  ISETP.GE.AND P1, PT, R2, RZ, PT ;  /* 0x000000ff0200720c */ /* 0x000fe20003f26270 */
[-C--:B-1----:R-:W-:Y:S06]  /*9090*/  FFMA.FTZ R193, R12, -R100.reuse, R193 ;  /* 0x800000640cc17223 */ /* 0x082fec00000100c1 */
[----:B------:R-:W1:Y:S01]  /*90a0*/  I2F R9, R6 ;  /* 0x0000000600097306 */ /* 0x000e620000201400 */
[-C--:B---3--:R-:W-:Y:S05]  /*90b0*/  FFMA.FTZ R190, R10, -R100.reuse, R190 ;  /* 0x800000640abe7223 */ /* 0x088fea00000100be */
[----:B------:R-:W-:Y:S01]  /*90c0*/  @!P1 IADD3 R2, -R0, 0x31, RZ ;  /* 0x0000003100029810 */ /* 0x000fe20007ffe1ff */
[----:B------:R-:W-:Y:S01]  /*90d0*/  FFMA.FTZ R239, R10, -R100, R188 ;  /* 0x800000640aef7223 */ /* 0x000fe200000100bc */
[----:B------:R-:W-:Y:S02]  /*90e0*/  FMNMX.FTZ R0, R37, R101, !PT ;  /* 0x0000006525007209 */ /* 0x000fe40007810000 */
[----:B------:R-:W3:Y:S02]  /*90f0*/  I2F R24, R24 ;  /* 0x0000001800187306 */ /* 0x000ee40000201400 */
[----:B------:R-:W-:Y:S01]  /*9100*/  FMNMX.FTZ R0, R38, R0, !PT ;  /* 0x0000000026007209 */ /* 0x000fe20007810000 */
[C---:B--2---:R-:W-:Y:S03]  /*9110*/  FFMA.FTZ R181, R25.reuse, -R100, R203 ;  /* 0x8000006419b57223 */ /* 0x044fe600000100cb */
[----:B------:R-:W-:Y:S01]  /*9120*/  FMNMX.FTZ R7, R34, R0, !PT ;  /* 0x0000000022077209 */ /* 0x000fe20007810000 */
[-C--:B------:R-:W-:Y:S03]  /*9130*/  FFMA.FTZ R18, R25, -R100.reuse, R222 ;  /* 0x8000006419127223 */ /* 0x080fe600000100de */
[----:B------:R2:W4:Y:S01]  /*9140*/  I2F R0, R2 ;  /* 0x0000000200007306 */ /* 0x0005220000201400 */
[----:B------:R-:W-:Y:S01]  /*9150*/  FMNMX.FTZ R7, R33, R7, !PT ;  /* 0x0000000721077209 */ /* 0x000fe20007810000 */
[----:B-1----:R-:W-:Y:S01]  /*9160*/  FFMA.FTZ R103, R9, -R100, R103 ;  /* 0x8000006409677223 */ /* 0x002fe20000010067 */
[----:B------:R-:W-:Y:S01]  /*9170*/  FMNMX.FTZ R6, R41, R106, !PT ;  /* 0x0000006a29067209 */ /* 0x000fe20007810000 */
[-C--:B------:R-:W-:Y:S01]  /*9180*/  FFMA.FTZ R109, R9, -R100.reuse, R109 ;  /* 0x80000064096d7223 */ /* 0x080fe2000001006d */
[----:B------:R-:W-:Y:S05]  /*9190*/  FMNMX.FTZ R7, R45, R7, !PT ;  /* 0x000000072d077209 */ /* 0x000fea0007810000 */
[----:B------:R-:W1:Y:S01]  /*91a0*/  I2F R15, R5 ;  /* 0x00000005000f7306 */ /* 0x000e620000201400 */
[----:B------:R-:W-:Y:S01]  /*91b0*/  FMNMX.FTZ R7, R46, R7, !PT ;  /* 0x000000072e077209 */ /* 0x000fe20007810000 */
[CC--:B---3--:R-:W-:Y:S03]  /*91c0*/  FFMA.FTZ R176, R24.reuse, -R100.reuse, R211 ;  /* 0x8000006418b07223 */ /* 0x0c8fe600000100d3 */
[----:B------:R-:W-:Y:S01]  /*91d0*/  FMNMX.FTZ R7, R47, R7, !PT ;  /* 0x000000072f077209 */ /* 0x000fe20007810000 */
[-C--:B------:R-:W-:Y:S02]  /*91e0*/  FFMA.FTZ R183, R24, -R100.reuse, R198 ;  /* 0x8000006418b77223 */ /* 0x080fe400000100c6 */
[----:B------:R-:W-:Y:S01]  /*91f0*/  FFMA.FTZ R198, R12, -R100, R210 ;  /* 0x800000640cc67223 */ /* 0x000fe200000100d2 */
[----:B------:R-:W-:Y:S01]  /*9200*/  FMNMX.FTZ R7, R50, R7, !PT ;  /* 0x0000000732077209 */ /* 0x000fe20007810000 */
[----:B------:R-:W3:Y:S01]  /*9210*/  I2F R27, R27 ;  /* 0x0000001b001b7306 */ /* 0x000ee20000201400 */
[----:B--2---:R-:W-:Y:S01]  /*9220*/  FMNMX.FTZ R2, R42, R6, !PT ;  /* 0x000000062a027209 */ /* 0x004fe20007810000 */
[CC--:B----4-:R-:W-:Y:S02]  /*9230*/  FFMA.FTZ R110, R0.reuse, -R100.reuse, R3 ;  /* 0x80000064006e7223 */ /* 0x0d0fe40000010003 */
[----:B------:R-:W-:Y:S01]  /*9240*/  FFMA.FTZ R246, R0, -R100, R57 ;  /* 0x8000006400f67223 */ /* 0x000fe20000010039 */
[----:B------:R-:W-:Y:S05]  /*9250*/  FMNMX.FTZ R6, R44, R2, !PT ;  /* 0x000000022c067209 */ /* 0x000fea0007810000 */
[----:B------:R-:W2:Y:S01]  /*9260*/  I2F R20, R20 ;  /* 0x0000001400147306 */ /* 0x000ea20000201400 */
[----:B------:R-:W-:Y:S02]  /*9270*/  FMNMX.FTZ R2, R17, R107, !PT ;  /* 0x0000006b11027209 */ /* 0x000fe40007810000 */
[----:B------:R-:W-:Y:S01]  /*9280*/  FMNMX.FTZ R6, R43, R6, !PT ;  /* 0x000000062b067209 */ /* 0x000fe20007810000 */
[----:B-1----:R-:W-:Y:S01]  /*9290*/  FFMA.FTZ R58, R15, -R100, R58 ;  /* 0x800000640f3a7223 */ /* 0x002fe2000001003a */
[----:B------:R-:W-:Y:S02]  /*92a0*/  FMNMX.FTZ R2, R28, R2, !PT ;  /* 0x000000021c027209 */ /* 0x000fe40007810000 */
[----:B------:R-:W-:Y:S02]  /*92b0*/  FMNMX.FTZ R6, R56, R6, !PT ;  /* 0x0000000638067209 */ /* 0x000fe40007810000 */
[----:B------:R-:W-:Y:S01]  /*92c0*/  FMNMX.FTZ R2, R16, R2, !PT ;  /* 0x0000000210027209 */ /* 0x000fe20007810000 */
[----:B------:R-:W1:Y:S01]  /*92d0*/  I2F R35, R22 ;  /* 0x0000001600237306 */ /* 0x000e620000201400 */
[----:B------:R-:W-:Y:S02]  /*92e0*/  FMNMX.FTZ R6, R59, R6, !PT ;  /* 0x000000063b067209 */ /* 0x000fe40007810000 */
[----:B------:R-:W-:Y:S01]  /*92f0*/  FMNMX.FTZ R2, R18, R2, !PT ;  /* 0x0000000212027209 */ /* 0x000fe20007810000 */
[C---:B---3--:R-:W-:Y:S01]  /*9300*/  FFMA.FTZ R177, R27.reuse, -R100, R209 ;  /* 0x800000641bb17223 */ /* 0x048fe200000100d1 */
[----:B------:R-:W-:Y:S01]  /*9310*/  FMNMX.FTZ R5, R60, R6, !PT ;  /* 0x000000063c057209 */ /* 0x000fe20007810000 */
[----:B------:R-:W-:Y:S01]  /*9320*/  FFMA.FTZ R184, R27, -R100, R184 ;  /* 0x800000641bb87223 */ /* 0x000fe200000100b8 */
[----:B------:R-:W-:Y:S02]  /*9330*/  FMNMX.FTZ R6, R187, R7, !PT ;  /* 0x00000007bb067209 */ /* 0x000fe40007810000 */
[----:B------:R-:W-:Y:S01]  /*9340*/  FMNMX.FTZ R2, R176, R2, !PT ;  /* 0x00000002b0027209 */ /* 0x000fe20007810000 */
[----:B------:R-:W3:Y:S01]  /*9350*/  I2F R22, R11 ;  /* 0x0000000b00167306 */ /* 0x000ee20000201400 */
[----:B------:R-:W-:Y:S02]  /*9360*/  FMNMX.FTZ R6, R192, R6, !PT ;  /* 0x00000006c0067209 */ /* 0x000fe40007810000 */
[----:B------:R-:W-:Y:S01]  /*9370*/  FMNMX.FTZ R2, R177, R2, !PT ;  /* 0x00000002b1027209 */ /* 0x000fe20007810000 */
[-C--:B--2---:R-:W-:Y:S01]  /*9380*/  FFMA.FTZ R196, R20, -R100.reuse, R49 ;  /* 0x8000006414c47223 */ /* 0x084fe20000010031 */
[----:B------:R-:W-:Y:S01]  /*9390*/  FMNMX.FTZ R5, R178, R5, !PT ;  /* 0x00000005b2057209 */ /* 0x000fe20007810000 */
[----:B------:R-:W-:Y:S01]  /*93a0*/  FFMA.FTZ R235, R20, -R100, R55 ;  /* 0x8000006414eb7223 */ /* 0x000fe20000010037 */
[----:B------:R-:W-:Y:S02]  /*93b0*/  FMNMX.FTZ R6, R195, R6, !PT ;  /* 0x00000006c3067209 */ /* 0x000fe40007810000 */
[----:B------:R-:W-:Y:S01]  /*93c0*/  FMNMX.FTZ R5, R199, R5, !PT ;  /* 0x00000005c7057209 */ /* 0x000fe20007810000 */
[----:B------:R-:W2:Y:S01]  /*93d0*/  I2F R23, R23 ;  /* 0x0000001700177306 */ /* 0x000ea20000201400 */
[----:B------:R-:W-:Y:S02]  /*93e0*/  FMNMX.FTZ R6, R196, R6, !PT ;  /* 0x00000006c4067209 */ /* 0x000fe40007810000 */
[----:B------:R-:W-:Y:S01]  /*93f0*/  FMNMX.FTZ R5, R200, R5, !PT ;  /* 0x00000005c8057209 */ /* 0x000fe20007810000 */
[-C--:B-1----:R-:W-:Y:S03]  /*9400*/  FFMA.FTZ R63, R35, -R100.reuse, R65 ;  /* 0x80000064233f7223 */ /* 0x082fe60000010041 */
[----:B------:R-:W-:Y:S03]  /*9410*/  FMNMX.FTZ R5, R201, R5, !PT ;  /* 0x00000005c9057209 */ /* 0x000fe60007810000 */
[----:B------:R1:W4:Y:S01]  /*9420*/  I2F R13, R4 ;  /* 0x00000004000d7306 */ /* 0x0003220000201400 */
[----:B------:R-:W-:Y:S01]  /*9430*/  FMNMX.FTZ R5, R202, R5, !PT ;  /* 0x00000005ca057209 */ /* 0x000fe20007810000 */
[-C--:B---3--:R-:W-:Y:S03]  /*9440*/  FFMA.FTZ R182, R22, -R100.reuse, R206 ;  /* 0x8000006416b67223 */ /* 0x088fe600000100ce */
[----:B------:R-:W-:Y:S01]  /*9450*/  FMNMX.FTZ R5, R234, R5, !PT ;  /* 0x00000005ea057209 */ /* 0x000fe20007810000 */
[-C--:B------:R-:W-:Y:S04]  /*9460*/  FFMA.FTZ R186, R22, -R100.reuse, R213 ;  /* 0x8000006416ba7223 */ /* 0x080fe800000100d5 */
[----:B------:R-:W3:Y:S01]  /*9470*/  I2F R26, R26 ;  /* 0x0000001a001a7306 */ /* 0x000ee20000201400 */
[CC--:B--2---:R-:W-:Y:S02]  /*9480*/  FFMA.FTZ R249, R23.reuse, -R100.reuse, R52 ;  /* 0x8000006417f97223 */ /* 0x0c4fe40000010034 */
[----:B------:R-:W-:Y:S02]  /*9490*/  FFMA.FTZ R66, R23, -R100, R66 ;  /* 0x8000006417427223 */ /* 0x000fe40000010042 */
[----:B------:R-:W-:Y:S01]  /*94a0*/  LDSM.16.MT88.4 R20, [R224+0x9000] ;  /* 0x00900000e014783b */ /* 0x000fe20000004200 */
[----:B------:R-:W-:Y:S04]  /*94b0*/  FMNMX.FTZ R6, R249, R6, !PT ;  /* 0x00000006f9067209 */ /* 0x000fe80007810000 */
[----:B------:R-:W2:Y:S01]  /*94c0*/  I2F R11, R8 ;  /* 0x00000008000b7306 */ /* 0x000ea20000201400 */
[----:B-1----:R-:W-:Y:S01]  /*94d0*/  FMNMX.FTZ R4, R180, R2, !PT ;  /* 0x00000002b4047209 */ /* 0x002fe20007810000 */
[----:B----4-:R-:W-:Y:S01]  /*94e0*/  FFMA.FTZ R61, R13, -R100, R61 ;  /* 0x800000640d3d7223 */ /* 0x010fe2000001003d */
[----:B------:R-:W-:Y:S02]  /*94f0*/  FMNMX.FTZ R2, R40, R108, !PT ;  /* 0x0000006c28027209 */ /* 0x000fe40007810000 */
[----:B------:R-:W-:Y:S02]  /*9500*/  FMNMX.FTZ R4, R182, R4, !PT ;  /* 0x00000004b6047209 */ /* 0x000fe40007810000 */
[----:B------:R-:W-:Y:S02]  /*9510*/  FMNMX.FTZ R2, R39, R2, !PT ;  /* 0x0000000227027209 */ /* 0x000fe40007810000 */
[----:B------:R-:W-:Y:S01]  /*9520*/  FMNMX.FTZ R4, R194, R4, !PT ;  /* 0x00000004c2047209 */ /* 0x000fe20007810000 */
[----:B---3--:R-:W-:Y:S01]  /*9530*/  FFMA.FTZ R247, R26, -R100, R53 ;  /* 0x800000641af77223 */ /* 0x008fe20000010035 */
[----:B------:R-:W-:Y:S01]  /*9540*/  FMNMX.FTZ R2, R30, R2, !PT ;  /* 0x000000021e027209 */ /* 0x000fe20007810000 */
[----:B------:R-:W-:Y:S01]  /*9550*/  FFMA.FTZ R67, R26, -R100, R67 ;  /* 0x800000641a437223 */ /* 0x000fe20000010043 */
[----:B------:R-:W-:Y:S01]  /*9560*/  FMNMX.FTZ R4, R193, R4, !PT ;  /* 0x00000004c1047209 */ /* 0x000fe20007810000 */
[----:B------:R-:W-:Y:S01]  /*9570*/  LDSM.16.MT88.4 R52, [R224+0xa000] ;  /* 0x00a00000e034783b */ /* 0x000fe20000004200 */
[----:B------:R-:W-:Y:S02]  /*9580*/  FMNMX.FTZ R7, R247, R6, !PT ;  /* 0x00000006f7077209 */ /* 0x000fe40007810000 */
[----:B------:R-:W-:Y:S02]  /*9590*/  FMNMX.FTZ R6, R235, R5, !PT ;  /* 0x00000005eb067209 */ /* 0x000fe40007810000 */
[----:B------:R-:W-:Y:S01]  /*95a0*/  FMNMX.FTZ R7, R62, R7, !PT ;  /* 0x000000073e077209 */ /* 0x000fe20007810000 */
[----:B--2---:R-:W-:Y:S01]  /*95b0*/  FFMA.FTZ R191, R11, -R100, R191 ;  /* 0x800000640bbf7223 */ /* 0x004fe200000100bf */
[----:B------:R-:W-:Y:S01]  /*95c0*/  FMNMX.FTZ R8, R29, R2, !PT ;  /* 0x000000021d087209 */ /* 0x000fe20007810000 */
[----:B------:R-:W-:Y:S01]  /*95d0*/  FFMA.FTZ R238, R11, -R100, R189 ;  /* 0x800000640bee7223 */ /* 0x000fe200000100bd */
[----:B------:R-:W-:Y:S02]  /*95e0*/  FMNMX.FTZ R6, R66, R6, !PT ;  /* 0x0000000642067209 */ /* 0x000fe40007810000 */
[----:B------:R-:W-:Y:S02]  /*95f0*/  FMNMX.FTZ R2, R191, R4, !PT ;  /* 0x00000004bf027209 */ /* 0x000fe40007810000 */
[----:B------:R-:W-:Y:S02]  /*9600*/  FMNMX.FTZ R4, R63, R7, !PT ;  /* 0x000000073f047209 */ /* 0x000fe40007810000 */
[----:B------:R-:W-:Y:S02]  /*9610*/  FMNMX.FTZ R5, R190, R2, !PT ;  /* 0x00000002be057209 */ /* 0x000fe40007810000 */
[----:B------:R-:W-:Y:S02]  /*9620*/  FMNMX.FTZ R2, R179, R8, !PT ;  /* 0x00000008b3027209 */ /* 0x000fe40007810000 */
        /* <DEDUP_REMOVED lines=12> */
[----:B------:R-:W-:Y:S01]  /*96f0*/  MOV R189, R103 ;  /* 0x0000006700bd7202 */ /* 0x000fe20000000f00 */
[----:B------:R-:W3:Y:S01]  /*9700*/  SHFL.BFLY PT, R7, R5, 0x2, 0x1f ;  /* 0x0c401f0005077f89 */ /* 0x000ee200000e0000 */
[----:B------:R-:W-:Y:S02]  /*9710*/  FMNMX.FTZ R6, R197, R6, !PT ;  /* 0x00000006c5067209 */ /* 0x000fe40007810000 */
[----:B-1----:R-:W-:Y:S02]  /*9720*/  FMNMX.FTZ R4, R4, R8, !PT ;  /* 0x0000000804047209 */ /* 0x002fe40007810000 */
[----:B------:R-:W-:Y:S02]  /*9730*/  FMNMX.FTZ R6, R198, R6, !PT ;  /* 0x00000006c6067209 */ /* 0x000fe40007810000 */
[----:B------:R-:W-:Y:S01]  /*9740*/  MOV R188, R67 ;  /* 0x0000004300bc7202 */ /* 0x000fe20000000f00 */
[----:B------:R-:W1:Y:S01]  /*9750*/  SHFL.BFLY PT, R105, R4, 0x1, 0x1f ;  /* 0x0c201f0004697f89 */ /* 0x000e6200000e0000 */
[----:B--2---:R-:W-:Y:S02]  /*9760*/  FMNMX.FTZ R104, R2, R104, !PT ;  /* 0x0000006802687209 */ /* 0x004fe40007810000 */
[----:B------:R-:W-:Y:S05]  /*9770*/  FMNMX.FTZ R2, R238, R6, !PT ;  /* 0x00000006ee027209 */ /* 0x000fea0007810000 */
[----:B------:R-:W2:Y:S01]  /*9780*/  SHFL.BFLY PT, R6, R104, 0x1, 0x1f ;  /* 0x0c201f0068067f89 */ /* 0x000ea200000e0000 */
[----:B------:R-:W-:Y:S04]  /*9790*/  FMNMX.FTZ R2, R239, R2, !PT ;  /* 0x00000002ef027209 */ /* 0x000fe80007810000 */
[----:B------:R-:W-:Y:S02]  /*97a0*/  FMNMX.FTZ R0, R109, R2, !PT ;  /* 0x000000026d007209 */ /* 0x000fe40007810000 */
[----:B---3--:R-:W-:Y:S02]  /*97b0*/  FMNMX.FTZ R5, R5, R7, !PT ;  /* 0x0000000705057209 */ /* 0x008fe40007810000 */
[----:B------:R-:W-:Y:S03]  /*97c0*/  FMNMX.FTZ R2, R110, R0, !PT ;  /* 0x000000006e027209 */ /* 0x000fe60007810000 */
[----:B------:R-:W3:Y:S01]  /*97d0*/  SHFL.BFLY PT, R103, R5, 0x1, 0x1f ;  /* 0x0c201f0005677f89 */ /* 0x000ee200000e0000 */
[----:B-1----:R-:W-:Y:S04]  /*97e0*/  FMNMX.FTZ R105, R4, R105, !PT ;  /* 0x0000006904697209 */ /* 0x002fe80007810000 */
[C---:B------:R-:W-:Y:S01]  /*97f0*/  FSETP.NEU.FTZ.AND P0, PT, R105.reuse, -INF , PT ;  /* 0xff8000006900780b */ /* 0x040fe20003f1d000 */
[----:B------:R-:W-:Y:S02]  /*9800*/  FADD.FTZ R0, -R105, R101 ;  /* 0x0000006569007221 */ /* 0x000fe40000010100 */
[----:B------:R-:W1:Y:S02]  /*9810*/  SHFL.BFLY PT, R3, R2, 0x2, 0x1f ;  /* 0x0c401f0002037f89 */ /* 0x000e6400000e0000 */
[----:B------:R-:W-:Y:S01]  /*9820*/  FMUL.FTZ R0, R0, c[0x0][0x23c] ;  /* 0x00008f0000007a20 */ /* 0x000fe20000410000 */
[----:B--2---:R-:W-:Y:S03]  /*9830*/  FMNMX.FTZ R104, R104, R6, !PT ;  /* 0x0000000668687209 */ /* 0x004fe60007810000 */
[----:B------:R2:W4:Y:S01]  /*9840*/  MUFU.EX2 R102, R0 ;  /* 0x0000000000667308 */ /* 0x0005220000000800 */
[----:B---3--:R-:W-:Y:S01]  /*9850*/  FMNMX.FTZ R103, R5, R103, !PT ;  /* 0x0000006705677209 */ /* 0x008fe20007810000 */
[----:B--2---:R-:W-:Y:S02]  /*9860*/  FADD.FTZ R0, -R104, R106 ;  /* 0x0000006a68007221 */ /* 0x004fe40000010100 */
[----:B------:R-:W-:Y:S02]  /*9870*/  FMUL.FTZ R106, R105, c[0x0][0x23c] ;  /* 0x00008f00696a7a20 */ /* 0x000fe40000410000 */
[----:B------:R-:W-:Y:S01]  /*9880*/  FMUL.FTZ R4, R0, c[0x0][0x23c] ;  /* 0x00008f0000047a20 */ /* 0x000fe20000410000 */
[----:B-1----:R-:W-:Y:S01]  /*9890*/  FMNMX.FTZ R0, R2, R3, !PT ;  /* 0x0000000302007209 */ /* 0x002fe20007810000 */
[----:B------:R-:W-:Y:S01]  /*98a0*/  FADD.FTZ R2, -R103, R107 ;  /* 0x0000006b67027221 */ /* 0x000fe20000010100 */
[----:B------:R-:W-:Y:S01]  /*98b0*/  FSEL R106, R106, RZ, P0 ;  /* 0x000000ff6a6a7208 */ /* 0x000fe20000000000 */
[----:B------:R1:W2:Y:S01]  /*98c0*/  MUFU.EX2 R101, R4 ;  /* 0x0000000400657308 */ /* 0x0002a20000000800 */
[C---:B------:R-:W-:Y:S01]  /*98d0*/  FMUL.FTZ R107, R104.reuse, c[0x0][0x23c] ;  /* 0x00008f00686b7a20 */ /* 0x040fe20000410000 */
[----:B------:R-:W-:Y:S01]  /*98e0*/  FSETP.NEU.FTZ.AND P0, PT, R104, -INF , PT ;  /* 0xff8000006800780b */ /* 0x000fe20003f1d000 */
[----:B------:R-:W3:Y:S01]  /*98f0*/  SHFL.BFLY PT, R3, R0, 0x1, 0x1f ;  /* 0x0c201f0000037f89 */ /* 0x000ee200000e0000 */
[----:B------:R-:W-:Y:S02]  /*9900*/  FMUL.FTZ R2, R2, c[0x0][0x23c] ;  /* 0x00008f0002027a20 */ /* 0x000fe40000410000 */
[----:B------:R-:W-:Y:S01]  /*9910*/  FSEL R107, R107, RZ, P0 ;  /* 0x000000ff6b6b7208 */ /* 0x000fe20000000000 */
[----:B----4-:R-:W-:Y:S01]  /*9920*/  FMUL.FTZ R32, R102, R140 ;  /* 0x0000008c66207220 */ /* 0x010fe20000410000 */
[----:B------:R-:W-:Y:S01]  /*9930*/  FSETP.NEU.FTZ.AND P0, PT, R103, -INF , PT ;  /* 0xff8000006700780b */ /* 0x000fe20003f1d000 */
[--C-:B------:R-:W-:Y:S01]  /*9940*/  FFMA.FTZ R50, R50, c[0x0][0x23c], -R106.reuse ;  /* 0x00008f0032327a23 */ /* 0x100fe2000001086a */
[----:B------:R-:W4:Y:S01]  /*9950*/  MUFU.EX2 R2, R2 ;  /* 0x0000000200027308 */ /* 0x000f220000000800 */
[--C-:B------:R-:W-:Y:S02]  /*9960*/  FFMA.FTZ R59, R59, c[0x0][0x23c], -R107.reuse ;  /* 0x00008f003b3b7a23 */ /* 0x100fe4000001086b */
[--C-:B------:R-:W-:Y:S02]  /*9970*/  FFMA.FTZ R60, R60, c[0x0][0x23c], -R107.reuse ;  /* 0x00008f003c3c7a23 */ /* 0x100fe4000001086b */
[--C-:B------:R-:W-:Y:S02]  /*9980*/  FFMA.FTZ R67, R178, c[0x0][0x23c], -R107.reuse ;  /* 0x00008f00b2437a23 */ /* 0x100fe4000001086b */
[C---:B------:R-:W-:Y:S02]  /*9990*/  FMUL.FTZ R68, R102.reuse, R68 ;  /* 0x0000004466447220 */ /* 0x040fe40000410000 */
[C---:B------:R-:W-:Y:S01]  /*99a0*/  FMUL.FTZ R69, R102.reuse, R69 ;  /* 0x0000004566457220 */ /* 0x040fe20000410000 */
[----:B------:R-:W-:Y:S01]  /*99b0*/  MUFU.EX2 R233, R59 ;  /* 0x0000003b00e97308 */ /* 0x000fe20000000800 */
[C---:B------:R-:W-:Y:S02]  /*99c0*/  FMUL.FTZ R80, R102.reuse, R80 ;  /* 0x0000005066507220 */ /* 0x040fe40000410000 */
[----:B------:R-:W-:Y:S02]  /*99d0*/  FMUL.FTZ R81, R102, R81 ;  /* 0x0000005166517220 */ /* 0x000fe40000410000 */
[--C-:B-1----:R-:W-:Y:S01]  /*99e0*/  FFMA.FTZ R4, R37, c[0x0][0x23c], -R106.reuse ;  /* 0x00008f0025047a23 */ /* 0x102fe2000001086a */
[----:B---3--:R-:W-:Y:S01]  /*99f0*/  FMNMX.FTZ R3, R0, R3, !PT ;  /* 0x0000000300037209 */ /* 0x008fe20007810000 */
[--C-:B------:R-:W-:Y:S03]  /*9a00*/  FFMA.FTZ R0, R33, c[0x0][0x23c], -R106.reuse ;  /* 0x00008f0021007a23 */ /* 0x100fe6000001086a */
[----:B------:R1:W-:Y:S01]  /*9a10*/  MUFU.EX2 R48, R4 ;  /* 0x0000000400307308 */ /* 0x0003e20000000800 */
[----:B--2---:R-:W-:Y:S02]  /*9a20*/  FMUL.FTZ R6, R101, R118 ;  /* 0x0000007665067220 */ /* 0x004fe40000410000 */
[----:B------:R-:W-:Y:S02]  /*9a30*/  FMUL.FTZ R111, R3, c[0x0][0x23c] ;  /* 0x00008f00036f7a20 */ /* 0x000fe40000410000 */
[C---:B------:R-:W-:Y:S02]  /*9a40*/  FMUL.FTZ R7, R101.reuse, R119 ;  /* 0x0000007765077220 */ /* 0x040fe40000410000 */
[C---:B----4-:R-:W-:Y:S02]  /*9a50*/  FMUL.FTZ R8, R2.reuse, R112 ;  /* 0x0000007002087220 */ /* 0x050fe40000410000 */
[C---:B------:R-:W-:Y:S01]  /*9a60*/  FMUL.FTZ R12, R2.reuse, R120 ;  /* 0x00000078020c7220 */ /* 0x040fe20000410000 */
[----:B------:R-:W2:Y:S01]  /*9a70*/  MUFU.EX2 R51, R0 ;  /* 0x0000000000337308 */ /* 0x000ea20000000800 */
[C---:B------:R-:W-:Y:S02]  /*9a80*/  FMUL.FTZ R13, R2.reuse, R121 ;  /* 0x00000079020d7220 */ /* 0x040fe40000410000 */
[C---:B------:R-:W-:Y:S02]  /*9a90*/  FMUL.FTZ R19, R101.reuse, R127 ;  /* 0x0000007f65137220 */ /* 0x040fe40000410000 */
[C---:B------:R-:W-:Y:S02]  /*9aa0*/  FMUL.FTZ R25, R2.reuse, R133 ;  /* 0x0000008502197220 */ /* 0x040fe40000410000 */
[----:B------:R-:W-:Y:S02]  /*9ab0*/  FMUL.FTZ R24, R2, R132 ;  /* 0x0000008402187220 */ /* 0x000fe40000410000 */
[----:B------:R-:W-:Y:S01]  /*9ac0*/  FMUL.FTZ R33, R102, R141 ;  /* 0x0000008d66217220 */ /* 0x000fe20000410000 */
[----:B------:R3:W-:Y:S01]  /*9ad0*/  MUFU.EX2 R222, R60 ;  /* 0x0000003c00de7308 */ /* 0x0007e20000000800 */
[C---:B------:R-:W-:Y:S01]  /*9ae0*/  FMUL.FTZ R35, R101.reuse, R143 ;  /* 0x0000008f65237220 */ /* 0x040fe20000410000 */
[----:B------:R-:W-:Y:S01]  /*9af0*/  MOV R143, R61 ;  /* 0x0000003d008f7202 */ /* 0x000fe20000000f00 */
[----:B------:R-:W-:Y:S02]  /*9b00*/  FMUL.FTZ R61, R2, R169 ;  /* 0x000000a9023d7220 */ /* 0x000fe40000410000 */
[----:B-1----:R-:W-:Y:S02]  /*9b10*/  FFMA.FTZ R4, R38, c[0x0][0x23c], -R106 ;  /* 0x00008f0026047a23 */ /* 0x002fe4000001086a */
[C---:B------:R-:W-:Y:S02]  /*9b20*/  FMUL.FTZ R70, R101.reuse, R70 ;  /* 0x0000004665467220 */ /* 0x040fe40000410000 */
[----:B------:R-:W-:Y:S01]  /*9b30*/  FMUL.FTZ R71, R101, R71 ;  /* 0x0000004765477220 */ /* 0x000fe20000410000 */
[----:B------:R1:W-:Y:S01]  /*9b40*/  MUFU.EX2 R65, R4 ;  /* 0x0000000400417308 */ /* 0x0003e20000000800 */
[C---:B------:R-:W-:Y:S02]  /*9b50*/  FMUL.FTZ R72, R2.reuse, R72 ;  /* 0x0000004802487220 */ /* 0x040fe40000410000 */
[----:B------:R-:W-:Y:S01]  /*9b60*/  FMUL.FTZ R73, R2, R73 ;  /* 0x0000004902497220 */ /* 0x000fe20000410000 */
[----:B--2---:R-:W-:Y:S01]  /*9b70*/  MOV R141, R51 ;  /* 0x00000033008d7202 */ /* 0x004fe20000000f00 */
[----:B------:R-:W-:Y:S02]  /*9b80*/  FADD.FTZ R0, -R3, R108 ;  /* 0x0000006c03007221 */ /* 0x000fe40000010100 */
[----:B------:R-:W-:Y:S02]  /*9b90*/  FMUL.FTZ R108, R103, c[0x0][0x23c] ;  /* 0x00008f00676c7a20 */ /* 0x000fe40000410000 */
[----:B------:R-:W-:Y:S01]  /*9ba0*/  FMUL.FTZ R0, R0, c[0x0][0x23c] ;  /* 0x00008f0000007a20 */ /* 0x000fe20000410000 */
[----:B------:R2:W-:Y:S01]  /*9bb0*/  MUFU.EX2 R223, R67 ;  /* 0x0000004300df7308 */ /* 0x0005e20000000800 */
[----:B------:R-:W-:Y:S01]  /*9bc0*/  FMUL.FTZ R76, R2, R76 ;  /* 0x0000004c024c7220 */ /* 0x000fe20000410000 */
[----:B------:R-:W-:Y:S01]  /*9bd0*/  FSEL R108, R108, RZ, P0 ;  /* 0x000000ff6c6c7208 */ /* 0x000fe20000000000 */
[C---:B------:R-:W-:Y:S01]  /*9be0*/  FMUL.FTZ R77, R2.reuse, R77 ;  /* 0x0000004d024d7220 */ /* 0x040fe20000410000 */
[----:B------:R-:W-:Y:S01]  /*9bf0*/  FSETP.NEU.FTZ.AND P0, PT, R3, -INF , PT ;  /* 0xff8000000300780b */ /* 0x000fe20003f1d000 */
[----:B---3--:R-:W-:Y:S02]  /*9c00*/  FMUL.FTZ R60, R2, R168 ;  /* 0x000000a8023c7220 */ /* 0x008fe40000410000 */
[--C-:B------:R-:W-:Y:S01]  /*9c10*/  FFMA.FTZ R5, R28, c[0x0][0x23c], -R108.reuse ;  /* 0x00008f001c057a23 */ /* 0x100fe2000001086c */
[----:B------:R-:W-:Y:S01]  /*9c20*/  FSEL R111, R111, RZ, P0 ;  /* 0x000000ff6f6f7208 */ /* 0x000fe20000000000 */
[----:B------:R-:W-:Y:S01]  /*9c30*/  FFMA.FTZ R9, R18, c[0x0][0x23c], -R108 ;  /* 0x00008f0012097a23 */ /* 0x000fe2000001086c */
[----:B------:R-:W3:Y:S01]  /*9c40*/  MUFU.EX2 R0, R0 ;  /* 0x0000000000007308 */ /* 0x000ee20000000800 */
[C---:B------:R-:W-:Y:S02]  /*9c50*/  FMUL.FTZ R18, R101.reuse, R126 ;  /* 0x0000007e65127220 */ /* 0x040fe40000410000 */
[----:B------:R-:W-:Y:S02]  /*9c60*/  FMUL.FTZ R28, R2, R136 ;  /* 0x00000088021c7220 */ /* 0x000fe40000410000 */
[----:B-1----:R-:W-:Y:S02]  /*9c70*/  FFMA.FTZ R4, R34, c[0x0][0x23c], -R106 ;  /* 0x00008f0022047a23 */ /* 0x002fe4000001086a */
[C---:B------:R-:W-:Y:S02]  /*9c80*/  FMUL.FTZ R34, R101.reuse, R142 ;  /* 0x0000008e65227220 */ /* 0x040fe40000410000 */
[C---:B------:R-:W-:Y:S01]  /*9c90*/  FMUL.FTZ R82, R101.reuse, R82 ;  /* 0x0000005265527220 */ /* 0x040fe20000410000 */
[----:B------:R-:W1:Y:S01]  /*9ca0*/  MUFU.EX2 R64, R4 ;  /* 0x0000000400407308 */ /* 0x000e620000000800 */
[C---:B------:R-:W-:Y:S02]  /*9cb0*/  FMUL.FTZ R83, R101.reuse, R83 ;  /* 0x0000005365537220 */ /* 0x040fe40000410000 */
[C---:B------:R-:W-:Y:S02]  /*9cc0*/  FMUL.FTZ R84, R102.reuse, R84 ;  /* 0x0000005466547220 */ /* 0x040fe40000410000 */
[C---:B--2---:R-:W-:Y:S02]  /*9cd0*/  FMUL.FTZ R67, R101.reuse, R175 ;  /* 0x000000af65437220 */ /* 0x044fe40000410000 */
[----:B------:R-:W-:Y:S02]  /*9ce0*/  FMUL.FTZ R85, R102, R85 ;  /* 0x0000005566557220 */ /* 0x000fe40000410000 */
[C---:B------:R-:W-:Y:S01]  /*9cf0*/  FMUL.FTZ R86, R101.reuse, R86 ;  /* 0x0000005665567220 */ /* 0x040fe20000410000 */
[----:B------:R2:W-:Y:S01]  /*9d00*/  MUFU.EX2 R250, R5 ;  /* 0x0000000500fa7308 */ /* 0x0005e20000000800 */
[----:B------:R-:W-:Y:S02]  /*9d10*/  FMUL.FTZ R87, R101, R87 ;  /* 0x0000005765577220 */ /* 0x000fe40000410000 */
[----:B------:R-:W-:Y:S02]  /*9d20*/  FMUL.FTZ R88, R2, R88 ;  /* 0x0000005802587220 */ /* 0x000fe40000410000 */
[C---:B---3--:R-:W-:Y:S02]  /*9d30*/  FMUL.FTZ R10, R0.reuse, R114 ;  /* 0x00000072000a7220 */ /* 0x048fe40000410000 */
[C---:B------:R-:W-:Y:S02]  /*9d40*/  FMUL.FTZ R11, R0.reuse, R115 ;  /* 0x00000073000b7220 */ /* 0x040fe40000410000 */
[C---:B------:R-:W-:Y:S01]  /*9d50*/  FMUL.FTZ R14, R0.reuse, R122 ;  /* 0x0000007a000e7220 */ /* 0x040fe20000410000 */
[----:B------:R3:W-:Y:S01]  /*9d60*/  MUFU.EX2 R248, R9 ;  /* 0x0000000900f87308 */ /* 0x0007e20000000800 */
[C---:B------:R-:W-:Y:S02]  /*9d70*/  FMUL.FTZ R15, R0.reuse, R123 ;  /* 0x0000007b000f7220 */ /* 0x040fe40000410000 */
[C---:B------:R-:W-:Y:S01]  /*9d80*/  FMUL.FTZ R26, R0.reuse, R134 ;  /* 0x00000086001a7220 */ /* 0x040fe20000410000 */
[----:B-1----:R-:W-:Y:S01]  /*9d90*/  F2FP.BF16.PACK_AB R118, R51, R64 ;  /* 0x000000403376723e */ /* 0x002fe200000010ff */
[--C-:B------:R-:W-:Y:S01]  /*9da0*/  FFMA.FTZ R4, R41, c[0x0][0x23c], -R107.reuse ;  /* 0x00008f0029047a23 */ /* 0x100fe2000001086b */
[----:B------:R-:W-:Y:S01]  /*9db0*/  LDSM.16.MT88.4 R120, [R226+0xa000] ;  /* 0x00a00000e278783b */ /* 0x000fe20000004200 */
[C---:B------:R-:W-:Y:S02]  /*9dc0*/  FMUL.FTZ R27, R0.reuse, R135 ;  /* 0x00000087001b7220 */ /* 0x040fe40000410000 */
[----:B------:R-:W-:Y:S01]  /*9dd0*/  FMUL.FTZ R31, R0, R139 ;  /* 0x0000008b001f7220 */ /* 0x000fe20000410000 */
[----:B------:R1:W-:Y:S01]  /*9de0*/  MUFU.EX2 R251, R4 ;  /* 0x0000000400fb7308 */ /* 0x0003e20000000800 */
[----:B------:R-:W-:Y:S01]  /*9df0*/  FMUL.FTZ R41, R2, R149 ;  /* 0x0000009502297220 */ /* 0x000fe20000410000 */
[----:B------:R-:W-:Y:S01]  /*9e00*/  MOV R149, R62 ;  /* 0x0000003e00957202 */ /* 0x000fe20000000f00 */
[C---:B------:R-:W-:Y:S01]  /*9e10*/  FMUL.FTZ R51, R101.reuse, R159 ;  /* 0x0000009f65337220 */ /* 0x040fe20000410000 */
[----:B------:R-:W-:Y:S01]  /*9e20*/  MOV R139, R64 ;  /* 0x00000040008b7202 */ /* 0x000fe20000000f00 */
[----:B--2---:R-:W-:Y:S02]  /*9e30*/  FMUL.FTZ R5, R102, R117 ;  /* 0x0000007566057220 */ /* 0x004fe40000410000 */
[C---:B------:R-:W-:Y:S02]  /*9e40*/  FMUL.FTZ R59, R0.reuse, R167 ;  /* 0x000000a7003b7220 */ /* 0x040fe40000410000 */
[----:B------:R-:W-:Y:S02]  /*9e50*/  FMUL.FTZ R62, R0, R170 ;  /* 0x000000aa003e7220 */ /* 0x000fe40000410000 */
[----:B------:R-:W-:Y:S02]  /*9e60*/  FMUL.FTZ R64, R102, R172 ;  /* 0x000000ac66407220 */ /* 0x000fe40000410000 */
[----:B------:R-:W-:Y:S02]  /*9e70*/  FMUL.FTZ R74, R0, R74 ;  /* 0x0000004a004a7220 */ /* 0x000fe40000410000 */
[----:B---3--:R-:W-:Y:S02]  /*9e80*/  FMUL.FTZ R9, R2, R113 ;  /* 0x0000007102097220 */ /* 0x008fe40000410000 */
[C---:B------:R-:W-:Y:S02]  /*9e90*/  FMUL.FTZ R75, R0.reuse, R75 ;  /* 0x0000004b004b7220 */ /* 0x040fe40000410000 */
[C---:B------:R-:W-:Y:S02]  /*9ea0*/  FMUL.FTZ R78, R0.reuse, R78 ;  /* 0x0000004e004e7220 */ /* 0x040fe40000410000 */
[----:B------:R-:W-:Y:S02]  /*9eb0*/  FMUL.FTZ R79, R0, R79 ;  /* 0x0000004f004f7220 */ /* 0x000fe40000410000 */
[----:B------:R-:W-:Y:S02]  /*9ec0*/  FMUL.FTZ R89, R2, R89 ;  /* 0x0000005902597220 */ /* 0x000fe40000410000 */
[----:B-1----:R-:W-:Y:S02]  /*9ed0*/  FFMA.FTZ R4, R42, c[0x0][0x23c], -R107 ;  /* 0x00008f002a047a23 */ /* 0x002fe4000001086b */
[C---:B------:R-:W-:Y:S02]  /*9ee0*/  FMUL.FTZ R42, R0.reuse, R150 ;  /* 0x00000096002a7220 */ /* 0x040fe40000410000 */
[----:B------:R-:W1:Y:S01]  /*9ef0*/  MUFU.EX2 R252, R4 ;  /* 0x0000000400fc7308 */ /* 0x000e620000000800 */
        /* <DEDUP_REMOVED lines=10> */
[----:B------:R-:W-:Y:S02]  /*9fa0*/  FFMA.FTZ R132, R191, c[0x0][0x23c], -R108 ;  /* 0x00008f00bf847a23 */ /* 0x000fe4000001086c */
[----:B------:R-:W-:Y:S01]  /*9fb0*/  FFMA.FTZ R136, R198, c[0x0][0x23c], -R111 ;  /* 0x00008f00c6887a23 */ /* 0x000fe2000001086f */
[----:B-1----:R-:W-:Y:S01]  /*9fc0*/  F2FP.BF16.PACK_AB R117, R252, R251 ;  /* 0x000000fbfc75723e */ /* 0x002fe200000010ff */
[----:B------:R-:W-:Y:S02]  /*9fd0*/  FFMA.FTZ R4, R44, c[0x0][0x23c], -R107 ;  /* 0x00008f002c047a23 */ /* 0x000fe4000001086b */
[----:B------:R-:W-:Y:S01]  /*9fe0*/  FFMA.FTZ R44, R47, c[0x0][0x23c], -R106 ;  /* 0x00008f002f2c7a23 */ /* 0x000fe2000001086a */
[----:B------:R-:W-:Y:S01]  /*9ff0*/  MUFU.EX2 R198, R136 ;  /* 0x0000008800c67308 */ /* 0x000fe20000000800 */
[C---:B------:R-:W-:Y:S02]  /*a000*/  FMUL.FTZ R47, R0.reuse, R155 ;  /* 0x0000009b002f7220 */ /* 0x040fe40000410000 */
[----:B------:R-:W-:Y:S07]  /*a010*/  FFMA.FTZ R109, R109, c[0x0][0x23c], -R111 ;  /* 0x00008f006d6d7a23 */ /* 0x000fee000001086f */
[----:B------:R1:W2:Y:S02]  /*a020*/  MUFU.EX2 R57, R4 ;  /* 0x0000000400397308 */ /* 0x0002a40000000800 */
[----:B-1----:R-:W-:Y:S01]  /*a030*/  FFMA.FTZ R4, R43, c[0x0][0x23c], -R107 ;  /* 0x00008f002b047a23 */ /* 0x002fe2000001086b */
[----:B--2---:R-:W-:Y:S01]  /*a040*/  MOV R140, R57 ;  /* 0x00000039008c7202 */ /* 0x004fe20000000f00 */
[----:B------:R-:W-:Y:S06]  /*a050*/  FMUL.FTZ R43, R0, R151 ;  /* 0x00000097002b7220 */ /* 0x000fec0000410000 */
[----:B------:R1:W2:Y:S02]  /*a060*/  MUFU.EX2 R49, R4 ;  /* 0x0000000400317308 */ /* 0x0002a40000000800 */
[----:B-1----:R-:W-:Y:S01]  /*a070*/  FFMA.FTZ R4, R17, c[0x0][0x23c], -R108 ;  /* 0x00008f0011047a23 */ /* 0x002fe2000001086c */
[----:B--2---:R-:W-:Y:S01]  /*a080*/  F2FP.BF16.PACK_AB R119, R49, R57 ;  /* 0x000000393177723e */ /* 0x004fe200000010ff */
[C---:B------:R-:W-:Y:S01]  /*a090*/  FMUL.FTZ R17, R102.reuse, R125 ;  /* 0x0000007d66117220 */ /* 0x040fe20000410000 */
[----:B------:R-:W-:Y:S05]  /*a0a0*/  MOV R142, R49 ;  /* 0x00000031008e7202 */ /* 0x000fea0000000f00 */
[----:B------:R1:W2:Y:S01]  /*a0b0*/  MUFU.EX2 R245, R4 ;  /* 0x0000000400f57308 */ /* 0x0002a20000000800 */
[----:B------:R-:W-:Y:S02]  /*a0c0*/  FMUL.FTZ R49, R102, R157 ;  /* 0x0000009d66317220 */ /* 0x000fe40000410000 */
[----:B------:R-:W-:Y:S02]  /*a0d0*/  FMUL.FTZ R57, R2, R165 ;  /* 0x000000a502397220 */ /* 0x000fe40000410000 */
[--C-:B-1----:R-:W-:Y:S01]  /*a0e0*/  FFMA.FTZ R4, R40, c[0x0][0x23c], -R111.reuse ;  /* 0x00008f0028047a23 */ /* 0x102fe2000001086f */
[----:B--2---:R-:W-:Y:S01]  /*a0f0*/  F2FP.BF16.PACK_AB R112, R250, R245 ;  /* 0x000000f5fa70723e */ /* 0x004fe200000010ff */
[----:B------:R-:W-:Y:S03]  /*a100*/  FFMA.FTZ R40, R46, c[0x0][0x23c], -R106 ;  /* 0x00008f002e287a23 */ /* 0x000fe6000001086a */
[----:B------:R1:W-:Y:S01]  /*a110*/  MUFU.EX2 R241, R4 ;  /* 0x0000000400f17308 */ /* 0x0003e20000000800 */
[----:B------:R-:W-:Y:S09]  /*a120*/  FMUL.FTZ R46, R0, R154 ;  /* 0x0000009a002e7220 */ /* 0x000ff20000410000 */
[----:B------:R2:W-:Y:S01]  /*a130*/  MUFU.EX2 R236, R40 ;  /* 0x0000002800ec7308 */ /* 0x0005e20000000800 */
[--C-:B-1----:R-:W-:Y:S02]  /*a140*/  FFMA.FTZ R4, R39, c[0x0][0x23c], -R111.reuse ;  /* 0x00008f0027047a23 */ /* 0x102fe4000001086f */
[----:B------:R-:W1:Y:S07]  /*a150*/  LDSM.16.MT88.4 R36, [R226+0x9000] ;  /* 0x00900000e224783b */ /* 0x000e6e0000004200 */
[----:B------:R3:W4:Y:S01]  /*a160*/  MUFU.EX2 R243, R4 ;  /* 0x0000000400f37308 */ /* 0x0007220000000800 */
[----:B--2---:R-:W-:Y:S01]  /*a170*/  FMUL.FTZ R40, R2, R148 ;  /* 0x0000009402287220 */ /* 0x004fe20000410000 */
[----:B------:R-:W-:Y:S01]  /*a180*/  MOV R148, R63 ;  /* 0x0000003f00947202 */ /* 0x000fe20000000f00 */
[----:B------:R-:W-:Y:S02]  /*a190*/  FMUL.FTZ R63, R0, R171 ;  /* 0x000000ab003f7220 */ /* 0x000fe40000410000 */
[--C-:B---3--:R-:W-:Y:S01]  /*a1a0*/  FFMA.FTZ R4, R16, c[0x0][0x23c], -R108.reuse ;  /* 0x00008f0010047a23 */ /* 0x108fe2000001086c */
[----:B----4-:R-:W-:Y:S01]  /*a1b0*/  F2FP.BF16.PACK_AB R113, R243, R241 ;  /* 0x000000f1f371723e */ /* 0x010fe200000010ff */
[----:B------:R-:W-:Y:S03]  /*a1c0*/  FMUL.FTZ R16, R102, R124 ;  /* 0x0000007c66107220 */ /* 0x000fe60000410000 */
[----:B------:R2:W3:Y:S01]  /*a1d0*/  MUFU.EX2 R244, R4 ;  /* 0x0000000400f47308 */ /* 0x0004e20000000800 */
[----:B------:R-:W4:Y:S01]  /*a1e0*/  LDSM.16.MT88.4 R124, [R224+0xb000] ;  /* 0x00b00000e07c783b */ /* 0x000f220000004200 */
[--C-:B--2---:R-:W-:Y:S01]  /*a1f0*/  FFMA.FTZ R4, R30, c[0x0][0x23c], -R111.reuse ;  /* 0x00008f001e047a23 */ /* 0x104fe2000001086f */
[----:B---3--:R-:W-:Y:S01]  /*a200*/  F2FP.BF16.PACK_AB R114, R248, R244 ;  /* 0x000000f4f872723e */ /* 0x008fe200000010ff */
[----:B------:R-:W-:Y:S01]  /*a210*/  FMUL.FTZ R30, R0, R138 ;  /* 0x0000008a001e7220 */ /* 0x000fe20000410000 */
[----:B------:R-:W-:Y:S05]  /*a220*/  MOV R138, R65 ;  /* 0x00000041008a7202 */ /* 0x000fea0000000f00 */
[----:B------:R2:W-:Y:S02]  /*a230*/  MUFU.EX2 R240, R4 ;  /* 0x0000000400f07308 */ /* 0x0005e40000000800 */
[--C-:B--2---:R-:W-:Y:S02]  /*a240*/  FFMA.FTZ R4, R29, c[0x0][0x23c], -R111.reuse ;  /* 0x00008f001d047a23 */ /* 0x104fe4000001086f */
[----:B------:R-:W-:Y:S01]  /*a250*/  FMUL.FTZ R29, R2, R137 ;  /* 0x00000089021d7220 */ /* 0x000fe20000410000 */
[----:B------:R-:W-:Y:S05]  /*a260*/  MOV R137, R48 ;  /* 0x0000003000897202 */ /* 0x000fea0000000f00 */
[----:B------:R2:W3:Y:S02]  /*a270*/  MUFU.EX2 R242, R4 ;  /* 0x0000000400f27308 */ /* 0x0004e40000000800 */
[C---:B--2---:R-:W-:Y:S01]  /*a280*/  FMUL.FTZ R4, R102.reuse, R116 ;  /* 0x0000007466047220 */ /* 0x044fe20000410000 */
[----:B------:R-:W-:Y:S01]  /*a290*/  F2FP.BF16.PACK_AB R116, R65, R48 ;  /* 0x000000304174723e */ /* 0x000fe200000010ff */
[----:B------:R-:W-:Y:S01]  /*a2a0*/  FMUL.FTZ R48, R102, R156 ;  /* 0x0000009c66307220 */ /* 0x000fe20000410000 */
[----:B---3--:R-:W-:Y:S01]  /*a2b0*/  F2FP.BF16.PACK_AB R115, R242, R240 ;  /* 0x000000f0f273723e */ /* 0x008fe200000010ff */
[C---:B------:R-:W-:Y:S04]  /*a2c0*/  FMUL.FTZ R65, R102.reuse, R173 ;  /* 0x000000ad66417220 */ /* 0x040fe80000410000 */
[-C--:B------:R-:W-:Y:S08]  /*a2d0*/  HMMA.16816.F32.BF16 R4, R116, R20.reuse, R4 ;  /* 0x000000147404723c */ /* 0x080ff00000041804 */
[C---:B------:R-:W-:Y:S07]  /*a2e0*/  HMMA.16816.F32.BF16 R8, R112.reuse, R20, R8 ;  /* 0x000000147008723c */ /* 0x040fee0000041808 */
[C---:B------:R-:W-:Y:S01]  /*a2f0*/  FMUL.FTZ R21, R102.reuse, R129 ;  /* 0x0000008166157220 */ /* 0x040fe20000410000 */
[-C--:B------:R-:W-:Y:S04]  /*a300*/  HMMA.16816.F32.BF16 R12, R112, R22.reuse, R12 ;  /* 0x00000016700c723c */ /* 0x080fe8000004180c */
[C---:B------:R-:W-:Y:S02]  /*a310*/  FMUL.FTZ R20, R102.reuse, R128 ;  /* 0x0000008066147220 */ /* 0x040fe40000410000 */
[----:B------:R-:W-:Y:S02]  /*a320*/  FFMA.FTZ R128, R177, c[0x0][0x23c], -R108 ;  /* 0x00008f00b1807a23 */ /* 0x000fe4000001086c */
[C---:B------:R-:W-:Y:S02]  /*a330*/  HMMA.16816.F32.BF16 R16, R116.reuse, R22, R16 ;  /* 0x000000167410723c */ /* 0x040fe40000041810 */
[----:B------:R2:W-:Y:S05]  /*a340*/  MUFU.EX2 R221, R128 ;  /* 0x0000008000dd7308 */ /* 0x0005ea0000000800 */
[C---:B------:R-:W-:Y:S02]  /*a350*/  FMUL.FTZ R22, R101.reuse, R130 ;  /* 0x0000008265167220 */ /* 0x040fe40000410000 */
[----:B------:R-:W-:Y:S07]  /*a360*/  FMUL.FTZ R23, R101, R131 ;  /* 0x0000008365177220 */ /* 0x000fee0000410000 */
[-C--:B-1----:R-:W-:Y:S08]  /*a370*/  HMMA.16816.F32.BF16 R20, R116, R36.reuse, R20 ;  /* 0x000000247414723c */ /* 0x082ff00000041814 */
[C---:B------:R-:W-:Y:S04]  /*a380*/  HMMA.16816.F32.BF16 R24, R112.reuse, R36, R24 ;  /* 0x000000247018723c */ /* 0x040fe80000041818 */
[--C-:B--2---:R-:W-:Y:S03]  /*a390*/  FFMA.FTZ R128, R179, c[0x0][0x23c], -R111.reuse ;  /* 0x00008f00b3807a23 */ /* 0x104fe6000001086f */
[----:B------:R-:W-:Y:S01]  /*a3a0*/  FFMA.FTZ R36, R45, c[0x0][0x23c], -R106 ;  /* 0x00008f002d247a23 */ /* 0x000fe2000001086a */
[-C--:B------:R-:W-:Y:S01]  /*a3b0*/  HMMA.16816.F32.BF16 R28, R112, R38.reuse, R28 ;  /* 0x00000026701c723c */ /* 0x080fe2000004181c */
[----:B------:R1:W-:Y:S03]  /*a3c0*/  MUFU.EX2 R219, R128 ;  /* 0x0000008000db7308 */ /* 0x0003e60000000800 */
[----:B------:R-:W-:Y:S01]  /*a3d0*/  FMUL.FTZ R37, R102, R145 ;  /* 0x0000009166257220 */ /* 0x000fe20000410000 */
[----:B------:R-:W-:Y:S01]  /*a3e0*/  MOV R145, R66 ;  /* 0x0000004200917202 */ /* 0x000fe20000000f00 */
[C---:B------:R-:W-:Y:S02]  /*a3f0*/  FMUL.FTZ R66, R101.reuse, R174 ;  /* 0x000000ae65427220 */ /* 0x040fe40000410000 */
[C---:B------:R-:W-:Y:S01]  /*a400*/  HMMA.16816.F32.BF16 R32, R116.reuse, R38, R32 ;  /* 0x000000267420723c */ /* 0x040fe20000041820 */
[----:B------:R-:W-:Y:S02]  /*a410*/  LDSM.16.MT88.4 R172, [R226+0xac00] ;  /* 0x00ac0000e2ac783b */ /* 0x000fe40000004200 */
[----:B------:R2:W-:Y:S01]  /*a420*/  MUFU.EX2 R237, R36 ;  /* 0x0000002400ed7308 */ /* 0x0005e20000000800 */
[----:B------:R-:W-:Y:S03]  /*a430*/  FMUL.FTZ R45, R2, R153 ;  /* 0x00000099022d7220 */ /* 0x000fe60000410000 */
[C---:B------:R-:W-:Y:S01]  /*a440*/  FMUL.FTZ R38, R101.reuse, R146 ;  /* 0x0000009265267220 */ /* 0x040fe20000410000 */
[----:B------:R-:W-:Y:S01]  /*a450*/  MOV R146, R235 ;  /* 0x000000eb00927202 */ /* 0x000fe20000000f00 */
[----:B------:R-:W-:Y:S03]  /*a460*/  FMUL.FTZ R39, R101, R147 ;  /* 0x0000009365277220 */ /* 0x000fe60000410000 */
[----:B------:R-:W-:Y:S01]  /*a470*/  MOV R147, R234 ;  /* 0x000000ea00937202 */ /* 0x000fe20000000f00 */
[----:B------:R3:W-:Y:S01]  /*a480*/  MUFU.EX2 R235, R44 ;  /* 0x0000002c00eb7308 */ /* 0x0007e20000000800 */
[----:B-1----:R-:W-:Y:S09]  /*a490*/  FFMA.FTZ R128, R183, c[0x0][0x23c], -R111 ;  /* 0x00008f00b7807a23 */ /* 0x002ff2000001086f */
[----:B------:R1:W5:Y:S01]  /*a4a0*/  MUFU.EX2 R234, R50 ;  /* 0x0000003200ea7308 */ /* 0x0003620000000800 */
[----:B--2---:R-:W-:Y:S01]  /*a4b0*/  FMUL.FTZ R36, R102, R144 ;  /* 0x0000009066247220 */ /* 0x004fe20000410000 */
[----:B------:R-:W-:Y:S01]  /*a4c0*/  MOV R144, R58 ;  /* 0x0000003a00907202 */ /* 0x000fe20000000f00 */
[----:B------:R-:W-:Y:S07]  /*a4d0*/  FMUL.FTZ R58, R0, R166 ;  /* 0x000000a6003a7220 */ /* 0x000fee0000410000 */
[----:B------:R2:W-:Y:S01]  /*a4e0*/  MUFU.EX2 R215, R128 ;  /* 0x0000008000d77308 */ /* 0x0005e20000000800 */
[-C--:B------:R-:W-:Y:S03]  /*a4f0*/  HMMA.16816.F32.BF16 R36, R116, R52.reuse, R36 ;  /* 0x000000347424723c */ /* 0x080fe60000041824 */
[----:B---3--:R-:W-:Y:S05]  /*a500*/  FMUL.FTZ R44, R2, R152 ;  /* 0x00000098022c7220 */ /* 0x008fea0000410000 */
[C---:B------:R-:W-:Y:S04]  /*a510*/  HMMA.16816.F32.BF16 R40, R112.reuse, R52, R40 ;  /* 0x000000347028723c */ /* 0x040fe80000041828 */
[C---:B-1----:R-:W-:Y:S03]  /*a520*/  FMUL.FTZ R50, R101.reuse, R158 ;  /* 0x0000009e65327220 */ /* 0x042fe60000410000 */
[----:B------:R-:W-:Y:S01]  /*a530*/  FFMA.FTZ R52, R56, c[0x0][0x23c], -R107 ;  /* 0x00008f0038347a23 */ /* 0x000fe2000001086b */
[-C--:B------:R-:W-:Y:S01]  /*a540*/  HMMA.16816.F32.BF16 R44, R112, R54.reuse, R44 ;  /* 0x00000036702c723c */ /* 0x080fe2000004182c */
[----:B------:R-:W-:Y:S02]  /*a550*/  LDSM.16.MT88.4 R156, [R224+0xac00] ;  /* 0x00ac0000e09c783b */ /* 0x000fe40000004200 */
[----:B------:R1:W3:Y:S01]  /*a560*/  MUFU.EX2 R232, R52 ;  /* 0x0000003400e87308 */ /* 0x0002e20000000800 */
[----:B------:R-:W-:Y:S02]  /*a570*/  FMUL.FTZ R53, R102, R161 ;  /* 0x000000a166357220 */ /* 0x000fe40000410000 */
[----:B------:R-:W-:Y:S02]  /*a580*/  FMUL.FTZ R56, R2, R164 ;  /* 0x000000a402387220 */ /* 0x000fe40000410000 */
[C---:B------:R-:W-:Y:S01]  /*a590*/  HMMA.16816.F32.BF16 R48, R116.reuse, R54, R48 ;  /* 0x000000367430723c */ /* 0x040fe20000041830 */
[----:B--2---:R-:W-:Y:S06]  /*a5a0*/  LDSM.16.MT88.4 R128, [R226+0x9400] ;  /* 0x00940000e280783b */ /* 0x004fec0000004200 */
[C---:B------:R-:W-:Y:S02]  /*a5b0*/  FMUL.FTZ R54, R101.reuse, R162 ;  /* 0x000000a265367220 */ /* 0x040fe40000410000 */
[----:B------:R-:W-:Y:S03]  /*a5c0*/  FMUL.FTZ R55, R101, R163 ;  /* 0x000000a365377220 */ /* 0x000fe60000410000 */
[----:B-1----:R-:W-:Y:S07]  /*a5d0*/  FMUL.FTZ R52, R102, R160 ;  /* 0x000000a066347220 */ /* 0x002fee0000410000 */
[-C--:B------:R-:W-:Y:S08]  /*a5e0*/  HMMA.16816.F32.BF16 R52, R116, R120.reuse, R52 ;  /* 0x000000787434723c */ /* 0x080ff00000041834 */
[C---:B------:R-:W-:Y:S07]  /*a5f0*/  HMMA.16816.F32.BF16 R56, R112.reuse, R120, R56 ;  /* 0x000000787038723c */ /* 0x040fee0000041838 */
[--C-:B------:R-:W-:Y:S01]  /*a600*/  FFMA.FTZ R120, R176, c[0x0][0x23c], -R108.reuse ;  /* 0x00008f00b0787a23 */ /* 0x100fe2000001086c */
[-C--:B------:R-:W-:Y:S03]  /*a610*/  HMMA.16816.F32.BF16 R60, R112, R122.reuse, R60 ;  /* 0x0000007a703c723c */ /* 0x080fe6000004183c */
[----:B------:R1:W-:Y:S05]  /*a620*/  MUFU.EX2 R220, R120 ;  /* 0x0000007800dc7308 */ /* 0x0003ea0000000800 */
[C---:B------:R-:W-:Y:S08]  /*a630*/  HMMA.16816.F32.BF16 R64, R116.reuse, R122, R64 ;  /* 0x0000007a7440723c */ /* 0x040ff00000041840 */
[-C--:B----4-:R-:W-:Y:S08]  /*a640*/  HMMA.16816.F32.BF16 R68, R116, R124.reuse, R68 ;  /* 0x0000007c7444723c */ /* 0x090ff00000041844 */
[C---:B------:R-:W-:Y:S01]  /*a650*/  HMMA.16816.F32.BF16 R72, R112.reuse, R124, R72 ;  /* 0x0000007c7048723c */ /* 0x040fe20000041848 */
[----:B-1----:R-:W1:Y:S06]  /*a660*/  LDSM.16.MT88.4 R120, [R226+0xb000] ;  /* 0x00b00000e278783b */ /* 0x002e6c0000004200 */
[--C-:B------:R-:W-:Y:S01]  /*a670*/  FFMA.FTZ R124, R181, c[0x0][0x23c], -R111.reuse ;  /* 0x00008f00b57c7a23 */ /* 0x100fe2000001086f */
[-C--:B------:R-:W-:Y:S03]  /*a680*/  HMMA.16816.F32.BF16 R76, R112, R126.reuse, R76 ;  /* 0x0000007e704c723c */ /* 0x080fe6000004184c */
[----:B------:R2:W4:Y:S05]  /*a690*/  MUFU.EX2 R218, R124 ;  /* 0x0000007c00da7308 */ /* 0x00052a0000000800 */
[C---:B------:R-:W-:Y:S04]  /*a6a0*/  HMMA.16816.F32.BF16 R80, R116.reuse, R126, R80 ;  /* 0x0000007e7450723c */ /* 0x040fe80000041850 */
[--C-:B--2---:R-:W-:Y:S04]  /*a6b0*/  FFMA.FTZ R124, R180, c[0x0][0x23c], -R108.reuse ;  /* 0x00008f00b47c7a23 */ /* 0x104fe8000001086c */
[----:B------:R2:W-:Y:S01]  /*a6c0*/  MUFU.EX2 R217, R124 ;  /* 0x0000007c00d97308 */ /* 0x0005e20000000800 */
[-C--:B-1----:R-:W-:Y:S08]  /*a6d0*/  HMMA.16816.F32.BF16 R84, R116, R120.reuse, R84 ;  /* 0x000000787454723c */ /* 0x082ff00000041854 */
[C---:B------:R-:W-:Y:S07]  /*a6e0*/  HMMA.16816.F32.BF16 R88, R112.reuse, R120, R88 ;  /* 0x000000787058723c */ /* 0x040fee0000041858 */
[----:B------:R-:W-:Y:S01]  /*a6f0*/  FFMA.FTZ R120, R184, c[0x0][0x23c], -R111 ;  /* 0x00008f00b8787a23 */ /* 0x000fe2000001086f */
[-C--:B------:R-:W-:Y:S03]  /*a700*/  HMMA.16816.F32.BF16 R92, R112, R122.reuse, R92 ;  /* 0x0000007a705c723c */ /* 0x080fe6000004185c */
[----:B------:R-:W1:Y:S01]  /*a710*/  MUFU.EX2 R214, R120 ;  /* 0x0000007800d67308 */ /* 0x000e620000000800 */
[----:B--2---:R-:W-:Y:S02]  /*a720*/  FFMA.FTZ R124, R182, c[0x0][0x23c], -R108 ;  /* 0x00008f00b67c7a23 */ /* 0x004fe4000001086c */
[----:B------:R-:W-:Y:S01]  /*a730*/  LDSM.16.MT88.4 R180, [R224+0xbc00] ;  /* 0x00bc0000e0b4783b */ /* 0x000fe20000004200 */
[--C-:B------:R-:W-:Y:S01]  /*a740*/  FFMA.FTZ R112, R187, c[0x0][0x23c], -R106.reuse ;  /* 0x00008f00bb707a23 */ /* 0x100fe2000001086a */
[----:B------:R-:W-:Y:S04]  /*a750*/  HMMA.16816.F32.BF16 R96, R116, R122, R96 ;  /* 0x0000007a7460723c */ /* 0x000fe80000041860 */
[----:B-----5:R-:W-:Y:S01]  /*a760*/  F2FP.BF16.PACK_AB R114, R234, R235 ;  /* 0x000000ebea72723e */ /* 0x020fe200000010ff */
[----:B------:R2:W5:Y:S01]  /*a770*/  MUFU.EX2 R216, R124 ;  /* 0x0000007c00d87308 */ /* 0x0005620000000800 */
[----:B---3--:R-:W-:Y:S01]  /*a780*/  F2FP.BF16.PACK_AB R113, R233, R232 ;  /* 0x000000e8e971723e */ /* 0x008fe200000010ff */
[--C-:B------:R-:W-:Y:S01]  /*a790*/  FFMA.FTZ R116, R192, c[0x0][0x23c], -R106.reuse ;  /* 0x00008f00c0747a23 */ /* 0x100fe2000001086a */
[----:B------:R-:W-:Y:S04]  /*a7a0*/  F2FP.BF16.PACK_AB R115, R223, R222 ;  /* 0x000000dedf73723e */ /* 0x000fe800000010ff */
[----:B----4-:R-:W-:Y:S03]  /*a7b0*/  F2FP.BF16.PACK_AB R117, R218, R219 ;  /* 0x000000dbda75723e */ /* 0x010fe600000010ff */
[----:B------:R3:W-:Y:S01]  /*a7c0*/  MUFU.EX2 R213, R112 ;  /* 0x0000007000d57308 */ /* 0x0007e20000000800 */
[----:B-1----:R-:W-:Y:S01]  /*a7d0*/  F2FP.BF16.PACK_AB R119, R214, R215 ;  /* 0x000000d7d677723e */ /* 0x002fe200000010ff */
[--C-:B------:R-:W-:Y:S08]  /*a7e0*/  FFMA.FTZ R120, R195, c[0x0][0x23c], -R106.reuse ;  /* 0x00008f00c3787a23 */ /* 0x100ff0000001086a */
[----:B------:R1:W-:Y:S01]  /*a7f0*/  MUFU.EX2 R211, R116 ;  /* 0x0000007400d37308 */ /* 0x0003e20000000800 */
[----:B--2---:R-:W2:Y:S01]  /*a800*/  LDSM.16.MT88.4 R124, [R224+0x9400] ;  /* 0x00940000e07c783b */ /* 0x004ea20000004200 */
[----:B-----5:R-:W-:Y:S08]  /*a810*/  F2FP.BF16.PACK_AB R118, R216, R217 ;  /* 0x000000d9d876723e */ /* 0x020ff000000010ff */
[----:B------:R4:W-:Y:S01]  /*a820*/  MUFU.EX2 R212, R120 ;  /* 0x0000007800d47308 */ /* 0x0009e20000000800 */
[----:B---3--:R-:W-:Y:S02]  /*a830*/  F2FP.BF16.PACK_AB R112, R236, R237 ;  /* 0x000000edec70723e */ /* 0x008fe400000010ff */
[----:B-1----:R-:W-:Y:S01]  /*a840*/  F2FP.BF16.PACK_AB R116, R221, R220 ;  /* 0x000000dcdd74723e */ /* 0x002fe200000010ff */
[----:B----4-:R-:W1:Y:S04]  /*a850*/  LDSM.16.MT88.4 R120, [R224+0xa400] ;  /* 0x00a40000e078783b */ /* 0x010e680000004200 */
[-C--:B--2---:R-:W-:Y:S08]  /*a860*/  HMMA.16816.F32.BF16 R4, R112, R124.reuse, R4 ;  /* 0x0000007c7004723c */ /* 0x084ff00000041804 */
[C---:B------:R-:W-:Y:S07]  /*a870*/  HMMA.16816.F32.BF16 R8, R116.reuse, R124, R8 ;  /* 0x0000007c7408723c */ /* 0x040fee0000041808 */
[----:B------:R-:W-:Y:S01]  /*a880*/  FFMA.FTZ R124, R196, c[0x0][0x23c], -R106 ;  /* 0x00008f00c47c7a23 */ /* 0x000fe2000001086a */
[-C--:B------:R-:W-:Y:S03]  /*a890*/  HMMA.16816.F32.BF16 R12, R116, R126.reuse, R12 ;  /* 0x0000007e740c723c */ /* 0x080fe6000004180c */
[----:B------:R2:W-:Y:S05]  /*a8a0*/  MUFU.EX2 R210, R124 ;  /* 0x0000007c00d27308 */ /* 0x0005ea0000000800 */
[C---:B------:R-:W-:Y:S08]  /*a8b0*/  HMMA.16816.F32.BF16 R16, R112.reuse, R126, R16 ;  /* 0x0000007e7010723c */ /* 0x040ff00000041810 */
[-C--:B------:R-:W-:Y:S08]  /*a8c0*/  HMMA.16816.F32.BF16 R20, R112, R128.reuse, R20 ;  /* 0x000000807014723c */ /* 0x080ff00000041814 */
[C---:B------:R-:W-:Y:S04]  /*a8d0*/  HMMA.16816.F32.BF16 R24, R116.reuse, R128, R24 ;  /* 0x000000807418723c */ /* 0x040fe80000041818 */
[--C-:B--2---:R-:W-:Y:S03]  /*a8e0*/  FFMA.FTZ R124, R199, c[0x0][0x23c], -R107.reuse ;  /* 0x00008f00c77c7a23 */ /* 0x104fe6000001086b */
[--C-:B------:R-:W-:Y:S01]  /*a8f0*/  FFMA.FTZ R128, R202, c[0x0][0x23c], -R107.reuse ;  /* 0x00008f00ca807a23 */ /* 0x100fe2000001086b */
[-C--:B------:R-:W-:Y:S01]  /*a900*/  HMMA.16816.F32.BF16 R28, R116, R130.reuse, R28 ;  /* 0x00000082741c723c */ /* 0x080fe2000004181c */
[----:B------:R2:W-:Y:S07]  /*a910*/  MUFU.EX2 R209, R124 ;  /* 0x0000007c00d17308 */ /* 0x0005ee0000000800 */
[C---:B------:R-:W-:Y:S03]  /*a920*/  HMMA.16816.F32.BF16 R32, R112.reuse, R130, R32 ;  /* 0x000000827020723c */ /* 0x040fe60000041820 */
[----:B------:R3:W-:Y:S05]  /*a930*/  MUFU.EX2 R206, R128 ;  /* 0x0000008000ce7308 */ /* 0x0007ea0000000800 */
[-C--:B-1----:R-:W-:Y:S05]  /*a940*/  HMMA.16816.F32.BF16 R36, R112, R120.reuse, R36 ;  /* 0x000000787024723c */ /* 0x082fea0000041824 */
[----:B------:R1:W-:Y:S03]  /*a950*/  MUFU.EX2 R202, R132 ;  /* 0x0000008400ca7308 */ /* 0x0003e60000000800 */
[C---:B------:R-:W-:Y:S04]  /*a960*/  HMMA.16816.F32.BF16 R40, R116.reuse, R120, R40 ;  /* 0x000000787428723c */ /* 0x040fe80000041828 */
[----:B--2---:R-:W-:Y:S03]  /*a970*/  FFMA.FTZ R124, R200, c[0x0][0x23c], -R107 ;  /* 0x00008f00c87c7a23 */ /* 0x004fe6000001086b */
[----:B------:R-:W-:Y:S01]  /*a980*/  FFMA.FTZ R120, R185, c[0x0][0x23c], -R111 ;  /* 0x00008f00b9787a23 */ /* 0x000fe2000001086f */
[-C--:B------:R-:W-:Y:S01]  /*a990*/  HMMA.16816.F32.BF16 R44, R116, R122.reuse, R44 ;  /* 0x0000007a742c723c */ /* 0x080fe2000004182c */
[----:B------:R2:W-:Y:S03]  /*a9a0*/  MUFU.EX2 R208, R124 ;  /* 0x0000007c00d07308 */ /* 0x0005e60000000800 */
[--C-:B---3--:R-:W-:Y:S04]  /*a9b0*/  FFMA.FTZ R128, R194, c[0x0][0x23c], -R108.reuse ;  /* 0x00008f00c2807a23 */ /* 0x108fe8000001086c */
[C---:B------:R-:W-:Y:S03]  /*a9c0*/  HMMA.16816.F32.BF16 R48, R112.reuse, R122, R48 ;  /* 0x0000007a7030723c */ /* 0x040fe60000041830 */
[----:B------:R3:W-:Y:S01]  /*a9d0*/  MUFU.EX2 R205, R128 ;  /* 0x0000008000cd7308 */ /* 0x0007e20000000800 */
[----:B-1----:R-:W-:Y:S09]  /*a9e0*/  LDSM.16.MT88.4 R132, [R224+0x9800] ;  /* 0x00980000e084783b */ /* 0x002ff20000004200 */
[----:B------:R1:W-:Y:S01]  /*a9f0*/  MUFU.EX2 R203, R120 ;  /* 0x0000007800cb7308 */ /* 0x0003e20000000800 */
[----:B--2---:R-:W-:Y:S09]  /*aa00*/  FFMA.FTZ R124, R201, c[0x0][0x23c], -R107 ;  /* 0x00008f00c97c7a23 */ /* 0x004ff2000001086b */
[----:B------:R2:W-:Y:S01]  /*aa10*/  MUFU.EX2 R207, R124 ;  /* 0x0000007c00cf7308 */ /* 0x0005e20000000800 */
[--C-:B---3--:R-:W-:Y:S09]  /*aa20*/  FFMA.FTZ R128, R193, c[0x0][0x23c], -R108.reuse ;  /* 0x00008f00c1807a23 */ /* 0x108ff2000001086c */
[----:B------:R3:W4:Y:S01]  /*aa30*/  MUFU.EX2 R204, R128 ;  /* 0x0000008000cc7308 */ /* 0x0007220000000800 */
[--C-:B-1----:R-:W-:Y:S09]  /*aa40*/  FFMA.FTZ R120, R186, c[0x0][0x23c], -R111.reuse ;  /* 0x00008f00ba787a23 */ /* 0x102ff2000001086f */
[----:B------:R1:W5:Y:S01]  /*aa50*/  MUFU.EX2 R201, R120 ;  /* 0x0000007800c97308 */ /* 0x0003620000000800 */
[----:B--2---:R-:W2:Y:S08]  /*aa60*/  LDSM.16.MT88.4 R124, [R226+0xa400] ;  /* 0x00a40000e27c783b */ /* 0x004eb00000004200 */
[----:B---3--:R-:W3:Y:S08]  /*aa70*/  LDSM.16.MT88.4 R128, [R224+0xb400] ;  /* 0x00b40000e080783b */ /* 0x008ef00000004200 */
[----:B-1----:R-:W1:Y:S01]  /*aa80*/  LDSM.16.MT88.4 R120, [R226+0xb400] ;  /* 0x00b40000e278783b */ /* 0x002e620000004200 */
[-C--:B--2---:R-:W-:Y:S08]  /*aa90*/  HMMA.16816.F32.BF16 R52, R112, R124.reuse, R52 ;  /* 0x0000007c7034723c */ /* 0x084ff00000041834 */
[C---:B------:R-:W-:Y:S07]  /*aaa0*/  HMMA.16816.F32.BF16 R56, R116.reuse, R124, R56 ;  /* 0x0000007c7438723c */ /* 0x040fee0000041838 */
[----:B------:R-:W-:Y:S01]  /*aab0*/  FFMA.FTZ R124, R190, c[0x0][0x23c], -R108 ;  /* 0x00008f00be7c7a23 */ /* 0x000fe2000001086c */
[-C--:B------:R-:W-:Y:S03]  /*aac0*/  HMMA.16816.F32.BF16 R60, R116, R126.reuse, R60 ;  /* 0x0000007e743c723c */ /* 0x080fe6000004183c */
[----:B------:R2:W1:Y:S05]  /*aad0*/  MUFU.EX2 R200, R124 ;  /* 0x0000007c00c87308 */ /* 0x00046a0000000800 */
[C---:B------:R-:W-:Y:S08]  /*aae0*/  HMMA.16816.F32.BF16 R64, R112.reuse, R126, R64 ;  /* 0x0000007e7040723c */ /* 0x040ff00000041840 */
[-C--:B---3--:R-:W-:Y:S08]  /*aaf0*/  HMMA.16816.F32.BF16 R68, R112, R128.reuse, R68 ;  /* 0x000000807044723c */ /* 0x088ff00000041844 */
[C---:B------:R-:W-:Y:S04]  /*ab00*/  HMMA.16816.F32.BF16 R72, R116.reuse, R128, R72 ;  /* 0x000000807448723c */ /* 0x040fe80000041848 */
[----:B--2---:R-:W-:Y:S03]  /*ab10*/  FFMA.FTZ R124, R197, c[0x0][0x23c], -R111 ;  /* 0x00008f00c57c7a23 */ /* 0x004fe6000001086f */
[--C-:B------:R-:W-:Y:S01]  /*ab20*/  FFMA.FTZ R128, R249, c[0x0][0x23c], -R106.reuse ;  /* 0x00008f00f9807a23 */ /* 0x100fe2000001086a */
[-C--:B------:R-:W-:Y:S01]  /*ab30*/  HMMA.16816.F32.BF16 R76, R116, R130.reuse, R76 ;  /* 0x00000082744c723c */ /* 0x080fe2000004184c */
[----:B------:R2:W3:Y:S03]  /*ab40*/  MUFU.EX2 R199, R124 ;  /* 0x0000007c00c77308 */ /* 0x0004e60000000800 */
[----:B------:R-:W-:Y:S04]  /*ab50*/  MOV R249, R142 ;  /* 0x0000008e00f97202 */ /* 0x000fe80000000f00 */
[C---:B------:R-:W-:Y:S03]  /*ab60*/  HMMA.16816.F32.BF16 R80, R112.reuse, R130, R80 ;  /* 0x000000827050723c */ /* 0x040fe60000041850 */
[----:B------:R3:W-:Y:S05]  /*ab70*/  MUFU.EX2 R197, R128 ;  /* 0x0000008000c57308 */ /* 0x0007ea0000000800 */
[-C--:B-1----:R-:W-:Y:S08]  /*ab80*/  HMMA.16816.F32.BF16 R84, R112, R120.reuse, R84 ;  /* 0x000000787054723c */ /* 0x082ff00000041854 */
[C---:B------:R-:W-:Y:S01]  /*ab90*/  HMMA.16816.F32.BF16 R88, R116.reuse, R120, R88 ;  /* 0x000000787458723c */ /* 0x040fe20000041858 */
[----:B--2---:R-:W1:Y:S07]  /*aba0*/  LDSM.16.MT88.4 R124, [R226+0x9800] ;  /* 0x00980000e27c783b */ /* 0x004e6e0000004200 */
[-C--:B------:R-:W-:Y:S01]  /*abb0*/  HMMA.16816.F32.BF16 R92, R116, R122.reuse, R92 ;  /* 0x0000007a745c723c */ /* 0x080fe2000004185c */
[----:B---3--:R-:W-:Y:S06]  /*abc0*/  LDSM.16.MT88.4 R128, [R226+0xa800] ;  /* 0x00a80000e280783b */ /* 0x008fec0000004200 */
[----:B----4-:R-:W-:Y:S01]  /*abd0*/  F2FP.BF16.PACK_AB R116, R204, R205 ;  /* 0x000000cdcc74723e */ /* 0x010fe200000010ff */
[----:B------:R-:W-:Y:S01]  /*abe0*/  HMMA.16816.F32.BF16 R96, R112, R122, R96 ;  /* 0x0000007a7060723c */ /* 0x000fe20000041860 */
[----:B------:R-:W2:Y:S03]  /*abf0*/  LDSM.16.MT88.4 R120, [R224+0xa800] ;  /* 0x00a80000e078783b */ /* 0x000ea60000004200 */
[----:B-----5:R-:W-:Y:S02]  /*ac00*/  F2FP.BF16.PACK_AB R117, R201, R203 ;  /* 0x000000cbc975723e */ /* 0x020fe400000010ff */
[----:B------:R-:W-:Y:S02]  /*ac10*/  F2FP.BF16.PACK_AB R118, R200, R202 ;  /* 0x000000cac876723e */ /* 0x000fe400000010ff */
[----:B------:R-:W-:Y:S04]  /*ac20*/  F2FP.BF16.PACK_AB R112, R211, R213 ;  /* 0x000000d5d370723e */ /* 0x000fe800000010ff */
[----:B------:R-:W-:Y:S02]  /*ac30*/  F2FP.BF16.PACK_AB R114, R210, R212 ;  /* 0x000000d4d272723e */ /* 0x000fe400000010ff */
[----:B------:R-:W-:Y:S02]  /*ac40*/  F2FP.BF16.PACK_AB R113, R208, R209 ;  /* 0x000000d1d071723e */ /* 0x000fe400000010ff */
[----:B------:R-:W-:Y:S02]  /*ac50*/  F2FP.BF16.PACK_AB R115, R206, R207 ;  /* 0x000000cfce73723e */ /* 0x000fe400000010ff */
[----:B------:R-:W-:Y:S05]  /*ac60*/  F2FP.BF16.PACK_AB R119, R198, R199 ;  /* 0x000000c7c677723e */ /* 0x000fea00000010ff */
[-C--:B------:R-:W-:Y:S08]  /*ac70*/  HMMA.16816.F32.BF16 R4, R112, R132.reuse, R4 ;  /* 0x000000847004723c */ /* 0x080ff00000041804 */
[C---:B------:R-:W-:Y:S08]  /*ac80*/  HMMA.16816.F32.BF16 R8, R116.reuse, R132, R8 ;  /* 0x000000847408723c */ /* 0x040ff00000041808 */
[-C--:B------:R-:W-:Y:S08]  /*ac90*/  HMMA.16816.F32.BF16 R12, R116, R134.reuse, R12 ;  /* 0x00000086740c723c */ /* 0x080ff0000004180c */
[C---:B------:R-:W-:Y:S08]  /*aca0*/  HMMA.16816.F32.BF16 R16, R112.reuse, R134, R16 ;  /* 0x000000867010723c */ /* 0x040ff00000041810 */
[-C--:B-1----:R-:W-:Y:S08]  /*acb0*/  HMMA.16816.F32.BF16 R20, R112, R124.reuse, R20 ;  /* 0x0000007c7014723c */ /* 0x082ff00000041814 */
[C---:B------:R-:W-:Y:S07]  /*acc0*/  HMMA.16816.F32.BF16 R24, R116.reuse, R124, R24 ;  /* 0x0000007c7418723c */ /* 0x040fee0000041818 */
[--C-:B------:R-:W-:Y:S01]  /*acd0*/  FFMA.FTZ R124, R247, c[0x0][0x23c], -R106.reuse ;  /* 0x00008f00f77c7a23 */ /* 0x100fe2000001086a */
[-C--:B------:R-:W-:Y:S03]  /*ace0*/  HMMA.16816.F32.BF16 R28, R116, R126.reuse, R28 ;  /* 0x0000007e741c723c */ /* 0x080fe6000004181c */
[----:B------:R1:W-:Y:S01]  /*acf0*/  MUFU.EX2 R195, R124 ;  /* 0x0000007c00c37308 */ /* 0x0003e20000000800 */
[----:B------:R-:W-:Y:S04]  /*ad00*/  MOV R247, R141 ;  /* 0x0000008d00f77202 */ /* 0x000fe80000000f00 */
[C---:B------:R-:W-:Y:S08]  /*ad10*/  HMMA.16816.F32.BF16 R32, R112.reuse, R126, R32 ;  /* 0x0000007e7020723c */ /* 0x040ff00000041820 */
[-C--:B--2---:R-:W-:Y:S08]  /*ad20*/  HMMA.16816.F32.BF16 R36, R112, R120.reuse, R36 ;  /* 0x000000787024723c */ /* 0x084ff00000041824 */
[C---:B------:R-:W-:Y:S04]  /*ad30*/  HMMA.16816.F32.BF16 R40, R116.reuse, R120, R40 ;  /* 0x000000787428723c */ /* 0x040fe80000041828 */
[--C-:B-1----:R-:W-:Y:S02]  /*ad40*/  FFMA.FTZ R124, R149, c[0x0][0x23c], -R106.reuse ;  /* 0x00008f00957c7a23 */ /* 0x102fe4000001086a */
[----:B------:R-:W-:Y:S02]  /*ad50*/  FFMA.FTZ R106, R148, c[0x0][0x23c], -R106 ;  /* 0x00008f00946a7a23 */ /* 0x000fe4000001086a */
[-C--:B------:R-:W-:Y:S01]  /*ad60*/  HMMA.16816.F32.BF16 R44, R116, R122.reuse, R44 ;  /* 0x0000007a742c723c */ /* 0x080fe2000004182c */
[----:B------:R1:W-:Y:S07]  /*ad70*/  MUFU.EX2 R196, R124 ;  /* 0x0000007c00c47308 */ /* 0x0003ee0000000800 */
[C---:B------:R-:W-:Y:S01]  /*ad80*/  HMMA.16816.F32.BF16 R48, R112.reuse, R122, R48 ;  /* 0x0000007a7030723c */ /* 0x040fe20000041830 */
[----:B------:R-:W-:Y:S02]  /*ad90*/  LDSM.16.MT88.4 R120, [R226+0xb800] ;  /* 0x00b80000e278783b */ /* 0x000fe40000004200 */
[----:B------:R2:W-:Y:S05]  /*ada0*/  MUFU.EX2 R194, R106 ;  /* 0x0000006a00c27308 */ /* 0x0005ea0000000800 */
[-C--:B------:R-:W-:Y:S08]  /*adb0*/  HMMA.16816.F32.BF16 R52, R112, R128.reuse, R52 ;  /* 0x000000807034723c */ /* 0x080ff00000041834 */
[C---:B------:R-:W-:Y:S01]  /*adc0*/  HMMA.16816.F32.BF16 R56, R116.reuse, R128, R56 ;  /* 0x000000807438723c */ /* 0x040fe20000041838 */
[----:B-1----:R-:W1:Y:S07]  /*add0*/  LDSM.16.MT88.4 R124, [R224+0xb800] ;  /* 0x00b80000e07c783b */ /* 0x002e6e0000004200 */
[-C--:B------:R-:W-:Y:S04]  /*ade0*/  HMMA.16816.F32.BF16 R60, R116, R130.reuse, R60 ;  /* 0x00000082743c723c */ /* 0x080fe8000004183c */
[--C-:B--2---:R-:W-:Y:S04]  /*adf0*/  FFMA.FTZ R106, R147, c[0x0][0x23c], -R107.reuse ;  /* 0x00008f00936a7a23 */ /* 0x104fe8000001086b */
[C---:B------:R-:W-:Y:S01]  /*ae00*/  HMMA.16816.F32.BF16 R64, R112.reuse, R130, R64 ;  /* 0x000000827040723c */ /* 0x040fe20000041840 */
[----:B------:R2:W-:Y:S01]  /*ae10*/  MUFU.EX2 R193, R106 ;  /* 0x0000006a00c17308 */ /* 0x0005e20000000800 */
[----:B------:R-:W3:Y:S06]  /*ae20*/  LDSM.16.MT88.4 R128, [R224+0x9c00] ;  /* 0x009c0000e080783b */ /* 0x000eec0000004200 */
[-C--:B-1----:R-:W-:Y:S04]  /*ae30*/  HMMA.16816.F32.BF16 R68, R112, R124.reuse, R68 ;  /* 0x0000007c7044723c */ /* 0x082fe80000041844 */
[--C-:B--2---:R-:W-:Y:S04]  /*ae40*/  FFMA.FTZ R106, R146, c[0x0][0x23c], -R107.reuse ;  /* 0x00008f00926a7a23 */ /* 0x104fe8000001086b */
[----:B------:R1:W2:Y:S01]  /*ae50*/  MUFU.EX2 R191, R106 ;  /* 0x0000006a00bf7308 */ /* 0x0002a20000000800 */
[C---:B------:R-:W-:Y:S08]  /*ae60*/  HMMA.16816.F32.BF16 R72, R116.reuse, R124, R72 ;  /* 0x0000007c7448723c */ /* 0x040ff00000041848 */
[-C--:B------:R-:W-:Y:S08]  /*ae70*/  HMMA.16816.F32.BF16 R76, R116, R126.reuse, R76 ;  /* 0x0000007e744c723c */ /* 0x080ff0000004184c */
[C---:B------:R-:W-:Y:S04]  /*ae80*/  HMMA.16816.F32.BF16 R80, R112.reuse, R126, R80 ;  /* 0x0000007e7050723c */ /* 0x040fe80000041850 */
[--C-:B-1----:R-:W-:Y:S04]  /*ae90*/  FFMA.FTZ R106, R145, c[0x0][0x23c], -R107.reuse ;  /* 0x00008f00916a7a23 */ /* 0x102fe8000001086b */
[-C--:B------:R-:W-:Y:S01]  /*aea0*/  HMMA.16816.F32.BF16 R84, R112, R120.reuse, R84 ;  /* 0x000000787054723c */ /* 0x080fe20000041854 */
[----:B------:R1:W-:Y:S03]  /*aeb0*/  MUFU.EX2 R192, R106 ;  /* 0x0000006a00c07308 */ /* 0x0003e60000000800 */
[----:B------:R-:W-:Y:S04]  /*aec0*/  FFMA.FTZ R107, R188, c[0x0][0x23c], -R107 ;  /* 0x00008f00bc6b7a23 */ /* 0x000fe8000001086b */
[C---:B------:R-:W-:Y:S03]  /*aed0*/  HMMA.16816.F32.BF16 R88, R116.reuse, R120, R88 ;  /* 0x000000787458723c */ /* 0x040fe60000041858 */
[----:B------:R-:W-:Y:S05]  /*aee0*/  MUFU.EX2 R190, R107 ;  /* 0x0000006b00be7308 */ /* 0x000fea0000000800 */
[-C--:B------:R-:W-:Y:S05]  /*aef0*/  HMMA.16816.F32.BF16 R92, R116, R122.reuse, R92 ;  /* 0x0000007a745c723c */ /* 0x080fea000004185c */
[----:B------:R2:W-:Y:S03]  /*af00*/  MUFU.EX2 R107, R109 ;  /* 0x0000006d006b7308 */ /* 0x0005e60000000800 */
[----:B------:R-:W-:Y:S04]  /*af10*/  HMMA.16816.F32.BF16 R96, R112, R122, R96 ;  /* 0x0000007a7060723c */ /* 0x000fe80000041860 */
[--C-:B-1----:R-:W-:Y:S04]  /*af20*/  FFMA.FTZ R106, R189, c[0x0][0x23c], -R108.reuse ;  /* 0x00008f00bd6a7a23 */ /* 0x102fe8000001086c */
[----:B------:R1:W-:Y:S01]  /*af30*/  MUFU.EX2 R188, R106 ;  /* 0x0000006a00bc7308 */ /* 0x0003e20000000800 */
[----:B--2---:R-:W-:Y:S03]  /*af40*/  F2FP.BF16.PACK_AB R109, R191, R193 ;  /* 0x000000c1bf6d723e */ /* 0x004fe600000010ff */
[--C-:B-1----:R-:W-:Y:S01]  /*af50*/  FFMA.FTZ R106, R246, c[0x0][0x23c], -R108.reuse ;  /* 0x00008f00f66a7a23 */ /* 0x102fe2000001086c */
[----:B------:R-:W-:Y:S05]  /*af60*/  MOV R246, R140 ;  /* 0x0000008c00f67202 */ /* 0x000fea0000000f00 */
[----:B------:R1:W2:Y:S02]  /*af70*/  MUFU.EX2 R189, R106 ;  /* 0x0000006a00bd7308 */ /* 0x0002a40000000800 */
[--C-:B-1----:R-:W-:Y:S01]  /*af80*/  FFMA.FTZ R106, R238, c[0x0][0x23c], -R111.reuse ;  /* 0x00008f00ee6a7a23 */ /* 0x102fe2000001086f */
[----:B--2---:R-:W-:Y:S02]  /*af90*/  F2FP.BF16.PACK_AB R176, R189, R188 ;  /* 0x000000bcbdb0723e */ /* 0x004fe400000010ff */
[----:B------:R-:W-:Y:S05]  /*afa0*/  MOV R238, R139 ;  /* 0x0000008b00ee7202 */ /* 0x000fea0000000f00 */
[----:B------:R1:W-:Y:S02]  /*afb0*/  MUFU.EX2 R186, R106 ;  /* 0x0000006a00ba7308 */ /* 0x0003e40000000800 */
[--C-:B-1----:R-:W-:Y:S01]  /*afc0*/  FFMA.FTZ R106, R239, c[0x0][0x23c], -R111.reuse ;  /* 0x00008f00ef6a7a23 */ /* 0x102fe2000001086f */
[----:B------:R-:W-:Y:S01]  /*afd0*/  MOV R239, R138 ;  /* 0x0000008a00ef7202 */ /* 0x000fe20000000f00 */
[----:B------:R-:W-:Y:S01]  /*afe0*/  FFMA.FTZ R111, R110, c[0x0][0x23c], -R111 ;  /* 0x00008f006e6f7a23 */ /* 0x000fe2000001086f */
[----:B------:R-:W-:Y:S05]  /*aff0*/  F2FP.BF16.PACK_AB R110, R194, R196 ;  /* 0x000000c4c26e723e */ /* 0x000fea00000010ff */
[----:B------:R1:W2:Y:S02]  /*b000*/  MUFU.EX2 R187, R106 ;  /* 0x0000006a00bb7308 */ /* 0x0002a40000000800 */
[--C-:B-1----:R-:W-:Y:S01]  /*b010*/  FFMA.FTZ R106, R144, c[0x0][0x23c], -R108.reuse ;  /* 0x00008f00906a7a23 */ /* 0x102fe2000001086c */
[----:B--2---:R-:W-:Y:S01]  /*b020*/  F2FP.BF16.PACK_AB R177, R187, R186 ;  /* 0x000000babbb1723e */ /* 0x004fe200000010ff */
[----:B------:R-:W-:Y:S06]  /*b030*/  FFMA.FTZ R108, R143, c[0x0][0x23c], -R108 ;  /* 0x00008f008f6c7a23 */ /* 0x000fec000001086c */
[----:B------:R-:W-:Y:S01]  /*b040*/  MUFU.EX2 R185, R106 ;  /* 0x0000006a00b97308 */ /* 0x000fe20000000800 */
[----:B------:R-:W1:Y:S09]  /*b050*/  LDSM.16.MT88.4 R140, [R226+0x9c00] ;  /* 0x009c0000e28c783b */ /* 0x000e720000004200 */
[----:B------:R2:W4:Y:S10]  /*b060*/  MUFU.EX2 R184, R108 ;  /* 0x0000006c00b87308 */ /* 0x0005340000000800 */
[----:B------:R5:W1:Y:S01]  /*b070*/  MUFU.EX2 R106, R111 ;  /* 0x0000006f006a7308 */ /* 0x000a620000000800 */
[----:B--2---:R-:W-:Y:S02]  /*b080*/  F2FP.BF16.PACK_AB R108, R195, R197 ;  /* 0x000000c5c36c723e */ /* 0x004fe400000010ff */
[----:B----4-:R-:W-:Y:S02]  /*b090*/  F2FP.BF16.PACK_AB R178, R184, R185 ;  /* 0x000000b9b8b2723e */ /* 0x010fe400000010ff */
[----:B-----5:R-:W-:Y:S02]  /*b0a0*/  F2FP.BF16.PACK_AB R111, R190, R192 ;  /* 0x000000c0be6f723e */ /* 0x020fe400000010ff */
[----:B-1----:R-:W-:Y:S05]  /*b0b0*/  F2FP.BF16.PACK_AB R179, R106, R107 ;  /* 0x0000006b6ab3723e */ /* 0x002fea00000010ff */
[-C--:B---3--:R-:W-:Y:S01]  /*b0c0*/  HMMA.16816.F32.BF16 R116, R108, R128.reuse, R4 ;  /* 0x000000806c74723c */ /* 0x088fe20000041804 */
[----:B------:R-:W1:Y:S07]  /*b0d0*/  LDSM.16.MT88.4 R4, [R226+0xbc00] ;  /* 0x00bc0000e204783b */ /* 0x000e6e0000004200 */
[C---:B------:R-:W-:Y:S01]  /*b0e0*/  HMMA.16816.F32.BF16 R112, R176.reuse, R128, R8 ;  /* 0x00000080b070723c */ /* 0x040fe20000041808 */
[----:B------:R-:W2:Y:S04]  /*b0f0*/  LDL.LU R8, [R1+0x8] ;  /* 0x0000080001087983 */ /* 0x000ea80000300800 */
[----:B------:R-:W3:Y:S03]  /*b100*/  LDL.LU R9, [R1+0xc] ;  /* 0x00000c0001097983 */ /* 0x000ee60000300800 */
[-C--:B------:R-:W-:Y:S01]  /*b110*/  HMMA.16816.F32.BF16 R120, R176, R130.reuse, R12 ;  /* 0x00000082b078723c */ /* 0x080fe2000004180c */
[----:B------:R-:W4:Y:S04]  /*b120*/  LDL.LU R10, [R1+0x10] ;  /* 0x00001000010a7983 */ /* 0x000f280000300800 */
[----:B------:R-:W5:Y:S02]  /*b130*/  LDL.LU R11, [R1+0x14] ;  /* 0x00001400010b7983 */ /* 0x000f640000300800 */
[----:B------:R-:W-:Y:S01]  /*b140*/  MOV R15, R137 ;  /* 0x00000089000f7202 */ /* 0x000fe20000000f00 */
        /* <DEDUP_REMOVED lines=20> */
[----:B------:R-:W-:Y:S07]  /*b290*/  HMMA.16816.F32.BF16 R96, R108, R6, R96 ;  /* 0x000000066c60723c */ /* 0x000fee0000041860 */
[----:B------:R-:W-:Y:S01]  /*b2a0*/  MOV R108, R3 ;  /* 0x00000003006c7202 */ /* 0x000fe20000000f00 */
[----:B--2---:R-:W-:Y:S04]  /*b2b0*/  FFMA.FTZ R102, R102, R8, R15 ;  /* 0x0000000866667223 */ /* 0x004fe8000001000f */
[----:B---3--:R-:W-:Y:S01]  /*b2c0*/  FFMA.FTZ R8, R101, R9, R251 ;  /* 0x0000000965087223 */ /* 0x008fe200000100fb */
[----:B------:R-:W-:Y:S01]  /*b2d0*/  MOV R101, R105 ;  /* 0x0000006900657202 */ /* 0x000fe20000000f00 */
        /* <DEDUP_REMOVED lines=57> */
[----:B------:R1:W-:Y:S01]  /*b670*/  STL [R1+0x8], R7 ;  /* 0x0000080701007387 */ /* 0x0003e20000100800 */
[----:B------:R-:W-:Y:S02]  /*b680*/  FADD.FTZ R5, R190, R6 ;  /* 0x00000006be057221 */ /* 0x000fe40000010000 */
[----:B------:R-:W-:Y:S02]  /*b690*/  FADD.FTZ R0, R187, R0 ;  /* 0x00000000bb007221 */ /* 0x000fe40000010000 */
[----:B------:R-:W-:Y:S01]  /*b6a0*/  FADD.FTZ R4, R184, R4 ;  /* 0x00000004b8047221 */ /* 0x000fe20000010000 */
[----:B------:R1:W-:Y:S01]  /*b6b0*/  STL [R1+0xc], R5 ;  /* 0x00000c0501007387 */ /* 0x0003e20000100800 */
[----:B------:R-:W-:Y:S01]  /*b6c0*/  FADD.FTZ R2, R107, R0 ;  /* 0x000000006b027221 */ /* 0x000fe20000010000 */
[----:B------:R-:W-:Y:S02]  /*b6d0*/  IADD3 R0, R231, -0x1, RZ ;  /* 0xffffffffe7007810 */ /* 0x000fe40007ffe0ff */
[----:B------:R1:W-:Y:S01]  /*b6e0*/  STL [R1+0x10], R4 ;  /* 0x0000100401007387 */ /* 0x0003e20000100800 */
[----:B------:R-:W-:Y:S01]  /*b6f0*/  MOV R107, R103 ;  /* 0x00000067006b7202 */ /* 0x000fe20000000f00 */
[----:B------:R-:W-:Y:S01]  /*b700*/  FADD.FTZ R2, R106, R2 ;  /* 0x000000026a027221 */ /* 0x000fe20000010000 */
[----:B------:R-:W-:Y:S02]  /*b710*/  MOV R231, R0 ;  /* 0x0000000000e77202 */ /* 0x000fe40000000f00 */
[----:B------:R-:W-:Y:S02]  /*b720*/  MOV R106, R104 ;  /* 0x00000068006a7202 */ /* 0x000fe40000000f00 */
[----:B------:R1:W-:Y:S02]  /*b730*/  STL [R1+0x14], R2 ;  /* 0x0000140201007387 */ /* 0x0003e40000100800 */
[----:B-1----:R-:W-:-:S05]  /*b740*/  @P5 BRA `(.L_x_631) ;  /* 0xffffba9000005947 */ /* 0x002fca000383ffff */
.L_x_630:
[----:B-1----:R-:W2:Y:S04]  /*b750*/  LDL.LU R4, [R1+0x8] ;  /* 0x0000080001047983 */ /* 0x002ea80000300800 */
        /* <DEDUP_REMOVED lines=12> */
[----:B------:R-:W-:Y:S01]  /*b820*/  SHFL.BFLY PT, R5, R7, 0x2, 0x1f ;  /* 0x0c401f0007057f89 */ /* 0x000fe200000e0000 */
[----:B------:R-:W-:Y:S01]  /*b830*/  ISETP.NE.AND P0, PT, R109, -0x1, PT ;  /* 0xffffffff6d00780c */ /* 0x000fe20003f05270 */
[----:B-1----:R-:W-:-:S02]  /*b840*/  FADD.FTZ R2, R2, R4 ;  /* 0x0000000402027221 */ /* 0x002fc40000010000 */
[----:B--2---:R-:W-:-:S03]  /*b850*/  FADD.FTZ R0, R0, R9 ;  /* 0x0000000900007221 */ /* 0x004fc60000010000 */
[----:B------:R-:W1:Y:S01]  /*b860*/  SHFL.BFLY PT, R4, R2, 0x1, 0x1f ;  /* 0x0c201f0002047f89 */ /* 0x000e6200000e0000 */
[----:B---3--:R-:W-:-:S03]  /*b870*/  FADD.FTZ R6, R6, R8 ;  /* 0x0000000806067221 */ /* 0x008fc60000010000 */
[----:B------:R-:W2:Y:S04]  /*b880*/  SHFL.BFLY PT, R9, R0, 0x1, 0x1f ;  /* 0x0c201f0000097f89 */ /* 0x000ea800000e0000 */
[----:B------:R-:W3:Y:S01]  /*b890*/  SHFL.BFLY PT, R8, R6, 0x1, 0x1f ;  /* 0x0c201f0006087f89 */ /* 0x000ee200000e0000 */
[----:B-1----:R-:W-:Y:S02]  /*b8a0*/  FADD.FTZ R50, R2, R4 ;  /* 0x0000000402327221 */ /* 0x002fe40000010000 */
[----:B------:R-:W-:Y:S02]  /*b8b0*/  FADD.FTZ R2, R5, R7 ;  /* 0x0000000705027221 */ /* 0x000fe40000010000 */
[----:B--2---:R-:W-:Y:S01]  /*b8c0*/  FADD.FTZ R49, R0, R9 ;  /* 0x0000000900317221 */ /* 0x004fe20000010000 */
[----:B------:R-:W-:Y:S01]  /*b8d0*/  FSETP.NE.FTZ.AND P6, PT, R50, RZ, PT ;  /* 0x000000ff3200720b */ /* 0x000fe20003fd5000 */
[----:B------:R-:W-:Y:S01]  /*b8e0*/  @P0 IMAD.WIDE.U32 R4, R109, c[0x0][0x1e8], RZ ;  /* 0x00007a006d040a25 */ /* 0x000fe200078e00ff */
[----:B------:R-:W1:Y:S01]  /*b8f0*/  SHFL.BFLY PT, R7, R2, 0x1, 0x1f ;  /* 0x0c201f0002077f89 */ /* 0x000e6200000e0000 */
[----:B------:R-:W-:-:S02]  /*b900*/  MOV R0, 0x3f800000 ;  /* 0x3f80000000007802 */ /* 0x000fc40000000f00 */
[----:B---3--:R-:W-:Y:S01]  /*b910*/  FADD.FTZ R100, R6, R8 ;  /* 0x0000000806647221 */ /* 0x008fe20000010000 */
[----:B------:R-:W-:Y:S01]  /*b920*/  LOP3.LUT R9, R52, 0xfffffffc, RZ, 0xc0, !PT ;  /* 0xfffffffc34097812 */ /* 0x000fe200078ec0ff */
[----:B------:R-:W-:Y:S01]  /*b930*/  @P0 IMAD R106, R109, c[0x0][0x1ec], R5 ;  /* 0x00007b006d6a0a24 */ /* 0x000fe200078e0205 */
[----:B------:R-:W-:Y:S02]  /*b940*/  FSETP.NE.FTZ.AND P5, PT, R49, RZ, PT ;  /* 0x000000ff3100720b */ /* 0x000fe40003fb5000 */
[----:B------:R-:W-:Y:S02]  /*b950*/  FSETP.NE.FTZ.AND P4, PT, R100, RZ, PT ;  /* 0x000000ff6400720b */ /* 0x000fe40003f95000 */
[----:B------:R-:W-:Y:S01]  /*b960*/  IADD3 R5, -R9, R107, RZ ;  /* 0x0000006b09057210 */ /* 0x000fe20007ffe1ff */
[----:B------:R-:W2:Y:S01]  /*b970*/  @P6 MUFU.RCP R0, R50 ;  /* 0x0000003200006308 */ /* 0x000ea20000001000 */
[----:B------:R-:W-:Y:S02]  /*b980*/  @P0 MOV R102, R4 ;  /* 0x0000000400660202 */ /* 0x000fe40000000f00 */
[----:B------:R-:W-:-:S02]  /*b990*/  LEA R51, R10, R5, 0x8 ;  /* 0x000000050a337211 */ /* 0x000fc400078e40ff */
[----:B------:R-:W-:-:S06]  /*b9a0*/  MOV R4, 0x3f800000 ;  /* 0x3f80000000047802 */ /* 0x000fcc0000000f00 */
[----:B------:R-:W-:Y:S01]  /*b9b0*/  @P5 MUFU.RCP R4, R49 ;  /* 0x0000003100045308 */ /* 0x000fe20000001000 */
[----:B-1----:R-:W-:Y:S01]  /*b9c0*/  FADD.FTZ R101, R2, R7 ;  /* 0x0000000702657221 */ /* 0x002fe20000010000 */
[----:B------:R-:W-:Y:S01]  /*b9d0*/  MOV R2, 0x3f800000 ;  /* 0x3f80000000027802 */ /* 0x000fe20000000f00 */
[----:B--2---:R-:W-:-:S03]  /*b9e0*/  FMUL.FTZ R116, R0, R116 ;  /* 0x0000007400747220 */ /* 0x004fc60000410000 */
        /* <DEDUP_REMOVED lines=212> */
[----:B------:R1:W-:Y:S04]  /*c730*/  STS [R0+0x5000], R19 ;  /* 0x0050001300007388 */ /* 0x0003e80000000800 */
[----:B------:R3:W-:Y:S04]  /*c740*/  STS [R0+0x5200], R18 ;  /* 0x0052001200007388 */ /* 0x0007e80000000800 */
[----:B------:R-:W-:Y:S04]  /*c750*/  STS [R2+0x5000], R15 ;  /* 0x0050000f02007388 */ /* 0x000fe80000000800 */
[----:B------:R4:W-:Y:S04]  /*c760*/  STS [R2+0x5200], R14 ;  /* 0x0052000e02007388 */ /* 0x0009e80000000800 */
[----:B------:R2:W-:Y:S04]  /*c770*/  STS [R5+0x4000], R13 ;  /* 0x0040000d05007388 */ /* 0x0005e80000000800 */
[----:B------:R-:W-:Y:S04]  /*c780*/  STS [R5+0x4200], R12 ;  /* 0x0042000c05007388 */ /* 0x000fe80000000800 */
[----:B------:R2:W-:Y:S04]  /*c790*/  STS [R4+0x4000], R9 ;  /* 0x0040000904007388 */ /* 0x0005e80000000800 */
[----:B-1----:R1:W5:Y:S01]  /*c7a0*/  LDL R19, [R1+0x58] ;  /* 0x0000580001137983 */ /* 0x0023620000100800 */
[----:B---3--:R-:W-:-:S03]  /*c7b0*/  @P1 MOV R0, c[0x0][0x210] ;  /* 0x0000840000001a02 */ /* 0x008fc60000000f00 */
[----:B------:R3:W-:Y:S04]  /*c7c0*/  STS [R4+0x4200], R8 ;  /* 0x0042000804007388 */ /* 0x0007e80000000800 */
[----:B------:R-:W-:Y:S01]  /*c7d0*/  STS [R5+0x5000], R11 ;  /* 0x0050000b05007388 */ /* 0x000fe20000000800 */
[----:B----4-:R-:W-:-:S03]  /*c7e0*/  LOP3.LUT R2, R53, 0xffffffe0, RZ, 0xc0, !PT ;  /* 0xffffffe035027812 */ /* 0x010fc600078ec0ff */
[----:B------:R4:W-:Y:S01]  /*c7f0*/  STS [R5+0x5200], R10 ;  /* 0x0052000a05007388 */ /* 0x0009e20000000800 */
[----:B--2---:R-:W-:Y:S03]  /*c800*/  @P5 MUFU.LG2 R13, R49 ;  /* 0x00000031000d5308 */ /* 0x004fe60000000c00 */
[----:B------:R-:W-:Y:S04]  /*c810*/  STS [R4+0x5000], R7 ;  /* 0x0050000704007388 */ /* 0x000fe80000000800 */
[----:B------:R2:W-:Y:S01]  /*c820*/  STS [R4+0x5200], R6 ;  /* 0x0052000604007388 */ /* 0x0005e20000000800 */
[----:B------:R-:W-:Y:S01]  /*c830*/  @P1 IMAD R9, R0, c[0x0][0x214], RZ ;  /* 0x0000850000091a24 */ /* 0x000fe200078e02ff */
[----:B------:R-:W-:Y:S01]  /*c840*/  @!P1 MOV R0, c[0x0][0x214] ;  /* 0x0000850000009a02 */ /* 0x000fe20000000f00 */
[----:B------:R-:W-:Y:S01]  /*c850*/  @P4 MUFU.LG2 R12, R100 ;  /* 0x00000064000c4308 */ /* 0x000fe20000000c00 */
[----:B------:R-:W-:Y:S02]  /*c860*/  BAR.SYNC.DEFER_BLOCKING 0x0 ;  /* 0x0000000000007b1d */ /* 0x000fe40000010000 */
[----:B------:R-:W-:-:S02]  /*c870*/  @!P1 SEL R9, R0, c[0x0][0x234], !P2 ;  /* 0x00008d0000099a07 */ /* 0x000fc40005000000 */
[----:B------:R-:W-:Y:S02]  /*c880*/  ISETP.NE.OR P2, PT, R40, RZ, !P2 ;  /* 0x000000ff2800720c */ /* 0x000fe40005745670 */
[----:B------:R-:W1:Y:S01]  /*c890*/  S2R R14, SR_CTAID.X ;  /* 0x00000000000e7919 */ /* 0x000e620000002500 */
[----:B------:R-:W-:Y:S02]  /*c8a0*/  @!P0 SHF.R.S32.HI R0, RZ, 0x1f, R68 ;  /* 0x0000001fff008819 */ /* 0x000fe40000011444 */
[----:B---3--:R-:W-:Y:S01]  /*c8b0*/  IADD3 R8, -R2, R107, RZ ;  /* 0x0000006b02087210 */ /* 0x008fe20007ffe1ff */
[----:B------:R-:W3:Y:S01]  /*c8c0*/  S2R R18, SR_CTAID.Z ;  /* 0x0000000000127919 */ /* 0x000ee20000002700 */
[----:B----4-:R4:W1:Y:S06]  /*c8d0*/  @P6 MUFU.LG2 R10, R50 ;  /* 0x00000032000a6308 */ /* 0x01086c0000000c00 */
[----:B------:R-:W-:-:S02]  /*c8e0*/  @!P2 IMAD R5, R68, c[0x0][0x214], RZ ;  /* 0x000085004405aa24 */ /* 0x000fc400078e02ff */
[----:B--2---:R-:W-:Y:S01]  /*c8f0*/  @!P0 IMAD R4, R0, c[0x0][0x1e0], RZ ;  /* 0x0000780000048a24 */ /* 0x004fe200078e02ff */
[----:B------:R-:W-:Y:S01]  /*c900*/  @P1 MOV R0, 0x1 ;  /* 0x0000000100001802 */ /* 0x000fe20000000f00 */
[----:B------:R-:W-:Y:S01]  /*c910*/  @!P0 IMAD.WIDE.U32 R6, R68, c[0x0][0x1e0], RZ ;  /* 0x0000780044068a25 */ /* 0x000fe200078e00ff */
[----:B------:R2:W1:Y:S01]  /*c920*/  LDS.128 R28, [R230] ;  /* 0x00000000e61c7984 */ /* 0x0004620000000c00 */
[----:B------:R-:W-:Y:S02]  /*c930*/  @!P2 SEL R2, R5, R109, !P0 ;  /* 0x0000006d0502a207 */ /* 0x000fe40004000000 */
[----:B------:R-:W-:Y:S01]  /*c940*/  @!P1 IMAD R0, R9, c[0x0][0x1c0], RZ ;  /* 0x0000700009009a24 */ /* 0x000fe200078e02ff */
[----:B------:R2:W1:Y:S01]  /*c950*/  LDS.128 R40, [R230+0x800] ;  /* 0x00080000e6287984 */ /* 0x0004620000000c00 */
[C---:B------:R-:W-:Y:S01]  /*c960*/  @!P0 IMAD R4, R68.reuse, c[0x0][0x1e4], R4 ;  /* 0x0000790044048a24 */ /* 0x040fe200078e0204 */
[----:B------:R-:W-:Y:S02]  /*c970*/  @!P0 MOV R102, R6 ;  /* 0x0000000600668202 */ /* 0x000fe40000000f00 */
[----:B------:R2:W1:Y:S04]  /*c980*/  LDS.128 R52, [R230+0x1000] ;  /* 0x00100000e6347984 */ /* 0x0004680000000c00 */
[----:B------:R2:W1:Y:S04]  /*c990*/  LDS.128 R64, [R230+0x1800] ;  /* 0x00180000e6407984 */ /* 0x0004680000000c00 */
[----:B------:R2:W1:Y:S04]  /*c9a0*/  LDS.128 R24, [R230+0x2000] ;  /* 0x00200000e6187984 */ /* 0x0004680000000c00 */
[----:B------:R2:W2:Y:S04]  /*c9b0*/  LDS.128 R36, [R230+0x2800] ;  /* 0x00280000e6247984 */ /* 0x0004a80000000c00 */
[----:B----4-:R4:W2:Y:S04]  /*c9c0*/  LDS.128 R48, [R230+0x3000] ;  /* 0x00300000e6307984 */ /* 0x0108a80000000c00 */
[----:B------:R4:W2:Y:S04]  /*c9d0*/  LDS.128 R60, [R230+0x3800] ;  /* 0x00380000e63c7984 */ /* 0x0008a80000000c00 */
[----:B------:R4:W2:Y:S04]  /*c9e0*/  LDS.128 R20, [R230+0x4000] ;  /* 0x00400000e6147984 */ /* 0x0008a80000000c00 */
[----:B------:R4:W2:Y:S04]  /*c9f0*/  LDS.128 R32, [R230+0x4800] ;  /* 0x00480000e6207984 */ /* 0x0008a80000000c00 */
[----:B------:R4:W2:Y:S04]  /*ca00*/  LDS.128 R44, [R230+0x5000] ;  /* 0x00500000e62c7984 */ /* 0x0008a80000000c00 */
[----:B------:R4:W2:Y:S01]  /*ca10*/  LDS.128 R56, [R230+0x5800] ;  /* 0x00580000e6387984 */ /* 0x0008a20000000c00 */
[----:B------:R-:W-:Y:S01]  /*ca20*/  IMAD R0, R68, R0, RZ ;  /* 0x0000000044007224 */ /* 0x000fe200078e02ff */
[----:B------:R-:W-:Y:S01]  /*ca30*/  @P1 MOV R6, c[0x0][0x210] ;  /* 0x0000840000061a02 */ /* 0x000fe20000000f00 */
[----:B------:R-:W4:Y:S01]  /*ca40*/  @P3 MUFU.LG2 R11, R101 ;  /* 0x00000065000b3308 */ /* 0x000f220000000c00 */
[----:B------:R-:W-:-:S02]  /*ca50*/  @!P1 MOV R6, 0x1 ;  /* 0x0000000100069802 */ /* 0x000fc40000000f00 */
[----:B------:R-:W-:Y:S02]  /*ca60*/  @!P0 IADD3 R106, R7, R4, RZ ;  /* 0x00000004076a8210 */ /* 0x000fe40007ffe0ff */
[----:B------:R-:W-:Y:S01]  /*ca70*/  CS2R R4, SRZ ;  /* 0x0000000000047805 */ /* 0x000fe2000001ff00 */
[----:B------:R-:W-:Y:S02]  /*ca80*/  SEL R0, R0, RZ, P2 ;  /* 0x000000ff00007207 */ /* 0x000fe40001000000 */
[----:B------:R-:W-:Y:S02]  /*ca90*/  @!P2 SHF.R.S32.HI R5, RZ, 0x1f, R2 ;  /* 0x0000001fff05a819 */ /* 0x000fe40000011402 */
[----:B------:R-:W-:Y:S01]  /*caa0*/  @!P2 MOV R4, R2 ;  /* 0x000000020004a202 */ /* 0x000fe20000000f00 */
[----:B-1----:R-:W-:Y:S01]  /*cab0*/  IMAD R2, R14, R6, RZ ;  /* 0x000000060e027224 */ /* 0x002fe200078e02ff */
[----:B------:R-:W-:Y:S01]  /*cac0*/  LOP3.LUT P0, RZ, R8, 0x3, RZ, 0xc0, !PT ;  /* 0x0000000308ff7812 */ /* 0x000fe2000780c0ff */
[----:B------:R-:W-:-:S02]  /*cad0*/  @P6 FMUL.FTZ R7, R10, 0.69314718246459960938 ;  /* 0x3f3172180a076820 */ /* 0x000fc40000410000 */
[----:B---3--:R-:W-:Y:S01]  /*cae0*/  IMAD R0, R18, R9, R0 ;  /* 0x0000000912007224 */ /* 0x008fe200078e0200 */
[----:B------:R-:W-:Y:S02]  /*caf0*/  SHF.L.U32 R2, R2, 0x7, RZ ;  /* 0x0000000702027819 */ /* 0x000fe400000006ff */
[----:B------:R-:W-:Y:S01]  /*cb00*/  MOV R17, 0x7f800000 ;  /* 0x7f80000000117802 */ /* 0x000fe20000000f00 */
[----:B------:R-:W-:Y:S01]  /*cb10*/  @P6 FFMA.FTZ R17, R105, c[0x0][0x238], R7 ;  /* 0x00008e0069116a23 */ /* 0x000fe20000010007 */
[----:B------:R-:W-:Y:S01]  /*cb20*/  IADD3 R7, P2, P1, R2, R4, R0 ;  /* 0x0000000402077210 */ /* 0x000fe2000795e000 */
[----:B------:R-:W-:Y:S01]  /*cb30*/  @P5 FMUL.FTZ R10, R13, 0.69314718246459960938 ;  /* 0x3f3172180d0a5820 */ /* 0x000fe20000410000 */
[----:B------:R-:W-:Y:S01]  /*cb40*/  SHF.R.S32.HI R4, RZ, 0x1f, R2 ;  /* 0x0000001fff047819 */ /* 0x000fe20000011402 */
[----:B------:R-:W-:Y:S01]  /*cb50*/  @P4 FMUL.FTZ R9, R12, 0.69314718246459960938 ;  /* 0x3f3172180c094820 */ /* 0x000fe20000410000 */
[----:B------:R-:W-:Y:S01]  /*cb60*/  SHF.R.S32.HI R2, RZ, 0x1f, R0 ;  /* 0x0000001fff027819 */ /* 0x000fe20000011400 */
[----:B----4-:R-:W-:Y:S01]  /*cb70*/  @P3 FMUL.FTZ R8, R11, 0.69314718246459960938 ;  /* 0x3f3172180b083820 */ /* 0x010fe20000410000 */
        /* <DEDUP_REMOVED lines=9> */
[----:B------:R-:W3:Y:S04]  /*cc10*/  LDL.LU R70, [R1+0x60] ;  /* 0x0000600001467983 */ /* 0x000ee80000300800 */
        /* <DEDUP_REMOVED lines=33> */
.L_x_635:
[----:B------:R-:W-:Y:S05]  /*ce30*/  BSYNC B0 ;  /* 0x0000000000007941 */ /* 0x000fea0003800000 */
.L_x_634:
[----:B-1----:R-:W3:Y:S04]  /*ce40*/  LDL.LU.64 R4, [R1+0x38] ;  /* 0x0000380001047983 */ /* 0x002ee80000300a00 */
[----:B------:R-:W4:Y:S04]  /*ce50*/  LDL.64 R14, [R1+0x18] ;  /* 0x00001800010e7983 */ /* 0x000f280000100a00 */
[----:B------:R1:W5:Y:S04]  /*ce60*/  LDL.64 R16, [R1+0x40] ;  /* 0x0000400001107983 */ /* 0x0003680000100a00 */
[----:B------:R1:W5:Y:S04]  /*ce70*/  LDL R12, [R1+0x50] ;  /* 0x00005000010c7983 */ /* 0x0003680000100800 */
[----:B------:R1:W5:Y:S01]  /*ce80*/  LDL R11, [R1+0x54] ;  /* 0x00005400010b7983 */ /* 0x0003620000100800 */
[----:B------:R-:W-:-:S05]  /*ce90*/  SHF.R.S32.HI R0, RZ, 0x1f, R18 ;  /* 0x0000001fff007819 */ /* 0x000fca0000011412 */
[----:B------:R-:W-:Y:S01]  /*cea0*/  IMAD R0, R0, c[0x0][0x1f0], RZ ;  /* 0x00007c0000007a24 */ /* 0x000fe200078e02ff */
[----:B------:R-:W-:Y:S03]  /*ceb0*/  BSSY B0, `(.L_x_636) ;  /* 0x0000015000007945 */ /* 0x000fe60003800000 */
[----:B------:R-:W-:Y:S01]  /*cec0*/  IMAD R0, R18, c[0x0][0x1f4], R0 ;  /* 0x00007d0012007a24 */ /* 0x000fe200078e0200 */
[----:B----4-:R-:W-:-:S04]  /*ced0*/  IADD3 R2, P0, R14, R102, RZ ;  /* 0x000000660e027210 */ /* 0x010fc80007f1e0ff */
[----:B------:R-:W-:Y:S02]  /*cee0*/  IADD3.X R3, R15, R106, RZ, P0, !PT ;  /* 0x0000006a0f037210 */ /* 0x000fe400007fe4ff */
[----:B---3-5:R-:W-:-:S03]  /*cef0*/  ISETP.GE.AND P0, PT, R4, R19, PT ;  /* 0x000000130400720c */ /* 0x028fc60003f06270 */
        /* <DEDUP_REMOVED lines=15> */
[----:B--2---:R1:W-:Y:S02]  /*cff0*/  @!P1 STG.E.128 [R2.64+0x80], R20 ;  /* 0x0000801402009986 */ /* 0x0043e4000c101d0a */
.L_x_637:
[----:B-1----:R-:W-:Y:S05]  /*d000*/  BSYNC B0 ;  /* 0x0000000000007941 */ /* 0x002fea0003800000 */
.L_x_636:
[----:B------:R-:W3:Y:S01]  /*d010*/  LDL.LU R0, [R1+0x5c] ;  /* 0x00005c0001007983 */ /* 0x000ee20000300800 */
[----:B------:R-:W-:Y:S01]  /*d020*/  BSSY B0, `(.L_x_638) ;  /* 0x0000013000007945 */ /* 0x000fe20003800000 */
[----:B---3--:R-:W-:-:S13]  /*d030*/  ISETP.GE.AND P0, PT, R0, R19, PT ;  /* 0x000000130000720c */ /* 0x008fda0003f06270 */
        /* <DEDUP_REMOVED lines=15> */
[----:B--2---:R1:W-:Y:S04]  /*d130*/  @!P1 STG.E.128 [R2.64+0x40], R36 ;  /* 0x0000402402009986 */ /* 0x0043e8000c101d0a */
[----:B------:R1:W-:Y:S02]  /*d140*/  @!P0 STG.E.128 [R2.64+0x80], R32 ;  /* 0x0000802002008986 */ /* 0x0003e4000c101d0a */
.L_x_639:
[----:B------:R-:W-:Y:S05]  /*d150*/  BSYNC B0 ;  /* 0x0000000000007941 */ /* 0x000fea0003800000 */
.L_x_638:
[----:B------:R-:W3:Y:S01]  /*d160*/  LDL.LU R0, [R1+0x68] ;  /* 0x0000680001007983 */ /* 0x000ee20000300800 */
[----:B------:R-:W-:Y:S01]  /*d170*/  BSSY B0, `(.L_x_640) ;  /* 0x0000013000007945 */ /* 0x000fe20003800000 */
[----:B---3--:R-:W-:-:S13]  /*d180*/  ISETP.GE.AND P0, PT, R0, R19, PT ;  /* 0x000000130000720c */ /* 0x008fda0003f06270 */
        /* <DEDUP_REMOVED lines=17> */
.L_x_641:
[----:B------:R-:W-:Y:S05]  /*d2a0*/  BSYNC B0 ;  /* 0x0000000000007941 */ /* 0x000fea0003800000 */
.L_x_640:
[----:B------:R-:W3:Y:S02]  /*d2b0*/  LDL.LU R0, [R1+0x64] ;  /* 0x0000640001007983 */ /* 0x000ee40000300800 */
[----:B---3--:R-:W-:-:S13]  /*d2c0*/  ISETP.GE.AND P0, PT, R0, R19, PT ;  /* 0x000000130000720c */ /* 0x008fda0003f06270 */
        /* <DEDUP_REMOVED lines=13> */
[----:B--2---:R1:W-:Y:S01]  /*d3a0*/  @!P0 STG.E.128 [R2.64+0x40], R60 ;  /* 0x0000403c02008986 */ /* 0x0043e2000c101d0a */
[----:B------:R-:W-:-:S03]  /*d3b0*/  ISETP.GE.AND P0, PT, R11, c[0x0][0x220], PT ;  /* 0x000088000b007a0c */ /* 0x000fc60003f06270 */
[----:B------:R1:W-:Y:S10]  /*d3c0*/  @!P1 STG.E.128 [R2.64], R64 ;  /* 0x0000004002009986 */ /* 0x0003f4000c101d0a */
[----:B------:R-:W-:Y:S05]  /*d3d0*/  @P0 EXIT ;  /* 0x000000000000094d */ /* 0x000fea0003800000 */
[----:B------:R-:W-:Y:S01]  /*d3e0*/  STG.E.128 [R2.64+0x80], R56 ;  /* 0x0000803802007986 */ /* 0x000fe2000c101d0a */
[----:B------:R-:W-:Y:S05]  /*d3f0*/  EXIT ;  /* 0x000000000000794d */ /* 0x000fea0003800000 */
.L_x_608:
        /* <DEDUP_REMOVED lines=10> */
[----:B------:R-:W-:-:S03]  /*d4a0*/  SHF.R.S32.HI R11, RZ, 0x1f, R10 ;  /* 0x0000001fff0b7819 */ /* 0x000fc6000001140a */
[----:B------:R-:W-:-:S05]  /*d4b0*/  IMAD.SHL.U32 R14, R20, 0x8, RZ ;  /* 0x00000008140e7824 */ /* 0x000fca00078e00ff */
[----:B------:R-:W-:Y:S02]  /*d4c0*/  IADD3 R24, R14, 0x20, RZ ;  /* 0x000000200e187810 */ /* 0x000fe40007ffe0ff */
        /* <DEDUP_REMOVED lines=17> */
[C---:B------:R-:W-:Y:S02]  /*d5e0*/  IMAD R3, R26.reuse, R4, RZ ;  /* 0x000000041a037224 */ /* 0x040fe400078e02ff */
[----:B------:R-:W-:Y:S02]  /*d5f0*/  @!P3 IMAD R6, R5, c[0x0][0x1e0], RZ ;  /* 0x000078000506ba24 */ /* 0x000fe400078e02ff */
[----:B------:R-:W-:Y:S01]  /*d600*/  @!P3 IMAD.WIDE.U32 R4, R26, c[0x0][0x1e0], RZ ;  /* 0x000078001a04ba25 */ /* 0x000fe200078e00ff */
[----:B------:R-:W-:-:S03]  /*d610*/  SEL R3, R3, RZ, P2 ;  /* 0x000000ff03037207 */ /* 0x000fc60001000000 */
[C---:B------:R-:W-:Y:S01]  /*d620*/  @!P3 IMAD R6, R26.reuse, c[0x0][0x1e4], R6 ;  /* 0x000079001a06ba24 */ /* 0x040fe200078e0206 */
[----:B------:R-:W-:Y:S01]  /*d630*/  @!P3 MOV R2, R4 ;  /* 0x000000040002b202 */ /* 0x000fe20000000f00 */
[----:B------:R-:W-:Y:S02]  /*d640*/  @!P0 IMAD R15, R26, c[0x0][0x214], RZ ;  /* 0x000085001a0f8a24 */ /* 0x000fe400078e02ff */
[----:B------:R-:W-:Y:S02]  /*d650*/  @!P3 IMAD.IADD R7, R5, 0x1, R6 ;  /* 0x000000010507b824 */ /* 0x000fe400078e0206 */
[----:B------:R-:W-:Y:S01]  /*d660*/  IMAD R6, R18, R0, R3 ;  /* 0x0000000012067224 */ /* 0x000fe200078e0203 */
[----:B------:R-:W-:Y:S01]  /*d670*/  SHF.R.S32.HI R0, RZ, 0x1f, R18 ;  /* 0x0000001fff007819 */ /* 0x000fe20000011412 */
[----:B------:R1:W-:Y:S01]  /*d680*/  @!P0 STL [R1+0x4c], R15 ;  /* 0x00004c0f01008387 */ /* 0x0003e20000100800 */
[----:B------:R-:W-:Y:S02]  /*d690*/  IADD3 R4, P0, R14, R2, RZ ;  /* 0x000000020e047210 */ /* 0x000fe40007f1e0ff */
        /* <DEDUP_REMOVED lines=29> */
.L_x_643:
[----:B-1----:R-:W-:Y:S05]  /*d870*/  BSYNC B0 ;  /* 0x0000000000007941 */ /* 0x002fea0003800000 */
.L_x_642:
        /* <DEDUP_REMOVED lines=20> */
.L_x_645:
[----:B------:R-:W-:Y:S05]  /*d9c0*/  BSYNC B0 ;  /* 0x0000000000007941 */ /* 0x000fea0003800000 */
.L_x_644:
        /* <DEDUP_REMOVED lines=20> */
.L_x_647:
[----:B------:R-:W-:Y:S05]  /*db10*/  BSYNC B0 ;  /* 0x0000000000007941 */ /* 0x000fea0003800000 */
.L_x_646:
        /* <DEDUP_REMOVED lines=20> */
.L_x_649:
[----:B------:R-:W-:Y:S05]  /*dc60*/  BSYNC B0 ;  /* 0x0000000000007941 */ /* 0x000fea0003800000 */
.L_x_648:
        /* <DEDUP_REMOVED lines=35> */
.L_x_650:
        /* <DEDUP_REMOVED lines=14> */
.L_x_1042:


//--------------------- .text._ZN5flash16flash_fwd_kernelI23Flash_fwd_kernel_traitsILi96ELi128ELi64ELi4ELb0ELb0EN7cutlass10bfloat16_tE19Flash_kernel_traitsILi96ELi128ELi64ELi4ES3_EELb1ELb0ELb1ELb0ELb0ELb1ELb0ELb0EEEvNS_16Flash_fwd_paramsE --------------------------
	.section	.text._ZN5flash16flash_fwd_kernelI23Flash_fwd_kernel_traitsILi96ELi128ELi64ELi4ELb0ELb0EN7cutlass10bfloat16_tE19Flash_kernel_traitsILi96ELi128ELi64ELi4ES3_EELb1ELb0ELb1ELb0ELb0ELb1ELb0ELb0EEEvNS_16Flash_fwd_paramsE,"ax",@progbits
	.sectioninfo	@"SHI_REGISTERS=255"
	.align	128
        .global         _ZN5flash16flash_fwd_kernelI23Flash_fwd_kernel_traitsILi96ELi128ELi64ELi4ELb0ELb0EN7cutlass10bfloat16_tE19Flash_kernel_traitsILi96ELi128ELi64ELi4ES3_EELb1ELb0ELb1ELb0ELb0ELb1ELb0ELb0EEEvNS_16Flash_fwd_paramsE
        .type           _ZN5flash16flash_fwd_kernelI23Flash_fwd_kernel_traitsILi96ELi128ELi64ELi4ELb0ELb0EN7cutlass10bfloat16_tE19Flash_kernel_traitsILi96ELi128ELi64ELi4ES3_EELb1ELb0ELb1ELb0ELb0ELb1ELb0ELb0EEEvNS_16Flash_fwd_paramsE,@function
        .size           _ZN5flash16flash_fwd_kernelI23Flash_fwd_kernel_traitsILi96ELi128ELi64ELi4ELb0ELb0EN7cutlass10bfloat16_tE19Flash_kernel_traitsILi96ELi128ELi64ELi4ES3_EELb1ELb0ELb1ELb0ELb0ELb1ELb0ELb0EEEvNS_16Flash_fwd_paramsE,(.L_x_1043 - _ZN5flash16flash_fwd_kernelI23Flash_fwd_kernel_traitsILi96ELi128ELi64ELi4ELb0ELb0EN7cutlass10bfloat16_tE19Flash_kernel_traitsILi96ELi128ELi64ELi4ES3_EELb1ELb0ELb1ELb0ELb0ELb1ELb0ELb0EEEvNS_16Flash_fwd_paramsE)
        .other          _ZN5flash16flash_fwd_kernelI23Flash_fwd_kernel_traitsILi96ELi128ELi64ELi4ELb0ELb0EN7cutlass10bfloat16_tE19Flash_kernel_traitsILi96ELi128ELi64ELi4ES3_EELb1ELb0ELb1ELb0ELb0ELb1ELb0ELb0EEEvNS_16Flash_fwd_paramsE,@"STO_CUDA_ENTRY STV_DEFAULT"
_ZN5flash16flash_fwd_kernelI23Flash_fwd_kernel_traitsILi96ELi128ELi64ELi4ELb0ELb0EN7cutlass10bfloat16_tE19Flash_kernel_traitsILi96ELi128ELi64ELi4ES3_EELb1ELb0ELb1ELb0ELb0ELb1ELb0ELb0EEEvNS_16Flash_fwd_paramsE:
.text._ZN5flash16flash_fwd_kernelI23Flash_fwd_kernel_traitsILi96ELi128ELi64ELi4ELb0ELb0EN7cutlass10bfloat16_tE19Flash_kernel_traitsILi96ELi128ELi64ELi4ES3_EELb1ELb0ELb1ELb0ELb0ELb1ELb0ELb0EEEvNS_16Flash_fwd_paramsE:
        /* <DEDUP_REMOVED lines=18> */
[----:B------:R-:W5:Y:S01]  /*0120*/  S2UR UR12, SR_CTAID.Y ;  /* 0x00000000000c79c3 */ /* 0x000f620000002600 */
        /* <DEDUP_REMOVED lines=11> */
[----:B------:R-:W-:Y:S02]  /*01e0*/  ULDC.64 UR14, c[0x0][0x240] ;  /* 0x00009000000e7ab9 */ /* 0x000fe40000000a00 */
[----:B------:R-:W-:-:S02]  /*01f0*/  UISETP.EQ.OR.EX UP0, UPT, URZ, UR5, !UP3, UP0 ;  /* 0x000000053f00728c */ /* 0x000fc4000df02700 */
[----:B-----5:R-:W-:Y:S02]  /*0200*/  UIMAD.WIDE UR14, UR12, UR7, UR14 ;  /* 0x000000070c0e72a5 */ /* 0x020fe4000f8e020e */
[----:B-1----:R-:W-:-:S06]  /*0210*/  ULOP3.LUT UR9, UR11, UR8, UR12, 0xfe, !UPT ;  /* 0x000000080b097292 */ /* 0x002fcc000f8efe0c */
[----:B--2---:R-:W-:Y:S01]  /*0220*/  LOP3.LUT P3, RZ, R148, UR9, RZ, 0xfc, !PT ;  /* 0x0000000994ff7c12 */ /* 0x004fe2000f86fcff */
[----:B------:R-:W-:Y:S02]  /*0230*/  ULDC.64 UR4, c[0x0][0x248] ;  /* 0x0000920000047ab9 */ /* 0x000fe40000000a00 */
[----:B------:R-:W-:-:S10]  /*0240*/  UIMAD.WIDE UR4, UR12, UR7, UR4 ;  /* 0x000000070c0472a5 */ /* 0x000fd4000f8e0204 */
[----:B------:R-:W-:Y:S02]  /*0250*/  @!P3 IMAD.MOV.U32 R10, RZ, RZ, c[0x0][0x308] ;  /* 0x0000c200ff0ab624 */ /* 0x000fe400078e00ff */
[----:B------:R-:W-:Y:S01]  /*0260*/  @!P3 IMAD.MOV.U32 R11, RZ, RZ, c[0x0][0x30c] ;  /* 0x0000c300ff0bb624 */ /* 0x000fe200078e00ff */
        /* <DEDUP_REMOVED lines=55> */
.L_x_651:
[----:B------:R-:W-:Y:S02]  /*05e0*/  ULDC UR6, c[0x0][0x218] ;  /* 0x0000860000067ab9 */ /* 0x000fe40000000800 */
.L_x_652:
        /* <DEDUP_REMOVED lines=46> */
[----:B------:R-:W-:Y:S01]  /*08d0*/  ULDC.64 UR6, c[0x0][0x1e8] ;  /* 0x00007a0000067ab9 */ /* 0x000fe20000000a00 */
[----:B------:R-:W1:Y:S01]  /*08e0*/  S2R R12, SR_CTAID.Z ;  /* 0x00000000000c7919 */ /* 0x000e620000002700 */
[----:B------:R-:W-:Y:S01]  /*08f0*/  ULDC.64 UR4, c[0x0][0x1e0] ;  /* 0x0000780000047ab9 */ /* 0x000fe20000000a00 */
[----:B------:R-:W-:Y:S01]  /*0900*/  LOP3.LUT R0, R6, 0x1ffffffc, RZ, 0xc0, !PT ;  /* 0x1ffffffc06007812 */ /* 0x000fe200078ec0ff */
[----:B------:R-:W-:Y:S01]  /*0910*/  USHF.R.S32.HI UR17, URZ, 0x1f, UR11 ;  /* 0x0000001f3f117899 */ /* 0x000fe2000801140b */
[----:B------:R-:W2:Y:S01]  /*0920*/  S2R R4, SR_CTAID.X ;  /* 0x0000000000047919 */ /* 0x000ea20000002500 */
[----:B------:R-:W-:Y:S01]  /*0930*/  ULDC UR13, c[0x0][0x214] ;  /* 0x00008500000d7ab9 */ /* 0x000fe20000000800 */
[----:B------:R-:W-:Y:S01]  /*0940*/  SHF.R.S32.HI R6, RZ, 0x2, R6 ;  /* 0x00000002ff067819 */ /* 0x000fe20000011406 */
[----:B------:R-:W-:Y:S01]  /*0950*/  ULDC UR9, c[0x0][0x234] ;  /* 0x00008d0000097ab9 */ /* 0x000fe20000000800 */
[----:B------:R-:W-:Y:S01]  /*0960*/  IMAD.IADD R0, R148, 0x1, -R0 ;  /* 0x0000000194007824 */ /* 0x000fe200078e0a00 */
[----:B------:R-:W-:Y:S01]  /*0970*/  @!UP0 USHF.R.S32.HI UR16, URZ, 0x1f, UR12 ;  /* 0x0000001f3f108899 */ /* 0x000fe2000801140c */
[----:B------:R-:W-:Y:S01]  /*0980*/  SHF.R.S32.HI R7, RZ, 0x1f, R6 ;  /* 0x0000001fff077819 */ /* 0x000fe20000011406 */
[----:B------:R-:W-:Y:S01]  /*0990*/  @UP0 UIMAD.WIDE.U32 UR14, UR24, UR6, URZ ;  /* 0x00000006180e02a5 */ /* 0x000fe2000f8e003f */
[----:B------:R-:W-:Y:S01]  /*09a0*/  IMAD.SHL.U32 R0, R0, 0x8, RZ ;  /* 0x0000000800007824 */ /* 0x000fe200078e00ff */
[----:B------:R-:W-:Y:S01]  /*09b0*/  @!UP0 UIMAD UR16, UR16, UR4, URZ ;  /* 0x00000004101082a4 */ /* 0x000fe2000f8e023f */
[----:B------:R-:W-:Y:S01]  /*09c0*/  BSSY B0, `(.L_x_654) ;  /* 0x0000038000007945 */ /* 0x000fe20003800000 */
[----:B------:R-:W-:-:S02]  /*09d0*/  @!UP0 UIMAD.WIDE.U32 UR18, UR12, UR4, URZ ;  /* 0x000000040c1282a5 */ /* 0x000fc4000f8e003f */
[----:B------:R-:W-:Y:S02]  /*09e0*/  @UP0 UIMAD UR7, UR24, UR7, UR15 ;  /* 0x00000007180702a4 */ /* 0x000fe4000f8e020f */
[----:B------:R-:W-:Y:S02]  /*09f0*/  ULDC.U8 UR4, c[0x0][0x329] ;  /* 0x0000ca4000047ab9 */ /* 0x000fe40000000000 */
[----:B------:R-:W-:Y:S02]  /*0a00*/  UISETP.NE.AND UP2, UPT, UR4, URZ, UPT ;  /* 0x0000003f0400728c */ /* 0x000fe4000bf45270 */
[----:B------:R-:W-:Y:S02]  /*0a10*/  ULDC.U8 UR15, c[0x0][0x328] ;  /* 0x0000ca00000f7ab9 */ /* 0x000fe40000000000 */
[----:B------:R-:W-:Y:S02]  /*0a20*/  UISETP.NE.AND UP3, UPT, UR15, URZ, UPT ;  /* 0x0000003f0f00728c */ /* 0x000fe4000bf65270 */
[----:B------:R-:W-:-:S02]  /*0a30*/  @!UP0 UIMAD UR16, UR12, UR5, UR16 ;  /* 0x000000050c1082a4 */ /* 0x000fc4000f8e0210 */
[----:B------:R-:W-:Y:S02]  /*0a40*/  UISETP.EQ.AND UP3, UPT, UR4, URZ, UP3 ;  /* 0x0000003f0400728c */ /* 0x000fe40009f62270 */
[----:B------:R-:W-:Y:S02]  /*0a50*/  ULDC UR6, c[0x0][0x1c0] ;  /* 0x0000700000067ab9 */ /* 0x000fe40000000800 */
[----:B------:R-:W-:Y:S02]  /*0a60*/  ULDC.64 UR4, c[0x0][0x1f0] ;  /* 0x00007c0000047ab9 */ /* 0x000fe40000000a00 */
[----:B------:R-:W-:Y:S02]  /*0a70*/  UIMAD UR4, UR17, UR4, URZ ;  /* 0x00000004110472a4 */ /* 0x000fe4000f8e023f */
[----:B------:R-:W-:Y:S02]  /*0a80*/  @!UP2 UISETP.NE.AND UP1, UPT, UR15, URZ, UPT ;  /* 0x0000003f0f00a28c */ /* 0x000fe4000bf25270 */
[----:B------:R-:W-:-:S02]  /*0a90*/  @UP0 UMOV UR17, UR14 ;  /* 0x0000000e00110c82 */ /* 0x000fc40008000000 */
[----:B------:R-:W-:Y:S02]  /*0aa0*/  @UP2 ULDC UR14, c[0x0][0x210] ;  /* 0x00008400000e2ab9 */ /* 0x000fe40000000800 */
[----:B------:R-:W-:Y:S02]  /*0ab0*/  @UP2 UIMAD UR14, UR14, UR13, URZ ;  /* 0x0000000d0e0e22a4 */ /* 0x000fe4000f8e023f */
[----:B------:R-:W-:Y:S02]  /*0ac0*/  @!UP2 USEL UR14, UR13, UR9, !UP1 ;  /* 0x000000090d0ea287 */ /* 0x000fe4000c800000 */
[----:B------:R-:W-:Y:S02]  /*0ad0*/  @UP2 UMOV UR20, 0x1 ;  /* 0x0000000100142882 */ /* 0x000fe40000000000 */
[----:B------:R-:W-:Y:S02]  /*0ae0*/  @!UP2 UIMAD UR20, UR14, UR6, URZ ;  /* 0x000000060e14a2a4 */ /* 0x000fe4000f8e023f */
[----:B------:R-:W-:-:S02]  /*0af0*/  @!UP0 UMOV UR17, UR18 ;  /* 0x0000001200118c82 */ /* 0x000fc40008000000 */
[----:B------:R-:W-:Y:S01]  /*0b00*/  @!UP0 UIADD3 UR7, UR19, UR16, URZ ;  /* 0x0000001013078290 */ /* 0x000fe2000fffe03f */
[C---:B------:R-:W-:Y:S01]  /*0b10*/  IADD3 R2, P0, R0.reuse, UR17, RZ ;  /* 0x0000001100027c10 */ /* 0x040fe2000ff1e0ff */
        /* <DEDUP_REMOVED lines=11> */
[----:B--2---:R-:W-:Y:S01]  /*0bd0*/  IMAD.WIDE R2, R4, 0x80, R6 ;  /* 0x0000008004027825 */ /* 0x004fe200078e0206 */
[----:B------:R-:W-:Y:S02]  /*0be0*/  UIMAD UR20, UR11, UR14, UR20 ;  /* 0x0000000e0b1472a4 */ /* 0x000fe4000f8e0214 */
[----:B------:R-:W-:Y:S02]  /*0bf0*/  @!UP3 UMOV UR22, URZ ;  /* 0x0000003f0016bc82 */ /* 0x000fe40008000000 */
        /* <DEDUP_REMOVED lines=20> */
.L_x_655:
[----:B------:R-:W-:Y:S05]  /*0d40*/  BSYNC B0 ;  /* 0x0000000000007941 */ /* 0x000fea0003800000 */
.L_x_654:
[----:B------:R-:W-:Y:S01]  /*0d50*/  IADD3 R15, R6, 0x20, RZ ;  /* 0x00000020060f7810 */ /* 0x000fe20007ffe0ff */
[----:B------:R-:W-:Y:S03]  /*0d60*/  BSSY B0, `(.L_x_656) ;  /* 0x0000010000007945 */ /* 0x000fe60003800000 */
[----:B------:R-:W-:-:S13]  /*0d70*/  ISETP.GE.AND P0, PT, R15, UR10, PT ;  /* 0x0000000a0f007c0c */ /* 0x000fda000bf06270 */
        /* <DEDUP_REMOVED lines=14> */
.L_x_657:
[----:B------:R-:W-:Y:S05]  /*0e60*/  BSYNC B0 ;  /* 0x0000000000007941 */ /* 0x000fea0003800000 */
.L_x_656:
        /* <DEDUP_REMOVED lines=17> */
.L_x_659:
[----:B------:R-:W-:Y:S05]  /*0f80*/  BSYNC B0 ;  /* 0x0000000000007941 */ /* 0x000fea0003800000 */
.L_x_658:
[----:B------:R-:W-:Y:S01]  /*0f90*/  IADD3 R10, R6, 0x60, RZ ;  /* 0x00000060060a7810 */ /* 0x000fe20007ffe0ff */
[----:B------:R-:W-:Y:S03]  /*0fa0*/  BSSY B0, `(.L_x_660) ;  /* 0x000000f000007945 */ /* 0x000fe60003800000 */
[----:B------:R-:W-:-:S13]  /*0fb0*/  ISETP.GE.AND P0, PT, R10, UR10, PT ;  /* 0x0000000a0a007c0c */ /* 0x000fda000bf06270 */
[----:B------:R-:W-:Y:S05]  /*0fc0*/  @P0 BRA `(.L_x_661) ;  /* 0x000000c000000947 */ /* 0x000fea0003800000 */
[----:B------:R-:W-:Y:S02]  /*0fd0*/  IADD3 R0, P0, R2, 0x60, RZ ;  /* 0x0000006002007810 */ /* 0x000fe40007f1e0ff */
[----:B------:R-:W-:Y:S02]  /*0fe0*/  MOV R8, R12 ;  /* 0x0000000c00087202 */ /* 0x000fe40000000f00 */
[----:B------:R-:W-:-:S03]  /*0ff0*/  IADD3.X R2, RZ, R3, RZ, P0, !PT ;  /* 0x00000003ff027210 */ /* 0x000fc600007fe4ff */
        /* <DEDUP_REMOVED lines=9> */
.L_x_661:
[----:B------:R-:W-:Y:S05]  /*1090*/  BSYNC B0 ;  /* 0x0000000000007941 */ /* 0x000fea0003800000 */
.L_x_660:
[----:B------:R-:W-:-:S04]  /*10a0*/  LOP3.LUT P6, RZ, R148, 0x3, RZ, 0xc0, !PT ;  /* 0x0000000394ff7812 */ /* 0x000fc800078cc0ff */
[----:B------:R-:W-:Y:S02]  /*10b0*/  ISETP.GE.OR P5, PT, R6, UR10, P6 ;  /* 0x0000000a06007c0c */ /* 0x000fe4000b7a6670 */
[----:B------:R-:W-:Y:S02]  /*10c0*/  ISETP.GE.OR P4, PT, R15, UR10, P6 ;  /* 0x0000000a0f007c0c */ /* 0x000fe4000b786670 */
[----:B------:R-:W-:Y:S02]  /*10d0*/  ISETP.GE.OR P3, PT, R14, UR10, P6 ;  /* 0x0000000a0e007c0c */ /* 0x000fe4000b766670 */
[----:B------:R-:W-:-:S07]  /*10e0*/  ISETP.GE.OR P6, PT, R10, UR10, P6 ;  /* 0x0000000a0a007c0c */ /* 0x000fce000b7c6670 */
[----:B------:R-:W-:Y:S02]  /*10f0*/  @!P5 IMAD R0, R6, UR21, RZ ;  /* 0x000000150600dc24 */ /* 0x000fe4000f8e02ff */
[----:B--2---:R-:W-:Y:S02]  /*1100*/  @!P4 IMAD R3, R15, UR21, RZ ;  /* 0x000000150f03cc24 */ /* 0x004fe4000f8e02ff */
[----:B-1----:R-:W-:Y:S01]  /*1110*/  @!P3 IMAD R5, R14, UR21, RZ ;  /* 0x000000150e05bc24 */ /* 0x002fe2000f8e02ff */
        /* <DEDUP_REMOVED lines=27> */
.L_x_653:
[----:B------:R-:W-:Y:S01]  /*12d0*/  UISETP.NE.AND UP0, UPT, UR24, -0x1, UPT ;  /* 0xffffffff1800788c */ /* 0x000fe2000bf05270 */
[----:B------:R-:W1:Y:S01]  /*12e0*/  LDC.U8 R145, c[0x0][0x2d8] ;  /* 0x0000b600ff917b82 */ /* 0x000e620000000000 */
[----:B------:R-:W-:Y:S02]  /*12f0*/  UISETP.NE.AND UP1, UPT, UR15, -0x1, UPT ;  /* 0xffffffff0f00788c */ /* 0x000fe4000bf25270 */
[----:B------:R-:W-:Y:S02]  /*1300*/  ULDC.64 UR4, c[0x0][0x190] ;  /* 0x0000640000047ab9 */ /* 0x000fe40000000a00 */
[----:B------:R-:W-:Y:S02]  /*1310*/  ULDC.64 UR6, c[0x0][0x178] ;  /* 0x00005e0000067ab9 */ /* 0x000fe40000000a00 */
[----:B------:R-:W-:-:S03]  /*1320*/  PLOP3.LUT P0, PT, PT, PT, UP1, 0x80, 0x0 ;  /* 0x000000000000781c */ /* 0x000fc60003f0f018 */
[----:B------:R-:W-:Y:S02]  /*1330*/  @!UP0 USHF.R.S32.HI UR16, URZ, 0x1f, UR12 ;  /* 0x0000001f3f108899 */ /* 0x000fe4000801140c */
[----:B------:R-:W-:Y:S02]  /*1340*/  @UP0 UIMAD.WIDE.U32 UR22, UR24, UR4, URZ ;  /* 0x00000004181602a5 */ /* 0x000fe4000f8e003f */
[----:B------:R-:W-:Y:S02]  /*1350*/  @UP1 UIADD3 UR17, UR14, UR15, URZ ;  /* 0x0000000f0e111290 */ /* 0x000fe4000fffe03f */
[----:B------:R-:W-:Y:S02]  /*1360*/  @!UP0 UIMAD UR16, UR16, UR6, URZ ;  /* 0x00000006101082a4 */ /* 0x000fe4000f8e023f */
[----:B------:R-:W-:Y:S02]  /*1370*/  @UP0 UIMAD UR13, UR24, UR5, UR23 ;  /* 0x00000005180d02a4 */ /* 0x000fe4000f8e0217 */
[----:B------:R-:W-:-:S02]  /*1380*/  @!UP0 UIMAD.WIDE.U32 UR20, UR12, UR6, URZ ;  /* 0x000000060c1482a5 */ /* 0x000fc4000f8e003f */
[----:B------:R-:W-:Y:S02]  /*1390*/  ULDC.64 UR4, c[0x0][0x198] ;  /* 0x0000660000047ab9 */ /* 0x000fe40000000a00 */
[----:B------:R-:W-:Y:S02]  /*13a0*/  @UP1 UIMAD.WIDE.U32 UR32, UR17, UR4, URZ ;  /* 0x00000004112012a5 */ /* 0x000fe4000f8e003f */
[----:B------:R-:W-:Y:S02]  /*13b0*/  @!UP0 UIMAD UR16, UR12, UR7, UR16 ;  /* 0x000000070c1082a4 */ /* 0x000fe4000f8e0210 */
[----:B------:R-:W-:Y:S02]  /*13c0*/  @UP0 UMOV UR6, UR22 ;  /* 0x0000001600060c82 */ /* 0x000fe40008000000 */
[----:B------:R-:W-:Y:S02]  /*13d0*/  @!UP0 UIADD3 UR13, UR21, UR16, URZ ;  /* 0x00000010150d8290 */ /* 0x000fe4000fffe03f */
[----:B------:R-:W-:-:S02]  /*13e0*/  @UP1 UIMAD UR7, UR17, UR5, UR33 ;  /* 0x00000005110712a4 */ /* 0x000fc4000f8e0221 */
        /* <DEDUP_REMOVED lines=16> */
.L_x_662:
        /* <DEDUP_REMOVED lines=28> */
[----:B------:R-:W-:-:S13]  /*16b0*/  ISETP.GE.U32.AND P3, PT, R2, R4, PT ;  /* 0x000000040200720c */ /* 0x000fda0003f66070 */
[----:B------:R-:W-:-:S05]  /*16c0*/  @P3 IADD3 R0, R0, 0x1, RZ ;  /* 0x0000000100003810 */ /* 0x000fca0007ffe0ff */
[----:B------:R-:W-:-:S05]  /*16d0*/  IMAD.MOV.U32 R18, RZ, RZ, R0 ;  /* 0x000000ffff127224 */ /* 0x000fca00078e0000 */
[----:B------:R-:W-:Y:S02]  /*16e0*/  @!P1 IADD3 R18, -R18, RZ, RZ ;  /* 0x000000ff12129210 */ /* 0x000fe40007ffe1ff */
        /* <DEDUP_REMOVED lines=15> */
.L_x_663:
[CC--:B------:R-:W-:Y:S01]  /*17e0*/  LEA.HI R3, R6.reuse, R148.reuse, RZ, 0x4 ;  /* 0x0000009406037211 */ /* 0x0c0fe200078f20ff */
[----:B------:R-:W1:Y:S01]  /*17f0*/  S2R R151, SR_CTAID.X ;  /* 0x0000000000977919 */ /* 0x000e620000002500 */
[----:B------:R-:W-:Y:S01]  /*1800*/  LEA.HI R28, R6, R148, RZ, 0x2 ;  /* 0x00000094061c7211 */ /* 0x000fe200078f10ff */
[----:B------:R-:W-:Y:S01]  /*1810*/  ULDC.64 UR4, c[0x0][0x1a8] ;  /* 0x00006a0000047ab9 */ /* 0x000fe20000000a00 */
[----:B------:R-:W-:Y:S01]  /*1820*/  SHF.R.S32.HI R5, RZ, 0x4, R3 ;  /* 0x00000004ff057819 */ /* 0x000fe20000011403 */
[----:B------:R-:W2:Y:S01]  /*1830*/  S2R R7, SR_CTAID.Z ;  /* 0x0000000000077919 */ /* 0x000ea20000002700 */
[----:B------:R-:W-:Y:S01]  /*1840*/  LOP3.LUT R4, R28, 0xfffffffc, RZ, 0xc0, !PT ;  /* 0xfffffffc1c047812 */ /* 0x000fe200078ec0ff */
[----:B------:R-:W-:Y:S01]  /*1850*/  UIMAD UR4, UR17, UR4, URZ ;  /* 0x00000004110472a4 */ /* 0x000fe2000f8e023f */
[C---:B------:R-:W-:Y:S01]  /*1860*/  LEA.HI R0, R3.reuse, R5, RZ, 0x1 ;  /* 0x0000000503007211 */ /* 0x040fe200078f08ff */
[----:B------:R-:W-:Y:S01]  /*1870*/  UIADD3 UR25, UR30, -0x1, URZ ;  /* 0xffffffff1e197890 */ /* 0x000fe2000fffe03f */
[----:B------:R-:W-:Y:S01]  /*1880*/  LOP3.LUT R3, R3, 0xfffffff0, RZ, 0xc0, !PT ;  /* 0xfffffff003037812 */ /* 0x000fe200078ec0ff */
[----:B------:R-:W-:Y:S01]  /*1890*/  IMAD.IADD R4, R148, 0x1, -R4 ;  /* 0x0000000194047824 */ /* 0x000fe200078e0a04 */
[----:B------:R-:W-:Y:S01]  /*18a0*/  LOP3.LUT R2, R0, 0xfffffffe, RZ, 0xc0, !PT ;  /* 0xfffffffe00027812 */ /* 0x000fe200078ec0ff */
[----:B------:R-:W-:Y:S01]  /*18b0*/  UIMAD UR4, UR11, UR5, UR4 ;  /* 0x000000050b0472a4 */ /* 0x000fe2000f8e0204 */
[----:B------:R-:W-:Y:S01]  /*18c0*/  SHF.R.S32.HI R150, RZ, 0x5, R24 ;  /* 0x00000005ff967819 */ /* 0x000fe20000011418 */
[----:B------:R-:W-:Y:S01]  /*18d0*/  IMAD.IADD R0, R148, 0x1, -R3 ;  /* 0x0000000194007824 */ /* 0x000fe200078e0a03 */
[----:B------:R-:W-:Y:S01]  /*18e0*/  UIMAD UR11, UR25, -0x40, UR9 ;  /* 0xffffffc0190b78a4 */ /* 0x000fe2000f8e0209 */
[----:B------:R-:W-:Y:S01]  /*18f0*/  IMAD.IADD R25, R5, 0x1, -R2 ;  /* 0x0000000105197824 */ /* 0x000fe200078e0a02 */
[----:B------:R-:W-:Y:S01]  /*1900*/  UMOV UR22, 0x6 ;  /* 0x0000000600167882 */ /* 0x000fe20000000000 */
[----:B------:R-:W-:Y:S01]  /*1910*/  IMAD.SHL.U32 R30, R4, 0x8, RZ ;  /* 0x00000008041e7824 */ /* 0x000fe200078e00ff */
[-C--:B------:R-:W-:Y:S01]  /*1920*/  LEA.HI R21, R0, R0.reuse, RZ, 0x1 ;  /* 0x0000000000157211 */ /* 0x080fe200078f08ff */
[----:B------:R-:W-:Y:S01]  /*1930*/  IMAD.U32 R24, RZ, RZ, UR25 ;  /* 0x00000019ff187e24 */ /* 0x000fe2000f8e00ff */
[----:B------:R-:W-:Y:S01]  /*1940*/  SHF.R.S32.HI R3, RZ, 0x1f, R0 ;  /* 0x0000001fff037819 */ /* 0x000fe20000011400 */
[----:B------:R-:W-:Y:S01]  /*1950*/  UMOV UR31, 0x5 ;  /* 0x00000005001f7882 */ /* 0x000fe20000000000 */
[----:B------:R-:W-:Y:S01]  /*1960*/  LOP3.LUT R2, R21, 0x7fffffe, RZ, 0xc0, !PT ;  /* 0x07fffffe15027812 */ /* 0x000fe200078ec0ff */
[----:B------:R-:W-:Y:S01]  /*1970*/  ULDC.64 UR32, c[0x0][0x1a0] ;  /* 0x0000680000207ab9 */ /* 0x000fe20000000a00 */
[----:B------:R-:W-:Y:S01]  /*1980*/  LEA.HI R27, R3, R0, RZ, 0x3 ;  /* 0x00000000031b7211 */ /* 0x000fe200078f18ff */
[----:B------:R-:W-:Y:S01]  /*1990*/  USHF.L.U32 UR23, UR32, 0x6, URZ ;  /* 0x0000000620177899 */ /* 0x000fe2000800063f */
[----:B------:R-:W-:Y:S01]  /*19a0*/  LEA.HI R3, R6, R148, RZ, 0x3 ;  /* 0x0000009406037211 */ /* 0x000fe200078f18ff */
[----:B------:R-:W-:Y:S01]  /*19b0*/  IMAD.IADD R147, R0, 0x1, -R2 ;  /* 0x0000000100937824 */ /* 0x000fe200078e0a02 */
[----:B------:R-:W-:Y:S01]  /*19c0*/  SHF.R.S32.HI R2, RZ, 0x2, R28 ;  /* 0x00000002ff027819 */ /* 0x000fe2000001141c */
[----:B-1----:R-:W-:Y:S01]  /*19d0*/  IMAD R155, R151, 0x8, R150 ;  /* 0x00000008979b7824 */ /* 0x002fe200078e0296 */
[----:B------:R-:W-:Y:S01]  /*19e0*/  IADD3 R4, P0, R30, UR6, RZ ;  /* 0x000000061e047c10 */ /* 0x000fe2000ff1e0ff */
[----:B------:R-:W-:Y:S01]  /*19f0*/  UIADD3 UR6, -UR8, UR10, URZ ;  /* 0x0000000a08067290 */ /* 0x000fe2000fffe13f */
[----:B------:R-:W-:Y:S01]  /*1a00*/  LOP3.LUT R0, R3, 0xfffffff8, RZ, 0xc0, !PT ;  /* 0xfffffff803007812 */ /* 0x000fe200078ec0ff */
[----:B------:R-:W-:Y:S01]  /*1a10*/  UISETP.GT.AND UP0, UPT, UR25, UR19, UPT ;  /* 0x000000131900728c */ /* 0x000fe2000bf04270 */
[----:B------:R-:W-:-:S02]  /*1a20*/  IADD3 R29, R2, 0x20, RZ ;  /* 0x00000020021d7810 */ /* 0x000fc40007ffe0ff */
[----:B------:R-:W-:Y:S01]  /*1a30*/  SHF.R.S32.HI R23, RZ, 0x3, R3 ;  /* 0x00000003ff177819 */ /* 0x000fe20000011403 */
[C---:B------:R-:W-:Y:S01]  /*1a40*/  IMAD.IADD R6, R148.reuse, 0x1, -R0 ;  /* 0x0000000194067824 */ /* 0x040fe200078e0a00 */
[----:B------:R-:W-:Y:S01]  /*1a50*/  ISETP.GE.AND P2, PT, R29, UR6, PT ;  /* 0x000000061d007c0c */ /* 0x000fe2000bf46270 */
[----:B------:R-:W-:Y:S01]  /*1a60*/  IMAD.SHL.U32 R148, R148, 0x2, RZ ;  /* 0x0000000294947824 */ /* 0x000fe200078e00ff */
[----:B------:R-:W-:Y:S01]  /*1a70*/  SHF.R.S32.HI R31, RZ, 0x1f, R30 ;  /* 0x0000001fff1f7819 */ /* 0x000fe2000001141e */
[----:B------:R-:W-:Y:S01]  /*1a80*/  IMAD.SHL.U32 R0, R23, 0x40, RZ ;  /* 0x0000004017007824 */ /* 0x000fe200078e00ff */
[----:B------:R-:W-:Y:S02]  /*1a90*/  IADD3 R9, R2, 0x40, RZ ;  /* 0x0000004002097810 */ /* 0x000fe40007ffe0ff */
[----:B------:R-:W-:Y:S01]  /*1aa0*/  SHF.R.S32.HI R3, RZ, 0x1f, R2 ;  /* 0x0000001fff037819 */ /* 0x000fe20000011402 */
[----:B------:R-:W-:Y:S01]  /*1ab0*/  STL.64 [R1+0x78], R30 ;  /* 0x0000781e01007387 */ /* 0x000fe20000100a00 */
[----:B------:R-:W-:-:S02]  /*1ac0*/  IADD3.X R5, R31, UR13, RZ, P0, !PT ;  /* 0x0000000d1f057c10 */ /* 0x000fc400087fe4ff */
[----:B------:R-:W-:Y:S01]  /*1ad0*/  IADD3 R8, R2, 0x60, RZ ;  /* 0x0000006002087810 */ /* 0x000fe20007ffe0ff */
[----:B------:R-:W-:Y:S01]  /*1ae0*/  STL [R1+0x54], R29 ;  /* 0x0000541d01007387 */ /* 0x000fe20000100800 */
[----:B------:R-:W-:Y:S01]  /*1af0*/  ISETP.GE.AND P1, PT, R9, UR6, PT ;  /* 0x0000000609007c0c */ /* 0x000fe2000bf26270 */
[----:B------:R-:W-:Y:S01]  /*1b00*/  IMAD.WIDE R32, R151, 0x80, R2 ;  /* 0x0000008097207825 */ /* 0x000fe200078e0202 */
[----:B------:R-:W-:Y:S01]  /*1b10*/  LOP3.LUT R0, R0, 0xc0, RZ, 0xc0, !PT ;  /* 0x000000c000007812 */ /* 0x000fe200078ec0ff */
[----:B------:R1:W-:Y:S01]  /*1b20*/  STL [R1+0x80], R9 ;  /* 0x0000800901007387 */ /* 0x0003e20000100800 */
[----:B------:R-:W-:Y:S01]  /*1b30*/  LEA.HI R22, R6, R6, RZ, 0x1 ;  /* 0x0000000606167211 */ /* 0x000fe200078f08ff */
[----:B--2---:R-:W-:Y:S01]  /*1b40*/  IMAD.WIDE.U32 R4, R7, c[0x0][0x1a8], R4 ;  /* 0x00006a0007047a25 */ /* 0x004fe200078e0004 */
[----:B------:R-:W-:Y:S01]  /*1b50*/  ISETP.GE.AND P0, PT, R8, UR6, PT ;  /* 0x0000000608007c0c */ /* 0x000fe2000bf06270 */
[----:B------:R2:W-:Y:S01]  /*1b60*/  STL [R1+0x84], R8 ;  /* 0x0000840801007387 */ /* 0x0005e20000100800 */
[----:B------:R-:W-:-:S02]  /*1b70*/  ISETP.GE.AND P3, PT, R2, UR6, PT ;  /* 0x0000000602007c0c */ /* 0x000fc4000bf66270 */
[----:B------:R-:W-:Y:S01]  /*1b80*/  SHF.R.U32.HI R7, RZ, 0x3, R0 ;  /* 0x00000003ff077819 */ /* 0x000fe20000011600 */
[----:B------:R-:W-:Y:S01]  /*1b90*/  STL.64 [R1+0x70], R32 ;  /* 0x0000702001007387 */ /* 0x000fe20000100a00 */
[----:B------:R-:W-:Y:S02]  /*1ba0*/  @!P2 IADD3 R16, P4, R32, 0x20, RZ ;  /* 0x000000202010a810 */ /* 0x000fe40007f9e0ff */
[----:B------:R-:W-:Y:S01]  /*1bb0*/  IADD3 R5, R5, UR4, RZ ;  /* 0x0000000405057c10 */ /* 0x000fe2000fffe0ff */
[----:B------:R-:W-:Y:S01]  /*1bc0*/  ULDC.64 UR4, c[0x0][0x198] ;  /* 0x0000660000047ab9 */ /* 0x000fe20000000a00 */
[----:B------:R-:W-:Y:S01]  /*1bd0*/  LOP3.LUT R158, R148, 0x6, RZ, 0xc0, !PT ;  /* 0x00000006949e7812 */ /* 0x000fe200078ec0ff */
[----:B------:R-:W-:Y:S01]  /*1be0*/  @!P2 IMAD.X R12, RZ, RZ, R33, P4 ;  /* 0x000000ffff0ca224 */ /* 0x000fe200020e0621 */
[----:B------:R-:W-:Y:S01]  /*1bf0*/  USHF.L.U64.HI UR20, UR4, UR22, UR5 ;  /* 0x0000001604147299 */ /* 0x000fe20008010205 */
[----:B------:R-:W-:Y:S01]  /*1c00*/  @!P0 IADD3 R14, P4, R32, 0x60, RZ ;  /* 0x00000060200e8810 */ /* 0x000fe20007f9e0ff */
[----:B------:R-:W-:Y:S01]  /*1c10*/  @!P0 IMAD.MOV.U32 R10, RZ, RZ, R4 ;  /* 0x000000ffff0a8224 */ /* 0x000fe200078e0004 */
[----:B------:R-:W-:Y:S01]  /*1c20*/  USHF.L.U32 UR21, UR4, 0x6, URZ ;  /* 0x0000000604157899 */ /* 0x000fe2000800063f */
[----:B------:R-:W-:Y:S01]  /*1c30*/  @!P2 IMAD R17, R12, c[0x0][0x190], RZ ;  /* 0x000064000c11aa24 */ /* 0x000fe200078e02ff */
[----:B------:R-:W-:Y:S01]  /*1c40*/  UIMAD UR12, UR20, UR25, URZ ;  /* 0x00000019140c72a4 */ /* 0x000fe2000f8e023f */
[----:B------:R-:W-:Y:S01]  /*1c50*/  @!P3 IMAD R15, R33, c[0x0][0x190], RZ ;  /* 0x00006400210fba24 */ /* 0x000fe200078e02ff */
[----:B------:R-:W-:Y:S01]  /*1c60*/  USHF.L.U64.HI UR5, UR4, UR31, UR5 ;  /* 0x0000001f04057299 */ /* 0x000fe20008010205 */
[----:B------:R-:W-:Y:S01]  /*1c70*/  @!P2 IMAD R19, R16, c[0x0][0x194], R17 ;  /* 0x000065001013aa24 */ /* 0x000fe200078e0211 */
[----:B------:R-:W-:Y:S01]  /*1c80*/  USHF.L.U32 UR4, UR4, 0x5, URZ ;  /* 0x0000000504047899 */ /* 0x000fe2000800063f */
[--C-:B-1----:R-:W-:Y:S01]  /*1c90*/  @!P1 IMAD.MOV.U32 R9, RZ, RZ, R5.reuse ;  /* 0x000000ffff099224 */ /* 0x102fe200078e0005 */
[----:B------:R-:W-:Y:S01]  /*1ca0*/  USHF.L.U64.HI UR22, UR32, UR22, UR33 ;  /* 0x0000001620167299 */ /* 0x000fe20008010221 */
[----:B------:R-:W-:Y:S01]  /*1cb0*/  @!P0 IMAD.MOV.U32 R11, RZ, RZ, R5 ;  /* 0x000000ffff0b8224 */ /* 0x000fe200078e0005 */
[----:B------:R-:W-:Y:S01]  /*1cc0*/  USHF.L.U64.HI UR31, UR32, UR31, UR33 ;  /* 0x0000001f201f7299 */ /* 0x000fe20008010221 */
[----:B--2---:R-:W-:Y:S01]  /*1cd0*/  LOP3.LUT R8, R0, 0x18, R30, 0xf8, !PT ;  /* 0x0000001800087812 */ /* 0x004fe200078ef81e */
[----:B------:R-:W-:Y:S01]  /*1ce0*/  @!P0 IMAD.X R12, RZ, RZ, R33, P4 ;  /* 0x000000ffff0c8224 */ /* 0x000fe200020e0621 */
[----:B------:R-:W-:Y:S01]  /*1cf0*/  LOP3.LUT R0, R22, 0x3fffffe, RZ, 0xc0, !PT ;  /* 0x03fffffe16007812 */ /* 0x000fe200078ec0ff */
[----:B------:R-:W-:Y:S01]  /*1d00*/  USHF.L.U32 UR32, UR32, 0x5, URZ ;  /* 0x0000000520207899 */ /* 0x000fe2000800063f */
[----:B------:R-:W-:Y:S01]  /*1d10*/  LOP3.LUT R226, R8, R7, RZ, 0x3c, !PT ;  /* 0x0000000708e27212 */ /* 0x000fe200078e3cff */
[----:B------:R-:W-:Y:S01]  /*1d20*/  @!P2 IMAD.MOV.U32 R7, RZ, RZ, R5 ;  /* 0x000000ffff07a224 */ /* 0x000fe200078e0005 */
[----:B------:R-:W-:Y:S01]  /*1d30*/  SHF.R.S32.HI R22, RZ, 0x1, R22 ;  /* 0x00000001ff167819 */ /* 0x000fe20000011416 */
[----:B------:R-:W-:Y:S01]  /*1d40*/  IMAD.IADD R26, R6, 0x1, -R0 ;  /* 0x00000001061a7824 */ /* 0x000fe200078e0a00 */
[----:B------:R-:W-:Y:S01]  /*1d50*/  @!P1 IADD3 R0, P5, R32, 0x40, RZ ;  /* 0x0000004020009810 */ /* 0x000fe20007fbe0ff */
[----:B------:R-:W-:-:S02]  /*1d60*/  @!P2 IMAD.MOV.U32 R6, RZ, RZ, R4 ;  /* 0x000000ffff06a224 */ /* 0x000fc400078e0004 */
[----:B------:R-:W-:Y:S02]  /*1d70*/  @!P1 IMAD.MOV.U32 R8, RZ, RZ, R4 ;  /* 0x000000ffff089224 */ /* 0x000fe400078e0004 */
[----:B------:R-:W-:Y:S02]  /*1d80*/  @!P1 IMAD.X R13, RZ, RZ, R33, P5 ;  /* 0x000000ffff0d9224 */ /* 0x000fe400028e0621 */
[----:B------:R-:W-:-:S04]  /*1d90*/  @!P2 IMAD.WIDE.U32 R16, R16, c[0x0][0x190], R6 ;  /* 0x000064001010aa25 */ /* 0x000fc800078e0006 */
[----:B------:R-:W-:Y:S02]  /*1da0*/  @!P1 IMAD R13, R13, c[0x0][0x190], RZ ;  /* 0x000064000d0d9a24 */ /* 0x000fe400078e02ff */
[C---:B------:R-:W-:Y:S02]  /*1db0*/  @!P3 IMAD R6, R32.reuse, c[0x0][0x194], R15 ;  /* 0x000065002006ba24 */ /* 0x040fe400078e020f */
[----:B------:R-:W-:-:S04]  /*1dc0*/  @!P3 IMAD.WIDE.U32 R4, R32, c[0x0][0x190], R4 ;  /* 0x000064002004ba25 */ /* 0x000fc800078e0004 */
[C---:B------:R-:W-:Y:S02]  /*1dd0*/  @!P1 IMAD R13, R0.reuse, c[0x0][0x194], R13 ;  /* 0x00006500000d9a24 */ /* 0x040fe400078e020d */
[----:B------:R-:W-:-:S04]  /*1de0*/  @!P1 IMAD.WIDE.U32 R8, R0, c[0x0][0x190], R8 ;  /* 0x0000640000089a25 */ /* 0x000fc800078e0008 */
[----:B------:R-:W-:Y:S02]  /*1df0*/  @!P0 IMAD R12, R12, c[0x0][0x190], RZ ;  /* 0x000064000c0c8a24 */ /* 0x000fe400078e02ff */
[----:B------:R-:W-:Y:S01]  /*1e00*/  @!P3 IMAD.IADD R0, R5, 0x1, R6 ;  /* 0x000000010500b824 */ /* 0x000fe200078e0206 */
[----:B------:R-:W-:Y:S01]  /*1e10*/  @!P3 LEA R6, P6, R4, c[0x0][0x160], 0x1 ;  /* 0x000058000406ba11 */ /* 0x000fe200078c08ff */
[----:B------:R-:W-:Y:S01]  /*1e20*/  @!P0 IMAD R20, R14, c[0x0][0x194], R12 ;  /* 0x000065000e148a24 */ /* 0x000fe200078e020c */
[----:B------:R-:W-:Y:S01]  /*1e30*/  @!P2 LEA R12, P5, R16, c[0x0][0x160], 0x1 ;  /* 0x00005800100caa11 */ /* 0x000fe200078a08ff */
[----:B------:R-:W-:Y:S01]  /*1e40*/  @!P2 IMAD.IADD R5, R17, 0x1, R19 ;  /* 0x000000011105a824 */ /* 0x000fe200078e0213 */
[----:B------:R-:W-:Y:S01]  /*1e50*/  @!P3 LEA.HI.X R7, R4, c[0x0][0x164], R0, 0x1, P6 ;  /* 0x000059000407ba11 */ /* 0x000fe200030f0c00 */
[----:B------:R-:W-:Y:S01]  /*1e60*/  @!P1 IMAD.IADD R9, R9, 0x1, R13 ;  /* 0x0000000109099824 */ /* 0x000fe200078e020d */
[----:B------:R-:W-:Y:S01]  /*1e70*/  LEA.HI R0, R28, R2, RZ, 0x1 ;  /* 0x000000021c007211 */ /* 0x000fe200078f08ff */
[----:B------:R-:W-:Y:S01]  /*1e80*/  @!P0 IMAD.WIDE.U32 R14, R14, c[0x0][0x190], R10 ;  /* 0x000064000e0e8a25 */ /* 0x000fe200078e000a */
[----:B------:R-:W-:-:S02]  /*1e90*/  @!P2 LEA.HI.X R13, R16, c[0x0][0x164], R5, 0x1, P5 ;  /* 0x00005900100daa11 */ /* 0x000fc400028f0c05 */
[----:B------:R-:W-:Y:S01]  /*1ea0*/  LOP3.LUT R5, R0, 0x7fffffe, RZ, 0xc0, !PT ;  /* 0x07fffffe00057812 */ /* 0x000fe200078ec0ff */
[C---:B------:R-:W-:Y:S01]  /*1eb0*/  IMAD R0, R3.reuse, c[0x0][0x1a0], RZ ;  /* 0x0000680003007a24 */ /* 0x040fe200078e02ff */
[----:B------:R-:W-:Y:S01]  /*1ec0*/  @!P1 LEA R10, P4, R8, c[0x0][0x160], 0x1 ;  /* 0x00005800080a9a11 */ /* 0x000fe200078808ff */
[----:B------:R-:W-:Y:S01]  /*1ed0*/  IMAD R4, R3, c[0x0][0x198], RZ ;  /* 0x0000660003047a24 */ /* 0x000fe200078e02ff */
[C---:B------:R-:W-:Y:S01]  /*1ee0*/  ISETP.GE.AND P6, PT, R2.reuse, UR11, PT ;  /* 0x0000000b02007c0c */ /* 0x040fe2000bfc6270 */
[----:B------:R-:W-:Y:S01]  /*1ef0*/  IMAD R19, R2, c[0x0][0x1a4], R0 ;  /* 0x0000690002137a24 */ /* 0x000fe200078e0200 */
[----:B------:R-:W-:Y:S01]  /*1f00*/  @!P1 LEA.HI.X R11, R8, c[0x0][0x164], R9, 0x1, P4 ;  /* 0x00005900080b9a11 */ /* 0x000fe200020f0c09 */
[----:B------:R-:W-:Y:S01]  /*1f10*/  IMAD.IADD R16, R2, 0x1, -R5 ;  /* 0x0000000102107824 */ /* 0x000fe200078e0a05 */
[----:B------:R-:W-:Y:S01]  /*1f20*/  @!P0 LEA R8, P5, R14, c[0x0][0x160], 0x1 ;  /* 0x000058000e088a11 */ /* 0x000fe200078a08ff */
[C---:B------:R-:W-:Y:S01]  /*1f30*/  IMAD R17, R2.reuse, c[0x0][0x19c], R4 ;  /* 0x0000670002117a24 */ /* 0x040fe200078e0204 */
[C---:B------:R-:W-:Y:S01]  /*1f40*/  ISETP.GE.AND P4, PT, R2.reuse, UR11, PT ;  /* 0x0000000b02007c0c */ /* 0x040fe2000bf86270 */
[----:B------:R-:W-:Y:S01]  /*1f50*/  @!P0 IMAD.IADD R0, R15, 0x1, R20 ;  /* 0x000000010f008824 */ /* 0x000fe200078e0214 */
[----:B------:R-:W-:Y:S01]  /*1f60*/  SHF.R.S32.HI R20, RZ, 0x1f, R18 ;  /* 0x0000001fff147819 */ /* 0x000fe20000011412 */
[----:B------:R-:W-:-:S03]  /*1f70*/  IMAD.WIDE.U32 R4, R2, c[0x0][0x198], R30 ;  /* 0x0000660002047a25 */ /* 0x000fc600078e001e */
[----:B------:R-:W-:Y:S01]  /*1f80*/  @!P0 LEA.HI.X R9, R14, c[0x0][0x164], R0, 0x1, P5 ;  /* 0x000059000e098a11 */ /* 0x000fe200028f0c00 */
[----:B------:R-:W-:Y:S01]  /*1f90*/  IMAD R16, R150, 0x8, R16 ;  /* 0x0000000896107824 */ /* 0x000fe200078e0210 */
[----:B------:R-:W-:Y:S01]  /*1fa0*/  IADD3 R4, P5, R4, UR16, RZ ;  /* 0x0000001004047c10 */ /* 0x000fe2000ffbe0ff */
[----:B------:R-:W-:-:S03]  /*1fb0*/  IMAD.WIDE.U32 R2, R2, c[0x0][0x1a0], R30 ;  /* 0x0000680002027a25 */ /* 0x000fc600078e001e */
[----:B------:R-:W-:Y:S01]  /*1fc0*/  IADD3.X R5, R5, UR7, R17, P5, !PT ;  /* 0x0000000705057c10 */ /* 0x000fe2000affe411 */
[----:B------:R-:W-:Y:S01]  /*1fd0*/  IMAD.U32 R226, R16, 0x20, R226 ;  /* 0x0000002010e27824 */ /* 0x000fe200078e00e2 */
[----:B------:R-:W-:Y:S01]  /*1fe0*/  IADD3 R14, P5, R2, UR18, RZ ;  /* 0x00000012020e7c10 */ /* 0x000fe2000ffbe0ff */
[----:B------:R-:W-:Y:S01]  /*1ff0*/  IMAD R0, R20, c[0x0][0x1b0], RZ ;  /* 0x00006c0014007a24 */ /* 0x000fe200078e02ff */
[----:B------:R-:W-:Y:S01]  /*2000*/  USHF.R.S32.HI UR7, URZ, 0x1f, UR25 ;  /* 0x0000001f3f077899 */ /* 0x000fe20008011419 */
[----:B------:R-:W-:Y:S01]  /*2010*/  IMAD.SHL.U32 R226, R226, 0x2, RZ ;  /* 0x00000002e2e27824 */ /* 0x000fe200078e00ff */
[----:B------:R-:W-:Y:S01]  /*2020*/  IADD3.X R15, R3, UR15, R19, P5, !PT ;  /* 0x0000000f030f7c10 */ /* 0x000fe2000affe413 */
[C---:B------:R-:W-:Y:S01]  /*2030*/  IMAD R0, R18.reuse, c[0x0][0x1b4], R0 ;  /* 0x00006d0012007a24 */ /* 0x040fe200078e0200 */
[----:B------:R-:W-:Y:S01]  /*2040*/  ISETP.GE.AND P5, PT, R29, UR11, PT ;  /* 0x0000000b1d007c0c */ /* 0x000fe2000bfa6270 */
[----:B------:R-:W-:Y:S01]  /*2050*/  IMAD.WIDE.U32 R30, R18, c[0x0][0x1b0], R4 ;  /* 0x00006c00121e7a25 */ /* 0x000fe200078e0004 */
[----:B------:R-:W-:Y:S01]  /*2060*/  @!PT LDS RZ, [RZ] ;  /* 0x00000000fffff984 */ /* 0x000fe20000000800 */
[----:B------:R-:W-:Y:S01]  /*2070*/  @!PT LDS RZ, [RZ] ;  /* 0x00000000fffff984 */ /* 0x000fe20000000800 */
[----:B------:R-:W-:Y:S01]  /*2080*/  @!PT LDS RZ, [RZ] ;  /* 0x00000000fffff984 */ /* 0x000fe20000000800 */
[----:B------:R1:W-:Y:S01]  /*2090*/  @!P3 LDGSTS.E.BYPASS.LTC128B.128 [R226], [R6.64] ;  /* 0x0000000006e2bfae */ /* 0x0003e2000b901d5a */
[----:B------:R-:W-:Y:S01]  /*20a0*/  UIMAD UR12, UR7, UR21, UR12 ;  /* 0x00000015070c72a4 */ /* 0x000fe2000f8e020c */
[----:B------:R-:W-:Y:S01]  /*20b0*/  SHF.R.S32.HI R4, RZ, 0x1f, R21 ;  /* 0x0000001fff047819 */ /* 0x000fe20000011415 */
[----:B------:R-:W-:Y:S01]  /*20c0*/  IMAD.IADD R157, R31, 0x1, R0 ;  /* 0x000000011f9d7824 */ /* 0x000fe200078e0200 */
[----:B------:R1:W-:Y:S01]  /*20d0*/  @!P3 LDGSTS.E.BYPASS.LTC128B.128 [R226+0x2000], [R6.64+0x40] ;  /* 0x0200004006e2bfae */ /* 0x0003e2000b901d5a */
[----:B------:R-:W-:-:S02]  /*20e0*/  IMAD.MOV.U32 R156, RZ, RZ, R30 ;  /* 0x000000ffff9c7224 */ /* 0x000fc400078e001e */
[----:B------:R-:W-:Y:S01]  /*20f0*/  IMAD.SHL.U32 R0, R22, 0x40, RZ ;  /* 0x0000004016007824 */ /* 0x000fe200078e00ff */
[----:B------:R1:W-:Y:S01]  /*2100*/  @!P3 LDGSTS.E.BYPASS.LTC128B.128 [R226+0x4000], [R6.64+0x80] ;  /* 0x0400008006e2bfae */ /* 0x0003e2000b901d5a */
[----:B------:R-:W-:-:S03]  /*2110*/  IMAD.WIDE.U32 R2, R24, UR21, R156 ;  /* 0x0000001518027c25 */ /* 0x000fc6000f8e009c */
[----:B------:R2:W-:Y:S01]  /*2120*/  @!P2 LDGSTS.E.BYPASS.LTC128B.128 [R226+0x800], [R12.64] ;  /* 0x008000000ce2afae */ /* 0x0005e2000b901d5a */
[----:B------:R-:W-:Y:S01]  /*2130*/  IMAD.SHL.U32 R17, R23, 0x8, RZ ;  /* 0x0000000817117824 */ /* 0x000fe200078e00ff */
[----:B------:R-:W-:Y:S01]  /*2140*/  LOP3.LUT R0, R0, 0xc0, RZ, 0xc0, !PT ;  /* 0x000000c000007812 */ /* 0x000fe200078ec0ff */
[----:B------:R-:W-:Y:S01]  /*2150*/  IMAD.WIDE.U32 R14, R18, c[0x0][0x1b8], R14 ;  /* 0x00006e00120e7a25 */ /* 0x000fe200078e000e */
[----:B------:R2:W-:Y:S02]  /*2160*/  @!P2 LDGSTS.E.BYPASS.LTC128B.128 [R226+0x2800], [R12.64+0x40] ;  /* 0x028000400ce2afae */ /* 0x0005e4000b901d5a */
[----:B------:R-:W-:Y:S02]  /*2170*/  LOP3.LUT R17, R0, 0x8, R17, 0xf8, !PT ;  /* 0x0000000800117812 */ /* 0x000fe400078ef811 */
[----:B------:R2:W-:Y:S01]  /*2180*/  @!P2 LDGSTS.E.BYPASS.LTC128B.128 [R226+0x4800], [R12.64+0x80] ;  /* 0x048000800ce2afae */ /* 0x0005e2000b901d5a */
[----:B------:R-:W-:Y:S01]  /*2190*/  SHF.R.U32.HI R16, RZ, 0x3, R0 ;  /* 0x00000003ff107819 */ /* 0x000fe20000011600 */
[----:B------:R-:W-:Y:S01]  /*21a0*/  IMAD R0, R20, c[0x0][0x1b8], RZ ;  /* 0x00006e0014007a24 */ /* 0x000fe200078e02ff */
[----:B------:R-:W-:Y:S01]  /*21b0*/  ISETP.GE.AND P2, PT, R29, UR11, PT ;  /* 0x0000000b1d007c0c */ /* 0x000fe2000bf46270 */
[----:B------:R3:W-:Y:S01]  /*21c0*/  @!P1 LDGSTS.E.BYPASS.LTC128B.128 [R226+0x1000], [R10.64] ;  /* 0x010000000ae29fae */ /* 0x0007e2000b901d5a */
[----:B------:R-:W-:Y:S01]  /*21d0*/  LOP3.LUT R16, R17, R16, RZ, 0x3c, !PT ;  /* 0x0000001011107212 */ /* 0x000fe200078e3cff */
[----:B------:R-:W-:-:S02]  /*21e0*/  ULDC UR11, c[0x0][0x2e4] ;  /* 0x0000b900000b7ab9 */ /* 0x000fc40000000800 */
[----:B------:R3:W-:Y:S01]  /*21f0*/  @!P1 LDGSTS.E.BYPASS.LTC128B.128 [R226+0x3000], [R10.64+0x40] ;  /* 0x030000400ae29fae */ /* 0x0007e2000b901d5a */
[----:B------:R-:W-:-:S03]  /*2200*/  UIADD3 UR11, UR9, -UR11, -UR10 ;  /* 0x8000000b090b7290 */ /* 0x000fc6000fffe80a */
[----:B------:R3:W-:Y:S01]  /*2210*/  @!P1 LDGSTS.E.BYPASS.LTC128B.128 [R226+0x5000], [R10.64+0x80] ;  /* 0x050000800ae29fae */ /* 0x0007e2000b901d5a */
[----:B-1----:R-:W-:-:S03]  /*2220*/  SHF.R.S32.HI R7, RZ, 0x1, R21 ;  /* 0x00000001ff077819 */ /* 0x002fc60000011415 */
[----:B------:R1:W-:Y:S01]  /*2230*/  @!P0 LDGSTS.E.BYPASS.LTC128B.128 [R226+0x1800], [R8.64] ;  /* 0x0180000008e28fae */ /* 0x0003e2000b901d5a */
[----:B------:R-:W-:Y:S01]  /*2240*/  IADD3 R6, R3, UR12, RZ ;  /* 0x0000000c03067c10 */ /* 0x000fe2000fffe0ff */
[----:B------:R-:W-:Y:S01]  /*2250*/  UIMAD UR12, UR22, UR25, URZ ;  /* 0x00000019160c72a4 */ /* 0x000fe2000f8e023f */
[----:B------:R-:W-:Y:S01]  /*2260*/  LEA.HI R5, R4, R7, RZ, 0x2 ;  /* 0x0000000704057211 */ /* 0x000fe200078f10ff */
[----:B------:R1:W-:Y:S01]  /*2270*/  @!P0 LDGSTS.E.BYPASS.LTC128B.128 [R226+0x3800], [R8.64+0x40] ;  /* 0x0380004008e28fae */ /* 0x0003e2000b901d5a */
[C---:B------:R-:W-:Y:S01]  /*2280*/  @!P6 LEA R4, P3, R2.reuse, c[0x0][0x168], 0x1 ;  /* 0x00005a000204ea11 */ /* 0x040fe200078608ff */
[----:B------:R-:W-:Y:S01]  /*2290*/  UIMAD UR7, UR7, UR23, UR12 ;  /* 0x00000017070772a4 */ /* 0x000fe2000f8e020c */
[----:B------:R-:W-:Y:S01]  /*22a0*/  LOP3.LUT R19, R5, 0xfffffffc, RZ, 0xc0, !PT ;  /* 0xfffffffc05137812 */ /* 0x000fe200078ec0ff */
[----:B------:R1:W-:Y:S01]  /*22b0*/  @!P0 LDGSTS.E.BYPASS.LTC128B.128 [R226+0x5800], [R8.64+0x80] ;  /* 0x0580008008e28fae */ /* 0x0003e2000b901d5a */
[C---:B------:R-:W-:Y:S01]  /*22c0*/  @!P6 LEA.HI.X R5, R2.reuse, c[0x0][0x16c], R6, 0x1, P3 ;  /* 0x00005b000205ea11 */ /* 0x040fe200018f0c06 */
[----:B------:R-:W-:Y:S01]  /*22d0*/  UIADD3 UR12, UR9, 0x1, -UR10 ;  /* 0x00000001090c7890 */ /* 0x000fe2000fffe80a */
[----:B------:R-:W-:Y:S01]  /*22e0*/  @!P5 IADD3 R3, P3, R2, UR4, RZ ;  /* 0x000000040203dc10 */ /* 0x000fe2000ff7e0ff */
[----:B------:R-:W-:Y:S01]  /*22f0*/  IMAD.IADD R21, R7, 0x1, -R19 ;  /* 0x0000000107157824 */ /* 0x000fe200078e0a13 */
[----:B------:R-:W-:Y:S01]  /*2300*/  STL.64 [R1+0x68], R30 ;  /* 0x0000681e01007387 */ /* 0x000fe20000100a00 */
[----:B------:R-:W-:Y:S01]  /*2310*/  IMAD R7, R18, c[0x0][0x1bc], R0 ;  /* 0x00006f0012077a24 */ /* 0x000fe200078e0200 */
[----:B------:R-:W-:Y:S01]  /*2320*/  @!P5 IADD3.X R6, R6, UR5, RZ, P3, !PT ;  /* 0x000000050606dc10 */ /* 0x000fe20009ffe4ff */
[----:B------:R-:W-:Y:S01]  /*2330*/  IMAD.SHL.U32 R0, R21, 0x40, RZ ;  /* 0x0000004015007824 */ /* 0x000fe200078e00ff */
[C---:B------:R-:W-:Y:S01]  /*2340*/  @!P5 LEA R2, P3, R3.reuse, c[0x0][0x168], 0x1 ;  /* 0x00005a000302da11 */ /* 0x040fe200078608ff */
[----:B------:R4:W-:Y:S03]  /*2350*/  @!P6 LDGSTS.E.BYPASS.LTC128B.128 [R226+0x6000], [R4.64] ;  /* 0x0600000004e2efae */ /* 0x0009e6000b901d5a */
[----:B------:R-:W-:Y:S01]  /*2360*/  @!P5 LEA.HI.X R3, R3, c[0x0][0x16c], R6, 0x1, P3 ;  /* 0x00005b000303da11 */ /* 0x000fe200018f0c06 */
[----:B------:R4:W-:Y:S01]  /*2370*/  @!P6 LDGSTS.E.BYPASS.LTC128B.128 [R226+0x7000], [R4.64+0x40] ;  /* 0x0700004004e2efae */ /* 0x0009e2000b901d5a */
[----:B------:R-:W-:-:S03]  /*2380*/  LOP3.LUT R0, R0, 0xc0, RZ, 0xc0, !PT ;  /* 0x000000c000007812 */ /* 0x000fc600078ec0ff */
[----:B------:R4:W-:Y:S04]  /*2390*/  @!P6 LDGSTS.E.BYPASS.LTC128B.128 [R226+0x8000], [R4.64+0x80] ;  /* 0x0800008004e2efae */ /* 0x0009e8000b901d5a */
[----:B------:R5:W-:Y:S04]  /*23a0*/  @!P5 LDGSTS.E.BYPASS.LTC128B.128 [R226+0x6800], [R2.64] ;  /* 0x0680000002e2dfae */ /* 0x000be8000b901d5a */
[----:B------:R5:W-:Y:S04]  /*23b0*/  @!P5 LDGSTS.E.BYPASS.LTC128B.128 [R226+0x7800], [R2.64+0x40] ;  /* 0x0780004002e2dfae */ /* 0x000be8000b901d5a */
[----:B------:R5:W-:Y:S04]  /*23c0*/  @!P5 LDGSTS.E.BYPASS.LTC128B.128 [R226+0x8800], [R2.64+0x80] ;  /* 0x0880008002e2dfae */ /* 0x000be8000b901d5a */
[----:B------:R-:W0:Y:S04]  /*23d0*/  LDGDEPBAR ;  /* 0x00000000000079af */ /* 0x000e280000000000 */
[----:B------:R-:W-:Y:S04]  /*23e0*/  STL.64 [R1+0x60], R156 ;  /* 0x0000609c01007387 */ /* 0x000fe80000100a00 */
[----:B------:R-:W-:Y:S01]  /*23f0*/  STL.64 [R1+0x58], R14 ;  /* 0x0000580e01007387 */ /* 0x000fe20000100a00 */
[----:B----4-:R-:W-:-:S02]  /*2400*/  IMAD.SHL.U32 R5, R27, 0x20, RZ ;  /* 0x000000201b057824 */ /* 0x010fc400078e00ff */
[----:B------:R-:W-:-:S03]  /*2410*/  IMAD.SHL.U32 R4, R25, 0x8, RZ ;  /* 0x0000000819047824 */ /* 0x000fc600078e00ff */
[----:B------:R-:W-:Y:S02]  /*2420*/  LOP3.LUT R146, R5, 0xffffff00, RZ, 0xc0, !PT ;  /* 0xffffff0005927812 */ /* 0x000fe400078ec0ff */
[----:B------:R-:W-:Y:S02]  /*2430*/  LOP3.LUT R6, R0, 0x8, R4, 0xf8, !PT ;  /* 0x0000000800067812 */ /* 0x000fe400078ef804 */
[----:B------:R-:W-:Y:S01]  /*2440*/  SHF.R.U32.HI R5, RZ, 0x3, R0 ;  /* 0x00000003ff057819 */ /* 0x000fe20000011600 */
[----:B-1----:R-:W-:Y:S02]  /*2450*/  IMAD R8, R150, 0x200, R146 ;  /* 0x0000020096087824 */ /* 0x002fe400078e0292 */
[----:B-----5:R-:W-:Y:S01]  /*2460*/  IMAD.IADD R3, R15, 0x1, R7 ;  /* 0x000000010f037824 */ /* 0x020fe200078e0207 */
[----:B------:R-:W-:-:S04]  /*2470*/  DEPBAR.LE SB0, 0x0 ;  /* 0x000080000000791a */ /* 0x000fc80000000000 */
[----:B------:R-:W-:Y:S01]  /*2480*/  BAR.SYNC.DEFER_BLOCKING 0x0 ;  /* 0x0000000000007b1d */ /* 0x000fe20000010000 */
[----:B------:R-:W-:Y:S01]  /*2490*/  IMAD.MOV.U32 R2, RZ, RZ, R14 ;  /* 0x000000ffff027224 */ /* 0x000fe200078e000e */
[----:B------:R-:W-:Y:S01]  /*24a0*/  LOP3.LUT R149, R6, R5, RZ, 0x3c, !PT ;  /* 0x0000000506957212 */ /* 0x000fe200078e3cff */
[----:B------:R-:W-:Y:S02]  /*24b0*/  IMAD R7, R25, 0x8, R26 ;  /* 0x0000000819077824 */ /* 0x000fe400078e021a */
[----:B------:R-:W-:Y:S01]  /*24c0*/  IMAD R8, R147, 0x20, R8 ;  /* 0x0000002093087824 */ /* 0x000fe200078e0208 */
[----:B------:R1:W-:Y:S04]  /*24d0*/  STL.64 [R1+0x10], R2 ;  /* 0x0000100201007387 */ /* 0x0003e80000100a00 */
[----:B------:R-:W-:Y:S04]  /*24e0*/  @P4 STS [R226+0x9000], RZ ;  /* 0x009000ffe2004388 */ /* 0x000fe80000000800 */
[----:B------:R-:W-:Y:S04]  /*24f0*/  @P4 STS [R226+0x9004], RZ ;  /* 0x009004ffe2004388 */ /* 0x000fe80000000800 */
[----:B------:R-:W-:Y:S01]  /*2500*/  @P4 STS.64 [R226+0x9008], RZ ;  /* 0x009008ffe2004388 */ /* 0x000fe20000000a00 */
[----:B-1----:R-:W-:-:S03]  /*2510*/  IMAD.WIDE.U32 R2, R24, UR23, R2 ;  /* 0x0000001718027c25 */ /* 0x002fc6000f8e0002 */
[----:B------:R-:W-:Y:S02]  /*2520*/  @P4 STS.128 [R226+0xa000], RZ ;  /* 0x00a000ffe2004388 */ /* 0x000fe40000000c00 */
[----:B------:R-:W-:Y:S01]  /*2530*/  IADD3 R0, R3, UR7, RZ ;  /* 0x0000000703007c10 */ /* 0x000fe2000fffe0ff */
[----:B------:R-:W-:Y:S01]  /*2540*/  ULDC UR7, c[0x0][0x2e8] ;  /* 0x0000ba0000077ab9 */ /* 0x000fe20000000800 */
[C---:B------:R-:W-:Y:S01]  /*2550*/  @!P4 LEA R4, P1, R2.reuse, c[0x0][0x170], 0x1 ;  /* 0x00005c000204ca11 */ /* 0x040fe200078208ff */
[----:B------:R-:W-:Y:S01]  /*2560*/  @P4 STS.128 [R226+0xb000], RZ ;  /* 0x00b000ffe2004388 */ /* 0x000fe20000000c00 */
[C---:B------:R-:W-:Y:S01]  /*2570*/  @!P2 IADD3 R3, P0, R2.reuse, UR32, RZ ;  /* 0x000000200203ac10 */ /* 0x040fe2000ff1e0ff */
[----:B------:R-:W-:Y:S01]  /*2580*/  UIADD3 UR7, UR12, UR7, URZ ;  /* 0x000000070c077290 */ /* 0x000fe2000fffe03f */
[----:B------:R-:W-:Y:S02]  /*2590*/  @!P4 LEA.HI.X R5, R2, c[0x0][0x174], R0, 0x1, P1 ;  /* 0x00005d000205ca11 */ /* 0x000fe400008f0c00 */
[----:B------:R-:W-:Y:S01]  /*25a0*/  @!P2 IADD3.X R2, R0, UR31, RZ, P0, !PT ;  /* 0x0000001f0002ac10 */ /* 0x000fe200087fe4ff */
[----:B------:R-:W-:Y:S01]  /*25b0*/  IMAD.U32 R0, R7, 0x20, R16 ;  /* 0x0000002007007824 */ /* 0x000fe200078e0010 */
[----:B------:R-:W-:Y:S01]  /*25c0*/  @!P2 LEA R6, P0, R3, c[0x0][0x170], 0x1 ;  /* 0x00005c000306aa11 */ /* 0x000fe200078008ff */
[----:B------:R-:W-:Y:S01]  /*25d0*/  @!PT LDS RZ, [RZ] ;  /* 0x00000000fffff984 */ /* 0x000fe20000000800 */
[----:B------:R-:W-:Y:S01]  /*25e0*/  @!PT LDS RZ, [RZ] ;  /* 0x00000000fffff984 */ /* 0x000fe20000000800 */
[----:B------:R-:W-:Y:S01]  /*25f0*/  @!PT LDS RZ, [RZ] ;  /* 0x00000000fffff984 */ /* 0x000fe20000000800 */
[----:B------:R1:W-:Y:S01]  /*2600*/  @!P4 LDGSTS.E.BYPASS.LTC128B.128 [R226+0x9000], [R4.64] ;  /* 0x0900000004e2cfae */ /* 0x0003e2000b901d5a */
[----:B------:R-:W-:Y:S01]  /*2610*/  LOP3.LUT P1, RZ, R21, 0x2, RZ, 0xc0, !PT ;  /* 0x0000000215ff7812 */ /* 0x000fe2000782c0ff */
[----:B------:R-:W-:Y:S01]  /*2620*/  IMAD.SHL.U32 R213, R0, 0x2, RZ ;  /* 0x0000000200d57824 */ /* 0x000fe200078e00ff */
[----:B------:R-:W-:Y:S01]  /*2630*/  @!P2 LEA.HI.X R7, R3, c[0x0][0x174], R2, 0x1, P0 ;  /* 0x00005d000307aa11 */ /* 0x000fe200000f0c02 */
[----:B------:R-:W-:Y:S01]  /*2640*/  IMAD.IADD R2, R149, 0x1, R8 ;  /* 0x0000000195027824 */ /* 0x000fe200078e0208 */
[----:B------:R1:W-:Y:S01]  /*2650*/  @!P4 LDGSTS.E.BYPASS.LTC128B.128 [R226+0xa000], [R4.64+0x40] ;  /* 0x0a00004004e2cfae */ /* 0x0003e2000b901d5a */
[----:B------:R-:W-:Y:S01]  /*2660*/  IMAD.MOV.U32 R0, RZ, RZ, 0x20 ;  /* 0x00000020ff007424 */ /* 0x000fe200078e00ff */
[----:B------:R-:W-:Y:S01]  /*2670*/  LOP3.LUT P0, RZ, R22, 0x2, RZ, 0xc0, !PT ;  /* 0x0000000216ff7812 */ /* 0x000fe2000780c0ff */
[----:B------:R-:W-:Y:S01]  /*2680*/  IMAD.SHL.U32 R216, R2, 0x2, RZ ;  /* 0x0000000202d87824 */ /* 0x000fe200078e00ff */
[----:B------:R1:W-:Y:S01]  /*2690*/  @!P4 LDGSTS.E.BYPASS.LTC128B.128 [R226+0xb000], [R4.64+0x80] ;  /* 0x0b00008004e2cfae */ /* 0x0003e2000b901d5a */
[----:B------:R-:W-:Y:S01]  /*26a0*/  IMAD.MOV.U32 R2, RZ, RZ, 0x10 ;  /* 0x00000010ff027424 */ /* 0x000fe200078e00ff */
[----:B------:R-:W-:-:S02]  /*26b0*/  SEL R0, R0, 0xffffffe0, !P0 ;  /* 0xffffffe000007807 */ /* 0x000fc40004000000 */
[----:B------:R-:W-:Y:S01]  /*26c0*/  @P2 STS.128 [R226+0x9800], RZ ;  /* 0x009800ffe2002388 */ /* 0x000fe20000000c00 */
[----:B------:R-:W-:Y:S02]  /*26d0*/  LEA R3, R150, UR8, 0x4 ;  /* 0x0000000896037c11 */ /* 0x000fe4000f8e20ff */
[----:B------:R-:W-:Y:S01]  /*26e0*/  SEL R2, R2, 0xfffffff0, !P1 ;  /* 0xfffffff002027807 */ /* 0x000fe20004800000 */
[----:B------:R-:W-:Y:S01]  /*26f0*/  @P2 STS.128 [R226+0xa800], RZ ;  /* 0x00a800ffe2002388 */ /* 0x000fe20000000c00 */
[----:B------:R-:W-:Y:S01]  /*2700*/  IMAD.IADD R215, R213, 0x1, R0 ;  /* 0x00000001d5d77824 */ /* 0x000fe200078e0200 */
[----:B------:R-:W-:Y:S02]  /*2710*/  SHF.R.S32.HI R0, RZ, 0x1f, R144 ;  /* 0x0000001fff007819 */ /* 0x000fe40000011490 */
[----:B------:R-:W-:Y:S01]  /*2720*/  @P2 STS.128 [R226+0xb800], RZ ;  /* 0x00b800ffe2002388 */ /* 0x000fe20000000c00 */
[----:B------:R-:W-:Y:S01]  /*2730*/  IMAD R217, R2, 0x2, R216 ;  /* 0x0000000202d97824 */ /* 0x000fe200078e02d8 */
[----:B------:R-:W-:-:S02]  /*2740*/  LEA.HI R0, R0, R144, RZ, 0x2 ;  /* 0x0000009000007211 */ /* 0x000fc400078f10ff */
[----:B------:R-:W-:Y:S01]  /*2750*/  @!PT LDS RZ, [RZ] ;  /* 0x00000000fffff984 */ /* 0x000fe20000000800 */
[----:B------:R-:W-:Y:S01]  /*2760*/  @!PT LDS RZ, [RZ] ;  /* 0x00000000fffff984 */ /* 0x000fe20000000800 */
[----:B------:R-:W-:Y:S01]  /*2770*/  @!PT LDS RZ, [RZ] ;  /* 0x00000000fffff984 */ /* 0x000fe20000000800 */
[----:B------:R1:W-:Y:S02]  /*2780*/  @!P2 LDGSTS.E.BYPASS.LTC128B.128 [R226+0x9800], [R6.64] ;  /* 0x0980000006e2afae */ /* 0x0003e4000b901d5a */
[----:B------:R-:W-:Y:S02]  /*2790*/  SHF.R.S32.HI R154, RZ, 0x2, R0 ;  /* 0x00000002ff9a7819 */ /* 0x000fe40000011400 */
[----:B------:R1:W-:Y:S03]  /*27a0*/  @!P2 LDGSTS.E.BYPASS.LTC128B.128 [R226+0xa800], [R6.64+0x40] ;  /* 0x0a80004006e2afae */ /* 0x0003e6000b901d5a */
[----:B------:R-:W-:Y:S01]  /*27b0*/  IMAD.IADD R0, R154, 0x1, R3 ;  /* 0x000000019a007824 */ /* 0x000fe200078e0203 */
[----:B------:R1:W-:Y:S04]  /*27c0*/  @!P2 LDGSTS.E.BYPASS.LTC128B.128 [R226+0xb800], [R6.64+0x80] ;  /* 0x0b80008006e2afae */ /* 0x0003e8000b901d5a */
[----:B------:R-:W-:Y:S04]  /*27d0*/  LDSM.16.M88.4 R16, [R213+0x6000] ;  /* 0x00600000d510783b */ /* 0x000fe80000000200 */
[----:B---3--:R-:W3:Y:S04]  /*27e0*/  LDSM.16.M88.4 R8, [R216+0x1000] ;  /* 0x00100000d808783b */ /* 0x008ee80000000200 */
[----:B--2---:R-:W2:Y:S04]  /*27f0*/  LDSM.16.M88.4 R12, [R216] ;  /* 0x00000000d80c783b */ /* 0x004ea80000000200 */
[----:B------:R-:W4:Y:S04]  /*2800*/  LDSM.16.M88.4 R32, [R213+0x6400] ;  /* 0x00640000d520783b */ /* 0x000f280000000200 */
[----:B------:R-:W5:Y:S04]  /*2810*/  LDSM.16.M88.4 R28, [R213+0x6800] ;  /* 0x00680000d51c783b */ /* 0x000f680000000200 */
[----:B------:R-:W2:Y:S04]  /*2820*/  LDSM.16.M88.4 R24, [R213+0x6c00] ;  /* 0x006c0000d518783b */ /* 0x000ea80000000200 */
[----:B------:R-:W-:Y:S04]  /*2830*/  LDSM.16.M88.4 R52, [R215+0x6000] ;  /* 0x00600000d734783b */ /* 0x000fe80000000200 */
[----:B-1----:R-:W1:Y:S04]  /*2840*/  LDSM.16.M88.4 R4, [R217+0x1000] ;  /* 0x00100000d904783b */ /* 0x002e680000000200 */
[----:B------:R-:W1:Y:S04]  /*2850*/  LDSM.16.M88.4 R48, [R215+0x6400] ;  /* 0x00640000d730783b */ /* 0x000e680000000200 */
[----:B------:R-:W1:Y:S04]  /*2860*/  LDSM.16.M88.4 R44, [R215+0x6800] ;  /* 0x00680000d72c783b */ /* 0x000e680000000200 */
[----:B------:R-:W1:Y:S01]  /*2870*/  LDSM.16.M88.4 R60, [R215+0x6c00] ;  /* 0x006c0000d73c783b */ /* 0x000e620000000200 */
[C---:B---3--:R-:W-:Y:S03]  /*2880*/  HMMA.16816.F32.BF16 R68, R8.reuse, R16, RZ ;  /* 0x000000100844723c */ /* 0x048fe600000418ff */
[----:B------:R-:W3:Y:S04]  /*2890*/  LDSM.16.M88.4 R20, [R217] ;  /* 0x00000000d914783b */ /* 0x000ee80000000200 */
[----:B------:R-:W0:Y:S01]  /*28a0*/  LDGDEPBAR ;  /* 0x00000000000079af */ /* 0x000e220000000000 */
[----:B------:R-:W-:Y:S03]  /*28b0*/  HMMA.16816.F32.BF16 R64, R8, R18, RZ ;  /* 0x000000120840723c */ /* 0x000fe600000418ff */
[----:B------:R-:W-:Y:S04]  /*28c0*/  STL [R1+0x88], R154 ;  /* 0x0000889a01007387 */ /* 0x000fe80000100800 */
[----:B------:R-:W-:Y:S01]  /*28d0*/  STL [R1+0xc], R155 ;  /* 0x00000c9b01007387 */ /* 0x000fe20000100800 */
[C---:B--2---:R-:W-:Y:S08]  /*28e0*/  HMMA.16816.F32.BF16 R100, R12.reuse, R16, RZ ;  /* 0x000000100c64723c */ /* 0x044ff000000418ff */
[----:B------:R-:W-:Y:S08]  /*28f0*/  HMMA.16816.F32.BF16 R96, R12, R18, RZ ;  /* 0x000000120c60723c */ /* 0x000ff000000418ff */
[C---:B----4-:R-:W-:Y:S08]  /*2900*/  HMMA.16816.F32.BF16 R56, R8.reuse, R32, RZ ;  /* 0x000000200838723c */ /* 0x050ff000000418ff */
[C---:B------:R-:W-:Y:S08]  /*2910*/  HMMA.16816.F32.BF16 R40, R8.reuse, R34, RZ ;  /* 0x000000220828723c */ /* 0x040ff000000418ff */
[C---:B-----5:R-:W-:Y:S08]  /*2920*/  HMMA.16816.F32.BF16 R36, R8.reuse, R28, RZ ;  /* 0x0000001c0824723c */ /* 0x060ff000000418ff */
[C---:B------:R-:W-:Y:S08]  /*2930*/  HMMA.16816.F32.BF16 R16, R8.reuse, R24, RZ ;  /* 0x000000180810723c */ /* 0x040ff000000418ff */
[C---:B------:R-:W-:Y:S08]  /*2940*/  HMMA.16816.F32.BF16 R72, R8.reuse, R30, RZ ;  /* 0x0000001e0848723c */ /* 0x040ff000000418ff */
[----:B------:R-:W-:Y:S08]  /*2950*/  HMMA.16816.F32.BF16 R84, R8, R26, RZ ;  /* 0x0000001a0854723c */ /* 0x000ff000000418ff */
[C---:B-1----:R-:W-:Y:S08]  /*2960*/  HMMA.16816.F32.BF16 R140, R4.reuse, R52, R68 ;  /* 0x00000034048c723c */ /* 0x042ff00000041844 */
        /* <DEDUP_REMOVED lines=10> */
[C---:B------:R-:W-:Y:S01]  /*2a10*/  HMMA.16816.F32.BF16 R56, R4.reuse, R44, R36 ;  /* 0x0000002c0438723c */ /* 0x040fe20000041824 */
[----:B------:R-:W-:Y:S07]  /*2a20*/  LDSM.16.M88.4 R36, [R213+0x7400] ;  /* 0x00740000d524783b */ /* 0x000fee0000000200 */
[----:B------:R-:W-:Y:S01]  /*2a30*/  HMMA.16816.F32.BF16 R128, R4, R60, R16 ;  /* 0x0000003c0480723c */ /* 0x000fe20000041810 */
[----:B------:R-:W1:Y:S07]  /*2a40*/  LDSM.16.M88.4 R16, [R216+0x3000] ;  /* 0x00300000d810783b */ /* 0x000e6e0000000200 */
[C---:B------:R-:W-:Y:S08]  /*2a50*/  HMMA.16816.F32.BF16 R8, R12.reuse, R24, RZ ;  /* 0x000000180c08723c */ /* 0x040ff000000418ff */
[----:B------:R-:W-:Y:S01]  /*2a60*/  HMMA.16816.F32.BF16 R124, R12, R26, RZ ;  /* 0x0000001a0c7c723c */ /* 0x000fe200000418ff */
[----:B------:R-:W2:Y:S04]  /*2a70*/  LDSM.16.M88.4 R12, [R216+0x2000] ;  /* 0x00200000d80c783b */ /* 0x000ea80000000200 */
[----:B------:R-:W-:Y:S03]  /*2a80*/  LDSM.16.M88.4 R24, [R215+0x7000] ;  /* 0x00700000d718783b */ /* 0x000fe60000000200 */
[C---:B------:R-:W-:Y:S08]  /*2a90*/  HMMA.16816.F32.BF16 R132, R4.reuse, R46, R72 ;  /* 0x0000002e0484723c */ /* 0x040ff00000041848 */
[----:B------:R-:W-:Y:S01]  /*2aa0*/  HMMA.16816.F32.BF16 R120, R4, R62, R84 ;  /* 0x0000003e0478723c */ /* 0x000fe20000041854 */
[----:B------:R-:W-:Y:S04]  /*2ab0*/  LDSM.16.M88.4 R4, [R217+0x3000] ;  /* 0x00300000d904783b */ /* 0x000fe80000000200 */
[----:B------:R-:W-:Y:S03]  /*2ac0*/  LDSM.16.M88.4 R84, [R215+0x7c00] ;  /* 0x007c0000d754783b */ /* 0x000fe60000000200 */
[C---:B---3--:R-:W-:Y:S08]  /*2ad0*/  HMMA.16816.F32.BF16 R116, R20.reuse, R52, R100 ;  /* 0x000000341474723c */ /* 0x048ff00000041864 */
[C---:B------:R-:W-:Y:S08]  /*2ae0*/  HMMA.16816.F32.BF16 R112, R20.reuse, R54, R96 ;  /* 0x000000361470723c */ /* 0x040ff00000041860 */
[C---:B------:R-:W-:Y:S01]  /*2af0*/  HMMA.16816.F32.BF16 R96, R20.reuse, R60, R8 ;  /* 0x0000003c1460723c */ /* 0x040fe20000041808 */
[----:B------:R-:W3:Y:S07]  /*2b00*/  LDSM.16.M88.4 R8, [R217+0x2000] ;  /* 0x00200000d908783b */ /* 0x000eee0000000200 */
[C---:B------:R-:W-:Y:S08]  /*2b10*/  HMMA.16816.F32.BF16 R108, R20.reuse, R48, R92 ;  /* 0x00000030146c723c */ /* 0x040ff0000004185c */
[C---:B------:R-:W-:Y:S08]  /*2b20*/  HMMA.16816.F32.BF16 R100, R20.reuse, R44, R80 ;  /* 0x0000002c1464723c */ /* 0x040ff00000041850 */
[C---:B------:R-:W-:Y:S08]  /*2b30*/  HMMA.16816.F32.BF16 R104, R20.reuse, R50, R88 ;  /* 0x000000321468723c */ /* 0x040ff00000041858 */
[C---:B------:R-:W-:Y:S01]  /*2b40*/  HMMA.16816.F32.BF16 R92, R20.reuse, R46, R76 ;  /* 0x0000002e145c723c */ /* 0x040fe2000004184c */
[----:B------:R-:W4:Y:S04]  /*2b50*/  LDSM.16.M88.4 R44, [R215+0x7400] ;  /* 0x00740000d72c783b */ /* 0x000f280000000200 */
[----:B------:R-:W5:Y:S03]  /*2b60*/  LDSM.16.M88.4 R76, [R215+0x7800] ;  /* 0x00780000d74c783b */ /* 0x000f660000000200 */
        /* <DEDUP_REMOVED lines=18> */
[----:B------:R-:W-:Y:S04]  /*2c90*/  LDSM.16.M88.4 R12, [R216+0x5000] ;  /* 0x00500000d80c783b */ /* 0x000fe80000000200 */
[----:B------:R-:W1:Y:S03]  /*2ca0*/  LDSM.16.M88.4 R28, [R213+0x8000] ;  /* 0x00800000d51c783b */ /* 0x000e660000000200 */
[-C--:B---3--:R-:W-:Y:S01]  /*2cb0*/  HMMA.16816.F32.BF16 R40, R8, R24.reuse, R16 ;  /* 0x000000180828723c */ /* 0x088fe20000041810 */
[----:B------:R-:W2:Y:S07]  /*2cc0*/  LDSM.16.M88.4 R16, [R216+0x4000] ;  /* 0x00400000d810783b */ /* 0x000eae0000000200 */
[C---:B------:R-:W-:Y:S08]  /*2cd0*/  HMMA.16816.F32.BF16 R36, R4.reuse, R24, R72 ;  /* 0x000000180424723c */ /* 0x040ff00000041848 */
[C---:B----4-:R-:W-:Y:S08]  /*2ce0*/  HMMA.16816.F32.BF16 R72, R4.reuse, R46, R60 ;  /* 0x0000002e0448723c */ /* 0x050ff0000004183c */
[C---:B------:R-:W-:Y:S08]  /*2cf0*/  HMMA.16816.F32.BF16 R68, R4.reuse, R26, R68 ;  /* 0x0000001a0444723c */ /* 0x040ff00000041844 */
[C---:B-----5:R-:W-:Y:S08]  /*2d00*/  HMMA.16816.F32.BF16 R120, R4.reuse, R76, R56 ;  /* 0x0000004c0478723c */ /* 0x060ff00000041838 */
[C---:B------:R-:W-:Y:S08]  /*2d10*/  HMMA.16816.F32.BF16 R124, R4.reuse, R84, R48 ;  /* 0x00000054047c723c */ /* 0x040ff00000041830 */
[----:B------:R-:W-:Y:S08]  /*2d20*/  HMMA.16816.F32.BF16 R116, R4, R78, R52 ;  /* 0x0000004e0474723c */ /* 0x000ff00000041834 */
[----:B------:R-:W-:Y:S01]  /*2d30*/  HMMA.16816.F32.BF16 R60, R8, R26, R88 ;  /* 0x0000001a083c723c */ /* 0x000fe20000041858 */
[----:B------:R-:W3:Y:S07]  /*2d40*/  LDSM.16.M88.4 R24, [R213+0x8400] ;  /* 0x00840000d518783b */ /* 0x000eee0000000200 */
[C---:B------:R-:W-:Y:S08]  /*2d50*/  HMMA.16816.F32.BF16 R112, R4.reuse, R44, R64 ;  /* 0x0000002c0470723c */ /* 0x040ff00000041840 */
[----:B------:R-:W-:Y:S01]  /*2d60*/  HMMA.16816.F32.BF16 R128, R4, R86, R20 ;  /* 0x000000560480723c */ /* 0x000fe20000041814 */
[----:B------:R-:W4:Y:S04]  /*2d70*/  LDSM.16.M88.4 R4, [R213+0x8800] ;  /* 0x00880000d504783b */ /* 0x000f280000000200 */
[----:B------:R-:W5:Y:S03]  /*2d80*/  LDSM.16.M88.4 R20, [R217+0x5000] ;  /* 0x00500000d914783b */ /* 0x000f660000000200 */
[C---:B------:R-:W-:Y:S08]  /*2d90*/  HMMA.16816.F32.BF16 R56, R8.reuse, R44, R108 ;  /* 0x0000002c0838723c */ /* 0x040ff0000004186c */
[C---:B------:R-:W-:Y:S08]  /*2da0*/  HMMA.16816.F32.BF16 R52, R8.reuse, R46, R104 ;  /* 0x0000002e0834723c */ /* 0x040ff00000041868 */
[C---:B------:R-:W-:Y:S08]  /*2db0*/  HMMA.16816.F32.BF16 R48, R8.reuse, R76, R100 ;  /* 0x0000004c0830723c */ /* 0x040ff00000041864 */
[C---:B------:R-:W-:Y:S07]  /*2dc0*/  HMMA.16816.F32.BF16 R44, R8.reuse, R78, R92 ;  /* 0x0000004e082c723c */ /* 0x040fee000004185c */
[----:B------:R-:W-:Y:S01]  /*2dd0*/  IMAD R94, R147, 0x20, R146 ;  /* 0x00000020935e7824 */ /* 0x000fe200078e0292 */
[C---:B------:R-:W-:Y:S08]  /*2de0*/  HMMA.16816.F32.BF16 R96, R8.reuse, R84, R96 ;  /* 0x000000540860723c */ /* 0x040ff00000041860 */
[----:B------:R-:W-:Y:S01]  /*2df0*/  HMMA.16816.F32.BF16 R100, R8, R86, R80 ;  /* 0x000000560864723c */ /* 0x000fe20000041850 */
[----:B------:R-:W4:Y:S07]  /*2e00*/  LDSM.16.M88.4 R8, [R217+0x4000] ;  /* 0x00400000d908783b */ /* 0x000f2e0000000200 */
[-C--:B-1----:R-:W-:Y:S08]  /*2e10*/  HMMA.16816.F32.BF16 R36, R12, R28.reuse, R36 ;  /* 0x0000001c0c24723c */ /* 0x082ff00000041824 */
[----:B--2---:R-:W-:Y:S07]  /*2e20*/  HMMA.16816.F32.BF16 R40, R16, R28, R40 ;  /* 0x0000001c1028723c */ /* 0x004fee0000041828 */
[----:B------:R-:W-:Y:S01]  /*2e30*/  IADD3 R28, R0, UR7, RZ ;  /* 0x00000007001c7c10 */ /* 0x000fe2000fffe0ff */
[----:B------:R-:W-:Y:S03]  /*2e40*/  HMMA.16816.F32.BF16 R64, R12, R30, R68 ;  /* 0x0000001e0c40723c */ /* 0x000fe60000041844 */
[----:B------:R-:W-:-:S05]  /*2e50*/  IMNMX R225, R28, UR9, PT ;  /* 0x000000091ce17c17 */ /* 0x000fca000b800200 */
[----:B------:R-:W-:Y:S08]  /*2e60*/  HMMA.16816.F32.BF16 R60, R16, R30, R60 ;  /* 0x0000001e103c723c */ /* 0x000ff0000004183c */
[----:B---3--:R-:W-:Y:S08]  /*2e70*/  HMMA.16816.F32.BF16 R76, R12, R26, R72 ;  /* 0x0000001a0c4c723c */ /* 0x008ff00000041848 */
[-C--:B------:R-:W-:Y:S08]  /*2e80*/  HMMA.16816.F32.BF16 R56, R16, R24.reuse, R56 ;  /* 0x000000181038723c */ /* 0x080ff00000041838 */
[----:B------:R-:W-:Y:S08]  /*2e90*/  HMMA.16816.F32.BF16 R68, R12, R24, R112 ;  /* 0x000000180c44723c */ /* 0x000ff00000041870 */
[C---:B------:R-:W-:Y:S01]  /*2ea0*/  HMMA.16816.F32.BF16 R72, R16.reuse, R26, R52 ;  /* 0x0000001a1048723c */ /* 0x040fe20000041834 */
[----:B------:R-:W1:Y:S07]  /*2eb0*/  LDSM.16.M88.4 R24, [R215+0x8400] ;  /* 0x00840000d718783b */ /* 0x000e6e0000000200 */
[----:B----4-:R-:W-:Y:S08]  /*2ec0*/  HMMA.16816.F32.BF16 R88, R16, R6, R44 ;  /* 0x000000061058723c */ /* 0x010ff0000004182c */
[-C--:B-----5:R-:W-:Y:S08]  /*2ed0*/  HMMA.16816.F32.BF16 R44, R20, R32.reuse, R36 ;  /* 0x00000020142c723c */ /* 0x0a0ff00000041824 */
[----:B------:R-:W-:Y:S08]  /*2ee0*/  HMMA.16816.F32.BF16 R40, R8, R32, R40 ;  /* 0x000000200828723c */ /* 0x000ff00000041828 */
[-C--:B------:R-:W-:Y:S08]  /*2ef0*/  HMMA.16816.F32.BF16 R80, R16, R4.reuse, R48 ;  /* 0x000000041050723c */ /* 0x080ff00000041830 */
[C---:B------:R-:W-:Y:S07]  /*2f00*/  HMMA.16816.F32.BF16 R84, R12.reuse, R4, R120 ;  /* 0x000000040c54723c */ /* 0x040fee0000041878 */
[----:B------:R-:W-:Y:S01]  /*2f10*/  IADD3 R5, R0, 0x40, RZ ;  /* 0x0000004000057810 */ /* 0x000fe20007ffe0ff */
[----:B------:R-:W-:Y:S01]  /*2f20*/  HMMA.16816.F32.BF16 R116, R12, R6, R116 ;  /* 0x000000060c74723c */ /* 0x000fe20000041874 */
[----:B------:R-:W-:-:S02]  /*2f30*/  IMAD.U32 R4, RZ, RZ, UR25 ;  /* 0x00000019ff047e24 */ /* 0x000fc4000f8e00ff */
[C---:B------:R-:W-:Y:S02]  /*2f40*/  IADD3 R28, R5.reuse, UR11, RZ ;  /* 0x0000000b051c7c10 */ /* 0x040fe4000fffe0ff */
[----:B------:R-:W-:Y:S01]  /*2f50*/  IMAD R4, R4, 0x40, R158 ;  /* 0x0000004004047824 */ /* 0x000fe200078e029e */
[----:B------:R-:W-:Y:S02]  /*2f60*/  IADD3 R5, R5, UR7, RZ ;  /* 0x0000000705057c10 */ /* 0x000fe4000fffe0ff */
[C---:B------:R-:W-:Y:S01]  /*2f70*/  IADD3 R7, R0.reuse, UR11, RZ ;  /* 0x0000000b00077c10 */ /* 0x040fe2000fffe0ff */
[----:B------:R-:W-:Y:S01]  /*2f80*/  HMMA.16816.F32.BF16 R36, R20, R34, R64 ;  /* 0x000000221424723c */ /* 0x000fe20000041840 */
[C---:B------:R-:W-:Y:S02]  /*2f90*/  IADD3 R6, R0.reuse, 0x8, RZ ;  /* 0x0000000800067810 */ /* 0x040fe40007ffe0ff */
[----:B------:R-:W-:Y:S02]  /*2fa0*/  IADD3 R0, R0, 0x48, RZ ;  /* 0x0000004800007810 */ /* 0x000fe40007ffe0ff */
[----:B------:R-:W-:-:S02]  /*2fb0*/  IMNMX R221, RZ, R7, !PT ;  /* 0x00000007ffdd7217 */ /* 0x000fc40007800200 */
[----:B------:R-:W-:Y:S01]  /*2fc0*/  IADD3 R7, R6, UR11, RZ ;  /* 0x0000000b06077c10 */ /* 0x000fe2000fffe0ff */
[C---:B------:R-:W-:Y:S01]  /*2fd0*/  HMMA.16816.F32.BF16 R32, R8.reuse, R34, R60 ;  /* 0x000000220820723c */ /* 0x040fe2000004183c */
[----:B------:R-:W-:Y:S02]  /*2fe0*/  IADD3 R29, R0, UR11, RZ ;  /* 0x0000000b001d7c10 */ /* 0x000fe4000fffe0ff */
[----:B------:R-:W-:Y:S02]  /*2ff0*/  IADD3 R6, R6, UR7, RZ ;  /* 0x0000000706067c10 */ /* 0x000fe4000fffe0ff */
[----:B------:R-:W-:Y:S02]  /*3000*/  IADD3 R0, R0, UR7, RZ ;  /* 0x0000000700007c10 */ /* 0x000fe4000fffe0ff */
[----:B------:R-:W-:Y:S01]  /*3010*/  IADD3 R3, R4, 0x1, RZ ;  /* 0x0000000104037810 */ /* 0x000fe20007ffe0ff */
[----:B-1----:R-:W-:Y:S01]  /*3020*/  HMMA.16816.F32.BF16 R52, R8, R24, R56 ;  /* 0x000000180834723c */ /* 0x002fe20000041838 */
[----:B------:R-:W-:-:S02]  /*3030*/  IMNMX R224, R6, UR9, PT ;  /* 0x0000000906e07c17 */ /* 0x000fc4000b800200 */
[----:B------:R-:W-:Y:S02]  /*3040*/  IMNMX R223, R5, UR9, PT ;  /* 0x0000000905df7c17 */ /* 0x000fe4000b800200 */
[----:B------:R-:W-:Y:S02]  /*3050*/  IMNMX R222, R0, UR9, PT ;  /* 0x0000000900de7c17 */ /* 0x000fe4000b800200 */
[----:B------:R-:W-:Y:S01]  /*3060*/  IMNMX R220, RZ, R7, !PT ;  /* 0x00000007ffdc7217 */ /* 0x000fe20007800200 */
[----:B------:R-:W-:Y:S01]  /*3070*/  HMMA.16816.F32.BF16 R48, R20, R24, R68 ;  /* 0x000000181430723c */ /* 0x000fe20000041844 */
[----:B------:R-:W-:Y:S02]  /*3080*/  IMNMX R219, RZ, R28, !PT ;  /* 0x0000001cffdb7217 */ /* 0x000fe40007800200 */
[----:B------:R-:W-:Y:S02]  /*3090*/  IMNMX R218, RZ, R29, !PT ;  /* 0x0000001dffda7217 */ /* 0x000fe40007800200 */
[C---:B------:R-:W-:Y:S01]  /*30a0*/  ISETP.GE.AND P5, PT, R3.reuse, R225, PT ;  /* 0x000000e10300720c */ /* 0x040fe20003fa6270 */
[----:B------:R-:W1:Y:S01]  /*30b0*/  LDSM.16.M88.4 R28, [R215+0x8800] ;  /* 0x00880000d71c783b */ /* 0x000e620000000200 */
[----:B------:R-:W-:-:S02]  /*30c0*/  ISETP.GE.AND P4, PT, R3, R224, PT ;  /* 0x000000e00300720c */ /* 0x000fc40003f86270 */
[CC--:B------:R-:W-:Y:S02]  /*30d0*/  ISETP.GE.AND P3, PT, R3.reuse, R223.reuse, PT ;  /* 0x000000df0300720c */ /* 0x0c0fe40003f66270 */
[C---:B------:R-:W-:Y:S02]  /*30e0*/  ISETP.GE.AND P0, PT, R3.reuse, R222, PT ;  /* 0x000000de0300720c */ /* 0x040fe40003f06270 */
[C---:B------:R-:W-:Y:S02]  /*30f0*/  ISETP.GE.AND P2, PT, R4.reuse, R224, PT ;  /* 0x000000e00400720c */ /* 0x040fe40003f46270 */
[----:B------:R-:W-:Y:S02]  /*3100*/  ISETP.GE.AND P1, PT, R4, R223, PT ;  /* 0x000000df0400720c */ /* 0x000fe40003f26270 */
[C---:B------:R-:W-:Y:S02]  /*3110*/  ISETP.LT.OR P5, PT, R3.reuse, R221, P5 ;  /* 0x000000dd0300720c */ /* 0x040fe40002fa1670 */
[----:B------:R-:W-:-:S02]  /*3120*/  ISETP.LT.OR P4, PT, R3, R220, P4 ;  /* 0x000000dc0300720c */ /* 0x000fc40002781670 */
[CC--:B------:R-:W-:Y:S02]  /*3130*/  ISETP.LT.OR P3, PT, R3.reuse, R219.reuse, P3 ;  /* 0x000000db0300720c */ /* 0x0c0fe40001f61670 */
[----:B------:R-:W-:Y:S02]  /*3140*/  ISETP.LT.OR P0, PT, R3, R218, P0 ;  /* 0x000000da0300720c */ /* 0x000fe40000701670 */
[C---:B------:R-:W-:Y:S02]  /*3150*/  ISETP.LT.OR P2, PT, R4.reuse, R220, P2 ;  /* 0x000000dc0400720c */ /* 0x040fe40001741670 */
[C---:B------:R-:W-:Y:S02]  /*3160*/  ISETP.LT.OR P1, PT, R4.reuse, R219, P1 ;  /* 0x000000db0400720c */ /* 0x040fe40000f21670 */
[C---:B------:R-:W-:Y:S02]  /*3170*/  IADD3 R0, R4.reuse, 0x8, RZ ;  /* 0x0000000804007810 */ /* 0x040fe40007ffe0ff */
[----:B------:R-:W-:-:S02]  /*3180*/  IADD3 R3, R4, 0x9, RZ ;  /* 0x0000000904037810 */ /* 0x000fc40007ffe0ff */
[----:B------:R-:W-:Y:S02]  /*3190*/  FSEL R141, R42, -INF , !P2 ;  /* 0xff8000002a8d7808 */ /* 0x000fe40005000000 */
[----:B------:R-:W-:Y:S02]  /*31a0*/  FSEL R67, R44, -INF , !P1 ;  /* 0xff8000002c437808 */ /* 0x000fe40004800000 */
[----:B------:R-:W-:Y:S02]  /*31b0*/  FSEL R132, R41, -INF , !P5 ;  /* 0xff80000029847808 */ /* 0x000fe40006800000 */
[----:B------:R-:W-:Y:S02]  /*31c0*/  FSEL R140, R43, -INF , !P4 ;  /* 0xff8000002b8c7808 */ /* 0x000fe40006000000 */
[C---:B------:R-:W-:Y:S02]  /*31d0*/  ISETP.GE.AND P2, PT, R0.reuse, R225, PT ;  /* 0x000000e10000720c */ /* 0x040fe40003f46270 */
[----:B------:R-:W-:-:S02]  /*31e0*/  ISETP.GE.AND P1, PT, R0, R224, PT ;  /* 0x000000e00000720c */ /* 0x000fc40003f26270 */
[CC--:B------:R-:W-:Y:S01]  /*31f0*/  ISETP.GE.AND P5, PT, R3.reuse, R225.reuse, PT ;  /* 0x000000e10300720c */ /* 0x0c0fe20003fa6270 */
[-C--:B-1----:R-:W-:Y:S01]  /*3200*/  HMMA.16816.F32.BF16 R60, R8, R28.reuse, R80 ;  /* 0x0000001c083c723c */ /* 0x082fe20000041850 */
[C---:B------:R-:W-:Y:S02]  /*3210*/  ISETP.GE.AND P4, PT, R3.reuse, R224, PT ;  /* 0x000000e00300720c */ /* 0x040fe40003f86270 */
[----:B------:R-:W-:Y:S02]  /*3220*/  ISETP.GE.AND P6, PT, R4, R225, PT ;  /* 0x000000e10400720c */ /* 0x000fe40003fc6270 */
[CC--:B------:R-:W-:Y:S02]  /*3230*/  ISETP.LT.OR P2, PT, R0.reuse, R221.reuse, P2 ;  /* 0x000000dd0000720c */ /* 0x0c0fe40001741670 */
[----:B------:R-:W-:Y:S01]  /*3240*/  ISETP.LT.OR P1, PT, R0, R220, P1 ;  /* 0x000000dc0000720c */ /* 0x000fe20000f21670 */
        /* <DEDUP_REMOVED lines=8> */
[----:B------:R-:W1:Y:S01]  /*32d0*/  LDSM.16.M88.4 R32, [R213+0x8c00] ;  /* 0x008c0000d520783b */ /* 0x000e620000000200 */
[----:B------:R-:W-:Y:S02]  /*32e0*/  FSEL R134, R40, -INF , !P6 ;  /* 0xff80000028867808 */ /* 0x000fe40007000000 */
[C---:B------:R-:W-:Y:S01]  /*32f0*/  ISETP.GE.AND P6, PT, R4.reuse, R222, PT ;  /* 0x000000de0400720c */ /* 0x040fe20003fc6270 */
[----:B------:R-:W-:Y:S01]  /*3300*/  HMMA.16816.F32.BF16 R40, R8, R26, R72 ;  /* 0x0000001a0828723c */ /* 0x000fe20000041848 */
[----:B------:R-:W-:Y:S02]  /*3310*/  FSEL R66, R45, -INF , !P3 ;  /* 0xff8000002d427808 */ /* 0x000fe40005800000 */
[----:B------:R-:W-:Y:S02]  /*3320*/  ISETP.LT.OR P6, PT, R4, R218, P6 ;  /* 0x000000da0400720c */ /* 0x000fe400037c1670 */
[----:B------:R-:W-:Y:S02]  /*3330*/  ISETP.GE.AND P3, PT, R0, R222, PT ;  /* 0x000000de0000720c */ /* 0x000fe40003f66270 */
[----:B------:R-:W-:-:S02]  /*3340*/  FSEL R92, R46, -INF , !P6 ;  /* 0xff8000002e5c7808 */ /* 0x000fc40007000000 */
[C---:B------:R-:W-:Y:S02]  /*3350*/  ISETP.GE.AND P6, PT, R0.reuse, R223, PT ;  /* 0x000000df0000720c */ /* 0x040fe40003fc6270 */
[C---:B------:R-:W-:Y:S02]  /*3360*/  ISETP.LT.OR P3, PT, R0.reuse, R218, P3 ;  /* 0x000000da0000720c */ /* 0x040fe40001f61670 */
[----:B------:R-:W-:Y:S02]  /*3370*/  ISETP.LT.OR P6, PT, R0, R219, P6 ;  /* 0x000000db0000720c */ /* 0x000fe400037c1670 */
[----:B------:R-:W-:Y:S02]  /*3380*/  FSEL R93, R47, -INF , !P0 ;  /* 0xff8000002f5d7808 */ /* 0x000fe40004000000 */
[----:B------:R-:W-:Y:S01]  /*3390*/  IADD3 R0, R4, 0x10, RZ ;  /* 0x0000001004007810 */ /* 0x000fe20007ffe0ff */
[----:B------:R-:W-:Y:S01]  /*33a0*/  HMMA.16816.F32.BF16 R44, R20, R26, R76 ;  /* 0x0000001a142c723c */ /* 0x000fe2000004184c */
[C---:B------:R-:W-:Y:S01]  /*33b0*/  ISETP.GE.AND P0, PT, R3.reuse, R223, PT ;  /* 0x000000df0300720c */ /* 0x040fe20003f06270 */
[----:B------:R-:W2:Y:S01]  /*33c0*/  LDSM.16.M88.4 R24, [R215+0x8c00] ;  /* 0x008c0000d718783b */ /* 0x000ea20000000200 */
[----:B------:R-:W-:Y:S01]  /*33d0*/  ISETP.GE.AND P2, PT, R3, R222, PT ;  /* 0x000000de0300720c */ /* 0x000fe20003f46270 */
[----:B------:R-:W-:-:S04]  /*33e0*/  DEPBAR.LE SB0, 0x0 ;  /* 0x000080000000791a */ /* 0x000fc80000000000 */
[----:B------:R-:W-:Y:S01]  /*33f0*/  BAR.SYNC.DEFER_BLOCKING 0x0 ;  /* 0x0000000000007b1d */ /* 0x000fe20000010000 */
[C---:B------:R-:W-:Y:S02]  /*3400*/  ISETP.LT.OR P0, PT, R3.reuse, R219, P0 ;  /* 0x000000db0300720c */ /* 0x040fe40000701670 */
[----:B------:R-:W-:Y:S02]  /*3410*/  ISETP.GE.AND P1, PT, R0, R225, PT ;  /* 0x000000e10000720c */ /* 0x000fe40003f26270 */
[----:B------:R-:W-:Y:S02]  /*3420*/  ISETP.LT.OR P2, PT, R3, R218, P2 ;  /* 0x000000da0300720c */ /* 0x000fe40001741670 */
[----:B------:R-:W-:Y:S02]  /*3430*/  FSEL R65, R36, -INF , !P6 ;  /* 0xff80000024417808 */ /* 0x000fe40007000000 */
[----:B------:R-:W-:Y:S02]  /*3440*/  FSEL R71, R38, -INF , !P3 ;  /* 0xff80000026477808 */ /* 0x000fe40005800000 */
[----:B------:R-:W-:-:S02]  /*3450*/  FSEL R64, R37, -INF , !P0 ;  /* 0xff80000025407808 */ /* 0x000fc40004000000 */
[C---:B------:R-:W-:Y:S02]  /*3460*/  ISETP.LT.OR P1, PT, R0.reuse, R221, P1 ;  /* 0x000000dd0000720c */ /* 0x040fe40000f21670 */
[C---:B------:R-:W-:Y:S02]  /*3470*/  ISETP.GE.AND P6, PT, R0.reuse, R224, PT ;  /* 0x000000e00000720c */ /* 0x040fe40003fc6270 */
[C---:B------:R-:W-:Y:S02]  /*3480*/  ISETP.GE.AND P3, PT, R0.reuse, R223, PT ;  /* 0x000000df0000720c */ /* 0x040fe40003f66270 */
[----:B------:R-:W-:Y:S02]  /*3490*/  ISETP.GE.AND P0, PT, R0, R222, PT ;  /* 0x000000de0000720c */ /* 0x000fe40003f06270 */
[----:B------:R-:W-:Y:S02]  /*34a0*/  IADD3 R3, R4, 0x11, RZ ;  /* 0x0000001104037810 */ /* 0x000fe40007ffe0ff */
[----:B------:R-:W-:-:S02]  /*34b0*/  FSEL R148, R52, -INF , !P1 ;  /* 0xff80000034947808 */ /* 0x000fc40004800000 */
[C---:B------:R-:W-:Y:S02]  /*34c0*/  ISETP.LT.OR P6, PT, R0.reuse, R220, P6 ;  /* 0x000000dc0000720c */ /* 0x040fe400037c1670 */
[C---:B------:R-:W-:Y:S02]  /*34d0*/  ISETP.LT.OR P3, PT, R0.reuse, R219, P3 ;  /* 0x000000db0000720c */ /* 0x040fe40001f61670 */
[----:B------:R-:W-:Y:S02]  /*34e0*/  ISETP.LT.OR P0, PT, R0, R218, P0 ;  /* 0x000000da0000720c */ /* 0x000fe40000701670 */
[C---:B------:R-:W-:Y:S02]  /*34f0*/  ISETP.GE.AND P4, PT, R3.reuse, R223, PT ;  /* 0x000000df0300720c */ /* 0x040fe40003f86270 */
[----:B------:R-:W-:Y:S02]  /*3500*/  ISETP.GE.AND P1, PT, R3, R222, PT ;  /* 0x000000de0300720c */ /* 0x000fe40003f26270 */
[----:B------:R-:W-:-:S02]  /*3510*/  IADD3 R0, R4, 0x18, RZ ;  /* 0x0000001804007810 */ /* 0x000fc40007ffe0ff */
[----:B------:R-:W-:Y:S02]  /*3520*/  FSEL R70, R39, -INF , !P2 ;  /* 0xff80000027467808 */ /* 0x000fe40005000000 */
[C---:B------:R-:W-:Y:S01]  /*3530*/  ISETP.GE.AND P2, PT, R3.reuse, R225, PT ;  /* 0x000000e10300720c */ /* 0x040fe20003f46270 */
[C---:B-1----:R-:W-:Y:S01]  /*3540*/  HMMA.16816.F32.BF16 R36, R12.reuse, R32, R124 ;  /* 0x000000200c24723c */ /* 0x042fe2000004187c */
[C---:B------:R-:W-:Y:S02]  /*3550*/  ISETP.LT.OR P4, PT, R3.reuse, R219, P4 ;  /* 0x000000db0300720c */ /* 0x040fe40002781670 */
[C---:B------:R-:W-:Y:S02]  /*3560*/  ISETP.LT.OR P1, PT, R3.reuse, R218, P1 ;  /* 0x000000da0300720c */ /* 0x040fe40000f21670 */
[----:B------:R-:W-:Y:S02]  /*3570*/  FSEL R151, R54, -INF , !P6 ;  /* 0xff80000036977808 */ /* 0x000fe40007000000 */
[----:B------:R-:W-:Y:S01]  /*3580*/  FSEL R104, R48, -INF , !P3 ;  /* 0xff80000030687808 */ /* 0x000fe20005800000 */
[----:B------:R-:W-:Y:S01]  /*3590*/  HMMA.16816.F32.BF16 R12, R12, R34, R128 ;  /* 0x000000220c0c723c */ /* 0x000fe20000041880 */
[----:B------:R-:W-:-:S02]  /*35a0*/  ISETP.GE.AND P5, PT, R3, R224, PT ;  /* 0x000000e00300720c */ /* 0x000fc40003fa6270 */
[C---:B------:R-:W-:Y:S02]  /*35b0*/  ISETP.GE.AND P6, PT, R0.reuse, R225, PT ;  /* 0x000000e10000720c */ /* 0x040fe40003fc6270 */
[----:B------:R-:W-:Y:S02]  /*35c0*/  ISETP.GE.AND P3, PT, R0, R224, PT ;  /* 0x000000e00000720c */ /* 0x000fe40003f66270 */
[----:B------:R-:W-:Y:S02]  /*35d0*/  ISETP.LT.OR P2, PT, R3, R221, P2 ;  /* 0x000000dd0300720c */ /* 0x000fe40001741670 */
[----:B------:R-:W-:Y:S02]  /*35e0*/  FSEL R111, R50, -INF , !P0 ;  /* 0xff800000326f7808 */ /* 0x000fe40004000000 */
[----:B------:R-:W-:Y:S02]  /*35f0*/  FSEL R54, R49, -INF , !P4 ;  /* 0xff80000031367808 */ /* 0x000fe40006000000 */
[----:B------:R-:W-:-:S02]  /*3600*/  FSEL R110, R51, -INF , !P1 ;  /* 0xff800000336e7808 */ /* 0x000fc40004800000 */
[-C--:B------:R-:W-:Y:S01]  /*3610*/  ISETP.LT.OR P5, PT, R3, R220.reuse, P5 ;  /* 0x000000dc0300720c */ /* 0x080fe20002fa1670 */
[C---:B------:R-:W-:Y:S01]  /*3620*/  HMMA.16816.F32.BF16 R48, R16.reuse, R32, R96 ;  /* 0x000000201030723c */ /* 0x040fe20000041860 */
[C---:B------:R-:W-:Y:S02]  /*3630*/  ISETP.LT.OR P6, PT, R0.reuse, R221, P6 ;  /* 0x000000dd0000720c */ /* 0x040fe400037c1670 */
[----:B------:R-:W-:Y:S02]  /*3640*/  ISETP.LT.OR P3, PT, R0, R220, P3 ;  /* 0x000000dc0000720c */ /* 0x000fe40001f61670 */
[----:B------:R-:W-:Y:S02]  /*3650*/  IADD3 R3, R4, 0x19, RZ ;  /* 0x0000001904037810 */ /* 0x000fe40007ffe0ff */
[----:B------:R-:W-:Y:S01]  /*3660*/  FSEL R147, R53, -INF , !P2 ;  /* 0xff80000035937808 */ /* 0x000fe20005000000 */
[----:B------:R-:W-:Y:S01]  /*3670*/  HMMA.16816.F32.BF16 R16, R16, R34, R100 ;  /* 0x000000221010723c */ /* 0x000fe20000041864 */
[----:B------:R-:W-:-:S02]  /*3680*/  ISETP.GE.AND P0, PT, R0, R223, PT ;  /* 0x000000df0000720c */ /* 0x000fc40003f06270 */
[-C--:B------:R-:W-:Y:S02]  /*3690*/  ISETP.GE.AND P2, PT, R0, R222.reuse, PT ;  /* 0x000000de0000720c */ /* 0x080fe40003f46270 */
[----:B------:R-:W-:Y:S02]  /*36a0*/  FSEL R144, R40, -INF , !P6 ;  /* 0xff80000028907808 */ /* 0x000fe40007000000 */
[----:B------:R-:W-:Y:S01]  /*36b0*/  FSEL R146, R42, -INF , !P3 ;  /* 0xff8000002a927808 */ /* 0x000fe20005800000 */
[----:B--2---:R-:W-:Y:S01]  /*36c0*/  HMMA.16816.F32.BF16 R36, R20, R24, R36 ;  /* 0x000000181424723c */ /* 0x004fe20000041824 */
[C---:B------:R-:W-:Y:S02]  /*36d0*/  ISETP.GE.AND P6, PT, R3.reuse, R223, PT ;  /* 0x000000df0300720c */ /* 0x040fe40003fc6270 */
[----:B------:R-:W-:Y:S02]  /*36e0*/  ISETP.GE.AND P3, PT, R3, R222, PT ;  /* 0x000000de0300720c */ /* 0x000fe40003f66270 */
[----:B------:R-:W-:-:S02]  /*36f0*/  ISETP.LT.OR P0, PT, R0, R219, P0 ;  /* 0x000000db0000720c */ /* 0x000fc40000701670 */
[-C--:B------:R-:W-:Y:S02]  /*3700*/  ISETP.LT.OR P2, PT, R0, R218.reuse, P2 ;  /* 0x000000da0000720c */ /* 0x080fe40001741670 */
[----:B------:R-:W-:Y:S02]  /*3710*/  IADD3 R0, R4, 0x20, RZ ;  /* 0x0000002004007810 */ /* 0x000fe40007ffe0ff */
[C---:B------:R-:W-:Y:S02]  /*3720*/  ISETP.LT.OR P6, PT, R3.reuse, R219, P6 ;  /* 0x000000db0300720c */ /* 0x040fe400037c1670 */
[----:B------:R-:W-:Y:S02]  /*3730*/  ISETP.LT.OR P3, PT, R3, R218, P3 ;  /* 0x000000da0300720c */ /* 0x000fe40001f61670 */
[----:B------:R-:W-:Y:S02]  /*3740*/  FSEL R150, R55, -INF , !P5 ;  /* 0xff80000037967808 */ /* 0x000fe40006800000 */
[----:B------:R-:W-:-:S02]  /*3750*/  ISETP.GE.AND P5, PT, R3, R225, PT ;  /* 0x000000e10300720c */ /* 0x000fc40003fa6270 */
[----:B------:R-:W-:Y:S02]  /*3760*/  ISETP.GE.AND P1, PT, R0, R225, PT ;  /* 0x000000e10000720c */ /* 0x000fe40003f26270 */
[----:B------:R-:W-:Y:S02]  /*3770*/  ISETP.GE.AND P4, PT, R3, R224, PT ;  /* 0x000000e00300720c */ /* 0x000fe40003f86270 */
[----:B------:R-:W-:Y:S02]  /*3780*/  FSEL R55, R44, -INF , !P0 ;  /* 0xff8000002c377808 */ /* 0x000fe40004000000 */
[----:B------:R-:W-:Y:S02]  /*3790*/  FSEL R108, R46, -INF , !P2 ;  /* 0xff8000002e6c7808 */ /* 0x000fe40005000000 */
[----:B------:R-:W-:Y:S02]  /*37a0*/  FSEL R105, R45, -INF , !P6 ;  /* 0xff8000002d697808 */ /* 0x000fe40007000000 */
[----:B------:R-:W-:-:S02]  /*37b0*/  FSEL R109, R47, -INF , !P3 ;  /* 0xff8000002f6d7808 */ /* 0x000fc40005800000 */
[-C--:B------:R-:W-:Y:S01]  /*37c0*/  HMMA.16816.F32.BF16 R44, R8, R30.reuse, R88 ;  /* 0x0000001e082c723c */ /* 0x080fe20000041858 */
[CC--:B------:R-:W-:Y:S02]  /*37d0*/  ISETP.LT.OR P5, PT, R3.reuse, R221.reuse, P5 ;  /* 0x000000dd0300720c */ /* 0x0c0fe40002fa1670 */
[----:B------:R-:W-:Y:S02]  /*37e0*/  ISETP.LT.OR P4, PT, R3, R220, P4 ;  /* 0x000000dc0300720c */ /* 0x000fe40002781670 */
[----:B------:R-:W-:Y:S02]  /*37f0*/  ISETP.LT.OR P1, PT, R0, R221, P1 ;  /* 0x000000dd0000720c */ /* 0x000fe40000f21670 */
[----:B------:R-:W-:Y:S01]  /*3800*/  IADD3 R3, R4, 0x21, RZ ;  /* 0x0000002104037810 */ /* 0x000fe20007ffe0ff */
[----:B------:R-:W-:Y:S01]  /*3810*/  HMMA.16816.F32.BF16 R28, R20, R30, R116 ;  /* 0x0000001e141c723c */ /* 0x000fe20000041874 */
[----:B------:R-:W-:Y:S02]  /*3820*/  FSEL R142, R41, -INF , !P5 ;  /* 0xff800000298e7808 */ /* 0x000fe40006800000 */
[----:B------:R-:W-:-:S02]  /*3830*/  FSEL R143, R43, -INF , !P4 ;  /* 0xff8000002b8f7808 */ /* 0x000fc40006000000 */
[----:B------:R-:W-:Y:S02]  /*3840*/  FSEL R234, R60, -INF , !P1 ;  /* 0xff8000003cea7808 */ /* 0x000fe40004800000 */
[C---:B------:R-:W-:Y:S01]  /*3850*/  ISETP.GE.AND P0, PT, R0.reuse, R224, PT ;  /* 0x000000e00000720c */ /* 0x040fe20003f06270 */
[----:B------:R-:W-:Y:S01]  /*3860*/  HMMA.16816.F32.BF16 R40, R8, R24, R48 ;  /* 0x000000180828723c */ /* 0x000fe20000041830 */
[C---:B------:R-:W-:Y:S02]  /*3870*/  ISETP.GE.AND P2, PT, R0.reuse, R223, PT ;  /* 0x000000df0000720c */ /* 0x040fe40003f46270 */
[----:B------:R-:W-:Y:S02]  /*3880*/  ISETP.GE.AND P6, PT, R0, R222, PT ;  /* 0x000000de0000720c */ /* 0x000fe40003fc6270 */
[C---:B------:R-:W-:Y:S02]  /*3890*/  ISETP.GE.AND P4, PT, R3.reuse, R225, PT ;  /* 0x000000e10300720c */ /* 0x040fe40003f86270 */
[C---:B------:R-:W-:Y:S01]  /*38a0*/  ISETP.GE.AND P5, PT, R3.reuse, R224, PT ;  /* 0x000000e00300720c */ /* 0x040fe20003fa6270 */
[----:B------:R-:W-:Y:S01]  /*38b0*/  HMMA.16816.F32.BF16 R20, R20, R26, R12 ;  /* 0x0000001a1414723c */ /* 0x000fe2000004180c */
[----:B------:R-:W-:-:S02]  /*38c0*/  ISETP.GE.AND P3, PT, R3, R223, PT ;  /* 0x000000df0300720c */ /* 0x000fc40003f66270 */
[C---:B------:R-:W-:Y:S02]  /*38d0*/  ISETP.GE.AND P1, PT, R3.reuse, R222, PT ;  /* 0x000000de0300720c */ /* 0x040fe40003f26270 */
[C---:B------:R-:W-:Y:S02]  /*38e0*/  ISETP.LT.OR P0, PT, R0.reuse, R220, P0 ;  /* 0x000000dc0000720c */ /* 0x040fe40000701670 */
[C---:B------:R-:W-:Y:S01]  /*38f0*/  ISETP.LT.OR P2, PT, R0.reuse, R219, P2 ;  /* 0x000000db0000720c */ /* 0x040fe20001741670 */
[----:B------:R-:W-:Y:S01]  /*3900*/  HMMA.16816.F32.BF16 R8, R8, R26, R16 ;  /* 0x0000001a0808723c */ /* 0x000fe20000041810 */
[----:B------:R-:W-:Y:S02]  /*3910*/  ISETP.LT.OR P6, PT, R0, R218, P6 ;  /* 0x000000da0000720c */ /* 0x000fe400037c1670 */
[C---:B------:R-:W-:Y:S02]  /*3920*/  ISETP.LT.OR P4, PT, R3.reuse, R221, P4 ;  /* 0x000000dd0300720c */ /* 0x040fe40002781670 */
[----:B------:R-:W-:-:S02]  /*3930*/  ISETP.LT.OR P5, PT, R3, R220, P5 ;  /* 0x000000dc0300720c */ /* 0x000fc40002fa1670 */
[C---:B------:R-:W-:Y:S02]  /*3940*/  ISETP.LT.OR P3, PT, R3.reuse, R219, P3 ;  /* 0x000000db0300720c */ /* 0x040fe40001f61670 */
[----:B------:R-:W-:Y:S02]  /*3950*/  ISETP.LT.OR P1, PT, R3, R218, P1 ;  /* 0x000000da0300720c */ /* 0x000fe40000f21670 */
[C---:B------:R-:W-:Y:S02]  /*3960*/  IADD3 R0, R4.reuse, 0x28, RZ ;  /* 0x0000002804007810 */ /* 0x040fe40007ffe0ff */
[----:B------:R-:W-:Y:S02]  /*3970*/  IADD3 R3, R4, 0x29, RZ ;  /* 0x0000002904037810 */ /* 0x000fe40007ffe0ff */
        /* <DEDUP_REMOVED lines=52> */
[----:B------:R-:W-:Y:S02]  /*3cc0*/  ISETP.GE.AND P0, PT, R0, R222, PT ;  /* 0x000000de0000720c */ /* 0x000fe40003f06270 */
[----:B------:R-:W-:Y:S02]  /*3cd0*/  FSEL R249, R42, -INF , !P6 ;  /* 0xff8000002af97808 */ /* 0x000fe40007000000 */
[----:B------:R-:W-:Y:S02]  /*3ce0*/  ISETP.LT.OR P0, PT, R0, R218, P0 ;  /* 0x000000da0000720c */ /* 0x000fe40000701670 */
[----:B------:R-:W-:-:S02]  /*3cf0*/  FSEL R236, R36, -INF , !P4 ;  /* 0xff80000024ec7808 */ /* 0x000fc40006000000 */
[----:B------:R-:W-:Y:S02]  /*3d00*/  FSEL R242, R38, -INF , !P1 ;  /* 0xff80000026f27808 */ /* 0x000fe40004800000 */
[C---:B------:R-:W-:Y:S02]  /*3d10*/  ISETP.GE.AND P6, PT, R0.reuse, R225, PT ;  /* 0x000000e10000720c */ /* 0x040fe40003fc6270 */
[C---:B------:R-:W-:Y:S02]  /*3d20*/  ISETP.GE.AND P4, PT, R0.reuse, R224, PT ;  /* 0x000000e00000720c */ /* 0x040fe40003f86270 */
[----:B------:R-:W-:Y:S02]  /*3d30*/  ISETP.GE.AND P1, PT, R0, R223, PT ;  /* 0x000000df0000720c */ /* 0x000fe40003f26270 */
[----:B------:R-:W-:Y:S02]  /*3d40*/  FSEL R240, R22, -INF , !P0 ;  /* 0xff80000016f07808 */ /* 0x000fe40004000000 */
[----:B------:R-:W-:-:S02]  /*3d50*/  PLOP3.LUT P0, PT, PT, PT, UP0, 0x80, 0x0 ;  /* 0x000000000000781c */ /* 0x000fc40003f0f008 */
        /* <DEDUP_REMOVED lines=15> */
[----:B------:R-:W-:Y:S01]  /*3e50*/  ISETP.LT.OR P1, PT, R0, R218, P1 ;  /* 0x000000da0000720c */ /* 0x000fe20000f21670 */
[----:B------:R-:W-:Y:S01]  /*3e60*/  IMAD.IADD R0, R149, 0x1, R94 ;  /* 0x0000000195007824 */ /* 0x000fe200078e025e */
[----:B------:R-:W-:Y:S02]  /*3e70*/  FSEL R235, R21, -INF , !P2 ;  /* 0xff80000015eb7808 */ /* 0x000fe40005000000 */
[----:B------:R-:W-:-:S02]  /*3e80*/  FSEL R241, R23, -INF , !P1 ;  /* 0xff80000017f17808 */ /* 0x000fc40004800000 */
[----:B------:R-:W-:Y:S02]  /*3e90*/  FSEL R244, R8, -INF , !P6 ;  /* 0xff80000008f47808 */ /* 0x000fe40007000000 */
[----:B------:R-:W-:Y:S02]  /*3ea0*/  FSEL R245, R10, -INF , !P4 ;  /* 0xff8000000af57808 */ /* 0x000fe40006000000 */
[----:B------:R-:W-:Y:S02]  /*3eb0*/  FSEL R243, R9, -INF , !P5 ;  /* 0xff80000009f37808 */ /* 0x000fe40006800000 */
[----:B------:R-:W-:Y:S01]  /*3ec0*/  FSEL R246, R11, -INF , !P3 ;  /* 0xff8000000bf67808 */ /* 0x000fe20005800000 */
[----:B------:R-:W-:Y:S05]  /*3ed0*/  @!P0 BRA `(.L_x_664) ;  /* 0x0000017000008947 */ /* 0x000fea0003800000 */
[----:B------:R-:W-:Y:S01]  /*3ee0*/  UIADD3 UR9, UR30, -0x2, URZ ;  /* 0xfffffffe1e097890 */ /* 0x000fe2000fffe03f */
[----:B------:R-:W-:-:S03]  /*3ef0*/  IMAD.U32 R8, RZ, RZ, UR5 ;  /* 0x00000005ff087e24 */ /* 0x000fc6000f8e00ff */
[----:B------:R-:W-:Y:S02]  /*3f00*/  USHF.R.S32.HI UR8, URZ, 0x1f, UR9 ;  /* 0x0000001f3f087899 */ /* 0x000fe40008011409 */
[----:B------:R-:W-:Y:S01]  /*3f10*/  UIMAD UR7, UR20, UR9, URZ ;  /* 0x00000009140772a4 */ /* 0x000fe2000f8e023f */
[----:B------:R-:W-:-:S03]  /*3f20*/  IMAD.U32 R6, RZ, RZ, UR9 ;  /* 0x00000009ff067e24 */ /* 0x000fc6000f8e00ff */
[----:B------:R-:W-:Y:S01]  /*3f30*/  UIMAD UR7, UR8, UR21, UR7 ;  /* 0x00000015080772a4 */ /* 0x000fe2000f8e0207 */
[----:B------:R-:W-:-:S05]  /*3f40*/  IMAD.WIDE.U32 R6, R6, UR21, R156 ;  /* 0x0000001506067c25 */ /* 0x000fca000f8e009c */
[----:B------:R-:W-:Y:S01]  /*3f50*/  IADD3 R3, R7, UR7, RZ ;  /* 0x0000000707037c10 */ /* 0x000fe2000fffe0ff */
[----:B------:R-:W-:Y:S01]  /*3f60*/  IMAD.U32 R7, RZ, RZ, UR4 ;  /* 0x00000004ff077e24 */ /* 0x000fe2000f8e00ff */
[----:B------:R-:W-:-:S04]  /*3f70*/  LEA R4, P1, R6, c[0x0][0x168], 0x1 ;  /* 0x00005a0006047a11 */ /* 0x000fc800078208ff */
[----:B------:R-:W-:Y:S02]  /*3f80*/  LEA.HI.X R5, R6, c[0x0][0x16c], R3, 0x1, P1 ;  /* 0x00005b0006057a11 */ /* 0x000fe400008f0c03 */
        /* <DEDUP_REMOVED lines=11> */
[----:B------:R-:W0:Y:S02]  /*4040*/  LDGDEPBAR ;  /* 0x00000000000079af */ /* 0x000e240000000000 */
.L_x_664:
[----:B------:R-:W-:Y:S01]  /*4050*/  FMNMX.FTZ R3, R67, R66, !PT ;  /* 0x0000004243037209 */ /* 0x000fe20007810000 */
[----:B------:R-:W-:Y:S01]  /*4060*/  USHF.L.U32 UR4, UR25, 0x1, URZ ;  /* 0x0000000119047899 */ /* 0x000fe2000800063f */
[----:B-1----:R-:W-:Y:S01]  /*4070*/  IADD3 R5, R155, 0x4, RZ ;  /* 0x000000049b057810 */ /* 0x002fe20007ffe0ff */
[----:B------:R-:W-:Y:S01]  /*4080*/  IMAD.WIDE.U32 R138, R153, -0x2daee0ad, RZ ;  /* 0xd2511f53998a7825 */ /* 0x000fe200078e00ff */
[----:B------:R-:W-:Y:S01]  /*4090*/  FMNMX.FTZ R3, R65, R3, !PT ;  /* 0x0000000341037209 */ /* 0x000fe20007810000 */
[----:B------:R-:W-:Y:S01]  /*40a0*/  UIADD3 UR15, UR29, -0x4498517b, URZ ;  /* 0xbb67ae851d0f7890 */ /* 0x000fe2000fffe03f */
[----:B------:R-:W-:Y:S01]  /*40b0*/  LOP3.LUT R20, R152, UR28, RZ, 0x3c, !PT ;  /* 0x0000001c98147c12 */ /* 0x000fe2000f8e3cff */
[----:B------:R-:W-:Y:S01]  /*40c0*/  IMAD.WIDE.U32 R106, R5, -0x326172a9, RZ ;  /* 0xcd9e8d57056a7825 */ /* 0x000fe200078e00ff */
[----:B------:R-:W-:Y:S01]  /*40d0*/  FMNMX.FTZ R3, R64, R3, !PT ;  /* 0x0000000340037209 */ /* 0x000fe20007810000 */
[----:B------:R1:W-:Y:S01]  /*40e0*/  STL [R1+0x2c], R5 ;  /* 0x00002c0501007387 */ /* 0x0003e20000100800 */
[----:B------:R-:W-:Y:S01]  /*40f0*/  UIADD3 UR16, UR28, -0x61c88647, URZ ;  /* 0x9e3779b91c107890 */ /* 0x000fe2000fffe03f */
[----:B------:R-:W-:Y:S01]  /*4100*/  IMAD.SHL.U32 R212, R0, 0x2, RZ ;  /* 0x0000000200d47824 */ /* 0x000fe200078e00ff */
[----:B------:R-:W-:Y:S01]  /*4110*/  FMNMX.FTZ R3, R104, R3, !PT ;  /* 0x0000000368037209 */ /* 0x000fe20007810000 */
[----:B------:R-:W-:Y:S01]  /*4120*/  UIADD3 UR14, UR28, 0x3c6ef372, URZ ;  /* 0x3c6ef3721c0e7890 */ /* 0x000fe2000fffe03f */
[----:B------:R-:W-:Y:S01]  /*4130*/  IMAD R251, R145, 0x10000, R145 ;  /* 0x0001000091fb7824 */ /* 0x000fe200078e0291 */
[----:B------:R-:W-:Y:S01]  /*4140*/  UIADD3 UR13, UR29, 0x76cf5d0a, URZ ;  /* 0x76cf5d0a1d0d7890 */ /* 0x000fe2000fffe03f */
[----:B------:R-:W-:Y:S01]  /*4150*/  FMNMX.FTZ R3, R54, R3, !PT ;  /* 0x0000000336037209 */ /* 0x000fe20007810000 */
[----:B------:R-:W-:Y:S01]  /*4160*/  UIADD3 UR11, UR29, 0x32370b8f, URZ ;  /* 0x32370b8f1d0b7890 */ /* 0x000fe2000fffe03f */
[----:B------:R-:W-:Y:S01]  /*4170*/  IMAD R214, R2, 0x2, R212 ;  /* 0x0000000202d67824 */ /* 0x000fe200078e02d4 */
[----:B------:R-:W-:Y:S01]  /*4180*/  UIADD3 UR12, UR28, -0x255992d5, URZ ;  /* 0xdaa66d2b1c0c7890 */ /* 0x000fe2000fffe03f */
[----:B------:R-:W-:Y:S01]  /*4190*/  FMNMX.FTZ R3, R55, R3, !PT ;  /* 0x0000000337037209 */ /* 0x000fe20007810000 */
[----:B------:R-:W-:Y:S01]  /*41a0*/  UIADD3 UR10, UR28, 0x78dde6e4, URZ ;  /* 0x78dde6e41c0a7890 */ /* 0x000fe2000fffe03f */
[----:B------:R-:W-:Y:S01]  /*41b0*/  LDSM.16.MT88.4 R76, [R212+0x9000] ;  /* 0x00900000d44c783b */ /* 0x000fe20000004200 */
[----:B------:R-:W-:Y:S01]  /*41c0*/  UIADD3 UR9, UR29, -0x126145ec, URZ ;  /* 0xed9eba141d097890 */ /* 0x000fe2000fffe03f */
[----:B------:R-:W-:Y:S01]  /*41d0*/  FMNMX.FTZ R4, R105, R3, !PT ;  /* 0x0000000369047209 */ /* 0x000fe20007810000 */
[----:B------:R-:W-:Y:S01]  /*41e0*/  UIADD3 UR7, UR29, -0x56f99767, URZ ;  /* 0xa90668991d077890 */ /* 0x000fe2000fffe03f */
[----:B------:R-:W-:Y:S01]  /*41f0*/  FMNMX.FTZ R3, R92, R93, !PT ;  /* 0x0000005d5c037209 */ /* 0x000fe20007810000 */
[----:B------:R-:W-:Y:S01]  /*4200*/  UIADD3 UR17, UR28, -0x4ab325aa, URZ ;  /* 0xb54cda561c117890 */ /* 0x000fe2000fffe03f */
[----:B------:R-:W-:Y:S01]  /*4210*/  FMNMX.FTZ R4, R167, R4, !PT ;  /* 0x00000004a7047209 */ /* 0x000fe20007810000 */
[----:B------:R-:W-:Y:S01]  /*4220*/  UIADD3 UR8, UR28, 0x1715609d, URZ ;  /* 0x1715609d1c087890 */ /* 0x000fe2000fffe03f */
        /* <DEDUP_REMOVED lines=22> */
[----:B------:R-:W-:Y:S01]  /*4390*/  STL [R1+0x8], R20 ;  /* 0x0000081401007387 */ /* 0x000fe20000100800 */
[----:B------:R-:W-:Y:S02]  /*43a0*/  FMNMX.FTZ R8, R194, R8, !PT ;  /* 0x00000008c2087209 */ /* 0x000fe40007810000 */
[----:B-1----:R-:W-:Y:S01]  /*43b0*/  LOP3.LUT R5, R107, R20, RZ, 0x3c, !PT ;  /* 0x000000146b057212 */ /* 0x002fe200078e3cff */
[----:B------:R-:W1:Y:S01]  /*43c0*/  SHFL.BFLY PT, R4, R3, 0x2, 0x1f ;  /* 0x0c401f0003047f89 */ /* 0x000e6200000e0000 */
[----:B------:R-:W-:-:S03]  /*43d0*/  FMNMX.FTZ R8, R193, R8, !PT ;  /* 0x00000008c1087209 */ /* 0x000fc60007810000 */
[----:B------:R-:W-:Y:S01]  /*43e0*/  IMAD.WIDE.U32 R100, R5, -0x2daee0ad, RZ ;  /* 0xd2511f5305647825 */ /* 0x000fe200078e00ff */
[----:B------:R-:W-:Y:S01]  /*43f0*/  FMNMX.FTZ R8, R192, R8, !PT ;  /* 0x00000008c0087209 */ /* 0x000fe20007810000 */
[----:B------:R-:W-:Y:S03]  /*4400*/  LDSM.16.MT88.4 R128, [R212+0xa400] ;  /* 0x00a40000d480783b */ /* 0x000fe60000004200 */
[----:B------:R-:W-:Y:S01]  /*4410*/  FMNMX.FTZ R8, R242, R8, !PT ;  /* 0x00000008f2087209 */ /* 0x000fe20007810000 */
[----:B------:R-:W-:Y:S03]  /*4420*/  LDSM.16.MT88.4 R112, [R214+0xa400] ;  /* 0x00a40000d670783b */ /* 0x000fe60000004200 */
[----:B------:R-:W-:Y:S01]  /*4430*/  FMNMX.FTZ R8, R239, R8, !PT ;  /* 0x00000008ef087209 */ /* 0x000fe20007810000 */
[----:B------:R-:W-:Y:S03]  /*4440*/  LDSM.16.MT88.4 R116, [R214+0xb400] ;  /* 0x00b40000d674783b */ /* 0x000fe60000004200 */
[----:B------:R-:W-:-:S04]  /*4450*/  FMNMX.FTZ R8, R240, R8, !PT ;  /* 0x00000008f0087209 */ /* 0x000fc80007810000 */
[----:B------:R-:W-:Y:S02]  /*4460*/  FMNMX.FTZ R8, R241, R8, !PT ;  /* 0x00000008f1087209 */ /* 0x000fe40007810000 */
[----:B-1----:R-:W-:Y:S01]  /*4470*/  FMNMX.FTZ R3, R3, R4, !PT ;  /* 0x0000000403037209 */ /* 0x002fe20007810000 */
[----:B------:R-:W-:Y:S02]  /*4480*/  IMAD.U32 R4, RZ, RZ, UR4 ;  /* 0x00000004ff047e24 */ /* 0x000fe4000f8e00ff */
[----:B------:R-:W1:Y:S01]  /*4490*/  SHFL.BFLY PT, R9, R8, 0x2, 0x1f ;  /* 0x0c401f0008097f89 */ /* 0x000e6200000e0000 */
[----:B------:R-:W-:-:S03]  /*44a0*/  UIADD3 UR4, UR4, 0x1, URZ ;  /* 0x0000000104047890 */ /* 0x000fc6000fffe03f */
[----:B------:R-:W2:Y:S01]  /*44b0*/  SHFL.BFLY PT, R103, R3, 0x1, 0x1f ;  /* 0x0c201f0003677f89 */ /* 0x000ea200000e0000 */
[----:B------:R-:W-:Y:S02]  /*44c0*/  LOP3.LUT R5, R139, UR29, R4, 0x96, !PT ;  /* 0x0000001d8b057c12 */ /* 0x000fe4000f8e9604 */
[----:B------:R-:W-:-:S03]  /*44d0*/  LOP3.LUT R4, R101, UR15, R138, 0x96, !PT ;  /* 0x0000000f65047c12 */ /* 0x000fc6000f8e968a */
[----:B------:R-:W-:-:S04]  /*44e0*/  IMAD.WIDE.U32 R52, R5, -0x326172a9, RZ ;  /* 0xcd9e8d5705347825 */ /* 0x000fc800078e00ff */
[----:B------:R-:W-:Y:S01]  /*44f0*/  IMAD.WIDE.U32 R68, R4, -0x326172a9, RZ ;  /* 0xcd9e8d5704447825 */ /* 0x000fe200078e00ff */
[----:B------:R-:W-:-:S04]  /*4500*/  LOP3.LUT R4, R53, UR16, R106, 0x96, !PT ;  /* 0x0000001035047c12 */ /* 0x000fc8000f8e966a */
[----:B------:R-:W-:Y:S01]  /*4510*/  LOP3.LUT R6, R69, UR14, R52, 0x96, !PT ;  /* 0x0000000e45067c12 */ /* 0x000fe2000f8e9634 */
[----:B------:R-:W-:-:S04]  /*4520*/  IMAD.WIDE.U32 R4, R4, -0x2daee0ad, RZ ;  /* 0xd2511f5304047825 */ /* 0x000fc800078e00ff */
[----:B------:R-:W-:Y:S01]  /*4530*/  IMAD.WIDE.U32 R6, R6, -0x2daee0ad, RZ ;  /* 0xd2511f5306067825 */ /* 0x000fe200078e00ff */
[----:B-1----:R-:W-:Y:S02]  /*4540*/  FMNMX.FTZ R8, R8, R9, !PT ;  /* 0x0000000908087209 */ /* 0x002fe40007810000 */
[----:B------:R-:W-:Y:S02]  /*4550*/  LOP3.LUT R5, R5, UR13, R100, 0x96, !PT ;  /* 0x0000000d05057c12 */ /* 0x000fe4000f8e9664 */
[----:B--2---:R-:W-:Y:S01]  /*4560*/  FMNMX.FTZ R103, R3, R103, !PT ;  /* 0x0000006703677209 */ /* 0x004fe20007810000 */
[----:B------:R-:W1:Y:S01]  /*4570*/  SHFL.BFLY PT, R102, R8, 0x1, 0x1f ;  /* 0x0c201f0008667f89 */ /* 0x000e6200000e0000 */
[----:B------:R-:W-:Y:S01]  /*4580*/  LOP3.LUT R3, R7, UR11, R4, 0x96, !PT ;  /* 0x0000000b07037c12 */ /* 0x000fe2000f8e9604 */
[----:B------:R-:W-:Y:S01]  /*4590*/  IMAD.WIDE.U32 R4, R5, -0x326172a9, RZ ;  /* 0xcd9e8d5705047825 */ /* 0x000fe200078e00ff */
[----:B------:R-:W-:-:S03]  /*45a0*/  FSETP.NEU.FTZ.AND P1, PT, R103, -INF , PT ;  /* 0xff8000006700780b */ /* 0x000fc60003f3d000 */
[----:B------:R-:W-:Y:S01]  /*45b0*/  FMUL.FTZ R7, R103, c[0x0][0x23c] ;  /* 0x00008f0067077a20 */ /* 0x000fe20000410000 */
[----:B------:R-:W-:Y:S01]  /*45c0*/  LOP3.LUT R5, R5, UR12, R68, 0x96, !PT ;  /* 0x0000000c05057c12 */ /* 0x000fe2000f8e9644 */
[----:B------:R-:W-:-:S03]  /*45d0*/  IMAD.WIDE.U32 R12, R3, -0x326172a9, RZ ;  /* 0xcd9e8d57030c7825 */ /* 0x000fc600078e00ff */
[----:B------:R-:W-:Y:S02]  /*45e0*/  FSEL R17, R7, RZ, P1 ;  /* 0x000000ff07117208 */ /* 0x000fe40000800000 */
[----:B------:R-:W-:Y:S01]  /*45f0*/  LOP3.LUT R7, R13, UR10, R4, 0x96, !PT ;  /* 0x0000000a0d077c12 */ /* 0x000fe2000f8e9604 */
[----:B------:R-:W-:-:S04]  /*4600*/  IMAD.WIDE.U32 R4, R5, -0x2daee0ad, RZ ;  /* 0xd2511f5305047825 */ /* 0x000fc800078e00ff */
[----:B------:R-:W-:Y:S01]  /*4610*/  IMAD.WIDE.U32 R14, R7, -0x2daee0ad, RZ ;  /* 0xd2511f53070e7825 */ /* 0x000fe200078e00ff */
[----:B------:R-:W-:-:S03]  /*4620*/  LOP3.LUT R6, R5, UR9, R6, 0x96, !PT ;  /* 0x0000000905067c12 */ /* 0x000fc6000f8e9606 */
[--C-:B------:R-:W-:Y:S01]  /*4630*/  FFMA.FTZ R3, R67, c[0x0][0x23c], -R17.reuse ;  /* 0x00008f0043037a23 */ /* 0x100fe20000010811 */
[----:B------:R-:W-:Y:S01]  /*4640*/  LOP3.LUT R4, R15, UR7, R4, 0x96, !PT ;  /* 0x000000070f047c12 */ /* 0x000fe2000f8e9604 */
[----:B------:R-:W-:Y:S01]  /*4650*/  IMAD.WIDE.U32 R10, R6, -0x326172a9, RZ ;  /* 0xcd9e8d57060a7825 */ /* 0x000fe200078e00ff */
[----:B-1----:R-:W-:Y:S01]  /*4660*/  FMNMX.FTZ R102, R8, R102, !PT ;  /* 0x0000006608667209 */ /* 0x002fe20007810000 */
[----:B------:R1:W-:Y:S02]  /*4670*/  MUFU.EX2 R152, R3 ;  /* 0x0000000300987308 */ /* 0x0003e40000000800 */
[----:B------:R-:W-:Y:S01]  /*4680*/  FFMA.FTZ R6, R65, c[0x0][0x23c], -R17 ;  /* 0x00008f0041067a23 */ /* 0x000fe20000010811 */
[----:B------:R-:W-:Y:S01]  /*4690*/  FSETP.NEU.FTZ.AND P1, PT, R102, -INF , PT ;  /* 0xff8000006600780b */ /* 0x000fe20003f3d000 */
[----:B------:R-:W-:-:S04]  /*46a0*/  IMAD.WIDE.U32 R4, R4, -0x326172a9, RZ ;  /* 0xcd9e8d5704047825 */ /* 0x000fc800078e00ff */
[----:B------:R2:W-:Y:S01]  /*46b0*/  MUFU.EX2 R160, R6 ;  /* 0x0000000600a07308 */ /* 0x0005e20000000800 */
[----:B------:R-:W-:Y:S01]  /*46c0*/  LOP3.LUT R8, R4, 0xff, RZ, 0xc0, !PT ;  /* 0x000000ff04087812 */ /* 0x000fe200078ec0ff */
[--C-:B------:R-:W-:Y:S01]  /*46d0*/  FFMA.FTZ R7, R64, c[0x0][0x23c], -R17.reuse ;  /* 0x00008f0040077a23 */ /* 0x100fe20000010811 */
[----:B------:R-:W-:Y:S01]  /*46e0*/  SHF.R.U32.HI R9, RZ, 0x18, R4 ;  /* 0x00000018ff097819 */ /* 0x000fe20000011604 */
[----:B-1----:R-:W-:-:S04]  /*46f0*/  FFMA.FTZ R3, R66, c[0x0][0x23c], -R17 ;  /* 0x00008f0042037a23 */ /* 0x002fc80000010811 */
[----:B------:R1:W-:Y:S01]  /*4700*/  MUFU.EX2 R178, R7 ;  /* 0x0000000700b27308 */ /* 0x0003e20000000800 */
[----:B--2---:R-:W-:-:S07]  /*4710*/  FMUL.FTZ R6, R102, c[0x0][0x23c] ;  /* 0x00008f0066067a20 */ /* 0x004fce0000410000 */
[----:B------:R2:W-:Y:S01]  /*4720*/  MUFU.EX2 R19, R3 ;  /* 0x0000000300137308 */ /* 0x0005e20000000800 */
[----:B------:R-:W-:Y:S02]  /*4730*/  FSEL R18, R6, RZ, P1 ;  /* 0x000000ff06127208 */ /* 0x000fe40000800000 */
[----:B------:R-:W-:-:S03]  /*4740*/  SHF.R.U32.HI R6, RZ, 0x10, R4 ;  /* 0x00000010ff067819 */ /* 0x000fc60000011604 */
[----:B------:R-:W-:Y:S01]  /*4750*/  FFMA.FTZ R0, R92, c[0x0][0x23c], -R18 ;  /* 0x00008f005c007a23 */ /* 0x000fe20000010812 */
[----:B-1----:R-:W-:-:S03]  /*4760*/  LOP3.LUT R7, R6, 0xff, RZ, 0xc0, !PT ;  /* 0x000000ff06077812 */ /* 0x002fc600078ec0ff */
[----:B------:R1:W-:Y:S01]  /*4770*/  MUFU.EX2 R177, R0 ;  /* 0x0000000000b17308 */ /* 0x0003e20000000800 */
[----:B------:R-:W-:Y:S02]  /*4780*/  PRMT R7, R7, 0x5410, R9 ;  /* 0x0000541007077816 */ /* 0x000fe40000000009 */
[----:B--2---:R-:W-:Y:S02]  /*4790*/  LOP3.LUT R3, R5, UR17, R10, 0x96, !PT ;  /* 0x0000001105037c12 */ /* 0x004fe4000f8e960a */
[----:B------:R-:W-:Y:S01]  /*47a0*/  LOP3.LUT R5, R4, 0xffff, RZ, 0xc0, !PT ;  /* 0x0000ffff04057812 */ /* 0x000fe200078ec0ff */
[----:B------:R-:W-:Y:S01]  /*47b0*/  FFMA.FTZ R4, R71, c[0x0][0x23c], -R18 ;  /* 0x00008f0047047a23 */ /* 0x000fe20000010812 */
[----:B------:R-:W-:Y:S02]  /*47c0*/  LOP3.LUT R6, R3, 0xffff, RZ, 0xc0, !PT ;  /* 0x0000ffff03067812 */ /* 0x000fe400078ec0ff */
[----:B------:R-:W-:Y:S01]  /*47d0*/  SHF.R.U32.HI R5, RZ, 0x8, R5 ;  /* 0x00000008ff057819 */ /* 0x000fe20000011605 */
[----:B------:R2:W-:Y:S01]  /*47e0*/  MUFU.EX2 R161, R4 ;  /* 0x0000000400a17308 */ /* 0x0005e20000000800 */
[----:B------:R-:W-:-:S02]  /*47f0*/  SHF.R.U32.HI R6, RZ, 0x8, R6 ;  /* 0x00000008ff067819 */ /* 0x000fc40000011606 */
[----:B------:R-:W-:Y:S02]  /*4800*/  PRMT R10, R8, 0x5410, R5 ;  /* 0x00005410080a7816 */ /* 0x000fe40000000005 */
[----:B------:R-:W-:Y:S02]  /*4810*/  FMNMX.FTZ R5, R134, R132, !PT ;  /* 0x0000008486057209 */ /* 0x000fe40007810000 */
[----:B------:R-:W-:Y:S02]  /*4820*/  LOP3.LUT R8, R3, 0xff, RZ, 0xc0, !PT ;  /* 0x000000ff03087812 */ /* 0x000fe400078ec0ff */
[----:B-1----:R-:W-:Y:S02]  /*4830*/  SHF.R.U32.HI R0, RZ, 0x10, R3 ;  /* 0x00000010ff007819 */ /* 0x002fe40000011603 */
[----:B------:R-:W-:Y:S02]  /*4840*/  PRMT R9, R8, 0x5410, R6 ;  /* 0x0000541008097816 */ /* 0x000fe40000000006 */
[----:B--2---:R-:W-:Y:S01]  /*4850*/  FMNMX.FTZ R4, R135, R5, !PT ;  /* 0x0000000587047209 */ /* 0x004fe20007810000 */
[----:B------:R-:W-:-:S03]  /*4860*/  FFMA.FTZ R5, R70, c[0x0][0x23c], -R18 ;  /* 0x00008f0046057a23 */ /* 0x000fc60000010812 */
[----:B------:R-:W-:Y:S01]  /*4870*/  FMNMX.FTZ R4, R133, R4, !PT ;  /* 0x0000000485047209 */ /* 0x000fe20007810000 */
[----:B------:R1:W2:Y:S03]  /*4880*/  MUFU.EX2 R179, R5 ;  /* 0x0000000500b37308 */ /* 0x0002a60000000800 */
[----:B------:R-:W-:-:S04]  /*4890*/  FMNMX.FTZ R4, R148, R4, !PT ;  /* 0x0000000494047209 */ /* 0x000fc80007810000 */
[----:B------:R-:W-:-:S04]  /*48a0*/  FMNMX.FTZ R2, R147, R4, !PT ;  /* 0x0000000493027209 */ /* 0x000fc80007810000 */
[----:B------:R-:W-:Y:S01]  /*48b0*/  FMNMX.FTZ R4, R144, R2, !PT ;  /* 0x0000000290047209 */ /* 0x000fe20007810000 */
[----:B------:R-:W-:Y:S02]  /*48c0*/  FFMA.FTZ R2, R93, c[0x0][0x23c], -R18 ;  /* 0x00008f005d027a23 */ /* 0x000fe40000010812 */
[----:B------:R-:W-:Y:S01]  /*48d0*/  LDSM.16.MT88.4 R92, [R214+0xb000] ;  /* 0x00b00000d65c783b */ /* 0x000fe20000004200 */
[----:B------:R-:W-:Y:S01]  /*48e0*/  FMNMX.FTZ R6, R142, R4, !PT ;  /* 0x000000048e067209 */ /* 0x000fe20007810000 */
[----:B------:R3:W4:Y:S01]  /*48f0*/  MUFU.EX2 R163, R2 ;  /* 0x0000000200a37308 */ /* 0x0007220000000800 */
[----:B-1----:R-:W-:Y:S01]  /*4900*/  SHF.R.U32.HI R5, RZ, 0x18, R3 ;  /* 0x00000018ff057819 */ /* 0x002fe20000011603 */
[--C-:B------:R-:W-:Y:S01]  /*4910*/  HSET2.LE.AND R3, R7, R251.reuse, PT ;  /* 0x000000fb07037233 */ /* 0x100fe20003803000 */
[----:B------:R-:W-:Y:S01]  /*4920*/  LOP3.LUT R4, R0, 0xff, RZ, 0xc0, !PT ;  /* 0x000000ff00047812 */ /* 0x000fe200078ec0ff */
[----:B------:R-:W-:Y:S01]  /*4930*/  HSET2.LE.AND R0, R10, R251, PT ;  /* 0x000000fb0a007233 */ /* 0x000fe20003803000 */
[----:B--2---:R-:W-:-:S02]  /*4940*/  F2FP.BF16.PACK_AB R7, R179, R161 ;  /* 0x000000a1b307723e */ /* 0x004fc400000010ff */
[----:B------:R-:W-:Y:S02]  /*4950*/  FMNMX.FTZ R8, R234, R6, !PT ;  /* 0x00000006ea087209 */ /* 0x000fe40007810000 */
[----:B------:R-:W-:Y:S02]  /*4960*/  LOP3.LUT R7, R3, R7, RZ, 0xc0, !PT ;  /* 0x0000000703077212 */ /* 0x000fe400078ec0ff */
[----:B------:R-:W-:Y:S02]  /*4970*/  FMNMX.FTZ R3, R232, R8, !PT ;  /* 0x00000008e8037209 */ /* 0x000fe40007810000 */
[----:B------:R-:W-:Y:S02]  /*4980*/  PRMT R4, R4, 0x5410, R5 ;  /* 0x0000541004047816 */ /* 0x000fe40000000005 */
[----:B------:R-:W-:Y:S02]  /*4990*/  FMNMX.FTZ R8, R230, R3, !PT ;  /* 0x00000003e6087209 */ /* 0x000fe40007810000 */
[----:B---3--:R-:W-:Y:S01]  /*49a0*/  F2FP.BF16.PACK_AB R2, R178, R160 ;  /* 0x000000a0b202723e */ /* 0x008fe200000010ff */
[----:B------:R-:W-:Y:S01]  /*49b0*/  HSET2.LE.AND R3, R4, R251, PT ;  /* 0x000000fb04037233 */ /* 0x000fe20003803000 */
[----:B----4-:R-:W-:-:S02]  /*49c0*/  F2FP.BF16.PACK_AB R5, R163, R177 ;  /* 0x000000b1a305723e */ /* 0x010fc400000010ff */
[----:B------:R-:W-:Y:S01]  /*49d0*/  LOP3.LUT R6, R0, R2, RZ, 0xc0, !PT ;  /* 0x0000000200067212 */ /* 0x000fe200078ec0ff */
[----:B------:R-:W-:Y:S01]  /*49e0*/  HSET2.LE.AND R0, R9, R251, PT ;  /* 0x000000fb09007233 */ /* 0x000fe20003803000 */
[----:B------:R-:W-:Y:S01]  /*49f0*/  F2FP.BF16.PACK_AB R2, R19, R152 ;  /* 0x000000981302723e */ /* 0x000fe200000010ff */
[----:B------:R-:W-:Y:S01]  /*4a00*/  FFMA.FTZ R9, R55, c[0x0][0x23c], -R17 ;  /* 0x00008f0037097a23 */ /* 0x000fe20000010811 */
[----:B------:R-:W-:Y:S02]  /*4a10*/  LOP3.LUT R5, R3, R5, RZ, 0xc0, !PT ;  /* 0x0000000503057212 */ /* 0x000fe400078ec0ff */
[----:B------:R-:W-:Y:S01]  /*4a20*/  LOP3.LUT R4, R0, R2, RZ, 0xc0, !PT ;  /* 0x0000000200047212 */ /* 0x000fe200078ec0ff */
[----:B------:R-:W-:Y:S01]  /*4a30*/  MUFU.EX2 R159, R9 ;  /* 0x00000009009f7308 */ /* 0x000fe20000000800 */
[----:B------:R-:W-:Y:S02]  /*4a40*/  FMNMX.FTZ R2, R227, R8, !PT ;  /* 0x00000008e3027209 */ /* 0x000fe40007810000 */
[----:B------:R-:W-:-:S02]  /*4a50*/  FMNMX.FTZ R0, R141, R140, !PT ;  /* 0x0000008c8d007209 */ /* 0x000fc40007810000 */
[----:B------:R-:W-:Y:S01]  /*4a60*/  FMNMX.FTZ R2, R250, R2, !PT ;  /* 0x00000002fa027209 */ /* 0x000fe20007810000 */
[C---:B------:R-:W-:Y:S01]  /*4a70*/  HMMA.16816.F32.BF16 R48, R4.reuse, R80, RZ ;  /* 0x000000500430723c */ /* 0x040fe200000418ff */
[----:B------:R-:W-:Y:S02]  /*4a80*/  FMNMX.FTZ R0, R137, R0, !PT ;  /* 0x0000000089007209 */ /* 0x000fe40007810000 */
[----:B------:R-:W-:Y:S02]  /*4a90*/  FMNMX.FTZ R2, R247, R2, !PT ;  /* 0x00000002f7027209 */ /* 0x000fe40007810000 */
[----:B------:R-:W-:Y:S02]  /*4aa0*/  FMNMX.FTZ R0, R136, R0, !PT ;  /* 0x0000000088007209 */ /* 0x000fe40007810000 */
[----:B------:R-:W-:Y:S01]  /*4ab0*/  FMNMX.FTZ R2, R244, R2, !PT ;  /* 0x00000002f4027209 */ /* 0x000fe20007810000 */
[----:B------:R-:W-:Y:S01]  /*4ac0*/  HMMA.16816.F32.BF16 R72, R4, R76, RZ ;  /* 0x0000004c0448723c */ /* 0x000fe200000418ff */
[----:B------:R-:W-:-:S02]  /*4ad0*/  FMNMX.FTZ R0, R151, R0, !PT ;  /* 0x0000000097007209 */ /* 0x000fc40007810000 */
[----:B------:R-:W-:Y:S02]  /*4ae0*/  FMNMX.FTZ R8, R243, R2, !PT ;  /* 0x00000002f3087209 */ /* 0x000fe40007810000 */
[----:B------:R-:W-:Y:S01]  /*4af0*/  FMNMX.FTZ R3, R150, R0, !PT ;  /* 0x0000000096037209 */ /* 0x000fe20007810000 */
[----:B------:R-:W-:Y:S01]  /*4b00*/  FFMA.FTZ R0, R104, c[0x0][0x23c], -R17 ;  /* 0x00008f0068007a23 */ /* 0x000fe20000010811 */
[----:B------:R-:W-:Y:S01]  /*4b10*/  LOP3.LUT R2, R11, UR8, R12, 0x96, !PT ;  /* 0x000000080b027c12 */ /* 0x000fe2000f8e960c */
[----:B------:R-:W1:Y:S01]  /*4b20*/  SHFL.BFLY PT, R15, R8, 0x2, 0x1f ;  /* 0x0c401f00080f7f89 */ /* 0x000e6200000e0000 */
[----:B------:R-:W-:Y:S01]  /*4b30*/  FMNMX.FTZ R3, R146, R3, !PT ;  /* 0x0000000392037209 */ /* 0x000fe20007810000 */
[----:B------:R2:W-:Y:S01]  /*4b40*/  MUFU.EX2 R153, R0 ;  /* 0x0000000000997308 */ /* 0x0005e20000000800 */
[----:B------:R-:W-:Y:S02]  /*4b50*/  HMMA.16816.F32.BF16 R64, R4, R96, RZ ;  /* 0x000000600440723c */ /* 0x000fe400000418ff */
[----:B------:R-:W-:Y:S01]  /*4b60*/  FMNMX.FTZ R10, R143, R3, !PT ;  /* 0x000000038f0a7209 */ /* 0x000fe20007810000 */
[----:B------:R-:W-:-:S03]  /*4b70*/  IMAD.WIDE.U32 R2, R2, -0x2daee0ad, RZ ;  /* 0xd2511f5302027825 */ /* 0x000fc600078e00ff */
[----:B------:R-:W-:Y:S02]  /*4b80*/  FMNMX.FTZ R10, R238, R10, !PT ;  /* 0x0000000aee0a7209 */ /* 0x000fe40007810000 */
[----:B------:R-:W-:Y:S01]  /*4b90*/  LOP3.LUT R11, R2, 0xffff, RZ, 0xc0, !PT ;  /* 0x0000ffff020b7812 */ /* 0x000fe200078ec0ff */
[C---:B------:R-:W-:Y:S01]  /*4ba0*/  HMMA.16816.F32.BF16 R60, R4.reuse, R88, RZ ;  /* 0x00000058043c723c */ /* 0x040fe200000418ff */
[----:B------:R-:W-:Y:S02]  /*4bb0*/  FMNMX.FTZ R10, R237, R10, !PT ;  /* 0x0000000aed0a7209 */ /* 0x000fe40007810000 */
[--C-:B------:R-:W-:Y:S02]  /*4bc0*/  SHF.R.U32.HI R13, RZ, 0x10, R2.reuse ;  /* 0x00000010ff0d7819 */ /* 0x100fe40000011602 */
[----:B------:R-:W-:Y:S01]  /*4bd0*/  SHF.R.U32.HI R12, RZ, 0x18, R2 ;  /* 0x00000018ff0c7819 */ /* 0x000fe20000011602 */
[----:B--2---:R-:W-:Y:S01]  /*4be0*/  FFMA.FTZ R0, R54, c[0x0][0x23c], -R17 ;  /* 0x00008f0036007a23 */ /* 0x004fe20000010811 */
[----:B------:R-:W-:Y:S01]  /*4bf0*/  SHF.R.U32.HI R9, RZ, 0x8, R11 ;  /* 0x00000008ff097819 */ /* 0x000fe2000001160b */
[----:B------:R-:W-:Y:S01]  /*4c00*/  HMMA.16816.F32.BF16 R56, R4, R84, RZ ;  /* 0x000000540438723c */ /* 0x000fe200000418ff */
[----:B------:R-:W-:Y:S01]  /*4c10*/  IMAD.MOV.U32 R54, RZ, RZ, R19 ;  /* 0x000000ffff367224 */ /* 0x000fe200078e0013 */
[----:B------:R2:W-:Y:S01]  /*4c20*/  MUFU.EX2 R154, R0 ;  /* 0x00000000009a7308 */ /* 0x0005e20000000800 */
[----:B-1----:R-:W-:-:S05]  /*4c30*/  FMNMX.FTZ R15, R8, R15, !PT ;  /* 0x0000000f080f7209 */ /* 0x002fca0007810000 */
[C---:B------:R-:W-:Y:S08]  /*4c40*/  HMMA.16816.F32.BF16 R32, R4.reuse, R92, RZ ;  /* 0x0000005c0420723c */ /* 0x040ff000000418ff */
[----:B------:R-:W-:Y:S01]  /*4c50*/  HMMA.16816.F32.BF16 R24, R4, R78, RZ ;  /* 0x0000004e0418723c */ /* 0x000fe200000418ff */
[----:B--2---:R-:W-:Y:S02]  /*4c60*/  LOP3.LUT R0, R3, UR18, R14, 0x96, !PT ;  /* 0x0000001203007c12 */ /* 0x004fe4000f8e960e */
[----:B------:R-:W-:-:S02]  /*4c70*/  FMNMX.FTZ R3, R229, R10, !PT ;  /* 0x0000000ae5037209 */ /* 0x000fc40007810000 */
[----:B------:R-:W-:Y:S01]  /*4c80*/  LOP3.LUT R14, R2, 0xff, RZ, 0xc0, !PT ;  /* 0x000000ff020e7812 */ /* 0x000fe200078ec0ff */
[----:B------:R-:W-:Y:S01]  /*4c90*/  FFMA.FTZ R2, R105, c[0x0][0x23c], -R17 ;  /* 0x00008f0069027a23 */ /* 0x000fe20000010811 */
[----:B------:R-:W-:Y:S01]  /*4ca0*/  FMNMX.FTZ R8, R228, R3, !PT ;  /* 0x00000003e4087209 */ /* 0x000fe20007810000 */
[----:B------:R-:W-:Y:S01]  /*4cb0*/  FFMA.FTZ R3, R108, c[0x0][0x23c], -R18 ;  /* 0x00008f006c037a23 */ /* 0x000fe20000010812 */
[----:B------:R-:W-:Y:S01]  /*4cc0*/  PRMT R14, R14, 0x5410, R9 ;  /* 0x000054100e0e7816 */ /* 0x000fe20000000009 */
[----:B------:R1:W2:Y:S01]  /*4cd0*/  MUFU.EX2 R176, R2 ;  /* 0x0000000200b07308 */ /* 0x0002a20000000800 */
[----:B------:R-:W-:Y:S01]  /*4ce0*/  FMNMX.FTZ R8, R249, R8, !PT ;  /* 0x00000008f9087209 */ /* 0x000fe20007810000 */
[----:B------:R-:W-:Y:S01]  /*4cf0*/  HMMA.16816.F32.BF16 R28, R4, R82, RZ ;  /* 0x00000052041c723c */ /* 0x000fe200000418ff */
[----:B------:R-:W-:-:S05]  /*4d00*/  SHF.R.U32.HI R10, RZ, 0x18, R0 ;  /* 0x00000018ff0a7819 */ /* 0x000fca0000011600 */
[----:B------:R3:W-:Y:S02]  /*4d10*/  MUFU.EX2 R149, R3 ;  /* 0x0000000300957308 */ /* 0x0007e40000000800 */
[----:B------:R-:W-:Y:S01]  /*4d20*/  HMMA.16816.F32.BF16 R36, R4, R98, RZ ;  /* 0x000000620424723c */ /* 0x000fe200000418ff */
[----:B-1----:R-:W-:Y:S02]  /*4d30*/  LOP3.LUT R2, R13, 0xff, RZ, 0xc0, !PT ;  /* 0x000000ff0d027812 */ /* 0x002fe400078ec0ff */
[----:B------:R-:W-:-:S05]  /*4d40*/  LOP3.LUT R13, R0, 0xff, RZ, 0xc0, !PT ;  /* 0x000000ff000d7812 */ /* 0x000fca00078ec0ff */
[C---:B------:R-:W-:Y:S01]  /*4d50*/  HMMA.16816.F32.BF16 R44, R4.reuse, R90, RZ ;  /* 0x0000005a042c723c */ /* 0x040fe200000418ff */
[----:B------:R-:W-:Y:S02]  /*4d60*/  PRMT R11, R2, 0x5410, R12 ;  /* 0x00005410020b7816 */ /* 0x000fe4000000000c */
[----:B------:R-:W-:Y:S01]  /*4d70*/  FMNMX.FTZ R2, R248, R8, !PT ;  /* 0x00000008f8027209 */ /* 0x000fe20007810000 */
[----:B---3--:R-:W-:Y:S01]  /*4d80*/  FFMA.FTZ R3, R109, c[0x0][0x23c], -R18 ;  /* 0x00008f006d037a23 */ /* 0x008fe20000010812 */
[----:B------:R-:W-:Y:S02]  /*4d90*/  SHF.R.U32.HI R8, RZ, 0x10, R0 ;  /* 0x00000010ff087819 */ /* 0x000fe40000011600 */
[----:B------:R-:W-:Y:S01]  /*4da0*/  FMNMX.FTZ R2, R245, R2, !PT ;  /* 0x00000002f5027209 */ /* 0x000fe20007810000 */
[----:B------:R1:W3:Y:S01]  /*4db0*/  MUFU.EX2 R252, R3 ;  /* 0x0000000300fc7308 */ /* 0x0002e20000000800 */
[----:B------:R-:W-:Y:S01]  /*4dc0*/  LOP3.LUT R8, R8, 0xff, RZ, 0xc0, !PT ;  /* 0x000000ff08087812 */ /* 0x000fe200078ec0ff */
[----:B------:R-:W-:Y:S01]  /*4dd0*/  HMMA.16816.F32.BF16 R40, R4, R86, RZ ;  /* 0x000000560428723c */ /* 0x000fe200000418ff */
[----:B------:R-:W-:-:S02]  /*4de0*/  FMNMX.FTZ R12, R246, R2, !PT ;  /* 0x00000002f60c7209 */ /* 0x000fc40007810000 */
[----:B------:R-:W-:Y:S01]  /*4df0*/  LOP3.LUT R2, R0, 0xffff, RZ, 0xc0, !PT ;  /* 0x0000ffff00027812 */ /* 0x000fe200078ec0ff */
[----:B------:R-:W-:Y:S01]  /*4e00*/  HSET2.LE.AND R0, R14, R251, PT ;  /* 0x000000fb0e007233 */ /* 0x000fe20003803000 */
[----:B------:R-:W-:Y:S01]  /*4e10*/  PRMT R8, R8, 0x5410, R10 ;  /* 0x0000541008087816 */ /* 0x000fe2000000000a */
[----:B------:R-:W-:Y:S01]  /*4e20*/  SHFL.BFLY PT, R16, R12, 0x2, 0x1f ;  /* 0x0c401f000c107f89 */ /* 0x000fe200000e0000 */
[----:B------:R-:W-:Y:S01]  /*4e30*/  SHF.R.U32.HI R9, RZ, 0x8, R2 ;  /* 0x00000008ff097819 */ /* 0x000fe20000011602 */
[--C-:B------:R-:W-:Y:S02]  /*4e40*/  FFMA.FTZ R2, R110, c[0x0][0x23c], -R18.reuse ;  /* 0x00008f006e027a23 */ /* 0x100fe40000010812 */
[----:B------:R-:W4:Y:S01]  /*4e50*/  SHFL.BFLY PT, R14, R15, 0x1, 0x1f ;  /* 0x0c201f000f0e7f89 */ /* 0x000f2200000e0000 */
[----:B------:R-:W-:Y:S01]  /*4e60*/  PRMT R9, R13, 0x5410, R9 ;  /* 0x000054100d097816 */ /* 0x000fe20000000009 */
[----:B------:R2:W-:Y:S01]  /*4e70*/  MUFU.EX2 R55, R2 ;  /* 0x0000000200377308 */ /* 0x0005e20000000800 */
[----:B-1----:R-:W-:-:S02]  /*4e80*/  FFMA.FTZ R3, R111, c[0x0][0x23c], -R18 ;  /* 0x00008f006f037a23 */ /* 0x002fc40000010812 */
[----:B------:R-:W-:Y:S05]  /*4e90*/  LDSM.16.MT88.4 R108, [R212+0xb400] ;  /* 0x00b40000d46c783b */ /* 0x000fea0000004200 */
[----:B------:R1:W5:Y:S01]  /*4ea0*/  MUFU.EX2 R158, R3 ;  /* 0x00000003009e7308 */ /* 0x0003620000000800 */
[----:B--2---:R-:W-:-:S04]  /*4eb0*/  F2FP.BF16.PACK_AB R2, R176, R159 ;  /* 0x0000009fb002723e */ /* 0x004fc800000010ff */
[----:B------:R-:W-:Y:S01]  /*4ec0*/  LOP3.LUT R10, R0, R2, RZ, 0xc0, !PT ;  /* 0x00000002000a7212 */ /* 0x000fe200078ec0ff */
[--C-:B------:R-:W-:Y:S01]  /*4ed0*/  HSET2.LE.AND R0, R9, R251.reuse, PT ;  /* 0x000000fb09007233 */ /* 0x100fe20003803000 */
[----:B------:R-:W-:Y:S01]  /*4ee0*/  F2FP.BF16.PACK_AB R2, R154, R153 ;  /* 0x000000999a02723e */ /* 0x000fe200000010ff */
[----:B-1----:R-:W-:Y:S01]  /*4ef0*/  HSET2.LE.AND R3, R11, R251, PT ;  /* 0x000000fb0b037233 */ /* 0x002fe20003803000 */
[----:B---3--:R-:W-:Y:S02]  /*4f00*/  F2FP.BF16.PACK_AB R11, R252, R149 ;  /* 0x00000095fc0b723e */ /* 0x008fe400000010ff */
[----:B-----5:R-:W-:Y:S02]  /*4f10*/  F2FP.BF16.PACK_AB R9, R55, R158 ;  /* 0x0000009e3709723e */ /* 0x020fe400000010ff */
[----:B------:R-:W-:Y:S02]  /*4f20*/  LOP3.LUT R11, R3, R11, RZ, 0xc0, !PT ;  /* 0x0000000b030b7212 */ /* 0x000fe400078ec0ff */
[----:B------:R-:W-:-:S02]  /*4f30*/  LOP3.LUT R3, R157, R20, RZ, 0x3c, !PT ;  /* 0x000000149d037212 */ /* 0x000fc400078e3cff */
[----:B------:R-:W-:Y:S01]  /*4f40*/  HMMA.16816.F32.BF16 R20, R4, R94, RZ ;  /* 0x0000005e0414723c */ /* 0x000fe200000418ff */
[----:B----4-:R-:W-:Y:S02]  /*4f50*/  FMNMX.FTZ R105, R15, R14, !PT ;  /* 0x0000000e0f697209 */ /* 0x010fe40007810000 */
[----:B------:R-:W-:Y:S01]  /*4f60*/  IMAD.WIDE.U32 R70, R3, -0x2daee0ad, RZ ;  /* 0xd2511f5303467825 */ /* 0x000fe200078e00ff */
[----:B------:R-:W-:Y:S01]  /*4f70*/  HSET2.LE.AND R3, R8, R251, PT ;  /* 0x000000fb08037233 */ /* 0x000fe20003803000 */
[----:B------:R-:W-:Y:S02]  /*4f80*/  LOP3.LUT R8, R0, R2, RZ, 0xc0, !PT ;  /* 0x0000000200087212 */ /* 0x000fe400078ec0ff */
[----:B------:R-:W-:Y:S01]  /*4f90*/  FMNMX.FTZ R0, R12, R16, !PT ;  /* 0x000000100c007209 */ /* 0x000fe20007810000 */
[----:B------:R-:W-:Y:S01]  /*4fa0*/  FMUL.FTZ R5, R105, c[0x0][0x23c] ;  /* 0x00008f0069057a20 */ /* 0x000fe20000410000 */
[----:B------:R-:W-:Y:S01]  /*4fb0*/  LOP3.LUT R2, R71, UR15, R138, 0x96, !PT ;  /* 0x0000000f47027c12 */ /* 0x000fe2000f8e968a */
[----:B------:R-:W-:Y:S01]  /*4fc0*/  IMAD.MOV.U32 R7, RZ, RZ, R154 ;  /* 0x000000ffff077224 */ /* 0x000fe200078e009a */
[----:B------:R-:W-:Y:S01]  /*4fd0*/  LOP3.LUT R9, R3, R9, RZ, 0xc0, !PT ;  /* 0x0000000903097212 */ /* 0x000fe200078ec0ff */
[----:B------:R-:W1:Y:S01]  /*4fe0*/  SHFL.BFLY PT, R6, R0, 0x1, 0x1f ;  /* 0x0c201f0000067f89 */ /* 0x000e6200000e0000 */
[----:B------:R-:W-:Y:S01]  /*4ff0*/  FSETP.NEU.FTZ.AND P1, PT, R105, -INF , PT ;  /* 0xff8000006900780b */ /* 0x000fe20003f3d000 */
[----:B------:R-:W-:Y:S01]  /*5000*/  IMAD.WIDE.U32 R168, R2, -0x326172a9, RZ ;  /* 0xcd9e8d5702a87825 */ /* 0x000fe200078e00ff */
[----:B------:R-:W-:-:S02]  /*5010*/  LOP3.LUT R2, R53, UR16, R156, 0x96, !PT ;  /* 0x0000001035027c12 */ /* 0x000fc4000f8e969c */
[----:B------:R-:W-:Y:S01]  /*5020*/  FSEL R13, R5, RZ, P1 ;  /* 0x000000ff050d7208 */ /* 0x000fe20000800000 */
[C---:B------:R-:W-:Y:S01]  /*5030*/  HMMA.16816.F32.BF16 R204, R8.reuse, R124, R48 ;  /* 0x0000007c08cc723c */ /* 0x040fe20000041830 */
[----:B------:R-:W-:Y:S01]  /*5040*/  LOP3.LUT R4, R169, UR14, R52, 0x96, !PT ;  /* 0x0000000ea9047c12 */ /* 0x000fe2000f8e9634 */
[----:B------:R-:W-:Y:S01]  /*5050*/  IMAD.WIDE.U32 R2, R2, -0x2daee0ad, RZ ;  /* 0xd2511f5302027825 */ /* 0x000fe200078e00ff */
[----:B------:R2:W-:Y:S03]  /*5060*/  STL.64 [R1], R168 ;  /* 0x000000a801007387 */ /* 0x0005e60000100a00 */
[----:B------:R-:W-:Y:S01]  /*5070*/  IMAD.WIDE.U32 R14, R4, -0x2daee0ad, RZ ;  /* 0xd2511f53040e7825 */ /* 0x000fe200078e00ff */
[----:B------:R-:W-:Y:S01]  /*5080*/  LOP3.LUT R3, R3, UR13, R70, 0x96, !PT ;  /* 0x0000000d03037c12 */ /* 0x000fe2000f8e9646 */
[----:B------:R-:W-:Y:S02]  /*5090*/  HMMA.16816.F32.BF16 R208, R8, R120, R72 ;  /* 0x0000007808d0723c */ /* 0x000fe40000041848 */
[----:B------:R-:W-:Y:S01]  /*50a0*/  IMAD.MOV.U32 R52, RZ, RZ, R168 ;  /* 0x000000ffff347224 */ /* 0x000fe200078e00a8 */
[----:B------:R-:W-:Y:S01]  /*50b0*/  LOP3.LUT R4, R15, UR11, R2, 0x96, !PT ;  /* 0x0000000b0f047c12 */ /* 0x000fe2000f8e9602 */
[----:B------:R-:W-:-:S02]  /*50c0*/  FFMA.FTZ R5, R134, c[0x0][0x23c], -R13 ;  /* 0x00008f0086057a23 */ /* 0x000fc4000001080d */
[----:B------:R-:W-:Y:S02]  /*50d0*/  IMAD.WIDE.U32 R2, R3, -0x326172a9, RZ ;  /* 0xcd9e8d5703027825 */ /* 0x000fe400078e00ff */
[----:B------:R3:W-:Y:S01]  /*50e0*/  MUFU.EX2 R51, R5 ;  /* 0x0000000500337308 */ /* 0x0007e20000000800 */
[----:B------:R-:W-:Y:S01]  /*50f0*/  HMMA.16816.F32.BF16 R184, R8, R122, R24 ;  /* 0x0000007a08b8723c */ /* 0x000fe20000041818 */
[----:B------:R-:W-:Y:S01]  /*5100*/  IMAD.WIDE.U32 R48, R4, -0x326172a9, RZ ;  /* 0xcd9e8d5704307825 */ /* 0x000fe200078e00ff */
[----:B-1----:R-:W-:-:S03]  /*5110*/  FMNMX.FTZ R104, R0, R6, !PT ;  /* 0x0000000600687209 */ /* 0x002fc60007810000 */
[--C-:B------:R-:W-:Y:S01]  /*5120*/  FFMA.FTZ R4, R132, c[0x0][0x23c], -R13.reuse ;  /* 0x00008f0084047a23 */ /* 0x100fe2000001080d */
[----:B------:R-:W-:Y:S01]  /*5130*/  LOP3.LUT R2, R49, UR10, R2, 0x96, !PT ;  /* 0x0000000a31027c12 */ /* 0x000fe2000f8e9602 */
[C---:B------:R-:W-:Y:S01]  /*5140*/  FMUL.FTZ R0, R104.reuse, c[0x0][0x23c] ;  /* 0x00008f0068007a20 */ /* 0x040fe20000410000 */
[----:B------:R-:W-:Y:S01]  /*5150*/  FSETP.NEU.FTZ.AND P1, PT, R104, -INF , PT ;  /* 0xff8000006800780b */ /* 0x000fe20003f3d000 */
[----:B------:R1:W4:Y:S01]  /*5160*/  MUFU.EX2 R16, R4 ;  /* 0x0000000400107308 */ /* 0x0003220000000800 */
[----:B------:R-:W-:Y:S01]  /*5170*/  IMAD.MOV.U32 R74, RZ, RZ, R152 ;  /* 0x000000ffff4a7224 */ /* 0x000fe200078e0098 */
[----:B------:R-:W-:Y:S01]  /*5180*/  HMMA.16816.F32.BF16 R200, R8, R128, R64 ;  /* 0x0000008008c8723c */ /* 0x000fe20000041840 */
[----:B------:R-:W-:Y:S01]  /*5190*/  IMAD.WIDE.U32 R72, R2, -0x2daee0ad, RZ ;  /* 0xd2511f5302487825 */ /* 0x000fe200078e00ff */
[----:B------:R-:W-:Y:S02]  /*51a0*/  FSEL R12, R0, RZ, P1 ;  /* 0x000000ff000c7208 */ /* 0x000fe40000800000 */
[----:B---3--:R-:W-:Y:S01]  /*51b0*/  LOP3.LUT R5, R3, UR12, R52, 0x96, !PT ;  /* 0x0000000c03057c12 */ /* 0x008fe2000f8e9634 */
[----:B------:R-:W-:-:S02]  /*51c0*/  FFMA.FTZ R3, R135, c[0x0][0x23c], -R13 ;  /* 0x00008f0087037a23 */ /* 0x000fc4000001080d */
[----:B------:R-:W-:Y:S01]  /*51d0*/  FFMA.FTZ R0, R141, c[0x0][0x23c], -R12 ;  /* 0x00008f008d007a23 */ /* 0x000fe2000001080c */
[C---:B------:R-:W-:Y:S01]  /*51e0*/  HMMA.16816.F32.BF16 R196, R8.reuse, R112, R60 ;  /* 0x0000007008c4723c */ /* 0x040fe2000004183c */
[----:B------:R3:W-:Y:S01]  /*51f0*/  MUFU.EX2 R162, R3 ;  /* 0x0000000300a27308 */ /* 0x0007e20000000800 */
[----:B------:R-:W-:Y:S02]  /*5200*/  IMAD.MOV.U32 R67, RZ, RZ, R74 ;  /* 0x000000ffff437224 */ /* 0x000fe400078e004a */
[----:B------:R-:W-:Y:S02]  /*5210*/  IMAD.MOV.U32 R65, RZ, RZ, R7 ;  /* 0x000000ffff417224 */ /* 0x000fe400078e0007 */
[----:B-1----:R-:W-:Y:S01]  /*5220*/  IMAD.WIDE.U32 R4, R5, -0x2daee0ad, RZ ;  /* 0xd2511f5305047825 */ /* 0x002fe200078e00ff */
[----:B------:R-:W-:Y:S01]  /*5230*/  MOV R61, R157 ;  /* 0x0000009d003d7202 */ /* 0x000fe20000000f00 */
[C---:B------:R-:W-:Y:S01]  /*5240*/  HMMA.16816.F32.BF16 R188, R8.reuse, R108, R56 ;  /* 0x0000006c08bc723c */ /* 0x040fe20000041838 */
[----:B------:R-:W-:Y:S01]  /*5250*/  MUFU.EX2 R25, R0 ;  /* 0x0000000000197308 */ /* 0x000fe20000000800 */
[----:B----4-:R-:W-:Y:S01]  /*5260*/  IMAD.MOV.U32 R141, RZ, RZ, R16 ;  /* 0x000000ffff8d7224 */ /* 0x010fe200078e0010 */
[----:B------:R-:W-:Y:S01]  /*5270*/  LOP3.LUT R2, R73, UR7, R4, 0x96, !PT ;  /* 0x0000000749027c12 */ /* 0x000fe2000f8e9604 */
[----:B------:R-:W-:Y:S01]  /*5280*/  IMAD.MOV.U32 R75, RZ, RZ, R153 ;  /* 0x000000ffff4b7224 */ /* 0x000fe200078e0099 */
[----:B------:R-:W-:Y:S01]  /*5290*/  LOP3.LUT R6, R5, UR9, R14, 0x96, !PT ;  /* 0x0000000905067c12 */ /* 0x000fe2000f8e960e */
[----:B------:R-:W-:Y:S01]  /*52a0*/  FFMA.FTZ R5, R137, c[0x0][0x23c], -R12 ;  /* 0x00008f0089057a23 */ /* 0x000fe2000001080c */
[----:B------:R-:W-:Y:S01]  /*52b0*/  MOV R135, R65 ;  /* 0x0000004100877202 */ /* 0x000fe20000000f00 */
[----:B------:R-:W-:Y:S01]  /*52c0*/  IMAD.MOV.U32 R66, RZ, RZ, R75 ;  /* 0x000000ffff427224 */ /* 0x000fe200078e004b */
[----:B------:R-:W-:Y:S01]  /*52d0*/  HMMA.16816.F32.BF16 R180, R8, R116, R32 ;  /* 0x0000007408b4723c */ /* 0x000fe20000041820 */
[----:B---3--:R-:W-:Y:S01]  /*52e0*/  FFMA.FTZ R3, R133, c[0x0][0x23c], -R13 ;  /* 0x00008f0085037a23 */ /* 0x008fe2000001080d */
[----:B------:R-:W1:Y:S01]  /*52f0*/  MUFU.EX2 R24, R5 ;  /* 0x0000000500187308 */ /* 0x000e620000000800 */
[----:B------:R-:W-:-:S04]  /*5300*/  IMAD.WIDE.U32 R14, R6, -0x326172a9, RZ ;  /* 0xcd9e8d57060e7825 */ /* 0x000fc800078e00ff */
[----:B------:R-:W-:Y:S01]  /*5310*/  IMAD.MOV.U32 R53, RZ, RZ, R169 ;  /* 0x000000ffff357224 */ /* 0x000fe200078e00a9 */
[C---:B------:R-:W-:Y:S01]  /*5320*/  HMMA.16816.F32.BF16 R172, R8.reuse, R126, R28 ;  /* 0x0000007e08ac723c */ /* 0x040fe2000004181c */
[----:B------:R-:W-:Y:S01]  /*5330*/  IMAD.MOV.U32 R75, RZ, RZ, R179 ;  /* 0x000000ffff4b7224 */ /* 0x000fe200078e00b3 */
[----:B------:R3:W-:Y:S01]  /*5340*/  MUFU.EX2 R145, R3 ;  /* 0x0000000300917308 */ /* 0x0007e20000000800 */
        /* <DEDUP_REMOVED lines=8> */
[----:B--2---:R-:W-:Y:S01]  /*53d0*/  HMMA.16816.F32.BF16 R168, R8, R114, R44 ;  /* 0x0000007208a8723c */ /* 0x004fe2000004182c */
[----:B------:R-:W-:Y:S02]  /*53e0*/  IMAD.MOV.U32 R132, RZ, RZ, R55 ;  /* 0x000000ffff847224 */ /* 0x000fe400078e0037 */
[----:B---3--:R-:W-:-:S04]  /*53f0*/  IMAD.WIDE.U32 R2, R2, -0x326172a9, RZ ;  /* 0xcd9e8d5702027825 */ /* 0x008fc800078e00ff */
[----:B------:R-:W-:Y:S01]  /*5400*/  IMAD.MOV.U32 R107, RZ, RZ, R135 ;  /* 0x000000ffff6b7224 */ /* 0x000fe200078e0087 */
[C---:B------:R-:W-:Y:S01]  /*5410*/  LOP3.LUT R0, R2.reuse, 0xffff, RZ, 0xc0, !PT ;  /* 0x0000ffff02007812 */ /* 0x040fe200078ec0ff */
[----:B------:R-:W-:Y:S01]  /*5420*/  HMMA.16816.F32.BF16 R156, R8, R110, R40 ;  /* 0x0000006e089c723c */ /* 0x000fe20000041828 */
[----:B------:R-:W-:Y:S02]  /*5430*/  LOP3.LUT R4, R2, 0xff, RZ, 0xc0, !PT ;  /* 0x000000ff02047812 */ /* 0x000fe400078ec0ff */
[----:B------:R-:W-:Y:S02]  /*5440*/  SHF.R.U32.HI R0, RZ, 0x8, R0 ;  /* 0x00000008ff007819 */ /* 0x000fe40000011600 */
[----:B------:R-:W-:Y:S02]  /*5450*/  SHF.R.U32.HI R16, RZ, 0x18, R2 ;  /* 0x00000018ff107819 */ /* 0x000fe40000011602 */
[----:B------:R-:W-:Y:S01]  /*5460*/  PRMT R19, R4, 0x5410, R0 ;  /* 0x0000541004137816 */ /* 0x000fe20000000000 */
[----:B------:R-:W-:Y:S01]  /*5470*/  FFMA.FTZ R4, R136, c[0x0][0x23c], -R12 ;  /* 0x00008f0088047a23 */ /* 0x000fe2000001080c */
[----:B------:R-:W-:-:S02]  /*5480*/  SHF.R.U32.HI R0, RZ, 0x10, R2 ;  /* 0x00000010ff007819 */ /* 0x000fc40000011602 */
[----:B------:R-:W-:Y:S01]  /*5490*/  LOP3.LUT R2, R3, UR17, R14, 0x96, !PT ;  /* 0x0000001103027c12 */ /* 0x000fe2000f8e960e */
[----:B------:R2:W3:Y:S01]  /*54a0*/  MUFU.EX2 R26, R4 ;  /* 0x00000004001a7308 */ /* 0x0004e20000000800 */
[----:B------:R-:W-:Y:S01]  /*54b0*/  FFMA.FTZ R3, R140, c[0x0][0x23c], -R12 ;  /* 0x00008f008c037a23 */ /* 0x000fe2000001080c */
[----:B------:R-:W-:Y:S01]  /*54c0*/  LOP3.LUT R5, R0, 0xff, RZ, 0xc0, !PT ;  /* 0x000000ff00057812 */ /* 0x000fe200078ec0ff */
[----:B-1----:R-:W-:Y:S01]  /*54d0*/  IMAD.MOV.U32 R14, RZ, RZ, R24 ;  /* 0x000000ffff0e7224 */ /* 0x002fe200078e0018 */
[C---:B------:R-:W-:Y:S02]  /*54e0*/  LOP3.LUT R0, R2.reuse, 0xffff, RZ, 0xc0, !PT ;  /* 0x0000ffff02007812 */ /* 0x040fe400078ec0ff */
[----:B------:R-:W-:Y:S02]  /*54f0*/  LOP3.LUT R7, R2, 0xff, RZ, 0xc0, !PT ;  /* 0x000000ff02077812 */ /* 0x000fe400078ec0ff */
[----:B------:R1:W4:Y:S01]  /*5500*/  MUFU.EX2 R74, R3 ;  /* 0x00000003004a7308 */ /* 0x0003220000000800 */
[----:B------:R-:W-:-:S02]  /*5510*/  SHF.R.U32.HI R6, RZ, 0x18, R2 ;  /* 0x00000018ff067819 */ /* 0x000fc40000011602 */
[----:B------:R-:W-:Y:S01]  /*5520*/  MOV R140, R51 ;  /* 0x00000033008c7202 */ /* 0x000fe20000000f00 */
[----:B------:R-:W-:Y:S02]  /*5530*/  IMAD.MOV.U32 R51, RZ, RZ, R177 ;  /* 0x000000ffff337224 */ /* 0x000fe400078e00b1 */
[----:B------:R-:W-:Y:S01]  /*5540*/  HMMA.16816.F32.BF16 R176, R8, R118, R20 ;  /* 0x0000007608b0723c */ /* 0x000fe20000041814 */
[----:B--2---:R-:W-:Y:S02]  /*5550*/  SHF.R.U32.HI R4, RZ, 0x10, R2 ;  /* 0x00000010ff047819 */ /* 0x004fe40000011602 */
[----:B------:R-:W-:Y:S02]  /*5560*/  SHF.R.U32.HI R2, RZ, 0x8, R0 ;  /* 0x00000008ff027819 */ /* 0x000fe40000011600 */
[----:B------:R-:W-:Y:S02]  /*5570*/  LOP3.LUT R0, R4, 0xff, RZ, 0xc0, !PT ;  /* 0x000000ff04007812 */ /* 0x000fe400078ec0ff */
[----:B---3--:R-:W-:Y:S01]  /*5580*/  IMAD.MOV.U32 R11, RZ, RZ, R26 ;  /* 0x000000ffff0b7224 */ /* 0x008fe200078e001a */
[----:B------:R-:W-:-:S02]  /*5590*/  PRMT R4, R7, 0x5410, R2 ;  /* 0x0000541007047816 */ /* 0x000fc40000000002 */
[----:B-1----:R-:W-:Y:S01]  /*55a0*/  PRMT R3, R5, 0x5410, R16 ;  /* 0x0000541005037816 */ /* 0x002fe20000000010 */
[----:B------:R-:W-:Y:S01]  /*55b0*/  IMAD.MOV.U32 R16, RZ, RZ, R134 ;  /* 0x000000ffff107224 */ /* 0x000fe200078e0086 */
[----:B------:R-:W-:Y:S01]  /*55c0*/  PRMT R2, R0, 0x5410, R6 ;  /* 0x0000541000027816 */ /* 0x000fe20000000006 */
[--C-:B------:R-:W-:Y:S01]  /*55d0*/  HSET2.LE.AND R4, R4, R251.reuse, PT ;  /* 0x000000fb04047233 */ /* 0x100fe20003803000 */
[----:B------:R-:W-:Y:S01]  /*55e0*/  F2FP.BF16.PACK_AB R5, R141, R140 ;  /* 0x0000008c8d05723e */ /* 0x000fe200000010ff */
[--C-:B------:R-:W-:Y:S01]  /*55f0*/  HSET2.LE.AND R0, R19, R251.reuse, PT ;  /* 0x000000fb13007233 */ /* 0x100fe20003803000 */
[----:B------:R-:W-:Y:S01]  /*5600*/  F2FP.BF16.PACK_AB R7, R11, R24 ;  /* 0x000000180b07723e */ /* 0x000fe200000010ff */
[--C-:B------:R-:W-:Y:S01]  /*5610*/  HSET2.LE.AND R3, R3, R251.reuse, PT ;  /* 0x000000fb03037233 */ /* 0x100fe20003803000 */
[----:B----4-:R-:W-:Y:S01]  /*5620*/  F2FP.BF16.PACK_AB R9, R74, R25 ;  /* 0x000000194a09723e */ /* 0x010fe200000010ff */
[----:B------:R-:W-:Y:S01]  /*5630*/  HSET2.LE.AND R8, R2, R251, PT ;  /* 0x000000fb02087233 */ /* 0x000fe20003803000 */
[----:B------:R-:W-:Y:S01]  /*5640*/  F2FP.BF16.PACK_AB R2, R145, R162 ;  /* 0x000000a29102723e */ /* 0x000fe200000010ff */
[----:B------:R-:W-:Y:S01]  /*5650*/  IMAD.MOV.U32 R19, RZ, RZ, R62 ;  /* 0x000000ffff137224 */ /* 0x000fe200078e003e */
[----:B------:R-:W-:Y:S01]  /*5660*/  LOP3.LUT R4, R4, R5, RZ, 0xc0, !PT ;  /* 0x0000000504047212 */ /* 0x000fe200078ec0ff */
[----:B------:R-:W-:Y:S01]  /*5670*/  IMAD.MOV.U32 R134, RZ, RZ, R54 ;  /* 0x000000ffff867224 */ /* 0x000fe200078e0036 */
[----:B------:R-:W-:Y:S01]  /*5680*/  LOP3.LUT R6, R0, R2, RZ, 0xc0, !PT ;  /* 0x0000000200067212 */ /* 0x000fe200078ec0ff */
[----:B------:R-:W-:Y:S01]  /*5690*/  FFMA.FTZ R0, R148, c[0x0][0x23c], -R13 ;  /* 0x00008f0094007a23 */ /* 0x000fe2000001080d */
[----:B------:R-:W-:-:S02]  /*56a0*/  LOP3.LUT R7, R3, R7, RZ, 0xc0, !PT ;  /* 0x0000000703077212 */ /* 0x000fc400078ec0ff */
[----:B------:R-:W-:Y:S01]  /*56b0*/  LOP3.LUT R5, R8, R9, RZ, 0xc0, !PT ;  /* 0x0000000908057212 */ /* 0x000fe200078ec0ff */
[----:B------:R-:W-:Y:S01]  /*56c0*/  IMAD.MOV.U32 R9, RZ, RZ, R51 ;  /* 0x000000ffff097224 */ /* 0x000fe200078e0033 */
[----:B------:R-:W-:Y:S01]  /*56d0*/  LOP3.LUT R2, R15, UR8, R48, 0x96, !PT ;  /* 0x000000080f027c12 */ /* 0x000fe2000f8e9630 */
[----:B------:R-:W-:Y:S01]  /*56e0*/  IMAD.MOV.U32 R15, RZ, RZ, R25 ;  /* 0x000000ffff0f7224 */ /* 0x000fe200078e0019 */
[----:B------:R-:W-:-:S03]  /*56f0*/  MOV R148, R252 ;  /* 0x000000fc00947202 */ /* 0x000fc60000000f00 */
[----:B------:R-:W-:Y:S01]  /*5700*/  HMMA.16816.F32.BF16 R28, R4, R96, RZ ;  /* 0x00000060041c723c */ /* 0x000fe200000418ff */
[----:B------:R1:W2:Y:S01]  /*5710*/  MUFU.EX2 R96, R0 ;  /* 0x0000000000607308 */ /* 0x0002a20000000800 */
[----:B------:R-:W-:-:S06]  /*5720*/  IMAD.WIDE.U32 R2, R2, -0x2daee0ad, RZ ;  /* 0xd2511f5302027825 */ /* 0x000fcc00078e00ff */
[C---:B------:R-:W-:Y:S07]  /*5730*/  HMMA.16816.F32.BF16 R44, R4.reuse, R78, RZ ;  /* 0x0000004e042c723c */ /* 0x040fee00000418ff */
[----:B------:R-:W-:Y:S01]  /*5740*/  IMAD.MOV.U32 R78, RZ, RZ, R66 ;  /* 0x000000ffff4e7224 */ /* 0x000fe200078e0042 */
[----:B------:R-:W-:Y:S01]  /*5750*/  HMMA.16816.F32.BF16 R40, R4, R76, RZ ;  /* 0x0000004c0428723c */ /* 0x000fe200000418ff */
[----:B-1----:R-:W-:Y:S02]  /*5760*/  FFMA.FTZ R0, R147, c[0x0][0x23c], -R13 ;  /* 0x00008f0093007a23 */ /* 0x002fe4000001080d */
[----:B------:R-:W-:-:S02]  /*5770*/  IMAD.MOV.U32 R147, RZ, RZ, R11 ;  /* 0x000000ffff937224 */ /* 0x000fc400078e000b */
[----:B------:R1:W-:Y:S02]  /*5780*/  MUFU.EX2 R10, R0 ;  /* 0x00000000000a7308 */ /* 0x0003e40000000800 */
[----:B------:R-:W-:Y:S01]  /*5790*/  IMAD.MOV.U32 R77, RZ, RZ, R63 ;  /* 0x000000ffff4d7224 */ /* 0x000fe200078e003f */
[C---:B------:R-:W-:Y:S07]  /*57a0*/  HMMA.16816.F32.BF16 R36, R4.reuse, R80, RZ ;  /* 0x000000500424723c */ /* 0x040fee00000418ff */
[----:B------:R-:W-:Y:S01]  /*57b0*/  IMAD.MOV.U32 R80, RZ, RZ, R52 ;  /* 0x000000ffff507224 */ /* 0x000fe200078e0034 */
[----:B------:R-:W-:Y:S01]  /*57c0*/  HMMA.16816.F32.BF16 R48, R4, R82, RZ ;  /* 0x000000520430723c */ /* 0x000fe200000418ff */
[----:B------:R-:W-:-:S02]  /*57d0*/  IMAD.MOV.U32 R81, RZ, RZ, R53 ;  /* 0x000000ffff517224 */ /* 0x000fc400078e0035 */
[----:B-1----:R-:W-:-:S04]  /*57e0*/  FFMA.FTZ R0, R144, c[0x0][0x23c], -R13 ;  /* 0x00008f0090007a23 */ /* 0x002fc8000001080d */
[----:B------:R-:W-:Y:S01]  /*57f0*/  IMAD.MOV.U32 R82, RZ, RZ, R60 ;  /* 0x000000ffff527224 */ /* 0x000fe200078e003c */
[----:B------:R-:W-:Y:S01]  /*5800*/  HMMA.16816.F32.BF16 R52, R4, R98, RZ ;  /* 0x000000620434723c */ /* 0x000fe200000418ff */
[----:B------:R1:W-:Y:S01]  /*5810*/  MUFU.EX2 R79, R0 ;  /* 0x00000000004f7308 */ /* 0x0003e20000000800 */
[----:B------:R-:W-:Y:S02]  /*5820*/  IMAD.MOV.U32 R83, RZ, RZ, R61 ;  /* 0x000000ffff537224 */ /* 0x000fe400078e003d */
[----:B------:R-:W-:-:S03]  /*5830*/  IMAD.MOV.U32 R144, RZ, RZ, R16 ;  /* 0x000000ffff907224 */ /* 0x000fc600078e0010 */
[----:B------:R-:W-:Y:S01]  /*5840*/  IMAD.MOV.U32 R98, RZ, RZ, R82 ;  /* 0x000000ffff627224 */ /* 0x000fe200078e0052 */
[----:B------:R-:W-:Y:S01]  /*5850*/  HMMA.16816.F32.BF16 R24, R4, R88, RZ ;  /* 0x000000580418723c */ /* 0x000fe200000418ff */
[----:B------:R-:W-:-:S07]  /*5860*/  IMAD.MOV.U32 R99, RZ, RZ, R83 ;  /* 0x000000ffff637224 */ /* 0x000fce00078e0053 */
[----:B------:R-:W-:Y:S01]  /*5870*/  HMMA.16816.F32.BF16 R56, R4, R90, RZ ;  /* 0x0000005a0438723c */ /* 0x000fe200000418ff */
[----:B-1----:R-:W-:Y:S02]  /*5880*/  LOP3.LUT R0, R3, UR18, R72, 0x96, !PT ;  /* 0x0000001203007c12 */ /* 0x002fe4000f8e9648 */
[----:B------:R-:W-:-:S05]  /*5890*/  LOP3.LUT R3, R2, 0xffff, RZ, 0xc0, !PT ;  /* 0x0000ffff02037812 */ /* 0x000fca00078ec0ff */
[C---:B------:R-:W-:Y:S08]  /*58a0*/  HMMA.16816.F32.BF16 R20, R4.reuse, R84, RZ ;  /* 0x000000540414723c */ /* 0x040ff000000418ff */
[C---:B------:R-:W-:Y:S08]  /*58b0*/  HMMA.16816.F32.BF16 R60, R4.reuse, R86, RZ ;  /* 0x00000056043c723c */ /* 0x040ff000000418ff */
[C---:B------:R-:W-:Y:S08]  /*58c0*/  HMMA.16816.F32.BF16 R32, R4.reuse, R92, RZ ;  /* 0x0000005c0420723c */ /* 0x040ff000000418ff */
[----:B------:R-:W-:Y:S07]  /*58d0*/  HMMA.16816.F32.BF16 R64, R4, R94, RZ ;  /* 0x0000005e0440723c */ /* 0x000fee00000418ff */
[----:B------:R-:W-:Y:S01]  /*58e0*/  LOP3.LUT R7, R2, 0xff, RZ, 0xc0, !PT ;  /* 0x000000ff02077812 */ /* 0x000fe200078ec0ff */
[----:B------:R-:W-:Y:S01]  /*58f0*/  FFMA.FTZ R4, R142, c[0x0][0x23c], -R13 ;  /* 0x00008f008e047a23 */ /* 0x000fe2000001080d */
[----:B------:R-:W-:Y:S01]  /*5900*/  SHF.R.U32.HI R6, RZ, 0x10, R2 ;  /* 0x00000010ff067819 */ /* 0x000fe20000011602 */
[----:B------:R-:W-:Y:S01]  /*5910*/  IMAD.MOV.U32 R142, RZ, RZ, R74 ;  /* 0x000000ffff8e7224 */ /* 0x000fe200078e004a */
[----:B------:R-:W-:Y:S01]  /*5920*/  SHF.R.U32.HI R5, RZ, 0x18, R2 ;  /* 0x00000018ff057819 */ /* 0x000fe20000011602 */
[----:B------:R1:W3:Y:S01]  /*5930*/  MUFU.EX2 R136, R4 ;  /* 0x0000000400887308 */ /* 0x0002e20000000800 */
[----:B------:R-:W-:Y:S01]  /*5940*/  SHF.R.U32.HI R2, RZ, 0x8, R3 ;  /* 0x00000008ff027819 */ /* 0x000fe20000011603 */
[----:B------:R-:W-:-:S02]  /*5950*/  FFMA.FTZ R3, R146, c[0x0][0x23c], -R12 ;  /* 0x00008f0092037a23 */ /* 0x000fc4000001080c */
[----:B------:R-:W-:Y:S01]  /*5960*/  IMAD.MOV.U32 R146, RZ, RZ, R137 ;  /* 0x000000ffff927224 */ /* 0x000fe200078e0089 */
[----:B------:R-:W-:Y:S01]  /*5970*/  PRMT R8, R7, 0x5410, R2 ;  /* 0x0000541007087816 */ /* 0x000fe20000000002 */
[----:B------:R-:W-:Y:S01]  /*5980*/  IMAD.MOV.U32 R137, RZ, RZ, R160 ;  /* 0x000000ffff897224 */ /* 0x000fe200078e00a0 */
[----:B------:R-:W-:Y:S01]  /*5990*/  LOP3.LUT R2, R6, 0xff, RZ, 0xc0, !PT ;  /* 0x000000ff06027812 */ /* 0x000fe200078ec0ff */
[----:B------:R4:W-:Y:S01]  /*59a0*/  MUFU.EX2 R76, R3 ;  /* 0x00000003004c7308 */ /* 0x0009e20000000800 */
[----:B------:R-:W-:Y:S02]  /*59b0*/  LOP3.LUT R6, R0, 0xff, RZ, 0xc0, !PT ;  /* 0x000000ff00067812 */ /* 0x000fe400078ec0ff */
[----:B------:R-:W-:Y:S02]  /*59c0*/  PRMT R7, R2, 0x5410, R5 ;  /* 0x0000541002077816 */ /* 0x000fe40000000005 */
[----:B------:R-:W-:Y:S02]  /*59d0*/  LOP3.LUT R2, R0, 0xffff, RZ, 0xc0, !PT ;  /* 0x0000ffff00027812 */ /* 0x000fe400078ec0ff */
[----:B------:R-:W-:-:S02]  /*59e0*/  SHF.R.U32.HI R5, RZ, 0x18, R0 ;  /* 0x00000018ff057819 */ /* 0x000fc40000011600 */
[----:B-1----:R-:W-:Y:S01]  /*59f0*/  SHF.R.U32.HI R4, RZ, 0x8, R2 ;  /* 0x00000008ff047819 */ /* 0x002fe20000011602 */
[----:B------:R-:W-:Y:S02]  /*5a00*/  FFMA.FTZ R2, R151, c[0x0][0x23c], -R12 ;  /* 0x00008f0097027a23 */ /* 0x000fe4000001080c */
[----:B--2---:R-:W-:Y:S01]  /*5a10*/  IMAD.MOV.U32 R151, RZ, RZ, R96 ;  /* 0x000000ffff977224 */ /* 0x004fe200078e0060 */
[----:B------:R-:W-:Y:S01]  /*5a20*/  PRMT R4, R6, 0x5410, R4 ;  /* 0x0000541006047816 */ /* 0x000fe20000000004 */
[----:B------:R-:W-:Y:S01]  /*5a30*/  IMAD.MOV.U32 R96, RZ, RZ, R14 ;  /* 0x000000ffff607224 */ /* 0x000fe200078e000e */
[----:B------:R3:W-:Y:S01]  /*5a40*/  MUFU.EX2 R72, R2 ;  /* 0x0000000200487308 */ /* 0x0007e20000000800 */
[----:B----4-:R-:W-:Y:S01]  /*5a50*/  FFMA.FTZ R3, R143, c[0x0][0x23c], -R12 ;  /* 0x00008f008f037a23 */ /* 0x010fe2000001080c */
[----:B------:R-:W-:Y:S01]  /*5a60*/  MOV R14, R15 ;  /* 0x0000000f000e7202 */ /* 0x000fe20000000f00 */
[----:B------:R-:W-:-:S05]  /*5a70*/  IMAD.MOV.U32 R15, RZ, RZ, R9 ;  /* 0x000000ffff0f7224 */ /* 0x000fca00078e0009 */
[----:B------:R1:W2:Y:S01]  /*5a80*/  MUFU.EX2 R97, R3 ;  /* 0x0000000300617308 */ /* 0x0002a20000000800 */
[----:B---3--:R-:W-:Y:S02]  /*5a90*/  F2FP.BF16.PACK_AB R2, R136, R79 ;  /* 0x0000004f8802723e */ /* 0x008fe400000010ff */
[----:B-1----:R-:W-:-:S04]  /*5aa0*/  SHF.R.U32.HI R3, RZ, 0x10, R0 ;  /* 0x00000010ff037819 */ /* 0x002fc80000011600 */
[----:B------:R-:W-:Y:S01]  /*5ab0*/  LOP3.LUT R0, R3, 0xff, RZ, 0xc0, !PT ;  /* 0x000000ff03007812 */ /* 0x000fe200078ec0ff */
[----:B------:R-:W-:Y:S02]  /*5ac0*/  FFMA.FTZ R3, R150, c[0x0][0x23c], -R12 ;  /* 0x00008f0096037a23 */ /* 0x000fe4000001080c */
[----:B------:R-:W-:Y:S01]  /*5ad0*/  IMAD.MOV.U32 R150, RZ, RZ, R75 ;  /* 0x000000ffff967224 */ /* 0x000fe200078e004b */
[----:B------:R-:W-:Y:S01]  /*5ae0*/  PRMT R5, R0, 0x5410, R5 ;  /* 0x0000541000057816 */ /* 0x000fe20000000005 */
[--C-:B------:R-:W-:Y:S01]  /*5af0*/  HSET2.LE.AND R0, R8, R251.reuse, PT ;  /* 0x000000fb08007233 */ /* 0x100fe20003803000 */
[----:B------:R-:W1:Y:S04]  /*5b00*/  MUFU.EX2 R9, R3 ;  /* 0x0000000300097308 */ /* 0x000e680000000800 */
        /* <DEDUP_REMOVED lines=12> */
[C---:B------:R-:W-:Y:S07]  /*5bd0*/  HMMA.16816.F32.BF16 R88, R4.reuse, R108, R20 ;  /* 0x0000006c0458723c */ /* 0x040fee0000041814 */
[----:B------:R-:W-:Y:S01]  /*5be0*/  IMAD.WIDE.U32 R20, R0, -0x326172a9, RZ ;  /* 0xcd9e8d5700147825 */ /* 0x000fe200078e00ff */
[C---:B------:R-:W-:Y:S04]  /*5bf0*/  HMMA.16816.F32.BF16 R84, R4.reuse, R120, R40 ;  /* 0x000000780454723c */ /* 0x040fe80000041828 */
        /* <DEDUP_REMOVED lines=12> */
[----:B------:R-:W-:-:S04]  /*5cc0*/  IMAD.WIDE.U32 R8, R9, -0x326172a9, RZ ;  /* 0xcd9e8d5709087825 */ /* 0x000fc800078e00ff */
[----:B------:R-:W-:Y:S01]  /*5cd0*/  IMAD.MOV.U32 R42, RZ, RZ, R80 ;  /* 0x000000ffff2a7224 */ /* 0x000fe200078e0050 */
[C---:B------:R-:W-:Y:S01]  /*5ce0*/  HMMA.16816.F32.BF16 R72, R4.reuse, R122, R44 ;  /* 0x0000007a0448723c */ /* 0x040fe2000004182c */
[----:B------:R-:W-:Y:S01]  /*5cf0*/  LOP3.LUT R3, R9, UR12, R68, 0x96, !PT ;  /* 0x0000000c09037c12 */ /* 0x000fe2000f8e9644 */
[----:B------:R-:W-:Y:S01]  /*5d00*/  IMAD.MOV.U32 R43, RZ, RZ, R81 ;  /* 0x000000ffff2b7224 */ /* 0x000fe200078e0051 */
[----:B------:R-:W-:Y:S01]  /*5d10*/  MOV R68, R134 ;  /* 0x0000008600447202 */ /* 0x000fe20000000f00 */
[----:B------:R-:W-:Y:S02]  /*5d20*/  IMAD.MOV.U32 R41, RZ, RZ, R78 ;  /* 0x000000ffff297224 */ /* 0x000fe400078e004e */
[----:B------:R-:W-:Y:S02]  /*5d30*/  IMAD.MOV.U32 R120, RZ, RZ, R10 ;  /* 0x000000ffff787224 */ /* 0x000fe400078e000a */
[----:B------:R-:W-:Y:S01]  /*5d40*/  IMAD.WIDE.U32 R46, R0, -0x326172a9, RZ ;  /* 0xcd9e8d57002e7825 */ /* 0x000fe200078e00ff */
[----:B------:R-:W-:Y:S03]  /*5d50*/  HMMA.16816.F32.BF16 R80, R4, R124, R36 ;  /* 0x0000007c0450723c */ /* 0x000fe60000041824 */
[----:B------:R-:W-:Y:S01]  /*5d60*/  FFMA.FTZ R10, R167, c[0x0][0x23c], -R17 ;  /* 0x00008f00a70a7a23 */ /* 0x000fe20000010811 */
[----:B------:R-:W-:Y:S01]  /*5d70*/  LOP3.LUT R0, R47, UR10, R8, 0x96, !PT ;  /* 0x0000000a2f007c12 */ /* 0x000fe2000f8e9608 */
[----:B------:R-:W-:-:S02]  /*5d80*/  IMAD.WIDE.U32 R8, R3, -0x2daee0ad, RZ ;  /* 0xd2511f5303087825 */ /* 0x000fc400078e00ff */
[----:B------:R-:W-:Y:S01]  /*5d90*/  MOV R36, R96 ;  /* 0x0000006000247202 */ /* 0x000fe20000000f00 */
[----:B------:R-:W-:Y:S01]  /*5da0*/  MUFU.EX2 R100, R10 ;  /* 0x0000000a00647308 */ /* 0x000fe20000000800 */
[----:B------:R-:W-:Y:S01]  /*5db0*/  IMAD.WIDE.U32 R44, R0, -0x2daee0ad, RZ ;  /* 0xd2511f53002c7825 */ /* 0x000fe200078e00ff */
[----:B------:R-:W-:Y:S01]  /*5dc0*/  LOP3.LUT R3, R9, UR9, R2, 0x96, !PT ;  /* 0x0000000909037c12 */ /* 0x000fe2000f8e9602 */
[C---:B------:R-:W-:Y:S01]  /*5dd0*/  HMMA.16816.F32.BF16 R124, R4.reuse, R126, R48 ;  /* 0x0000007e047c723c */ /* 0x040fe20000041830 */
[----:B------:R-:W-:Y:S01]  /*5de0*/  LDSM.16.MT88.4 R48, [R214+0xb800] ;  /* 0x00b80000d630783b */ /* 0x000fe20000004200 */
[----:B------:R-:W-:Y:S01]  /*5df0*/  FFMA.FTZ R0, R165, c[0x0][0x23c], -R17 ;  /* 0x00008f00a5007a23 */ /* 0x000fe20000010811 */
[----:B------:R-:W-:Y:S01]  /*5e00*/  LOP3.LUT R2, R45, UR7, R8, 0x96, !PT ;  /* 0x000000072d027c12 */ /* 0x000fe2000f8e9608 */
[----:B------:R-:W-:Y:S02]  /*5e10*/  IMAD.WIDE.U32 R22, R3, -0x326172a9, RZ ;  /* 0xcd9e8d5703167825 */ /* 0x000fe400078e00ff */
[----:B------:R1:W-:Y:S02]  /*5e20*/  MUFU.EX2 R143, R0 ;  /* 0x00000000008f7308 */ /* 0x0003e40000000800 */
[----:B------:R-:W-:Y:S01]  /*5e30*/  IMAD.WIDE.U32 R2, R2, -0x326172a9, RZ ;  /* 0xcd9e8d5702027825 */ /* 0x000fe200078e00ff */
[C---:B------:R-:W-:Y:S03]  /*5e40*/  HMMA.16816.F32.BF16 R56, R4.reuse, R114, R56 ;  /* 0x000000720438723c */ /* 0x040fe60000041838 */
[----:B------:R-:W-:Y:S01]  /*5e50*/  IMAD.MOV.U32 R39, RZ, RZ, R79 ;  /* 0x000000ffff277224 */ /* 0x000fe200078e004f */
[----:B------:R-:W-:Y:S01]  /*5e60*/  LOP3.LUT R8, R2, 0xffff, RZ, 0xc0, !PT ;  /* 0x0000ffff02087812 */ /* 0x000fe200078ec0ff */
[----:B------:R-:W-:Y:S01]  /*5e70*/  IMAD.MOV.U32 R38, RZ, RZ, R76 ;  /* 0x000000ffff267224 */ /* 0x000fe200078e004c */
[--C-:B------:R-:W-:Y:S01]  /*5e80*/  SHF.R.U32.HI R11, RZ, 0x10, R2.reuse ;  /* 0x00000010ff0b7819 */ /* 0x100fe20000011602 */
[----:B------:R-:W-:Y:S01]  /*5e90*/  IMAD.MOV.U32 R37, RZ, RZ, R77 ;  /* 0x000000ffff257224 */ /* 0x000fe200078e004d */
[----:B------:R-:W-:Y:S01]  /*5ea0*/  SHF.R.U32.HI R16, RZ, 0x18, R2 ;  /* 0x00000018ff107819 */ /* 0x000fe20000011602 */
[----:B------:R-:W-:Y:S01]  /*5eb0*/  HMMA.16816.F32.BF16 R76, R4, R128, R28 ;  /* 0x00000080044c723c */ /* 0x000fe2000004181c */
[----:B------:R-:W-:Y:S01]  /*5ec0*/  SHF.R.U32.HI R9, RZ, 0x8, R8 ;  /* 0x00000008ff097819 */ /* 0x000fe20000011608 */
[----:B------:R-:W-:-:S02]  /*5ed0*/  IMAD.MOV.U32 R96, RZ, RZ, R161 ;  /* 0x000000ffff607224 */ /* 0x000fc400078e00a1 */
[----:B-1----:R-:W-:Y:S02]  /*5ee0*/  FFMA.FTZ R0, R164, c[0x0][0x23c], -R17 ;  /* 0x00008f00a4007a23 */ /* 0x002fe40000010811 */
[----:B------:R-:W-:Y:S02]  /*5ef0*/  FFMA.FTZ R8, R194, c[0x0][0x23c], -R18 ;  /* 0x00008f00c2087a23 */ /* 0x000fe40000010812 */
[----:B------:R1:W2:Y:S01]  /*5f00*/  MUFU.EX2 R128, R0 ;  /* 0x0000000000807308 */ /* 0x0002a20000000800 */
[----:B------:R-:W-:Y:S01]  /*5f10*/  IMAD.MOV.U32 R129, RZ, RZ, R19 ;  /* 0x000000ffff817224 */ /* 0x000fe200078e0013 */
[----:B------:R-:W-:Y:S01]  /*5f20*/  LOP3.LUT R19, R2, 0xff, RZ, 0xc0, !PT ;  /* 0x000000ff02137812 */ /* 0x000fe200078ec0ff */
[----:B------:R-:W-:Y:S01]  /*5f30*/  IMAD.MOV.U32 R30, RZ, RZ, R98 ;  /* 0x000000ffff1e7224 */ /* 0x000fe200078e0062 */
[C---:B------:R-:W-:Y:S01]  /*5f40*/  HMMA.16816.F32.BF16 R60, R4.reuse, R110, R60 ;  /* 0x0000006e043c723c */ /* 0x040fe2000004183c */
[----:B------:R-:W-:Y:S01]  /*5f50*/  IMAD.MOV.U32 R31, RZ, RZ, R99 ;  /* 0x000000ffff1f7224 */ /* 0x000fe200078e0063 */
[----:B------:R-:W-:Y:S01]  /*5f60*/  PRMT R9, R19, 0x5410, R9 ;  /* 0x0000541013097816 */ /* 0x000fe20000000009 */
[----:B------:R-:W-:Y:S01]  /*5f70*/  FFMA.FTZ R2, R195, c[0x0][0x23c], -R18 ;  /* 0x00008f00c3027a23 */ /* 0x000fe20000010812 */
[----:B------:R-:W-:Y:S01]  /*5f80*/  MUFU.EX2 R194, R8 ;  /* 0x0000000800c27308 */ /* 0x000fe20000000800 */
[----:B------:R-:W-:Y:S01]  /*5f90*/  IMAD.MOV.U32 R98, RZ, RZ, R163 ;  /* 0x000000ffff627224 */ /* 0x000fe200078e00a3 */
[----:B------:R-:W-:Y:S01]  /*5fa0*/  MOV R109, R31 ;  /* 0x0000001f006d7202 */ /* 0x000fe20000000f00 */
[----:B------:R-:W-:Y:S01]  /*5fb0*/  IMAD.MOV.U32 R99, RZ, RZ, R162 ;  /* 0x000000ffff637224 */ /* 0x000fe200078e00a2 */
[----:B------:R-:W-:Y:S01]  /*5fc0*/  HMMA.16816.F32.BF16 R64, R4, R118, R64 ;  /* 0x000000760440723c */ /* 0x000fe20000041840 */
[----:B------:R-:W-:-:S02]  /*5fd0*/  IMAD.MOV.U32 R29, RZ, RZ, R14 ;  /* 0x000000ffff1d7224 */ /* 0x000fc400078e000e */
[----:B------:R-:W-:Y:S01]  /*5fe0*/  IMAD.MOV.U32 R28, RZ, RZ, R15 ;  /* 0x000000ffff1c7224 */ /* 0x000fe200078e000f */
[----:B-1----:R-:W-:Y:S01]  /*5ff0*/  LOP3.LUT R0, R3, UR17, R22, 0x96, !PT ;  /* 0x0000001103007c12 */ /* 0x002fe2000f8e9616 */
[----:B------:R-:W-:Y:S01]  /*6000*/  FFMA.FTZ R3, R166, c[0x0][0x23c], -R17 ;  /* 0x00008f00a6037a23 */ /* 0x000fe20000010811 */
[----:B------:R-:W1:Y:S01]  /*6010*/  MUFU.EX2 R195, R2 ;  /* 0x0000000200c37308 */ /* 0x000e620000000800 */
[----:B------:R-:W-:Y:S01]  /*6020*/  IMAD.MOV.U32 R139, RZ, RZ, R37 ;  /* 0x000000ffff8b7224 */ /* 0x000fe200078e0025 */
[----:B------:R-:W-:Y:S01]  /*6030*/  HMMA.16816.F32.BF16 R160, R4, R112, R24 ;  /* 0x0000007004a0723c */ /* 0x000fe20000041818 */
[----:B------:R-:W-:Y:S01]  /*6040*/  LOP3.LUT R15, R0, 0xff, RZ, 0xc0, !PT ;  /* 0x000000ff000f7812 */ /* 0x000fe200078ec0ff */
[----:B------:R-:W-:Y:S01]  /*6050*/  IMAD.MOV.U32 R138, RZ, RZ, R38 ;  /* 0x000000ffff8a7224 */ /* 0x000fe200078e0026 */
[--C-:B------:R-:W-:Y:S01]  /*6060*/  SHF.R.U32.HI R10, RZ, 0x10, R0.reuse ;  /* 0x00000010ff0a7819 */ /* 0x100fe20000011600 */
[----:B------:R-:W-:Y:S01]  /*6070*/  IMAD.MOV.U32 R101, RZ, RZ, R39 ;  /* 0x000000ffff657224 */ /* 0x000fe200078e0027 */
[----:B------:R-:W-:Y:S01]  /*6080*/  SHF.R.U32.HI R14, RZ, 0x18, R0 ;  /* 0x00000018ff0e7819 */ /* 0x000fe20000011600 */
[----:B------:R3:W4:Y:S01]  /*6090*/  MUFU.EX2 R252, R3 ;  /* 0x0000000300fc7308 */ /* 0x0007220000000800 */
[----:B------:R-:W-:Y:S01]  /*60a0*/  IMAD.MOV.U32 R112, RZ, RZ, R36 ;  /* 0x000000ffff707224 */ /* 0x000fe200078e0024 */
[----:B------:R-:W-:Y:S01]  /*60b0*/  LDSM.16.MT88.4 R24, [R212+0xa800] ;  /* 0x00a80000d418783b */ /* 0x000fe20000004200 */
[----:B------:R-:W-:-:S02]  /*60c0*/  IMAD.MOV.U32 R113, RZ, RZ, R29 ;  /* 0x000000ffff717224 */ /* 0x000fc400078e001d */
[----:B------:R-:W-:Y:S01]  /*60d0*/  IMAD.MOV.U32 R108, RZ, RZ, R30 ;  /* 0x000000ffff6c7224 */ /* 0x000fe200078e001e */
[----:B------:R-:W5:Y:S01]  /*60e0*/  LDSM.16.MT88.4 R36, [R212+0x9800] ;  /* 0x00980000d424783b */ /* 0x000f620000004200 */
[----:B------:R-:W-:Y:S02]  /*60f0*/  IMAD.MOV.U32 R123, RZ, RZ, R40 ;  /* 0x000000ffff7b7224 */ /* 0x000fe400078e0028 */
[----:B------:R-:W-:Y:S02]  /*6100*/  IMAD.MOV.U32 R122, RZ, RZ, R41 ;  /* 0x000000ffff7a7224 */ /* 0x000fe400078e0029 */
[----:B------:R-:W-:Y:S02]  /*6110*/  IMAD.MOV.U32 R130, RZ, RZ, R42 ;  /* 0x000000ffff827224 */ /* 0x000fe400078e002a */
[----:B------:R-:W-:Y:S02]  /*6120*/  IMAD.MOV.U32 R131, RZ, RZ, R43 ;  /* 0x000000ffff837224 */ /* 0x000fe400078e002b */
[----:B------:R-:W-:Y:S01]  /*6130*/  LDSM.16.MT88.4 R40, [R212+0xb800] ;  /* 0x00b80000d428783b */ /* 0x000fe20000004200 */
[----:B---3--:R-:W-:Y:S01]  /*6140*/  LOP3.LUT R3, R0, 0xffff, RZ, 0xc0, !PT ;  /* 0x0000ffff00037812 */ /* 0x008fe200078ec0ff */
[----:B------:R-:W-:Y:S01]  /*6150*/  IMAD.MOV.U32 R69, RZ, RZ, R133 ;  /* 0x000000ffff457224 */ /* 0x000fe200078e0085 */
[----:B------:R-:W-:Y:S01]  /*6160*/  LOP3.LUT R0, R11, 0xff, RZ, 0xc0, !PT ;  /* 0x000000ff0b007812 */ /* 0x000fe200078ec0ff */
[----:B------:R-:W-:Y:S01]  /*6170*/  IMAD.MOV.U32 R45, RZ, RZ, R101 ;  /* 0x000000ffff2d7224 */ /* 0x000fe200078e0065 */
[----:B------:R-:W-:Y:S01]  /*6180*/  SHF.R.U32.HI R2, RZ, 0x8, R3 ;  /* 0x00000008ff027819 */ /* 0x000fe20000011603 */
[----:B------:R-:W-:Y:S01]  /*6190*/  IMAD.MOV.U32 R101, RZ, RZ, R112 ;  /* 0x000000ffff657224 */ /* 0x000fe200078e0070 */
[----:B------:R-:W-:Y:S01]  /*61a0*/  LOP3.LUT R3, R10, 0xff, RZ, 0xc0, !PT ;  /* 0x000000ff0a037812 */ /* 0x000fe200078ec0ff */
[----:B------:R-:W-:Y:S01]  /*61b0*/  IMAD.MOV.U32 R47, RZ, RZ, R129 ;  /* 0x000000ffff2f7224 */ /* 0x000fe200078e0081 */
[----:B------:R-:W-:Y:S01]  /*61c0*/  PRMT R10, R0, 0x5410, R16 ;  /* 0x00005410000a7816 */ /* 0x000fe20000000010 */
[----:B------:R-:W-:Y:S01]  /*61d0*/  IMAD.MOV.U32 R16, RZ, RZ, R139 ;  /* 0x000000ffff107224 */ /* 0x000fe200078e008b */
[----:B------:R-:W-:Y:S01]  /*61e0*/  PRMT R0, R15, 0x5410, R2 ;  /* 0x000054100f007816 */ /* 0x000fe20000000002 */
[----:B------:R-:W-:Y:S01]  /*61f0*/  FFMA.FTZ R2, R193, c[0x0][0x23c], -R18 ;  /* 0x00008f00c1027a23 */ /* 0x000fe20000010812 */
[----:B------:R-:W-:Y:S01]  /*6200*/  PRMT R8, R3, 0x5410, R14 ;  /* 0x0000541003087816 */ /* 0x000fe2000000000e */
[----:B--2---:R-:W-:-:S02]  /*6210*/  IMAD.MOV.U32 R15, RZ, RZ, R128 ;  /* 0x000000ffff0f7224 */ /* 0x004fc400078e0080 */
[----:B------:R-:W-:Y:S01]  /*6220*/  IMAD.MOV.U32 R128, RZ, RZ, R28 ;  /* 0x000000ffff807224 */ /* 0x000fe200078e001c */
[----:B------:R-:W-:Y:S01]  /*6230*/  HSET2.LE.AND R0, R0, R251, PT ;  /* 0x000000fb00007233 */ /* 0x000fe20003803000 */
[----:B------:R-:W-:Y:S01]  /*6240*/  FFMA.FTZ R3, R192, c[0x0][0x23c], -R18 ;  /* 0x00008f00c0037a23 */ /* 0x000fe20000010812 */
[----:B------:R-:W2:Y:S01]  /*6250*/  LDSM.16.MT88.4 R28, [R214+0xa800] ;  /* 0x00a80000d61c783b */ /* 0x000ea20000004200 */
[----:B------:R3:W-:Y:S01]  /*6260*/  MUFU.EX2 R192, R2 ;  /* 0x0000000200c07308 */ /* 0x0007e20000000800 */
[----:B------:R-:W-:Y:S02]  /*6270*/  IMAD.MOV.U32 R14, RZ, RZ, R138 ;  /* 0x000000ffff0e7224 */ /* 0x000fe400078e008a */
[----:B------:R-:W-:Y:S02]  /*6280*/  IMAD.MOV.U32 R129, RZ, RZ, R150 ;  /* 0x000000ffff817224 */ /* 0x000fe400078e0096 */
[----:B------:R-:W-:Y:S02]  /*6290*/  IMAD.MOV.U32 R112, RZ, RZ, R148 ;  /* 0x000000ffff707224 */ /* 0x000fe400078e0094 */
[----:B------:R-:W-:Y:S01]  /*62a0*/  IMAD.MOV.U32 R115, RZ, RZ, R96 ;  /* 0x000000ffff737224 */ /* 0x000fe200078e0060 */
[----:B------:R4:W4:Y:S01]  /*62b0*/  MUFU.EX2 R193, R3 ;  /* 0x0000000300c17308 */ /* 0x0009220000000800 */
[----:B------:R-:W-:-:S02]  /*62c0*/  IMAD.MOV.U32 R114, RZ, RZ, R97 ;  /* 0x000000ffff727224 */ /* 0x000fc400078e0061 */
[----:B------:R-:W-:Y:S02]  /*62d0*/  IMAD.MOV.U32 R11, RZ, RZ, R136 ;  /* 0x000000ffff0b7224 */ /* 0x000fe400078e0088 */
[----:B------:R-:W-:Y:S01]  /*62e0*/  IMAD.MOV.U32 R19, RZ, RZ, R149 ;  /* 0x000000ffff137224 */ /* 0x000fe200078e0095 */
[----:B---3--:R-:W-:-:S04]  /*62f0*/  F2FP.BF16.PACK_AB R2, R143, R100 ;  /* 0x000000648f02723e */ /* 0x008fc800000010ff */
[----:B------:R-:W-:Y:S01]  /*6300*/  LOP3.LUT R4, R0, R2, RZ, 0xc0, !PT ;  /* 0x0000000200047212 */ /* 0x000fe200078ec0ff */
[--C-:B------:R-:W-:Y:S01]  /*6310*/  HSET2.LE.AND R0, R8, R251.reuse, PT ;  /* 0x000000fb08007233 */ /* 0x100fe20003803000 */
[----:B-1----:R-:W-:Y:S01]  /*6320*/  F2FP.BF16.PACK_AB R2, R194, R195 ;  /* 0x000000c3c202723e */ /* 0x002fe200000010ff */
[----:B------:R-:W-:Y:S02]  /*6330*/  IMAD.MOV.U32 R8, RZ, RZ, R128 ;  /* 0x000000ffff087224 */ /* 0x000fe400078e0080 */
[----:B----4-:R-:W-:Y:S01]  /*6340*/  IMAD.MOV.U32 R3, RZ, RZ, R68 ;  /* 0x000000ffff037224 */ /* 0x010fe200078e0044 */
[----:B------:R-:W-:Y:S01]  /*6350*/  LOP3.LUT R5, R0, R2, RZ, 0xc0, !PT ;  /* 0x0000000200057212 */ /* 0x000fe200078ec0ff */
        /* <DEDUP_REMOVED lines=10> */
[----:B------:R-:W-:Y:S02]  /*6400*/  IMAD.MOV.U32 R0, RZ, RZ, R121 ;  /* 0x000000ffff007224 */ /* 0x000fe400078e0079 */
[----:B------:R-:W-:Y:S02]  /*6410*/  IMAD.MOV.U32 R113, RZ, RZ, R142 ;  /* 0x000000ffff717224 */ /* 0x000fe400078e008e */
[----:B------:R-:W-:Y:S02]  /*6420*/  IMAD.MOV.U32 R128, RZ, RZ, R151 ;  /* 0x000000ffff807224 */ /* 0x000fe400078e0097 */
[----:B-----5:R-:W-:Y:S01]  /*6430*/  HMMA.16816.F32.BF16 R116, R4, R36, R208 ;  /* 0x000000240474723c */ /* 0x020fe200000418d0 */
[----:B------:R-:W-:-:S06]  /*6440*/  IMAD.MOV.U32 R142, RZ, RZ, R137 ;  /* 0x000000ffff8e7224 */ /* 0x000fcc00078e0089 */
[----:B------:R-:W-:Y:S01]  /*6450*/  IMAD.MOV.U32 R208, RZ, RZ, R108 ;  /* 0x000000ffffd07224 */ /* 0x000fe200078e006c */
[C---:B------:R-:W-:Y:S01]  /*6460*/  HMMA.16816.F32.BF16 R132, R4.reuse, R32, R204 ;  /* 0x000000200484723c */ /* 0x040fe200000418cc */
[----:B------:R-:W-:Y:S01]  /*6470*/  IMAD.MOV.U32 R211, RZ, RZ, R120 ;  /* 0x000000ffffd37224 */ /* 0x000fe200078e0078 */
[----:B------:R-:W-:Y:S01]  /*6480*/  MOV R209, R109 ;  /* 0x0000006d00d17202 */ /* 0x000fe20000000f00 */
[----:B------:R-:W-:Y:S01]  /*6490*/  IMAD.MOV.U32 R210, RZ, RZ, R106 ;  /* 0x000000ffffd27224 */ /* 0x000fe200078e006a */
[----:B------:R-:W-:Y:S01]  /*64a0*/  LOP3.LUT R2, R21, UR16, R208, 0x96, !PT ;  /* 0x0000001015027c12 */ /* 0x000fe2000f8e96d0 */
[----:B------:R-:W-:Y:S01]  /*64b0*/  IMAD.MOV.U32 R209, RZ, RZ, R211 ;  /* 0x000000ffffd17224 */ /* 0x000fe200078e00d3 */
[----:B------:R-:W-:Y:S01]  /*64c0*/  MOV R208, R107 ;  /* 0x0000006b00d07202 */ /* 0x000fe20000000f00 */
[----:B------:R-:W-:Y:S01]  /*64d0*/  IMAD.MOV.U32 R205, RZ, RZ, R131 ;  /* 0x000000ffffcd7224 */ /* 0x000fe200078e0083 */
[----:B------:R-:W-:Y:S01]  /*64e0*/  MOV R131, R98 ;  /* 0x0000006200837202 */ /* 0x000fe20000000f00 */
[----:B------:R-:W-:Y:S01]  /*64f0*/  IMAD.MOV.U32 R207, RZ, RZ, R0 ;  /* 0x000000ffffcf7224 */ /* 0x000fe200078e0000 */
[----:B------:R-:W-:Y:S01]  /*6500*/  HMMA.16816.F32.BF16 R148, R4, R24, R200 ;  /* 0x000000180494723c */ /* 0x000fe200000418c8 */
[----:B------:R-:W-:Y:S01]  /*6510*/  IMAD.MOV.U32 R204, RZ, RZ, R130 ;  /* 0x000000ffffcc7224 */ /* 0x000fe200078e0082 */
[----:B------:R-:W-:Y:S01]  /*6520*/  LOP3.LUT R0, R205, UR14, R20, 0x96, !PT ;  /* 0x0000000ecd007c12 */ /* 0x000fe2000f8e9614 */
[----:B------:R-:W-:-:S02]  /*6530*/  IMAD.MOV.U32 R130, RZ, RZ, R99 ;  /* 0x000000ffff827224 */ /* 0x000fc400078e0063 */
[----:B------:R-:W-:Y:S02]  /*6540*/  IMAD.MOV.U32 R211, RZ, RZ, R3 ;  /* 0x000000ffffd37224 */ /* 0x000fe400078e0003 */
[----:B------:R-:W-:Y:S01]  /*6550*/  IMAD.WIDE.U32 R2, R2, -0x2daee0ad, RZ ;  /* 0xd2511f5302027825 */ /* 0x000fe200078e00ff */
[C---:B--2---:R-:W-:Y:S03]  /*6560*/  HMMA.16816.F32.BF16 R164, R4.reuse, R28, R196 ;  /* 0x0000001c04a4723c */ /* 0x044fe600000418c4 */
[----:B------:R-:W-:Y:S01]  /*6570*/  IMAD.MOV.U32 R206, RZ, RZ, R209 ;  /* 0x000000ffffce7224 */ /* 0x000fe200078e00d1 */
[----:B------:R-:W-:Y:S01]  /*6580*/  LOP3.LUT R3, R3, UR13, R70, 0x96, !PT ;  /* 0x0000000d03037c12 */ /* 0x000fe2000f8e9646 */
[----:B------:R-:W-:Y:S02]  /*6590*/  IMAD.MOV.U32 R209, RZ, RZ, R100 ;  /* 0x000000ffffd17224 */ /* 0x000fe400078e0064 */
[----:B------:R-:W-:Y:S01]  /*65a0*/  IMAD.MOV.U32 R205, RZ, RZ, R8 ;  /* 0x000000ffffcd7224 */ /* 0x000fe200078e0008 */
[----:B------:R-:W-:Y:S01]  /*65b0*/  HMMA.16816.F32.BF16 R96, R4, R40, R188 ;  /* 0x000000280460723c */ /* 0x000fe200000418bc */
[----:B------:R-:W-:Y:S01]  /*65c0*/  MOV R196, R211 ;  /* 0x000000d300c47202 */ /* 0x000fe20000000f00 */
[----:B------:R-:W-:-:S02]  /*65d0*/  IMAD.MOV.U32 R201, RZ, RZ, R131 ;  /* 0x000000ffffc97224 */ /* 0x000fc400078e0083 */
[----:B------:R-:W-:Y:S02]  /*65e0*/  IMAD.MOV.U32 R200, RZ, RZ, R210 ;  /* 0x000000ffffc87224 */ /* 0x000fe400078e00d2 */
[----:B------:R-:W-:Y:S02]  /*65f0*/  IMAD.MOV.U32 R210, RZ, RZ, R9 ;  /* 0x000000ffffd27224 */ /* 0x000fe400078e0009 */
        /* <DEDUP_REMOVED lines=18> */
[----:B------:R-:W-:Y:S01]  /*6720*/  IMAD.MOV.U32 R199, RZ, RZ, R208 ;  /* 0x000000ffffc77224 */ /* 0x000fe200078e00d0 */
[----:B------:R-:W-:Y:S01]  /*6730*/  MOV R208, R112 ;  /* 0x0000007000d07202 */ /* 0x000fe20000000f00 */
[----:B------:R-:W-:Y:S01]  /*6740*/  IMAD.MOV.U32 R207, RZ, RZ, R144 ;  /* 0x000000ffffcf7224 */ /* 0x000fe200078e0090 */
[----:B------:R-:W-:Y:S01]  /*6750*/  HMMA.16816.F32.BF16 R168, R4, R30, R168 ;  /* 0x0000001e04a8723c */ /* 0x000fe200000418a8 */
[----:B------:R-:W-:-:S07]  /*6760*/  IMAD.MOV.U32 R206, RZ, RZ, R114 ;  /* 0x000000ffffce7224 */ /* 0x000fce00078e0072 */
[C---:B------:R-:W-:Y:S01]  /*6770*/  HMMA.16816.F32.BF16 R108, R4.reuse, R42, R156 ;  /* 0x0000002a046c723c */ /* 0x040fe2000004189c */
[----:B------:R-:W-:Y:S07]  /*6780*/  LDSM.16.MT88.4 R156, [R212+0xac00] ;  /* 0x00ac0000d49c783b */ /* 0x000fee0000004200 */
[----:B------:R-:W-:Y:S07]  /*6790*/  HMMA.16816.F32.BF16 R176, R4, R50, R176 ;  /* 0x0000003204b0723c */ /* 0x000fee00000418b0 */
[----:B------:R-:W-:-:S04]  /*67a0*/  IMAD.WIDE.U32 R6, R0, -0x2daee0ad, RZ ;  /* 0xd2511f5300067825 */ /* 0x000fc800078e00ff */
[----:B------:R-:W-:Y:S01]  /*67b0*/  FFMA.FTZ R4, R234, c[0x0][0x23c], -R13 ;  /* 0x00008f00ea047a23 */ /* 0x000fe2000001080d */
[----:B------:R-:W-:Y:S01]  /*67c0*/  LOP3.LUT R0, R7, UR11, R2, 0x96, !PT ;  /* 0x0000000b07007c12 */ /* 0x000fe2000f8e9602 */
[----:B------:R-:W-:Y:S02]  /*67d0*/  IMAD.WIDE.U32 R2, R3, -0x326172a9, RZ ;  /* 0xcd9e8d5703027825 */ /* 0x000fe400078e00ff */
[----:B------:R1:W-:Y:S02]  /*67e0*/  MUFU.EX2 R189, R4 ;  /* 0x0000000400bd7308 */ /* 0x0003e40000000800 */
[----:B------:R-:W-:Y:S01]  /*67f0*/  IMAD.WIDE.U32 R106, R0, -0x326172a9, RZ ;  /* 0xcd9e8d57006a7825 */ /* 0x000fe200078e00ff */
[----:B------:R-:W-:-:S03]  /*6800*/  LOP3.LUT R3, R3, UR12, R204, 0x96, !PT ;  /* 0x0000000c03037c12 */ /* 0x000fc6000f8e96cc */
[----:B------:R-:W-:Y:S01]  /*6810*/  IMAD.MOV.U32 R204, RZ, RZ, R101 ;  /* 0x000000ffffcc7224 */ /* 0x000fe200078e0065 */
[----:B------:R-:W-:Y:S01]  /*6820*/  LOP3.LUT R0, R107, UR10, R2, 0x96, !PT ;  /* 0x0000000a6b007c12 */ /* 0x000fe2000f8e9602 */
[----:B------:R-:W-:-:S04]  /*6830*/  IMAD.WIDE.U32 R2, R3, -0x2daee0ad, RZ ;  /* 0xd2511f5303027825 */ /* 0x000fc800078e00ff */
[----:B------:R-:W-:Y:S01]  /*6840*/  IMAD.WIDE.U32 R100, R0, -0x2daee0ad, RZ ;  /* 0xd2511f5300647825 */ /* 0x000fe200078e00ff */
[----:B------:R-:W-:-:S03]  /*6850*/  LOP3.LUT R6, R3, UR9, R6, 0x96, !PT ;  /* 0x0000000903067c12 */ /* 0x000fc6000f8e9606 */
[----:B------:R-:W-:Y:S01]  /*6860*/  FFMA.FTZ R0, R232, c[0x0][0x23c], -R13 ;  /* 0x00008f00e8007a23 */ /* 0x000fe2000001080d */
[----:B------:R-:W-:Y:S01]  /*6870*/  LOP3.LUT R2, R101, UR7, R2, 0x96, !PT ;  /* 0x0000000765027c12 */ /* 0x000fe2000f8e9602 */
[----:B------:R-:W-:Y:S01]  /*6880*/  IMAD.WIDE.U32 R20, R6, -0x326172a9, RZ ;  /* 0xcd9e8d5706147825 */ /* 0x000fe200078e00ff */
[----:B------:R-:W-:Y:S01]  /*6890*/  MOV R232, R9 ;  /* 0x0000000900e87202 */ /* 0x000fe20000000f00 */
[----:B------:R2:W-:Y:S02]  /*68a0*/  MUFU.EX2 R187, R0 ;  /* 0x0000000000bb7308 */ /* 0x0005e40000000800 */
[----:B------:R-:W-:-:S04]  /*68b0*/  IMAD.WIDE.U32 R2, R2, -0x326172a9, RZ ;  /* 0xcd9e8d5702027825 */ /* 0x000fc800078e00ff */
[----:B------:R-:W-:Y:S01]  /*68c0*/  IMAD.MOV.U32 R234, RZ, RZ, R10 ;  /* 0x000000ffffea7224 */ /* 0x000fe200078e000a */
[C---:B-1----:R-:W-:Y:S02]  /*68d0*/  LOP3.LUT R4, R2.reuse, 0xffff, RZ, 0xc0, !PT ;  /* 0x0000ffff02047812 */ /* 0x042fe400078ec0ff */
[----:B------:R-:W-:Y:S02]  /*68e0*/  LOP3.LUT R5, R2, 0xff, RZ, 0xc0, !PT ;  /* 0x000000ff02057812 */ /* 0x000fe400078ec0ff */
[----:B------:R-:W-:Y:S02]  /*68f0*/  SHF.R.U32.HI R4, RZ, 0x8, R4 ;  /* 0x00000008ff047819 */ /* 0x000fe40000011604 */
[----:B------:R-:W-:Y:S02]  /*6900*/  SHF.R.U32.HI R6, RZ, 0x18, R2 ;  /* 0x00000018ff067819 */ /* 0x000fe40000011602 */
[----:B------:R-:W-:Y:S01]  /*6910*/  PRMT R8, R5, 0x5410, R4 ;  /* 0x0000541005087816 */ /* 0x000fe20000000004 */
[----:B--2---:R-:W-:Y:S01]  /*6920*/  FFMA.FTZ R0, R230, c[0x0][0x23c], -R13 ;  /* 0x00008f00e6007a23 */ /* 0x004fe2000001080d */
[----:B------:R-:W-:Y:S01]  /*6930*/  SHF.R.U32.HI R5, RZ, 0x10, R2 ;  /* 0x00000010ff057819 */ /* 0x000fe20000011602 */
[----:B------:R-:W-:-:S02]  /*6940*/  FFMA.FTZ R2, R228, c[0x0][0x23c], -R12 ;  /* 0x00008f00e4027a23 */ /* 0x000fc4000001080c */
[----:B------:R1:W-:Y:S01]  /*6950*/  MUFU.EX2 R188, R0 ;  /* 0x0000000000bc7308 */ /* 0x0003e20000000800 */
[----:B------:R-:W-:Y:S02]  /*6960*/  FFMA.FTZ R4, R229, c[0x0][0x23c], -R12 ;  /* 0x00008f00e5047a23 */ /* 0x000fe4000001080c */
[----:B------:R-:W-:Y:S02]  /*6970*/  IMAD.MOV.U32 R230, RZ, RZ, R14 ;  /* 0x000000ffffe67224 */ /* 0x000fe400078e000e */
[----:B------:R-:W-:-:S03]  /*6980*/  IMAD.MOV.U32 R228, RZ, RZ, R11 ;  /* 0x000000ffffe47224 */ /* 0x000fc600078e000b */
[----:B------:R-:W-:Y:S01]  /*6990*/  MUFU.EX2 R184, R2 ;  /* 0x0000000200b87308 */ /* 0x000fe20000000800 */
[----:B-1----:R-:W-:-:S07]  /*69a0*/  FFMA.FTZ R0, R227, c[0x0][0x23c], -R13 ;  /* 0x00008f00e3007a23 */ /* 0x002fce000001080d */
[----:B------:R-:W-:Y:S01]  /*69b0*/  MUFU.EX2 R185, R4 ;  /* 0x0000000400b97308 */ /* 0x000fe20000000800 */
[----:B------:R-:W-:-:S07]  /*69c0*/  IMAD.MOV.U32 R227, RZ, RZ, R16 ;  /* 0x000000ffffe37224 */ /* 0x000fce00078e0010 */
[----:B------:R1:W2:Y:S02]  /*69d0*/  MUFU.EX2 R186, R0 ;  /* 0x0000000000ba7308 */ /* 0x0002a40000000800 */
[----:B-1----:R-:W-:Y:S02]  /*69e0*/  LOP3.LUT R0, R3, UR17, R20, 0x96, !PT ;  /* 0x0000001103007c12 */ /* 0x002fe4000f8e9614 */
[----:B------:R-:W-:Y:S02]  /*69f0*/  LOP3.LUT R3, R5, 0xff, RZ, 0xc0, !PT ;  /* 0x000000ff05037812 */ /* 0x000fe400078ec0ff */
[----:B------:R-:W-:Y:S02]  /*6a00*/  LOP3.LUT R2, R0, 0xffff, RZ, 0xc0, !PT ;  /* 0x0000ffff00027812 */ /* 0x000fe400078ec0ff */
[----:B------:R-:W-:Y:S02]  /*6a10*/  PRMT R7, R3, 0x5410, R6 ;  /* 0x0000541003077816 */ /* 0x000fe40000000006 */
[----:B------:R-:W-:-:S02]  /*6a20*/  SHF.R.U32.HI R3, RZ, 0x10, R0 ;  /* 0x00000010ff037819 */ /* 0x000fc40000011600 */
[----:B------:R-:W-:Y:S02]  /*6a30*/  LOP3.LUT R6, R0, 0xff, RZ, 0xc0, !PT ;  /* 0x000000ff00067812 */ /* 0x000fe400078ec0ff */
[----:B------:R-:W-:Y:S02]  /*6a40*/  SHF.R.U32.HI R5, RZ, 0x18, R0 ;  /* 0x00000018ff057819 */ /* 0x000fe40000011600 */
[----:B------:R-:W-:Y:S01]  /*6a50*/  SHF.R.U32.HI R4, RZ, 0x8, R2 ;  /* 0x00000008ff047819 */ /* 0x000fe20000011602 */
[--C-:B------:R-:W-:Y:S01]  /*6a60*/  FFMA.FTZ R2, R238, c[0x0][0x23c], -R12.reuse ;  /* 0x00008f00ee027a23 */ /* 0x100fe2000001080c */
[----:B------:R-:W-:Y:S01]  /*6a70*/  LOP3.LUT R0, R3, 0xff, RZ, 0xc0, !PT ;  /* 0x000000ff03007812 */ /* 0x000fe200078ec0ff */
[----:B------:R-:W-:Y:S01]  /*6a80*/  FFMA.FTZ R3, R237, c[0x0][0x23c], -R12 ;  /* 0x00008f00ed037a23 */ /* 0x000fe2000001080c */
[----:B------:R-:W-:Y:S01]  /*6a90*/  PRMT R4, R6, 0x5410, R4 ;  /* 0x0000541006047816 */ /* 0x000fe20000000004 */
[----:B------:R2:W-:Y:S01]  /*6aa0*/  MUFU.EX2 R107, R2 ;  /* 0x00000002006b7308 */ /* 0x0005e20000000800 */
[----:B------:R-:W-:Y:S01]  /*6ab0*/  PRMT R5, R0, 0x5410, R5 ;  /* 0x0000541000057816 */ /* 0x000fe20000000005 */
[----:B------:R-:W-:Y:S01]  /*6ac0*/  HSET2.LE.AND R0, R8, R251, PT ;  /* 0x000000fb08007233 */ /* 0x000fe20003803000 */
[----:B------:R-:W-:-:S02]  /*6ad0*/  FFMA.FTZ R8, R235, c[0x0][0x23c], -R17 ;  /* 0x00008f00eb087a23 */ /* 0x000fc40000010811 */
[----:B------:R-:W-:Y:S02]  /*6ae0*/  IMAD.MOV.U32 R237, RZ, RZ, R204 ;  /* 0x000000ffffed7224 */ /* 0x000fe400078e00cc */
[----:B------:R-:W-:Y:S01]  /*6af0*/  IMAD.MOV.U32 R204, RZ, RZ, R19 ;  /* 0x000000ffffcc7224 */ /* 0x000fe200078e0013 */
[----:B------:R-:W1:Y:S01]  /*6b00*/  MUFU.EX2 R101, R3 ;  /* 0x0000000300657308 */ /* 0x000e620000000800 */
[----:B------:R-:W-:Y:S02]  /*6b10*/  IMAD.MOV.U32 R19, RZ, RZ, R145 ;  /* 0x000000ffff137224 */ /* 0x000fe400078e0091 */
[----:B------:R-:W-:Y:S02]  /*6b20*/  IMAD.MOV.U32 R238, RZ, RZ, R142 ;  /* 0x000000ffffee7224 */ /* 0x000fe400078e008e */
[----:B------:R-:W-:Y:S01]  /*6b30*/  IMAD.MOV.U32 R229, RZ, RZ, R19 ;  /* 0x000000ffffe57224 */ /* 0x000fe200078e0013 */
[----:B--2---:R-:W-:-:S04]  /*6b40*/  F2FP.BF16.PACK_AB R2, R186, R188 ;  /* 0x000000bcba02723e */ /* 0x004fc800000010ff */
[----:B------:R-:W-:Y:S01]  /*6b50*/  LOP3.LUT R6, R0, R2, RZ, 0xc0, !PT ;  /* 0x0000000200067212 */ /* 0x000fe200078ec0ff */
        /* <DEDUP_REMOVED lines=10> */
[----:B------:R-:W-:Y:S01]  /*6c00*/  LOP3.LUT R2, R23, UR8, R46, 0x96, !PT ;  /* 0x0000000817027c12 */ /* 0x000fe2000f8e962e */
[----:B------:R-:W-:Y:S02]  /*6c10*/  IMAD.MOV.U32 R236, RZ, RZ, R190 ;  /* 0x000000ffffec7224 */ /* 0x000fe400078e00be */
[----:B------:R-:W-:Y:S02]  /*6c20*/  IMAD.MOV.U32 R190, RZ, RZ, R191 ;  /* 0x000000ffffbe7224 */ /* 0x000fe400078e00bf */
[----:B------:R-:W-:Y:S01]  /*6c30*/  IMAD.MOV.U32 R191, RZ, RZ, R196 ;  /* 0x000000ffffbf7224 */ /* 0x000fe200078e00c4 */
[----:B------:R-:W-:Y:S01]  /*6c40*/  MOV R196, R47 ;  /* 0x0000002f00c47202 */ /* 0x000fe20000000f00 */
[----:B------:R-:W-:Y:S01]  /*6c50*/  IMAD.MOV.U32 R46, RZ, RZ, R201 ;  /* 0x000000ffff2e7224 */ /* 0x000fe200078e00c9 */
[----:B------:R1:W-:Y:S01]  /*6c60*/  MUFU.EX2 R47, R0 ;  /* 0x00000000002f7308 */ /* 0x0003e20000000800 */
[----:B------:R-:W-:Y:S01]  /*6c70*/  IMAD.MOV.U32 R201, RZ, RZ, R45 ;  /* 0x000000ffffc97224 */ /* 0x000fe200078e002d */
[----:B------:R-:W-:Y:S01]  /*6c80*/  HMMA.16816.F32.BF16 R160, R4, R28, R160 ;  /* 0x0000001c04a0723c */ /* 0x000fe200000418a0 */
[----:B------:R-:W-:-:S05]  /*6c90*/  IMAD.WIDE.U32 R2, R2, -0x2daee0ad, RZ ;  /* 0xd2511f5302027825 */ /* 0x000fca00078e00ff */
[----:B------:R-:W-:Y:S01]  /*6ca0*/  LOP3.LUT R9, R2, 0xffff, RZ, 0xc0, !PT ;  /* 0x0000ffff02097812 */ /* 0x000fe200078ec0ff */
[----:B------:R2:W-:Y:S01]  /*6cb0*/  MUFU.EX2 R28, R8 ;  /* 0x00000008001c7308 */ /* 0x0005e20000000800 */
[----:B------:R-:W-:Y:S01]  /*6cc0*/  HMMA.16816.F32.BF16 R56, R4, R30, R56 ;  /* 0x0000001e0438723c */ /* 0x000fe20000041838 */
[--C-:B------:R-:W-:Y:S02]  /*6cd0*/  SHF.R.U32.HI R10, RZ, 0x10, R2.reuse ;  /* 0x00000010ff0a7819 */ /* 0x100fe40000011602 */
[----:B------:R-:W-:Y:S01]  /*6ce0*/  SHF.R.U32.HI R14, RZ, 0x18, R2 ;  /* 0x00000018ff0e7819 */ /* 0x000fe20000011602 */
[----:B-1----:R-:W-:-:S03]  /*6cf0*/  FFMA.FTZ R0, R231, c[0x0][0x23c], -R17 ;  /* 0x00008f00e7007a23 */ /* 0x002fc60000010811 */
[----:B------:R-:W-:Y:S01]  /*6d00*/  IMAD.MOV.U32 R31, RZ, RZ, R190 ;  /* 0x000000ffff1f7224 */ /* 0x000fe200078e00be */
[C---:B------:R-:W-:Y:S01]  /*6d10*/  HMMA.16816.F32.BF16 R52, R4.reuse, R26, R52 ;  /* 0x0000001a0434723c */ /* 0x040fe20000041834 */
[----:B------:R1:W3:Y:S01]  /*6d20*/  MUFU.EX2 R45, R0 ;  /* 0x00000000002d7308 */ /* 0x0002e20000000800 */
[----:B------:R-:W-:Y:S02]  /*6d30*/  IMAD.MOV.U32 R190, RZ, RZ, R68 ;  /* 0x000000ffffbe7224 */ /* 0x000fe400078e0044 */
[----:B------:R-:W-:Y:S01]  /*6d40*/  IMAD.MOV.U32 R30, RZ, RZ, R191 ;  /* 0x000000ffff1e7224 */ /* 0x000fe200078e00bf */
[----:B--2---:R-:W-:Y:S01]  /*6d50*/  SHF.R.U32.HI R8, RZ, 0x8, R9 ;  /* 0x00000008ff087819 */ /* 0x004fe20000011609 */
[----:B------:R-:W-:Y:S02]  /*6d60*/  IMAD.MOV.U32 R231, RZ, RZ, R175 ;  /* 0x000000ffffe77224 */ /* 0x000fe400078e00af */
[----:B------:R-:W-:Y:S01]  /*6d70*/  HMMA.16816.F32.BF16 R144, R4, R24, R76 ;  /* 0x000000180490723c */ /* 0x000fe2000004184c */
[----:B------:R-:W-:Y:S01]  /*6d80*/  IMAD.MOV.U32 R191, RZ, RZ, R210 ;  /* 0x000000ffffbf7224 */ /* 0x000fe200078e00d2 */
[----:B------:R-:W-:Y:S01]  /*6d90*/  LDSM.16.MT88.4 R172, [R214+0xac00] ;  /* 0x00ac0000d6ac783b */ /* 0x000fe20000004200 */
[----:B------:R-:W-:-:S05]  /*6da0*/  IMAD.MOV.U32 R210, RZ, RZ, R143 ;  /* 0x000000ffffd27224 */ /* 0x000fca00078e008f */
[C---:B------:R-:W-:Y:S01]  /*6db0*/  HMMA.16816.F32.BF16 R112, R4.reuse, R36, R84 ;  /* 0x000000240470723c */ /* 0x040fe20000041854 */
[----:B-1----:R-:W-:Y:S01]  /*6dc0*/  FFMA.FTZ R0, R233, c[0x0][0x23c], -R17 ;  /* 0x00008f00e9007a23 */ /* 0x002fe20000010811 */
[----:B------:R-:W-:Y:S01]  /*6dd0*/  LOP3.LUT R17, R2, 0xff, RZ, 0xc0, !PT ;  /* 0x000000ff02117812 */ /* 0x000fe200078ec0ff */
[----:B------:R-:W-:Y:S02]  /*6de0*/  IMAD.MOV.U32 R233, RZ, RZ, R69 ;  /* 0x000000ffffe97224 */ /* 0x000fe400078e0045 */
[----:B------:R1:W-:Y:S03]  /*6df0*/  MUFU.EX2 R29, R0 ;  /* 0x00000000001d7308 */ /* 0x0003e60000000800 */
[C---:B------:R-:W-:Y:S07]  /*6e00*/  HMMA.16816.F32.BF16 R68, R4.reuse, R40, R88 ;  /* 0x000000280444723c */ /* 0x040fee0000041858 */
[----:B------:R-:W-:Y:S01]  /*6e10*/  IMAD.MOV.U32 R41, RZ, RZ, R211 ;  /* 0x000000ffff297224 */ /* 0x000fe200078e00d3 */
[----:B------:R-:W-:Y:S01]  /*6e20*/  HMMA.16816.F32.BF16 R84, R4, R48, R92 ;  /* 0x000000300454723c */ /* 0x000fe2000004185c */
[----:B------:R-:W-:-:S02]  /*6e30*/  IMAD.MOV.U32 R211, RZ, RZ, R15 ;  /* 0x000000ffffd37224 */ /* 0x000fc400078e000f */
[----:B------:R-:W-:Y:S01]  /*6e40*/  IMAD.MOV.U32 R40, RZ, RZ, R140 ;  /* 0x000000ffff287224 */ /* 0x000fe200078e008c */
[----:B-1----:R-:W-:Y:S01]  /*6e50*/  LOP3.LUT R0, R3, UR18, R44, 0x96, !PT ;  /* 0x0000001203007c12 */ /* 0x002fe2000f8e962c */
[----:B------:R-:W-:-:S03]  /*6e60*/  FFMA.FTZ R3, R242, c[0x0][0x23c], -R18 ;  /* 0x00008f00f2037a23 */ /* 0x000fc60000010812 */
[C---:B------:R-:W-:Y:S01]  /*6e70*/  HMMA.16816.F32.BF16 R128, R4.reuse, R32, R80 ;  /* 0x000000200480723c */ /* 0x040fe20000041850 */
[C---:B------:R-:W-:Y:S01]  /*6e80*/  LOP3.LUT R2, R0.reuse, 0xffff, RZ, 0xc0, !PT ;  /* 0x0000ffff00027812 */ /* 0x040fe200078ec0ff */
[----:B------:R1:W-:Y:S01]  /*6e90*/  MUFU.EX2 R27, R3 ;  /* 0x00000003001b7308 */ /* 0x0003e20000000800 */
[----:B------:R-:W-:Y:S01]  /*6ea0*/  LOP3.LUT R16, R0, 0xff, RZ, 0xc0, !PT ;  /* 0x000000ff00107812 */ /* 0x000fe200078ec0ff */
[----:B------:R-:W2:Y:S01]  /*6eb0*/  LDSM.16.MT88.4 R80, [R212+0xbc00] ;  /* 0x00bc0000d450783b */ /* 0x000ea20000004200 */
[--C-:B------:R-:W-:Y:S01]  /*6ec0*/  SHF.R.U32.HI R11, RZ, 0x10, R0.reuse ;  /* 0x00000010ff0b7819 */ /* 0x100fe20000011600 */
[----:B------:R-:W-:Y:S01]  /*6ed0*/  IMAD.MOV.U32 R44, RZ, RZ, R141 ;  /* 0x000000ffff2c7224 */ /* 0x000fe200078e008d */
[----:B------:R-:W-:Y:S01]  /*6ee0*/  SHF.R.U32.HI R15, RZ, 0x18, R0 ;  /* 0x00000018ff0f7819 */ /* 0x000fe20000011600 */
[C---:B------:R-:W-:Y:S01]  /*6ef0*/  HMMA.16816.F32.BF16 R36, R4.reuse, R38, R72 ;  /* 0x000000260424723c */ /* 0x040fe20000041848 */
[----:B------:R-:W-:Y:S01]  /*6f00*/  SHF.R.U32.HI R0, RZ, 0x8, R2 ;  /* 0x00000008ff007819 */ /* 0x000fe20000011602 */
[----:B------:R-:W-:Y:S01]  /*6f10*/  FFMA.FTZ R2, R239, c[0x0][0x23c], -R18 ;  /* 0x00008f00ef027a23 */ /* 0x000fe20000010812 */
[----:B------:R-:W-:Y:S01]  /*6f20*/  LOP3.LUT R9, R11, 0xff, RZ, 0xc0, !PT ;  /* 0x000000ff0b097812 */ /* 0x000fe200078ec0ff */
[----:B------:R-:W-:Y:S01]  /*6f30*/  LDSM.16.MT88.4 R140, [R214+0x9c00] ;  /* 0x009c0000d68c783b */ /* 0x000fe20000004200 */
[----:B------:R-:W-:Y:S01]  /*6f40*/  PRMT R0, R16, 0x5410, R0 ;  /* 0x0000541010007816 */ /* 0x000fe20000000000 */
[----:B------:R3:W4:Y:S02]  /*6f50*/  MUFU.EX2 R26, R2 ;  /* 0x00000002001a7308 */ /* 0x0007240000000800 */
[----:B------:R-:W-:Y:S01]  /*6f60*/  HMMA.16816.F32.BF16 R32, R4, R34, R124 ;  /* 0x000000220420723c */ /* 0x000fe2000004187c */
[----:B------:R-:W5:Y:S01]  /*6f70*/  LDSM.16.MT88.4 R124, [R212+0x9c00] ;  /* 0x009c0000d47c783b */ /* 0x000f620000004200 */
[----:B-1----:R-:W-:Y:S01]  /*6f80*/  LOP3.LUT R3, R10, 0xff, RZ, 0xc0, !PT ;  /* 0x000000ff0a037812 */ /* 0x002fe200078ec0ff */
[----:B------:R-:W-:Y:S01]  /*6f90*/  HSET2.LE.AND R0, R0, R251, PT ;  /* 0x000000fb00007233 */ /* 0x000fe20003803000 */
[----:B------:R-:W-:-:S02]  /*6fa0*/  PRMT R10, R17, 0x5410, R8 ;  /* 0x00005410110a7816 */ /* 0x000fc40000000008 */
[----:B------:R-:W-:Y:S01]  /*6fb0*/  PRMT R11, R3, 0x5410, R14 ;  /* 0x00005410030b7816 */ /* 0x000fe2000000000e */
[--C-:B------:R-:W-:Y:S01]  /*6fc0*/  FFMA.FTZ R3, R240, c[0x0][0x23c], -R18.reuse ;  /* 0x00008f00f0037a23 */ /* 0x100fe20000010812 */
[----:B------:R-:W-:Y:S01]  /*6fd0*/  PRMT R8, R9, 0x5410, R15 ;  /* 0x0000541009087816 */ /* 0x000fe2000000000f */
[----:B------:R-:W-:Y:S01]  /*6fe0*/  FFMA.FTZ R9, R241, c[0x0][0x23c], -R18 ;  /* 0x00008f00f1097a23 */ /* 0x000fe20000010812 */
[----:B------:R-:W-:Y:S01]  /*6ff0*/  HMMA.16816.F32.BF16 R60, R4, R42, R60 ;  /* 0x0000002a043c723c */ /* 0x000fe2000004183c */
[----:B------:R-:W-:Y:S01]  /*7000*/  MUFU.EX2 R25, R3 ;  /* 0x0000000300197308 */ /* 0x000fe20000000800 */
[----:B------:R-:W1:Y:S01]  /*7010*/  LDSM.16.MT88.4 R16, [R214+0xbc00] ;  /* 0x00bc0000d610783b */ /* 0x000e620000004200 */
[----:B---3--:R-:W-:-:S04]  /*7020*/  F2FP.BF16.PACK_AB R2, R45, R47 ;  /* 0x0000002f2d02723e */ /* 0x008fc800000010ff */
[----:B------:R-:W-:Y:S02]  /*7030*/  LOP3.LUT R92, R0, R2, RZ, 0xc0, !PT ;  /* 0x00000002005c7212 */ /* 0x000fe400078ec0ff */
[----:B------:R-:W3:Y:S01]  /*7040*/  MUFU.EX2 R24, R9 ;  /* 0x0000000900187308 */ /* 0x000ee20000000800 */
[--C-:B------:R-:W-:Y:S01]  /*7050*/  HSET2.LE.AND R0, R8, R251.reuse, PT ;  /* 0x000000fb08007233 */ /* 0x100fe20003803000 */
[----:B----4-:R-:W-:Y:S01]  /*7060*/  F2FP.BF16.PACK_AB R2, R26, R27 ;  /* 0x0000001b1a02723e */ /* 0x010fe200000010ff */
[----:B------:R-:W-:Y:S03]  /*7070*/  HMMA.16816.F32.BF16 R64, R4, R50, R64 ;  /* 0x000000320440723c */ /* 0x000fe60000041840 */
[----:B------:R-:W-:Y:S01]  /*7080*/  LOP3.LUT R93, R0, R2, RZ, 0xc0, !PT ;  /* 0x00000002005d7212 */ /* 0x000fe200078ec0ff */
[----:B------:R-:W-:Y:S01]  /*7090*/  HSET2.LE.AND R0, R10, R251, PT ;  /* 0x000000fb0a007233 */ /* 0x000fe20003803000 */
[----:B------:R-:W-:-:S02]  /*70a0*/  F2FP.BF16.PACK_AB R2, R28, R29 ;  /* 0x0000001d1c02723e */ /* 0x000fc400000010ff */
[----:B------:R-:W-:Y:S02]  /*70b0*/  FFMA.FTZ R5, R246, c[0x0][0x23c], -R12 ;  /* 0x00008f00f6057a23 */ /* 0x000fe4000001080c */
[----:B------:R-:W-:Y:S01]  /*70c0*/  LOP3.LUT R94, R0, R2, RZ, 0xc0, !PT ;  /* 0x00000002005e7212 */ /* 0x000fe200078ec0ff */
[----:B------:R-:W-:Y:S01]  /*70d0*/  HSET2.LE.AND R0, R11, R251, PT ;  /* 0x000000fb0b007233 */ /* 0x000fe20003803000 */
[----:B---3--:R-:W-:-:S04]  /*70e0*/  F2FP.BF16.PACK_AB R2, R24, R25 ;  /* 0x000000191802723e */ /* 0x008fc800000010ff */
[----:B------:R-:W-:Y:S01]  /*70f0*/  LOP3.LUT R95, R0, R2, RZ, 0xc0, !PT ;  /* 0x00000002005f7212 */ /* 0x000fe200078ec0ff */
[----:B------:R-:W-:Y:S01]  /*7100*/  FFMA.FTZ R0, R250, c[0x0][0x23c], -R13 ;  /* 0x00008f00fa007a23 */ /* 0x000fe2000001080d */
[----:B------:R-:W-:-:S03]  /*7110*/  LOP3.LUT R2, R21, UR8, R106, 0x96, !PT ;  /* 0x0000000815027c12 */ /* 0x000fc6000f8e966a */
[----:B------:R3:W-:Y:S02]  /*7120*/  MUFU.EX2 R15, R0 ;  /* 0x00000000000f7308 */ /* 0x0007e40000000800 */
[----:B------:R-:W-:Y:S01]  /*7130*/  IMAD.WIDE.U32 R2, R2, -0x2daee0ad, RZ ;  /* 0xd2511f5302027825 */ /* 0x000fe200078e00ff */
[C---:B--2---:R-:W-:Y:S04]  /*7140*/  HMMA.16816.F32.BF16 R72, R92.reuse, R80, R96 ;  /* 0x000000505c48723c */ /* 0x044fe80000041860 */
[C---:B------:R-:W-:Y:S02]  /*7150*/  LOP3.LUT R4, R2.reuse, 0xffff, RZ, 0xc0, !PT ;  /* 0x0000ffff02047812 */ /* 0x040fe400078ec0ff */
[----:B------:R-:W-:Y:S02]  /*7160*/  LOP3.LUT R6, R2, 0xff, RZ, 0xc0, !PT ;  /* 0x000000ff02067812 */ /* 0x000fe400078ec0ff */
[----:B------:R-:W-:Y:S01]  /*7170*/  SHF.R.U32.HI R8, RZ, 0x18, R2 ;  /* 0x00000018ff087819 */ /* 0x000fe20000011602 */
[----:B-----5:R-:W-:Y:S01]  /*7180*/  HMMA.16816.F32.BF16 R116, R92, R124, R116 ;  /* 0x0000007c5c74723c */ /* 0x020fe20000041874 */
[----:B---3--:R-:W-:-:S04]  /*7190*/  FFMA.FTZ R0, R247, c[0x0][0x23c], -R13 ;  /* 0x00008f00f7007a23 */ /* 0x008fc8000001080d */
[----:B------:R2:W-:Y:S03]  /*71a0*/  MUFU.EX2 R20, R0 ;  /* 0x0000000000147308 */ /* 0x0005e60000000800 */
[C---:B------:R-:W-:Y:S08]  /*71b0*/  HMMA.16816.F32.BF16 R120, R92.reuse, R126, R120 ;  /* 0x0000007e5c78723c */ /* 0x040ff00000041878 */
[----:B------:R-:W-:Y:S01]  /*71c0*/  HMMA.16816.F32.BF16 R132, R92, R140, R132 ;  /* 0x0000008c5c84723c */ /* 0x000fe20000041884 */
[----:B--2---:R-:W-:-:S07]  /*71d0*/  FFMA.FTZ R0, R244, c[0x0][0x23c], -R13 ;  /* 0x00008f00f4007a23 */ /* 0x004fce000001080d */
[C---:B------:R-:W-:Y:S01]  /*71e0*/  HMMA.16816.F32.BF16 R136, R92.reuse, R142, R136 ;  /* 0x0000008e5c88723c */ /* 0x040fe20000041888 */
[----:B------:R2:W-:Y:S07]  /*71f0*/  MUFU.EX2 R22, R0 ;  /* 0x0000000000167308 */ /* 0x0005ee0000000800 */
[C---:B------:R-:W-:Y:S08]  /*7200*/  HMMA.16816.F32.BF16 R148, R92.reuse, R156, R148 ;  /* 0x0000009c5c94723c */ /* 0x040ff00000041894 */
[----:B------:R-:W-:Y:S01]  /*7210*/  HMMA.16816.F32.BF16 R152, R92, R158, R152 ;  /* 0x0000009e5c98723c */ /* 0x000fe20000041898 */
[----:B--2---:R-:W-:-:S02]  /*7220*/  FFMA.FTZ R0, R243, c[0x0][0x23c], -R13 ;  /* 0x00008f00f3007a23 */ /* 0x004fc4000001080d */
[----:B------:R2:W-:Y:S05]  /*7230*/  MUFU.EX2 R13, R5 ;  /* 0x00000005000d7308 */ /* 0x0005ea0000000800 */
[C---:B------:R-:W-:Y:S03]  /*7240*/  HMMA.16816.F32.BF16 R164, R92.reuse, R172, R164 ;  /* 0x000000ac5ca4723c */ /* 0x040fe600000418a4 */
[----:B------:R3:W-:Y:S05]  /*7250*/  MUFU.EX2 R23, R0 ;  /* 0x0000000000177308 */ /* 0x0007ea0000000800 */
[----:B------:R-:W-:Y:S01]  /*7260*/  HMMA.16816.F32.BF16 R168, R92, R174, R168 ;  /* 0x000000ae5ca8723c */ /* 0x000fe200000418a8 */
[----:B--2---:R-:W-:-:S07]  /*7270*/  SHF.R.U32.HI R5, RZ, 0x10, R2 ;  /* 0x00000010ff057819 */ /* 0x004fce0000011602 */
[----:B------:R-:W-:Y:S01]  /*7280*/  HMMA.16816.F32.BF16 R76, R92, R82, R108 ;  /* 0x000000525c4c723c */ /* 0x000fe2000004186c */
[----:B------:R-:W-:Y:S01]  /*7290*/  LOP3.LUT R5, R5, 0xff, RZ, 0xc0, !PT ;  /* 0x000000ff05057812 */ /* 0x000fe200078ec0ff */
[----:B---3--:R-:W-:-:S06]  /*72a0*/  FFMA.FTZ R0, R249, c[0x0][0x23c], -R12 ;  /* 0x00008f00f9007a23 */ /* 0x008fcc000001080c */
[C---:B-1----:R-:W-:Y:S01]  /*72b0*/  HMMA.16816.F32.BF16 R88, R92.reuse, R16, R180 ;  /* 0x000000105c58723c */ /* 0x042fe200000418b4 */
[----:B------:R1:W-:Y:S07]  /*72c0*/  MUFU.EX2 R11, R0 ;  /* 0x00000000000b7308 */ /* 0x0003ee0000000800 */
[----:B------:R-:W-:Y:S01]  /*72d0*/  HMMA.16816.F32.BF16 R92, R92, R18, R176 ;  /* 0x000000125c5c723c */ /* 0x000fe200000418b0 */
[----:B-1----:R-:W-:-:S04]  /*72e0*/  FFMA.FTZ R0, R245, c[0x0][0x23c], -R12 ;  /* 0x00008f00f5007a23 */ /* 0x002fc8000001080c */
[----:B------:R1:W2:Y:S02]  /*72f0*/  MUFU.EX2 R14, R0 ;  /* 0x00000000000e7308 */ /* 0x0002a40000000800 */
[----:B-1----:R-:W-:Y:S02]  /*7300*/  LOP3.LUT R0, R3, UR18, R100, 0x96, !PT ;  /* 0x0000001203007c12 */ /* 0x002fe4000f8e9664 */
[----:B------:R-:W-:Y:S02]  /*7310*/  SHF.R.U32.HI R3, RZ, 0x8, R4 ;  /* 0x00000008ff037819 */ /* 0x000fe40000011604 */
[----:B------:R-:W-:Y:S02]  /*7320*/  LOP3.LUT R2, R0, 0xffff, RZ, 0xc0, !PT ;  /* 0x0000ffff00027812 */ /* 0x000fe400078ec0ff */
[----:B------:R-:W-:Y:S01]  /*7330*/  PRMT R9, R6, 0x5410, R3 ;  /* 0x0000541006097816 */ /* 0x000fe20000000003 */
[----:B------:R-:W-:Y:S01]  /*7340*/  FFMA.FTZ R3, R248, c[0x0][0x23c], -R12 ;  /* 0x00008f00f8037a23 */ /* 0x000fe2000001080c */
[----:B------:R-:W-:-:S02]  /*7350*/  SHF.R.U32.HI R4, RZ, 0x10, R0 ;  /* 0x00000010ff047819 */ /* 0x000fc40000011600 */
[----:B------:R-:W-:Y:S01]  /*7360*/  LOP3.LUT R7, R0, 0xff, RZ, 0xc0, !PT ;  /* 0x000000ff00077812 */ /* 0x000fe200078ec0ff */
[----:B------:R1:W3:Y:S01]  /*7370*/  MUFU.EX2 R10, R3 ;  /* 0x00000003000a7308 */ /* 0x0002e20000000800 */
[----:B------:R-:W-:Y:S02]  /*7380*/  SHF.R.U32.HI R6, RZ, 0x18, R0 ;  /* 0x00000018ff067819 */ /* 0x000fe40000011600 */
[----:B------:R-:W-:Y:S02]  /*7390*/  SHF.R.U32.HI R2, RZ, 0x8, R2 ;  /* 0x00000008ff027819 */ /* 0x000fe40000011602 */
[----:B------:R-:W-:Y:S02]  /*73a0*/  LOP3.LUT R0, R4, 0xff, RZ, 0xc0, !PT ;  /* 0x000000ff04007812 */ /* 0x000fe400078ec0ff */
[----:B--2---:R-:W-:Y:S02]  /*73b0*/  F2FP.BF16.PACK_AB R4, R13, R14 ;  /* 0x0000000e0d04723e */ /* 0x004fe400000010ff */
[----:B-1----:R-:W-:-:S02]  /*73c0*/  PRMT R3, R5, 0x5410, R8 ;  /* 0x0000541005037816 */ /* 0x002fc40000000008 */
[----:B------:R-:W-:Y:S02]  /*73d0*/  PRMT R5, R7, 0x5410, R2 ;  /* 0x0000541007057816 */ /* 0x000fe40000000002 */
[----:B------:R-:W-:Y:S01]  /*73e0*/  PRMT R2, R0, 0x5410, R6 ;  /* 0x0000541000027816 */ /* 0x000fe20000000006 */
[--C-:B------:R-:W-:Y:S01]  /*73f0*/  HSET2.LE.AND R0, R9, R251.reuse, PT ;  /* 0x000000fb09007233 */ /* 0x100fe20003803000 */
[----:B------:R-:W-:Y:S01]  /*7400*/  F2FP.BF16.PACK_AB R6, R20, R15 ;  /* 0x0000000f1406723e */ /* 0x000fe200000010ff */
[--C-:B------:R-:W-:Y:S01]  /*7410*/  HSET2.LE.AND R3, R3, R251.reuse, PT ;  /* 0x000000fb03037233 */ /* 0x100fe20003803000 */
[----:B---3--:R-:W-:Y:S01]  /*7420*/  F2FP.BF16.PACK_AB R8, R10, R11 ;  /* 0x0000000b0a08723e */ /* 0x008fe200000010ff */
[--C-:B------:R-:W-:Y:S01]  /*7430*/  HSET2.LE.AND R7, R2, R251.reuse, PT ;  /* 0x000000fb02077233 */ /* 0x100fe20003803000 */
[----:B------:R-:W-:Y:S01]  /*7440*/  F2FP.BF16.PACK_AB R2, R23, R22 ;  /* 0x000000161702723e */ /* 0x000fe200000010ff */
[----:B------:R-:W-:Y:S01]  /*7450*/  HSET2.LE.AND R5, R5, R251, PT ;  /* 0x000000fb05057233 */ /* 0x000fe20003803000 */
[----:B------:R-:W-:Y:S01]  /*7460*/  LOP3.LUT R99, R3, R4, RZ, 0xc0, !PT ;  /* 0x0000000403637212 */ /* 0x000fe200078ec0ff */
[----:B------:R-:W-:Y:S01]  /*7470*/  FADD.FTZ R3, R31, R30 ;  /* 0x0000001e1f037221 */ /* 0x000fe20000010000 */
[----:B------:R-:W-:Y:S01]  /*7480*/  LOP3.LUT R98, R0, R2, RZ, 0xc0, !PT ;  /* 0x0000000200627212 */ /* 0x000fe200078ec0ff */
[----:B------:R-:W-:Y:S01]  /*7490*/  FADD.FTZ R0, R40, R44 ;  /* 0x0000002c28007221 */ /* 0x000fe20000010000 */
[----:B------:R-:W-:Y:S01]  /*74a0*/  LOP3.LUT R96, R5, R6, RZ, 0xc0, !PT ;  /* 0x0000000605607212 */ /* 0x000fe200078ec0ff */
[----:B------:R-:W-:Y:S01]  /*74b0*/  FADD.FTZ R2, R233, R41 ;  /* 0x00000029e9027221 */ /* 0x000fe20000010000 */
[----:B------:R-:W-:Y:S01]  /*74c0*/  LOP3.LUT R97, R7, R8, RZ, 0xc0, !PT ;  /* 0x0000000807617212 */ /* 0x000fe200078ec0ff */
        /* <DEDUP_REMOVED lines=75> */
[----:B------:R-:W-:Y:S01]  /*7980*/  UIADD3 UR25, UR30, -0x2, URZ ;  /* 0xfffffffe1e197890 */ /* 0x000fe2000fffe03f */
[----:B------:R-:W-:-:S04]  /*7990*/  DEPBAR.LE SB0, 0x0 ;  /* 0x000080000000791a */ /* 0x000fc80000000000 */
[----:B------:R-:W-:Y:S01]  /*79a0*/  USHF.R.S32.HI UR4, URZ, 0x1f, UR25 ;  /* 0x0000001f3f047899 */ /* 0x000fe20008011419 */
[----:B-1----:R-:W-:Y:S01]  /*79b0*/  IMAD.U32 R4, RZ, RZ, UR25 ;  /* 0x00000019ff047e24 */ /* 0x002fe2000f8e00ff */
[----:B------:R-:W-:Y:S01]  /*79c0*/  UIMAD UR5, UR22, UR25, URZ ;  /* 0x00000019160572a4 */ /* 0x000fe2000f8e023f */
[----:B------:R-:W-:Y:S01]  /*79d0*/  IMAD.U32 R6, RZ, RZ, UR32 ;  /* 0x00000020ff067e24 */ /* 0x000fe2000f8e00ff */
[----:B------:R-:W1:Y:S02]  /*79e0*/  S2R R106, SR_TID.X ;  /* 0x00000000006a7919 */ /* 0x000e640000002100 */
[----:B------:R-:W-:Y:S01]  /*79f0*/  UIMAD UR4, UR4, UR23, UR5 ;  /* 0x00000017040472a4 */ /* 0x000fe2000f8e0205 */
[----:B-1----:R-:W-:-:S05]  /*7a00*/  IMAD.SHL.U32 R106, R106, 0x2, RZ ;  /* 0x000000026a6a7824 */ /* 0x002fca00078e00ff */
[----:B------:R-:W-:Y:S01]  /*7a10*/  LOP3.LUT R106, R106, 0x6, RZ, 0xc0, !PT ;  /* 0x000000066a6a7812 */ /* 0x000fe200078ec0ff */
[----:B------:R-:W-:Y:S01]  /*7a20*/  BAR.SYNC.DEFER_BLOCKING 0x0 ;  /* 0x0000000000007b1d */ /* 0x000fe20000010000 */
[----:B--2---:R-:W-:-:S05]  /*7a30*/  IMAD.WIDE.U32 R4, R4, UR23, R210 ;  /* 0x0000001704047c25 */ /* 0x004fca000f8e00d2 */
[----:B------:R-:W-:Y:S01]  /*7a40*/  IADD3 R0, R5, UR4, RZ ;  /* 0x0000000405007c10 */ /* 0x000fe2000fffe0ff */
[----:B------:R-:W-:Y:S01]  /*7a50*/  IMAD.U32 R5, RZ, RZ, UR32 ;  /* 0x00000020ff057e24 */ /* 0x000fe2000f8e00ff */
[----:B------:R-:W-:Y:S01]  /*7a60*/  LEA R2, P0, R4, c[0x0][0x170], 0x1 ;  /* 0x00005c0004027a11 */ /* 0x000fe200078008ff */
[----:B------:R-:W-:-:S03]  /*7a70*/  UIADD3 UR4, UR30, -0x2, URZ ;  /* 0xfffffffe1e047890 */ /* 0x000fc6000fffe03f */
[----:B------:R-:W-:Y:S01]  /*7a80*/  LEA.HI.X R3, R4, c[0x0][0x174], R0, 0x1, P0 ;  /* 0x00005d0004037a11 */ /* 0x000fe200000f0c00 */
[----:B------:R-:W-:Y:S01]  /*7a90*/  IMAD.U32 R0, RZ, RZ, UR31 ;  /* 0x0000001fff007e24 */ /* 0x000fe2000f8e00ff */
[----:B------:R-:W-:Y:S01]  /*7aa0*/  LEA R4, P0, R5, R2, 0x1 ;  /* 0x0000000205047211 */ /* 0x000fe200078008ff */
[----:B------:R-:W-:Y:S02]  /*7ab0*/  UISETP.GT.AND UP0, UPT, UR4, UR19, UPT ;  /* 0x000000130400728c */ /* 0x000fe4000bf04270 */
[----:B------:R-:W-:Y:S01]  /*7ac0*/  @!PT LDS RZ, [RZ] ;  /* 0x00000000fffff984 */ /* 0x000fe20000000800 */
[----:B------:R-:W-:Y:S01]  /*7ad0*/  @!PT LDS RZ, [RZ] ;  /* 0x00000000fffff984 */ /* 0x000fe20000000800 */
[----:B------:R-:W-:Y:S01]  /*7ae0*/  @!PT LDS RZ, [RZ] ;  /* 0x00000000fffff984 */ /* 0x000fe20000000800 */
[----:B------:R1:W-:Y:S01]  /*7af0*/  LDGSTS.E.BYPASS.LTC128B.128 [R226+0x9000], [R2.64] ;  /* 0x0900000002e27fae */ /* 0x0003e2000b901d5a */
[----:B------:R-:W-:Y:S01]  /*7b00*/  LEA.HI.X R5, R6, R3, R0, 0x1, P0 ;  /* 0x0000000306057211 */ /* 0x000fe200000f0c00 */
[----:B------:R-:W-:Y:S02]  /*7b10*/  IMAD.U32 R0, RZ, RZ, UR4 ;  /* 0x00000004ff007e24 */ /* 0x000fe4000f8e00ff */
[----:B------:R1:W-:Y:S02]  /*7b20*/  LDGSTS.E.BYPASS.LTC128B.128 [R226+0xa000], [R2.64+0x40] ;  /* 0x0a00004002e27fae */ /* 0x0003e4000b901d5a */
[----:B------:R-:W-:-:S02]  /*7b30*/  IMAD R0, R0, 0x40, R106 ;  /* 0x0000004000007824 */ /* 0x000fc400078e026a */
[----:B------:R1:W-:Y:S03]  /*7b40*/  LDGSTS.E.BYPASS.LTC128B.128 [R226+0xb000], [R2.64+0x80] ;  /* 0x0b00008002e27fae */ /* 0x0003e6000b901d5a */
[C---:B------:R-:W-:Y:S01]  /*7b50*/  ISETP.GE.AND P3, PT, R0.reuse, R225, PT ;  /* 0x000000e10000720c */ /* 0x040fe20003f66270 */
[----:B------:R2:W-:Y:S01]  /*7b60*/  LDGSTS.E.BYPASS.LTC128B.128 [R226+0x9800], [R4.64] ;  /* 0x0980000004e27fae */ /* 0x0005e2000b901d5a */
[C---:B------:R-:W-:Y:S02]  /*7b70*/  ISETP.GE.AND P2, PT, R0.reuse, R224, PT ;  /* 0x000000e00000720c */ /* 0x040fe40003f46270 */
[C---:B------:R-:W-:Y:S01]  /*7b80*/  ISETP.GE.AND P4, PT, R0.reuse, R223, PT ;  /* 0x000000df0000720c */ /* 0x040fe20003f86270 */
[----:B------:R2:W-:Y:S01]  /*7b90*/  LDGSTS.E.BYPASS.LTC128B.128 [R226+0xa800], [R4.64+0x40] ;  /* 0x0a80004004e27fae */ /* 0x0005e2000b901d5a */
[C---:B------:R-:W-:Y:S02]  /*7ba0*/  ISETP.LT.OR P3, PT, R0.reuse, R221, P3 ;  /* 0x000000dd0000720c */ /* 0x040fe40001f61670 */
[C---:B------:R-:W-:Y:S01]  /*7bb0*/  ISETP.LT.OR P2, PT, R0.reuse, R220, P2 ;  /* 0x000000dc0000720c */ /* 0x040fe20001741670 */
[----:B------:R2:W-:Y:S01]  /*7bc0*/  LDGSTS.E.BYPASS.LTC128B.128 [R226+0xb800], [R4.64+0x80] ;  /* 0x0b80008004e27fae */ /* 0x0005e2000b901d5a */
[----:B------:R-:W-:-:S03]  /*7bd0*/  ISETP.LT.OR P4, PT, R0, R219, P4 ;  /* 0x000000db0000720c */ /* 0x000fc60002781670 */
[----:B------:R-:W-:Y:S04]  /*7be0*/  LDSM.16.M88.4 R8, [R216+0x1000] ;  /* 0x00100000d808783b */ /* 0x000fe80000000200 */
[----:B------:R-:W3:Y:S04]  /*7bf0*/  LDSM.16.M88.4 R24, [R213+0x6800] ;  /* 0x00680000d518783b */ /* 0x000ee80000000200 */
[----:B------:R-:W4:Y:S01]  /*7c00*/  LDSM.16.M88.4 R32, [R213+0x6000] ;  /* 0x00600000d520783b */ /* 0x000f220000000200 */
[----:B-1----:R-:W-:-:S03]  /*7c10*/  IADD3 R2, R0, 0x1, RZ ;  /* 0x0000000100027810 */ /* 0x002fc60007ffe0ff */
[----:B------:R-:W1:Y:S01]  /*7c20*/  LDSM.16.M88.4 R28, [R213+0x6400] ;  /* 0x00640000d51c783b */ /* 0x000e620000000200 */
[----:B------:R-:W-:Y:S02]  /*7c30*/  IADD3 R3, R0, 0x9, RZ ;  /* 0x0000000900037810 */ /* 0x000fe40007ffe0ff */
[C---:B------:R-:W-:Y:S01]  /*7c40*/  ISETP.GE.AND P6, PT, R2.reuse, R225, PT ;  /* 0x000000e10200720c */ /* 0x040fe20003fc6270 */
[----:B------:R-:W5:Y:S01]  /*7c50*/  LDSM.16.M88.4 R20, [R213+0x6c00] ;  /* 0x006c0000d514783b */ /* 0x000f620000000200 */
[C---:B------:R-:W-:Y:S02]  /*7c60*/  ISETP.GE.AND P5, PT, R2.reuse, R224, PT ;  /* 0x000000e00200720c */ /* 0x040fe40003fa6270 */
[C---:B------:R-:W-:Y:S01]  /*7c70*/  ISETP.GE.AND P1, PT, R2.reuse, R223, PT ;  /* 0x000000df0200720c */ /* 0x040fe20003f26270 */
[----:B------:R-:W1:Y:S01]  /*7c80*/  LDSM.16.M88.4 R12, [R216] ;  /* 0x00000000d80c783b */ /* 0x000e620000000200 */
[C---:B------:R-:W-:Y:S02]  /*7c90*/  ISETP.GE.AND P0, PT, R2.reuse, R222, PT ;  /* 0x000000de0200720c */ /* 0x040fe40003f06270 */
[C---:B------:R-:W-:Y:S01]  /*7ca0*/  ISETP.LT.OR P6, PT, R2.reuse, R221, P6 ;  /* 0x000000dd0200720c */ /* 0x040fe200037c1670 */
[----:B--2---:R-:W-:Y:S01]  /*7cb0*/  LDSM.16.M88.4 R4, [R217+0x1000] ;  /* 0x00100000d904783b */ /* 0x004fe20000000200 */
[----:B------:R-:W-:-:S02]  /*7cc0*/  ISETP.LT.OR P5, PT, R2, R220, P5 ;  /* 0x000000dc0200720c */ /* 0x000fc40002fa1670 */
[C---:B------:R-:W-:Y:S01]  /*7cd0*/  ISETP.LT.OR P1, PT, R2.reuse, R219, P1 ;  /* 0x000000db0200720c */ /* 0x040fe20000f21670 */
[----:B------:R-:W2:Y:S01]  /*7ce0*/  LDSM.16.M88.4 R40, [R215+0x6800] ;  /* 0x00680000d728783b */ /* 0x000ea20000000200 */
[----:B------:R-:W-:Y:S02]  /*7cf0*/  ISETP.LT.OR P0, PT, R2, R218, P0 ;  /* 0x000000da0200720c */ /* 0x000fe40000701670 */
[----:B------:R-:W-:Y:S01]  /*7d00*/  IADD3 R2, R0, 0x8, RZ ;  /* 0x0000000800027810 */ /* 0x000fe20007ffe0ff */
[----:B------:R-:W2:Y:S04]  /*7d10*/  LDSM.16.M88.4 R52, [R215+0x6000] ;  /* 0x00600000d734783b */ /* 0x000ea80000000200 */
[----:B------:R-:W2:Y:S04]  /*7d20*/  LDSM.16.M88.4 R44, [R215+0x6400] ;  /* 0x00640000d72c783b */ /* 0x000ea80000000200 */
[----:B------:R-:W2:Y:S01]  /*7d30*/  LDSM.16.M88.4 R36, [R215+0x6c00] ;  /* 0x006c0000d724783b */ /* 0x000ea20000000200 */
[C---:B---3--:R-:W-:Y:S03]  /*7d40*/  HMMA.16816.F32.BF16 R60, R8.reuse, R24, RZ ;  /* 0x00000018083c723c */ /* 0x048fe600000418ff */
[----:B------:R-:W3:Y:S04]  /*7d50*/  LDSM.16.M88.4 R16, [R217] ;  /* 0x00000000d910783b */ /* 0x000ee80000000200 */
[----:B------:R-:W0:Y:S01]  /*7d60*/  LDGDEPBAR ;  /* 0x00000000000079af */ /* 0x000e220000000000 */
[C---:B----4-:R-:W-:Y:S08]  /*7d70*/  HMMA.16816.F32.BF16 R180, R8.reuse, R32, RZ ;  /* 0x0000002008b4723c */ /* 0x050ff000000418ff */
[C---:B-1----:R-:W-:Y:S08]  /*7d80*/  HMMA.16816.F32.BF16 R108, R8.reuse, R28, RZ ;  /* 0x0000001c086c723c */ /* 0x042ff000000418ff */
[C---:B-----5:R-:W-:Y:S08]  /*7d90*/  HMMA.16816.F32.BF16 R48, R8.reuse, R20, RZ ;  /* 0x000000140830723c */ /* 0x060ff000000418ff */
[C---:B------:R-:W-:Y:S08]  /*7da0*/  HMMA.16816.F32.BF16 R176, R8.reuse, R34, RZ ;  /* 0x0000002208b0723c */ /* 0x040ff000000418ff */
[C---:B------:R-:W-:Y:S08]  /*7db0*/  HMMA.16816.F32.BF16 R64, R8.reuse, R30, RZ ;  /* 0x0000001e0840723c */ /* 0x040ff000000418ff */
[C---:B------:R-:W-:Y:S08]  /*7dc0*/  HMMA.16816.F32.BF16 R56, R8.reuse, R26, RZ ;  /* 0x0000001a0838723c */ /* 0x040ff000000418ff */
[----:B------:R-:W-:Y:S08]  /*7dd0*/  HMMA.16816.F32.BF16 R8, R8, R22, RZ ;  /* 0x000000160808723c */ /* 0x000ff000000418ff */
[C---:B------:R-:W-:Y:S08]  /*7de0*/  HMMA.16816.F32.BF16 R196, R12.reuse, R32, RZ ;  /* 0x000000200cc4723c */ /* 0x040ff000000418ff */
[C---:B------:R-:W-:Y:S08]  /*7df0*/  HMMA.16816.F32.BF16 R188, R12.reuse, R28, RZ ;  /* 0x0000001c0cbc723c */ /* 0x040ff000000418ff */
[C---:B------:R-:W-:Y:S01]  /*7e00*/  HMMA.16816.F32.BF16 R232, R12.reuse, R34, RZ ;  /* 0x000000220ce8723c */ /* 0x040fe200000418ff */
[----:B------:R-:W-:Y:S07]  /*7e10*/  LDSM.16.M88.4 R32, [R213+0x7c00] ;  /* 0x007c0000d520783b */ /* 0x000fee0000000200 */
[----:B------:R-:W-:Y:S08]  /*7e20*/  HMMA.16816.F32.BF16 R236, R12, R30, RZ ;  /* 0x0000001e0cec723c */ /* 0x000ff000000418ff */
[C---:B--2---:R-:W-:Y:S08]  /*7e30*/  HMMA.16816.F32.BF16 R200, R4.reuse, R40, R60 ;  /* 0x0000002804c8723c */ /* 0x044ff0000004183c */
        /* <DEDUP_REMOVED lines=8> */
[----:B------:R-:W-:Y:S04]  /*7ec0*/  LDSM.16.M88.4 R4, [R216+0x3000] ;  /* 0x00300000d804783b */ /* 0x000fe80000000200 */
[----:B------:R-:W1:Y:S03]  /*7ed0*/  LDSM.16.M88.4 R8, [R213+0x7000] ;  /* 0x00700000d508783b */ /* 0x000e660000000200 */
[C---:B------:R-:W-:Y:S08]  /*7ee0*/  HMMA.16816.F32.BF16 R192, R12.reuse, R24, RZ ;  /* 0x000000180cc0723c */ /* 0x040ff000000418ff */
[C---:B------:R-:W-:Y:S01]  /*7ef0*/  HMMA.16816.F32.BF16 R240, R12.reuse, R26, RZ ;  /* 0x0000001a0cf0723c */ /* 0x040fe200000418ff */
[----:B------:R-:W2:Y:S07]  /*7f00*/  LDSM.16.M88.4 R24, [R213+0x7400] ;  /* 0x00740000d518783b */ /* 0x000eae0000000200 */
[C---:B------:R-:W-:Y:S08]  /*7f10*/  HMMA.16816.F32.BF16 R184, R12.reuse, R20, RZ ;  /* 0x000000140cb8723c */ /* 0x040ff000000418ff */
[----:B------:R-:W-:Y:S01]  /*7f20*/  HMMA.16816.F32.BF16 R228, R12, R22, RZ ;  /* 0x000000160ce4723c */ /* 0x000fe200000418ff */
[----:B------:R-:W4:Y:S07]  /*7f30*/  LDSM.16.M88.4 R12, [R216+0x2000] ;  /* 0x00200000d80c783b */ /* 0x000f2e0000000200 */
[C---:B---3--:R-:W-:Y:S08]  /*7f40*/  HMMA.16816.F32.BF16 R28, R16.reuse, R52, R196 ;  /* 0x00000034101c723c */ /* 0x048ff000000418c4 */
[C---:B------:R-:W-:Y:S08]  /*7f50*/  HMMA.16816.F32.BF16 R20, R16.reuse, R44, R188 ;  /* 0x0000002c1014723c */ /* 0x040ff000000418bc */
[C---:B------:R-:W-:Y:S08]  /*7f60*/  HMMA.16816.F32.BF16 R52, R16.reuse, R54, R232 ;  /* 0x000000361034723c */ /* 0x040ff000000418e8 */
[C---:B------:R-:W-:Y:S08]  /*7f70*/  HMMA.16816.F32.BF16 R64, R16.reuse, R46, R236 ;  /* 0x0000002e1040723c */ /* 0x040ff000000418ec */
[C---:B------:R-:W-:Y:S08]  /*7f80*/  HMMA.16816.F32.BF16 R244, R16.reuse, R40, R192 ;  /* 0x0000002810f4723c */ /* 0x040ff000000418c0 */
[----:B------:R-:W-:Y:S08]  /*7f90*/  HMMA.16816.F32.BF16 R248, R16, R36, R184 ;  /* 0x0000002410f8723c */ /* 0x000ff000000418b8 */
[C---:B-1----:R-:W-:Y:S08]  /*7fa0*/  HMMA.16816.F32.BF16 R196, R4.reuse, R8, R208 ;  /* 0x0000000804c4723c */ /* 0x042ff000000418d0 */
[C---:B------:R-:W-:Y:S08]  /*7fb0*/  HMMA.16816.F32.BF16 R192, R4.reuse, R32, R180 ;  /* 0x0000002004c0723c */ /* 0x040ff000000418b4 */
[----:B------:R-:W-:Y:S08]  /*7fc0*/  HMMA.16816.F32.BF16 R188, R4, R10, R176 ;  /* 0x0000000a04bc723c */ /* 0x000ff000000418b0 */
[C---:B------:R-:W-:Y:S08]  /*7fd0*/  HMMA.16816.F32.BF16 R232, R16.reuse, R42, R240 ;  /* 0x0000002a10e8723c */ /* 0x040ff000000418f0 */
[----:B------:R-:W-:Y:S01]  /*7fe0*/  HMMA.16816.F32.BF16 R228, R16, R38, R228 ;  /* 0x0000002610e4723c */ /* 0x000fe200000418e4 */
[----:B------:R-:W-:Y:S07]  /*7ff0*/  LDSM.16.M88.4 R16, [R215+0x7400] ;  /* 0x00740000d710783b */ /* 0x000fee0000000200 */
[C---:B--2---:R-:W-:Y:S08]  /*8000*/  HMMA.16816.F32.BF16 R204, R4.reuse, R24, R204 ;  /* 0x0000001804cc723c */ /* 0x044ff000000418cc */
[C---:B------:R-:W-:Y:S08]  /*8010*/  HMMA.16816.F32.BF16 R208, R4.reuse, R48, R200 ;  /* 0x0000003004d0723c */ /* 0x040ff000000418c8 */
[C---:B------:R-:W-:Y:S08]  /*8020*/  HMMA.16816.F32.BF16 R184, R4.reuse, R26, R108 ;  /* 0x0000001a04b8723c */ /* 0x040ff0000004186c */
[C---:B------:R-:W-:Y:S08]  /*8030*/  HMMA.16816.F32.BF16 R180, R4.reuse, R50, R60 ;  /* 0x0000003204b4723c */ /* 0x040ff0000004183c */
[----:B------:R-:W-:Y:S01]  /*8040*/  HMMA.16816.F32.BF16 R176, R4, R34, R56 ;  /* 0x0000002204b0723c */ /* 0x000fe20000041838 */
[----:B------:R-:W1:Y:S07]  /*8050*/  LDSM.16.M88.4 R4, [R217+0x3000] ;  /* 0x00300000d904783b */ /* 0x000e6e0000000200 */
[C---:B----4-:R-:W-:Y:S01]  /*8060*/  HMMA.16816.F32.BF16 R108, R12.reuse, R8, R28 ;  /* 0x000000080c6c723c */ /* 0x050fe2000004181c */
        /* <DEDUP_REMOVED lines=8> */
[----:B------:R-:W-:Y:S08]  /*80f0*/  HMMA.16816.F32.BF16 R48, R12, R50, R232 ;  /* 0x000000320c30723c */ /* 0x000ff000000418e8 */
[----:B-1----:R-:W-:Y:S08]  /*8100*/  HMMA.16816.F32.BF16 R200, R4, R16, R204 ;  /* 0x0000001004c8723c */ /* 0x002ff000000418cc */
[----:B------:R-:W-:Y:S08]  /*8110*/  HMMA.16816.F32.BF16 R60, R12, R32, R248 ;  /* 0x000000200c3c723c */ /* 0x000ff000000418f8 */
[----:B--2---:R-:W-:Y:S08]  /*8120*/  HMMA.16816.F32.BF16 R64, R8, R20, R108 ;  /* 0x000000140840723c */ /* 0x004ff0000004186c */
[----:B---3--:R-:W-:Y:S08]  /*8130*/  HMMA.16816.F32.BF16 R204, R4, R26, R180 ;  /* 0x0000001a04cc723c */ /* 0x008ff000000418b4 */
[----:B------:R-:W-:Y:S01]  /*8140*/  HMMA.16816.F32.BF16 R56, R12, R34, R228 ;  /* 0x000000220c38723c */ /* 0x000fe200000418e4 */
[----:B------:R-:W-:Y:S04]  /*8150*/  LDSM.16.M88.4 R32, [R213+0x8000] ;  /* 0x00800000d520783b */ /* 0x000fe80000000200 */
[----:B------:R-:W-:Y:S03]  /*8160*/  LDSM.16.M88.4 R12, [R216+0x5000] ;  /* 0x00500000d80c783b */ /* 0x000fe60000000200 */
[----:B------:R-:W-:Y:S08]  /*8170*/  HMMA.16816.F32.BF16 R184, R4, R18, R184 ;  /* 0x0000001204b8723c */ /* 0x000ff000000418b8 */
[C---:B------:R-:W-:Y:S08]  /*8180*/  HMMA.16816.F32.BF16 R108, R8.reuse, R16, R44 ;  /* 0x00000010086c723c */ /* 0x040ff0000004182c */
[----:B------:R-:W-:Y:S01]  /*8190*/  HMMA.16816.F32.BF16 R180, R8, R18, R40 ;  /* 0x0000001208b4723c */ /* 0x000fe20000041828 */
[----:B------:R-:W1:Y:S07]  /*81a0*/  LDSM.16.M88.4 R16, [R216+0x4000] ;  /* 0x00400000d810783b */ /* 0x000e6e0000000200 */
[C---:B------:R-:W-:Y:S08]  /*81b0*/  HMMA.16816.F32.BF16 R240, R4.reuse, R30, R176 ;  /* 0x0000001e04f0723c */ /* 0x040ff000000418b0 */
[-C--:B------:R-:W-:Y:S08]  /*81c0*/  HMMA.16816.F32.BF16 R208, R4, R24.reuse, R208 ;  /* 0x0000001804d0723c */ /* 0x080ff000000418d0 */
[C---:B------:R-:W-:Y:S08]  /*81d0*/  HMMA.16816.F32.BF16 R176, R8.reuse, R24, R36 ;  /* 0x0000001808b0723c */ /* 0x040ff00000041824 */
[----:B------:R-:W-:Y:S01]  /*81e0*/  HMMA.16816.F32.BF16 R44, R8, R26, R48 ;  /* 0x0000001a082c723c */ /* 0x000fe20000041830 */
[----:B------:R-:W2:Y:S07]  /*81f0*/  LDSM.16.M88.4 R24, [R213+0x8400] ;  /* 0x00840000d518783b */ /* 0x000eae0000000200 */
[C---:B------:R-:W-:Y:S08]  /*8200*/  HMMA.16816.F32.BF16 R196, R4.reuse, R20, R196 ;  /* 0x0000001404c4723c */ /* 0x040ff000000418c4 */
[-C--:B------:R-:W-:Y:S08]  /*8210*/  HMMA.16816.F32.BF16 R188, R4, R22.reuse, R188 ;  /* 0x0000001604bc723c */ /* 0x080ff000000418bc */
[----:B------:R-:W-:Y:S01]  /*8220*/  HMMA.16816.F32.BF16 R52, R8, R22, R52 ;  /* 0x000000160834723c */ /* 0x000fe20000041834 */
[----:B------:R-:W3:Y:S07]  /*8230*/  LDSM.16.M88.4 R20, [R213+0x8800] ;  /* 0x00880000d514783b */ /* 0x000eee0000000200 */
[-C--:B------:R-:W-:Y:S01]  /*8240*/  HMMA.16816.F32.BF16 R236, R4, R28.reuse, R192 ;  /* 0x0000001c04ec723c */ /* 0x080fe200000418c0 */
[----:B------:R-:W-:Y:S07]  /*8250*/  LDSM.16.M88.4 R4, [R217+0x5000] ;  /* 0x00500000d904783b */ /* 0x000fee0000000200 */
[C---:B------:R-:W-:Y:S08]  /*8260*/  HMMA.16816.F32.BF16 R228, R8.reuse, R28, R60 ;  /* 0x0000001c08e4723c */ /* 0x040ff0000004183c */
[----:B------:R-:W-:Y:S01]  /*8270*/  HMMA.16816.F32.BF16 R232, R8, R30, R56 ;  /* 0x0000001e08e8723c */ /* 0x000fe20000041838 */
[----:B------:R-:W-:Y:S04]  /*8280*/  LDSM.16.M88.4 R28, [R215+0x8000] ;  /* 0x00800000d71c783b */ /* 0x000fe80000000200 */
[----:B------:R-:W4:Y:S03]  /*8290*/  LDSM.16.M88.4 R8, [R217+0x4000] ;  /* 0x00400000d908783b */ /* 0x000f260000000200 */
[-C--:B-1----:R-:W-:Y:S08]  /*82a0*/  HMMA.16816.F32.BF16 R36, R16, R32.reuse, R64 ;  /* 0x000000201024723c */ /* 0x082ff00000041840 */
[----:B------:R-:W-:Y:S08]  /*82b0*/  HMMA.16816.F32.BF16 R40, R12, R32, R196 ;  /* 0x000000200c28723c */ /* 0x000ff000000418c4 */
[----:B--2---:R-:W-:Y:S08]  /*82c0*/  HMMA.16816.F32.BF16 R56, R16, R24, R108 ;  /* 0x000000181038723c */ /* 0x004ff0000004186c */
[C---:B------:R-:W-:Y:S08]  /*82d0*/  HMMA.16816.F32.BF16 R48, R12.reuse, R34, R188 ;  /* 0x000000220c30723c */ /* 0x040ff000000418bc */
[-C--:B------:R-:W-:Y:S08]  /*82e0*/  HMMA.16816.F32.BF16 R64, R12, R26.reuse, R184 ;  /* 0x0000001a0c40723c */ /* 0x080ff000000418b8 */
[C---:B------:R-:W-:Y:S08]  /*82f0*/  HMMA.16816.F32.BF16 R108, R16.reuse, R26, R180 ;  /* 0x0000001a106c723c */ /* 0x040ff000000418b4 */
[-C--:B---3--:R-:W-:Y:S08]  /*8300*/  HMMA.16816.F32.BF16 R176, R16, R20.reuse, R176 ;  /* 0x0000001410b0723c */ /* 0x088ff000000418b0 */
[C---:B------:R-:W-:Y:S08]  /*8310*/  HMMA.16816.F32.BF16 R180, R12.reuse, R20, R208 ;  /* 0x000000140cb4723c */ /* 0x040ff000000418d0 */
[-C--:B------:R-:W-:Y:S08]  /*8320*/  HMMA.16816.F32.BF16 R188, R12, R22.reuse, R204 ;  /* 0x000000160cbc723c */ /* 0x080ff000000418cc */
[C---:B------:R-:W-:Y:S01]  /*8330*/  HMMA.16816.F32.BF16 R184, R16.reuse, R22, R44 ;  /* 0x0000001610b8723c */ /* 0x040fe2000004182c */
[----:B------:R-:W1:Y:S07]  /*8340*/  LDSM.16.M88.4 R20, [R215+0x8400] ;  /* 0x00840000d714783b */ /* 0x000e6e0000000200 */
[----:B------:R-:W-:Y:S08]  /*8350*/  HMMA.16816.F32.BF16 R52, R16, R34, R52 ;  /* 0x000000221034723c */ /* 0x000ff00000041834 */
[----:B----4-:R-:W-:Y:S08]  /*8360*/  HMMA.16816.F32.BF16 R32, R8, R28, R36 ;  /* 0x0000001c0820723c */ /* 0x010ff00000041824 */
[----:B------:R-:W-:Y:S08]  /*8370*/  HMMA.16816.F32.BF16 R60, R12, R24, R200 ;  /* 0x000000180c3c723c */ /* 0x000ff000000418c8 */
[C---:B------:R-:W-:Y:S08]  /*8380*/  HMMA.16816.F32.BF16 R24, R4.reuse, R28, R40 ;  /* 0x0000001c0418723c */ /* 0x040ff00000041828 */
[----:B------:R-:W-:Y:S01]  /*8390*/  HMMA.16816.F32.BF16 R44, R4, R30, R48 ;  /* 0x0000001e042c723c */ /* 0x000fe20000041830 */
[----:B------:R-:W-:-:S02]  /*83a0*/  FSEL R100, R32, -INF , !P3 ;  /* 0xff80000020647808 */ /* 0x000fc40005800000 */
[----:B------:R-:W-:Y:S02]  /*83b0*/  ISETP.GE.AND P3, PT, R0, R222, PT ;  /* 0x000000de0000720c */ /* 0x000fe40003f66270 */
[----:B------:R-:W-:Y:S02]  /*83c0*/  FSEL R107, R34, -INF , !P2 ;  /* 0xff800000226b7808 */ /* 0x000fe40005000000 */
[----:B------:R-:W-:Y:S01]  /*83d0*/  FSEL R106, R35, -INF , !P5 ;  /* 0xff800000236a7808 */ /* 0x000fe20006800000 */
[----:B------:R-:W-:Y:S01]  /*83e0*/  HMMA.16816.F32.BF16 R28, R8, R30, R52 ;  /* 0x0000001e081c723c */ /* 0x000fe20000041834 */
[----:B------:R-:W-:Y:S02]  /*83f0*/  ISETP.GE.AND P2, PT, R2, R225, PT ;  /* 0x000000e10200720c */ /* 0x000fe40003f46270 */
[----:B------:R-:W-:Y:S02]  /*8400*/  ISETP.GE.AND P5, PT, R3, R224, PT ;  /* 0x000000e00300720c */ /* 0x000fe40003fa6270 */
[----:B------:R-:W-:-:S02]  /*8410*/  ISETP.LT.OR P3, PT, R0, R218, P3 ;  /* 0x000000da0000720c */ /* 0x000fc40001f61670 */
[----:B------:R-:W-:Y:S01]  /*8420*/  ISETP.LT.OR P2, PT, R2, R221, P2 ;  /* 0x000000dd0200720c */ /* 0x000fe20001741670 */
[-C--:B-1----:R-:W-:Y:S01]  /*8430*/  HMMA.16816.F32.BF16 R40, R4, R20.reuse, R60 ;  /* 0x000000140428723c */ /* 0x082fe2000004183c */
[----:B------:R-:W-:Y:S02]  /*8440*/  FSEL R193, R24, -INF , !P4 ;  /* 0xff80000018c17808 */ /* 0x000fe40006000000 */
[----:B------:R-:W-:Y:S02]  /*8450*/  ISETP.GE.AND P4, PT, R2, R224, PT ;  /* 0x000000e00200720c */ /* 0x000fe40003f86270 */
[----:B------:R-:W-:Y:S02]  /*8460*/  ISETP.LT.OR P5, PT, R3, R220, P5 ;  /* 0x000000dc0300720c */ /* 0x000fe40002fa1670 */
[----:B------:R-:W-:Y:S01]  /*8470*/  FSEL R61, R33, -INF , !P6 ;  /* 0xff800000213d7808 */ /* 0x000fe20007000000 */
[----:B------:R-:W-:Y:S01]  /*8480*/  HMMA.16816.F32.BF16 R48, R8, R20, R56 ;  /* 0x000000140830723c */ /* 0x000fe20000041838 */
[----:B------:R-:W-:-:S02]  /*8490*/  ISETP.GE.AND P6, PT, R3, R225, PT ;  /* 0x000000e10300720c */ /* 0x000fc40003fc6270 */
[----:B------:R-:W-:Y:S02]  /*84a0*/  ISETP.LT.OR P4, PT, R2, R220, P4 ;  /* 0x000000dc0200720c */ /* 0x000fe40002781670 */
[----:B------:R-:W-:Y:S02]  /*84b0*/  ISETP.LT.OR P6, PT, R3, R221, P6 ;  /* 0x000000dd0300720c */ /* 0x000fe400037c1670 */
[----:B------:R-:W-:Y:S01]  /*84c0*/  FSEL R194, R26, -INF , !P3 ;  /* 0xff8000001ac27808 */ /* 0x000fe20005800000 */
[----:B------:R-:W-:Y:S01]  /*84d0*/  HMMA.16816.F32.BF16 R36, R4, R22, R64 ;  /* 0x000000160424723c */ /* 0x000fe20000041840 */
[----:B------:R-:W-:Y:S02]  /*84e0*/  FSEL R195, R25, -INF , !P1 ;  /* 0xff80000019c37808 */ /* 0x000fe40004800000 */
[----:B------:R-:W-:Y:S02]  /*84f0*/  FSEL R196, R27, -INF , !P0 ;  /* 0xff8000001bc47808 */ /* 0x000fe40004000000 */
[----:B------:R-:W1:Y:S01]  /*8500*/  LDSM.16.M88.4 R24, [R215+0x8800] ;  /* 0x00880000d718783b */ /* 0x000e620000000200 */
[----:B------:R-:W-:-:S02]  /*8510*/  FSEL R62, R28, -INF , !P2 ;  /* 0xff8000001c3e7808 */ /* 0x000fc40005000000 */
[----:B------:R-:W-:Y:S01]  /*8520*/  FSEL R101, R30, -INF , !P4 ;  /* 0xff8000001e657808 */ /* 0x000fe20006000000 */
[----:B------:R-:W-:Y:S01]  /*8530*/  HMMA.16816.F32.BF16 R32, R8, R22, R108 ;  /* 0x000000160820723c */ /* 0x000fe2000004186c */
[----:B------:R-:W-:Y:S01]  /*8540*/  FSEL R60, R29, -INF , !P6 ;  /* 0xff8000001d3c7808 */ /* 0x000fe20007000000 */
[----:B------:R-:W-:Y:S01]  /*8550*/  LDSM.16.M88.4 R20, [R215+0x8c00] ;  /* 0x008c0000d714783b */ /* 0x000fe20000000200 */
[----:B------:R-:W-:Y:S02]  /*8560*/  FSEL R63, R31, -INF , !P5 ;  /* 0xff8000001f3f7808 */ /* 0x000fe40006800000 */
[C---:B------:R-:W-:Y:S01]  /*8570*/  ISETP.GE.AND P3, PT, R2.reuse, R223, PT ;  /* 0x000000df0200720c */ /* 0x040fe20003f66270 */
[----:B------:R-:W2:Y:S01]  /*8580*/  LDSM.16.M88.4 R28, [R213+0x8c00] ;  /* 0x008c0000d51c783b */ /* 0x000ea20000000200 */
[----:B------:R-:W-:Y:S01]  /*8590*/  ISETP.GE.AND P1, PT, R2, R222, PT ;  /* 0x000000de0200720c */ /* 0x000fe20003f26270 */
[----:B------:R-:W-:-:S04]  /*85a0*/  DEPBAR.LE SB0, 0x0 ;  /* 0x000080000000791a */ /* 0x000fc80000000000 */
[----:B------:R-:W-:Y:S01]  /*85b0*/  BAR.SYNC.DEFER_BLOCKING 0x0 ;  /* 0x0000000000007b1d */ /* 0x000fe20000010000 */
[C---:B------:R-:W-:Y:S02]  /*85c0*/  ISETP.LT.OR P3, PT, R2.reuse, R219, P3 ;  /* 0x000000db0200720c */ /* 0x040fe40001f61670 */
[----:B------:R-:W-:Y:S02]  /*85d0*/  ISETP.LT.OR P1, PT, R2, R218, P1 ;  /* 0x000000da0200720c */ /* 0x000fe40000f21670 */
[----:B------:R-:W-:Y:S02]  /*85e0*/  IADD3 R2, R0, 0x10, RZ ;  /* 0x0000001000027810 */ /* 0x000fe40007ffe0ff */
[C---:B------:R-:W-:Y:S02]  /*85f0*/  ISETP.GE.AND P0, PT, R3.reuse, R223, PT ;  /* 0x000000df0300720c */ /* 0x040fe40003f06270 */
[----:B------:R-:W-:Y:S02]  /*8600*/  ISETP.GE.AND P2, PT, R3, R222, PT ;  /* 0x000000de0300720c */ /* 0x000fe40003f46270 */
[----:B------:R-:W-:-:S02]  /*8610*/  ISETP.GE.AND P4, PT, R2, R225, PT ;  /* 0x000000e10200720c */ /* 0x000fc40003f86270 */
[C---:B------:R-:W-:Y:S02]  /*8620*/  ISETP.LT.OR P0, PT, R3.reuse, R219, P0 ;  /* 0x000000db0300720c */ /* 0x040fe40000701670 */
[----:B------:R-:W-:Y:S02]  /*8630*/  ISETP.LT.OR P2, PT, R3, R218, P2 ;  /* 0x000000da0300720c */ /* 0x000fe40001741670 */
[----:B------:R-:W-:Y:S02]  /*8640*/  ISETP.LT.OR P4, PT, R2, R221, P4 ;  /* 0x000000dd0200720c */ /* 0x000fe40002781670 */
[----:B------:R-:W-:Y:S02]  /*8650*/  IADD3 R3, R0, 0x11, RZ ;  /* 0x0000001100037810 */ /* 0x000fe40007ffe0ff */
[----:B------:R-:W-:Y:S02]  /*8660*/  FSEL R192, R44, -INF , !P3 ;  /* 0xff8000002cc07808 */ /* 0x000fe40005800000 */
[----:B------:R-:W-:Y:S01]  /*8670*/  FSEL R66, R46, -INF , !P1 ;  /* 0xff8000002e427808 */ /* 0x000fe20004800000 */
[----:B-1----:R-:W-:Y:S01]  /*8680*/  HMMA.16816.F32.BF16 R56, R8, R24, R176 ;  /* 0x000000180838723c */ /* 0x002fe200000418b0 */
[----:B------:R-:W-:-:S02]  /*8690*/  FSEL R64, R45, -INF , !P0 ;  /* 0xff8000002d407808 */ /* 0x000fc40004000000 */
[----:B------:R-:W-:Y:S02]  /*86a0*/  FSEL R65, R47, -INF , !P2 ;  /* 0xff8000002f417808 */ /* 0x000fe40005000000 */
[----:B------:R-:W-:Y:S02]  /*86b0*/  FSEL R197, R48, -INF , !P4 ;  /* 0xff80000030c57808 */ /* 0x000fe40006000000 */
[C---:B------:R-:W-:Y:S01]  /*86c0*/  ISETP.GE.AND P3, PT, R2.reuse, R224, PT ;  /* 0x000000e00200720c */ /* 0x040fe20003f66270 */
[----:B------:R-:W-:Y:S01]  /*86d0*/  HMMA.16816.F32.BF16 R52, R4, R24, R180 ;  /* 0x000000180434723c */ /* 0x000fe200000418b4 */
[C---:B------:R-:W-:Y:S02]  /*86e0*/  ISETP.GE.AND P1, PT, R2.reuse, R223, PT ;  /* 0x000000df0200720c */ /* 0x040fe40003f26270 */
[----:B------:R-:W-:Y:S02]  /*86f0*/  ISETP.GE.AND P0, PT, R2, R222, PT ;  /* 0x000000de0200720c */ /* 0x000fe40003f06270 */
[----:B------:R-:W-:-:S02]  /*8700*/  ISETP.GE.AND P2, PT, R3, R225, PT ;  /* 0x000000e10300720c */ /* 0x000fc40003f46270 */
[C---:B------:R-:W-:Y:S01]  /*8710*/  ISETP.GE.AND P6, PT, R3.reuse, R224, PT ;  /* 0x000000e00300720c */ /* 0x040fe20003fc6270 */
[C---:B--2---:R-:W-:Y:S01]  /*8720*/  HMMA.16816.F32.BF16 R44, R16.reuse, R28, R228 ;  /* 0x0000001c102c723c */ /* 0x044fe200000418e4 */
[C---:B------:R-:W-:Y:S02]  /*8730*/  ISETP.GE.AND P5, PT, R3.reuse, R223, PT ;  /* 0x000000df0300720c */ /* 0x040fe40003fa6270 */
[----:B------:R-:W-:Y:S02]  /*8740*/  ISETP.GE.AND P4, PT, R3, R222, PT ;  /* 0x000000de0300720c */ /* 0x000fe40003f86270 */
[C---:B------:R-:W-:Y:S02]  /*8750*/  ISETP.LT.OR P3, PT, R2.reuse, R220, P3 ;  /* 0x000000dc0200720c */ /* 0x040fe40001f61670 */
[C---:B------:R-:W-:Y:S01]  /*8760*/  ISETP.LT.OR P1, PT, R2.reuse, R219, P1 ;  /* 0x000000db0200720c */ /* 0x040fe20000f21670 */
[----:B------:R-:W-:Y:S01]  /*8770*/  HMMA.16816.F32.BF16 R16, R16, R30, R232 ;  /* 0x0000001e1010723c */ /* 0x000fe200000418e8 */
[----:B------:R-:W-:-:S02]  /*8780*/  ISETP.LT.OR P0, PT, R2, R218, P0 ;  /* 0x000000da0200720c */ /* 0x000fc40000701670 */
[C---:B------:R-:W-:Y:S02]  /*8790*/  ISETP.LT.OR P2, PT, R3.reuse, R221, P2 ;  /* 0x000000dd0300720c */ /* 0x040fe40001741670 */
[C---:B------:R-:W-:Y:S02]  /*87a0*/  ISETP.LT.OR P6, PT, R3.reuse, R220, P6 ;  /* 0x000000dc0300720c */ /* 0x040fe400037c1670 */
[C---:B------:R-:W-:Y:S02]  /*87b0*/  ISETP.LT.OR P5, PT, R3.reuse, R219, P5 ;  /* 0x000000db0300720c */ /* 0x040fe40002fa1670 */
[----:B------:R-:W-:Y:S02]  /*87c0*/  ISETP.LT.OR P4, PT, R3, R218, P4 ;  /* 0x000000da0300720c */ /* 0x000fe40002781670 */
[C---:B------:R-:W-:Y:S02]  /*87d0*/  IADD3 R2, R0.reuse, 0x18, RZ ;  /* 0x0000001800027810 */ /* 0x040fe40007ffe0ff */
[----:B------:R-:W-:-:S02]  /*87e0*/  IADD3 R3, R0, 0x19, RZ ;  /* 0x0000001900037810 */ /* 0x000fc40007ffe0ff */
[----:B------:R-:W-:Y:S02]  /*87f0*/  FSEL R198, R50, -INF , !P3 ;  /* 0xff80000032c67808 */ /* 0x000fe40005800000 */
[----:B------:R-:W-:Y:S02]  /*8800*/  FSEL R199, R40, -INF , !P1 ;  /* 0xff80000028c77808 */ /* 0x000fe40004800000 */
[----:B------:R-:W-:Y:S02]  /*8810*/  FSEL R200, R42, -INF , !P0 ;  /* 0xff8000002ac87808 */ /* 0x000fe40004000000 */
[----:B------:R-:W-:Y:S02]  /*8820*/  FSEL R176, R49, -INF , !P2 ;  /* 0xff80000031b07808 */ /* 0x000fe40005000000 */
[----:B------:R-:W-:Y:S02]  /*8830*/  FSEL R111, R51, -INF , !P6 ;  /* 0xff800000336f7808 */ /* 0x000fe40007000000 */
[C---:B------:R-:W-:Y:S01]  /*8840*/  ISETP.GE.AND P3, PT, R2.reuse, R225, PT ;  /* 0x000000e10200720c */ /* 0x040fe20003f66270 */
[----:B------:R-:W-:Y:S01]  /*8850*/  HMMA.16816.F32.BF16 R48, R8, R26, R184 ;  /* 0x0000001a0830723c */ /* 0x000fe200000418b8 */
[----:B------:R-:W-:-:S02]  /*8860*/  ISETP.GE.AND P1, PT, R2, R224, PT ;  /* 0x000000e00200720c */ /* 0x000fc40003f26270 */
[CC--:B------:R-:W-:Y:S02]  /*8870*/  ISETP.GE.AND P0, PT, R2.reuse, R223.reuse, PT ;  /* 0x000000df0200720c */ /* 0x0c0fe40003f06270 */
[C---:B------:R-:W-:Y:S02]  /*8880*/  ISETP.GE.AND P2, PT, R2.reuse, R222, PT ;  /* 0x000000de0200720c */ /* 0x040fe40003f46270 */
[----:B------:R-:W-:Y:S01]  /*8890*/  ISETP.GE.AND P6, PT, R3, R223, PT ;  /* 0x000000df0300720c */ /* 0x000fe20003fc6270 */
[----:B------:R-:W-:Y:S01]  /*88a0*/  HMMA.16816.F32.BF16 R24, R4, R26, R188 ;  /* 0x0000001a0418723c */ /* 0x000fe200000418bc */
[----:B------:R-:W-:Y:S02]  /*88b0*/  FSEL R177, R41, -INF , !P5 ;  /* 0xff80000029b17808 */ /* 0x000fe40006800000 */
[----:B------:R-:W-:Y:S02]  /*88c0*/  FSEL R182, R43, -INF , !P4 ;  /* 0xff8000002bb67808 */ /* 0x000fe40006000000 */
[----:B------:R-:W-:-:S02]  /*88d0*/  ISETP.LT.OR P3, PT, R2, R221, P3 ;  /* 0x000000dd0200720c */ /* 0x000fc40001f61670 */
[C---:B------:R-:W-:Y:S01]  /*88e0*/  ISETP.LT.OR P1, PT, R2.reuse, R220, P1 ;  /* 0x000000dc0200720c */ /* 0x040fe20000f21670 */
[C---:B------:R-:W-:Y:S01]  /*88f0*/  HMMA.16816.F32.BF16 R40, R12.reuse, R28, R236 ;  /* 0x0000001c0c28723c */ /* 0x040fe200000418ec */
[CC--:B------:R-:W-:Y:S02]  /*8900*/  ISETP.LT.OR P0, PT, R2.reuse, R219.reuse, P0 ;  /* 0x000000db0200720c */ /* 0x0c0fe40000701670 */
[----:B------:R-:W-:Y:S02]  /*8910*/  ISETP.LT.OR P2, PT, R2, R218, P2 ;  /* 0x000000da0200720c */ /* 0x000fe40001741670 */
[----:B------:R-:W-:Y:S02]  /*8920*/  ISETP.LT.OR P6, PT, R3, R219, P6 ;  /* 0x000000db0300720c */ /* 0x000fe400037c1670 */
[----:B------:R-:W-:Y:S01]  /*8930*/  IADD3 R2, R0, 0x20, RZ ;  /* 0x0000002000027810 */ /* 0x000fe20007ffe0ff */
[----:B------:R-:W-:Y:S01]  /*8940*/  HMMA.16816.F32.BF16 R12, R12, R30, R240 ;  /* 0x0000001e0c0c723c */ /* 0x000fe200000418f0 */
        /* <DEDUP_REMOVED lines=19> */
[C---:B------:R-:W-:Y:S02]  /*8a80*/  IADD3 R3, R0.reuse, 0x21, RZ ;  /* 0x0000002100037810 */ /* 0x040fe40007ffe0ff */
[----:B------:R-:W-:Y:S02]  /*8a90*/  IADD3 R2, R0, 0x28, RZ ;  /* 0x0000002800027810 */ /* 0x000fe40007ffe0ff */
[----:B------:R-:W-:Y:S02]  /*8aa0*/  FSEL R180, R39, -INF , !P3 ;  /* 0xff80000027b47808 */ /* 0x000fe40005800000 */
[----:B------:R-:W-:Y:S01]  /*8ab0*/  FSEL R67, R33, -INF , !P5 ;  /* 0xff80000021437808 */ /* 0x000fe20006800000 */
[----:B------:R-:W-:Y:S01]  /*8ac0*/  HMMA.16816.F32.BF16 R36, R8, R20, R44 ;  /* 0x000000140824723c */ /* 0x000fe2000004182c */
[----:B------:R-:W-:Y:S02]  /*8ad0*/  FSEL R108, R35, -INF , !P4 ;  /* 0xff800000236c7808 */ /* 0x000fe40006000000 */
[----:B------:R-:W-:-:S02]  /*8ae0*/  FSEL R185, R56, -INF , !P1 ;  /* 0xff80000038b97808 */ /* 0x000fc40004800000 */
[----:B------:R-:W-:Y:S02]  /*8af0*/  FSEL R189, R58, -INF , !P0 ;  /* 0xff8000003abd7808 */ /* 0x000fe40004000000 */
[C---:B------:R-:W-:Y:S01]  /*8b00*/  ISETP.GE.AND P4, PT, R3.reuse, R225, PT ;  /* 0x000000e10300720c */ /* 0x040fe20003f86270 */
[C---:B------:R-:W-:Y:S01]  /*8b10*/  HMMA.16816.F32.BF16 R32, R4.reuse, R20, R40 ;  /* 0x000000140420723c */ /* 0x040fe20000041828 */
[C---:B------:R-:W-:Y:S02]  /*8b20*/  ISETP.GE.AND P5, PT, R3.reuse, R224, PT ;  /* 0x000000e00300720c */ /* 0x040fe40003fa6270 */
[C---:B------:R-:W-:Y:S02]  /*8b30*/  ISETP.GE.AND P3, PT, R3.reuse, R223, PT ;  /* 0x000000df0300720c */ /* 0x040fe40003f66270 */
[C---:B------:R-:W-:Y:S02]  /*8b40*/  ISETP.GE.AND P1, PT, R3.reuse, R222, PT ;  /* 0x000000de0300720c */ /* 0x040fe40003f26270 */
[----:B------:R-:W-:Y:S01]  /*8b50*/  ISETP.GE.AND P0, PT, R2, R225, PT ;  /* 0x000000e10200720c */ /* 0x000fe20003f06270 */
[----:B------:R-:W-:Y:S01]  /*8b60*/  HMMA.16816.F32.BF16 R4, R4, R22, R12 ;  /* 0x000000160404723c */ /* 0x000fe2000004180c */
[----:B------:R-:W-:-:S02]  /*8b70*/  ISETP.LT.OR P4, PT, R3, R221, P4 ;  /* 0x000000dd0300720c */ /* 0x000fc40002781670 */
[C---:B------:R-:W-:Y:S02]  /*8b80*/  ISETP.LT.OR P5, PT, R3.reuse, R220, P5 ;  /* 0x000000dc0300720c */ /* 0x040fe40002fa1670 */
[C---:B------:R-:W-:Y:S02]  /*8b90*/  ISETP.LT.OR P3, PT, R3.reuse, R219, P3 ;  /* 0x000000db0300720c */ /* 0x040fe40001f61670 */
[----:B------:R-:W-:Y:S01]  /*8ba0*/  ISETP.LT.OR P1, PT, R3, R218, P1 ;  /* 0x000000da0300720c */ /* 0x000fe20000f21670 */
[----:B------:R-:W-:Y:S01]  /*8bb0*/  HMMA.16816.F32.BF16 R8, R8, R22, R16 ;  /* 0x000000160808723c */ /* 0x000fe20000041810 */
        /* <DEDUP_REMOVED lines=8> */
[----:B------:R-:W-:-:S02]  /*8c40*/  FSEL R183, R48, -INF , !P0 ;  /* 0xff80000030b77808 */ /* 0x000fc40004000000 */
[C---:B------:R-:W-:Y:S02]  /*8c50*/  ISETP.GE.AND P2, PT, R2.reuse, R224, PT ;  /* 0x000000e00200720c */ /* 0x040fe40003f46270 */
[C---:B------:R-:W-:Y:S02]  /*8c60*/  ISETP.GE.AND P6, PT, R2.reuse, R223, PT ;  /* 0x000000df0200720c */ /* 0x040fe40003fc6270 */
[----:B------:R-:W-:Y:S02]  /*8c70*/  ISETP.GE.AND P4, PT, R2, R222, PT ;  /* 0x000000de0200720c */ /* 0x000fe40003f86270 */
[C---:B------:R-:W-:Y:S02]  /*8c80*/  ISETP.GE.AND P5, PT, R3.reuse, R225, PT ;  /* 0x000000e10300720c */ /* 0x040fe40003fa6270 */
[C---:B------:R-:W-:Y:S02]  /*8c90*/  ISETP.GE.AND P3, PT, R3.reuse, R224, PT ;  /* 0x000000e00300720c */ /* 0x040fe40003f66270 */
[----:B------:R-:W-:-:S02]  /*8ca0*/  ISETP.GE.AND P1, PT, R3, R223, PT ;  /* 0x000000df0300720c */ /* 0x000fc40003f26270 */
[C---:B------:R-:W-:Y:S02]  /*8cb0*/  ISETP.GE.AND P0, PT, R3.reuse, R222, PT ;  /* 0x000000de0300720c */ /* 0x040fe40003f06270 */
[C---:B------:R-:W-:Y:S02]  /*8cc0*/  ISETP.LT.OR P2, PT, R2.reuse, R220, P2 ;  /* 0x000000dc0200720c */ /* 0x040fe40001741670 */
[C---:B------:R-:W-:Y:S02]  /*8cd0*/  ISETP.LT.OR P6, PT, R2.reuse, R219, P6 ;  /* 0x000000db0200720c */ /* 0x040fe400037c1670 */
        /* <DEDUP_REMOVED lines=27> */
[----:B------:R-:W-:Y:S02]  /*8e90*/  FSEL R186, R51, -INF , !P3 ;  /* 0xff80000033ba7808 */ /* 0x000fe40005800000 */
[----:B------:R-:W-:Y:S02]  /*8ea0*/  FSEL R228, R36, -INF , !P2 ;  /* 0xff80000024e47808 */ /* 0x000fe40005000000 */
[----:B------:R-:W-:Y:S02]  /*8eb0*/  FSEL R238, R34, -INF , !P1 ;  /* 0xff80000022ee7808 */ /* 0x000fe40004800000 */
[C---:B------:R-:W-:Y:S02]  /*8ec0*/  ISETP.GE.AND P5, PT, R3.reuse, R224, PT ;  /* 0x000000e00300720c */ /* 0x040fe40003fa6270 */
[C---:B------:R-:W-:Y:S02]  /*8ed0*/  ISETP.GE.AND P3, PT, R3.reuse, R223, PT ;  /* 0x000000df0300720c */ /* 0x040fe40003f66270 */
[----:B------:R-:W-:-:S02]  /*8ee0*/  ISETP.GE.AND P2, PT, R3, R222, PT ;  /* 0x000000de0300720c */ /* 0x000fc40003f46270 */
[----:B------:R-:W-:Y:S02]  /*8ef0*/  ISETP.GE.AND P1, PT, R2, R223, PT ;  /* 0x000000df0200720c */ /* 0x000fe40003f26270 */
[----:B------:R-:W-:Y:S02]  /*8f00*/  FSEL R236, R6, -INF , !P0 ;  /* 0xff80000006ec7808 */ /* 0x000fe40004000000 */
[----:B------:R-:W-:Y:S02]  /*8f10*/  PLOP3.LUT P0, PT, PT, PT, UP0, 0x80, 0x0 ;  /* 0x000000000000781c */ /* 0x000fe40003f0f008 */
        /* <DEDUP_REMOVED lines=27> */
[----:B------:R-:W-:Y:S02]  /*90d0*/  FSEL R207, R9, -INF , !P5 ;  /* 0xff80000009cf7808 */ /* 0x000fe40006800000 */
[----:B------:R-:W-:Y:S01]  /*90e0*/  FSEL R211, R11, -INF , !P3 ;  /* 0xff8000000bd37808 */ /* 0x000fe20005800000 */
[----:B------:R-:W-:Y:S05]  /*90f0*/  @!P0 BRA `(.L_x_666) ;  /* 0x000001c000008947 */ /* 0x000fea0003800000 */
[----:B------:R-:W2:Y:S04]  /*9100*/  LDL.64 R244, [R1+0x68] ;  /* 0x0000680001f47983 */ /* 0x000ea80000100a00 */
[----:B------:R-:W3:Y:S01]  /*9110*/  LDL.64 R246, [R1+0x60] ;  /* 0x0000600001f67983 */ /* 0x000ee20000100a00 */
[----:B------:R-:W-:Y:S02]  /*9120*/  UIADD3 UR32, UR30, -0x3, URZ ;  /* 0xfffffffd1e207890 */ /* 0x000fe4000fffe03f */
[----:B------:R-:W-:-:S02]  /*9130*/  ULDC.64 UR4, c[0x0][0x198] ;  /* 0x0000660000047ab9 */ /* 0x000fc40000000a00 */
[----:B------:R-:W-:Y:S02]  /*9140*/  USHF.R.S32.HI UR31, URZ, 0x1f, UR32 ;  /* 0x0000001f3f1f7899 */ /* 0x000fe40008011420 */
[----:B------:R-:W-:Y:S02]  /*9150*/  UIMAD.WIDE.U32 UR34, UR32, UR4, URZ ;  /* 0x00000004202272a5 */ /* 0x000fe4000f8e003f */
[----:B------:R-:W-:-:S04]  /*9160*/  UIMAD UR31, UR31, UR4, URZ ;  /* 0x000000041f1f72a4 */ /* 0x000fc8000f8e023f */
[----:B------:R-:W-:Y:S01]  /*9170*/  UIMAD UR5, UR32, UR5, UR31 ;  /* 0x00000005200572a4 */ /* 0x000fe2000f8e021f */
[----:B------:R-:W-:Y:S02]  /*9180*/  IMAD.U32 R0, RZ, RZ, UR34 ;  /* 0x00000022ff007e24 */ /* 0x000fe4000f8e00ff */
[----:B------:R-:W-:Y:S01]  /*9190*/  IMAD.U32 R4, RZ, RZ, UR34 ;  /* 0x00000022ff047e24 */ /* 0x000fe2000f8e00ff */
[----:B------:R-:W-:-:S06]  /*91a0*/  UIADD3 UR5, UR35, UR5, URZ ;  /* 0x0000000523057290 */ /* 0x000fcc000fffe03f */
[----:B------:R-:W-:Y:S01]  /*91b0*/  IMAD.U32 R3, RZ, RZ, UR5 ;  /* 0x00000005ff037e24 */ /* 0x000fe2000f8e00ff */
        /* <DEDUP_REMOVED lines=16> */
.L_x_666:
[----:B------:R-:W2:Y:S04]  /*92c0*/  LDL R0, [R1+0x28] ;  /* 0x0000280001007983 */ /* 0x000ea80000100800 */
[----:B-1----:R-:W3:Y:S04]  /*92d0*/  LDL R4, [R1+0xc] ;  /* 0x00000c0001047983 */ /* 0x002ee80000100800 */
[----:B------:R-:W4:Y:S04]  /*92e0*/  LDL.LU R3, [R1+0x20] ;  /* 0x0000200001037983 */ /* 0x000f280000300800 */
[----:B------:R-:W5:Y:S04]  /*92f0*/  LDL.LU R2, [R1+0x48] ;  /* 0x0000480001027983 */ /* 0x000f680000300800 */
[----:B------:R-:W5:Y:S04]  /*9300*/  LDL R13, [R1+0x8] ;  /* 0x00000800010d7983 */ /* 0x000f680000100800 */
[----:B------:R-:W5:Y:S04]  /*9310*/  LDL.64 R36, [R1] ;  /* 0x0000000001247983 */ /* 0x000f680000100a00 */
[----:B------:R-:W5:Y:S01]  /*9320*/  LDL R14, [R1+0x2c] ;  /* 0x00002c00010e7983 */ /* 0x000f620000100800 */
[----:B------:R-:W-:Y:S01]  /*9330*/  USHF.L.U32 UR4, UR25, 0x1, URZ ;  /* 0x0000000119047899 */ /* 0x000fe2000800063f */
[----:B------:R-:W-:Y:S01]  /*9340*/  FMNMX.FTZ R7, R105, R100, !PT ;  /* 0x0000006469077209 */ /* 0x000fe20007810000 */
[----:B------:R-:W-:-:S02]  /*9350*/  IMAD.MOV.U32 R46, RZ, RZ, R252 ;  /* 0x000000ffff2e7224 */ /* 0x000fc400078e00fc */
[----:B------:R-:W-:-:S04]  /*9360*/  IMAD.MOV.U32 R47, RZ, RZ, R227 ;  /* 0x000000ffff2f7224 */ /* 0x000fc800078e00e3 */
[----:B------:R-:W-:Y:S02]  /*9370*/  IMAD.MOV.U32 R249, RZ, RZ, R47 ;  /* 0x000000fffff97224 */ /* 0x000fe400078e002f */
[----:B--2---:R-:W-:-:S04]  /*9380*/  IMAD.WIDE.U32 R50, R0, -0x2daee0ad, RZ ;  /* 0xd2511f5300327825 */ /* 0x004fc800078e00ff */
[----:B------:R-:W-:Y:S02]  /*9390*/  IMAD.U32 R0, RZ, RZ, UR29 ;  /* 0x0000001dff007e24 */ /* 0x000fe4000f8e00ff */
[----:B---3--:R-:W-:-:S03]  /*93a0*/  IMAD.WIDE.U32 R240, R4, -0x326172a9, RZ ;  /* 0xcd9e8d5704f07825 */ /* 0x008fc600078e00ff */
[----:B------:R-:W-:Y:S01]  /*93b0*/  LOP3.LUT R0, R51, UR4, R0, 0x96, !PT ;  /* 0x0000000433007c12 */ /* 0x000fe2000f8e9600 */
[----:B----4-:R-:W-:Y:S01]  /*93c0*/  IMAD.MOV.U32 R11, RZ, RZ, R3 ;  /* 0x000000ffff0b7224 */ /* 0x010fe200078e0003 */
[----:B------:R-:W-:Y:S01]  /*93d0*/  UIADD3 UR4, UR4, 0x1, URZ ;  /* 0x0000000104047890 */ /* 0x000fe2000fffe03f */
[----:B-----5:R-:W-:Y:S02]  /*93e0*/  IMAD.MOV.U32 R12, RZ, RZ, R2 ;  /* 0x000000ffff0c7224 */ /* 0x020fe400078e0002 */
[----:B------:R-:W-:Y:S01]  /*93f0*/  IMAD.WIDE.U32 R4, R0, -0x326172a9, RZ ;  /* 0xcd9e8d5700047825 */ /* 0x000fe200078e00ff */
[----:B------:R-:W-:-:S03]  /*9400*/  LOP3.LUT R0, R241, R13, RZ, 0x3c, !PT ;  /* 0x0000000df1007212 */ /* 0x000fc600078e3cff */
[----:B------:R-:W-:Y:S01]  /*9410*/  IMAD.MOV.U32 R16, RZ, RZ, R12 ;  /* 0x000000ffff107224 */ /* 0x000fe200078e000c */
[----:B------:R-:W-:Y:S01]  /*9420*/  LOP3.LUT R2, R5, UR16, R240, 0x96, !PT ;  /* 0x0000001005027c12 */ /* 0x000fe2000f8e96f0 */
[----:B------:R-:W-:Y:S01]  /*9430*/  IMAD.MOV.U32 R31, RZ, RZ, R11 ;  /* 0x000000ffff1f7224 */ /* 0x000fe200078e000b */
[----:B------:R-:W-:Y:S01]  /*9440*/  LOP3.LUT R8, R37, UR14, R4, 0x96, !PT ;  /* 0x0000000e25087c12 */ /* 0x000fe2000f8e9604 */
[----:B------:R-:W-:Y:S01]  /*9450*/  IMAD R44, R0, -0x2daee0ad, RZ ;  /* 0xd2511f53002c7824 */ /* 0x000fe200078e02ff */
[----:B------:R-:W-:Y:S01]  /*9460*/  FMNMX.FTZ R0, R104, R107, !PT ;  /* 0x0000006b68007209 */ /* 0x000fe20007810000 */
[----:B------:R-:W-:-:S03]  /*9470*/  IMAD.WIDE.U32 R2, R2, -0x2daee0ad, RZ ;  /* 0xd2511f5302027825 */ /* 0x000fc600078e00ff */
        /* <DEDUP_REMOVED lines=11> */
[----:B------:R-:W-:Y:S02]  /*9530*/  LOP3.LUT R3, R7, UR12, R36, 0x96, !PT ;  /* 0x0000000c07037c12 */ /* 0x000fe4000f8e9624 */
[----:B------:R-:W-:Y:S01]  /*9540*/  FMNMX.FTZ R7, R63, R0, !PT ;  /* 0x000000003f077209 */ /* 0x000fe20007810000 */
[----:B------:R-:W-:Y:S01]  /*9550*/  IMAD.MOV.U32 R38, RZ, RZ, R31 ;  /* 0x000000ffff267224 */ /* 0x000fe200078e001f */
[----:B------:R-:W-:Y:S01]  /*9560*/  LOP3.LUT R10, R35, UR10, R6, 0x96, !PT ;  /* 0x0000000a230a7c12 */ /* 0x000fe2000f8e9606 */
[----:B------:R-:W-:Y:S01]  /*9570*/  IMAD.WIDE.U32 R2, R3, -0x2daee0ad, RZ ;  /* 0xd2511f5303027825 */ /* 0x000fe200078e00ff */
[----:B------:R-:W-:Y:S02]  /*9580*/  FMNMX.FTZ R0, R197, R9, !PT ;  /* 0x00000009c5007209 */ /* 0x000fe40007810000 */
[----:B------:R-:W-:Y:S01]  /*9590*/  FMNMX.FTZ R6, R198, R7, !PT ;  /* 0x00000007c6067209 */ /* 0x000fe20007810000 */
[----:B------:R-:W-:Y:S01]  /*95a0*/  IMAD.WIDE.U32 R32, R10, -0x2daee0ad, RZ ;  /* 0xd2511f530a207825 */ /* 0x000fe200078e00ff */
[----:B------:R-:W-:-:S02]  /*95b0*/  LOP3.LUT R9, R3, UR9, R8, 0x96, !PT ;  /* 0x0000000903097c12 */ /* 0x000fc4000f8e9608 */
[----:B------:R-:W-:Y:S01]  /*95c0*/  FMNMX.FTZ R3, R176, R0, !PT ;  /* 0x00000000b0037209 */ /* 0x000fe20007810000 */
[----:B------:R-:W-:Y:S01]  /*95d0*/  IMAD.MOV.U32 R39, RZ, RZ, R16 ;  /* 0x000000ffff277224 */ /* 0x000fe200078e0010 */
[----:B------:R-:W-:Y:S01]  /*95e0*/  FMNMX.FTZ R0, R111, R6, !PT ;  /* 0x000000066f007209 */ /* 0x000fe20007810000 */
[----:B------:R-:W-:Y:S01]  /*95f0*/  IMAD.WIDE.U32 R22, R9, -0x326172a9, RZ ;  /* 0xcd9e8d5709167825 */ /* 0x000fe200078e00ff */
[----:B------:R-:W-:Y:S02]  /*9600*/  FMNMX.FTZ R6, R103, R193, !PT ;  /* 0x000000c167067209 */ /* 0x000fe40007810000 */
[----:B------:R-:W-:Y:S02]  /*9610*/  LOP3.LUT R8, R243, R13, RZ, 0x3c, !PT ;  /* 0x0000000df3087212 */ /* 0x000fe400078e3cff */
[----:B------:R-:W-:Y:S02]  /*9620*/  FMNMX.FTZ R7, R109, R3, !PT ;  /* 0x000000036d077209 */ /* 0x000fe40007810000 */
[----:B------:R-:W-:Y:S01]  /*9630*/  FMNMX.FTZ R3, R110, R0, !PT ;  /* 0x000000006e037209 */ /* 0x000fe20007810000 */
[----:B------:R-:W-:Y:S01]  /*9640*/  IMAD.WIDE.U32 R42, R8, -0x2daee0ad, RZ ;  /* 0xd2511f53082a7825 */ /* 0x000fe200078e00ff */
[----:B------:R-:W-:-:S02]  /*9650*/  FMNMX.FTZ R0, R195, R6, !PT ;  /* 0x00000006c3007209 */ /* 0x000fc40007810000 */
[----:B------:R-:W-:Y:S02]  /*9660*/  FMNMX.FTZ R6, R67, R7, !PT ;  /* 0x0000000743067209 */ /* 0x000fe40007810000 */
[----:B------:R-:W-:Y:S02]  /*9670*/  FMNMX.FTZ R3, R108, R3, !PT ;  /* 0x000000036c037209 */ /* 0x000fe40007810000 */
[----:B------:R-:W-:Y:S02]  /*9680*/  LOP3.LUT R8, R33, UR7, R2, 0x96, !PT ;  /* 0x0000000721087c12 */ /* 0x000fe4000f8e9602 */
[----:B------:R-:W-:Y:S02]  /*9690*/  FMNMX.FTZ R0, R192, R0, !PT ;  /* 0x00000000c0007209 */ /* 0x000fe40007810000 */
[----:B------:R-:W-:Y:S02]  /*96a0*/  FMNMX.FTZ R2, R185, R6, !PT ;  /* 0x00000006b9027209 */ /* 0x000fe40007810000 */
[----:B------:R-:W-:-:S02]  /*96b0*/  FMNMX.FTZ R3, R189, R3, !PT ;  /* 0x00000003bd037209 */ /* 0x000fc40007810000 */
[----:B------:R-:W-:Y:S02]  /*96c0*/  LOP3.LUT R6, R43, UR15, R50, 0x96, !PT ;  /* 0x0000000f2b067c12 */ /* 0x000fe4000f8e9632 */
[----:B------:R-:W-:Y:S02]  /*96d0*/  FMNMX.FTZ R7, R64, R0, !PT ;  /* 0x0000000040077209 */ /* 0x000fe40007810000 */
[----:B------:R-:W-:Y:S01]  /*96e0*/  FMNMX.FTZ R2, R184, R2, !PT ;  /* 0x00000002b8027209 */ /* 0x000fe20007810000 */
[----:B------:R-:W-:Y:S01]  /*96f0*/  IMAD.WIDE.U32 R40, R6, -0x326172a9, RZ ;  /* 0xcd9e8d5706287825 */ /* 0x000fe200078e00ff */
[----:B------:R-:W-:Y:S02]  /*9700*/  FMNMX.FTZ R0, R188, R3, !PT ;  /* 0x00000003bc007209 */ /* 0x000fe40007810000 */
[----:B------:R-:W-:Y:S02]  /*9710*/  LOP3.LUT R13, R5, UR16, R242, 0x96, !PT ;  /* 0x00000010050d7c12 */ /* 0x000fe4000f8e96f2 */
[----:B------:R-:W-:Y:S01]  /*9720*/  FMNMX.FTZ R5, R183, R2, !PT ;  /* 0x00000002b7057209 */ /* 0x000fe20007810000 */
[----:B------:R-:W-:Y:S01]  /*9730*/  IMAD.WIDE.U32 R2, R8, -0x326172a9, RZ ;  /* 0xcd9e8d5708027825 */ /* 0x000fe200078e00ff */
[----:B------:R-:W-:-:S02]  /*9740*/  FMNMX.FTZ R0, R187, R0, !PT ;  /* 0x00000000bb007209 */ /* 0x000fc40007810000 */
[----:B------:R-:W-:Y:S02]  /*9750*/  LOP3.LUT R12, R41, UR14, R4, 0x96, !PT ;  /* 0x0000000e290c7c12 */ /* 0x000fe4000f8e9604 */
[----:B------:R-:W-:Y:S02]  /*9760*/  FMNMX.FTZ R4, R45, R5, !PT ;  /* 0x000000052d047209 */ /* 0x000fe40007810000 */
[----:B------:R-:W-:Y:S02]  /*9770*/  FMNMX.FTZ R5, R186, R0, !PT ;  /* 0x00000000ba057209 */ /* 0x000fe40007810000 */
[----:B------:R-:W-:Y:S02]  /*9780*/  FMNMX.FTZ R6, R199, R7, !PT ;  /* 0x00000007c7067209 */ /* 0x000fe40007810000 */
[----:B------:R-:W-:Y:S02]  /*9790*/  LOP3.LUT R0, R3, UR17, R22, 0x96, !PT ;  /* 0x0000001103007c12 */ /* 0x000fe4000f8e9616 */
[----:B------:R-:W-:-:S02]  /*97a0*/  LOP3.LUT R7, R2, 0xffff, RZ, 0xc0, !PT ;  /* 0x0000ffff02077812 */ /* 0x000fc400078ec0ff */
        /* <DEDUP_REMOVED lines=11> */
[----:B------:R-:W-:-:S02]  /*9860*/  FMNMX.FTZ R2, R179, R2, !PT ;  /* 0x00000002b3027209 */ /* 0x000fc40007810000 */
[----:B------:R-:W-:Y:S02]  /*9870*/  SHF.R.U32.HI R7, RZ, 0x8, R7 ;  /* 0x00000008ff077819 */ /* 0x000fe40000011607 */
[----:B------:R-:W-:Y:S02]  /*9880*/  FMNMX.FTZ R5, R207, R3, !PT ;  /* 0x00000003cf057209 */ /* 0x000fe40007810000 */
[----:B------:R-:W-:Y:S02]  /*9890*/  FMNMX.FTZ R4, R211, R4, !PT ;  /* 0x00000004d3047209 */ /* 0x000fe40007810000 */
[----:B------:R-:W-:Y:S02]  /*98a0*/  LOP3.LUT R6, R8, 0xff, RZ, 0xc0, !PT ;  /* 0x000000ff08067812 */ /* 0x000fe400078ec0ff */
[----:B------:R-:W-:Y:S01]  /*98b0*/  FMNMX.FTZ R8, R202, R2, !PT ;  /* 0x00000002ca087209 */ /* 0x000fe20007810000 */
[----:B------:R-:W1:Y:S01]  /*98c0*/  SHFL.BFLY PT, R11, R4, 0x2, 0x1f ;  /* 0x0c401f00040b7f89 */ /* 0x000e6200000e0000 */
[----:B------:R-:W-:-:S02]  /*98d0*/  PRMT R19, R10, 0x5410, R7 ;  /* 0x000054100a137816 */ /* 0x000fc40000000007 */
[--C-:B------:R-:W-:Y:S01]  /*98e0*/  SHF.R.U32.HI R2, RZ, 0x10, R0.reuse ;  /* 0x00000010ff027819 */ /* 0x100fe20000011600 */
[----:B------:R-:W2:Y:S01]  /*98f0*/  SHFL.BFLY PT, R10, R5, 0x2, 0x1f ;  /* 0x0c401f00050a7f89 */ /* 0x000ea200000e0000 */
[----:B------:R-:W-:Y:S02]  /*9900*/  PRMT R22, R6, 0x5410, R9 ;  /* 0x0000541006167816 */ /* 0x000fe40000000009 */
[C---:B------:R-:W-:Y:S02]  /*9910*/  LOP3.LUT R3, R0.reuse, 0xffff, RZ, 0xc0, !PT ;  /* 0x0000ffff00037812 */ /* 0x040fe400078ec0ff */
[----:B------:R-:W-:Y:S02]  /*9920*/  LOP3.LUT R7, R0, 0xff, RZ, 0xc0, !PT ;  /* 0x000000ff00077812 */ /* 0x000fe400078ec0ff */
[----:B------:R-:W-:Y:S02]  /*9930*/  SHF.R.U32.HI R6, RZ, 0x18, R0 ;  /* 0x00000018ff067819 */ /* 0x000fe40000011600 */
[----:B------:R-:W-:-:S02]  /*9940*/  LOP3.LUT R0, R2, 0xff, RZ, 0xc0, !PT ;  /* 0x000000ff02007812 */ /* 0x000fc400078ec0ff */
[----:B------:R-:W-:Y:S02]  /*9950*/  FMNMX.FTZ R2, R201, R8, !PT ;  /* 0x00000008c9027209 */ /* 0x000fe40007810000 */
[----:B------:R-:W-:Y:S02]  /*9960*/  SHF.R.U32.HI R3, RZ, 0x8, R3 ;  /* 0x00000008ff037819 */ /* 0x000fe40000011603 */
[----:B------:R-:W-:Y:S02]  /*9970*/  PRMT R15, R0, 0x5410, R6 ;  /* 0x00005410000f7816 */ /* 0x000fe40000000006 */
[----:B------:R-:W-:Y:S02]  /*9980*/  FMNMX.FTZ R0, R190, R2, !PT ;  /* 0x00000002be007209 */ /* 0x000fe40007810000 */
[----:B------:R-:W-:Y:S01]  /*9990*/  PRMT R14, R7, 0x5410, R3 ;  /* 0x00005410070e7816 */ /* 0x000fe20000000003 */
[----:B------:R-:W-:Y:S01]  /*99a0*/  IMAD.WIDE.U32 R2, R13, -0x2daee0ad, RZ ;  /* 0xd2511f530d027825 */ /* 0x000fe200078e00ff */
[----:B------:R-:W-:-:S02]  /*99b0*/  FMNMX.FTZ R0, R191, R0, !PT ;  /* 0x00000000bf007209 */ /* 0x000fc40007810000 */
[----:B-1----:R-:W-:Y:S01]  /*99c0*/  FMNMX.FTZ R8, R4, R11, !PT ;  /* 0x0000000b04087209 */ /* 0x002fe20007810000 */
[----:B------:R-:W-:Y:S01]  /*99d0*/  IMAD.WIDE.U32 R6, R12, -0x2daee0ad, RZ ;  /* 0xd2511f530c067825 */ /* 0x000fe200078e00ff */
[----:B------:R-:W-:-:S04]  /*99e0*/  LOP3.LUT R9, R3, UR13, R42, 0x96, !PT ;  /* 0x0000000d03097c12 */ /* 0x000fc8000f8e962a */
[----:B------:R-:W-:Y:S02]  /*99f0*/  LOP3.LUT R12, R7, UR11, R2, 0x96, !PT ;  /* 0x0000000b070c7c12 */ /* 0x000fe4000f8e9602 */
[----:B------:R-:W-:Y:S02]  /*9a00*/  FMNMX.FTZ R2, R234, R0, !PT ;  /* 0x00000000ea027209 */ /* 0x000fe40007810000 */
[----:B------:R-:W-:Y:S01]  /*9a10*/  FMNMX.FTZ R0, R102, R194, !PT ;  /* 0x000000c266007209 */ /* 0x000fe20007810000 */
[----:B------:R-:W-:Y:S01]  /*9a20*/  IMAD.WIDE.U32 R24, R12, -0x326172a9, RZ ;  /* 0xcd9e8d570c187825 */ /* 0x000fe200078e00ff */
[----:B--2---:R-:W-:Y:S02]  /*9a30*/  FMNMX.FTZ R7, R5, R10, !PT ;  /* 0x0000000a05077209 */ /* 0x004fe40007810000 */
[----:B------:R-:W-:Y:S01]  /*9a40*/  FMNMX.FTZ R3, R196, R0, !PT ;  /* 0x00000000c4037209 */ /* 0x000fe20007810000 */
[----:B------:R-:W-:Y:S01]  /*9a50*/  IMAD.WIDE.U32 R4, R9, -0x326172a9, RZ ;  /* 0xcd9e8d5709047825 */ /* 0x000fe200078e00ff */
[----:B------:R-:W-:Y:S01]  /*9a60*/  FMNMX.FTZ R2, R231, R2, !PT ;  /* 0x00000002e7027209 */ /* 0x000fe20007810000 */
[----:B------:R-:W1:Y:S01]  /*9a70*/  SHFL.BFLY PT, R10, R7, 0x1, 0x1f ;  /* 0x0c201f00070a7f89 */ /* 0x000e6200000e0000 */
[----:B------:R-:W-:-:S02]  /*9a80*/  FMNMX.FTZ R3, R66, R3, !PT ;  /* 0x0000000342037209 */ /* 0x000fc40007810000 */
[----:B------:R-:W-:Y:S02]  /*9a90*/  FMNMX.FTZ R0, R232, R2, !PT ;  /* 0x00000002e8007209 */ /* 0x000fe40007810000 */
[----:B------:R-:W-:Y:S02]  /*9aa0*/  FMNMX.FTZ R3, R65, R3, !PT ;  /* 0x0000000341037209 */ /* 0x000fe40007810000 */
[----:B------:R-:W-:Y:S02]  /*9ab0*/  LOP3.LUT R2, R5, UR12, R40, 0x96, !PT ;  /* 0x0000000c05027c12 */ /* 0x000fe4000f8e9628 */
[----:B------:R-:W-:Y:S02]  /*9ac0*/  FMNMX.FTZ R5, R200, R3, !PT ;  /* 0x00000003c8057209 */ /* 0x000fe40007810000 */
[----:B------:R-:W-:Y:S01]  /*9ad0*/  LOP3.LUT R4, R25, UR10, R4, 0x96, !PT ;  /* 0x0000000a19047c12 */ /* 0x000fe2000f8e9604 */
[----:B------:R-:W-:Y:S01]  /*9ae0*/  IMAD.WIDE.U32 R2, R2, -0x2daee0ad, RZ ;  /* 0xd2511f5302027825 */ /* 0x000fe200078e00ff */
[----:B------:R-:W-:-:S02]  /*9af0*/  FMNMX.FTZ R5, R182, R5, !PT ;  /* 0x00000005b6057209 */ /* 0x000fc40007810000 */
[----:B------:R-:W-:Y:S01]  /*9b00*/  FMNMX.FTZ R0, R233, R0, !PT ;  /* 0x00000000e9007209 */ /* 0x000fe20007810000 */
[----:B------:R-:W-:Y:S01]  /*9b10*/  IMAD.WIDE.U32 R26, R4, -0x2daee0ad, RZ ;  /* 0xd2511f53041a7825 */ /* 0x000fe200078e00ff */
[----:B------:R-:W-:Y:S02]  /*9b20*/  LOP3.LUT R11, R3, UR9, R6, 0x96, !PT ;  /* 0x00000009030b7c12 */ /* 0x000fe4000f8e9606 */
[----:B------:R-:W-:Y:S01]  /*9b30*/  FMNMX.FTZ R3, R181, R5, !PT ;  /* 0x00000005b5037209 */ /* 0x000fe20007810000 */
[----:B------:R-:W2:Y:S01]  /*9b40*/  SHFL.BFLY PT, R9, R0, 0x2, 0x1f ;  /* 0x0c401f0000097f89 */ /* 0x000ea200000e0000 */
[----:B------:R-:W-:Y:S01]  /*9b50*/  LOP3.LUT R6, R27, UR7, R2, 0x96, !PT ;  /* 0x000000071b067c12 */ /* 0x000fe2000f8e9602 */
[----:B------:R-:W-:Y:S01]  /*9b60*/  IMAD.WIDE.U32 R20, R11, -0x326172a9, RZ ;  /* 0xcd9e8d570b147825 */ /* 0x000fe200078e00ff */
[----:B------:R-:W-:Y:S01]  /*9b70*/  FMNMX.FTZ R3, R180, R3, !PT ;  /* 0x00000003b4037209 */ /* 0x000fe20007810000 */
[----:B------:R-:W3:Y:S01]  /*9b80*/  SHFL.BFLY PT, R5, R8, 0x1, 0x1f ;  /* 0x0c201f0008057f89 */ /* 0x000ee200000e0000 */
[----:B-1----:R-:W-:-:S02]  /*9b90*/  FMNMX.FTZ R246, R7, R10, !PT ;  /* 0x0000000a07f67209 */ /* 0x002fc40007810000 */
[----:B------:R-:W-:Y:S02]  /*9ba0*/  FMNMX.FTZ R3, R206, R3, !PT ;  /* 0x00000003ce037209 */ /* 0x000fe40007810000 */
[C---:B------:R-:W-:Y:S01]  /*9bb0*/  FSETP.NEU.FTZ.AND P4, PT, R246.reuse, -INF , PT ;  /* 0xff800000f600780b */ /* 0x040fe20003f9d000 */
[----:B------:R-:W-:Y:S01]  /*9bc0*/  FMUL.FTZ R28, R246, c[0x0][0x23c] ;  /* 0x00008f00f61c7a20 */ /* 0x000fe20000410000 */
[----:B------:R-:W-:-:S04]  /*9bd0*/  FMNMX.FTZ R2, R205, R3, !PT ;  /* 0x00000003cd027209 */ /* 0x000fc80007810000 */
[----:B------:R-:W-:Y:S02]  /*9be0*/  FMNMX.FTZ R2, R204, R2, !PT ;  /* 0x00000002cc027209 */ /* 0x000fe40007810000 */
[----:B------:R-:W-:Y:S02]  /*9bf0*/  FSEL R28, R28, RZ, P4 ;  /* 0x000000ff1c1c7208 */ /* 0x000fe40002000000 */
[----:B------:R-:W-:-:S04]  /*9c00*/  FMNMX.FTZ R2, R203, R2, !PT ;  /* 0x00000002cb027209 */ /* 0x000fc80007810000 */
[----:B------:R-:W-:Y:S01]  /*9c10*/  FMNMX.FTZ R4, R238, R2, !PT ;  /* 0x00000002ee047209 */ /* 0x000fe20007810000 */
[----:B------:R-:W-:Y:S01]  /*9c20*/  IMAD.WIDE.U32 R2, R6, -0x326172a9, RZ ;  /* 0xcd9e8d5706027825 */ /* 0x000fe200078e00ff */
[----:B--2---:R-:W-:Y:S02]  /*9c30*/  FMNMX.FTZ R0, R0, R9, !PT ;  /* 0x0000000900007209 */ /* 0x004fe40007810000 */
[----:B------:R-:W-:Y:S02]  /*9c40*/  FMNMX.FTZ R6, R237, R4, !PT ;  /* 0x00000004ed067209 */ /* 0x000fe40007810000 */
[----:B------:R-:W-:Y:S01]  /*9c50*/  LOP3.LUT R4, R2, 0xffff, RZ, 0xc0, !PT ;  /* 0x0000ffff02047812 */ /* 0x000fe200078ec0ff */
[----:B------:R-:W1:Y:S01]  /*9c60*/  SHFL.BFLY PT, R9, R0, 0x1, 0x1f ;  /* 0x0c201f0000097f89 */ /* 0x000e6200000e0000 */
[----:B------:R-:W-:Y:S02]  /*9c70*/  FMNMX.FTZ R6, R236, R6, !PT ;  /* 0x00000006ec067209 */ /* 0x000fe40007810000 */
[----:B------:R-:W-:-:S02]  /*9c80*/  SHF.R.U32.HI R7, RZ, 0x8, R4 ;  /* 0x00000008ff077819 */ /* 0x000fc40000011604 */
[----:B------:R-:W-:Y:S01]  /*9c90*/  FMNMX.FTZ R4, R235, R6, !PT ;  /* 0x00000006eb047209 */ /* 0x000fe20007810000 */
[--C-:B------:R-:W-:Y:S01]  /*9ca0*/  FFMA.FTZ R6, R62, c[0x0][0x23c], -R28.reuse ;  /* 0x00008f003e067a23 */ /* 0x100fe2000001081c */
[----:B---3--:R-:W-:Y:S01]  /*9cb0*/  FMNMX.FTZ R245, R8, R5, !PT ;  /* 0x0000000508f57209 */ /* 0x008fe20007810000 */
[----:B------:R-:W-:Y:S02]  /*9cc0*/  FFMA.FTZ R5, R100, c[0x0][0x23c], -R28 ;  /* 0x00008f0064057a23 */ /* 0x000fe4000001081c */
[----:B------:R-:W2:Y:S01]  /*9cd0*/  SHFL.BFLY PT, R8, R4, 0x2, 0x1f ;  /* 0x0c401f0004087f89 */ /* 0x000ea200000e0000 */
[----:B------:R3:W-:Y:S01]  /*9ce0*/  MUFU.EX2 R49, R6 ;  /* 0x0000000600317308 */ /* 0x0007e20000000800 */
[C---:B------:R-:W-:Y:S01]  /*9cf0*/  FMUL.FTZ R29, R245.reuse, c[0x0][0x23c] ;  /* 0x00008f00f51d7a20 */ /* 0x040fe20000410000 */
[----:B------:R-:W-:Y:S01]  /*9d00*/  FSETP.NEU.FTZ.AND P3, PT, R245, -INF , PT ;  /* 0xff800000f500780b */ /* 0x000fe20003f7d000 */
[----:B------:R-:W4:Y:S03]  /*9d10*/  LDC.U8 R100, c[0x0][0x2d8] ;  /* 0x0000b600ff647b82 */ /* 0x000f260000000000 */
[----:B------:R-:W-:-:S02]  /*9d20*/  FSEL R29, R29, RZ, P3 ;  /* 0x000000ff1d1d7208 */ /* 0x000fc40001800000 */
[----:B------:R5:W4:Y:S01]  /*9d30*/  MUFU.EX2 R17, R5 ;  /* 0x0000000500117308 */ /* 0x000b220000000800 */
[----:B-1----:R-:W-:Y:S01]  /*9d40*/  FMNMX.FTZ R244, R0, R9, !PT ;  /* 0x0000000900f47209 */ /* 0x002fe20007810000 */
[----:B---3--:R-:W-:-:S03]  /*9d50*/  FFMA.FTZ R6, R60, c[0x0][0x23c], -R28 ;  /* 0x00008f003c067a23 */ /* 0x008fc6000001081c */
[C---:B------:R-:W-:Y:S01]  /*9d60*/  FSETP.NEU.FTZ.AND P2, PT, R244.reuse, -INF , PT ;  /* 0xff800000f400780b */ /* 0x040fe20003f5d000 */
[----:B------:R-:W-:Y:S02]  /*9d70*/  FMUL.FTZ R30, R244, c[0x0][0x23c] ;  /* 0x00008f00f41e7a20 */ /* 0x000fe40000410000 */
[----:B------:R1:W-:Y:S01]  /*9d80*/  MUFU.EX2 R247, R6 ;  /* 0x0000000600f77308 */ /* 0x0003e20000000800 */
[----:B--2---:R-:W-:Y:S01]  /*9d90*/  FMNMX.FTZ R0, R4, R8, !PT ;  /* 0x0000000804007209 */ /* 0x004fe20007810000 */
[----:B-----5:R-:W-:Y:S01]  /*9da0*/  FFMA.FTZ R5, R61, c[0x0][0x23c], -R28 ;  /* 0x00008f003d057a23 */ /* 0x020fe2000001081c */
[----:B------:R-:W-:Y:S01]  /*9db0*/  FSEL R30, R30, RZ, P2 ;  /* 0x000000ff1e1e7208 */ /* 0x000fe20001000000 */
[----:B------:R-:W-:Y:S01]  /*9dc0*/  FFMA.FTZ R4, R101, c[0x0][0x23c], -R29 ;  /* 0x00008f0065047a23 */ /* 0x000fe2000001081d */
[----:B----4-:R-:W-:-:S03]  /*9dd0*/  MOV R101, R17 ;  /* 0x0000001100657202 */ /* 0x010fc60000000f00 */
[----:B------:R2:W-:Y:S01]  /*9de0*/  MUFU.EX2 R250, R5 ;  /* 0x0000000500fa7308 */ /* 0x0005e20000000800 */
[----:B------:R-:W-:-:S05]  /*9df0*/  PRMT R100, R100, 0x7054, R100 ;  /* 0x0000705464647816 */ /* 0x000fca0000000064 */
[--C-:B------:R-:W-:Y:S01]  /*9e00*/  HSET2.LE.AND R10, R19, R100.reuse, PT ;  /* 0x00000064130a7233 */ /* 0x100fe20003803000 */
[----:B------:R-:W-:Y:S01]  /*9e10*/  IMAD.MOV.U32 R19, RZ, RZ, R37 ;  /* 0x000000ffff137224 */ /* 0x000fe200078e0025 */
[----:B-1----:R-:W1:Y:S01]  /*9e20*/  SHFL.BFLY PT, R6, R0, 0x1, 0x1f ;  /* 0x0c201f0000067f89 */ /* 0x002e6200000e0000 */
[--C-:B------:R-:W-:Y:S02]  /*9e30*/  HSET2.LE.AND R11, R22, R100.reuse, PT ;  /* 0x00000064160b7233 */ /* 0x100fe40003803000 */
[----:B------:R-:W-:Y:S01]  /*9e40*/  HSET2.LE.AND R9, R15, R100, PT ;  /* 0x000000640f097233 */ /* 0x000fe20003803000 */
[----:B--2---:R-:W-:-:S04]  /*9e50*/  LOP3.LUT R5, R2, 0xff, RZ, 0xc0, !PT ;  /* 0x000000ff02057812 */ /* 0x004fc800078ec0ff */
[----:B------:R-:W-:Y:S02]  /*9e60*/  PRMT R12, R5, 0x5410, R7 ;  /* 0x00005410050c7816 */ /* 0x000fe40000000007 */
[--C-:B------:R-:W-:Y:S02]  /*9e70*/  SHF.R.U32.HI R5, RZ, 0x10, R2.reuse ;  /* 0x00000010ff057819 */ /* 0x100fe40000011602 */
[----:B------:R-:W-:Y:S02]  /*9e80*/  SHF.R.U32.HI R2, RZ, 0x18, R2 ;  /* 0x00000018ff027819 */ /* 0x000fe40000011602 */
[----:B------:R-:W-:Y:S01]  /*9e90*/  LOP3.LUT R7, R5, 0xff, RZ, 0xc0, !PT ;  /* 0x000000ff05077812 */ /* 0x000fe200078ec0ff */
[----:B------:R-:W-:Y:S02]  /*9ea0*/  FFMA.FTZ R5, R107, c[0x0][0x23c], -R29 ;  /* 0x00008f006b057a23 */ /* 0x000fe4000001081d */
[----:B------:R-:W-:Y:S01]  /*9eb0*/  IMAD.MOV.U32 R107, RZ, RZ, R38 ;  /* 0x000000ffff6b7224 */ /* 0x000fe200078e0026 */
[----:B------:R-:W-:Y:S01]  /*9ec0*/  PRMT R18, R7, 0x5410, R2 ;  /* 0x0000541007127816 */ /* 0x000fe20000000002 */
[----:B------:R2:W-:Y:S01]  /*9ed0*/  MUFU.EX2 R48, R5 ;  /* 0x0000000500307308 */ /* 0x0005e20000000800 */
[----:B------:R-:W-:-:S02]  /*9ee0*/  LOP3.LUT R2, R3, UR17, R20, 0x96, !PT ;  /* 0x0000001103027c12 */ /* 0x000fc4000f8e9614 */
[----:B-1----:R-:W-:Y:S01]  /*9ef0*/  FMNMX.FTZ R227, R0, R6, !PT ;  /* 0x0000000600e37209 */ /* 0x002fe20007810000 */
[----:B------:R-:W-:Y:S01]  /*9f00*/  FFMA.FTZ R0, R192, c[0x0][0x23c], -R30 ;  /* 0x00008f00c0007a23 */ /* 0x000fe2000001081e */
[----:B------:R-:W-:Y:S02]  /*9f10*/  LOP3.LUT R3, R2, 0xffff, RZ, 0xc0, !PT ;  /* 0x0000ffff02037812 */ /* 0x000fe400078ec0ff */
[C---:B------:R-:W-:Y:S01]  /*9f20*/  FSETP.NEU.FTZ.AND P1, PT, R227.reuse, -INF , PT ;  /* 0xff800000e300780b */ /* 0x040fe20003f3d000 */
[----:B------:R1:W3:Y:S01]  /*9f30*/  MUFU.EX2 R7, R4 ;  /* 0x0000000400077308 */ /* 0x0002e20000000800 */
[----:B------:R-:W-:Y:S01]  /*9f40*/  FMUL.FTZ R31, R227, c[0x0][0x23c] ;  /* 0x00008f00e31f7a20 */ /* 0x000fe20000410000 */
[----:B------:R-:W-:-:S04]  /*9f50*/  MOV R192, R39 ;  /* 0x0000002700c07202 */ /* 0x000fc80000000f00 */
[----:B------:R-:W-:Y:S01]  /*9f60*/  FSEL R31, R31, RZ, P1 ;  /* 0x000000ff1f1f7208 */ /* 0x000fe20000800000 */
[--C-:B--2---:R-:W-:Y:S02]  /*9f70*/  FFMA.FTZ R5, R106, c[0x0][0x23c], -R29.reuse ;  /* 0x00008f006a057a23 */ /* 0x104fe4000001081d */
[----:B------:R2:W-:Y:S01]  /*9f80*/  MUFU.EX2 R106, R0 ;  /* 0x00000000006a7308 */ /* 0x0005e20000000800 */
[----:B-1----:R-:W-:-:S07]  /*9f90*/  FFMA.FTZ R4, R63, c[0x0][0x23c], -R29 ;  /* 0x00008f003f047a23 */ /* 0x002fce000001081d */
[----:B------:R1:W-:Y:S08]  /*9fa0*/  MUFU.EX2 R251, R5 ;  /* 0x0000000500fb7308 */ /* 0x0003f00000000800 */
[----:B------:R4:W-:Y:S01]  /*9fb0*/  MUFU.EX2 R239, R4 ;  /* 0x0000000400ef7308 */ /* 0x0009e20000000800 */
[----:B--2---:R-:W-:Y:S02]  /*9fc0*/  FSEL R0, R246, RZ, P4 ;  /* 0x000000fff6007208 */ /* 0x004fe40002000000 */
[----:B-1----:R-:W-:-:S02]  /*9fd0*/  SHF.R.U32.HI R5, RZ, 0x8, R3 ;  /* 0x00000008ff057819 */ /* 0x002fc40000011603 */
[----:B------:R-:W-:-:S04]  /*9fe0*/  LOP3.LUT R3, R2, 0xff, RZ, 0xc0, !PT ;  /* 0x000000ff02037812 */ /* 0x000fc800078ec0ff */
[----:B------:R-:W-:Y:S01]  /*9ff0*/  PRMT R17, R3, 0x5410, R5 ;  /* 0x0000541003117816 */ /* 0x000fe20000000005 */
[----:B------:R-:W-:Y:S01]  /*a000*/  FFMA.FTZ R3, R193, c[0x0][0x23c], -R30 ;  /* 0x00008f00c1037a23 */ /* 0x000fe2000001081e */
[----:B----4-:R-:W-:Y:S01]  /*a010*/  SHF.R.U32.HI R4, RZ, 0x10, R2 ;  /* 0x00000010ff047819 */ /* 0x010fe20000011602 */
[----:B------:R-:W-:Y:S01]  /*a020*/  FADD.FTZ R5, R105, -R0 ;  /* 0x8000000069057221 */ /* 0x000fe20000010000 */
[----:B------:R-:W-:Y:S01]  /*a030*/  MOV R105, R49 ;  /* 0x0000003100697202 */ /* 0x000fe20000000f00 */
[----:B------:R1:W-:Y:S01]  /*a040*/  MUFU.EX2 R252, R3 ;  /* 0x0000000300fc7308 */ /* 0x0003e20000000800 */
[----:B------:R-:W-:Y:S02]  /*a050*/  FFMA.FTZ R0, R194, c[0x0][0x23c], -R31 ;  /* 0x00008f00c2007a23 */ /* 0x000fe4000001081f */
[----:B---3--:R-:W-:Y:S02]  /*a060*/  IMAD.MOV.U32 R193, RZ, RZ, R7 ;  /* 0x000000ffffc17224 */ /* 0x008fe400078e0007 */
[----:B------:R-:W-:Y:S01]  /*a070*/  FMUL.FTZ R5, R5, c[0x0][0x23c] ;  /* 0x00008f0005057a20 */ /* 0x000fe20000410000 */
[----:B-1----:R-:W-:-:S02]  /*a080*/  SHF.R.U32.HI R3, RZ, 0x18, R2 ;  /* 0x00000018ff037819 */ /* 0x002fc40000011602 */
[----:B------:R-:W-:Y:S01]  /*a090*/  LOP3.LUT R2, R4, 0xff, RZ, 0xc0, !PT ;  /* 0x000000ff04027812 */ /* 0x000fe200078ec0ff */
[--C-:B------:R-:W-:Y:S02]  /*a0a0*/  FFMA.FTZ R4, R195, c[0x0][0x23c], -R30.reuse ;  /* 0x00008f00c3047a23 */ /* 0x100fe4000001081e */
[----:B------:R1:W-:Y:S01]  /*a0b0*/  MUFU.EX2 R195, R0 ;  /* 0x0000000000c37308 */ /* 0x0003e20000000800 */
[----:B------:R-:W-:Y:S01]  /*a0c0*/  PRMT R16, R2, 0x5410, R3 ;  /* 0x0000541002107816 */ /* 0x000fe20000000003 */
[----:B------:R-:W-:Y:S01]  /*a0d0*/  FFMA.FTZ R2, R64, c[0x0][0x23c], -R30 ;  /* 0x00008f0040027a23 */ /* 0x000fe2000001081e */
[----:B------:R-:W-:Y:S01]  /*a0e0*/  FSEL R3, R244, RZ, P2 ;  /* 0x000000fff4037208 */ /* 0x000fe20001000000 */
[----:B------:R-:W-:-:S04]  /*a0f0*/  IMAD.MOV.U32 R64, RZ, RZ, R46 ;  /* 0x000000ffff407224 */ /* 0x000fc800078e002e */
[----:B------:R2:W-:Y:S01]  /*a100*/  MUFU.EX2 R248, R2 ;  /* 0x0000000200f87308 */ /* 0x0005e20000000800 */
[----:B------:R-:W-:Y:S02]  /*a110*/  FADD.FTZ R3, R103, -R3 ;  /* 0x8000000367037221 */ /* 0x000fe40000010000 */
[----:B------:R-:W-:Y:S02]  /*a120*/  IMAD.MOV.U32 R103, RZ, RZ, R48 ;  /* 0x000000ffff677224 */ /* 0x000fe400078e0030 */
[----:B------:R-:W-:-:S03]  /*a130*/  FMUL.FTZ R3, R3, c[0x0][0x23c] ;  /* 0x00008f0003037a20 */ /* 0x000fc60000410000 */
[----:B------:R3:W4:Y:S01]  /*a140*/  MUFU.EX2 R8, R4 ;  /* 0x0000000400087308 */ /* 0x0007220000000800 */
[----:B-1----:R-:W-:Y:S01]  /*a150*/  FFMA.FTZ R0, R196, c[0x0][0x23c], -R31 ;  /* 0x00008f00c4007a23 */ /* 0x002fe2000001081f */
[----:B--2---:R-:W-:-:S06]  /*a160*/  FSEL R2, R245, RZ, P3 ;  /* 0x000000fff5027208 */ /* 0x004fcc0001800000 */
[----:B------:R-:W1:Y:S01]  /*a170*/  MUFU.EX2 R48, R5 ;  /* 0x0000000500307308 */ /* 0x000e620000000800 */
[----:B---3--:R-:W-:Y:S01]  /*a180*/  FADD.FTZ R4, R104, -R2 ;  /* 0x8000000268047221 */ /* 0x008fe20000010000 */
[----:B------:R-:W-:-:S06]  /*a190*/  FSEL R2, R227, RZ, P1 ;  /* 0x000000ffe3027208 */ /* 0x000fcc0000800000 */
[----:B------:R-:W2:Y:S01]  /*a1a0*/  MUFU.EX2 R46, R3 ;  /* 0x00000003002e7308 */ /* 0x000ea20000000800 */
[----:B------:R-:W-:Y:S02]  /*a1b0*/  FMUL.FTZ R4, R4, c[0x0][0x23c] ;  /* 0x00008f0004047a20 */ /* 0x000fe40000410000 */
[----:B------:R-:W-:Y:S02]  /*a1c0*/  FADD.FTZ R7, R102, -R2 ;  /* 0x8000000266077221 */ /* 0x000fe40000010000 */
[----:B------:R-:W-:-:S03]  /*a1d0*/  FFMA.FTZ R2, R66, c[0x0][0x23c], -R31 ;  /* 0x00008f0042027a23 */ /* 0x000fc6000001081f */
[----:B------:R3:W-:Y:S01]  /*a1e0*/  MUFU.EX2 R102, R0 ;  /* 0x0000000000667308 */ /* 0x0007e20000000800 */
[----:B----4-:R-:W-:Y:S01]  /*a1f0*/  IMAD.MOV.U32 R66, RZ, RZ, R8 ;  /* 0x000000ffff427224 */ /* 0x010fe200078e0008 */
[----:B------:R-:W-:Y:S01]  /*a200*/  HSET2.LE.AND R8, R14, R100, PT ;  /* 0x000000640e087233 */ /* 0x000fe20003803000 */
[----:B------:R-:W-:Y:S02]  /*a210*/  FMUL.FTZ R49, R7, c[0x0][0x23c] ;  /* 0x00008f0007317a20 */ /* 0x000fe40000410000 */
[-C--:B-1----:R-:W-:Y:S02]  /*a220*/  FMUL.FTZ R112, R112, R48.reuse ;  /* 0x0000003070707220 */ /* 0x082fe40000410000 */
[----:B------:R-:W-:Y:S01]  /*a230*/  FMUL.FTZ R113, R113, R48 ;  /* 0x0000003071717220 */ /* 0x000fe20000410000 */
[----:B------:R1:W-:Y:S01]  /*a240*/  MUFU.EX2 R104, R2 ;  /* 0x0000000200687308 */ /* 0x0003e20000000800 */
[-C--:B--2---:R-:W-:Y:S01]  /*a250*/  FMUL.FTZ R116, R116, R46.reuse ;  /* 0x0000002e74747220 */ /* 0x084fe20000410000 */
[----:B------:R-:W-:Y:S01]  /*a260*/  LOP3.LUT R3, R23, UR8, R34, 0x96, !PT ;  /* 0x0000000817037c12 */ /* 0x000fe2000f8e9622 */
[----:B------:R-:W-:-:S02]  /*a270*/  FMUL.FTZ R117, R117, R46 ;  /* 0x0000002e75757220 */ /* 0x000fc40000410000 */
[-C--:B------:R-:W-:Y:S02]  /*a280*/  FMUL.FTZ R120, R120, R46.reuse ;  /* 0x0000002e78787220 */ /* 0x080fe40000410000 */
[----:B------:R-:W-:Y:S01]  /*a290*/  FMUL.FTZ R121, R121, R46 ;  /* 0x0000002e79797220 */ /* 0x000fe20000410000 */
[----:B---3--:R-:W-:Y:S01]  /*a2a0*/  F2FP.BF16.PACK_AB R0, R247, R105 ;  /* 0x00000069f700723e */ /* 0x008fe200000010ff */
[----:B------:R-:W2:Y:S01]  /*a2b0*/  MUFU.EX2 R47, R4 ;  /* 0x00000004002f7308 */ /* 0x000ea20000000800 */
[----:B------:R-:W-:Y:S02]  /*a2c0*/  FMUL.FTZ R124, R124, R48 ;  /* 0x000000307c7c7220 */ /* 0x000fe40000410000 */
[----:B------:R-:W-:Y:S01]  /*a2d0*/  LOP3.LUT R10, R10, R0, RZ, 0xc0, !PT ;  /* 0x000000000a0a7212 */ /* 0x000fe200078ec0ff */
[-C--:B------:R-:W-:Y:S01]  /*a2e0*/  FMUL.FTZ R125, R125, R48.reuse ;  /* 0x000000307d7d7220 */ /* 0x080fe20000410000 */
[----:B------:R-:W-:Y:S01]  /*a2f0*/  F2FP.BF16.PACK_AB R0, R239, R193 ;  /* 0x000000c1ef00723e */ /* 0x000fe200000010ff */
[----:B------:R-:W-:-:S02]  /*a300*/  FMUL.FTZ R128, R128, R48 ;  /* 0x0000003080807220 */ /* 0x000fc40000410000 */
[----:B-1----:R-:W-:Y:S01]  /*a310*/  FFMA.FTZ R2, R65, c[0x0][0x23c], -R31 ;  /* 0x00008f0041027a23 */ /* 0x002fe2000001081f */
[----:B------:R-:W-:Y:S01]  /*a320*/  LOP3.LUT R11, R11, R0, RZ, 0xc0, !PT ;  /* 0x000000000b0b7212 */ /* 0x000fe200078ec0ff */
[----:B------:R-:W1:Y:S01]  /*a330*/  MUFU.EX2 R49, R49 ;  /* 0x0000003100317308 */ /* 0x000e620000000800 */
[----:B------:R-:W-:Y:S01]  /*a340*/  F2FP.BF16.PACK_AB R0, R250, R101 ;  /* 0x00000065fa00723e */ /* 0x000fe200000010ff */
[----:B------:R-:W-:Y:S02]  /*a350*/  FMUL.FTZ R129, R129, R48 ;  /* 0x0000003081817220 */ /* 0x000fe40000410000 */
[----:B------:R-:W-:Y:S01]  /*a360*/  FMUL.FTZ R132, R132, R46 ;  /* 0x0000002e84847220 */ /* 0x000fe20000410000 */
[----:B------:R-:W-:Y:S01]  /*a370*/  LOP3.LUT R8, R8, R0, RZ, 0xc0, !PT ;  /* 0x0000000008087212 */ /* 0x000fe200078ec0ff */
[----:B--2---:R-:W-:Y:S01]  /*a380*/  FMUL.FTZ R114, R114, R47 ;  /* 0x0000002f72727220 */ /* 0x004fe20000410000 */
[----:B------:R-:W-:Y:S01]  /*a390*/  F2FP.BF16.PACK_AB R0, R251, R103 ;  /* 0x00000067fb00723e */ /* 0x000fe200000010ff */
[----:B------:R2:W3:Y:S01]  /*a3a0*/  MUFU.EX2 R65, R2 ;  /* 0x0000000200417308 */ /* 0x0004e20000000800 */
[----:B------:R-:W-:-:S02]  /*a3b0*/  FMUL.FTZ R115, R115, R47 ;  /* 0x0000002f73737220 */ /* 0x000fc40000410000 */
[----:B------:R-:W-:Y:S01]  /*a3c0*/  LOP3.LUT R9, R9, R0, RZ, 0xc0, !PT ;  /* 0x0000000009097212 */ /* 0x000fe200078ec0ff */
[----:B------:R-:W-:Y:S01]  /*a3d0*/  HSET2.LE.AND R0, R12, R100, PT ;  /* 0x000000640c007233 */ /* 0x000fe20003803000 */
[-C--:B------:R-:W-:Y:S01]  /*a3e0*/  FMUL.FTZ R126, R126, R47.reuse ;  /* 0x0000002f7e7e7220 */ /* 0x080fe20000410000 */
[----:B------:R-:W4:Y:S01]  /*a3f0*/  LDSM.16.MT88.4 R12, [R212+0x9000] ;  /* 0x00900000d40c783b */ /* 0x000f220000004200 */
[----:B------:R-:W-:Y:S02]  /*a400*/  FMUL.FTZ R127, R127, R47 ;  /* 0x0000002f7f7f7220 */ /* 0x000fe40000410000 */
[-C--:B-1----:R-:W-:Y:S02]  /*a410*/  FMUL.FTZ R118, R118, R49.reuse ;  /* 0x0000003176767220 */ /* 0x082fe40000410000 */
[-C--:B------:R-:W-:Y:S02]  /*a420*/  FMUL.FTZ R119, R119, R49.reuse ;  /* 0x0000003177777220 */ /* 0x080fe40000410000 */
[----:B------:R-:W-:-:S02]  /*a430*/  FMUL.FTZ R122, R122, R49 ;  /* 0x000000317a7a7220 */ /* 0x000fc40000410000 */
[----:B------:R-:W-:Y:S01]  /*a440*/  FMUL.FTZ R123, R123, R49 ;  /* 0x000000317b7b7220 */ /* 0x000fe20000410000 */
[----:B--2---:R-:W-:Y:S01]  /*a450*/  F2FP.BF16.PACK_AB R2, R248, R106 ;  /* 0x0000006af802723e */ /* 0x004fe200000010ff */
[-C--:B------:R-:W-:Y:S02]  /*a460*/  FMUL.FTZ R130, R130, R47.reuse ;  /* 0x0000002f82827220 */ /* 0x080fe40000410000 */
[----:B------:R-:W-:Y:S01]  /*a470*/  FMUL.FTZ R131, R131, R47 ;  /* 0x0000002f83837220 */ /* 0x000fe20000410000 */
[----:B------:R-:W-:Y:S01]  /*a480*/  LOP3.LUT R6, R0, R2, RZ, 0xc0, !PT ;  /* 0x0000000200067212 */ /* 0x000fe200078ec0ff */
[--C-:B------:R-:W-:Y:S01]  /*a490*/  HSET2.LE.AND R0, R18, R100.reuse, PT ;  /* 0x0000006412007233 */ /* 0x100fe20003803000 */
[----:B---3--:R-:W-:Y:S01]  /*a4a0*/  F2FP.BF16.PACK_AB R2, R65, R104 ;  /* 0x000000684102723e */ /* 0x008fe200000010ff */
[----:B------:R-:W-:Y:S02]  /*a4b0*/  IMAD.MOV.U32 R18, RZ, RZ, R36 ;  /* 0x000000ffff127224 */ /* 0x000fe400078e0024 */
[----:B------:R-:W-:Y:S01]  /*a4c0*/  FMUL.FTZ R133, R133, R46 ;  /* 0x0000002e85857220 */ /* 0x000fe20000410000 */
[----:B------:R-:W-:Y:S01]  /*a4d0*/  LOP3.LUT R7, R0, R2, RZ, 0xc0, !PT ;  /* 0x0000000200077212 */ /* 0x000fe200078ec0ff */
[----:B------:R-:W-:Y:S01]  /*a4e0*/  HSET2.LE.AND R0, R17, R100, PT ;  /* 0x0000006411007233 */ /* 0x000fe20003803000 */
[----:B------:R-:W-:Y:S01]  /*a4f0*/  F2FP.BF16.PACK_AB R2, R66, R252 ;  /* 0x000000fc4202723e */ /* 0x000fe200000010ff */
[----:B------:R-:W-:-:S02]  /*a500*/  FMUL.FTZ R134, R134, R49 ;  /* 0x0000003186867220 */ /* 0x000fc40000410000 */
[----:B------:R-:W-:Y:S01]  /*a510*/  FMUL.FTZ R135, R135, R49 ;  /* 0x0000003187877220 */ /* 0x000fe20000410000 */
[----:B------:R-:W-:Y:S01]  /*a520*/  LOP3.LUT R4, R0, R2, RZ, 0xc0, !PT ;  /* 0x0000000200047212 */ /* 0x000fe200078ec0ff */
[----:B------:R-:W-:Y:S01]  /*a530*/  HSET2.LE.AND R2, R16, R100, PT ;  /* 0x0000006410027233 */ /* 0x000fe20003803000 */
[----:B------:R-:W-:Y:S01]  /*a540*/  F2FP.BF16.PACK_AB R0, R102, R195 ;  /* 0x000000c36600723e */ /* 0x000fe200000010ff */
[-C--:B------:R-:W-:Y:S02]  /*a550*/  FMUL.FTZ R136, R136, R46.reuse ;  /* 0x0000002e88887220 */ /* 0x080fe40000410000 */
[----:B------:R-:W-:Y:S01]  /*a560*/  FMUL.FTZ R137, R137, R46 ;  /* 0x0000002e89897220 */ /* 0x000fe20000410000 */
[----:B------:R-:W-:Y:S01]  /*a570*/  LOP3.LUT R5, R2, R0, RZ, 0xc0, !PT ;  /* 0x0000000002057212 */ /* 0x000fe200078ec0ff */
[-C--:B------:R-:W-:Y:S01]  /*a580*/  FMUL.FTZ R138, R138, R49.reuse ;  /* 0x000000318a8a7220 */ /* 0x080fe20000410000 */
[----:B------:R-:W-:Y:S01]  /*a590*/  LOP3.LUT R2, R21, UR8, R24, 0x96, !PT ;  /* 0x0000000815027c12 */ /* 0x000fe2000f8e9618 */
[----:B------:R-:W-:Y:S01]  /*a5a0*/  FMUL.FTZ R139, R139, R49 ;  /* 0x000000318b8b7220 */ /* 0x000fe20000410000 */
[----:B------:R-:W-:Y:S01]  /*a5b0*/  LDSM.16.MT88.4 R20, [R214+0x9400] ;  /* 0x00940000d614783b */ /* 0x000fe20000004200 */
[----:B------:R-:W-:-:S02]  /*a5c0*/  FMUL.FTZ R140, R140, R48 ;  /* 0x000000308c8c7220 */ /* 0x000fc40000410000 */
[-C--:B------:R-:W-:Y:S01]  /*a5d0*/  FMUL.FTZ R141, R141, R48.reuse ;  /* 0x000000308d8d7220 */ /* 0x080fe20000410000 */
[-C--:B----4-:R-:W-:Y:S01]  /*a5e0*/  HMMA.16816.F32.BF16 R36, R8, R12.reuse, R112 ;  /* 0x0000000c0824723c */ /* 0x090fe20000041870 */
[-C--:B------:R-:W-:Y:S02]  /*a5f0*/  FMUL.FTZ R142, R142, R47.reuse ;  /* 0x0000002f8e8e7220 */ /* 0x080fe40000410000 */
[-C--:B------:R-:W-:Y:S02]  /*a600*/  FMUL.FTZ R143, R143, R47.reuse ;  /* 0x0000002f8f8f7220 */ /* 0x080fe40000410000 */
[-C--:B------:R-:W-:Y:S02]  /*a610*/  FMUL.FTZ R144, R144, R48.reuse ;  /* 0x0000003090907220 */ /* 0x080fe40000410000 */
[----:B------:R-:W-:Y:S01]  /*a620*/  FMUL.FTZ R145, R145, R48 ;  /* 0x0000003091917220 */ /* 0x000fe20000410000 */
[----:B------:R-:W-:Y:S01]  /*a630*/  HMMA.16816.F32.BF16 R116, R4, R12, R116 ;  /* 0x0000000c0474723c */ /* 0x000fe20000041874 */
[----:B------:R-:W-:-:S02]  /*a640*/  FMUL.FTZ R146, R146, R47 ;  /* 0x0000002f92927220 */ /* 0x000fc40000410000 */
[----:B------:R-:W-:Y:S02]  /*a650*/  FMUL.FTZ R147, R147, R47 ;  /* 0x0000002f93937220 */ /* 0x000fe40000410000 */
[-C--:B------:R-:W-:Y:S02]  /*a660*/  FMUL.FTZ R148, R148, R46.reuse ;  /* 0x0000002e94947220 */ /* 0x080fe40000410000 */
[-C--:B------:R-:W-:Y:S01]  /*a670*/  FMUL.FTZ R149, R149, R46.reuse ;  /* 0x0000002e95957220 */ /* 0x080fe20000410000 */
[----:B------:R-:W-:Y:S01]  /*a680*/  HMMA.16816.F32.BF16 R120, R4, R14, R120 ;  /* 0x0000000e0478723c */ /* 0x000fe20000041878 */
[-C--:B------:R-:W-:Y:S02]  /*a690*/  FMUL.FTZ R150, R150, R49.reuse ;  /* 0x0000003196967220 */ /* 0x080fe40000410000 */
[----:B------:R-:W-:Y:S02]  /*a6a0*/  FMUL.FTZ R151, R151, R49 ;  /* 0x0000003197977220 */ /* 0x000fe40000410000 */
[----:B------:R-:W-:-:S02]  /*a6b0*/  FMUL.FTZ R152, R152, R46 ;  /* 0x0000002e98987220 */ /* 0x000fc40000410000 */
[----:B------:R-:W-:Y:S01]  /*a6c0*/  FMUL.FTZ R153, R153, R46 ;  /* 0x0000002e99997220 */ /* 0x000fe20000410000 */
[----:B------:R-:W-:Y:S01]  /*a6d0*/  HMMA.16816.F32.BF16 R52, R8, R14, R124 ;  /* 0x0000000e0834723c */ /* 0x000fe2000004187c */
[----:B------:R-:W1:Y:S01]  /*a6e0*/  LDSM.16.MT88.4 R12, [R214+0x9000] ;  /* 0x00900000d60c783b */ /* 0x000e620000004200 */
[-C--:B------:R-:W-:Y:S02]  /*a6f0*/  FMUL.FTZ R154, R154, R49.reuse ;  /* 0x000000319a9a7220 */ /* 0x080fe40000410000 */
[----:B------:R-:W-:Y:S02]  /*a700*/  FMUL.FTZ R155, R155, R49 ;  /* 0x000000319b9b7220 */ /* 0x000fe40000410000 */
[-C--:B------:R-:W-:Y:S01]  /*a710*/  FMUL.FTZ R156, R156, R48.reuse ;  /* 0x000000309c9c7220 */ /* 0x080fe20000410000 */
[----:B------:R-:W-:Y:S01]  /*a720*/  MOV R127, R195 ;  /* 0x000000c3007f7202 */ /* 0x000fe20000000f00 */
[----:B------:R-:W-:Y:S02]  /*a730*/  FMUL.FTZ R157, R157, R48 ;  /* 0x000000309d9d7220 */ /* 0x000fe40000410000 */
[----:B------:R-:W-:-:S02]  /*a740*/  FMUL.FTZ R158, R158, R47 ;  /* 0x0000002f9e9e7220 */ /* 0x000fc40000410000 */
[-C--:B------:R-:W-:Y:S02]  /*a750*/  FMUL.FTZ R159, R159, R47.reuse ;  /* 0x0000002f9f9f7220 */ /* 0x080fe40000410000 */
[-C--:B------:R-:W-:Y:S02]  /*a760*/  FMUL.FTZ R160, R160, R48.reuse ;  /* 0x00000030a0a07220 */ /* 0x080fe40000410000 */
[----:B------:R-:W-:Y:S02]  /*a770*/  FMUL.FTZ R161, R161, R48 ;  /* 0x00000030a1a17220 */ /* 0x000fe40000410000 */
        /* <DEDUP_REMOVED lines=12> */
[----:B-1----:R-:W-:Y:S01]  /*a840*/  HMMA.16816.F32.BF16 R128, R8, R12, R128 ;  /* 0x0000000c0880723c */ /* 0x002fe20000041880 */
[-C--:B------:R-:W-:Y:S02]  /*a850*/  FMUL.FTZ R174, R174, R47.reuse ;  /* 0x0000002faeae7220 */ /* 0x080fe40000410000 */
[----:B------:R-:W-:Y:S02]  /*a860*/  FMUL.FTZ R175, R175, R47 ;  /* 0x0000002fafaf7220 */ /* 0x000fe40000410000 */
[----:B------:R-:W-:-:S02]  /*a870*/  FFMA.FTZ R0, R197, c[0x0][0x23c], -R28 ;  /* 0x00008f00c5007a23 */ /* 0x000fc4000001081c */
[----:B------:R-:W-:Y:S01]  /*a880*/  IMAD.MOV.U32 R115, RZ, RZ, R248 ;  /* 0x000000ffff737224 */ /* 0x000fe200078e00f8 */
[C---:B------:R-:W-:Y:S01]  /*a890*/  HMMA.16816.F32.BF16 R132, R4.reuse, R12, R132 ;  /* 0x0000000c0484723c */ /* 0x040fe20000041884 */
[----:B------:R1:W-:Y:S01]  /*a8a0*/  MUFU.EX2 R248, R0 ;  /* 0x0000000000f87308 */ /* 0x0003e20000000800 */
[----:B------:R-:W-:Y:S02]  /*a8b0*/  IMAD.MOV.U32 R126, RZ, RZ, R249 ;  /* 0x000000ffff7e7224 */ /* 0x000fe400078e00f9 */
[----:B------:R-:W-:Y:S02]  /*a8c0*/  IMAD.MOV.U32 R125, RZ, RZ, R250 ;  /* 0x000000ffff7d7224 */ /* 0x000fe400078e00fa */
[-C--:B------:R-:W-:Y:S02]  /*a8d0*/  FMUL.FTZ R72, R72, R46.reuse ;  /* 0x0000002e48487220 */ /* 0x080fe40000410000 */
[----:B------:R-:W-:Y:S01]  /*a8e0*/  HMMA.16816.F32.BF16 R136, R4, R14, R136 ;  /* 0x0000000e0488723c */ /* 0x000fe20000041888 */
[----:B------:R-:W-:-:S02]  /*a8f0*/  FMUL.FTZ R73, R73, R46 ;  /* 0x0000002e49497220 */ /* 0x000fc40000410000 */
[-C--:B------:R-:W-:Y:S02]  /*a900*/  FMUL.FTZ R74, R74, R49.reuse ;  /* 0x000000314a4a7220 */ /* 0x080fe40000410000 */
[-C--:B------:R-:W-:Y:S02]  /*a910*/  FMUL.FTZ R75, R75, R49.reuse ;  /* 0x000000314b4b7220 */ /* 0x080fe40000410000 */
[-C--:B------:R-:W-:Y:S01]  /*a920*/  FMUL.FTZ R76, R76, R46.reuse ;  /* 0x0000002e4c4c7220 */ /* 0x080fe20000410000 */
[----:B------:R-:W-:Y:S01]  /*a930*/  HMMA.16816.F32.BF16 R56, R8, R14, R140 ;  /* 0x0000000e0838723c */ /* 0x000fe2000004188c */
[----:B------:R-:W2:Y:S01]  /*a940*/  LDSM.16.MT88.4 R12, [R212+0xa000] ;  /* 0x00a00000d40c783b */ /* 0x000ea20000004200 */
[----:B-1----:R-:W-:Y:S02]  /*a950*/  FFMA.FTZ R0, R176, c[0x0][0x23c], -R28 ;  /* 0x00008f00b0007a23 */ /* 0x002fe4000001081c */
[----:B------:R-:W-:Y:S02]  /*a960*/  FMUL.FTZ R77, R77, R46 ;  /* 0x0000002e4d4d7220 */ /* 0x000fe40000410000 */
[----:B------:R1:W-:Y:S01]  /*a970*/  MUFU.EX2 R249, R0 ;  /* 0x0000000000f97308 */ /* 0x0003e20000000800 */
[-C--:B------:R-:W-:Y:S01]  /*a980*/  FMUL.FTZ R78, R78, R49.reuse ;  /* 0x000000314e4e7220 */ /* 0x080fe20000410000 */
        /* <DEDUP_REMOVED lines=8> */
[----:B-1----:R-:W-:Y:S02]  /*aa10*/  FFMA.FTZ R0, R109, c[0x0][0x23c], -R28 ;  /* 0x00008f006d007a23 */ /* 0x002fe4000001081c */
[-C--:B------:R-:W-:Y:S02]  /*aa20*/  FMUL.FTZ R94, R94, R49.reuse ;  /* 0x000000315e5e7220 */ /* 0x080fe40000410000 */
[----:B------:R1:W-:Y:S01]  /*aa30*/  MUFU.EX2 R250, R0 ;  /* 0x0000000000fa7308 */ /* 0x0003e20000000800 */
[----:B------:R-:W-:Y:S02]  /*aa40*/  FMUL.FTZ R95, R95, R49 ;  /* 0x000000315f5f7220 */ /* 0x000fe40000410000 */
[----:B------:R-:W-:Y:S02]  /*aa50*/  IMAD.MOV.U32 R112, RZ, RZ, R251 ;  /* 0x000000ffff707224 */ /* 0x000fe400078e00fb */
[-C--:B------:R-:W-:Y:S02]  /*aa60*/  FMUL.FTZ R68, R68, R48.reuse ;  /* 0x0000003044447220 */ /* 0x080fe40000410000 */
[----:B------:R-:W-:-:S02]  /*aa70*/  FMUL.FTZ R69, R69, R48 ;  /* 0x0000003045457220 */ /* 0x000fc40000410000 */
[-C--:B------:R-:W-:Y:S02]  /*aa80*/  FMUL.FTZ R70, R70, R47.reuse ;  /* 0x0000002f46467220 */ /* 0x080fe40000410000 */
[-C--:B------:R-:W-:Y:S02]  /*aa90*/  FMUL.FTZ R71, R71, R47.reuse ;  /* 0x0000002f47477220 */ /* 0x080fe40000410000 */
[-C--:B------:R-:W-:Y:S01]  /*aaa0*/  FMUL.FTZ R80, R80, R48.reuse ;  /* 0x0000003050507220 */ /* 0x080fe20000410000 */
[----:B--2---:R-:W-:Y:S01]  /*aab0*/  HMMA.16816.F32.BF16 R144, R8, R12, R144 ;  /* 0x0000000c0890723c */ /* 0x004fe20000041890 */
[----:B------:R-:W-:Y:S02]  /*aac0*/  FMUL.FTZ R81, R81, R48 ;  /* 0x0000003051517220 */ /* 0x000fe40000410000 */
[----:B-1----:R-:W-:Y:S02]  /*aad0*/  FFMA.FTZ R0, R67, c[0x0][0x23c], -R28 ;  /* 0x00008f0043007a23 */ /* 0x002fe4000001081c */
[----:B------:R-:W-:-:S02]  /*aae0*/  FMUL.FTZ R82, R82, R47 ;  /* 0x0000002f52527220 */ /* 0x000fc40000410000 */
[----:B------:R1:W2:Y:S01]  /*aaf0*/  MUFU.EX2 R251, R0 ;  /* 0x0000000000fb7308 */ /* 0x0002a20000000800 */
[C---:B------:R-:W-:Y:S01]  /*ab00*/  HMMA.16816.F32.BF16 R148, R4.reuse, R12, R148 ;  /* 0x0000000c0494723c */ /* 0x040fe20000041894 */
[-C--:B------:R-:W-:Y:S02]  /*ab10*/  FMUL.FTZ R83, R83, R47.reuse ;  /* 0x0000002f53537220 */ /* 0x080fe40000410000 */
[-C--:B------:R-:W-:Y:S02]  /*ab20*/  FMUL.FTZ R84, R84, R48.reuse ;  /* 0x0000003054547220 */ /* 0x080fe40000410000 */
[----:B------:R-:W-:Y:S02]  /*ab30*/  FMUL.FTZ R85, R85, R48 ;  /* 0x0000003055557220 */ /* 0x000fe40000410000 */
[-C--:B------:R-:W-:Y:S01]  /*ab40*/  FMUL.FTZ R86, R86, R47.reuse ;  /* 0x0000002f56567220 */ /* 0x080fe20000410000 */
[----:B------:R-:W-:Y:S01]  /*ab50*/  HMMA.16816.F32.BF16 R152, R4, R14, R152 ;  /* 0x0000000e0498723c */ /* 0x000fe20000041898 */
[----:B------:R-:W-:-:S02]  /*ab60*/  FMUL.FTZ R87, R87, R47 ;  /* 0x0000002f57577220 */ /* 0x000fc40000410000 */
[-C--:B------:R-:W-:Y:S02]  /*ab70*/  FMUL.FTZ R96, R96, R48.reuse ;  /* 0x0000003060607220 */ /* 0x080fe40000410000 */
[----:B------:R-:W-:Y:S02]  /*ab80*/  FMUL.FTZ R97, R97, R48 ;  /* 0x0000003061617220 */ /* 0x000fe40000410000 */
[----:B-1----:R-:W-:Y:S01]  /*ab90*/  FFMA.FTZ R0, R198, c[0x0][0x23c], -R29 ;  /* 0x00008f00c6007a23 */ /* 0x002fe2000001081d */
[----:B------:R-:W-:Y:S01]  /*aba0*/  HMMA.16816.F32.BF16 R60, R8, R14, R156 ;  /* 0x0000000e083c723c */ /* 0x000fe2000004189c */
[----:B------:R-:W1:Y:S01]  /*abb0*/  LDSM.16.MT88.4 R12, [R214+0xa000] ;  /* 0x00a00000d60c783b */ /* 0x000e620000004200 */
[-C--:B------:R-:W-:Y:S02]  /*abc0*/  FMUL.FTZ R98, R98, R47.reuse ;  /* 0x0000002f62627220 */ /* 0x080fe40000410000 */
[----:B------:R-:W-:Y:S02]  /*abd0*/  FMUL.FTZ R99, R99, R47 ;  /* 0x0000002f63637220 */ /* 0x000fe40000410000 */
[----:B------:R-:W-:Y:S01]  /*abe0*/  IMAD.MOV.U32 R113, RZ, RZ, R247 ;  /* 0x000000ffff717224 */ /* 0x000fe200078e00f7 */
[----:B------:R-:W-:Y:S01]  /*abf0*/  MOV R157, R19 ;  /* 0x00000013009d7202 */ /* 0x000fe20000000f00 */
[----:B------:R-:W-:Y:S01]  /*ac00*/  IMAD.MOV.U32 R156, RZ, RZ, R18 ;  /* 0x000000ffff9c7224 */ /* 0x000fe200078e0012 */
[----:B------:R3:W-:Y:S01]  /*ac10*/  MUFU.EX2 R247, R0 ;  /* 0x0000000000f77308 */ /* 0x0007e20000000800 */
[----:B------:R-:W4:Y:S01]  /*ac20*/  LDSM.16.MT88.4 R16, [R214+0xb000] ;  /* 0x00b00000d610783b */ /* 0x000f220000004200 */
[----:B------:R-:W-:-:S02]  /*ac30*/  IMAD.MOV.U32 R142, RZ, RZ, R242 ;  /* 0x000000ffff8e7224 */ /* 0x000fc400078e00f2 */
[----:B------:R-:W-:Y:S02]  /*ac40*/  IMAD.MOV.U32 R143, RZ, RZ, R243 ;  /* 0x000000ffff8f7224 */ /* 0x000fe400078e00f3 */
[----:B------:R-:W-:Y:S02]  /*ac50*/  IMAD.MOV.U32 R141, RZ, RZ, R241 ;  /* 0x000000ffff8d7224 */ /* 0x000fe400078e00f1 */
[----:B------:R-:W-:Y:S02]  /*ac60*/  IMAD.MOV.U32 R114, RZ, RZ, R239 ;  /* 0x000000ffff727224 */ /* 0x000fe400078e00ef */
[----:B------:R-:W-:Y:S02]  /*ac70*/  IMAD.MOV.U32 R143, RZ, RZ, R66 ;  /* 0x000000ffff8f7224 */ /* 0x000fe400078e0042 */
[----:B------:R-:W-:Y:S02]  /*ac80*/  IMAD.MOV.U32 R124, RZ, RZ, R112 ;  /* 0x000000ffff7c7224 */ /* 0x000fe400078e0070 */
[----:B------:R-:W-:Y:S01]  /*ac90*/  IMAD.MOV.U32 R66, RZ, RZ, R64 ;  /* 0x000000ffff427224 */ /* 0x000fe200078e0040 */
[----:B------:R-:W-:Y:S01]  /*aca0*/  MOV R64, R107 ;  /* 0x0000006b00407202 */ /* 0x000fe20000000f00 */
[----:B---3--:R-:W-:-:S02]  /*acb0*/  FFMA.FTZ R0, R111, c[0x0][0x23c], -R29 ;  /* 0x00008f006f007a23 */ /* 0x008fc4000001081d */
[----:B------:R-:W-:Y:S02]  /*acc0*/  IMAD.MOV.U32 R141, RZ, RZ, R105 ;  /* 0x000000ffff8d7224 */ /* 0x000fe400078e0069 */
[----:B------:R3:W-:Y:S01]  /*acd0*/  MUFU.EX2 R242, R0 ;  /* 0x0000000000f27308 */ /* 0x0007e20000000800 */
[----:B------:R-:W-:Y:S02]  /*ace0*/  IMAD.MOV.U32 R159, RZ, RZ, R106 ;  /* 0x000000ffff9f7224 */ /* 0x000fe400078e006a */
[----:B------:R-:W-:-:S04]  /*acf0*/  IMAD.MOV.U32 R112, RZ, RZ, R104 ;  /* 0x000000ffff707224 */ /* 0x000fc800078e0068 */
[----:B------:R-:W-:Y:S01]  /*ad00*/  IMAD.MOV.U32 R158, RZ, RZ, R112 ;  /* 0x000000ffff9e7224 */ /* 0x000fe200078e0070 */
[----:B-1----:R-:W-:Y:S01]  /*ad10*/  HMMA.16816.F32.BF16 R160, R8, R12, R160 ;  /* 0x0000000c08a0723c */ /* 0x002fe200000418a0 */
[----:B---3--:R-:W-:-:S07]  /*ad20*/  FFMA.FTZ R0, R110, c[0x0][0x23c], -R29 ;  /* 0x00008f006e007a23 */ /* 0x008fce000001081d */
[C---:B------:R-:W-:Y:S01]  /*ad30*/  HMMA.16816.F32.BF16 R164, R4.reuse, R12, R164 ;  /* 0x0000000c04a4723c */ /* 0x040fe200000418a4 */
[----:B------:R1:W-:Y:S07]  /*ad40*/  MUFU.EX2 R243, R0 ;  /* 0x0000000000f37308 */ /* 0x0003ee0000000800 */
[-C--:B------:R-:W-:Y:S08]  /*ad50*/  HMMA.16816.F32.BF16 R168, R4, R14.reuse, R168 ;  /* 0x0000000e04a8723c */ /* 0x080ff000000418a8 */
[----:B------:R-:W-:Y:S01]  /*ad60*/  HMMA.16816.F32.BF16 R172, R8, R14, R172 ;  /* 0x0000000e08ac723c */ /* 0x000fe200000418ac */
[----:B------:R-:W3:Y:S07]  /*ad70*/  LDSM.16.MT88.4 R12, [R212+0xb000] ;  /* 0x00b00000d40c783b */ /* 0x000eee0000004200 */
[C---:B----4-:R-:W-:Y:S08]  /*ad80*/  HMMA.16816.F32.BF16 R88, R4.reuse, R16, R88 ;  /* 0x000000100458723c */ /* 0x050ff00000041858 */
[----:B------:R-:W-:Y:S08]  /*ad90*/  HMMA.16816.F32.BF16 R92, R4, R18, R92 ;  /* 0x00000012045c723c */ /* 0x000ff0000004185c */
[C---:B------:R-:W-:Y:S08]  /*ada0*/  HMMA.16816.F32.BF16 R84, R8.reuse, R16, R84 ;  /* 0x000000100854723c */ /* 0x040ff00000041854 */
[----:B------:R-:W-:Y:S08]  /*adb0*/  HMMA.16816.F32.BF16 R96, R8, R18, R96 ;  /* 0x000000120860723c */ /* 0x000ff00000041860 */
[C---:B---3--:R-:W-:Y:S08]  /*adc0*/  HMMA.16816.F32.BF16 R72, R4.reuse, R12, R72 ;  /* 0x0000000c0448723c */ /* 0x048ff00000041848 */
[----:B------:R-:W-:Y:S07]  /*add0*/  HMMA.16816.F32.BF16 R76, R4, R14, R76 ;  /* 0x0000000e044c723c */ /* 0x000fee000004184c */
[----:B------:R-:W-:Y:S01]  /*ade0*/  IMAD.WIDE.U32 R4, R3, -0x2daee0ad, RZ ;  /* 0xd2511f5303047825 */ /* 0x000fe200078e00ff */
[----:B------:R-:W-:Y:S03]  /*adf0*/  HMMA.16816.F32.BF16 R68, R8, R12, R68 ;  /* 0x0000000c0844723c */ /* 0x000fe60000041844 */
[----:B------:R-:W-:Y:S01]  /*ae00*/  IMAD.WIDE.U32 R2, R2, -0x2daee0ad, RZ ;  /* 0xd2511f5302027825 */ /* 0x000fe200078e00ff */
[----:B------:R-:W-:-:S02]  /*ae10*/  SHF.R.U32.HI R7, RZ, 0x18, R4 ;  /* 0x00000018ff077819 */ /* 0x000fc40000011604 */
[----:B------:R-:W-:Y:S02]  /*ae20*/  LOP3.LUT R6, R5, UR18, R32, 0x96, !PT ;  /* 0x0000001205067c12 */ /* 0x000fe4000f8e9620 */
[----:B------:R-:W-:Y:S01]  /*ae30*/  HMMA.16816.F32.BF16 R80, R8, R14, R80 ;  /* 0x0000000e0850723c */ /* 0x000fe20000041850 */
[C---:B------:R-:W-:Y:S01]  /*ae40*/  LOP3.LUT R13, R2.reuse, 0xff, RZ, 0xc0, !PT ;  /* 0x000000ff020d7812 */ /* 0x040fe200078ec0ff */
[----:B------:R-:W-:Y:S01]  /*ae50*/  LDSM.16.MT88.4 R32, [R214+0xb400] ;  /* 0x00b40000d620783b */ /* 0x000fe20000004200 */
[----:B------:R-:W-:Y:S02]  /*ae60*/  SHF.R.U32.HI R12, RZ, 0x18, R2 ;  /* 0x00000018ff0c7819 */ /* 0x000fe40000011602 */
[----:B-1----:R-:W-:Y:S02]  /*ae70*/  LOP3.LUT R0, R3, UR18, R26, 0x96, !PT ;  /* 0x0000001203007c12 */ /* 0x002fe4000f8e961a */
[----:B------:R-:W-:Y:S01]  /*ae80*/  SHF.R.U32.HI R8, RZ, 0x10, R4 ;  /* 0x00000010ff087819 */ /* 0x000fe20000011604 */
[----:B------:R-:W-:Y:S01]  /*ae90*/  LDSM.16.MT88.4 R24, [R212+0xb400] ;  /* 0x00b40000d418783b */ /* 0x000fe20000004200 */
[----:B------:R-:W-:Y:S01]  /*aea0*/  LOP3.LUT R9, R2, 0xffff, RZ, 0xc0, !PT ;  /* 0x0000ffff02097812 */ /* 0x000fe200078ec0ff */
[----:B------:R-:W-:Y:S01]  /*aeb0*/  FFMA.FTZ R3, R108, c[0x0][0x23c], -R29 ;  /* 0x00008f006c037a23 */ /* 0x000fe2000001081d */
[----:B------:R-:W-:-:S02]  /*aec0*/  SHF.R.U32.HI R10, RZ, 0x10, R2 ;  /* 0x00000010ff0a7819 */ /* 0x000fc40000011602 */
[----:B------:R-:W-:Y:S01]  /*aed0*/  LOP3.LUT R2, R8, 0xff, RZ, 0xc0, !PT ;  /* 0x000000ff08027812 */ /* 0x000fe200078ec0ff */
[----:B------:R1:W3:Y:S01]  /*aee0*/  MUFU.EX2 R241, R3 ;  /* 0x0000000300f17308 */ /* 0x0002e20000000800 */
[C---:B------:R-:W-:Y:S02]  /*aef0*/  LOP3.LUT R5, R4.reuse, 0xffff, RZ, 0xc0, !PT ;  /* 0x0000ffff04057812 */ /* 0x040fe400078ec0ff */
[----:B------:R-:W-:Y:S01]  /*af00*/  LOP3.LUT R11, R4, 0xff, RZ, 0xc0, !PT ;  /* 0x000000ff040b7812 */ /* 0x000fe200078ec0ff */
[----:B------:R-:W-:Y:S01]  /*af10*/  FFMA.FTZ R4, R199, c[0x0][0x23c], -R30 ;  /* 0x00008f00c7047a23 */ /* 0x000fe2000001081e */
[----:B------:R-:W-:Y:S02]  /*af20*/  PRMT R8, R2, 0x5410, R7 ;  /* 0x0000541002087816 */ /* 0x000fe40000000007 */
[----:B------:R-:W-:Y:S01]  /*af30*/  LOP3.LUT R2, R6, 0xffff, RZ, 0xc0, !PT ;  /* 0x0000ffff06027812 */ /* 0x000fe200078ec0ff */
[----:B------:R4:W-:Y:S03]  /*af40*/  MUFU.EX2 R240, R4 ;  /* 0x0000000400f07308 */ /* 0x0009e60000000800 */
[----:B------:R-:W-:-:S02]  /*af50*/  SHF.R.U32.HI R7, RZ, 0x8, R2 ;  /* 0x00000008ff077819 */ /* 0x000fc40000011602 */
[----:B------:R-:W-:Y:S02]  /*af60*/  LOP3.LUT R2, R6, 0xff, RZ, 0xc0, !PT ;  /* 0x000000ff06027812 */ /* 0x000fe400078ec0ff */
[----:B-1----:R-:W-:Y:S02]  /*af70*/  SHF.R.U32.HI R3, RZ, 0x8, R5 ;  /* 0x00000008ff037819 */ /* 0x002fe40000011605 */
[----:B------:R-:W-:Y:S02]  /*af80*/  PRMT R7, R2, 0x5410, R7 ;  /* 0x0000541002077816 */ /* 0x000fe40000000007 */
[----:B------:R-:W-:Y:S01]  /*af90*/  PRMT R11, R11, 0x5410, R3 ;  /* 0x000054100b0b7816 */ /* 0x000fe20000000003 */
[----:B------:R-:W-:Y:S01]  /*afa0*/  FFMA.FTZ R3, R177, c[0x0][0x23c], -R30 ;  /* 0x00008f00b1037a23 */ /* 0x000fe2000001081e */
[----:B------:R-:W-:Y:S02]  /*afb0*/  LOP3.LUT R2, R0, 0xffff, RZ, 0xc0, !PT ;  /* 0x0000ffff00027812 */ /* 0x000fe400078ec0ff */
[----:B----4-:R-:W-:Y:S01]  /*afc0*/  LOP3.LUT R4, R10, 0xff, RZ, 0xc0, !PT ;  /* 0x000000ff0a047812 */ /* 0x010fe200078ec0ff */
[----:B------:R1:W-:Y:S01]  /*afd0*/  MUFU.EX2 R199, R3 ;  /* 0x0000000300c77308 */ /* 0x0003e20000000800 */
[----:B------:R-:W-:-:S02]  /*afe0*/  SHF.R.U32.HI R5, RZ, 0x8, R9 ;  /* 0x00000008ff057819 */ /* 0x000fc40000011609 */
[----:B------:R-:W-:Y:S01]  /*aff0*/  PRMT R19, R4, 0x5410, R12 ;  /* 0x0000541004137816 */ /* 0x000fe2000000000c */
[----:B------:R-:W-:Y:S01]  /*b000*/  FFMA.FTZ R4, R178, c[0x0][0x23c], -R30 ;  /* 0x00008f00b2047a23 */ /* 0x000fe2000001081e */
[----:B------:R-:W-:Y:S02]  /*b010*/  PRMT R18, R13, 0x5410, R5 ;  /* 0x000054100d127816 */ /* 0x000fe40000000005 */
[----:B------:R-:W4:Y:S01]  /*b020*/  LDSM.16.MT88.4 R12, [R212+0x9400] ;  /* 0x00940000d40c783b */ /* 0x000f220000004200 */
[----:B------:R5:W-:Y:S01]  /*b030*/  MUFU.EX2 R198, R4 ;  /* 0x0000000400c67308 */ /* 0x000be20000000800 */
[--C-:B-1----:R-:W-:Y:S02]  /*b040*/  SHF.R.U32.HI R3, RZ, 0x10, R6.reuse ;  /* 0x00000010ff037819 */ /* 0x102fe40000011606 */
[----:B------:R-:W-:Y:S02]  /*b050*/  SHF.R.U32.HI R6, RZ, 0x18, R6 ;  /* 0x00000018ff067819 */ /* 0x000fe40000011606 */
[----:B------:R-:W-:-:S02]  /*b060*/  LOP3.LUT R5, R3, 0xff, RZ, 0xc0, !PT ;  /* 0x000000ff03057812 */ /* 0x000fc400078ec0ff */
[----:B------:R-:W-:Y:S02]  /*b070*/  LOP3.LUT R3, R0, 0xff, RZ, 0xc0, !PT ;  /* 0x000000ff00037812 */ /* 0x000fe400078ec0ff */
[----:B-----5:R-:W-:Y:S01]  /*b080*/  SHF.R.U32.HI R4, RZ, 0x8, R2 ;  /* 0x00000008ff047819 */ /* 0x020fe20000011602 */
[----:B------:R-:W-:Y:S01]  /*b090*/  FFMA.FTZ R2, R179, c[0x0][0x23c], -R30 ;  /* 0x00008f00b3027a23 */ /* 0x000fe2000001081e */
[----:B------:R-:W-:Y:S01]  /*b0a0*/  PRMT R6, R5, 0x5410, R6 ;  /* 0x0000541005067816 */ /* 0x000fe20000000006 */
[----:B------:R-:W-:Y:S01]  /*b0b0*/  FFMA.FTZ R5, R200, c[0x0][0x23c], -R31 ;  /* 0x00008f00c8057a23 */ /* 0x000fe2000001081f */
[----:B------:R-:W-:Y:S01]  /*b0c0*/  PRMT R17, R3, 0x5410, R4 ;  /* 0x0000541003117816 */ /* 0x000fe20000000004 */
[----:B------:R1:W5:Y:S01]  /*b0d0*/  MUFU.EX2 R239, R2 ;  /* 0x0000000200ef7308 */ /* 0x0003620000000800 */
[----:B------:R-:W-:Y:S01]  /*b0e0*/  SHF.R.U32.HI R4, RZ, 0x18, R0 ;  /* 0x00000018ff047819 */ /* 0x000fe20000011600 */
[----:B------:R-:W-:-:S06]  /*b0f0*/  IMAD.MOV.U32 R200, RZ, RZ, R65 ;  /* 0x000000ffffc87224 */ /* 0x000fcc00078e0041 */
[----:B------:R3:W-:Y:S01]  /*b100*/  MUFU.EX2 R195, R5 ;  /* 0x0000000500c37308 */ /* 0x0007e20000000800 */
[----:B-1----:R-:W-:Y:S01]  /*b110*/  SHF.R.U32.HI R2, RZ, 0x10, R0 ;  /* 0x00000010ff027819 */ /* 0x002fe20000011600 */
[----:B------:R-:W-:-:S03]  /*b120*/  HSET2.LE.AND R0, R11, R100, PT ;  /* 0x000000640b007233 */ /* 0x000fc60003803000 */
[----:B------:R-:W-:Y:S02]  /*b130*/  LOP3.LUT R3, R2, 0xff, RZ, 0xc0, !PT ;  /* 0x000000ff02037812 */ /* 0x000fe400078ec0ff */
[----:B--2---:R-:W-:Y:S02]  /*b140*/  F2FP.BF16.PACK_AB R2, R251, R250 ;  /* 0x000000fafb02723e */ /* 0x004fe400000010ff */
[----:B------:R-:W-:Y:S01]  /*b150*/  PRMT R16, R3, 0x5410, R4 ;  /* 0x0000541003107816 */ /* 0x000fe20000000004 */
[--C-:B------:R-:W-:Y:S01]  /*b160*/  FFMA.FTZ R4, R181, c[0x0][0x23c], -R31.reuse ;  /* 0x00008f00b5047a23 */ /* 0x100fe2000001081f */
[----:B------:R-:W-:Y:S01]  /*b170*/  LOP3.LUT R10, R0, R2, RZ, 0xc0, !PT ;  /* 0x00000002000a7212 */ /* 0x000fe200078ec0ff */
[----:B---3--:R-:W-:Y:S01]  /*b180*/  FFMA.FTZ R5, R180, c[0x0][0x23c], -R31 ;  /* 0x00008f00b4057a23 */ /* 0x008fe2000001081f */
[--C-:B------:R-:W-:Y:S01]  /*b190*/  HSET2.LE.AND R0, R8, R100.reuse, PT ;  /* 0x0000006408007233 */ /* 0x100fe20003803000 */
[----:B------:R-:W-:Y:S01]  /*b1a0*/  F2FP.BF16.PACK_AB R2, R241, R243 ;  /* 0x000000f3f102723e */ /* 0x000fe200000010ff */
[----:B------:R1:W-:Y:S01]  /*b1b0*/  MUFU.EX2 R196, R4 ;  /* 0x0000000400c47308 */ /* 0x0003e20000000800 */
[----:B------:R-:W-:-:S02]  /*b1c0*/  HSET2.LE.AND R3, R7, R100, PT ;  /* 0x0000006407037233 */ /* 0x000fc40003803000 */
[----:B------:R-:W-:Y:S01]  /*b1d0*/  LOP3.LUT R11, R0, R2, RZ, 0xc0, !PT ;  /* 0x00000002000b7212 */ /* 0x000fe200078ec0ff */
[----:B------:R-:W-:Y:S01]  /*b1e0*/  HSET2.LE.AND R0, R6, R100, PT ;  /* 0x0000006406007233 */ /* 0x000fe20003803000 */
[----:B------:R-:W-:-:S03]  /*b1f0*/  F2FP.BF16.PACK_AB R2, R242, R247 ;  /* 0x000000f7f202723e */ /* 0x000fc600000010ff */
[----:B------:R-:W2:Y:S01]  /*b200*/  MUFU.EX2 R197, R5 ;  /* 0x0000000500c57308 */ /* 0x000ea20000000800 */
[----:B------:R-:W-:Y:S01]  /*b210*/  LOP3.LUT R9, R0, R2, RZ, 0xc0, !PT ;  /* 0x0000000200097212 */ /* 0x000fe200078ec0ff */
[----:B------:R-:W-:Y:S01]  /*b220*/  HSET2.LE.AND R0, R18, R100, PT ;  /* 0x0000006412007233 */ /* 0x000fe20003803000 */
[----:B-----5:R-:W-:-:S04]  /*b230*/  F2FP.BF16.PACK_AB R2, R239, R198 ;  /* 0x000000c6ef02723e */ /* 0x020fc800000010ff */
[----:B------:R-:W-:Y:S01]  /*b240*/  LOP3.LUT R6, R0, R2, RZ, 0xc0, !PT ;  /* 0x0000000200067212 */ /* 0x000fe200078ec0ff */
[----:B------:R-:W-:Y:S01]  /*b250*/  HSET2.LE.AND R0, R19, R100, PT ;  /* 0x0000006413007233 */ /* 0x000fe20003803000 */
[----:B-1----:R-:W-:-:S04]  /*b260*/  F2FP.BF16.PACK_AB R4, R249, R248 ;  /* 0x000000f8f904723e */ /* 0x002fc800000010ff */
[----:B------:R-:W-:Y:S01]  /*b270*/  LOP3.LUT R8, R3, R4, RZ, 0xc0, !PT ;  /* 0x0000000403087212 */ /* 0x000fe200078ec0ff */
[----:B------:R-:W-:Y:S01]  /*b280*/  FFMA.FTZ R3, R182, c[0x0][0x23c], -R31 ;  /* 0x00008f00b6037a23 */ /* 0x000fe2000001081f */
[----:B--2---:R-:W-:-:S03]  /*b290*/  F2FP.BF16.PACK_AB R2, R197, R196 ;  /* 0x000000c4c502723e */ /* 0x004fc600000010ff */
[----:B------:R-:W1:Y:S01]  /*b2a0*/  MUFU.EX2 R194, R3 ;  /* 0x0000000300c27308 */ /* 0x000e620000000800 */
[----:B------:R-:W-:Y:S01]  /*b2b0*/  LOP3.LUT R7, R0, R2, RZ, 0xc0, !PT ;  /* 0x0000000200077212 */ /* 0x000fe200078ec0ff */
[--C-:B------:R-:W-:Y:S01]  /*b2c0*/  HSET2.LE.AND R0, R17, R100.reuse, PT ;  /* 0x0000006411007233 */ /* 0x100fe20003803000 */
[----:B------:R-:W-:Y:S01]  /*b2d0*/  F2FP.BF16.PACK_AB R2, R199, R240 ;  /* 0x000000f0c702723e */ /* 0x000fe200000010ff */
[C---:B----4-:R-:W-:Y:S03]  /*b2e0*/  HMMA.16816.F32.BF16 R36, R8.reuse, R12, R36 ;  /* 0x0000000c0824723c */ /* 0x050fe60000041824 */
[----:B------:R-:W-:Y:S01]  /*b2f0*/  LOP3.LUT R4, R0, R2, RZ, 0xc0, !PT ;  /* 0x0000000200047212 */ /* 0x000fe200078ec0ff */
[----:B------:R-:W-:Y:S02]  /*b300*/  HSET2.LE.AND R0, R16, R100, PT ;  /* 0x0000006410007233 */ /* 0x000fe40003803000 */
[----:B------:R-:W2:Y:S02]  /*b310*/  LDSM.16.MT88.4 R16, [R212+0xa400] ;  /* 0x00a40000d410783b */ /* 0x000ea40000004200 */
[----:B------:R-:W-:Y:S01]  /*b320*/  HMMA.16816.F32.BF16 R52, R8, R14, R52 ;  /* 0x0000000e0834723c */ /* 0x000fe20000041834 */
[----:B-1----:R-:W-:-:S04]  /*b330*/  F2FP.BF16.PACK_AB R2, R194, R195 ;  /* 0x000000c3c202723e */ /* 0x002fc800000010ff */
[----:B------:R-:W-:Y:S01]  /*b340*/  LOP3.LUT R5, R0, R2, RZ, 0xc0, !PT ;  /* 0x0000000200057212 */ /* 0x000fe200078ec0ff */
[----:B------:R-:W-:Y:S02]  /*b350*/  IMAD.U32 R0, RZ, RZ, UR29 ;  /* 0x0000001dff007e24 */ /* 0x000fe4000f8e00ff */
[----:B------:R-:W-:Y:S03]  /*b360*/  HMMA.16816.F32.BF16 R104, R8, R26, R80 ;  /* 0x0000001a0868723c */ /* 0x000fe60000041850 */
[----:B------:R-:W-:-:S05]  /*b370*/  LOP3.LUT R0, R51, UR4, R0, 0x96, !PT ;  /* 0x0000000433007c12 */ /* 0x000fca000f8e9600 */
[----:B------:R-:W-:Y:S01]  /*b380*/  HMMA.16816.F32.BF16 R116, R4, R12, R116 ;  /* 0x0000000c0474723c */ /* 0x000fe20000041874 */
[----:B------:R-:W-:-:S05]  /*b390*/  IMAD.WIDE.U32 R2, R0, -0x326172a9, RZ ;  /* 0xcd9e8d5700027825 */ /* 0x000fca00078e00ff */
[----:B------:R-:W-:Y:S01]  /*b3a0*/  LOP3.LUT R0, R3, UR16, R140, 0x96, !PT ;  /* 0x0000001003007c12 */ /* 0x000fe2000f8e968c */
[----:B------:R-:W-:Y:S01]  /*b3b0*/  IMAD.MOV.U32 R140, RZ, RZ, R193 ;  /* 0x000000ffff8c7224 */ /* 0x000fe200078e00c1 */
[C---:B------:R-:W-:Y:S01]  /*b3c0*/  HMMA.16816.F32.BF16 R120, R4.reuse, R14, R120 ;  /* 0x0000000e0478723c */ /* 0x040fe20000041878 */
[----:B------:R-:W1:Y:S07]  /*b3d0*/  LDSM.16.MT88.4 R12, [R214+0xa400] ;  /* 0x00a40000d60c783b */ /* 0x000e6e0000004200 */
[C---:B------:R-:W-:Y:S08]  /*b3e0*/  HMMA.16816.F32.BF16 R132, R4.reuse, R20, R132 ;  /* 0x000000140484723c */ /* 0x040ff00000041884 */
[C---:B------:R-:W-:Y:S08]  /*b3f0*/  HMMA.16816.F32.BF16 R136, R4.reuse, R22, R136 ;  /* 0x000000160488723c */ /* 0x040ff00000041888 */
[C---:B--2---:R-:W-:Y:S08]  /*b400*/  HMMA.16816.F32.BF16 R148, R4.reuse, R16, R148 ;  /* 0x000000100494723c */ /* 0x044ff00000041894 */
[C---:B------:R-:W-:Y:S08]  /*b410*/  HMMA.16816.F32.BF16 R152, R4.reuse, R18, R152 ;  /* 0x000000120498723c */ /* 0x040ff00000041898 */
[C---:B------:R-:W-:Y:S08]  /*b420*/  HMMA.16816.F32.BF16 R72, R4.reuse, R24, R72 ;  /* 0x000000180448723c */ /* 0x040ff00000041848 */
[C---:B-1----:R-:W-:Y:S08]  /*b430*/  HMMA.16816.F32.BF16 R164, R4.reuse, R12, R164 ;  /* 0x0000000c04a4723c */ /* 0x042ff000000418a4 */
[C---:B------:R-:W-:Y:S08]  /*b440*/  HMMA.16816.F32.BF16 R168, R4.reuse, R14, R168 ;  /* 0x0000000e04a8723c */ /* 0x040ff000000418a8 */
[C---:B------:R-:W-:Y:S08]  /*b450*/  HMMA.16816.F32.BF16 R76, R4.reuse, R26, R76 ;  /* 0x0000001a044c723c */ /* 0x040ff0000004184c */
[C---:B------:R-:W-:Y:S08]  /*b460*/  HMMA.16816.F32.BF16 R88, R4.reuse, R32, R88 ;  /* 0x000000200458723c */ /* 0x040ff00000041858 */
[----:B------:R-:W-:Y:S07]  /*b470*/  HMMA.16816.F32.BF16 R92, R4, R34, R92 ;  /* 0x00000022045c723c */ /* 0x000fee000004185c */
[----:B------:R-:W-:Y:S01]  /*b480*/  LOP3.LUT R4, R157, UR14, R2, 0x96, !PT ;  /* 0x0000000e9d047c12 */ /* 0x000fe2000f8e9602 */
[----:B------:R-:W-:Y:S01]  /*b490*/  HMMA.16816.F32.BF16 R160, R8, R12, R160 ;  /* 0x0000000c08a0723c */ /* 0x000fe200000418a0 */
[----:B------:R-:W-:Y:S01]  /*b4a0*/  LOP3.LUT R5, R3, UR16, R142, 0x96, !PT ;  /* 0x0000001003057c12 */ /* 0x000fe2000f8e968e */
[----:B------:R-:W-:Y:S01]  /*b4b0*/  FFMA.FTZ R7, R184, c[0x0][0x23c], -R28 ;  /* 0x00008f00b8077a23 */ /* 0x000fe2000001081c */
[----:B------:R-:W-:Y:S01]  /*b4c0*/  MOV R142, R102 ;  /* 0x00000066008e7202 */ /* 0x000fe20000000f00 */
[----:B------:R-:W-:-:S02]  /*b4d0*/  IMAD.MOV.U32 R102, RZ, RZ, R192 ;  /* 0x000000ffff667224 */ /* 0x000fc400078e00c0 */
[----:B------:R1:W-:Y:S01]  /*b4e0*/  MUFU.EX2 R192, R7 ;  /* 0x0000000700c07308 */ /* 0x0003e20000000800 */
[----:B------:R-:W-:Y:S01]  /*b4f0*/  LOP3.LUT R12, R41, UR14, R2, 0x96, !PT ;  /* 0x0000000e290c7c12 */ /* 0x000fe2000f8e9602 */
[----:B------:R-:W-:Y:S01]  /*b500*/  HMMA.16816.F32.BF16 R144, R8, R16, R144 ;  /* 0x000000100890723c */ /* 0x000fe20000041890 */
[----:B------:R-:W-:-:S04]  /*b510*/  IMAD.WIDE.U32 R2, R0, -0x2daee0ad, RZ ;  /* 0xd2511f5300027825 */ /* 0x000fc800078e00ff */
[----:B------:R-:W-:Y:S01]  /*b520*/  FFMA.FTZ R0, R185, c[0x0][0x23c], -R28 ;  /* 0x00008f00b9007a23 */ /* 0x000fe2000001081c */
[----:B------:R-:W-:Y:S01]  /*b530*/  LOP3.LUT R3, R3, UR13, R44, 0x96, !PT ;  /* 0x0000000d03037c12 */ /* 0x000fe2000f8e962c */
[----:B------:R-:W-:Y:S01]  /*b540*/  IMAD.WIDE.U32 R16, R4, -0x2daee0ad, RZ ;  /* 0xd2511f5304107825 */ /* 0x000fe200078e00ff */
[----:B------:R-:W-:Y:S01]  /*b550*/  HMMA.16816.F32.BF16 R172, R8, R14, R172 ;  /* 0x0000000e08ac723c */ /* 0x000fe200000418ac */
[----:B------:R2:W-:Y:S02]  /*b560*/  MUFU.EX2 R193, R0 ;  /* 0x0000000000c17308 */ /* 0x0005e40000000800 */
[----:B------:R-:W-:-:S04]  /*b570*/  IMAD.WIDE.U32 R4, R5, -0x2daee0ad, RZ ;  /* 0xd2511f5305047825 */ /* 0x000fc800078e00ff */
[----:B------:R-:W-:Y:S01]  /*b580*/  IMAD.WIDE.U32 R12, R12, -0x2daee0ad, RZ ;  /* 0xd2511f530c0c7825 */ /* 0x000fe200078e00ff */
[----:B------:R-:W-:Y:S01]  /*b590*/  LOP3.LUT R6, R5, UR13, R42, 0x96, !PT ;  /* 0x0000000d05067c12 */ /* 0x000fe2000f8e962a */
[C---:B------:R-:W-:Y:S02]  /*b5a0*/  HMMA.16816.F32.BF16 R128, R8.reuse, R20, R128 ;  /* 0x000000140880723c */ /* 0x040fe40000041880 */
[----:B------:R-:W-:Y:S02]  /*b5b0*/  FFMA.FTZ R5, R45, c[0x0][0x23c], -R28 ;  /* 0x00008f002d057a23 */ /* 0x000fe4000001081c */
[----:B-1----:R-:W-:Y:S02]  /*b5c0*/  IMAD.WIDE.U32 R6, R6, -0x326172a9, RZ ;  /* 0xcd9e8d5706067825 */ /* 0x002fe400078e00ff */
[----:B------:R-:W-:Y:S01]  /*b5d0*/  MUFU.EX2 R184, R5 ;  /* 0x0000000500b87308 */ /* 0x000fe20000000800 */
[----:B--2---:R-:W-:Y:S01]  /*b5e0*/  LOP3.LUT R0, R17, UR11, R2, 0x96, !PT ;  /* 0x0000000b11007c12 */ /* 0x004fe2000f8e9602 */
[----:B------:R-:W-:Y:S01]  /*b5f0*/  IMAD.WIDE.U32 R2, R3, -0x326172a9, RZ ;  /* 0xcd9e8d5703027825 */ /* 0x000fe200078e00ff */
[----:B------:R-:W-:Y:S01]  /*b600*/  HMMA.16816.F32.BF16 R56, R8, R22, R56 ;  /* 0x000000160838723c */ /* 0x000fe20000041838 */
[----:B------:R-:W1:Y:S02]  /*b610*/  LDSM.16.MT88.4 R20, [R214+0xa800] ;  /* 0x00a80000d614783b */ /* 0x000e640000004200 */
[----:B------:R-:W-:Y:S01]  /*b620*/  IMAD.WIDE.U32 R50, R0, -0x326172a9, RZ ;  /* 0xcd9e8d5700327825 */ /* 0x000fe200078e00ff */
[----:B------:R-:W-:-:S02]  /*b630*/  LOP3.LUT R3, R3, UR12, R156, 0x96, !PT ;  /* 0x0000000c03037c12 */ /* 0x000fc4000f8e969c */
[----:B------:R-:W-:Y:S01]  /*b640*/  MOV R156, R114 ;  /* 0x00000072009c7202 */ /* 0x000fe20000000f00 */
[----:B------:R-:W-:Y:S01]  /*b650*/  FFMA.FTZ R0, R183, c[0x0][0x23c], -R28 ;  /* 0x00008f00b7007a23 */ /* 0x000fe2000001081c */
[----:B------:R-:W-:Y:S01]  /*b660*/  LOP3.LUT R14, R51, UR10, R2, 0x96, !PT ;  /* 0x0000000a330e7c12 */ /* 0x000fe2000f8e9602 */
[----:B------:R-:W-:Y:S01]  /*b670*/  IMAD.WIDE.U32 R2, R3, -0x2daee0ad, RZ ;  /* 0xd2511f5303027825 */ /* 0x000fe200078e00ff */
[----:B------:R-:W-:Y:S01]  /*b680*/  HMMA.16816.F32.BF16 R60, R8, R18, R60 ;  /* 0x00000012083c723c */ /* 0x000fe2000004183c */
[----:B------:R2:W-:Y:S02]  /*b690*/  MUFU.EX2 R185, R0 ;  /* 0x0000000000b97308 */ /* 0x0005e40000000800 */
[----:B------:R-:W-:-:S04]  /*b6a0*/  IMAD.WIDE.U32 R44, R14, -0x2daee0ad, RZ ;  /* 0xd2511f530e2c7825 */ /* 0x000fc800078e00ff */
[----:B------:R-:W-:Y:S01]  /*b6b0*/  IMAD.MOV.U32 R157, RZ, RZ, R113 ;  /* 0x000000ffff9d7224 */ /* 0x000fe200078e0071 */
[----:B------:R-:W-:Y:S01]  /*b6c0*/  LOP3.LUT R2, R45, UR7, R2, 0x96, !PT ;  /* 0x000000072d027c12 */ /* 0x000fe2000f8e9602 */
[----:B------:R-:W-:Y:S01]  /*b6d0*/  HMMA.16816.F32.BF16 R68, R8, R24, R68 ;  /* 0x000000180844723c */ /* 0x000fe20000041844 */
[----:B--2---:R-:W-:-:S07]  /*b6e0*/  LOP3.LUT R0, R13, UR11, R4, 0x96, !PT ;  /* 0x0000000b0d007c12 */ /* 0x004fce000f8e9604 */
[C---:B------:R-:W-:Y:S01]  /*b6f0*/  HMMA.16816.F32.BF16 R84, R8.reuse, R32, R84 ;  /* 0x000000200854723c */ /* 0x040fe20000041854 */
[----:B------:R-:W-:Y:S01]  /*b700*/  LOP3.LUT R4, R7, UR12, R40, 0x96, !PT ;  /* 0x0000000c07047c12 */ /* 0x000fe2000f8e9628 */
[----:B------:R-:W-:Y:S01]  /*b710*/  FFMA.FTZ R7, R189, c[0x0][0x23c], -R29 ;  /* 0x00008f00bd077a23 */ /* 0x000fe2000001081d */
[----:B------:R-:W-:Y:S01]  /*b720*/  LOP3.LUT R13, R3, UR9, R16, 0x96, !PT ;  /* 0x00000009030d7c12 */ /* 0x000fe2000f8e9610 */
[----:B------:R-:W-:Y:S02]  /*b730*/  IMAD.WIDE.U32 R42, R0, -0x326172a9, RZ ;  /* 0xcd9e8d57002a7825 */ /* 0x000fe400078e00ff */
[----:B------:R2:W-:Y:S02]  /*b740*/  MUFU.EX2 R183, R7 ;  /* 0x0000000700b77308 */ /* 0x0005e40000000800 */
[----:B------:R-:W-:Y:S01]  /*b750*/  IMAD.WIDE.U32 R4, R4, -0x2daee0ad, RZ ;  /* 0xd2511f5304047825 */ /* 0x000fe200078e00ff */
[----:B------:R-:W-:Y:S01]  /*b760*/  LOP3.LUT R0, R43, UR10, R6, 0x96, !PT ;  /* 0x0000000a2b007c12 */ /* 0x000fe2000f8e9606 */
[----:B------:R-:W-:Y:S01]  /*b770*/  HMMA.16816.F32.BF16 R80, R8, R34, R96 ;  /* 0x000000220850723c */ /* 0x000fe20000041860 */
[----:B------:R-:W3:Y:S01]  /*b780*/  LDSM.16.MT88.4 R32, [R212+0xb800] ;  /* 0x00b80000d420783b */ /* 0x000ee20000004200 */
[----:B------:R-:W-:Y:S01]  /*b790*/  IMAD.WIDE.U32 R2, R2, -0x326172a9, RZ ;  /* 0xcd9e8d5702027825 */ /* 0x000fe200078e00ff */
[----:B------:R-:W-:-:S03]  /*b7a0*/  LOP3.LUT R14, R5, UR9, R12, 0x96, !PT ;  /* 0x00000009050e7c12 */ /* 0x000fc6000f8e960c */
[----:B------:R-:W-:Y:S01]  /*b7b0*/  IMAD.WIDE.U32 R40, R0, -0x2daee0ad, RZ ;  /* 0xd2511f5300287825 */ /* 0x000fe200078e00ff */
[C---:B------:R-:W-:Y:S02]  /*b7c0*/  LOP3.LUT R6, R2.reuse, 0xffff, RZ, 0xc0, !PT ;  /* 0x0000ffff02067812 */ /* 0x040fe400078ec0ff */
[----:B------:R-:W-:Y:S01]  /*b7d0*/  SHF.R.U32.HI R5, RZ, 0x10, R2 ;  /* 0x00000010ff057819 */ /* 0x000fe20000011602 */
[----:B------:R-:W-:Y:S01]  /*b7e0*/  IMAD.WIDE.U32 R26, R13, -0x326172a9, RZ ;  /* 0xcd9e8d570d1a7825 */ /* 0x000fe200078e00ff */
[----:B------:R-:W-:Y:S02]  /*b7f0*/  LOP3.LUT R9, R2, 0xff, RZ, 0xc0, !PT ;  /* 0x000000ff02097812 */ /* 0x000fe400078ec0ff */
[----:B--2---:R-:W-:Y:S01]  /*b800*/  SHF.R.U32.HI R7, RZ, 0x8, R6 ;  /* 0x00000008ff077819 */ /* 0x004fe20000011606 */
[--C-:B------:R-:W-:Y:S01]  /*b810*/  FFMA.FTZ R0, R188, c[0x0][0x23c], -R29.reuse ;  /* 0x00008f00bc007a23 */ /* 0x100fe2000001081d */
[----:B------:R-:W-:Y:S01]  /*b820*/  LOP3.LUT R6, R5, 0xff, RZ, 0xc0, !PT ;  /* 0x000000ff05067812 */ /* 0x000fe200078ec0ff */
[----:B------:R-:W-:Y:S01]  /*b830*/  FFMA.FTZ R5, R187, c[0x0][0x23c], -R29 ;  /* 0x00008f00bb057a23 */ /* 0x000fe2000001081d */
[----:B------:R-:W-:Y:S01]  /*b840*/  SHF.R.U32.HI R8, RZ, 0x18, R2 ;  /* 0x00000018ff087819 */ /* 0x000fe20000011602 */
[----:B------:R2:W-:Y:S01]  /*b850*/  MUFU.EX2 R182, R0 ;  /* 0x0000000000b67308 */ /* 0x0005e20000000800 */
[----:B------:R-:W-:Y:S01]  /*b860*/  LOP3.LUT R2, R41, UR7, R4, 0x96, !PT ;  /* 0x0000000729027c12 */ /* 0x000fe2000f8e9604 */
[----:B------:R-:W-:Y:S01]  /*b870*/  IMAD.WIDE.U32 R24, R14, -0x326172a9, RZ ;  /* 0xcd9e8d570e187825 */ /* 0x000fe200078e00ff */
[----:B------:R-:W-:-:S02]  /*b880*/  PRMT R10, R6, 0x5410, R8 ;  /* 0x00005410060a7816 */ /* 0x000fc40000000008 */
[----:B------:R-:W-:Y:S01]  /*b890*/  PRMT R11, R9, 0x5410, R7 ;  /* 0x00005410090b7816 */ /* 0x000fe20000000007 */
[----:B------:R-:W-:Y:S01]  /*b8a0*/  IMAD.MOV.U32 R189, RZ, RZ, R115 ;  /* 0x000000ffffbd7224 */ /* 0x000fe200078e0073 */
[----:B------:R-:W-:Y:S01]  /*b8b0*/  MOV R97, R103 ;  /* 0x0000006700617202 */ /* 0x000fe20000000f00 */
[----:B------:R4:W-:Y:S01]  /*b8c0*/  MUFU.EX2 R180, R5 ;  /* 0x0000000500b47308 */ /* 0x0009e20000000800 */
[----:B------:R-:W-:Y:S02]  /*b8d0*/  IMAD.MOV.U32 R99, RZ, RZ, R66 ;  /* 0x000000ffff637224 */ /* 0x000fe400078e0042 */
[----:B------:R-:W-:Y:S02]  /*b8e0*/  IMAD.MOV.U32 R96, RZ, RZ, R64 ;  /* 0x000000ffff607224 */ /* 0x000fe400078e0040 */
[----:B------:R-:W-:Y:S02]  /*b8f0*/  IMAD.MOV.U32 R98, RZ, RZ, R102 ;  /* 0x000000ffff627224 */ /* 0x000fe400078e0066 */
[----:B------:R-:W-:Y:S01]  /*b900*/  IMAD.MOV.U32 R188, RZ, RZ, R101 ;  /* 0x000000ffffbc7224 */ /* 0x000fe200078e0065 */
[----:B--2---:R-:W-:Y:S01]  /*b910*/  LOP3.LUT R0, R3, UR17, R26, 0x96, !PT ;  /* 0x0000001103007c12 */ /* 0x004fe2000f8e961a */
[----:B------:R-:W-:-:S03]  /*b920*/  IMAD.WIDE.U32 R2, R2, -0x326172a9, RZ ;  /* 0xcd9e8d5702027825 */ /* 0x000fc600078e00ff */
[----:B------:R-:W-:Y:S01]  /*b930*/  LOP3.LUT R4, R0, 0xffff, RZ, 0xc0, !PT ;  /* 0x0000ffff00047812 */ /* 0x000fe200078ec0ff */
[----:B------:R-:W-:Y:S01]  /*b940*/  IMAD.MOV.U32 R187, RZ, RZ, R157 ;  /* 0x000000ffffbb7224 */ /* 0x000fe200078e009d */
[----:B------:R-:W-:Y:S01]  /*b950*/  SHF.R.U32.HI R6, RZ, 0x10, R0 ;  /* 0x00000010ff067819 */ /* 0x000fe20000011600 */
[----:B----4-:R-:W-:Y:S01]  /*b960*/  FFMA.FTZ R5, R186, c[0x0][0x23c], -R29 ;  /* 0x00008f00ba057a23 */ /* 0x010fe2000001081d */
[----:B------:R-:W-:Y:S02]  /*b970*/  LOP3.LUT R8, R0, 0xff, RZ, 0xc0, !PT ;  /* 0x000000ff00087812 */ /* 0x000fe400078ec0ff */
[----:B------:R-:W-:Y:S01]  /*b980*/  SHF.R.U32.HI R7, RZ, 0x8, R4 ;  /* 0x00000008ff077819 */ /* 0x000fe20000011604 */
[----:B------:R2:W4:Y:S01]  /*b990*/  MUFU.EX2 R181, R5 ;  /* 0x0000000500b57308 */ /* 0x0005220000000800 */
[----:B------:R-:W-:Y:S01]  /*b9a0*/  LOP3.LUT R4, R6, 0xff, RZ, 0xc0, !PT ;  /* 0x000000ff06047812 */ /* 0x000fe200078ec0ff */
[----:B------:R-:W-:Y:S01]  /*b9b0*/  FFMA.FTZ R6, R202, c[0x0][0x23c], -R30 ;  /* 0x00008f00ca067a23 */ /* 0x000fe2000001081e */
[----:B------:R-:W-:Y:S01]  /*b9c0*/  PRMT R12, R8, 0x5410, R7 ;  /* 0x00005410080c7816 */ /* 0x000fe20000000007 */
[----:B------:R-:W-:Y:S01]  /*b9d0*/  IMAD.MOV.U32 R202, RZ, RZ, R159 ;  /* 0x000000ffffca7224 */ /* 0x000fe200078e009f */
[----:B------:R-:W-:-:S02]  /*b9e0*/  LOP3.LUT R8, R2, 0xff, RZ, 0xc0, !PT ;  /* 0x000000ff02087812 */ /* 0x000fc400078ec0ff */
[----:B------:R-:W-:Y:S01]  /*b9f0*/  MOV R186, R158 ;  /* 0x0000009e00ba7202 */ /* 0x000fe20000000f00 */
[----:B------:R-:W-:Y:S01]  /*ba00*/  MUFU.EX2 R179, R6 ;  /* 0x0000000600b37308 */ /* 0x000fe20000000800 */
[----:B--2---:R-:W-:Y:S02]  /*ba10*/  SHF.R.U32.HI R5, RZ, 0x18, R0 ;  /* 0x00000018ff057819 */ /* 0x004fe40000011600 */
[----:B------:R-:W-:Y:S02]  /*ba20*/  LOP3.LUT R0, R2, 0xffff, RZ, 0xc0, !PT ;  /* 0x0000ffff02007812 */ /* 0x000fe400078ec0ff */
[----:B------:R-:W-:Y:S01]  /*ba30*/  PRMT R9, R4, 0x5410, R5 ;  /* 0x0000541004097816 */ /* 0x000fe20000000005 */
[----:B------:R-:W-:Y:S01]  /*ba40*/  FFMA.FTZ R4, R201, c[0x0][0x23c], -R30 ;  /* 0x00008f00c9047a23 */ /* 0x000fe2000001081e */
[----:B------:R-:W-:Y:S01]  /*ba50*/  SHF.R.U32.HI R7, RZ, 0x8, R0 ;  /* 0x00000008ff077819 */ /* 0x000fe20000011600 */
[----:B------:R-:W-:Y:S01]  /*ba60*/  IMAD.MOV.U32 R201, RZ, RZ, R140 ;  /* 0x000000ffffc97224 */ /* 0x000fe200078e008c */
[----:B------:R-:W-:Y:S01]  /*ba70*/  SHF.R.U32.HI R0, RZ, 0x10, R2 ;  /* 0x00000010ff007819 */ /* 0x000fe20000011602 */
[----:B------:R2:W5:Y:S01]  /*ba80*/  MUFU.EX2 R178, R4 ;  /* 0x0000000400b27308 */ /* 0x0005620000000800 */
[----:B------:R-:W-:-:S02]  /*ba90*/  PRMT R17, R8, 0x5410, R7 ;  /* 0x0000541008117816 */ /* 0x000fc40000000007 */
[----:B------:R-:W-:Y:S01]  /*baa0*/  LOP3.LUT R5, R0, 0xff, RZ, 0xc0, !PT ;  /* 0x000000ff00057812 */ /* 0x000fe200078ec0ff */
[----:B------:R-:W-:Y:S02]  /*bab0*/  FFMA.FTZ R0, R190, c[0x0][0x23c], -R30 ;  /* 0x00008f00be007a23 */ /* 0x000fe4000001081e */
[----:B------:R-:W-:Y:S02]  /*bac0*/  IMAD.MOV.U32 R190, RZ, RZ, R141 ;  /* 0x000000ffffbe7224 */ /* 0x000fe400078e008d */
[----:B------:R1:W-:Y:S01]  /*bad0*/  MUFU.EX2 R176, R0 ;  /* 0x0000000000b07308 */ /* 0x0003e20000000800 */
[----:B--2---:R-:W-:Y:S02]  /*bae0*/  SHF.R.U32.HI R4, RZ, 0x18, R2 ;  /* 0x00000018ff047819 */ /* 0x004fe40000011602 */
[----:B------:R-:W-:Y:S02]  /*baf0*/  LOP3.LUT R2, R3, UR17, R24, 0x96, !PT ;  /* 0x0000001103027c12 */ /* 0x000fe4000f8e9618 */
[----:B------:R-:W-:-:S02]  /*bb00*/  PRMT R16, R5, 0x5410, R4 ;  /* 0x0000541005107816 */ /* 0x000fc40000000004 */
[C---:B------:R-:W-:Y:S02]  /*bb10*/  LOP3.LUT R3, R2.reuse, 0xffff, RZ, 0xc0, !PT ;  /* 0x0000ffff02037812 */ /* 0x040fe400078ec0ff */
[--C-:B-1----:R-:W-:Y:S02]  /*bb20*/  SHF.R.U32.HI R0, RZ, 0x10, R2.reuse ;  /* 0x00000010ff007819 */ /* 0x102fe40000011602 */
[----:B------:R-:W-:Y:S02]  /*bb30*/  LOP3.LUT R5, R2, 0xff, RZ, 0xc0, !PT ;  /* 0x000000ff02057812 */ /* 0x000fe400078ec0ff */
[----:B------:R-:W-:Y:S01]  /*bb40*/  SHF.R.U32.HI R4, RZ, 0x18, R2 ;  /* 0x00000018ff047819 */ /* 0x000fe20000011602 */
[----:B------:R-:W-:Y:S01]  /*bb50*/  FFMA.FTZ R2, R191, c[0x0][0x23c], -R30 ;  /* 0x00008f00bf027a23 */ /* 0x000fe2000001081e */
[----:B------:R-:W-:Y:S01]  /*bb60*/  LOP3.LUT R0, R0, 0xff, RZ, 0xc0, !PT ;  /* 0x000000ff00007812 */ /* 0x000fe200078ec0ff */
[----:B------:R-:W-:Y:S01]  /*bb70*/  IMAD.MOV.U32 R191, RZ, RZ, R142 ;  /* 0x000000ffffbf7224 */ /* 0x000fe200078e008e */
[----:B------:R-:W-:Y:S01]  /*bb80*/  SHF.R.U32.HI R3, RZ, 0x8, R3 ;  /* 0x00000008ff037819 */ /* 0x000fe20000011603 */
[----:B------:R1:W-:Y:S01]  /*bb90*/  MUFU.EX2 R177, R2 ;  /* 0x0000000200b17308 */ /* 0x0003e20000000800 */
[----:B------:R-:W-:Y:S01]  /*bba0*/  PRMT R6, R0, 0x5410, R4 ;  /* 0x0000541000067816 */ /* 0x000fe20000000004 */
[--C-:B------:R-:W-:Y:S01]  /*bbb0*/  HSET2.LE.AND R0, R11, R100.reuse, PT ;  /* 0x000000640b007233 */ /* 0x100fe20003803000 */
[----:B------:R-:W-:Y:S01]  /*bbc0*/  PRMT R7, R5, 0x5410, R3 ;  /* 0x0000541005077816 */ /* 0x000fe20000000003 */
[----:B------:R-:W-:Y:S01]  /*bbd0*/  HSET2.LE.AND R3, R10, R100, PT ;  /* 0x000000640a037233 */ /* 0x000fe20003803000 */
[----:B------:R-:W-:Y:S01]  /*bbe0*/  FFMA.FTZ R5, R205, c[0x0][0x23c], -R31 ;  /* 0x00008f00cd057a23 */ /* 0x000fe2000001081f */
[----:B----4-:R-:W-:Y:S01]  /*bbf0*/  F2FP.BF16.PACK_AB R4, R181, R180 ;  /* 0x000000b4b504723e */ /* 0x010fe200000010ff */
[----:B------:R-:W-:-:S02]  /*bc00*/  IMAD.MOV.U32 R205, RZ, RZ, R124 ;  /* 0x000000ffffcd7224 */ /* 0x000fc400078e007c */
[----:B------:R-:W-:Y:S01]  /*bc10*/  MUFU.EX2 R110, R5 ;  /* 0x00000005006e7308 */ /* 0x000fe20000000800 */
[----:B------:R-:W-:Y:S01]  /*bc20*/  LOP3.LUT R11, R3, R4, RZ, 0xc0, !PT ;  /* 0x00000004030b7212 */ /* 0x000fe200078ec0ff */
[----:B------:R-:W-:Y:S02]  /*bc30*/  FFMA.FTZ R3, R204, c[0x0][0x23c], -R31 ;  /* 0x00008f00cc037a23 */ /* 0x000fe4000001081f */
[----:B------:R-:W-:Y:S02]  /*bc40*/  IMAD.MOV.U32 R204, RZ, RZ, R125 ;  /* 0x000000ffffcc7224 */ /* 0x000fe400078e007d */
[--C-:B-1----:R-:W-:Y:S02]  /*bc50*/  FFMA.FTZ R2, R206, c[0x0][0x23c], -R31.reuse ;  /* 0x00008f00ce027a23 */ /* 0x102fe4000001081f */
[----:B------:R1:W-:Y:S01]  /*bc60*/  MUFU.EX2 R108, R3 ;  /* 0x00000003006c7308 */ /* 0x0003e20000000800 */
[----:B------:R-:W-:Y:S02]  /*bc70*/  MOV R206, R143 ;  /* 0x0000008f00ce7202 */ /* 0x000fe40000000f00 */
[----:B------:R-:W-:Y:S05]  /*bc80*/  LDSM.16.MT88.4 R140, [R214+0x9c00] ;  /* 0x009c0000d68c783b */ /* 0x000fea0000004200 */
[----:B------:R2:W4:Y:S01]  /*bc90*/  MUFU.EX2 R109, R2 ;  /* 0x00000002006d7308 */ /* 0x0005220000000800 */
[----:B-1----:R-:W-:-:S02]  /*bca0*/  FFMA.FTZ R3, R203, c[0x0][0x23c], -R31 ;  /* 0x00008f00cb037a23 */ /* 0x002fc4000001081f */
[----:B------:R-:W-:-:S05]  /*bcb0*/  IMAD.MOV.U32 R203, RZ, RZ, R126 ;  /* 0x000000ffffcb7224 */ /* 0x000fca00078e007e */
[----:B------:R-:W1:Y:S01]  /*bcc0*/  MUFU.EX2 R111, R3 ;  /* 0x00000003006f7308 */ /* 0x000e620000000800 */
[----:B--2---:R-:W-:-:S04]  /*bcd0*/  F2FP.BF16.PACK_AB R2, R184, R185 ;  /* 0x000000b9b802723e */ /* 0x004fc800000010ff */
[----:B------:R-:W-:Y:S01]  /*bce0*/  LOP3.LUT R10, R0, R2, RZ, 0xc0, !PT ;  /* 0x00000002000a7212 */ /* 0x000fe200078ec0ff */
[--C-:B------:R-:W-:Y:S01]  /*bcf0*/  HSET2.LE.AND R0, R12, R100.reuse, PT ;  /* 0x000000640c007233 */ /* 0x100fe20003803000 */
[----:B------:R-:W-:Y:S01]  /*bd00*/  F2FP.BF16.PACK_AB R2, R192, R193 ;  /* 0x000000c1c002723e */ /* 0x000fe200000010ff */
[----:B------:R-:W2:Y:S03]  /*bd10*/  LDSM.16.MT88.4 R12, [R212+0x9800] ;  /* 0x00980000d40c783b */ /* 0x000ea60000004200 */
[----:B------:R-:W-:Y:S01]  /*bd20*/  LOP3.LUT R8, R0, R2, RZ, 0xc0, !PT ;  /* 0x0000000200087212 */ /* 0x000fe200078ec0ff */
[----:B------:R-:W-:Y:S01]  /*bd30*/  HSET2.LE.AND R0, R9, R100, PT ;  /* 0x0000006409007233 */ /* 0x000fe20003803000 */
[----:B------:R-:W-:-:S04]  /*bd40*/  F2FP.BF16.PACK_AB R2, R182, R183 ;  /* 0x000000b7b602723e */ /* 0x000fc800000010ff */
[----:B------:R-:W-:Y:S01]  /*bd50*/  LOP3.LUT R9, R0, R2, RZ, 0xc0, !PT ;  /* 0x0000000200097212 */ /* 0x000fe200078ec0ff */
[----:B------:R-:W-:Y:S01]  /*bd60*/  HSET2.LE.AND R0, R7, R100, PT ;  /* 0x0000006407007233 */ /* 0x000fe20003803000 */
[----:B-----5:R-:W-:-:S04]  /*bd70*/  F2FP.BF16.PACK_AB R2, R178, R179 ;  /* 0x000000b3b202723e */ /* 0x020fc800000010ff */
[----:B------:R-:W-:Y:S01]  /*bd80*/  LOP3.LUT R4, R0, R2, RZ, 0xc0, !PT ;  /* 0x0000000200047212 */ /* 0x000fe200078ec0ff */
[--C-:B------:R-:W-:Y:S01]  /*bd90*/  HSET2.LE.AND R0, R6, R100.reuse, PT ;  /* 0x0000006406007233 */ /* 0x100fe20003803000 */
[----:B----4-:R-:W-:Y:S01]  /*bda0*/  F2FP.BF16.PACK_AB R2, R110, R109 ;  /* 0x0000006d6e02723e */ /* 0x010fe200000010ff */
[----:B------:R-:W-:Y:S03]  /*bdb0*/  HMMA.16816.F32.BF16 R160, R8, R20, R160 ;  /* 0x0000001408a0723c */ /* 0x000fe600000418a0 */
[----:B------:R-:W-:Y:S01]  /*bdc0*/  LOP3.LUT R5, R0, R2, RZ, 0xc0, !PT ;  /* 0x0000000200057212 */ /* 0x000fe200078ec0ff */
[----:B------:R-:W-:Y:S01]  /*bdd0*/  HSET2.LE.AND R0, R17, R100, PT ;  /* 0x0000006411007233 */ /* 0x000fe20003803000 */
[----:B------:R-:W-:-:S03]  /*bde0*/  F2FP.BF16.PACK_AB R2, R177, R176 ;  /* 0x000000b0b102723e */ /* 0x000fc600000010ff */
[----:B---3--:R-:W-:Y:S01]  /*bdf0*/  HMMA.16816.F32.BF16 R68, R8, R32, R68 ;  /* 0x000000200844723c */ /* 0x008fe20000041844 */
[----:B------:R-:W-:Y:S01]  /*be00*/  LOP3.LUT R6, R0, R2, RZ, 0xc0, !PT ;  /* 0x0000000200067212 */ /* 0x000fe200078ec0ff */
[----:B------:R-:W-:Y:S01]  /*be10*/  HSET2.LE.AND R0, R16, R100, PT ;  /* 0x0000006410007233 */ /* 0x000fe20003803000 */
[----:B-1----:R-:W-:Y:S01]  /*be20*/  F2FP.BF16.PACK_AB R2, R111, R108 ;  /* 0x0000006c6f02723e */ /* 0x002fe200000010ff */
[----:B------:R-:W1:Y:S03]  /*be30*/  LDSM.16.MT88.4 R16, [R214+0x9800] ;  /* 0x00980000d610783b */ /* 0x000e660000004200 */
[----:B------:R-:W-:Y:S01]  /*be40*/  LOP3.LUT R7, R0, R2, RZ, 0xc0, !PT ;  /* 0x0000000200077212 */ /* 0x000fe200078ec0ff */
[----:B------:R-:W-:Y:S01]  /*be50*/  FFMA.FTZ R0, R228, c[0x0][0x23c], -R28 ;  /* 0x00008f00e4007a23 */ /* 0x000fe2000001081c */
[----:B------:R-:W-:Y:S01]  /*be60*/  LOP3.LUT R2, R27, UR8, R50, 0x96, !PT ;  /* 0x000000081b027c12 */ /* 0x000fe2000f8e9632 */
[----:B------:R-:W-:-:S02]  /*be70*/  IMAD.MOV.U32 R228, RZ, RZ, R127 ;  /* 0x000000ffffe47224 */ /* 0x000fc400078e007f */
[----:B------:R3:W-:Y:S01]  /*be80*/  MUFU.EX2 R51, R0 ;  /* 0x0000000000337308 */ /* 0x0007e20000000800 */
[----:B------:R-:W-:Y:S01]  /*be90*/  LDSM.16.MT88.4 R124, [R212+0x9c00] ;  /* 0x009c0000d47c783b */ /* 0x000fe20000004200 */
[-C--:B--2---:R-:W-:Y:S01]  /*bea0*/  HMMA.16816.F32.BF16 R112, R8, R12.reuse, R36 ;  /* 0x0000000c0870723c */ /* 0x084fe20000041824 */
[----:B------:R-:W-:Y:S02]  /*beb0*/  IMAD.WIDE.U32 R2, R2, -0x2daee0ad, RZ ;  /* 0xd2511f5302027825 */ /* 0x000fe400078e00ff */
[----:B------:R-:W-:Y:S05]  /*bec0*/  LDSM.16.MT88.4 R36, [R214+0xb800] ;  /* 0x00b80000d624783b */ /* 0x000fea0000004200 */
[----:B------:R-:W-:Y:S01]  /*bed0*/  HMMA.16816.F32.BF16 R116, R4, R12, R116 ;  /* 0x0000000c0474723c */ /* 0x000fe20000041874 */
[----:B---3--:R-:W-:-:S07]  /*bee0*/  FFMA.FTZ R0, R209, c[0x0][0x23c], -R28 ;  /* 0x00008f00d1007a23 */ /* 0x008fce000001081c */
[-C--:B------:R-:W-:Y:S01]  /*bef0*/  HMMA.16816.F32.BF16 R120, R4, R14.reuse, R120 ;  /* 0x0000000e0478723c */ /* 0x080fe20000041878 */
[----:B------:R2:W-:Y:S07]  /*bf00*/  MUFU.EX2 R102, R0 ;  /* 0x0000000000667308 */ /* 0x0005ee0000000800 */
[----:B------:R-:W-:Y:S01]  /*bf10*/  HMMA.16816.F32.BF16 R64, R8, R14, R52 ;  /* 0x0000000e0840723c */ /* 0x000fe20000041834 */
[----:B------:R-:W3:Y:S07]  /*bf20*/  LDSM.16.MT88.4 R12, [R212+0xa800] ;  /* 0x00a80000d40c783b */ /* 0x000eee0000004200 */
[----:B-1----:R-:W-:Y:S01]  /*bf30*/  HMMA.16816.F32.BF16 R132, R4, R16, R132 ;  /* 0x000000100484723c */ /* 0x002fe20000041884 */
[----:B--2---:R-:W-:-:S04]  /*bf40*/  FFMA.FTZ R0, R208, c[0x0][0x23c], -R28 ;  /* 0x00008f00d0007a23 */ /* 0x004fc8000001081c */
[----:B------:R-:W-:Y:S03]  /*bf50*/  MUFU.EX2 R103, R0 ;  /* 0x0000000000677308 */ /* 0x000fe60000000800 */
[C---:B------:R-:W-:Y:S08]  /*bf60*/  HMMA.16816.F32.BF16 R136, R4.reuse, R18, R136 ;  /* 0x000000120488723c */ /* 0x040ff00000041888 */
[C---:B------:R-:W-:Y:S07]  /*bf70*/  HMMA.16816.F32.BF16 R164, R4.reuse, R20, R164 ;  /* 0x0000001404a4723c */ /* 0x040fee00000418a4 */
[----:B------:R-:W-:Y:S01]  /*bf80*/  FFMA.FTZ R21, R98, R47, R97 ;  /* 0x0000002f62157223 */ /* 0x000fe20000010061 */
[----:B------:R-:W-:Y:S01]  /*bf90*/  HMMA.16816.F32.BF16 R168, R4, R22, R168 ;  /* 0x0000001604a8723c */ /* 0x000fe200000418a8 */
[----:B------:R-:W-:-:S07]  /*bfa0*/  FFMA.FTZ R20, R99, R46, R252 ;  /* 0x0000002e63147223 */ /* 0x000fce00000100fc */
[C---:B------:R-:W-:Y:S08]  /*bfb0*/  HMMA.16816.F32.BF16 R72, R4.reuse, R32, R72 ;  /* 0x000000200448723c */ /* 0x040ff00000041848 */
[C---:B---3--:R-:W-:Y:S08]  /*bfc0*/  HMMA.16816.F32.BF16 R148, R4.reuse, R12, R148 ;  /* 0x0000000c0494723c */ /* 0x048ff00000041894 */
[C---:B------:R-:W-:Y:S08]  /*bfd0*/  HMMA.16816.F32.BF16 R152, R4.reuse, R14, R152 ;  /* 0x0000000e0498723c */ /* 0x040ff00000041898 */
[C---:B------:R-:W-:Y:S08]  /*bfe0*/  HMMA.16816.F32.BF16 R76, R4.reuse, R34, R76 ;  /* 0x00000022044c723c */ /* 0x040ff0000004184c */
[C---:B------:R-:W-:Y:S08]  /*bff0*/  HMMA.16816.F32.BF16 R88, R4.reuse, R36, R88 ;  /* 0x000000240458723c */ /* 0x040ff00000041858 */
[----:B------:R-:W-:Y:S07]  /*c000*/  HMMA.16816.F32.BF16 R52, R4, R38, R92 ;  /* 0x000000260434723c */ /* 0x000fee000004185c */
[----:B------:R-:W-:Y:S01]  /*c010*/  LOP3.LUT R6, R25, UR8, R42, 0x96, !PT ;  /* 0x0000000819067c12 */ /* 0x000fe2000f8e962a */
[----:B------:R-:W-:Y:S01]  /*c020*/  HMMA.16816.F32.BF16 R128, R8, R16, R128 ;  /* 0x000000100880723c */ /* 0x000fe20000041880 */
[----:B------:R-:W-:Y:S01]  /*c030*/  LOP3.LUT R4, R3, UR18, R44, 0x96, !PT ;  /* 0x0000001203047c12 */ /* 0x000fe2000f8e962c */
[----:B------:R-:W-:-:S04]  /*c040*/  FFMA.FTZ R5, R207, c[0x0][0x23c], -R28 ;  /* 0x00008f00cf057a23 */ /* 0x000fc8000001081c */
[----:B------:R1:W-:Y:S01]  /*c050*/  MUFU.EX2 R101, R5 ;  /* 0x0000000500657308 */ /* 0x0003e20000000800 */
[----:B------:R-:W-:Y:S01]  /*c060*/  LOP3.LUT R17, R2, 0xff, RZ, 0xc0, !PT ;  /* 0x000000ff02117812 */ /* 0x000fe200078ec0ff */
[----:B------:R-:W-:Y:S01]  /*c070*/  HMMA.16816.F32.BF16 R144, R8, R12, R144 ;  /* 0x0000000c0890723c */ /* 0x000fe20000041890 */
[----:B------:R-:W-:-:S06]  /*c080*/  SHF.R.U32.HI R16, RZ, 0x10, R2 ;  /* 0x00000010ff107819 */ /* 0x000fcc0000011602 */
[----:B------:R-:W-:Y:S01]  /*c090*/  LOP3.LUT R13, R2, 0xffff, RZ, 0xc0, !PT ;  /* 0x0000ffff020d7812 */ /* 0x000fe200078ec0ff */
[----:B------:R-:W-:Y:S01]  /*c0a0*/  HMMA.16816.F32.BF16 R60, R8, R14, R60 ;  /* 0x0000000e083c723c */ /* 0x000fe2000004183c */
[----:B-1----:R-:W-:-:S06]  /*c0b0*/  FFMA.FTZ R5, R210, c[0x0][0x23c], -R29 ;  /* 0x00008f00d2057a23 */ /* 0x002fcc000001081d */
[----:B------:R-:W-:Y:S01]  /*c0c0*/  SHF.R.U32.HI R15, RZ, 0x18, R2 ;  /* 0x00000018ff0f7819 */ /* 0x000fe20000011602 */
[----:B------:R-:W-:Y:S01]  /*c0d0*/  IMAD.WIDE.U32 R2, R6, -0x2daee0ad, RZ ;  /* 0xd2511f5306027825 */ /* 0x000fe200078e00ff */
[C---:B------:R-:W-:Y:S01]  /*c0e0*/  HMMA.16816.F32.BF16 R56, R8.reuse, R18, R56 ;  /* 0x000000120838723c */ /* 0x040fe20000041838 */
[----:B------:R1:W-:Y:S03]  /*c0f0*/  MUFU.EX2 R45, R5 ;  /* 0x00000005002d7308 */ /* 0x0003e60000000800 */
[----:B------:R-:W-:Y:S02]  /*c100*/  LOP3.LUT R0, R3, UR18, R40, 0x96, !PT ;  /* 0x0000001203007c12 */ /* 0x000fe4000f8e9628 */
[----:B------:R-:W-:Y:S01]  /*c110*/  LOP3.LUT R6, R2, 0xffff, RZ, 0xc0, !PT ;  /* 0x0000ffff02067812 */ /* 0x000fe200078ec0ff */
[----:B------:R-:W-:Y:S01]  /*c120*/  FFMA.FTZ R3, R230, c[0x0][0x23c], -R29 ;  /* 0x00008f00e6037a23 */ /* 0x000fe2000001081d */
[----:B------:R-:W-:Y:S01]  /*c130*/  LOP3.LUT R14, R2, 0xff, RZ, 0xc0, !PT ;  /* 0x000000ff020e7812 */ /* 0x000fe200078ec0ff */
[C---:B------:R-:W-:Y:S01]  /*c140*/  HMMA.16816.F32.BF16 R40, R8.reuse, R22, R172 ;  /* 0x000000160828723c */ /* 0x040fe200000418ac */
[--C-:B------:R-:W-:Y:S01]  /*c150*/  SHF.R.U32.HI R12, RZ, 0x10, R2.reuse ;  /* 0x00000010ff0c7819 */ /* 0x100fe20000011602 */
[----:B------:R2:W-:Y:S01]  /*c160*/  MUFU.EX2 R44, R3 ;  /* 0x00000003002c7308 */ /* 0x0005e20000000800 */
[----:B------:R-:W-:Y:S01]  /*c170*/  SHF.R.U32.HI R7, RZ, 0x18, R2 ;  /* 0x00000018ff077819 */ /* 0x000fe20000011602 */
[----:B------:R-:W-:Y:S01]  /*c180*/  FFMA.FTZ R18, R235, c[0x0][0x23c], -R31 ;  /* 0x00008f00eb127a23 */ /* 0x000fe2000001081f */
[----:B------:R-:W-:Y:S01]  /*c190*/  SHF.R.U32.HI R2, RZ, 0x8, R13 ;  /* 0x00000008ff027819 */ /* 0x000fe2000001160d */
[----:B------:R-:W-:Y:S01]  /*c1a0*/  LDSM.16.MT88.4 R172, [R214+0xac00] ;  /* 0x00ac0000d6ac783b */ /* 0x000fe20000004200 */
[----:B------:R-:W-:Y:S01]  /*c1b0*/  FFMA.FTZ R22, R96, R48, R188 ;  /* 0x0000003060167223 */ /* 0x000fe200000100bc */
[----:B-1----:R-:W-:Y:S01]  /*c1c0*/  SHF.R.U32.HI R5, RZ, 0x18, R4 ;  /* 0x00000018ff057819 */ /* 0x002fe20000011604 */
[----:B------:R-:W-:Y:S01]  /*c1d0*/  IMAD.MOV.U32 R188, RZ, RZ, R156 ;  /* 0x000000ffffbc7224 */ /* 0x000fe200078e009c */
[----:B------:R-:W-:Y:S01]  /*c1e0*/  PRMT R24, R17, 0x5410, R2 ;  /* 0x0000541011187816 */ /* 0x000fe20000000002 */
[----:B------:R-:W-:Y:S01]  /*c1f0*/  MUFU.EX2 R18, R18 ;  /* 0x0000001200127308 */ /* 0x000fe20000000800 */
[----:B------:R-:W-:Y:S01]  /*c200*/  LOP3.LUT R2, R16, 0xff, RZ, 0xc0, !PT ;  /* 0x000000ff10027812 */ /* 0x000fe200078ec0ff */
[----:B------:R-:W-:Y:S01]  /*c210*/  FFMA.FTZ R16, R236, c[0x0][0x23c], -R31 ;  /* 0x00008f00ec107a23 */ /* 0x000fe2000001081f */
[C---:B------:R-:W-:Y:S01]  /*c220*/  HMMA.16816.F32.BF16 R84, R8.reuse, R36, R84 ;  /* 0x000000240854723c */ /* 0x040fe20000041854 */
[----:B------:R-:W1:Y:S01]  /*c230*/  LDSM.16.MT88.4 R156, [R212+0xac00] ;  /* 0x00ac0000d49c783b */ /* 0x000e620000004200 */
[----:B------:R-:W-:Y:S01]  /*c240*/  PRMT R19, R2, 0x5410, R15 ;  /* 0x0000541002137816 */ /* 0x000fe2000000000f */
[----:B------:R-:W-:Y:S01]  /*c250*/  FFMA.FTZ R15, R237, c[0x0][0x23c], -R31 ;  /* 0x00008f00ed0f7a23 */ /* 0x000fe2000001081f */
[----:B------:R-:W-:Y:S01]  /*c260*/  LOP3.LUT R2, R12, 0xff, RZ, 0xc0, !PT ;  /* 0x000000ff0c027812 */ /* 0x000fe200078ec0ff */
[----:B--2---:R-:W-:Y:S01]  /*c270*/  FFMA.FTZ R3, R229, c[0x0][0x23c], -R29 ;  /* 0x00008f00e5037a23 */ /* 0x004fe2000001081d */
[----:B------:R-:W-:Y:S02]  /*c280*/  MUFU.EX2 R16, R16 ;  /* 0x0000001000107308 */ /* 0x000fe40000000800 */
[C---:B------:R-:W-:Y:S01]  /*c290*/  HMMA.16816.F32.BF16 R36, R8.reuse, R38, R80 ;  /* 0x000000260824723c */ /* 0x040fe20000041850 */
[----:B------:R-:W2:Y:S05]  /*c2a0*/  LDSM.16.MT88.4 R80, [R212+0xbc00] ;  /* 0x00bc0000d450783b */ /* 0x000eaa0000004200 */
[----:B------:R3:W-:Y:S02]  /*c2b0*/  MUFU.EX2 R50, R3 ;  /* 0x0000000300327308 */ /* 0x0007e40000000800 */
[----:B------:R-:W-:Y:S01]  /*c2c0*/  HMMA.16816.F32.BF16 R32, R8, R34, R104 ;  /* 0x000000220820723c */ /* 0x000fe20000041868 */
[----:B------:R-:W4:Y:S05]  /*c2d0*/  LDSM.16.MT88.4 R8, [R214+0xbc00] ;  /* 0x00bc0000d608783b */ /* 0x000f2a0000004200 */
[----:B------:R-:W-:Y:S01]  /*c2e0*/  MUFU.EX2 R15, R15 ;  /* 0x0000000f000f7308 */ /* 0x000fe20000000800 */
[----:B------:R-:W-:Y:S01]  /*c2f0*/  MOV R104, R245 ;  /* 0x000000f500687202 */ /* 0x000fe20000000f00 */
[----:B------:R-:W-:Y:S01]  /*c300*/  IMAD.MOV.U32 R105, RZ, RZ, R246 ;  /* 0x000000ffff697224 */ /* 0x000fe200078e00f6 */
[----:B---3--:R-:W-:-:S02]  /*c310*/  SHF.R.U32.HI R3, RZ, 0x8, R6 ;  /* 0x00000008ff037819 */ /* 0x008fc40000011606 */
[----:B------:R-:W-:Y:S02]  /*c320*/  SHF.R.U32.HI R6, RZ, 0x10, R4 ;  /* 0x00000010ff067819 */ /* 0x000fe40000011604 */
[----:B------:R-:W-:Y:S02]  /*c330*/  PRMT R13, R14, 0x5410, R3 ;  /* 0x000054100e0d7816 */ /* 0x000fe40000000003 */
[----:B------:R-:W-:Y:S01]  /*c340*/  PRMT R14, R2, 0x5410, R7 ;  /* 0x00005410020e7816 */ /* 0x000fe20000000007 */
[----:B------:R-:W-:Y:S01]  /*c350*/  FFMA.FTZ R2, R211, c[0x0][0x23c], -R29 ;  /* 0x00008f00d3027a23 */ /* 0x000fe2000001081d */
[C---:B------:R-:W-:Y:S01]  /*c360*/  LOP3.LUT R3, R4.reuse, 0xffff, RZ, 0xc0, !PT ;  /* 0x0000ffff04037812 */ /* 0x040fe200078ec0ff */
[--C-:B------:R-:W-:Y:S01]  /*c370*/  HSET2.LE.AND R13, R13, R100.reuse, PT ;  /* 0x000000640d0d7233 */ /* 0x100fe20003803000 */
[----:B------:R-:W-:Y:S01]  /*c380*/  LOP3.LUT R7, R4, 0xff, RZ, 0xc0, !PT ;  /* 0x000000ff04077812 */ /* 0x000fe200078ec0ff */
[----:B------:R3:W5:Y:S01]  /*c390*/  MUFU.EX2 R28, R2 ;  /* 0x00000002001c7308 */ /* 0x0007620000000800 */
[----:B------:R-:W-:Y:S01]  /*c3a0*/  FFMA.FTZ R4, R234, c[0x0][0x23c], -R30 ;  /* 0x00008f00ea047a23 */ /* 0x000fe2000001081e */
[----:B------:R-:W-:Y:S01]  /*c3b0*/  SHF.R.U32.HI R3, RZ, 0x8, R3 ;  /* 0x00000008ff037819 */ /* 0x000fe20000011603 */
[----:B------:R-:W-:-:S03]  /*c3c0*/  HSET2.LE.AND R14, R14, R100, PT ;  /* 0x000000640e0e7233 */ /* 0x000fc60003803000 */
[----:B------:R-:W-:Y:S01]  /*c3d0*/  PRMT R17, R7, 0x5410, R3 ;  /* 0x0000541007117816 */ /* 0x000fe20000000003 */
[----:B------:R-:W-:Y:S01]  /*c3e0*/  FFMA.FTZ R3, R231, c[0x0][0x23c], -R30 ;  /* 0x00008f00e7037a23 */ /* 0x000fe2000001081e */
[----:B------:R1:W-:Y:S01]  /*c3f0*/  MUFU.EX2 R27, R4 ;  /* 0x00000004001b7308 */ /* 0x0003e20000000800 */
[----:B---3--:R-:W-:-:S07]  /*c400*/  LOP3.LUT R2, R6, 0xff, RZ, 0xc0, !PT ;  /* 0x000000ff06027812 */ /* 0x008fce00078ec0ff */
[----:B------:R3:W2:Y:S01]  /*c410*/  MUFU.EX2 R26, R3 ;  /* 0x00000003001a7308 */ /* 0x0006a20000000800 */
[----:B------:R-:W-:Y:S02]  /*c420*/  LOP3.LUT R6, R0, 0xff, RZ, 0xc0, !PT ;  /* 0x000000ff00067812 */ /* 0x000fe400078ec0ff */
[----:B------:R-:W-:Y:S02]  /*c430*/  PRMT R12, R2, 0x5410, R5 ;  /* 0x00005410020c7816 */ /* 0x000fe40000000005 */
[----:B------:R-:W-:Y:S02]  /*c440*/  LOP3.LUT R2, R0, 0xffff, RZ, 0xc0, !PT ;  /* 0x0000ffff00027812 */ /* 0x000fe400078ec0ff */
[--C-:B-1----:R-:W-:Y:S02]  /*c450*/  SHF.R.U32.HI R4, RZ, 0x10, R0.reuse ;  /* 0x00000010ff047819 */ /* 0x102fe40000011600 */
[----:B------:R-:W-:Y:S02]  /*c460*/  SHF.R.U32.HI R5, RZ, 0x18, R0 ;  /* 0x00000018ff057819 */ /* 0x000fe40000011600 */
[----:B------:R-:W-:Y:S01]  /*c470*/  LOP3.LUT R0, R4, 0xff, RZ, 0xc0, !PT ;  /* 0x000000ff04007812 */ /* 0x000fe200078ec0ff */
[----:B------:R-:W-:Y:S01]  /*c480*/  HSET2.LE.AND R4, R17, R100, PT ;  /* 0x0000006411047233 */ /* 0x000fe20003803000 */
[----:B------:R-:W-:-:S02]  /*c490*/  SHF.R.U32.HI R2, RZ, 0x8, R2 ;  /* 0x00000008ff027819 */ /* 0x000fc40000011602 */
[----:B------:R-:W-:Y:S01]  /*c4a0*/  PRMT R5, R0, 0x5410, R5 ;  /* 0x0000541000057816 */ /* 0x000fe20000000005 */
[----:B---3--:R-:W-:Y:S01]  /*c4b0*/  FFMA.FTZ R3, R232, c[0x0][0x23c], -R30 ;  /* 0x00008f00e8037a23 */ /* 0x008fe2000001081e */
[----:B------:R-:W-:Y:S01]  /*c4c0*/  PRMT R7, R6, 0x5410, R2 ;  /* 0x0000541006077816 */ /* 0x000fe20000000002 */
[----:B------:R-:W-:Y:S01]  /*c4d0*/  FFMA.FTZ R0, R233, c[0x0][0x23c], -R30 ;  /* 0x00008f00e9007a23 */ /* 0x000fe2000001081e */
[--C-:B------:R-:W-:Y:S01]  /*c4e0*/  HSET2.LE.AND R6, R12, R100.reuse, PT ;  /* 0x000000640c067233 */ /* 0x100fe20003803000 */
[----:B------:R-:W-:Y:S01]  /*c4f0*/  FFMA.FTZ R2, R238, c[0x0][0x23c], -R31 ;  /* 0x00008f00ee027a23 */ /* 0x000fe2000001081f */
[----:B------:R1:W-:Y:S01]  /*c500*/  MUFU.EX2 R25, R3 ;  /* 0x0000000300197308 */ /* 0x0003e20000000800 */
[--C-:B------:R-:W-:Y:S02]  /*c510*/  HSET2.LE.AND R7, R7, R100.reuse, PT ;  /* 0x0000006407077233 */ /* 0x100fe40003803000 */
[----:B------:R-:W-:Y:S01]  /*c520*/  HSET2.LE.AND R12, R5, R100, PT ;  /* 0x00000064050c7233 */ /* 0x000fe20003803000 */
[----:B-----5:R-:W-:-:S04]  /*c530*/  F2FP.BF16.PACK_AB R5, R28, R45 ;  /* 0x0000002d1c05723e */ /* 0x020fc800000010ff */
[----:B------:R3:W-:Y:S01]  /*c540*/  MUFU.EX2 R23, R0 ;  /* 0x0000000000177308 */ /* 0x0007e20000000800 */
[----:B-1----:R-:W-:-:S07]  /*c550*/  HSET2.LE.AND R3, R19, R100, PT ;  /* 0x0000006413037233 */ /* 0x002fce0003803000 */
[----:B------:R1:W5:Y:S01]  /*c560*/  MUFU.EX2 R19, R2 ;  /* 0x0000000200137308 */ /* 0x0003620000000800 */
[----:B------:R-:W-:Y:S01]  /*c570*/  LOP3.LUT R99, R3, R5, RZ, 0xc0, !PT ;  /* 0x0000000503637212 */ /* 0x000fe200078ec0ff */
[----:B------:R-:W-:Y:S01]  /*c580*/  FADD.FTZ R3, R204, R22 ;  /* 0x00000016cc037221 */ /* 0x000fe20000010000 */
[----:B---3--:R-:W-:-:S03]  /*c590*/  HSET2.LE.AND R0, R24, R100, PT ;  /* 0x0000006418007233 */ /* 0x008fc60003803000 */
[----:B------:R-:W-:-:S04]  /*c5a0*/  FADD.FTZ R3, R190, R3 ;  /* 0x00000003be037221 */ /* 0x000fc80000010000 */
[----:B------:R-:W-:Y:S01]  /*c5b0*/  FADD.FTZ R3, R187, R3 ;  /* 0x00000003bb037221 */ /* 0x000fe20000010000 */
[----:B-1----:R-:W-:-:S03]  /*c5c0*/  F2FP.BF16.PACK_AB R2, R101, R103 ;  /* 0x000000676502723e */ /* 0x002fc600000010ff */
[----:B------:R-:W-:Y:S01]  /*c5d0*/  FADD.FTZ R3, R248, R3 ;  /* 0x00000003f8037221 */ /* 0x000fe20000010000 */
[----:B------:R-:W-:Y:S01]  /*c5e0*/  LOP3.LUT R98, R0, R2, RZ, 0xc0, !PT ;  /* 0x0000000200627212 */ /* 0x000fe200078ec0ff */
[----:B------:R-:W-:Y:S01]  /*c5f0*/  FADD.FTZ R2, R205, R21 ;  /* 0x00000015cd027221 */ /* 0x000fe20000010000 */
[----:B------:R-:W-:Y:S01]  /*c600*/  F2FP.BF16.PACK_AB R0, R102, R51 ;  /* 0x000000336600723e */ /* 0x000fe200000010ff */
[----:B------:R-:W-:Y:S02]  /*c610*/  FADD.FTZ R3, R249, R3 ;  /* 0x00000003f9037221 */ /* 0x000fe40000010000 */
[----:B------:R-:W-:Y:S01]  /*c620*/  FADD.FTZ R2, R201, R2 ;  /* 0x00000002c9027221 */ /* 0x000fe20000010000 */
[----:B------:R-:W-:Y:S01]  /*c630*/  LOP3.LUT R96, R4, R0, RZ, 0xc0, !PT ;  /* 0x0000000004607212 */ /* 0x000fe200078ec0ff */
[----:B------:R-:W-:Y:S01]  /*c640*/  FADD.FTZ R4, R206, R20 ;  /* 0x00000014ce047221 */ /* 0x000fe20000010000 */
[----:B------:R-:W-:Y:S01]  /*c650*/  F2FP.BF16.PACK_AB R0, R50, R44 ;  /* 0x0000002c3200723e */ /* 0x000fe200000010ff */
[----:B------:R-:W-:-:S02]  /*c660*/  FADD.FTZ R2, R188, R2 ;  /* 0x00000002bc027221 */ /* 0x000fc40000010000 */
[----:B------:R-:W-:Y:S01]  /*c670*/  FADD.FTZ R3, R250, R3 ;  /* 0x00000003fa037221 */ /* 0x000fe20000010000 */
[----:B------:R-:W-:Y:S01]  /*c680*/  LOP3.LUT R97, R6, R0, RZ, 0xc0, !PT ;  /* 0x0000000006617212 */ /* 0x000fe200078ec0ff */
[----:B------:R-:W-:Y:S01]  /*c690*/  FADD.FTZ R2, R247, R2 ;  /* 0x00000002f7027221 */ /* 0x000fe20000010000 */
[----:B--2---:R-:W-:Y:S01]  /*c6a0*/  F2FP.BF16.PACK_AB R0, R26, R27 ;  /* 0x0000001b1a00723e */ /* 0x004fe200000010ff */
[----:B------:R-:W-:Y:S02]  /*c6b0*/  FADD.FTZ R3, R251, R3 ;  /* 0x00000003fb037221 */ /* 0x000fe40000010000 */
[----:B------:R-:W-:Y:S01]  /*c6c0*/  FADD.FTZ R2, R242, R2 ;  /* 0x00000002f2027221 */ /* 0x000fe20000010000 */
[----:B------:R-:W-:Y:S01]  /*c6d0*/  LOP3.LUT R92, R7, R0, RZ, 0xc0, !PT ;  /* 0x00000000075c7212 */ /* 0x000fe200078ec0ff */
[----:B------:R-:W-:Y:S01]  /*c6e0*/  FADD.FTZ R3, R193, R3 ;  /* 0x00000003c1037221 */ /* 0x000fe20000010000 */
[----:B-----5:R-:W-:Y:S01]  /*c6f0*/  F2FP.BF16.PACK_AB R0, R15, R19 ;  /* 0x000000130f00723e */ /* 0x020fe200000010ff */
[----:B------:R-:W-:Y:S01]  /*c700*/  FADD.FTZ R2, R243, R2 ;  /* 0x00000002f3027221 */ /* 0x000fe20000010000 */
[----:B------:R-:W-:Y:S02]  /*c710*/  HMMA.16816.F32.BF16 R112, R96, R124, R112 ;  /* 0x0000007c6070723c */ /* 0x000fe40000041870 */
[----:B------:R-:W-:-:S02]  /*c720*/  LOP3.LUT R93, R12, R0, RZ, 0xc0, !PT ;  /* 0x000000000c5d7212 */ /* 0x000fc400078ec0ff */
[----:B------:R-:W-:-:S04]  /*c730*/  F2FP.BF16.PACK_AB R0, R23, R25 ;  /* 0x000000191700723e */ /* 0x000fc800000010ff */
[----:B------:R-:W-:Y:S01]  /*c740*/  LOP3.LUT R94, R13, R0, RZ, 0xc0, !PT ;  /* 0x000000000d5e7212 */ /* 0x000fe200078ec0ff */
[----:B------:R-:W-:Y:S01]  /*c750*/  HMMA.16816.F32.BF16 R128, R96, R140, R128 ;  /* 0x0000008c6080723c */ /* 0x000fe20000041880 */
[----:B------:R-:W-:-:S04]  /*c760*/  F2FP.BF16.PACK_AB R0, R18, R16 ;  /* 0x000000101200723e */ /* 0x000fc800000010ff */
[----:B------:R-:W-:Y:S01]  /*c770*/  LOP3.LUT R95, R14, R0, RZ, 0xc0, !PT ;  /* 0x000000000e5f7212 */ /* 0x000fe200078ec0ff */
[----:B------:R-:W-:Y:S02]  /*c780*/  FFMA.FTZ R0, R203, R49, R228 ;  /* 0x00000031cb007223 */ /* 0x000fe400000100e4 */
[----:B------:R-:W-:Y:S02]  /*c790*/  HMMA.16816.F32.BF16 R144, R96, R156, R144 ;  /* 0x0000009c6090723c */ /* 0x000fe40000041890 */
        /* <DEDUP_REMOVED lines=54> */
[----:B------:R1:W-:Y:S01]  /*cb00*/  STL [R1+0x20], R249 ;  /* 0x000020f901007387 */ /* 0x0003e20000100800 */
[----:B------:R-:W-:Y:S01]  /*cb10*/  FADD.FTZ R252, R18, R0 ;  /* 0x0000000012fc7221 */ /* 0x000fe20000010000 */
[----:B------:R-:W-:Y:S01]  /*cb20*/  HMMA.16816.F32.BF16 R160, R96, R172, R160 ;  /* 0x000000ac60a0723c */ /* 0x000fe200000418a0 */
[----:B------:R-:W-:Y:S01]  /*cb30*/  IMAD.MOV.U32 R102, RZ, RZ, R227 ;  /* 0x000000ffff667224 */ /* 0x000fe200078e00e3 */
[----:B------:R1:W-:Y:S01]  /*cb40*/  STL [R1+0x48], R251 ;  /* 0x000048fb01007387 */ /* 0x0003e20000100800 */
[----:B------:R-:W-:-:S03]  /*cb50*/  IMAD.MOV.U32 R103, RZ, RZ, R244 ;  /* 0x000000ffff677224 */ /* 0x000fc600078e00f4 */
[----:B------:R1:W-:Y:S02]  /*cb60*/  STL [R1+0x4c], R250 ;  /* 0x00004cfa01007387 */ /* 0x0003e40000100800 */
[----:B------:R-:W-:Y:S02]  /*cb70*/  HMMA.16816.F32.BF16 R68, R96, R80, R68 ;  /* 0x000000506044723c */ /* 0x000fe40000041844 */
[----:B------:R1:W-:Y:S06]  /*cb80*/  STL [R1+0x50], R252 ;  /* 0x000050fc01007387 */ /* 0x0003ec0000100800 */
[----:B----4-:R-:W-:Y:S08]  /*cb90*/  HMMA.16816.F32.BF16 R88, R92, R8, R88 ;  /* 0x000000085c58723c */ /* 0x010ff00000041858 */
[C---:B------:R-:W-:Y:S08]  /*cba0*/  HMMA.16816.F32.BF16 R124, R96.reuse, R126, R64 ;  /* 0x0000007e607c723c */ /* 0x040ff00000041840 */
        /* <DEDUP_REMOVED lines=8> */
[----:B-1----:R-:W2:Y:S04]  /*cc30*/  LDL.64 R186, [R1+0x58] ;  /* 0x0000580001ba7983 */ /* 0x002ea80000100a00 */
[----:B------:R-:W3:Y:S01]  /*cc40*/  LDL.64 R188, [R1+0x10] ;  /* 0x0000100001bc7983 */ /* 0x000ee20000100a00 */
[----:B------:R-:W-:Y:S01]  /*cc50*/  UIADD3 UR25, UR30, -0x3, URZ ;  /* 0xfffffffd1e197890 */ /* 0x000fe2000fffe03f */
[----:B------:R-:W-:-:S04]  /*cc60*/  DEPBAR.LE SB0, 0x0 ;  /* 0x000080000000791a */ /* 0x000fc80000000000 */
[----:B------:R-:W-:Y:S02]  /*cc70*/  USHF.R.S32.HI UR31, URZ, 0x1f, UR25 ;  /* 0x0000001f3f1f7899 */ /* 0x000fe40008011419 */
[----:B------:R-:W-:Y:S02]  /*cc80*/  ULDC.64 UR4, c[0x0][0x1a0] ;  /* 0x0000680000047ab9 */ /* 0x000fe40000000a00 */
[----:B------:R-:W-:Y:S02]  /*cc90*/  UIMAD UR31, UR31, UR4, URZ ;  /* 0x000000041f1f72a4 */ /* 0x000fe4000f8e023f */
[----:B------:R-:W-:Y:S02]  /*cca0*/  UIMAD.WIDE.U32 UR32, UR25, UR4, URZ ;  /* 0x00000004192072a5 */ /* 0x000fe4000f8e003f */
[----:B------:R-:W-:Y:S02]  /*ccb0*/  UIMAD UR5, UR25, UR5, UR31 ;  /* 0x00000005190572a4 */ /* 0x000fe4000f8e021f */
[----:B------:R-:W-:-:S02]  /*ccc0*/  UIADD3 UR4, UR30, -0x3, URZ ;  /* 0xfffffffd1e047890 */ /* 0x000fc4000fffe03f */
[----:B------:R-:W-:Y:S01]  /*ccd0*/  UIADD3 UR5, UR33, UR5, URZ ;  /* 0x0000000521057290 */ /* 0x000fe2000fffe03f */
[----:B------:R-:W-:Y:S01]  /*cce0*/  IMAD.U32 R4, RZ, RZ, UR32 ;  /* 0x00000020ff047e24 */ /* 0x000fe2000f8e00ff */
[----:B------:R-:W-:Y:S01]  /*ccf0*/  UISETP.GT.AND UP0, UPT, UR4, UR19, UPT ;  /* 0x000000130400728c */ /* 0x000fe2000bf04270 */
[----:B------:R-:W-:-:S03]  /*cd00*/  IMAD.U32 R5, RZ, RZ, UR33 ;  /* 0x00000021ff057e24 */ /* 0x000fc6000f8e00ff */
[----:B------:R-:W-:Y:S01]  /*cd10*/  IMAD.U32 R3, RZ, RZ, UR5 ;  /* 0x00000005ff037e24 */ /* 0x000fe2000f8e00ff */
[----:B------:R-:W-:Y:S01]  /*cd20*/  BAR.SYNC.DEFER_BLOCKING 0x0 ;  /* 0x0000000000007b1d */ /* 0x000fe20000010000 */
        /* <DEDUP_REMOVED lines=9> */
[----:B------:R1:W-:Y:S01]  /*cdc0*/  LDGSTS.E.BYPASS.LTC128B.128 [R226+0x9000], [R2.64] ;  /* 0x0900000002e27fae */ /* 0x0003e2000b901d5a */
[----:B------:R-:W-:-:S03]  /*cdd0*/  PLOP3.LUT P0, PT, PT, PT, UP0, 0x80, 0x0 ;  /* 0x000000000000781c */ /* 0x000fc60003f0f008 */
        /* <DEDUP_REMOVED lines=8> */
[----:B------:R-:W-:Y:S04]  /*ce60*/  LDSM.16.M88.4 R20, [R213+0x6800] ;  /* 0x00680000d514783b */ /* 0x000fe80000000200 */
[----:B------:R-:W-:Y:S04]  /*ce70*/  LDSM.16.M88.4 R16, [R213+0x6c00] ;  /* 0x006c0000d510783b */ /* 0x000fe80000000200 */
[----:B------:R-:W-:Y:S04]  /*ce80*/  LDSM.16.M88.4 R44, [R215+0x6000] ;  /* 0x00600000d72c783b */ /* 0x000fe80000000200 */
[----:B--2---:R-:W2:Y:S04]  /*ce90*/  LDSM.16.M88.4 R4, [R216+0x1000] ;  /* 0x00100000d804783b */ /* 0x004ea80000000200 */
[----:B------:R-:W5:Y:S04]  /*cea0*/  LDSM.16.M88.4 R12, [R217+0x1000] ;  /* 0x00100000d90c783b */ /* 0x000f680000000200 */
[----:B------:R-:W1:Y:S04]  /*ceb0*/  LDSM.16.M88.4 R40, [R215+0x6400] ;  /* 0x00640000d728783b */ /* 0x000e680000000200 */
[----:B------:R-:W1:Y:S04]  /*cec0*/  LDSM.16.M88.4 R36, [R215+0x6800] ;  /* 0x00680000d724783b */ /* 0x000e680000000200 */
[----:B------:R-:W1:Y:S01]  /*ced0*/  LDSM.16.M88.4 R32, [R215+0x6c00] ;  /* 0x006c0000d720783b */ /* 0x000e620000000200 */
[C---:B---3--:R-:W-:Y:S03]  /*cee0*/  HMMA.16816.F32.BF16 R228, R8.reuse, R28, RZ ;  /* 0x0000001c08e4723c */ /* 0x048fe600000418ff */
[----:B------:R-:W0:Y:S05]  /*cef0*/  LDGDEPBAR ;  /* 0x00000000000079af */ /* 0x000e2a0000000000 */
[C---:B------:R-:W-:Y:S08]  /*cf00*/  HMMA.16816.F32.BF16 R208, R8.reuse, R30, RZ ;  /* 0x0000001e08d0723c */ /* 0x040ff000000418ff */
[----:B----4-:R-:W-:Y:S08]  /*cf10*/  HMMA.16816.F32.BF16 R204, R8, R24, RZ ;  /* 0x0000001808cc723c */ /* 0x010ff000000418ff */
[C---:B--2---:R-:W-:Y:S08]  /*cf20*/  HMMA.16816.F32.BF16 R60, R4.reuse, R28, RZ ;  /* 0x0000001c043c723c */ /* 0x044ff000000418ff */
[C---:B------:R-:W-:Y:S08]  /*cf30*/  HMMA.16816.F32.BF16 R56, R4.reuse, R30, RZ ;  /* 0x0000001e0438723c */ /* 0x040ff000000418ff */
[C---:B------:R-:W-:Y:S08]  /*cf40*/  HMMA.16816.F32.BF16 R52, R4.reuse, R24, RZ ;  /* 0x000000180434723c */ /* 0x040ff000000418ff */
[C---:B------:R-:W-:Y:S08]  /*cf50*/  HMMA.16816.F32.BF16 R48, R4.reuse, R20, RZ ;  /* 0x000000140430723c */ /* 0x040ff000000418ff */
[C---:B------:R-:W-:Y:S08]  /*cf60*/  HMMA.16816.F32.BF16 R28, R4.reuse, R16, RZ ;  /* 0x00000010041c723c */ /* 0x040ff000000418ff */
[C---:B------:R-:W-:Y:S08]  /*cf70*/  HMMA.16816.F32.BF16 R64, R4.reuse, R26, RZ ;  /* 0x0000001a0440723c */ /* 0x040ff000000418ff */
[C---:B------:R-:W-:Y:S08]  /*cf80*/  HMMA.16816.F32.BF16 R100, R4.reuse, R22, RZ ;  /* 0x000000160464723c */ /* 0x040ff000000418ff */
[----:B------:R-:W-:Y:S08]  /*cf90*/  HMMA.16816.F32.BF16 R4, R4, R18, RZ ;  /* 0x000000120404723c */ /* 0x000ff000000418ff */
[C---:B------:R-:W-:Y:S01]  /*cfa0*/  HMMA.16816.F32.BF16 R200, R8.reuse, R26, RZ ;  /* 0x0000001a08c8723c */ /* 0x040fe200000418ff */
[----:B------:R-:W-:Y:S07]  /*cfb0*/  LDSM.16.M88.4 R24, [R213+0x7400] ;  /* 0x00740000d518783b */ /* 0x000fee0000000200 */
[C---:B------:R-:W-:Y:S08]  /*cfc0*/  HMMA.16816.F32.BF16 R196, R8.reuse, R20, RZ ;  /* 0x0000001408c4723c */ /* 0x040ff000000418ff */
[C---:B------:R-:W-:Y:S01]  /*cfd0*/  HMMA.16816.F32.BF16 R192, R8.reuse, R22, RZ ;  /* 0x0000001608c0723c */ /* 0x040fe200000418ff */
[----:B------:R-:W-:Y:S07]  /*cfe0*/  LDSM.16.M88.4 R20, [R213+0x7800] ;  /* 0x00780000d514783b */ /* 0x000fee0000000200 */
[C---:B------:R-:W-:Y:S08]  /*cff0*/  HMMA.16816.F32.BF16 R188, R8.reuse, R16, RZ ;  /* 0x0000001008bc723c */ /* 0x040ff000000418ff */
[----:B------:R-:W-:Y:S01]  /*d000*/  HMMA.16816.F32.BF16 R108, R8, R18, RZ ;  /* 0x00000012086c723c */ /* 0x000fe200000418ff */
[----:B------:R-:W2:Y:S07]  /*d010*/  LDSM.16.M88.4 R8, [R217] ;  /* 0x00000000d908783b */ /* 0x000eae0000000200 */
[C---:B-----5:R-:W-:Y:S08]  /*d020*/  HMMA.16816.F32.BF16 R104, R12.reuse, R44, R60 ;  /* 0x0000002c0c68723c */ /* 0x060ff0000004183c */
[C---:B-1----:R-:W-:Y:S08]  /*d030*/  HMMA.16816.F32.BF16 R180, R12.reuse, R40, R52 ;  /* 0x000000280cb4723c */ /* 0x042ff00000041834 */
[C---:B------:R-:W-:Y:S08]  /*d040*/  HMMA.16816.F32.BF16 R184, R12.reuse, R36, R48 ;  /* 0x000000240cb8723c */ /* 0x040ff00000041830 */
[C---:B------:R-:W-:Y:S01]  /*d050*/  HMMA.16816.F32.BF16 R176, R12.reuse, R32, R28 ;  /* 0x000000200cb0723c */ /* 0x040fe2000004181c */
[----:B------:R-:W-:Y:S07]  /*d060*/  LDSM.16.M88.4 R28, [R213+0x7000] ;  /* 0x00700000d51c783b */ /* 0x000fee0000000200 */
[C---:B------:R-:W-:Y:S08]  /*d070*/  HMMA.16816.F32.BF16 R48, R12.reuse, R46, R56 ;  /* 0x0000002e0c30723c */ /* 0x040ff00000041838 */
[C---:B------:R-:W-:Y:S08]  /*d080*/  HMMA.16816.F32.BF16 R16, R12.reuse, R42, R64 ;  /* 0x0000002a0c10723c */ /* 0x040ff00000041840 */
[C---:B------:R-:W-:Y:S08]  /*d090*/  HMMA.16816.F32.BF16 R60, R12.reuse, R38, R100 ;  /* 0x000000260c3c723c */ /* 0x040ff00000041864 */
[----:B------:R-:W-:Y:S01]  /*d0a0*/  HMMA.16816.F32.BF16 R52, R12, R34, R4 ;  /* 0x000000220c34723c */ /* 0x000fe20000041804 */
[----:B------:R-:W1:Y:S04]  /*d0b0*/  LDSM.16.M88.4 R4, [R216+0x3000] ;  /* 0x00300000d804783b */ /* 0x000e680000000200 */
[----:B------:R-:W3:Y:S03]  /*d0c0*/  LDSM.16.M88.4 R12, [R213+0x7c00] ;  /* 0x007c0000d50c783b */ /* 0x000ee60000000200 */
        /* <DEDUP_REMOVED lines=9> */
[----:B------:R-:W2:Y:S04]  /*d160*/  LDSM.16.M88.4 R8, [R216+0x2000] ;  /* 0x00200000d808783b */ /* 0x000ea80000000200 */
[----:B------:R-:W-:Y:S03]  /*d170*/  LDSM.16.M88.4 R32, [R215+0x7000] ;  /* 0x00700000d720783b */ /* 0x000fe60000000200 */
[C---:B-1----:R-:W-:Y:S08]  /*d180*/  HMMA.16816.F32.BF16 R104, R4.reuse, R28, R104 ;  /* 0x0000001c0468723c */ /* 0x042ff00000041868 */
[C---:B------:R-:W-:Y:S08]  /*d190*/  HMMA.16816.F32.BF16 R100, R4.reuse, R24, R180 ;  /* 0x000000180464723c */ /* 0x040ff000000418b4 */
[C---:B------:R-:W-:Y:S08]  /*d1a0*/  HMMA.16816.F32.BF16 R184, R4.reuse, R20, R184 ;  /* 0x0000001404b8723c */ /* 0x040ff000000418b8 */
[C---:B---3--:R-:W-:Y:S08]  /*d1b0*/  HMMA.16816.F32.BF16 R196, R4.reuse, R12, R176 ;  /* 0x0000000c04c4723c */ /* 0x048ff000000418b0 */
[C---:B------:R-:W-:Y:S01]  /*d1c0*/  HMMA.16816.F32.BF16 R64, R4.reuse, R30, R48 ;  /* 0x0000001e0440723c */ /* 0x040fe20000041830 */
[----:B------:R-:W-:Y:S07]  /*d1d0*/  LDSM.16.M88.4 R48, [R215+0x7800] ;  /* 0x00780000d730783b */ /* 0x000fee0000000200 */
[C---:B------:R-:W-:Y:S01]  /*d1e0*/  HMMA.16816.F32.BF16 R56, R4.reuse, R26, R16 ;  /* 0x0000001a0438723c */ /* 0x040fe20000041810 */
[----:B------:R-:W-:Y:S07]  /*d1f0*/  LDSM.16.M88.4 R16, [R217+0x2000] ;  /* 0x00200000d910783b */ /* 0x000fee0000000200 */
        /* <DEDUP_REMOVED lines=8> */
[C---:B------:R-:W-:Y:S08]  /*d280*/  HMMA.16816.F32.BF16 R204, R8.reuse, R22, R192 ;  /* 0x0000001608cc723c */ /* 0x040ff000000418c0 */
[----:B------:R-:W-:Y:S08]  /*d290*/  HMMA.16816.F32.BF16 R192, R8, R14, R108 ;  /* 0x0000000e08c0723c */ /* 0x000ff0000004186c */
[C---:B-1----:R-:W-:Y:S08]  /*d2a0*/  HMMA.16816.F32.BF16 R188, R4.reuse, R32, R104 ;  /* 0x0000002004bc723c */ /* 0x042ff00000041868 */
[C---:B------:R-:W-:Y:S08]  /*d2b0*/  HMMA.16816.F32.BF16 R176, R4.reuse, R34, R64 ;  /* 0x0000002204b0723c */ /* 0x040ff00000041840 */
[----:B---3--:R-:W-:Y:S08]  /*d2c0*/  HMMA.16816.F32.BF16 R108, R4, R52, R100 ;  /* 0x00000034046c723c */ /* 0x008ff00000041864 */
[C---:B------:R-:W-:Y:S01]  /*d2d0*/  HMMA.16816.F32.BF16 R232, R8.reuse, R20, R232 ;  /* 0x0000001408e8723c */ /* 0x040fe200000418e8 */
[----:B------:R-:W-:Y:S07]  /*d2e0*/  LDSM.16.M88.4 R20, [R213+0x8400] ;  /* 0x00840000d514783b */ /* 0x000fee0000000200 */
[----:B------:R-:W-:Y:S01]  /*d2f0*/  HMMA.16816.F32.BF16 R200, R8, R12, R240 ;  /* 0x0000000c08c8723c */ /* 0x000fe200000418f0 */
[----:B------:R-:W-:Y:S04]  /*d300*/  LDSM.16.M88.4 R8, [R213+0x8000] ;  /* 0x00800000d508783b */ /* 0x000fe80000000200 */
[----:B------:R-:W-:Y:S03]  /*d310*/  LDSM.16.M88.4 R12, [R216+0x4000] ;  /* 0x00400000d80c783b */ /* 0x000fe60000000200 */
[C---:B------:R-:W-:Y:S08]  /*d320*/  HMMA.16816.F32.BF16 R104, R4.reuse, R54, R56 ;  /* 0x000000360468723c */ /* 0x040ff00000041838 */
[C---:B------:R-:W-:Y:S08]  /*d330*/  HMMA.16816.F32.BF16 R100, R4.reuse, R48, R184 ;  /* 0x000000300464723c */ /* 0x040ff000000418b8 */
[C---:B------:R-:W-:Y:S01]  /*d340*/  HMMA.16816.F32.BF16 R64, R4.reuse, R50, R40 ;  /* 0x000000320440723c */ /* 0x040fe20000041828 */
[----:B------:R-:W-:Y:S07]  /*d350*/  LDSM.16.M88.4 R40, [R213+0x8800] ;  /* 0x00880000d528783b */ /* 0x000fee0000000200 */
[C---:B------:R-:W-:Y:S08]  /*d360*/  HMMA.16816.F32.BF16 R60, R4.reuse, R44, R196 ;  /* 0x0000002c043c723c */ /* 0x040ff000000418c4 */
[----:B------:R-:W-:Y:S01]  /*d370*/  HMMA.16816.F32.BF16 R28, R4, R46, R36 ;  /* 0x0000002e041c723c */ /* 0x000fe20000041824 */
[----:B------:R-:W1:Y:S04]  /*d380*/  LDSM.16.M88.4 R4, [R216+0x5000] ;  /* 0x00500000d804783b */ /* 0x000e680000000200 */
[----:B------:R-:W2:Y:S03]  /*d390*/  LDSM.16.M88.4 R36, [R213+0x8c00] ;  /* 0x008c0000d524783b */ /* 0x000ea60000000200 */
        /* <DEDUP_REMOVED lines=15> */
[C---:B--2---:R-:W-:Y:S08]  /*d490*/  HMMA.16816.F32.BF16 R104, R4.reuse, R36, R60 ;  /* 0x000000240468723c */ /* 0x044ff0000004183c */
[----:B------:R-:W-:Y:S01]  /*d4a0*/  HMMA.16816.F32.BF16 R100, R4, R38, R28 ;  /* 0x000000260464723c */ /* 0x000fe2000004181c */
[----:B------:R-:W-:Y:S04]  /*d4b0*/  LDSM.16.M88.4 R4, [R217+0x5000] ;  /* 0x00500000d904783b */ /* 0x000fe80000000200 */
[----:B------:R-:W-:Y:S03]  /*d4c0*/  LDSM.16.M88.4 R28, [R215+0x8000] ;  /* 0x00800000d71c783b */ /* 0x000fe60000000200 */
[C---:B------:R-:W-:Y:S08]  /*d4d0*/  HMMA.16816.F32.BF16 R52, R12.reuse, R20, R56 ;  /* 0x000000140c34723c */ /* 0x040ff00000041838 */
[C---:B------:R-:W-:Y:S01]  /*d4e0*/  HMMA.16816.F32.BF16 R48, R12.reuse, R22, R180 ;  /* 0x000000160c30723c */ /* 0x040fe200000418b4 */
[----:B------:R-:W1:Y:S07]  /*d4f0*/  LDSM.16.M88.4 R20, [R215+0x8800] ;  /* 0x00880000d714783b */ /* 0x000e6e0000000200 */
[C---:B------:R-:W-:Y:S01]  /*d500*/  HMMA.16816.F32.BF16 R64, R12.reuse, R8, R24 ;  /* 0x000000080c40723c */ /* 0x040fe20000041818 */
[----:B------:R-:W2:Y:S07]  /*d510*/  LDSM.16.M88.4 R24, [R215+0x8400] ;  /* 0x00840000d718783b */ /* 0x000eae0000000200 */
[----:B------:R-:W-:Y:S01]  /*d520*/  HMMA.16816.F32.BF16 R60, R12, R10, R32 ;  /* 0x0000000a0c3c723c */ /* 0x000fe20000041820 */
[----:B------:R-:W3:Y:S01]  /*d530*/  LDSM.16.M88.4 R8, [R217+0x4000] ;  /* 0x00400000d908783b */ /* 0x000ee20000000200 */
[----:B------:R-:W-:-:S06]  /*d540*/  DEPBAR.LE SB0, 0x0 ;  /* 0x000080000000791a */ /* 0x000fcc0000000000 */
        /* <DEDUP_REMOVED lines=8> */
[C---:B--2---:R-:W-:Y:S08]  /*d5d0*/  HMMA.16816.F32.BF16 R188, R4.reuse, R24, R188 ;  /* 0x0000001804bc723c */ /* 0x044ff000000418bc */
[C---:B------:R-:W-:Y:S08]  /*d5e0*/  HMMA.16816.F32.BF16 R184, R4.reuse, R26, R184 ;  /* 0x0000001a04b8723c */ /* 0x040ff000000418b8 */
[C---:B------:R-:W-:Y:S08]  /*d5f0*/  HMMA.16816.F32.BF16 R176, R4.reuse, R20, R176 ;  /* 0x0000001404b0723c */ /* 0x040ff000000418b0 */
[----:B------:R-:W-:Y:S08]  /*d600*/  HMMA.16816.F32.BF16 R104, R4, R18, R100 ;  /* 0x000000120468723c */ /* 0x000ff00000041864 */
        /* <DEDUP_REMOVED lines=12> */
[----:B------:R-:W-:-:S02]  /*d6d0*/  UIADD3 UR31, UR30, -0x4, URZ ;  /* 0xfffffffc1e1f7890 */ /* 0x000fc4000fffe03f */
[----:B------:R-:W-:Y:S02]  /*d6e0*/  ULDC.64 UR4, c[0x0][0x198] ;  /* 0x0000660000047ab9 */ /* 0x000fe40000000a00 */
[----:B------:R-:W-:Y:S02]  /*d6f0*/  USHF.R.S32.HI UR30, URZ, 0x1f, UR31 ;  /* 0x0000001f3f1e7899 */ /* 0x000fe4000801141f */
[----:B------:R-:W-:Y:S02]  /*d700*/  UIMAD.WIDE.U32 UR32, UR31, UR4, URZ ;  /* 0x000000041f2072a5 */ /* 0x000fe4000f8e003f */
[----:B------:R-:W-:-:S04]  /*d710*/  UIMAD UR30, UR30, UR4, URZ ;  /* 0x000000041e1e72a4 */ /* 0x000fc8000f8e023f */
[----:B------:R-:W-:Y:S01]  /*d720*/  UIMAD UR5, UR31, UR5, UR30 ;  /* 0x000000051f0572a4 */ /* 0x000fe2000f8e021e */
[----:B------:R-:W-:Y:S02]  /*d730*/  IMAD.U32 R0, RZ, RZ, UR32 ;  /* 0x00000020ff007e24 */ /* 0x000fe4000f8e00ff */
[----:B------:R-:W-:Y:S01]  /*d740*/  IMAD.U32 R4, RZ, RZ, UR32 ;  /* 0x00000020ff047e24 */ /* 0x000fe2000f8e00ff */
[----:B------:R-:W-:-:S06]  /*d750*/  UIADD3 UR5, UR33, UR5, URZ ;  /* 0x0000000521057290 */ /* 0x000fcc000fffe03f */
[----:B--2---:R-:W-:Y:S01]  /*d760*/  IMAD.U32 R3, RZ, RZ, UR5 ;  /* 0x00000005ff037e24 */ /* 0x004fe2000f8e00ff */
[----:B------:R-:W-:-:S04]  /*d770*/  LEA R0, P0, R0, R2, 0x6 ;  /* 0x0000000200007211 */ /* 0x000fc800078030ff */
        /* <DEDUP_REMOVED lines=15> */
.L_x_667:
[----:B-1----:R-:W2:Y:S04]  /*d870*/  LDL R2, [R1+0xc] ;  /* 0x00000c0001027983 */ /* 0x002ea80000100800 */
[----:B------:R-:W3:Y:S04]  /*d880*/  LDL R0, [R1+0x28] ;  /* 0x0000280001007983 */ /* 0x000ee80000100800 */
[----:B------:R-:W4:Y:S04]  /*d890*/  LDL.LU.64 R6, [R1] ;  /* 0x0000000001067983 */ /* 0x000f280000300a00 */
[----:B------:R-:W5:Y:S04]  /*d8a0*/  LDL R4, [R1+0x2c] ;  /* 0x00002c0001047983 */ /* 0x000f680000100800 */
[----:B------:R-:W4:Y:S04]  /*d8b0*/  LDL R5, [R1+0x8] ;  /* 0x0000080001057983 */ /* 0x000f280000100800 */
[----:B------:R-:W1:Y:S02]  /*d8c0*/  S2R R8, SR_TID.X ;  /* 0x0000000000087919 */ /* 0x000e640000002100 */
[----:B-1----:R-:W-:-:S05]  /*d8d0*/  IMAD.SHL.U32 R8, R8, 0x2, RZ ;  /* 0x0000000208087824 */ /* 0x002fca00078e00ff */
[----:B------:R-:W-:Y:S01]  /*d8e0*/  LOP3.LUT R8, R8, 0x6, RZ, 0xc0, !PT ;  /* 0x0000000608087812 */ /* 0x000fe200078ec0ff */
[----:B------:R-:W-:Y:S01]  /*d8f0*/  USHF.L.U32 UR4, UR25, 0x1, URZ ;  /* 0x0000000119047899 */ /* 0x000fe2000800063f */
[----:B--2---:R-:W-:Y:S02]  /*d900*/  IMAD.MOV.U32 R3, RZ, RZ, R2 ;  /* 0x000000ffff037224 */ /* 0x004fe400078e0002 */
[----:B---3--:R-:W-:Y:S02]  /*d910*/  IMAD.MOV.U32 R2, RZ, RZ, R0 ;  /* 0x000000ffff027224 */ /* 0x008fe400078e0000 */
[----:B------:R-:W-:-:S04]  /*d920*/  IMAD.U32 R0, RZ, RZ, UR25 ;  /* 0x00000019ff007e24 */ /* 0x000fc8000f8e00ff */
[----:B------:R-:W-:-:S05]  /*d930*/  IMAD R0, R0, 0x40, R8 ;  /* 0x0000004000007824 */ /* 0x000fca00078e0208 */
[C---:B------:R-:W-:Y:S01]  /*d940*/  ISETP.GE.AND P1, PT, R0.reuse, R225, PT ;  /* 0x000000e10000720c */ /* 0x040fe20003f26270 */
[----:B------:R-:W-:Y:S01]  /*d950*/  IMAD.MOV.U32 R8, RZ, RZ, R2 ;  /* 0x000000ffff087224 */ /* 0x000fe200078e0002 */
[C---:B------:R-:W-:Y:S02]  /*d960*/  IADD3 R2, R0.reuse, 0x1, RZ ;  /* 0x0000000100027810 */ /* 0x040fe40007ffe0ff */
[----:B------:R-:W-:Y:S02]  /*d970*/  ISETP.LT.OR P1, PT, R0, R221, P1 ;  /* 0x000000dd0000720c */ /* 0x000fe40000f21670 */
[----:B------:R-:W-:Y:S02]  /*d980*/  ISETP.GE.AND P6, PT, R2, R225, PT ;  /* 0x000000e10200720c */ /* 0x000fe40003fc6270 */
[----:B------:R-:W-:Y:S02]  /*d990*/  FSEL R16, R64, -INF , !P1 ;  /* 0xff80000040107808 */ /* 0x000fe40004800000 */
[----:B------:R-:W-:-:S02]  /*d9a0*/  ISETP.GE.AND P5, PT, R2, R224, PT ;  /* 0x000000e00200720c */ /* 0x000fc40003fa6270 */
[CC--:B------:R-:W-:Y:S02]  /*d9b0*/  ISETP.GE.AND P4, PT, R2.reuse, R223.reuse, PT ;  /* 0x000000df0200720c */ /* 0x0c0fe40003f86270 */
[----:B------:R-:W-:Y:S02]  /*d9c0*/  ISETP.GE.AND P2, PT, R2, R222, PT ;  /* 0x000000de0200720c */ /* 0x000fe40003f46270 */
[C---:B------:R-:W-:Y:S02]  /*d9d0*/  ISETP.GE.AND P3, PT, R0.reuse, R224, PT ;  /* 0x000000e00000720c */ /* 0x040fe40003f66270 */
[C---:B------:R-:W-:Y:S02]  /*d9e0*/  ISETP.GE.AND P0, PT, R0.reuse, R223, PT ;  /* 0x000000df0000720c */ /* 0x040fe40003f06270 */
[----:B------:R-:W-:Y:S01]  /*d9f0*/  ISETP.GE.AND P1, PT, R0, R222, PT ;  /* 0x000000de0000720c */ /* 0x000fe20003f26270 */
[----:B----4-:R-:W-:Y:S01]  /*da00*/  IMAD.MOV.U32 R201, RZ, RZ, R7 ;  /* 0x000000ffffc97224 */ /* 0x010fe200078e0007 */
[C---:B------:R-:W-:Y:S01]  /*da10*/  ISETP.LT.OR P6, PT, R2.reuse, R221, P6 ;  /* 0x000000dd0200720c */ /* 0x040fe200037c1670 */
[----:B------:R-:W-:Y:S01]  /*da20*/  IMAD.MOV.U32 R7, RZ, RZ, R3 ;  /* 0x000000ffff077224 */ /* 0x000fe200078e0003 */
[----:B------:R-:W-:-:S02]  /*da30*/  ISETP.LT.OR P5, PT, R2, R220, P5 ;  /* 0x000000dc0200720c */ /* 0x000fc40002fa1670 */
[CC--:B------:R-:W-:Y:S02]  /*da40*/  ISETP.LT.OR P4, PT, R2.reuse, R219.reuse, P4 ;  /* 0x000000db0200720c */ /* 0x0c0fe40002781670 */
[----:B------:R-:W-:Y:S02]  /*da50*/  ISETP.LT.OR P2, PT, R2, R218, P2 ;  /* 0x000000da0200720c */ /* 0x000fe40001741670 */
[C---:B------:R-:W-:Y:S02]  /*da60*/  ISETP.LT.OR P3, PT, R0.reuse, R220, P3 ;  /* 0x000000dc0000720c */ /* 0x040fe40001f61670 */
[C---:B------:R-:W-:Y:S02]  /*da70*/  ISETP.LT.OR P0, PT, R0.reuse, R219, P0 ;  /* 0x000000db0000720c */ /* 0x040fe40000701670 */
[C---:B------:R-:W-:Y:S02]  /*da80*/  ISETP.LT.OR P1, PT, R0.reuse, R218, P1 ;  /* 0x000000da0000720c */ /* 0x040fe40000f21670 */
        /* <DEDUP_REMOVED lines=70> */
[----:B------:R-:W-:Y:S01]  /*def0*/  ISETP.GE.AND P1, PT, R3, R222, PT ;  /* 0x000000de0300720c */ /* 0x000fe20003f26270 */
[----:B------:R-:W-:Y:S01]  /*df00*/  IMAD.MOV.U32 R200, RZ, RZ, R6 ;  /* 0x000000ffffc87224 */ /* 0x000fe200078e0006 */
[C---:B------:R-:W-:Y:S01]  /*df10*/  ISETP.LT.OR P6, PT, R2.reuse, R220, P6 ;  /* 0x000000dc0200720c */ /* 0x040fe200037c1670 */
[----:B-----5:R-:W-:Y:S01]  /*df20*/  IMAD.MOV.U32 R6, RZ, RZ, R4 ;  /* 0x000000ffff067224 */ /* 0x020fe200078e0004 */
[----:B------:R-:W-:-:S02]  /*df30*/  ISETP.LT.OR P2, PT, R2, R219, P2 ;  /* 0x000000db0200720c */ /* 0x000fc40001741670 */
[----:B------:R-:W-:Y:S02]  /*df40*/  ISETP.LT.OR P3, PT, R2, R218, P3 ;  /* 0x000000da0200720c */ /* 0x000fe40001f61670 */
[C---:B------:R-:W-:Y:S02]  /*df50*/  ISETP.LT.OR P4, PT, R3.reuse, R221, P4 ;  /* 0x000000dd0300720c */ /* 0x040fe40002781670 */
[C---:B------:R-:W-:Y:S02]  /*df60*/  ISETP.LT.OR P5, PT, R3.reuse, R220, P5 ;  /* 0x000000dc0300720c */ /* 0x040fe40002fa1670 */
[C---:B------:R-:W-:Y:S02]  /*df70*/  ISETP.LT.OR P0, PT, R3.reuse, R219, P0 ;  /* 0x000000db0300720c */ /* 0x040fe40000701670 */
[----:B------:R-:W-:Y:S02]  /*df80*/  ISETP.LT.OR P1, PT, R3, R218, P1 ;  /* 0x000000da0300720c */ /* 0x000fe40000f21670 */
[----:B------:R-:W-:-:S02]  /*df90*/  IADD3 R2, R0, 0x20, RZ ;  /* 0x0000002000027810 */ /* 0x000fc40007ffe0ff */
[C---:B------:R-:W-:Y:S02]  /*dfa0*/  IADD3 R4, R0.reuse, 0x21, RZ ;  /* 0x0000002100047810 */ /* 0x040fe40007ffe0ff */
[----:B------:R-:W-:Y:S02]  /*dfb0*/  IADD3 R3, R0, 0x28, RZ ;  /* 0x0000002800037810 */ /* 0x000fe40007ffe0ff */
[----:B------:R-:W-:Y:S02]  /*dfc0*/  FSEL R189, R50, -INF , !P6 ;  /* 0xff80000032bd7808 */ /* 0x000fe40007000000 */
        /* <DEDUP_REMOVED lines=9> */
[----:B------:R-:W-:Y:S02]  /*e060*/  ISETP.GE.AND P0, PT, R4, R224, PT ;  /* 0x000000e00400720c */ /* 0x000fe40003f06270 */
[----:B------:R-:W-:Y:S02]  /*e070*/  ISETP.GE.AND P1, PT, R3, R225, PT ;  /* 0x000000e10300720c */ /* 0x000fe40003f26270 */
[C---:B------:R-:W-:Y:S02]  /*e080*/  ISETP.LT.OR P6, PT, R2.reuse, R221, P6 ;  /* 0x000000dd0200720c */ /* 0x040fe400037c1670 */
        /* <DEDUP_REMOVED lines=10> */
[C---:B------:R-:W-:Y:S02]  /*e130*/  ISETP.GE.AND P5, PT, R4.reuse, R225, PT ;  /* 0x000000e10400720c */ /* 0x040fe40003fa6270 */
[C---:B------:R-:W-:Y:S02]  /*e140*/  ISETP.GE.AND P0, PT, R4.reuse, R223, PT ;  /* 0x000000df0400720c */ /* 0x040fe40003f06270 */
[----:B------:R-:W-:Y:S02]  /*e150*/  ISETP.GE.AND P6, PT, R4, R222, PT ;  /* 0x000000de0400720c */ /* 0x000fe40003fc6270 */
[----:B------:R-:W-:Y:S01]  /*e160*/  ISETP.GE.AND P1, PT, R2, R224, PT ;  /* 0x000000e00200720c */ /* 0x000fe20003f26270 */
[----:B------:R-:W-:Y:S01]  /*e170*/  IMAD.MOV.U32 R30, RZ, RZ, R5 ;  /* 0x000000ffff1e7224 */ /* 0x000fe200078e0005 */
[----:B------:R-:W-:-:S02]  /*e180*/  ISETP.LT.OR P5, PT, R4, R221, P5 ;  /* 0x000000dd0400720c */ /* 0x000fc40002fa1670 */
[C---:B------:R-:W-:Y:S02]  /*e190*/  ISETP.LT.OR P0, PT, R4.reuse, R219, P0 ;  /* 0x000000db0400720c */ /* 0x040fe40000701670 */
[----:B------:R-:W-:Y:S02]  /*e1a0*/  ISETP.LT.OR P6, PT, R4, R218, P6 ;  /* 0x000000da0400720c */ /* 0x000fe400037c1670 */
[----:B------:R-:W-:Y:S02]  /*e1b0*/  ISETP.LT.OR P1, PT, R2, R220, P1 ;  /* 0x000000dc0200720c */ /* 0x000fe40000f21670 */
[C---:B------:R-:W-:Y:S02]  /*e1c0*/  IADD3 R5, R0.reuse, 0x30, RZ ;  /* 0x0000003000057810 */ /* 0x040fe40007ffe0ff */
[----:B------:R-:W-:Y:S02]  /*e1d0*/  IADD3 R4, R0, 0x31, RZ ;  /* 0x0000003100047810 */ /* 0x000fe40007ffe0ff */
[----:B------:R-:W-:-:S02]  /*e1e0*/  FSEL R238, R43, -INF , !P1 ;  /* 0xff8000002bee7808 */ /* 0x000fc40004800000 */
[----:B------:R-:W-:Y:S02]  /*e1f0*/  FSEL R248, R178, -INF , !P4 ;  /* 0xff800000b2f87808 */ /* 0x000fe40006000000 */
[CC--:B------:R-:W-:Y:S02]  /*e200*/  ISETP.GE.AND P1, PT, R5.reuse, R225.reuse, PT ;  /* 0x000000e10500720c */ /* 0x0c0fe40003f26270 */
[----:B------:R-:W-:Y:S02]  /*e210*/  ISETP.GE.AND P4, PT, R4, R225, PT ;  /* 0x000000e10400720c */ /* 0x000fe40003f86270 */
[----:B------:R-:W-:Y:S02]  /*e220*/  FSEL R239, R176, -INF , !P3 ;  /* 0xff800000b0ef7808 */ /* 0x000fe40005800000 */
[C---:B------:R-:W-:Y:S02]  /*e230*/  ISETP.GE.AND P3, PT, R5.reuse, R224, PT ;  /* 0x000000e00500720c */ /* 0x040fe40003f66270 */
[----:B------:R-:W-:-:S02]  /*e240*/  ISETP.LT.OR P1, PT, R5, R221, P1 ;  /* 0x000000dd0500720c */ /* 0x000fc40000f21670 */
[----:B------:R-:W-:Y:S02]  /*e250*/  ISETP.LT.OR P4, PT, R4, R221, P4 ;  /* 0x000000dd0400720c */ /* 0x000fe40002781670 */
[----:B------:R-:W-:Y:S02]  /*e260*/  FSEL R235, R46, -INF , !P2 ;  /* 0xff8000002eeb7808 */ /* 0x000fe40005000000 */
[----:B------:R-:W-:Y:S02]  /*e270*/  FSEL R232, R45, -INF , !P5 ;  /* 0xff8000002de87808 */ /* 0x000fe40006800000 */
[----:B------:R-:W-:Y:S02]  /*e280*/  ISETP.LT.OR P3, PT, R5, R220, P3 ;  /* 0x000000dc0500720c */ /* 0x000fe40001f61670 */
[----:B------:R-:W-:Y:S02]  /*e290*/  ISETP.GE.AND P2, PT, R3, R224, PT ;  /* 0x000000e00300720c */ /* 0x000fe40003f46270 */
[----:B------:R-:W-:-:S02]  /*e2a0*/  ISETP.GE.AND P5, PT, R2, R225, PT ;  /* 0x000000e10200720c */ /* 0x000fc40003fa6270 */
[----:B------:R-:W-:Y:S02]  /*e2b0*/  FSEL R229, R32, -INF , !P1 ;  /* 0xff80000020e57808 */ /* 0x000fe40004800000 */
[----:B------:R-:W-:Y:S02]  /*e2c0*/  FSEL R228, R33, -INF , !P4 ;  /* 0xff80000021e47808 */ /* 0x000fe40006000000 */
[C---:B------:R-:W-:Y:S02]  /*e2d0*/  ISETP.GE.AND P1, PT, R2.reuse, R223, PT ;  /* 0x000000df0200720c */ /* 0x040fe40003f26270 */
[----:B------:R-:W-:Y:S02]  /*e2e0*/  ISETP.GE.AND P4, PT, R2, R222, PT ;  /* 0x000000de0200720c */ /* 0x000fe40003f86270 */
[----:B------:R-:W-:Y:S02]  /*e2f0*/  FSEL R206, R34, -INF , !P3 ;  /* 0xff80000022ce7808 */ /* 0x000fe40005800000 */
[----:B------:R-:W-:-:S02]  /*e300*/  ISETP.LT.OR P2, PT, R3, R220, P2 ;  /* 0x000000dc0300720c */ /* 0x000fc40001741670 */
[----:B------:R-:W-:Y:S02]  /*e310*/  ISETP.LT.OR P5, PT, R2, R221, P5 ;  /* 0x000000dd0200720c */ /* 0x000fe40002fa1670 */
[----:B------:R-:W-:Y:S02]  /*e320*/  ISETP.GE.AND P3, PT, R4, R224, PT ;  /* 0x000000e00400720c */ /* 0x000fe40003f66270 */
[C---:B------:R-:W-:Y:S02]  /*e330*/  ISETP.LT.OR P1, PT, R2.reuse, R219, P1 ;  /* 0x000000db0200720c */ /* 0x040fe40000f21670 */
[----:B------:R-:W-:Y:S02]  /*e340*/  ISETP.LT.OR P4, PT, R2, R218, P4 ;  /* 0x000000da0200720c */ /* 0x000fe40002781670 */
[----:B------:R-:W-:Y:S02]  /*e350*/  IADD3 R2, R0, 0x38, RZ ;  /* 0x0000003800027810 */ /* 0x000fe40007ffe0ff */
[----:B------:R-:W-:-:S02]  /*e360*/  FSEL R237, R42, -INF , !P2 ;  /* 0xff8000002aed7808 */ /* 0x000fc40005000000 */
[----:B------:R-:W-:Y:S02]  /*e370*/  FSEL R234, R41, -INF , !P5 ;  /* 0xff80000029ea7808 */ /* 0x000fe40006800000 */
[----:B------:R-:W-:Y:S02]  /*e380*/  ISETP.LT.OR P3, PT, R4, R220, P3 ;  /* 0x000000dc0400720c */ /* 0x000fe40001f61670 */
[C---:B------:R-:W-:Y:S02]  /*e390*/  ISETP.GE.AND P2, PT, R3.reuse, R223, PT ;  /* 0x000000df0300720c */ /* 0x040fe40003f46270 */
[----:B------:R-:W-:Y:S02]  /*e3a0*/  ISETP.GE.AND P5, PT, R3, R222, PT ;  /* 0x000000de0300720c */ /* 0x000fe40003fa6270 */
[----:B------:R-:W-:Y:S02]  /*e3b0*/  IADD3 R0, R0, 0x39, RZ ;  /* 0x0000003900007810 */ /* 0x000fe40007ffe0ff */
[----:B------:R-:W-:-:S02]  /*e3c0*/  FSEL R240, R177, -INF , !P0 ;  /* 0xff800000b1f07808 */ /* 0x000fc40004000000 */
[----:B------:R-:W-:Y:S02]  /*e3d0*/  ISETP.GE.AND P0, PT, R2, R225, PT ;  /* 0x000000e10200720c */ /* 0x000fe40003f06270 */
[----:B------:R-:W-:Y:S01]  /*e3e0*/  FSEL R204, R35, -INF , !P3 ;  /* 0xff80000023cc7808 */ /* 0x000fe20005800000 */
[----:B------:R-:W-:Y:S01]  /*e3f0*/  IMAD.WIDE.U32 R242, R8, -0x2daee0ad, RZ ;  /* 0xd2511f5308f27825 */ /* 0x000fe200078e00ff */
[C---:B------:R-:W-:Y:S02]  /*e400*/  ISETP.LT.OR P2, PT, R3.reuse, R219, P2 ;  /* 0x000000db0300720c */ /* 0x040fe40001741670 */
[----:B------:R-:W-:Y:S01]  /*e410*/  ISETP.LT.OR P5, PT, R3, R218, P5 ;  /* 0x000000da0300720c */ /* 0x000fe20002fa1670 */
[----:B------:R-:W-:Y:S01]  /*e420*/  IMAD.U32 R3, RZ, RZ, UR29 ;  /* 0x0000001dff037e24 */ /* 0x000fe2000f8e00ff */
[----:B------:R-:W-:Y:S02]  /*e430*/  ISETP.GE.AND P3, PT, R0, R225, PT ;  /* 0x000000e10000720c */ /* 0x000fe40003f66270 */
[----:B------:R-:W-:-:S02]  /*e440*/  ISETP.LT.OR P0, PT, R2, R221, P0 ;  /* 0x000000dd0200720c */ /* 0x000fc40000701670 */
[----:B------:R-:W-:Y:S02]  /*e450*/  ISETP.LT.OR P3, PT, R0, R221, P3 ;  /* 0x000000dd0000720c */ /* 0x000fe40001f61670 */
[----:B------:R-:W-:Y:S02]  /*e460*/  FSEL R56, R12, -INF , !P0 ;  /* 0xff8000000c387808 */ /* 0x000fe40004000000 */
[----:B------:R-:W-:Y:S02]  /*e470*/  LOP3.LUT R3, R243, UR4, R3, 0x96, !PT ;  /* 0x00000004f3037c12 */ /* 0x000fe4000f8e9603 */
[----:B------:R-:W-:Y:S01]  /*e480*/  ISETP.GE.AND P0, PT, R5, R223, PT ;  /* 0x000000df0500720c */ /* 0x000fe20003f06270 */
[----:B------:R-:W-:Y:S01]  /*e490*/  IMAD.WIDE.U32 R50, R7, -0x326172a9, RZ ;  /* 0xcd9e8d5707327825 */ /* 0x000fe200078e00ff */
[----:B------:R-:W-:Y:S02]  /*e4a0*/  FSEL R33, R13, -INF , !P3 ;  /* 0xff8000000d217808 */ /* 0x000fe40005800000 */
[----:B------:R-:W-:Y:S01]  /*e4b0*/  ISETP.GE.AND P3, PT, R5, R222, PT ;  /* 0x000000de0500720c */ /* 0x000fe20003f66270 */
[----:B------:R-:W-:Y:S01]  /*e4c0*/  IMAD.MOV.U32 R31, RZ, RZ, R6 ;  /* 0x000000ffff1f7224 */ /* 0x000fe200078e0006 */
[----:B------:R-:W-:Y:S01]  /*e4d0*/  FSEL R241, R180, -INF , !P2 ;  /* 0xff800000b4f17808 */ /* 0x000fe20005000000 */
[----:B------:R-:W-:Y:S01]  /*e4e0*/  IMAD.WIDE.U32 R6, R3, -0x326172a9, RZ ;  /* 0xcd9e8d5703067825 */ /* 0x000fe200078e00ff */
[----:B------:R-:W-:-:S02]  /*e4f0*/  ISETP.LT.OR P0, PT, R5, R219, P0 ;  /* 0x000000db0500720c */ /* 0x000fc40000701670 */
[----:B------:R-:W-:Y:S02]  /*e500*/  ISETP.GE.AND P2, PT, R2, R224, PT ;  /* 0x000000e00200720c */ /* 0x000fe40003f46270 */
[----:B------:R-:W-:Y:S02]  /*e510*/  ISETP.LT.OR P3, PT, R5, R218, P3 ;  /* 0x000000da0500720c */ /* 0x000fe40001f61670 */
[----:B------:R-:W-:Y:S02]  /*e520*/  LOP3.LUT R5, R51, R30, RZ, 0x3c, !PT ;  /* 0x0000001e33057212 */ /* 0x000fe400078e3cff */
[----:B------:R-:W-:Y:S02]  /*e530*/  FSEL R199, R108, -INF , !P0 ;  /* 0xff8000006cc77808 */ /* 0x000fe40004000000 */
[----:B------:R-:W-:Y:S02]  /*e540*/  ISETP.LT.OR P2, PT, R2, R220, P2 ;  /* 0x000000dc0200720c */ /* 0x000fe40001741670 */
[----:B------:R-:W-:-:S02]  /*e550*/  FSEL R247, R181, -INF , !P1 ;  /* 0xff800000b5f77808 */ /* 0x000fc40004800000 */
[-C--:B------:R-:W-:Y:S02]  /*e560*/  ISETP.GE.AND P0, PT, R2, R223.reuse, PT ;  /* 0x000000df0200720c */ /* 0x080fe40003f06270 */
[----:B------:R-:W-:Y:S02]  /*e570*/  LOP3.LUT R3, R7, UR16, R50, 0x96, !PT ;  /* 0x0000001007037c12 */ /* 0x000fe4000f8e9632 */
[----:B------:R-:W-:Y:S01]  /*e580*/  ISETP.GE.AND P1, PT, R4, R223, PT ;  /* 0x000000df0400720c */ /* 0x000fe20003f26270 */
[----:B------:R-:W-:Y:S01]  /*e590*/  IMAD R205, R5, -0x2daee0ad, RZ ;  /* 0xd2511f5305cd7824 */ /* 0x000fe200078e02ff */
[----:B------:R-:W-:Y:S01]  /*e5a0*/  FSEL R49, R14, -INF , !P2 ;  /* 0xff8000000e317808 */ /* 0x000fe20005000000 */
[----:B------:R-:W-:Y:S01]  /*e5b0*/  IMAD.WIDE.U32 R8, R3, -0x2daee0ad, RZ ;  /* 0xd2511f5303087825 */ /* 0x000fe200078e00ff */
[----:B------:R-:W-:Y:S02]  /*e5c0*/  ISETP.LT.OR P0, PT, R2, R219, P0 ;  /* 0x000000db0200720c */ /* 0x000fe40000701670 */
[----:B------:R-:W-:-:S02]  /*e5d0*/  LOP3.LUT R5, R201, UR14, R6, 0x96, !PT ;  /* 0x0000000ec9057c12 */ /* 0x000fc4000f8e9606 */
[----:B------:R-:W-:Y:S02]  /*e5e0*/  ISETP.GE.AND P2, PT, R0, R224, PT ;  /* 0x000000e00000720c */ /* 0x000fe40003f46270 */
[----:B------:R-:W-:Y:S01]  /*e5f0*/  ISETP.LT.OR P1, PT, R4, R219, P1 ;  /* 0x000000db0400720c */ /* 0x000fe20000f21670 */
[----:B------:R-:W-:Y:S01]  /*e600*/  IMAD.WIDE.U32 R10, R5, -0x2daee0ad, RZ ;  /* 0xd2511f53050a7825 */ /* 0x000fe200078e00ff */
[----:B------:R-:W-:Y:S02]  /*e610*/  FSEL R53, R104, -INF , !P0 ;  /* 0xff80000068357808 */ /* 0x000fe40004000000 */
[C---:B------:R-:W-:Y:S02]  /*e620*/  ISETP.LT.OR P2, PT, R0.reuse, R220, P2 ;  /* 0x000000dc0000720c */ /* 0x040fe40001741670 */
[----:B------:R-:W-:Y:S02]  /*e630*/  FSEL R54, R109, -INF , !P1 ;  /* 0xff8000006d367808 */ /* 0x000fe40004800000 */
[----:B------:R-:W-:-:S02]  /*e640*/  ISETP.GE.AND P0, PT, R0, R223, PT ;  /* 0x000000df0000720c */ /* 0x000fc40003f06270 */
[-C--:B------:R-:W-:Y:S02]  /*e650*/  ISETP.GE.AND P1, PT, R2, R222.reuse, PT ;  /* 0x000000de0200720c */ /* 0x080fe40003f26270 */
[----:B------:R-:W-:Y:S02]  /*e660*/  LOP3.LUT R3, R9, UR13, R205, 0x96, !PT ;  /* 0x0000000d09037c12 */ /* 0x000fe4000f8e96cd */
[----:B------:R-:W-:Y:S02]  /*e670*/  FSEL R48, R15, -INF , !P2 ;  /* 0xff8000000f307808 */ /* 0x000fe40005000000 */
[----:B------:R-:W-:Y:S02]  /*e680*/  ISETP.LT.OR P0, PT, R0, R219, P0 ;  /* 0x000000db0000720c */ /* 0x000fe40000701670 */
[----:B------:R-:W-:Y:S02]  /*e690*/  ISETP.GE.AND P2, PT, R4, R222, PT ;  /* 0x000000de0400720c */ /* 0x000fe40003f46270 */
[----:B------:R-:W-:Y:S01]  /*e6a0*/  ISETP.LT.OR P1, PT, R2, R218, P1 ;  /* 0x000000da0200720c */ /* 0x000fe20000f21670 */
[----:B------:R-:W-:Y:S01]  /*e6b0*/  IMAD.WIDE.U32 R2, R3, -0x326172a9, RZ ;  /* 0xcd9e8d5703027825 */ /* 0x000fe200078e00ff */
[----:B------:R-:W-:-:S02]  /*e6c0*/  LOP3.LUT R8, R11, UR11, R8, 0x96, !PT ;  /* 0x0000000b0b087c12 */ /* 0x000fc4000f8e9608 */
[----:B------:R-:W-:Y:S01]  /*e6d0*/  FSEL R12, R105, -INF , !P0 ;  /* 0xff800000690c7808 */ /* 0x000fe20004000000 */
[----:B------:R-:W-:Y:S01]  /*e6e0*/  IMAD.WIDE.U32 R108, R31, -0x326172a9, RZ ;  /* 0xcd9e8d571f6c7825 */ /* 0x000fe200078e00ff */
[----:B------:R-:W-:Y:S02]  /*e6f0*/  ISETP.LT.OR P2, PT, R4, R218, P2 ;  /* 0x000000da0400720c */ /* 0x000fe40001741670 */
[----:B------:R-:W-:Y:S01]  /*e700*/  ISETP.GE.AND P0, PT, R0, R222, PT ;  /* 0x000000de0000720c */ /* 0x000fe20003f06270 */
[----:B------:R-:W-:Y:S01]  /*e710*/  IMAD.WIDE.U32 R64, R8, -0x326172a9, RZ ;  /* 0xcd9e8d5708407825 */ /* 0x000fe200078e00ff */
[----:B------:R-:W-:Y:S02]  /*e720*/  FMNMX.FTZ R4, R246, R16, !PT ;  /* 0x00000010f6047209 */ /* 0x000fe40007810000 */
[----:B------:R-:W-:Y:S02]  /*e730*/  LOP3.LUT R3, R3, UR12, R200, 0x96, !PT ;  /* 0x0000000c03037c12 */ /* 0x000fe4000f8e96c8 */
[----:B------:R-:W-:-:S02]  /*e740*/  ISETP.LT.OR P0, PT, R0, R218, P0 ;  /* 0x000000da0000720c */ /* 0x000fc40000701670 */
[----:B------:R-:W-:Y:S02]  /*e750*/  FMNMX.FTZ R0, R245, R20, !PT ;  /* 0x00000014f5007209 */ /* 0x000fe40007810000 */
[----:B------:R-:W-:Y:S02]  /*e760*/  FMNMX.FTZ R4, R17, R4, !PT ;  /* 0x0000000411047209 */ /* 0x000fe40007810000 */
[----:B------:R-:W-:Y:S02]  /*e770*/  LOP3.LUT R5, R109, R30, RZ, 0x3c, !PT ;  /* 0x0000001e6d057212 */ /* 0x000fe400078e3cff */
[----:B------:R-:W-:Y:S01]  /*e780*/  LOP3.LUT R8, R65, UR10, R2, 0x96, !PT ;  /* 0x0000000a41087c12 */ /* 0x000fe2000f8e9602 */
[----:B------:R-:W-:Y:S01]  /*e790*/  IMAD.WIDE.U32 R2, R3, -0x2daee0ad, RZ ;  /* 0xd2511f5303027825 */ /* 0x000fe200078e00ff */
[----:B------:R-:W-:Y:S02]  /*e7a0*/  FMNMX.FTZ R0, R22, R0, !PT ;  /* 0x0000000016007209 */ /* 0x000fe40007810000 */
[----:B------:R-:W-:Y:S01]  /*e7b0*/  FMNMX.FTZ R4, R18, R4, !PT ;  /* 0x0000000412047209 */ /* 0x000fe20007810000 */
[----:B------:R-:W-:Y:S01]  /*e7c0*/  IMAD.WIDE.U32 R46, R5, -0x2daee0ad, RZ ;  /* 0xd2511f53052e7825 */ /* 0x000fe200078e00ff */
[----:B------:R-:W-:-:S02]  /*e7d0*/  LOP3.LUT R10, R3, UR9, R10, 0x96, !PT ;  /* 0x00000009030a7c12 */ /* 0x000fc4000f8e960a */
[----:B------:R-:W-:Y:S01]  /*e7e0*/  FMNMX.FTZ R0, R21, R0, !PT ;  /* 0x0000000015007209 */ /* 0x000fe20007810000 */
[----:B------:R-:W-:Y:S01]  /*e7f0*/  IMAD.WIDE.U32 R66, R8, -0x2daee0ad, RZ ;  /* 0xd2511f5308427825 */ /* 0x000fe200078e00ff */
[----:B------:R-:W-:Y:S02]  /*e800*/  FMNMX.FTZ R3, R19, R4, !PT ;  /* 0x0000000413037209 */ /* 0x000fe40007810000 */
[----:B------:R-:W-:Y:S02]  /*e810*/  LOP3.LUT R5, R47, UR15, R242, 0x96, !PT ;  /* 0x0000000f2f057c12 */ /* 0x000fe4000f8e96f2 */
[----:B------:R-:W-:Y:S02]  /*e820*/  LOP3.LUT R2, R67, UR7, R2, 0x96, !PT ;  /* 0x0000000743027c12 */ /* 0x000fe4000f8e9602 */
[----:B------:R-:W-:Y:S02]  /*e830*/  FMNMX.FTZ R0, R23, R0, !PT ;  /* 0x0000000017007209 */ /* 0x000fe40007810000 */
[----:B------:R-:W-:Y:S01]  /*e840*/  FMNMX.FTZ R3, R192, R3, !PT ;  /* 0x00000003c0037209 */ /* 0x000fe20007810000 */
[----:B------:R-:W-:Y:S01]  /*e850*/  IMAD.WIDE.U32 R40, R5, -0x326172a9, RZ ;  /* 0xcd9e8d5705287825 */ /* 0x000fe200078e00ff */
[----:B------:R-:W-:-:S02]  /*e860*/  FMNMX.FTZ R4, R244, R24, !PT ;  /* 0x00000018f4047209 */ /* 0x000fc40007810000 */
[----:B------:R-:W-:Y:S02]  /*e870*/  FMNMX.FTZ R0, R193, R0, !PT ;  /* 0x00000000c1007209 */ /* 0x000fe40007810000 */
[----:B------:R-:W-:Y:S01]  /*e880*/  FMNMX.FTZ R105, R188, R3, !PT ;  /* 0x00000003bc697209 */ /* 0x000fe20007810000 */
[----:B------:R-:W-:Y:S01]  /*e890*/  IMAD.WIDE.U32 R2, R2, -0x326172a9, RZ ;  /* 0xcd9e8d5702027825 */ /* 0x000fe200078e00ff */
[----:B------:R-:W-:-:S03]  /*e8a0*/  FMNMX.FTZ R4, R27, R4, !PT ;  /* 0x000000041b047209 */ /* 0x000fc60007810000 */
[----:B------:R-:W-:Y:S01]  /*e8b0*/  IMAD.WIDE.U32 R38, R10, -0x326172a9, RZ ;  /* 0xcd9e8d570a267825 */ /* 0x000fe200078e00ff */
[----:B------:R-:W-:Y:S02]  /*e8c0*/  FMNMX.FTZ R5, R190, R0, !PT ;  /* 0x00000000be057209 */ /* 0x000fe40007810000 */
[----:B------:R-:W-:Y:S02]  /*e8d0*/  FMNMX.FTZ R105, R101, R105, !PT ;  /* 0x0000006965697209 */ /* 0x000fe40007810000 */
[----:B------:R-:W-:Y:S02]  /*e8e0*/  LOP3.LUT R11, R7, UR16, R108, 0x96, !PT ;  /* 0x00000010070b7c12 */ /* 0x000fe4000f8e966c */
[----:B------:R-:W-:Y:S02]  /*e8f0*/  LOP3.LUT R10, R41, UR14, R6, 0x96, !PT ;  /* 0x0000000e290a7c12 */ /* 0x000fe4000f8e9606 */
[C---:B------:R-:W-:Y:S02]  /*e900*/  LOP3.LUT R6, R2.reuse, 0xffff, RZ, 0xc0, !PT ;  /* 0x0000ffff02067812 */ /* 0x040fe400078ec0ff */
[----:B------:R-:W-:-:S02]  /*e910*/  LOP3.LUT R8, R2, 0xff, RZ, 0xc0, !PT ;  /* 0x000000ff02087812 */ /* 0x000fc400078ec0ff */
[--C-:B------:R-:W-:Y:S02]  /*e920*/  SHF.R.U32.HI R7, RZ, 0x10, R2.reuse ;  /* 0x00000010ff077819 */ /* 0x100fe40000011602 */
[----:B------:R-:W-:Y:S02]  /*e930*/  SHF.R.U32.HI R9, RZ, 0x18, R2 ;  /* 0x00000018ff097819 */ /* 0x000fe40000011602 */
[----:B------:R-:W-:Y:S02]  /*e940*/  LOP3.LUT R0, R3, UR17, R38, 0x96, !PT ;  /* 0x0000001103007c12 */ /* 0x000fe4000f8e9626 */
        /* <DEDUP_REMOVED lines=9> */
[----:B------:R-:W-:Y:S02]  /*e9e0*/  LOP3.LUT R5, R7, 0xff, RZ, 0xc0, !PT ;  /* 0x000000ff07057812 */ /* 0x000fe400078ec0ff */
[----:B------:R-:W-:Y:S02]  /*e9f0*/  FMNMX.FTZ R7, R194, R2, !PT ;  /* 0x00000002c2077209 */ /* 0x000fe40007810000 */
[----:B------:R-:W-:Y:S02]  /*ea00*/  FMNMX.FTZ R2, R236, R3, !PT ;  /* 0x00000003ec027209 */ /* 0x000fe40007810000 */
[----:B------:R-:W-:Y:S02]  /*ea10*/  FMNMX.FTZ R105, R233, R105, !PT ;  /* 0x00000069e9697209 */ /* 0x000fe40007810000 */
[----:B------:R-:W-:Y:S02]  /*ea20*/  SHF.R.U32.HI R4, RZ, 0x8, R6 ;  /* 0x00000008ff047819 */ /* 0x000fe40000011606 */
[----:B------:R-:W-:-:S02]  /*ea30*/  FMNMX.FTZ R2, R237, R2, !PT ;  /* 0x00000002ed027209 */ /* 0x000fc40007810000 */
[----:B------:R-:W-:Y:S02]  /*ea40*/  FMNMX.FTZ R105, R234, R105, !PT ;  /* 0x00000069ea697209 */ /* 0x000fe40007810000 */
[----:B------:R-:W-:Y:S02]  /*ea50*/  PRMT R38, R8, 0x5410, R4 ;  /* 0x0000541008267816 */ /* 0x000fe40000000004 */
[----:B------:R-:W-:Y:S02]  /*ea60*/  LOP3.LUT R4, R0, 0xffff, RZ, 0xc0, !PT ;  /* 0x0000ffff00047812 */ /* 0x000fe400078ec0ff */
[----:B------:R-:W-:Y:S02]  /*ea70*/  FMNMX.FTZ R2, R238, R2, !PT ;  /* 0x00000002ee027209 */ /* 0x000fe40007810000 */
[----:B------:R-:W-:Y:S02]  /*ea80*/  FMNMX.FTZ R105, R229, R105, !PT ;  /* 0x00000069e5697209 */ /* 0x000fe40007810000 */
[----:B------:R-:W-:-:S02]  /*ea90*/  PRMT R15, R5, 0x5410, R9 ;  /* 0x00005410050f7816 */ /* 0x000fc40000000009 */
[----:B------:R-:W-:Y:S02]  /*eaa0*/  SHF.R.U32.HI R5, RZ, 0x8, R4 ;  /* 0x00000008ff057819 */ /* 0x000fe40000011604 */
[----:B------:R-:W-:Y:S02]  /*eab0*/  LOP3.LUT R6, R0, 0xff, RZ, 0xc0, !PT ;  /* 0x000000ff00067812 */ /* 0x000fe400078ec0ff */
[--C-:B------:R-:W-:Y:S02]  /*eac0*/  SHF.R.U32.HI R3, RZ, 0x10, R0.reuse ;  /* 0x00000010ff037819 */ /* 0x100fe40000011600 */
[----:B------:R-:W-:Y:S02]  /*ead0*/  SHF.R.U32.HI R4, RZ, 0x18, R0 ;  /* 0x00000018ff047819 */ /* 0x000fe40000011600 */
[----:B------:R-:W-:Y:S02]  /*eae0*/  FMNMX.FTZ R0, R206, R2, !PT ;  /* 0x00000002ce007209 */ /* 0x000fe40007810000 */
[----:B------:R-:W-:-:S02]  /*eaf0*/  FMNMX.FTZ R105, R228, R105, !PT ;  /* 0x00000069e4697209 */ /* 0x000fc40007810000 */
[----:B------:R-:W-:Y:S02]  /*eb00*/  FMNMX.FTZ R2, R191, R7, !PT ;  /* 0x00000007bf027209 */ /* 0x000fe40007810000 */
[----:B------:R-:W-:Y:S02]  /*eb10*/  FMNMX.FTZ R0, R204, R0, !PT ;  /* 0x00000000cc007209 */ /* 0x000fe40007810000 */
[----:B------:R-:W-:Y:S02]  /*eb20*/  FMNMX.FTZ R105, R56, R105, !PT ;  /* 0x0000006938697209 */ /* 0x000fe40007810000 */
[----:B------:R-:W-:Y:S02]  /*eb30*/  LOP3.LUT R3, R3, 0xff, RZ, 0xc0, !PT ;  /* 0x000000ff03037812 */ /* 0x000fe400078ec0ff */
[----:B------:R-:W-:Y:S02]  /*eb40*/  PRMT R14, R6, 0x5410, R5 ;  /* 0x00005410060e7816 */ /* 0x000fe40000000005 */
[----:B------:R-:W-:-:S02]  /*eb50*/  FMNMX.FTZ R6, R185, R2, !PT ;  /* 0x00000002b9067209 */ /* 0x000fc40007810000 */
[----:B------:R-:W-:Y:S02]  /*eb60*/  FMNMX.FTZ R0, R49, R0, !PT ;  /* 0x0000000031007209 */ /* 0x000fe40007810000 */
[----:B------:R-:W-:Y:S02]  /*eb70*/  FMNMX.FTZ R105, R33, R105, !PT ;  /* 0x0000006921697209 */ /* 0x000fe40007810000 */
[----:B------:R-:W-:Y:S01]  /*eb80*/  PRMT R13, R3, 0x5410, R4 ;  /* 0x00005410030d7816 */ /* 0x000fe20000000004 */
[----:B------:R-:W-:Y:S01]  /*eb90*/  IMAD.WIDE.U32 R2, R11, -0x2daee0ad, RZ ;  /* 0xd2511f530b027825 */ /* 0x000fe200078e00ff */
[----:B------:R-:W-:-:S03]  /*eba0*/  FMNMX.FTZ R6, R239, R6, !PT ;  /* 0x00000006ef067209 */ /* 0x000fc60007810000 */
[----:B------:R-:W-:Y:S01]  /*ebb0*/  IMAD.WIDE.U32 R4, R10, -0x2daee0ad, RZ ;  /* 0xd2511f530a047825 */ /* 0x000fe200078e00ff */
[----:B------:R-:W-:Y:S01]  /*ebc0*/  FMNMX.FTZ R0, R48, R0, !PT ;  /* 0x0000000030007209 */ /* 0x000fe20007810000 */
[----:B------:R-:W1:Y:S03]  /*ebd0*/  SHFL.BFLY PT, R8, R105, 0x2, 0x1f ;  /* 0x0c401f0069087f89 */ /* 0x000e6600000e0000 */
[----:B------:R-:W-:Y:S02]  /*ebe0*/  LOP3.LUT R7, R5, UR11, R2, 0x96, !PT ;  /* 0x0000000b05077c12 */ /* 0x000fe4000f8e9602 */
[----:B------:R-:W-:Y:S02]  /*ebf0*/  FMNMX.FTZ R2, R240, R6, !PT ;  /* 0x00000006f0027209 */ /* 0x000fe40007810000 */
[----:B------:R-:W2:Y:S01]  /*ec00*/  SHFL.BFLY PT, R6, R0, 0x2, 0x1f ;  /* 0x0c401f0000067f89 */ /* 0x000ea200000e0000 */
[----:B------:R-:W-:Y:S01]  /*ec10*/  LOP3.LUT R3, R3, UR13, R46, 0x96, !PT ;  /* 0x0000000d03037c12 */ /* 0x000fe2000f8e962e */
[----:B------:R-:W-:Y:S01]  /*ec20*/  IMAD.WIDE.U32 R44, R7, -0x326172a9, RZ ;  /* 0xcd9e8d57072c7825 */ /* 0x000fe200078e00ff */
[----:B------:R-:W-:-:S03]  /*ec30*/  FMNMX.FTZ R5, R241, R2, !PT ;  /* 0x00000002f1057209 */ /* 0x000fc60007810000 */
[----:B------:R-:W-:-:S05]  /*ec40*/  IMAD.WIDE.U32 R2, R3, -0x326172a9, RZ ;  /* 0xcd9e8d5703027825 */ /* 0x000fca00078e00ff */
[----:B------:R-:W-:Y:S02]  /*ec50*/  LOP3.LUT R10, R45, UR10, R2, 0x96, !PT ;  /* 0x0000000a2d0a7c12 */ /* 0x000fe4000f8e9602 */
[----:B------:R-:W-:Y:S02]  /*ec60*/  FMNMX.FTZ R2, R227, R28, !PT ;  /* 0x0000001ce3027209 */ /* 0x000fe40007810000 */
[----:B------:R-:W-:Y:S02]  /*ec70*/  FMNMX.FTZ R5, R247, R5, !PT ;  /* 0x00000005f7057209 */ /* 0x000fe40007810000 */
[----:B------:R-:W-:Y:S02]  /*ec80*/  FMNMX.FTZ R2, R29, R2, !PT ;  /* 0x000000021d027209 */ /* 0x000fe40007810000 */
[----:B-1----:R-:W-:Y:S02]  /*ec90*/  FMNMX.FTZ R105, R105, R8, !PT ;  /* 0x0000000869697209 */ /* 0x002fe40007810000 */
[----:B------:R-:W-:-:S02]  /*eca0*/  LOP3.LUT R9, R3, UR12, R40, 0x96, !PT ;  /* 0x0000000c03097c12 */ /* 0x000fc4000f8e9628 */
[----:B------:R-:W-:Y:S02]  /*ecb0*/  FMNMX.FTZ R2, R36, R2, !PT ;  /* 0x0000000224027209 */ /* 0x000fe40007810000 */
[----:B------:R-:W-:Y:S02]  /*ecc0*/  FMNMX.FTZ R3, R199, R5, !PT ;  /* 0x00000005c7037209 */ /* 0x000fe40007810000 */
[----:B--2---:R-:W-:Y:S02]  /*ecd0*/  FMNMX.FTZ R0, R0, R6, !PT ;  /* 0x0000000600007209 */ /* 0x004fe40007810000 */
[----:B------:R-:W1:Y:S01]  /*ece0*/  SHFL.BFLY PT, R6, R105, 0x1, 0x1f ;  /* 0x0c201f0069067f89 */ /* 0x000e6200000e0000 */
[----:B------:R-:W-:Y:S02]  /*ecf0*/  FMNMX.FTZ R2, R37, R2, !PT ;  /* 0x0000000225027209 */ /* 0x000fe40007810000 */
[----:B------:R-:W-:Y:S02]  /*ed00*/  FMNMX.FTZ R3, R54, R3, !PT ;  /* 0x0000000336037209 */ /* 0x000fe40007810000 */
[----:B------:R-:W-:-:S02]  /*ed10*/  FMNMX.FTZ R5, R196, R2, !PT ;  /* 0x00000002c4057209 */ /* 0x000fc40007810000 */
[----:B------:R-:W-:Y:S01]  /*ed20*/  FMNMX.FTZ R103, R53, R3, !PT ;  /* 0x0000000335677209 */ /* 0x000fe20007810000 */
[----:B------:R-:W-:Y:S01]  /*ed30*/  IMAD.WIDE.U32 R2, R9, -0x2daee0ad, RZ ;  /* 0xd2511f5309027825 */ /* 0x000fe200078e00ff */
[----:B------:R-:W-:Y:S01]  /*ed40*/  FMNMX.FTZ R5, R198, R5, !PT ;  /* 0x00000005c6057209 */ /* 0x000fe20007810000 */
[----:B------:R-:W2:Y:S03]  /*ed50*/  SHFL.BFLY PT, R104, R0, 0x1, 0x1f ;  /* 0x0c201f0000687f89 */ /* 0x000ea600000e0000 */
[----:B------:R-:W-:Y:S02]  /*ed60*/  LOP3.LUT R8, R3, UR9, R4, 0x96, !PT ;  /* 0x0000000903087c12 */ /* 0x000fe4000f8e9604 */
[----:B------:R-:W-:Y:S01]  /*ed70*/  FMNMX.FTZ R3, R186, R5, !PT ;  /* 0x00000005ba037209 */ /* 0x000fe20007810000 */
[----:B------:R-:W-:-:S03]  /*ed80*/  IMAD.WIDE.U32 R42, R10, -0x2daee0ad, RZ ;  /* 0xd2511f530a2a7825 */ /* 0x000fc600078e00ff */
[----:B------:R-:W-:Y:S02]  /*ed90*/  FMNMX.FTZ R3, R187, R3, !PT ;  /* 0x00000003bb037209 */ /* 0x000fe40007810000 */
[----:B------:R-:W-:Y:S02]  /*eda0*/  LOP3.LUT R4, R43, UR7, R2, 0x96, !PT ;  /* 0x000000072b047c12 */ /* 0x000fe4000f8e9602 */
[----:B------:R-:W-:Y:S02]  /*edb0*/  FSEL R65, R179, -INF , !P6 ;  /* 0xff800000b3417808 */ /* 0x000fe40007000000 */
[----:B------:R-:W-:Y:S02]  /*edc0*/  FMNMX.FTZ R2, R248, R3, !PT ;  /* 0x00000003f8027209 */ /* 0x000fe40007810000 */
[----:B-1----:R-:W-:Y:S02]  /*edd0*/  FMNMX.FTZ R105, R105, R6, !PT ;  /* 0x0000000669697209 */ /* 0x002fe40007810000 */
[----:B------:R-:W-:-:S02]  /*ede0*/  FSEL R210, R182, -INF , !P5 ;  /* 0xff800000b6d27808 */ /* 0x000fc40006800000 */
[----:B------:R-:W-:Y:S01]  /*edf0*/  FMNMX.FTZ R2, R65, R2, !PT ;  /* 0x0000000241027209 */ /* 0x000fe20007810000 */
[----:B------:R-:W-:Y:S01]  /*ee00*/  FMUL.FTZ R34, R105, c[0x0][0x23c] ;  /* 0x00008f0069227a20 */ /* 0x000fe20000410000 */
[----:B------:R-:W-:Y:S02]  /*ee10*/  FSEL R211, R183, -INF , !P4 ;  /* 0xff800000b7d37808 */ /* 0x000fe40006000000 */
[----:B------:R-:W-:Y:S02]  /*ee20*/  FMNMX.FTZ R2, R210, R2, !PT ;  /* 0x00000002d2027209 */ /* 0x000fe40007810000 */
[----:B------:R-:W-:Y:S02]  /*ee30*/  FSETP.NEU.FTZ.AND P4, PT, R105, -INF , PT ;  /* 0xff8000006900780b */ /* 0x000fe40003f9d000 */
[----:B------:R-:W-:Y:S02]  /*ee40*/  FMNMX.FTZ R103, R12, R103, !PT ;  /* 0x000000670c677209 */ /* 0x000fe40007810000 */
[----:B------:R-:W-:-:S02]  /*ee50*/  FSEL R242, R110, -INF , !P3 ;  /* 0xff8000006ef27808 */ /* 0x000fc40005800000 */
[----:B------:R-:W-:Y:S02]  /*ee60*/  FMNMX.FTZ R2, R211, R2, !PT ;  /* 0x00000002d3027209 */ /* 0x000fe40007810000 */
[----:B------:R-:W-:Y:S01]  /*ee70*/  FSEL R34, R34, RZ, P4 ;  /* 0x000000ff22227208 */ /* 0x000fe20002000000 */
[----:B------:R-:W1:Y:S01]  /*ee80*/  SHFL.BFLY PT, R7, R103, 0x2, 0x1f ;  /* 0x0c401f0067077f89 */ /* 0x000e6200000e0000 */
[----:B--2---:R-:W-:Y:S02]  /*ee90*/  FMNMX.FTZ R104, R0, R104, !PT ;  /* 0x0000006800687209 */ /* 0x004fe40007810000 */
[----:B------:R-:W-:Y:S01]  /*eea0*/  FMNMX.FTZ R102, R242, R2, !PT ;  /* 0x00000002f2667209 */ /* 0x000fe20007810000 */
[----:B------:R-:W-:Y:S02]  /*eeb0*/  FFMA.FTZ R0, R16, c[0x0][0x23c], -R34 ;  /* 0x00008f0010007a23 */ /* 0x000fe40000010822 */
[----:B------:R-:W-:-:S04]  /*eec0*/  IMAD.WIDE.U32 R2, R4, -0x326172a9, RZ ;  /* 0xcd9e8d5704027825 */ /* 0x000fc800078e00ff */
[----:B------:R-:W-:Y:S01]  /*eed0*/  IMAD.MOV.U32 R207, RZ, RZ, R249 ;  /* 0x000000ffffcf7224 */ /* 0x000fe200078e00f9 */
[----:B------:R-:W-:Y:S01]  /*eee0*/  FSEL R249, R111, -INF , !P2 ;  /* 0xff8000006ff97808 */ /* 0x000fe20005000000 */
[----:B------:R2:W-:Y:S01]  /*eef0*/  MUFU.EX2 R55, R0 ;  /* 0x0000000000377308 */ /* 0x0005e20000000800 */
[----:B------:R-:W-:Y:S01]  /*ef00*/  IMAD.MOV.U32 R197, RZ, RZ, R251 ;  /* 0x000000ffffc57224 */ /* 0x000fe200078e00fb */
[----:B------:R-:W-:Y:S02]  /*ef10*/  FSEL R251, R106, -INF , !P1 ;  /* 0xff8000006afb7808 */ /* 0x000fe40004800000 */
[----:B------:R-:W-:Y:S01]  /*ef20*/  FMNMX.FTZ R102, R249, R102, !PT ;  /* 0x00000066f9667209 */ /* 0x000fe20007810000 */
[----:B------:R-:W-:Y:S01]  /*ef30*/  IMAD.MOV.U32 R202, RZ, RZ, R250 ;  /* 0x000000ffffca7224 */ /* 0x000fe200078e00fa */
[----:B------:R-:W-:Y:S01]  /*ef40*/  FSEL R250, R107, -INF , !P0 ;  /* 0xff8000006bfa7808 */ /* 0x000fe20004000000 */
[----:B------:R-:W-:Y:S01]  /*ef50*/  FFMA.FTZ R4, R17, c[0x0][0x23c], -R34 ;  /* 0x00008f0011047a23 */ /* 0x000fe20000010822 */
[----:B------:R-:W-:Y:S01]  /*ef60*/  FMNMX.FTZ R102, R251, R102, !PT ;  /* 0x00000066fb667209 */ /* 0x000fe20007810000 */
[----:B------:R-:W-:Y:S01]  /*ef70*/  FMUL.FTZ R35, R104, c[0x0][0x23c] ;  /* 0x00008f0068237a20 */ /* 0x000fe20000410000 */
[----:B--2---:R-:W-:-:S04]  /*ef80*/  LOP3.LUT R0, R2, 0xffff, RZ, 0xc0, !PT ;  /* 0x0000ffff02007812 */ /* 0x004fc800078ec0ff */
[----:B------:R-:W-:Y:S01]  /*ef90*/  SHF.R.U32.HI R5, RZ, 0x8, R0 ;  /* 0x00000008ff057819 */ /* 0x000fe20000011600 */
[----:B------:R-:W-:Y:S01]  /*efa0*/  FFMA.FTZ R0, R18, c[0x0][0x23c], -R34 ;  /* 0x00008f0012007a23 */ /* 0x000fe20000010822 */
[----:B------:R-:W-:Y:S01]  /*efb0*/  FSETP.NEU.FTZ.AND P2, PT, R104, -INF , PT ;  /* 0xff8000006800780b */ /* 0x000fe20003f5d000 */
[----:B------:R2:W-:Y:S01]  /*efc0*/  MUFU.EX2 R203, R4 ;  /* 0x0000000400cb7308 */ /* 0x0005e20000000800 */
[----:B------:R-:W-:Y:S01]  /*efd0*/  FMNMX.FTZ R102, R250, R102, !PT ;  /* 0x00000066fa667209 */ /* 0x000fe20007810000 */
[----:B------:R-:W-:Y:S01]  /*efe0*/  IMAD.MOV.U32 R110, RZ, RZ, R12 ;  /* 0x000000ffff6e7224 */ /* 0x000fe200078e000c */
[----:B------:R-:W-:-:S05]  /*eff0*/  FSEL R35, R35, RZ, P2 ;  /* 0x000000ff23237208 */ /* 0x000fca0001000000 */
[----:B------:R3:W-:Y:S01]  /*f000*/  MUFU.EX2 R10, R0 ;  /* 0x00000000000a7308 */ /* 0x0007e20000000800 */
[----:B------:R-:W4:Y:S01]  /*f010*/  SHFL.BFLY PT, R6, R102, 0x2, 0x1f ;  /* 0x0c401f0066067f89 */ /* 0x000f2200000e0000 */
[----:B--2---:R-:W-:Y:S01]  /*f020*/  LOP3.LUT R4, R2, 0xff, RZ, 0xc0, !PT ;  /* 0x000000ff02047812 */ /* 0x004fe200078ec0ff */
[----:B------:R-:W-:-:S03]  /*f030*/  IMAD.WIDE.U32 R30, R8, -0x326172a9, RZ ;  /* 0xcd9e8d57081e7825 */ /* 0x000fc600078e00ff */
[----:B------:R-:W-:Y:S02]  /*f040*/  PRMT R12, R4, 0x5410, R5 ;  /* 0x00005410040c7816 */ /* 0x000fe40000000005 */
[----:B---3--:R-:W-:-:S04]  /*f050*/  SHF.R.U32.HI R0, RZ, 0x10, R2 ;  /* 0x00000010ff007819 */ /* 0x008fc80000011602 */
[----:B------:R-:W-:Y:S02]  /*f060*/  LOP3.LUT R5, R0, 0xff, RZ, 0xc0, !PT ;  /* 0x000000ff00057812 */ /* 0x000fe400078ec0ff */
[----:B------:R-:W-:Y:S01]  /*f070*/  SHF.R.U32.HI R0, RZ, 0x18, R2 ;  /* 0x00000018ff007819 */ /* 0x000fe20000011602 */
[----:B------:R-:W-:Y:S01]  /*f080*/  FFMA.FTZ R2, R20, c[0x0][0x23c], -R35 ;  /* 0x00008f0014027a23 */ /* 0x000fe20000010823 */
[----:B-1----:R-:W-:-:S03]  /*f090*/  FMNMX.FTZ R103, R103, R7, !PT ;  /* 0x0000000767677209 */ /* 0x002fc60007810000 */
[----:B------:R1:W-:Y:S02]  /*f0a0*/  MUFU.EX2 R52, R2 ;  /* 0x0000000200347308 */ /* 0x0003e40000000800 */
[----:B------:R-:W2:Y:S01]  /*f0b0*/  SHFL.BFLY PT, R7, R103, 0x1, 0x1f ;  /* 0x0c201f0067077f89 */ /* 0x000ea200000e0000 */
[----:B------:R-:W-:Y:S02]  /*f0c0*/  PRMT R18, R5, 0x5410, R0 ;  /* 0x0000541005127816 */ /* 0x000fe40000000000 */
[----:B-1----:R-:W-:Y:S01]  /*f0d0*/  LOP3.LUT R2, R3, UR17, R30, 0x96, !PT ;  /* 0x0000001103027c12 */ /* 0x002fe2000f8e961e */
[----:B------:R-:W-:-:S04]  /*f0e0*/  FFMA.FTZ R3, R21, c[0x0][0x23c], -R35 ;  /* 0x00008f0015037a23 */ /* 0x000fc80000010823 */
[----:B------:R1:W3:Y:S01]  /*f0f0*/  MUFU.EX2 R5, R3 ;  /* 0x0000000300057308 */ /* 0x0002e20000000800 */
[----:B----4-:R-:W-:Y:S01]  /*f100*/  FMNMX.FTZ R102, R102, R6, !PT ;  /* 0x0000000666667209 */ /* 0x010fe20007810000 */
[--C-:B------:R-:W-:Y:S01]  /*f110*/  FFMA.FTZ R0, R22, c[0x0][0x23c], -R35.reuse ;  /* 0x00008f0016007a23 */ /* 0x100fe20000010823 */
[----:B--2---:R-:W-:Y:S01]  /*f120*/  FMNMX.FTZ R103, R103, R7, !PT ;  /* 0x0000000767677209 */ /* 0x004fe20007810000 */
[----:B------:R-:W-:Y:S02]  /*f130*/  FFMA.FTZ R4, R19, c[0x0][0x23c], -R34 ;  /* 0x00008f0013047a23 */ /* 0x000fe40000010822 */
[----:B-1----:R-:W-:Y:S02]  /*f140*/  FFMA.FTZ R3, R23, c[0x0][0x23c], -R35 ;  /* 0x00008f0017037a23 */ /* 0x002fe40000010823 */
[----:B---3--:R-:W-:Y:S02]  /*f150*/  IMAD.MOV.U32 R23, RZ, RZ, R5 ;  /* 0x000000ffff177224 */ /* 0x008fe400078e0005 */
[----:B------:R-:W1:Y:S01]  /*f160*/  SHFL.BFLY PT, R5, R102, 0x1, 0x1f ;  /* 0x0c201f0066057f89 */ /* 0x000e6200000e0000 */
[----:B------:R2:W-:Y:S01]  /*f170*/  MUFU.EX2 R19, R0 ;  /* 0x0000000000137308 */ /* 0x0005e20000000800 */
[C---:B------:R-:W-:Y:S01]  /*f180*/  FMUL.FTZ R32, R103.reuse, c[0x0][0x23c] ;  /* 0x00008f0067207a20 */ /* 0x040fe20000410000 */
[----:B------:R-:W-:-:S04]  /*f190*/  FSETP.NEU.FTZ.AND P1, PT, R103, -INF , PT ;  /* 0xff8000006700780b */ /* 0x000fc80003f3d000 */
[----:B------:R-:W-:Y:S02]  /*f1a0*/  FSEL R32, R32, RZ, P1 ;  /* 0x000000ff20207208 */ /* 0x000fe40000800000 */
[----:B------:R3:W4:Y:S01]  /*f1b0*/  MUFU.EX2 R9, R4 ;  /* 0x0000000400097308 */ /* 0x0007220000000800 */
[----:B--2---:R-:W-:Y:S01]  /*f1c0*/  LOP3.LUT R0, R2, 0xffff, RZ, 0xc0, !PT ;  /* 0x0000ffff02007812 */ /* 0x004fe200078ec0ff */
[----:B------:R-:W-:-:S06]  /*f1d0*/  IMAD.MOV.U32 R209, RZ, RZ, R207 ;  /* 0x000000ffffd17224 */ /* 0x000fcc00078e00cf */
[----:B------:R2:W5:Y:S01]  /*f1e0*/  MUFU.EX2 R6, R3 ;  /* 0x0000000300067308 */ /* 0x0005620000000800 */
[----:B---3--:R-:W-:Y:S02]  /*f1f0*/  SHF.R.U32.HI R4, RZ, 0x8, R0 ;  /* 0x00000008ff047819 */ /* 0x008fe40000011600 */
[----:B------:R-:W-:Y:S01]  /*f200*/  LOP3.LUT R0, R2, 0xff, RZ, 0xc0, !PT ;  /* 0x000000ff02007812 */ /* 0x000fe200078ec0ff */
[----:B------:R-:W-:-:S03]  /*f210*/  IMAD.MOV.U32 R207, RZ, RZ, R197 ;  /* 0x000000ffffcf7224 */ /* 0x000fc600078e00c5 */
[----:B------:R-:W-:Y:S01]  /*f220*/  PRMT R17, R0, 0x5410, R4 ;  /* 0x0000541000117816 */ /* 0x000fe20000000004 */
[----:B------:R-:W-:Y:S01]  /*f230*/  FFMA.FTZ R0, R24, c[0x0][0x23c], -R32 ;  /* 0x00008f0018007a23 */ /* 0x000fe20000010820 */
[----:B------:R-:W3:Y:S01]  /*f240*/  LDC.U8 R197, c[0x0][0x2d8] ;  /* 0x0000b600ffc57b82 */ /* 0x000ee20000000000 */
[----:B------:R-:W-:Y:S01]  /*f250*/  IMAD.MOV.U32 R208, RZ, RZ, R202 ;  /* 0x000000ffffd07224 */ /* 0x000fe200078e00ca */
[----:B--2---:R-:W-:Y:S01]  /*f260*/  SHF.R.U32.HI R3, RZ, 0x10, R2 ;  /* 0x00000010ff037819 */ /* 0x004fe20000011602 */
[----:B------:R-:W-:Y:S01]  /*f270*/  IMAD.MOV.U32 R202, RZ, RZ, R252 ;  /* 0x000000ffffca7224 */ /* 0x000fe200078e00fc */
[----:B------:R-:W-:Y:S01]  /*f280*/  SHF.R.U32.HI R2, RZ, 0x18, R2 ;  /* 0x00000018ff027819 */ /* 0x000fe20000011602 */
[----:B------:R2:W-:Y:S01]  /*f290*/  MUFU.EX2 R252, R0 ;  /* 0x0000000000fc7308 */ /* 0x0005e20000000800 */
[----:B-1----:R-:W-:Y:S01]  /*f2a0*/  FMNMX.FTZ R102, R102, R5, !PT ;  /* 0x0000000566667209 */ /* 0x002fe20007810000 */
[----:B------:R-:W-:-:S03]  /*f2b0*/  IMAD.MOV.U32 R24, RZ, RZ, R33 ;  /* 0x000000ffff187224 */ /* 0x000fc600078e0021 */
[C---:B------:R-:W-:Y:S01]  /*f2c0*/  FSETP.NEU.FTZ.AND P0, PT, R102.reuse, -INF , PT ;  /* 0xff8000006600780b */ /* 0x040fe20003f1d000 */
[----:B------:R-:W-:Y:S01]  /*f2d0*/  FMUL.FTZ R33, R102, c[0x0][0x23c] ;  /* 0x00008f0066217a20 */ /* 0x000fe20000410000 */
[----:B--2---:R-:W-:-:S04]  /*f2e0*/  LOP3.LUT R0, R3, 0xff, RZ, 0xc0, !PT ;  /* 0x000000ff03007812 */ /* 0x004fc800078ec0ff */
[----:B------:R-:W-:Y:S01]  /*f2f0*/  PRMT R16, R0, 0x5410, R2 ;  /* 0x0000541000107816 */ /* 0x000fe20000000002 */
[--C-:B------:R-:W-:Y:S02]  /*f300*/  FFMA.FTZ R0, R26, c[0x0][0x23c], -R32.reuse ;  /* 0x00008f001a007a23 */ /* 0x100fe40000010820 */
[----:B------:R-:W-:Y:S02]  /*f310*/  FFMA.FTZ R3, R27, c[0x0][0x23c], -R32 ;  /* 0x00008f001b037a23 */ /* 0x000fe40000010820 */
[----:B------:R1:W-:Y:S01]  /*f320*/  MUFU.EX2 R27, R0 ;  /* 0x00000000001b7308 */ /* 0x0003e20000000800 */
[----:B------:R-:W-:Y:S01]  /*f330*/  FSEL R33, R33, RZ, P0 ;  /* 0x000000ff21217208 */ /* 0x000fe20000000000 */
[----:B------:R-:W-:Y:S01]  /*f340*/  IMAD.MOV.U32 R22, RZ, RZ, R10 ;  /* 0x000000ffff167224 */ /* 0x000fe200078e000a */
[----:B---3--:R-:W-:Y:S01]  /*f350*/  PRMT R197, R197, 0x7054, R197 ;  /* 0x00007054c5c57816 */ /* 0x008fe200000000c5 */
[----:B----4-:R-:W-:Y:S01]  /*f360*/  IMAD.MOV.U32 R26, RZ, RZ, R9 ;  /* 0x000000ffff1a7224 */ /* 0x010fe200078e0009 */
[----:B-1----:R-:W-:-:S05]  /*f370*/  FSEL R0, R105, RZ, P4 ;  /* 0x000000ff69007208 */ /* 0x002fca0002000000 */
[----:B------:R-:W-:Y:S02]  /*f380*/  FADD.FTZ R4, R246, -R0 ;  /* 0x80000000f6047221 */ /* 0x000fe40000010000 */
[----:B------:R-:W-:Y:S02]  /*f390*/  FFMA.FTZ R0, R28, c[0x0][0x23c], -R33 ;  /* 0x00008f001c007a23 */ /* 0x000fe40000010821 */
[----:B------:R-:W-:Y:S02]  /*f3a0*/  FFMA.FTZ R2, R25, c[0x0][0x23c], -R32 ;  /* 0x00008f0019027a23 */ /* 0x000fe40000010820 */
[----:B------:R1:W-:Y:S01]  /*f3b0*/  MUFU.EX2 R20, R0 ;  /* 0x0000000000147308 */ /* 0x0003e20000000800 */
[----:B------:R-:W-:Y:S01]  /*f3c0*/  HSET2.LE.AND R10, R38, R197, PT ;  /* 0x000000c5260a7233 */ /* 0x000fe20003803000 */
[----:B-----5:R-:W-:-:S06]  /*f3d0*/  IMAD.MOV.U32 R25, RZ, RZ, R6 ;  /* 0x000000ffff197224 */ /* 0x020fcc00078e0006 */
[----:B------:R-:W-:Y:S01]  /*f3e0*/  MUFU.EX2 R111, R3 ;  /* 0x00000003006f7308 */ /* 0x000fe20000000800 */
[----:B-1----:R-:W-:-:S07]  /*f3f0*/  FFMA.FTZ R0, R29, c[0x0][0x23c], -R33 ;  /* 0x00008f001d007a23 */ /* 0x002fce0000010821 */
[----:B------:R1:W2:Y:S01]  /*f400*/  MUFU.EX2 R3, R2 ;  /* 0x0000000200037308 */ /* 0x0002a20000000800 */
[----:B------:R-:W-:-:S07]  /*f410*/  HSET2.LE.AND R11, R15, R197, PT ;  /* 0x000000c50f0b7233 */ /* 0x000fce0003803000 */
[----:B------:R3:W-:Y:S01]  /*f420*/  MUFU.EX2 R246, R0 ;  /* 0x0000000000f67308 */ /* 0x0007e20000000800 */
[----:B-1----:R-:W-:Y:S02]  /*f430*/  FSEL R2, R104, RZ, P2 ;  /* 0x000000ff68027208 */ /* 0x002fe40001000000 */
[----:B---3--:R-:W-:-:S03]  /*f440*/  F2FP.BF16.PACK_AB R0, R26, R22 ;  /* 0x000000161a00723e */ /* 0x008fc600000010ff */
[----:B------:R-:W-:Y:S01]  /*f450*/  FADD.FTZ R5, R245, -R2 ;  /* 0x80000002f5057221 */ /* 0x000fe20000010000 */
[----:B------:R-:W-:Y:S02]  /*f460*/  LOP3.LUT R10, R10, R0, RZ, 0xc0, !PT ;  /* 0x000000000a0a7212 */ /* 0x000fe400078ec0ff */
[----:B------:R-:W-:Y:S02]  /*f470*/  F2FP.BF16.PACK_AB R0, R25, R23 ;  /* 0x000000171900723e */ /* 0x000fe400000010ff */
[----:B------:R-:W-:Y:S01]  /*f480*/  FSEL R2, R102, RZ, P0 ;  /* 0x000000ff66027208 */ /* 0x000fe20000000000 */
[--C-:B------:R-:W-:Y:S01]  /*f490*/  HSET2.LE.AND R8, R14, R197.reuse, PT ;  /* 0x000000c50e087233 */ /* 0x100fe20003803000 */
[----:B------:R-:W-:Y:S02]  /*f4a0*/  LOP3.LUT R11, R11, R0, RZ, 0xc0, !PT ;  /* 0x000000000b0b7212 */ /* 0x000fe400078ec0ff */
[----:B------:R-:W-:Y:S01]  /*f4b0*/  F2FP.BF16.PACK_AB R0, R203, R55 ;  /* 0x00000037cb00723e */ /* 0x000fe200000010ff */
[----:B------:R-:W-:Y:S01]  /*f4c0*/  FADD.FTZ R7, R227, -R2 ;  /* 0x80000002e3077221 */ /* 0x000fe20000010000 */
[----:B------:R-:W-:Y:S01]  /*f4d0*/  HSET2.LE.AND R9, R13, R197, PT ;  /* 0x000000c50d097233 */ /* 0x000fe20003803000 */
[----:B------:R-:W-:Y:S01]  /*f4e0*/  FFMA.FTZ R2, R36, c[0x0][0x23c], -R33 ;  /* 0x00008f0024027a23 */ /* 0x000fe20000010821 */
[----:B------:R-:W-:Y:S01]  /*f4f0*/  LOP3.LUT R8, R8, R0, RZ, 0xc0, !PT ;  /* 0x0000000008087212 */ /* 0x000fe200078ec0ff */
[----:B--2---:R-:W-:Y:S01]  /*f500*/  IMAD.MOV.U32 R28, RZ, RZ, R3 ;  /* 0x000000ffff1c7224 */ /* 0x004fe200078e0003 */
[----:B------:R-:W-:Y:S01]  /*f510*/  F2FP.BF16.PACK_AB R0, R19, R52 ;  /* 0x000000341300723e */ /* 0x000fe200000010ff */
[----:B------:R1:W-:Y:S01]  /*f520*/  MUFU.EX2 R245, R2 ;  /* 0x0000000200f57308 */ /* 0x0003e20000000800 */
[----:B------:R-:W-:-:S02]  /*f530*/  FSEL R3, R103, RZ, P1 ;  /* 0x000000ff67037208 */ /* 0x000fc40000800000 */
[----:B------:R-:W-:Y:S01]  /*f540*/  LOP3.LUT R9, R9, R0, RZ, 0xc0, !PT ;  /* 0x0000000009097212 */ /* 0x000fe200078ec0ff */
[----:B------:R-:W-:Y:S02]  /*f550*/  HSET2.LE.AND R0, R12, R197, PT ;  /* 0x000000c50c007233 */ /* 0x000fe40003803000 */
[----:B------:R-:W-:Y:S01]  /*f560*/  FADD.FTZ R3, R244, -R3 ;  /* 0x80000003f4037221 */ /* 0x000fe20000010000 */
[----:B------:R-:W2:Y:S01]  /*f570*/  LDSM.16.MT88.4 R12, [R212+0x9000] ;  /* 0x00900000d40c783b */ /* 0x000ea20000004200 */
[----:B-1----:R-:W-:-:S04]  /*f580*/  FFMA.FTZ R2, R37, c[0x0][0x23c], -R33 ;  /* 0x00008f0025027a23 */ /* 0x002fc80000010821 */
[----:B------:R1:W3:Y:S01]  /*f590*/  MUFU.EX2 R244, R2 ;  /* 0x0000000200f47308 */ /* 0x0002e20000000800 */
[----:B------:R-:W-:Y:S02]  /*f5a0*/  FMUL.FTZ R63, R7, c[0x0][0x23c] ;  /* 0x00008f00073f7a20 */ /* 0x000fe40000410000 */
[----:B------:R-:W-:Y:S02]  /*f5b0*/  FMUL.FTZ R4, R4, c[0x0][0x23c] ;  /* 0x00008f0004047a20 */ /* 0x000fe40000410000 */
[----:B------:R-:W-:Y:S02]  /*f5c0*/  FMUL.FTZ R5, R5, c[0x0][0x23c] ;  /* 0x00008f0005057a20 */ /* 0x000fe40000410000 */
[----:B------:R-:W-:Y:S01]  /*f5d0*/  FMUL.FTZ R3, R3, c[0x0][0x23c] ;  /* 0x00008f0003037a20 */ /* 0x000fe20000410000 */
[----:B------:R4:W5:Y:S01]  /*f5e0*/  MUFU.EX2 R61, R4 ;  /* 0x00000004003d7308 */ /* 0x0009620000000800 */
[----:B-1----:R-:W-:-:S07]  /*f5f0*/  F2FP.BF16.PACK_AB R2, R28, R27 ;  /* 0x0000001b1c02723e */ /* 0x002fce00000010ff */
[----:B------:R1:W1:Y:S01]  /*f600*/  MUFU.EX2 R60, R5 ;  /* 0x00000005003c7308 */ /* 0x0002620000000800 */
[----:B------:R-:W-:Y:S01]  /*f610*/  LOP3.LUT R6, R0, R2, RZ, 0xc0, !PT ;  /* 0x0000000200067212 */ /* 0x000fe200078ec0ff */
[----:B------:R-:W-:Y:S01]  /*f620*/  HSET2.LE.AND R0, R18, R197, PT ;  /* 0x000000c512007233 */ /* 0x000fe20003803000 */
[----:B---3--:R-:W-:-:S05]  /*f630*/  F2FP.BF16.PACK_AB R2, R244, R245 ;  /* 0x000000f5f402723e */ /* 0x008fca00000010ff */
[----:B------:R-:W3:Y:S01]  /*f640*/  MUFU.EX2 R62, R3 ;  /* 0x00000003003e7308 */ /* 0x000ee20000000800 */
[----:B------:R-:W-:Y:S01]  /*f650*/  LOP3.LUT R7, R0, R2, RZ, 0xc0, !PT ;  /* 0x0000000200077212 */ /* 0x000fe200078ec0ff */
[----:B------:R-:W-:-:S06]  /*f660*/  HSET2.LE.AND R0, R17, R197, PT ;  /* 0x000000c511007233 */ /* 0x000fcc0003803000 */
[----:B------:R-:W2:Y:S01]  /*f670*/  MUFU.EX2 R63, R63 ;  /* 0x0000003f003f7308 */ /* 0x000ea20000000800 */
[----:B------:R-:W-:-:S04]  /*f680*/  F2FP.BF16.PACK_AB R2, R111, R252 ;  /* 0x000000fc6f02723e */ /* 0x000fc800000010ff */
[----:B----4-:R-:W-:Y:S01]  /*f690*/  LOP3.LUT R4, R0, R2, RZ, 0xc0, !PT ;  /* 0x0000000200047212 */ /* 0x010fe200078ec0ff */
[----:B------:R-:W-:Y:S01]  /*f6a0*/  HSET2.LE.AND R2, R16, R197, PT ;  /* 0x000000c510027233 */ /* 0x000fe20003803000 */
[----:B------:R-:W-:Y:S01]  /*f6b0*/  F2FP.BF16.PACK_AB R0, R246, R20 ;  /* 0x00000014f600723e */ /* 0x000fe200000010ff */
[-C--:B-----5:R-:W-:Y:S02]  /*f6c0*/  FMUL.FTZ R112, R112, R61.reuse ;  /* 0x0000003d70707220 */ /* 0x0a0fe40000410000 */
[----:B------:R-:W-:Y:S01]  /*f6d0*/  FMUL.FTZ R113, R113, R61 ;  /* 0x0000003d71717220 */ /* 0x000fe20000410000 */
[----:B-1----:R-:W-:Y:S01]  /*f6e0*/  LOP3.LUT R5, R2, R0, RZ, 0xc0, !PT ;  /* 0x0000000002057212 */ /* 0x002fe200078ec0ff */
[-C--:B------:R-:W-:Y:S02]  /*f6f0*/  FMUL.FTZ R114, R114, R60.reuse ;  /* 0x0000003c72727220 */ /* 0x080fe40000410000 */
[----:B------:R-:W-:Y:S02]  /*f700*/  FMUL.FTZ R115, R115, R60 ;  /* 0x0000003c73737220 */ /* 0x000fe40000410000 */
[----:B---3--:R-:W-:-:S02]  /*f710*/  FMUL.FTZ R116, R116, R62 ;  /* 0x0000003e74747220 */ /* 0x008fc40000410000 */
[-C--:B------:R-:W-:Y:S02]  /*f720*/  FMUL.FTZ R117, R117, R62.reuse ;  /* 0x0000003e75757220 */ /* 0x080fe40000410000 */
[-C--:B--2---:R-:W-:Y:S02]  /*f730*/  FMUL.FTZ R118, R118, R63.reuse ;  /* 0x0000003f76767220 */ /* 0x084fe40000410000 */
[-C--:B------:R-:W-:Y:S02]  /*f740*/  FMUL.FTZ R119, R119, R63.reuse ;  /* 0x0000003f77777220 */ /* 0x080fe40000410000 */
[-C--:B------:R-:W-:Y:S02]  /*f750*/  FMUL.FTZ R120, R120, R62.reuse ;  /* 0x0000003e78787220 */ /* 0x080fe40000410000 */
[----:B------:R-:W-:Y:S02]  /*f760*/  FMUL.FTZ R121, R121, R62 ;  /* 0x0000003e79797220 */ /* 0x000fe40000410000 */
[----:B------:R-:W-:-:S02]  /*f770*/  FMUL.FTZ R122, R122, R63 ;  /* 0x0000003f7a7a7220 */ /* 0x000fc40000410000 */
[----:B------:R-:W-:Y:S02]  /*f780*/  FMUL.FTZ R123, R123, R63 ;  /* 0x0000003f7b7b7220 */ /* 0x000fe40000410000 */
[-C--:B------:R-:W-:Y:S02]  /*f790*/  FMUL.FTZ R124, R124, R61.reuse ;  /* 0x0000003d7c7c7220 */ /* 0x080fe40000410000 */
[-C--:B------:R-:W-:Y:S02]  /*f7a0*/  FMUL.FTZ R125, R125, R61.reuse ;  /* 0x0000003d7d7d7220 */ /* 0x080fe40000410000 */
[-C--:B------:R-:W-:Y:S02]  /*f7b0*/  FMUL.FTZ R126, R126, R60.reuse ;  /* 0x0000003c7e7e7220 */ /* 0x080fe40000410000 */
[----:B------:R-:W-:Y:S01]  /*f7c0*/  FMUL.FTZ R127, R127, R60 ;  /* 0x0000003c7f7f7220 */ /* 0x000fe20000410000 */
[-C--:B------:R-:W-:Y:S08]  /*f7d0*/  HMMA.16816.F32.BF16 R112, R8, R12.reuse, R112 ;  /* 0x0000000c0870723c */ /* 0x080ff00000041870 */
[C---:B------:R-:W-:Y:S08]  /*f7e0*/  HMMA.16816.F32.BF16 R116, R4.reuse, R12, R116 ;  /* 0x0000000c0474723c */ /* 0x040ff00000041874 */
[-C--:B------:R-:W-:Y:S08]  /*f7f0*/  HMMA.16816.F32.BF16 R120, R4, R14.reuse, R120 ;  /* 0x0000000e0478723c */ /* 0x080ff00000041878 */
[----:B------:R-:W-:Y:S01]  /*f800*/  HMMA.16816.F32.BF16 R124, R8, R14, R124 ;  /* 0x0000000e087c723c */ /* 0x000fe2000004187c */
[----:B------:R-:W1:Y:S01]  /*f810*/  LDSM.16.MT88.4 R12, [R214+0x9000] ;  /* 0x00900000d60c783b */ /* 0x000e620000004200 */
[----:B------:R-:W-:-:S02]  /*f820*/  FMUL.FTZ R128, R128, R61 ;  /* 0x0000003d80807220 */ /* 0x000fc40000410000 */
[----:B------:R-:W-:Y:S02]  /*f830*/  FMUL.FTZ R129, R129, R61 ;  /* 0x0000003d81817220 */ /* 0x000fe40000410000 */
[-C--:B------:R-:W-:Y:S02]  /*f840*/  FMUL.FTZ R130, R130, R60.reuse ;  /* 0x0000003c82827220 */ /* 0x080fe40000410000 */
[----:B------:R-:W-:Y:S02]  /*f850*/  FMUL.FTZ R131, R131, R60 ;  /* 0x0000003c83837220 */ /* 0x000fe40000410000 */
        /* <DEDUP_REMOVED lines=11> */
[----:B------:R-:W-:Y:S01]  /*f910*/  FMUL.FTZ R143, R143, R60 ;  /* 0x0000003c8f8f7220 */ /* 0x000fe20000410000 */
[-C--:B-1----:R-:W-:Y:S08]  /*f920*/  HMMA.16816.F32.BF16 R128, R8, R12.reuse, R128 ;  /* 0x0000000c0880723c */ /* 0x082ff00000041880 */
        /* <DEDUP_REMOVED lines=38> */
[----:B------:R-:W-:Y:S02]  /*fb90*/  FMUL.FTZ R173, R173, R61 ;  /* 0x0000003dadad7220 */ /* 0x000fe40000410000 */
[-C--:B------:R-:W-:Y:S02]  /*fba0*/  FMUL.FTZ R174, R174, R60.reuse ;  /* 0x0000003caeae7220 */ /* 0x080fe40000410000 */
[----:B------:R-:W-:Y:S01]  /*fbb0*/  FMUL.FTZ R175, R175, R60 ;  /* 0x0000003cafaf7220 */ /* 0x000fe20000410000 */
[-C--:B-1----:R-:W-:Y:S07]  /*fbc0*/  HMMA.16816.F32.BF16 R180, R8, R12.reuse, R160 ;  /* 0x0000000c08b4723c */ /* 0x082fee00000418a0 */
[----:B------:R-:W-:Y:S01]  /*fbd0*/  IMAD.MOV.U32 R163, RZ, RZ, R19 ;  /* 0x000000ffffa37224 */ /* 0x000fe200078e0013 */
[C---:B------:R-:W-:Y:S01]  /*fbe0*/  HMMA.16816.F32.BF16 R164, R4.reuse, R12, R164 ;  /* 0x0000000c04a4723c */ /* 0x040fe200000418a4 */
[----:B------:R-:W-:Y:S07]  /*fbf0*/  LDSM.16.MT88.4 R16, [R214+0xb000] ;  /* 0x00b00000d610783b */ /* 0x000fee0000004200 */
[-C--:B------:R-:W-:Y:S08]  /*fc00*/  HMMA.16816.F32.BF16 R168, R4, R14.reuse, R168 ;  /* 0x0000000e04a8723c */ /* 0x080ff000000418a8 */
[----:B------:R-:W-:Y:S01]  /*fc10*/  HMMA.16816.F32.BF16 R172, R8, R14, R172 ;  /* 0x0000000e08ac723c */ /* 0x000fe200000418ac */
[----:B------:R-:W1:Y:S01]  /*fc20*/  LDSM.16.MT88.4 R12, [R212+0xb000] ;  /* 0x00b00000d40c783b */ /* 0x000e620000004200 */
[----:B------:R-:W-:-:S04]  /*fc30*/  FFMA.FTZ R0, R192, c[0x0][0x23c], -R34 ;  /* 0x00008f00c0007a23 */ /* 0x000fc80000010822 */
[----:B------:R2:W-:Y:S01]  /*fc40*/  MUFU.EX2 R227, R0 ;  /* 0x0000000000e37308 */ /* 0x0005e20000000800 */
[----:B------:R-:W-:Y:S02]  /*fc50*/  IMAD.MOV.U32 R147, RZ, RZ, R228 ;  /* 0x000000ffff937224 */ /* 0x000fe400078e00e4 */
[----:B------:R-:W-:Y:S02]  /*fc60*/  IMAD.MOV.U32 R29, RZ, RZ, R229 ;  /* 0x000000ffff1d7224 */ /* 0x000fe400078e00e5 */
[----:B------:R-:W-:Y:S02]  /*fc70*/  FMUL.FTZ R72, R72, R62 ;  /* 0x0000003e48487220 */ /* 0x000fe40000410000 */
[----:B--2---:R-:W-:-:S04]  /*fc80*/  FFMA.FTZ R0, R188, c[0x0][0x23c], -R34 ;  /* 0x00008f00bc007a23 */ /* 0x004fc80000010822 */
[----:B------:R2:W-:Y:S01]  /*fc90*/  MUFU.EX2 R228, R0 ;  /* 0x0000000000e47308 */ /* 0x0005e20000000800 */
[-C--:B------:R-:W-:Y:S02]  /*fca0*/  FMUL.FTZ R73, R73, R62.reuse ;  /* 0x0000003e49497220 */ /* 0x080fe40000410000 */
[-C--:B------:R-:W-:Y:S02]  /*fcb0*/  FMUL.FTZ R74, R74, R63.reuse ;  /* 0x0000003f4a4a7220 */ /* 0x080fe40000410000 */
[----:B------:R-:W-:Y:S02]  /*fcc0*/  FMUL.FTZ R75, R75, R63 ;  /* 0x0000003f4b4b7220 */ /* 0x000fe40000410000 */
[-C--:B------:R-:W-:Y:S02]  /*fcd0*/  FMUL.FTZ R76, R76, R62.reuse ;  /* 0x0000003e4c4c7220 */ /* 0x080fe40000410000 */
[----:B------:R-:W-:Y:S02]  /*fce0*/  FMUL.FTZ R77, R77, R62 ;  /* 0x0000003e4d4d7220 */ /* 0x000fe40000410000 */
[----:B--2---:R-:W-:-:S02]  /*fcf0*/  FFMA.FTZ R0, R101, c[0x0][0x23c], -R34 ;  /* 0x00008f0065007a23 */ /* 0x004fc40000010822 */
[-C--:B------:R-:W-:Y:S02]  /*fd00*/  FMUL.FTZ R78, R78, R63.reuse ;  /* 0x0000003f4e4e7220 */ /* 0x080fe40000410000 */
[----:B------:R2:W-:Y:S01]  /*fd10*/  MUFU.EX2 R229, R0 ;  /* 0x0000000000e57308 */ /* 0x0005e20000000800 */
[-C--:B------:R-:W-:Y:S02]  /*fd20*/  FMUL.FTZ R79, R79, R63.reuse ;  /* 0x0000003f4f4f7220 */ /* 0x080fe40000410000 */
[-C--:B------:R-:W-:Y:S02]  /*fd30*/  FMUL.FTZ R88, R88, R62.reuse ;  /* 0x0000003e58587220 */ /* 0x080fe40000410000 */
[----:B------:R-:W-:Y:S02]  /*fd40*/  FMUL.FTZ R89, R89, R62 ;  /* 0x0000003e59597220 */ /* 0x000fe40000410000 */
[-C--:B------:R-:W-:Y:S02]  /*fd50*/  FMUL.FTZ R90, R90, R63.reuse ;  /* 0x0000003f5a5a7220 */ /* 0x080fe40000410000 */
[----:B------:R-:W-:-:S02]  /*fd60*/  FMUL.FTZ R91, R91, R63 ;  /* 0x0000003f5b5b7220 */ /* 0x000fc40000410000 */
[-C--:B------:R-:W-:Y:S02]  /*fd70*/  FMUL.FTZ R92, R92, R62.reuse ;  /* 0x0000003e5c5c7220 */ /* 0x080fe40000410000 */
[----:B------:R-:W-:Y:S02]  /*fd80*/  FMUL.FTZ R93, R93, R62 ;  /* 0x0000003e5d5d7220 */ /* 0x000fe40000410000 */
[-C--:B------:R-:W-:Y:S02]  /*fd90*/  FMUL.FTZ R94, R94, R63.reuse ;  /* 0x0000003f5e5e7220 */ /* 0x080fe40000410000 */
[----:B--2---:R-:W-:Y:S02]  /*fda0*/  FFMA.FTZ R0, R100, c[0x0][0x23c], -R34 ;  /* 0x00008f0064007a23 */ /* 0x004fe40000010822 */
[----:B------:R-:W-:Y:S02]  /*fdb0*/  FMUL.FTZ R95, R95, R63 ;  /* 0x0000003f5f5f7220 */ /* 0x000fe40000410000 */
[----:B------:R-:W-:-:S02]  /*fdc0*/  FMUL.FTZ R80, R80, R61 ;  /* 0x0000003d50507220 */ /* 0x000fc40000410000 */
[-C--:B------:R-:W-:Y:S02]  /*fdd0*/  FMUL.FTZ R81, R81, R61.reuse ;  /* 0x0000003d51517220 */ /* 0x080fe40000410000 */
[-C--:B------:R-:W-:Y:S02]  /*fde0*/  FMUL.FTZ R82, R82, R60.reuse ;  /* 0x0000003c52527220 */ /* 0x080fe40000410000 */
[-C--:B------:R-:W-:Y:S01]  /*fdf0*/  FMUL.FTZ R83, R83, R60.reuse ;  /* 0x0000003c53537220 */ /* 0x080fe20000410000 */
[----:B------:R-:W-:Y:S01]  /*fe00*/  LOP3.LUT R3, R39, UR8, R64, 0x96, !PT ;  /* 0x0000000827037c12 */ /* 0x000fe2000f8e9640 */
[-C--:B------:R-:W-:Y:S01]  /*fe10*/  FMUL.FTZ R84, R84, R61.reuse ;  /* 0x0000003d54547220 */ /* 0x080fe20000410000 */
[----:B------:R2:W3:Y:S01]  /*fe20*/  MUFU.EX2 R230, R0 ;  /* 0x0000000000e67308 */ /* 0x0004e20000000800 */
[----:B------:R-:W-:Y:S02]  /*fe30*/  FMUL.FTZ R85, R85, R61 ;  /* 0x0000003d55557220 */ /* 0x000fe40000410000 */
[----:B------:R-:W-:-:S02]  /*fe40*/  FMUL.FTZ R86, R86, R60 ;  /* 0x0000003c56567220 */ /* 0x000fc40000410000 */
[-C--:B------:R-:W-:Y:S01]  /*fe50*/  FMUL.FTZ R87, R87, R60.reuse ;  /* 0x0000003c57577220 */ /* 0x080fe20000410000 */
[----:B------:R-:W-:Y:S01]  /*fe60*/  LOP3.LUT R2, R31, UR8, R44, 0x96, !PT ;  /* 0x000000081f027c12 */ /* 0x000fe2000f8e962c */
[-C--:B------:R-:W-:Y:S02]  /*fe70*/  FMUL.FTZ R68, R68, R61.reuse ;  /* 0x0000003d44447220 */ /* 0x080fe40000410000 */
[-C--:B------:R-:W-:Y:S02]  /*fe80*/  FMUL.FTZ R69, R69, R61.reuse ;  /* 0x0000003d45457220 */ /* 0x080fe40000410000 */
[-C--:B------:R-:W-:Y:S02]  /*fe90*/  FMUL.FTZ R70, R70, R60.reuse ;  /* 0x0000003c46467220 */ /* 0x080fe40000410000 */
[----:B------:R-:W-:Y:S02]  /*fea0*/  FMUL.FTZ R71, R71, R60 ;  /* 0x0000003c47477220 */ /* 0x000fe40000410000 */
[----:B------:R-:W-:-:S02]  /*feb0*/  FMUL.FTZ R96, R96, R61 ;  /* 0x0000003d60607220 */ /* 0x000fc40000410000 */
[----:B--2---:R-:W-:Y:S02]  /*fec0*/  FFMA.FTZ R0, R193, c[0x0][0x23c], -R35 ;  /* 0x00008f00c1007a23 */ /* 0x004fe40000010823 */
[----:B------:R-:W-:Y:S02]  /*fed0*/  FMUL.FTZ R97, R97, R61 ;  /* 0x0000003d61617220 */ /* 0x000fe40000410000 */
[-C--:B------:R-:W-:Y:S02]  /*fee0*/  FMUL.FTZ R98, R98, R60.reuse ;  /* 0x0000003c62627220 */ /* 0x080fe40000410000 */
[----:B------:R-:W-:Y:S01]  /*fef0*/  FMUL.FTZ R99, R99, R60 ;  /* 0x0000003c63637220 */ /* 0x000fe20000410000 */
[----:B-1----:R-:W-:Y:S01]  /*ff00*/  HMMA.16816.F32.BF16 R72, R4, R12, R72 ;  /* 0x0000000c0448723c */ /* 0x002fe20000041848 */
[----:B------:R-:W-:Y:S02]  /*ff10*/  IMAD.MOV.U32 R146, RZ, RZ, R55 ;  /* 0x000000ffff927224 */ /* 0x000fe400078e0037 */
[----:B------:R-:W-:-:S02]  /*ff20*/  IMAD.MOV.U32 R144, RZ, RZ, R208 ;  /* 0x000000ffff907224 */ /* 0x000fc400078e00d0 */
[----:B------:R-:W-:Y:S01]  /*ff30*/  IMAD.MOV.U32 R106, RZ, RZ, R54 ;  /* 0x000000ffff6a7224 */ /* 0x000fe200078e0036 */
[----:B------:R1:W-:Y:S01]  /*ff40*/  MUFU.EX2 R208, R0 ;  /* 0x0000000000d07308 */ /* 0x0003e20000000800 */
[----:B------:R-:W-:Y:S01]  /*ff50*/  IMAD.MOV.U32 R162, RZ, RZ, R53 ;  /* 0x000000ffffa27224 */ /* 0x000fe200078e0035 */
[----:B------:R-:W-:Y:S01]  /*ff60*/  HMMA.16816.F32.BF16 R76, R4, R14, R76 ;  /* 0x0000000e044c723c */ /* 0x000fe2000004184c */
[----:B------:R-:W-:Y:S02]  /*ff70*/  IMAD.MOV.U32 R161, RZ, RZ, R52 ;  /* 0x000000ffffa17224 */ /* 0x000fe400078e0034 */
[----:B------:R-:W-:-:S05]  /*ff80*/  IMAD.MOV.U32 R21, RZ, RZ, R51 ;  /* 0x000000ffff157224 */ /* 0x000fca00078e0033 */
[----:B------:R-:W-:Y:S01]  /*ff90*/  HMMA.16816.F32.BF16 R88, R4, R16, R88 ;  /* 0x000000100458723c */ /* 0x000fe20000041858 */
[----:B------:R-:W-:Y:S02]  /*ffa0*/  IMAD.MOV.U32 R145, RZ, RZ, R209 ;  /* 0x000000ffff917224 */ /* 0x000fe400078e00d1 */
[----:B-1----:R-:W-:-:S05]  /*ffb0*/  FFMA.FTZ R0, R190, c[0x0][0x23c], -R35 ;  /* 0x00008f00be007a23 */ /* 0x002fca0000010823 */
[----:B------:R-:W-:Y:S01]  /*ffc0*/  HMMA.16816.F32.BF16 R92, R4, R18, R92 ;  /* 0x00000012045c723c */ /* 0x000fe2000004185c */
[----:B------:R1:W-:Y:S06]  /*ffd0*/  MUFU.EX2 R209, R0 ;  /* 0x0000000000d17308 */ /* 0x0003ec0000000800 */
[----:B------:R-:W-:Y:S01]  /*ffe0*/  IMAD.WIDE.U32 R4, R3, -0x2daee0ad, RZ ;  /* 0xd2511f5303047825 */ /* 0x000fe200078e00ff */
[----:B------:R-:W-:Y:S03]  /*fff0*/  HMMA.16816.F32.BF16 R52, R8, R14, R80 ;  /* 0x0000000e0834723c */ /* 0x000fe60000041850 */
[----:B------:R-:W-:-:S04]  /*10000*/  IMAD.WIDE.U32 R2, R2, -0x2daee0ad, RZ ;  /* 0xd2511f5302027825 */ /* 0x000fc800078e00ff */
[----:B------:R-:W-:Y:S02]  /*10010*/  IMAD.MOV.U32 R82, RZ, RZ, R56 ;  /* 0x000000ffff527224 */ /* 0x000fe400078e0038 */
[----:B------:R-:W-:Y:S01]  /*10020*/  IMAD.MOV.U32 R81, RZ, RZ, R20 ;  /* 0x000000ffff517224 */ /* 0x000fe200078e0014 */
[----:B------:R-:W-:Y:S01]  /*10030*/  HMMA.16816.F32.BF16 R56, R8, R16, R84 ;  /* 0x000000100838723c */ /* 0x000fe20000041854 */
[----:B------:R-:W-:Y:S02]  /*10040*/  IMAD.MOV.U32 R20, RZ, RZ, R50 ;  /* 0x000000ffff147224 */ /* 0x000fe400078e0032 */
[----:B-1----:R-:W-:-:S04]  /*10050*/  FFMA.FTZ R0, R189, c[0x0][0x23c], -R35 ;  /* 0x00008f00bd007a23 */ /* 0x002fc80000010823 */
[----:B------:R-:W-:Y:S01]  /*10060*/  IMAD.MOV.U32 R85, RZ, RZ, R49 ;  /* 0x000000ffff557224 */ /* 0x000fe200078e0031 */
[----:B------:R-:W-:Y:S01]  /*10070*/  HMMA.16816.F32.BF16 R68, R8, R12, R68 ;  /* 0x0000000c0844723c */ /* 0x000fe20000041844 */
[----:B------:R-:W-:Y:S01]  /*10080*/  IMAD.MOV.U32 R84, RZ, RZ, R48 ;  /* 0x000000ffff547224 */ /* 0x000fe200078e0030 */
[----:B------:R-:W-:Y:S01]  /*10090*/  SHF.R.U32.HI R7, RZ, 0x18, R4 ;  /* 0x00000018ff077819 */ /* 0x000fe20000011604 */
[----:B------:R-:W-:-:S05]  /*100a0*/  IMAD.MOV.U32 R83, RZ, RZ, R206 ;  /* 0x000000ffff537224 */ /* 0x000fca00078e00ce */
[----:B------:R-:W-:Y:S01]  /*100b0*/  HMMA.16816.F32.BF16 R48, R8, R18, R96 ;  /* 0x000000120830723c */ /* 0x000fe20000041860 */
[----:B------:R-:W-:Y:S02]  /*100c0*/  LOP3.LUT R13, R2, 0xff, RZ, 0xc0, !PT ;  /* 0x000000ff020d7812 */ /* 0x000fe400078ec0ff */
[----:B------:R-:W-:-:S04]  /*100d0*/  SHF.R.U32.HI R12, RZ, 0x18, R2 ;  /* 0x00000018ff0c7819 */ /* 0x000fc80000011602 */
[----:B------:R-:W-:Y:S02]  /*100e0*/  SHF.R.U32.HI R8, RZ, 0x10, R4 ;  /* 0x00000010ff087819 */ /* 0x000fe40000011604 */
[----:B------:R-:W-:Y:S02]  /*100f0*/  LOP3.LUT R9, R2, 0xffff, RZ, 0xc0, !PT ;  /* 0x0000ffff02097812 */ /* 0x000fe400078ec0ff */
[----:B------:R-:W-:Y:S01]  /*10100*/  SHF.R.U32.HI R10, RZ, 0x10, R2 ;  /* 0x00000010ff0a7819 */ /* 0x000fe20000011602 */
[----:B------:R1:W-:Y:S01]  /*10110*/  MUFU.EX2 R206, R0 ;  /* 0x0000000000ce7308 */ /* 0x0003e20000000800 */
[----:B------:R-:W-:Y:S02]  /*10120*/  LOP3.LUT R2, R8, 0xff, RZ, 0xc0, !PT ;  /* 0x000000ff08027812 */ /* 0x000fe400078ec0ff */
[----:B------:R-:W-:Y:S02]  /*10130*/  LOP3.LUT R6, R5, UR18, R66, 0x96, !PT ;  /* 0x0000001205067c12 */ /* 0x000fe4000f8e9642 */
[----:B------:R-:W-:-:S02]  /*10140*/  LOP3.LUT R5, R4, 0xffff, RZ, 0xc0, !PT ;  /* 0x0000ffff04057812 */ /* 0x000fc400078ec0ff */
[----:B------:R-:W-:Y:S01]  /*10150*/  LOP3.LUT R11, R4, 0xff, RZ, 0xc0, !PT ;  /* 0x000000ff040b7812 */ /* 0x000fe200078ec0ff */
[----:B------:R-:W-:Y:S01]  /*10160*/  FFMA.FTZ R4, R195, c[0x0][0x23c], -R32 ;  /* 0x00008f00c3047a23 */ /* 0x000fe20000010820 */
[----:B------:R-:W-:Y:S01]  /*10170*/  PRMT R8, R2, 0x5410, R7 ;  /* 0x0000541002087816 */ /* 0x000fe20000000007 */
[----:B------:R-:W-:Y:S01]  /*10180*/  IMAD.MOV.U32 R160, RZ, RZ, R207 ;  /* 0x000000ffffa07224 */ /* 0x000fe200078e00cf */
[----:B------:R-:W-:Y:S02]  /*10190*/  LOP3.LUT R2, R6, 0xffff, RZ, 0xc0, !PT ;  /* 0x0000ffff06027812 */ /* 0x000fe400078ec0ff */
[----:B-1----:R-:W-:Y:S01]  /*101a0*/  LOP3.LUT R0, R3, UR18, R42, 0x96, !PT ;  /* 0x0000001203007c12 */ /* 0x002fe2000f8e962a */
[----:B------:R-:W-:Y:S02]  /*101b0*/  FFMA.FTZ R3, R184, c[0x0][0x23c], -R35 ;  /* 0x00008f00b8037a23 */ /* 0x000fe40000010823 */
[----:B------:R-:W-:Y:S02]  /*101c0*/  IMAD.MOV.U32 R86, RZ, RZ, R202 ;  /* 0x000000ffff567224 */ /* 0x000fe400078e00ca */
[----:B------:R1:W2:Y:S01]  /*101d0*/  MUFU.EX2 R207, R3 ;  /* 0x0000000300cf7308 */ /* 0x0002a20000000800 */
[----:B------:R-:W-:-:S02]  /*101e0*/  SHF.R.U32.HI R7, RZ, 0x8, R2 ;  /* 0x00000008ff077819 */ /* 0x000fc40000011602 */
[----:B------:R-:W-:-:S05]  /*101f0*/  LOP3.LUT R2, R6, 0xff, RZ, 0xc0, !PT ;  /* 0x000000ff06027812 */ /* 0x000fca00078ec0ff */
[----:B------:R4:W-:Y:S01]  /*10200*/  MUFU.EX2 R202, R4 ;  /* 0x0000000400ca7308 */ /* 0x0009e20000000800 */
[----:B------:R-:W-:Y:S02]  /*10210*/  PRMT R7, R2, 0x5410, R7 ;  /* 0x0000541002077816 */ /* 0x000fe40000000007 */
[----:B-1----:R-:W-:-:S04]  /*10220*/  SHF.R.U32.HI R3, RZ, 0x8, R5 ;  /* 0x00000008ff037819 */ /* 0x002fc80000011605 */
[----:B------:R-:W-:Y:S02]  /*10230*/  PRMT R11, R11, 0x5410, R3 ;  /* 0x000054100b0b7816 */ /* 0x000fe40000000003 */
[----:B----4-:R-:W-:Y:S01]  /*10240*/  LOP3.LUT R4, R10, 0xff, RZ, 0xc0, !PT ;  /* 0x000000ff0a047812 */ /* 0x010fe200078ec0ff */
[----:B------:R-:W-:Y:S01]  /*10250*/  FFMA.FTZ R3, R194, c[0x0][0x23c], -R32 ;  /* 0x00008f00c2037a23 */ /* 0x000fe20000010820 */
[----:B------:R-:W-:Y:S02]  /*10260*/  LOP3.LUT R2, R0, 0xffff, RZ, 0xc0, !PT ;  /* 0x0000ffff00027812 */ /* 0x000fe400078ec0ff */
[----:B------:R-:W-:Y:S01]  /*10270*/  PRMT R19, R4, 0x5410, R12 ;  /* 0x0000541004137816 */ /* 0x000fe2000000000c */
[----:B------:R-:W-:Y:S01]  /*10280*/  FFMA.FTZ R4, R191, c[0x0][0x23c], -R32 ;  /* 0x00008f00bf047a23 */ /* 0x000fe20000010820 */
[----:B------:R-:W-:Y:S01]  /*10290*/  SHF.R.U32.HI R5, RZ, 0x8, R9 ;  /* 0x00000008ff057819 */ /* 0x000fe20000011609 */
[----:B------:R-:W-:Y:S02]  /*102a0*/  IMAD.MOV.U32 R80, RZ, RZ, R204 ;  /* 0x000000ffff507224 */ /* 0x000fe400078e00cc */
[----:B------:R-:W-:Y:S01]  /*102b0*/  IMAD.MOV.U32 R87, RZ, RZ, R203 ;  /* 0x000000ffff577224 */ /* 0x000fe200078e00cb */
[----:B------:R1:W-:Y:S01]  /*102c0*/  MUFU.EX2 R204, R3 ;  /* 0x0000000300cc7308 */ /* 0x0003e20000000800 */
[----:B------:R-:W-:Y:S01]  /*102d0*/  PRMT R18, R13, 0x5410, R5 ;  /* 0x000054100d127816 */ /* 0x000fe20000000005 */
[----:B------:R-:W-:Y:S01]  /*102e0*/  IMAD.MOV.U32 R99, RZ, RZ, R201 ;  /* 0x000000ffff637224 */ /* 0x000fe200078e00c9 */
[----:B------:R-:W4:Y:S05]  /*102f0*/  LDSM.16.MT88.4 R12, [R212+0x9400] ;  /* 0x00940000d40c783b */ /* 0x000f2a0000004200 */
[----:B------:R5:W-:Y:S01]  /*10300*/  MUFU.EX2 R203, R4 ;  /* 0x0000000400cb7308 */ /* 0x000be20000000800 */
[----:B-1----:R-:W-:-:S02]  /*10310*/  SHF.R.U32.HI R3, RZ, 0x10, R6 ;  /* 0x00000010ff037819 */ /* 0x002fc40000011606 */
[----:B------:R-:W-:Y:S02]  /*10320*/  SHF.R.U32.HI R6, RZ, 0x18, R6 ;  /* 0x00000018ff067819 */ /* 0x000fe40000011606 */
[----:B------:R-:W-:Y:S02]  /*10330*/  LOP3.LUT R5, R3, 0xff, RZ, 0xc0, !PT ;  /* 0x000000ff03057812 */ /* 0x000fe400078ec0ff */
[----:B-----5:R-:W-:Y:S01]  /*10340*/  SHF.R.U32.HI R4, RZ, 0x8, R2 ;  /* 0x00000008ff047819 */ /* 0x020fe20000011602 */
[----:B------:R-:W-:Y:S01]  /*10350*/  FFMA.FTZ R2, R185, c[0x0][0x23c], -R32 ;  /* 0x00008f00b9027a23 */ /* 0x000fe20000010820 */
[----:B------:R-:W-:-:S03]  /*10360*/  LOP3.LUT R3, R0, 0xff, RZ, 0xc0, !PT ;  /* 0x000000ff00037812 */ /* 0x000fc600078ec0ff */
[----:B------:R1:W5:Y:S01]  /*10370*/  MUFU.EX2 R201, R2 ;  /* 0x0000000200c97308 */ /* 0x0003620000000800 */
[----:B------:R-:W-:Y:S02]  /*10380*/  PRMT R17, R3, 0x5410, R4 ;  /* 0x0000541003117816 */ /* 0x000fe40000000004 */
[----:B------:R-:W-:Y:S01]  /*10390*/  PRMT R6, R5, 0x5410, R6 ;  /* 0x0000541005067816 */ /* 0x000fe20000000006 */
[----:B------:R-:W-:Y:S01]  /*103a0*/  FFMA.FTZ R5, R196, c[0x0][0x23c], -R33 ;  /* 0x00008f00c4057a23 */ /* 0x000fe20000010821 */
[----:B------:R-:W-:-:S03]  /*103b0*/  SHF.R.U32.HI R4, RZ, 0x18, R0 ;  /* 0x00000018ff047819 */ /* 0x000fc60000011600 */
[----:B------:R2:W-:Y:S01]  /*103c0*/  MUFU.EX2 R196, R5 ;  /* 0x0000000500c47308 */ /* 0x0005e20000000800 */
[----:B-1----:R-:W-:Y:S01]  /*103d0*/  SHF.R.U32.HI R2, RZ, 0x10, R0 ;  /* 0x00000010ff027819 */ /* 0x002fe20000011600 */
[----:B------:R-:W-:-:S03]  /*103e0*/  HSET2.LE.AND R0, R11, R197, PT ;  /* 0x000000c50b007233 */ /* 0x000fc60003803000 */
[----:B------:R-:W-:Y:S02]  /*103f0*/  LOP3.LUT R3, R2, 0xff, RZ, 0xc0, !PT ;  /* 0x000000ff02037812 */ /* 0x000fe400078ec0ff */
[----:B---3--:R-:W-:Y:S02]  /*10400*/  F2FP.BF16.PACK_AB R2, R230, R229 ;  /* 0x000000e5e602723e */ /* 0x008fe400000010ff */
[----:B------:R-:W-:Y:S01]  /*10410*/  PRMT R16, R3, 0x5410, R4 ;  /* 0x0000541003107816 */ /* 0x000fe20000000004 */
[--C-:B------:R-:W-:Y:S01]  /*10420*/  FFMA.FTZ R4, R186, c[0x0][0x23c], -R33.reuse ;  /* 0x00008f00ba047a23 */ /* 0x100fe20000010821 */
[----:B------:R-:W-:Y:S01]  /*10430*/  LOP3.LUT R10, R0, R2, RZ, 0xc0, !PT ;  /* 0x00000002000a7212 */ /* 0x000fe200078ec0ff */
[----:B--2---:R-:W-:Y:S01]  /*10440*/  FFMA.FTZ R5, R187, c[0x0][0x23c], -R33 ;  /* 0x00008f00bb057a23 */ /* 0x004fe20000010821 */
[----:B------:R-:W-:Y:S01]  /*10450*/  HSET2.LE.AND R0, R8, R197, PT ;  /* 0x000000c508007233 */ /* 0x000fe20003803000 */
[----:B------:R-:W-:Y:S01]  /*10460*/  F2FP.BF16.PACK_AB R2, R207, R206 ;  /* 0x000000cecf02723e */ /* 0x000fe200000010ff */
[----:B------:R-:W-:-:S02]  /*10470*/  IMAD.MOV.U32 R107, RZ, RZ, R199 ;  /* 0x000000ffff6b7224 */ /* 0x000fc400078e00c7 */
[----:B------:R-:W-:Y:S01]  /*10480*/  IMAD.MOV.U32 R98, RZ, RZ, R200 ;  /* 0x000000ffff627224 */ /* 0x000fe200078e00c8 */
[----:B------:R-:W-:Y:S01]  /*10490*/  MUFU.EX2 R199, R5 ;  /* 0x0000000500c77308 */ /* 0x000fe20000000800 */
[--C-:B------:R-:W-:Y:S01]  /*104a0*/  HSET2.LE.AND R3, R7, R197.reuse, PT ;  /* 0x000000c507037233 */ /* 0x100fe20003803000 */
[----:B------:R-:W-:Y:S01]  /*104b0*/  LOP3.LUT R11, R0, R2, RZ, 0xc0, !PT ;  /* 0x00000002000b7212 */ /* 0x000fe200078ec0ff */
[----:B------:R-:W-:Y:S01]  /*104c0*/  HSET2.LE.AND R0, R6, R197, PT ;  /* 0x000000c506007233 */ /* 0x000fe20003803000 */
[----:B------:R-:W-:-:S04]  /*104d0*/  F2FP.BF16.PACK_AB R2, R209, R208 ;  /* 0x000000d0d102723e */ /* 0x000fc800000010ff */
[----:B------:R1:W2:Y:S01]  /*104e0*/  MUFU.EX2 R200, R4 ;  /* 0x0000000400c87308 */ /* 0x0002a20000000800 */
[----:B------:R-:W-:Y:S01]  /*104f0*/  LOP3.LUT R9, R0, R2, RZ, 0xc0, !PT ;  /* 0x0000000200097212 */ /* 0x000fe200078ec0ff */
[----:B------:R-:W-:Y:S01]  /*10500*/  HSET2.LE.AND R0, R18, R197, PT ;  /* 0x000000c512007233 */ /* 0x000fe20003803000 */
[----:B-----5:R-:W-:Y:S02]  /*10510*/  F2FP.BF16.PACK_AB R2, R201, R203 ;  /* 0x000000cbc902723e */ /* 0x020fe400000010ff */
[----:B-1----:R-:W-:-:S04]  /*10520*/  F2FP.BF16.PACK_AB R4, R228, R227 ;  /* 0x000000e3e404723e */ /* 0x002fc800000010ff */
[----:B------:R-:W-:Y:S01]  /*10530*/  LOP3.LUT R8, R3, R4, RZ, 0xc0, !PT ;  /* 0x0000000403087212 */ /* 0x000fe200078ec0ff */
[----:B------:R-:W-:Y:S01]  /*10540*/  FFMA.FTZ R3, R198, c[0x0][0x23c], -R33 ;  /* 0x00008f00c6037a23 */ /* 0x000fe20000010821 */
[----:B------:R-:W-:-:S03]  /*10550*/  LOP3.LUT R6, R0, R2, RZ, 0xc0, !PT ;  /* 0x0000000200067212 */ /* 0x000fc600078ec0ff */
[----:B------:R-:W1:Y:S01]  /*10560*/  MUFU.EX2 R195, R3 ;  /* 0x0000000300c37308 */ /* 0x000e620000000800 */
[----:B------:R-:W-:Y:S01]  /*10570*/  HSET2.LE.AND R0, R19, R197, PT ;  /* 0x000000c513007233 */ /* 0x000fe20003803000 */
[----:B--2---:R-:W-:-:S04]  /*10580*/  F2FP.BF16.PACK_AB R2, R199, R200 ;  /* 0x000000c8c702723e */ /* 0x004fc800000010ff */
[----:B------:R-:W-:Y:S01]  /*10590*/  LOP3.LUT R7, R0, R2, RZ, 0xc0, !PT ;  /* 0x0000000200077212 */ /* 0x000fe200078ec0ff */
[----:B------:R-:W-:Y:S01]  /*105a0*/  HSET2.LE.AND R0, R17, R197, PT ;  /* 0x000000c511007233 */ /* 0x000fe20003803000 */
[----:B------:R-:W-:-:S04]  /*105b0*/  F2FP.BF16.PACK_AB R2, R204, R202 ;  /* 0x000000cacc02723e */ /* 0x000fc800000010ff */
[----:B------:R-:W-:Y:S01]  /*105c0*/  LOP3.LUT R4, R0, R2, RZ, 0xc0, !PT ;  /* 0x0000000200047212 */ /* 0x000fe200078ec0ff */
[----:B------:R-:W-:Y:S01]  /*105d0*/  HSET2.LE.AND R0, R16, R197, PT ;  /* 0x000000c510007233 */ /* 0x000fe20003803000 */
[----:B----4-:R-:W-:Y:S01]  /*105e0*/  HMMA.16816.F32.BF16 R36, R8, R12, R112 ;  /* 0x0000000c0824723c */ /* 0x010fe20000041870 */
[----:B------:R-:W-:Y:S01]  /*105f0*/  IMAD.MOV.U32 R193, RZ, RZ, R85 ;  /* 0x000000ffffc17224 */ /* 0x000fe200078e0055 */
[----:B-1----:R-:W-:Y:S01]  /*10600*/  F2FP.BF16.PACK_AB R2, R195, R196 ;  /* 0x000000c4c302723e */ /* 0x002fe200000010ff */
[----:B------:R-:W-:Y:S01]  /*10610*/  IMAD.MOV.U32 R96, RZ, RZ, R111 ;  /* 0x000000ffff607224 */ /* 0x000fe200078e006f */
[----:B------:R-:W1:Y:S02]  /*10620*/  LDSM.16.MT88.4 R16, [R212+0xa400] ;  /* 0x00a40000d410783b */ /* 0x000e640000004200 */
[----:B------:R-:W-:Y:S01]  /*10630*/  LOP3.LUT R5, R0, R2, RZ, 0xc0, !PT ;  /* 0x0000000200057212 */ /* 0x000fe200078ec0ff */
[----:B------:R-:W-:Y:S02]  /*10640*/  IMAD.MOV.U32 R114, RZ, RZ, R98 ;  /* 0x000000ffff727224 */ /* 0x000fe400078e0062 */
[----:B------:R-:W-:-:S02]  /*10650*/  IMAD.MOV.U32 R98, RZ, RZ, R87 ;  /* 0x000000ffff627224 */ /* 0x000fc400078e0057 */
[----:B------:R-:W-:Y:S02]  /*10660*/  IMAD.MOV.U32 R115, RZ, RZ, R99 ;  /* 0x000000ffff737224 */ /* 0x000fe400078e0063 */
[----:B------:R-:W-:Y:S02]  /*10670*/  IMAD.MOV.U32 R87, RZ, RZ, R110 ;  /* 0x000000ffff577224 */ /* 0x000fe400078e006e */
[----:B------:R-:W-:Y:S02]  /*10680*/  IMAD.MOV.U32 R112, RZ, RZ, R108 ;  /* 0x000000ffff707224 */ /* 0x000fe400078e006c */
[----:B------:R-:W-:Y:S01]  /*10690*/  IMAD.MOV.U32 R113, RZ, RZ, R109 ;  /* 0x000000ffff717224 */ /* 0x000fe200078e006d */
[----:B------:R-:W-:Y:S01]  /*106a0*/  HMMA.16816.F32.BF16 R116, R4, R12, R116 ;  /* 0x0000000c0474723c */ /* 0x000fe20000041874 */
[----:B------:R-:W-:Y:S02]  /*106b0*/  IMAD.MOV.U32 R85, RZ, RZ, R86 ;  /* 0x000000ffff557224 */ /* 0x000fe400078e0056 */
[----:B------:R-:W-:-:S02]  /*106c0*/  IMAD.MOV.U32 R45, RZ, RZ, R80 ;  /* 0x000000ffff2d7224 */ /* 0x000fc400078e0050 */
[----:B------:R-:W-:Y:S02]  /*106d0*/  IMAD.MOV.U32 R99, RZ, RZ, R81 ;  /* 0x000000ffff637224 */ /* 0x000fe400078e0051 */
[----:B------:R-:W-:Y:S01]  /*106e0*/  IMAD.MOV.U32 R42, RZ, RZ, R29 ;  /* 0x000000ffff2a7224 */ /* 0x000fe200078e001d */
[-C--:B------:R-:W-:Y:S01]  /*106f0*/  HMMA.16816.F32.BF16 R108, R8, R14.reuse, R124 ;  /* 0x0000000e086c723c */ /* 0x080fe2000004187c */
[----:B------:R-:W-:Y:S02]  /*10700*/  IMAD.MOV.U32 R100, RZ, RZ, R28 ;  /* 0x000000ffff647224 */ /* 0x000fe400078e001c */
[----:B------:R-:W-:Y:S01]  /*10710*/  IMAD.MOV.U32 R101, RZ, RZ, R25 ;  /* 0x000000ffff657224 */ /* 0x000fe200078e0019 */
[----:B------:R-:W2:Y:S01]  /*10720*/  LDSM.16.MT88.4 R28, [R214+0xb400] ;  /* 0x00b40000d61c783b */ /* 0x000ea20000004200 */
[----:B------:R-:W-:Y:S02]  /*10730*/  IMAD.MOV.U32 R188, RZ, RZ, R26 ;  /* 0x000000ffffbc7224 */ /* 0x000fe400078e001a */
[----:B------:R-:W-:Y:S01]  /*10740*/  IMAD.MOV.U32 R64, RZ, RZ, R27 ;  /* 0x000000ffff407224 */ /* 0x000fe200078e001b */
[----:B------:R-:W-:Y:S01]  /*10750*/  HMMA.16816.F32.BF16 R120, R4, R14, R120 ;  /* 0x0000000e0478723c */ /* 0x000fe20000041878 */
[----:B------:R-:W-:Y:S01]  /*10760*/  IMAD.MOV.U32 R86, RZ, RZ, R24 ;  /* 0x000000ffff567224 */ /* 0x000fe200078e0018 */
[----:B------:R-:W3:Y:S01]  /*10770*/  LDSM.16.MT88.4 R12, [R214+0xa400] ;  /* 0x00a40000d60c783b */ /* 0x000ee20000004200 */
[----:B------:R-:W-:-:S02]  /*10780*/  IMAD.MOV.U32 R80, RZ, RZ, R23 ;  /* 0x000000ffff507224 */ /* 0x000fc400078e0017 */
[----:B------:R-:W-:Y:S01]  /*10790*/  IMAD.MOV.U32 R81, RZ, RZ, R22 ;  /* 0x000000ffff517224 */ /* 0x000fe200078e0016 */
[----:B------:R-:W-:Y:S01]  /*107a0*/  LDSM.16.MT88.4 R24, [R212+0xb400] ;  /* 0x00b40000d418783b */ /* 0x000fe20000004200 */
[----:B------:R-:W-:Y:S02]  /*107b0*/  IMAD.MOV.U32 R126, RZ, RZ, R20 ;  /* 0x000000ffff7e7224 */ /* 0x000fe400078e0014 */
[----:B------:R-:W-:Y:S02]  /*107c0*/  IMAD.MOV.U32 R127, RZ, RZ, R21 ;  /* 0x000000ffff7f7224 */ /* 0x000fe400078e0015 */
[----:B------:R-:W4:Y:S01]  /*107d0*/  LDSM.16.MT88.4 R20, [R214+0x9400] ;  /* 0x00940000d614783b */ /* 0x000f220000004200 */
[----:B------:R-:W-:Y:S01]  /*107e0*/  UIADD3 UR4, UR4, 0x1, URZ ;  /* 0x0000000104047890 */ /* 0x000fe2000fffe03f */
[----:B------:R-:W-:-:S05]  /*107f0*/  IMAD.U32 R0, RZ, RZ, UR29 ;  /* 0x0000001dff007e24 */ /* 0x000fca000f8e00ff */
[----:B------:R-:W-:Y:S01]  /*10800*/  LOP3.LUT R0, R243, UR4, R0, 0x96, !PT ;  /* 0x00000004f3007c12 */ /* 0x000fe2000f8e9600 */
[----:B-1----:R-:W-:Y:S04]  /*10810*/  HMMA.16816.F32.BF16 R148, R4, R16, R148 ;  /* 0x000000100494723c */ /* 0x002fe80000041894 */
[----:B------:R-:W-:-:S04]  /*10820*/  IMAD.WIDE.U32 R2, R0, -0x326172a9, RZ ;  /* 0xcd9e8d5700027825 */ /* 0x000fc800078e00ff */
[----:B------:R-:W-:Y:S01]  /*10830*/  HMMA.16816.F32.BF16 R152, R4, R18, R152 ;  /* 0x000000120498723c */ /* 0x000fe20000041898 */
[----:B------:R-:W-:Y:S01]  /*10840*/  LOP3.LUT R0, R3, UR16, R126, 0x96, !PT ;  /* 0x0000001003007c12 */ /* 0x000fe2000f8e967e */
[----:B------:R-:W-:-:S06]  /*10850*/  IMAD.MOV.U32 R43, RZ, RZ, R147 ;  /* 0x000000ffff2b7224 */ /* 0x000fcc00078e0093 */
[----:B--2---:R-:W-:Y:S01]  /*10860*/  HMMA.16816.F32.BF16 R88, R4, R28, R88 ;  /* 0x0000001c0458723c */ /* 0x004fe20000041858 */
[----:B------:R-:W-:-:S07]  /*10870*/  IMAD.MOV.U32 R189, RZ, RZ, R146 ;  /* 0x000000ffffbd7224 */ /* 0x000fce00078e0092 */
[----:B---3--:R-:W-:Y:S01]  /*10880*/  HMMA.16816.F32.BF16 R164, R4, R12, R164 ;  /* 0x0000000c04a4723c */ /* 0x008fe200000418a4 */
[----:B------:R-:W-:-:S07]  /*10890*/  IMAD.MOV.U32 R66, RZ, RZ, R145 ;  /* 0x000000ffff427224 */ /* 0x000fce00078e0091 */
[C---:B----4-:R-:W-:Y:S08]  /*108a0*/  HMMA.16816.F32.BF16 R132, R4.reuse, R20, R132 ;  /* 0x000000140484723c */ /* 0x050ff00000041884 */
[C---:B------:R-:W-:Y:S08]  /*108b0*/  HMMA.16816.F32.BF16 R136, R4.reuse, R22, R136 ;  /* 0x000000160488723c */ /* 0x040ff00000041888 */
[C---:B------:R-:W-:Y:S08]  /*108c0*/  HMMA.16816.F32.BF16 R168, R4.reuse, R14, R168 ;  /* 0x0000000e04a8723c */ /* 0x040ff000000418a8 */
[C---:B------:R-:W-:Y:S08]  /*108d0*/  HMMA.16816.F32.BF16 R72, R4.reuse, R24, R72 ;  /* 0x000000180448723c */ /* 0x040ff00000041848 */
[C---:B------:R-:W-:Y:S08]  /*108e0*/  HMMA.16816.F32.BF16 R76, R4.reuse, R26, R76 ;  /* 0x0000001a044c723c */ /* 0x040ff0000004184c */
[----:B------:R-:W-:Y:S07]  /*108f0*/  HMMA.16816.F32.BF16 R92, R4, R30, R92 ;  /* 0x0000001e045c723c */ /* 0x000fee000004185c */
[----:B------:R-:W-:Y:S01]  /*10900*/  LOP3.LUT R4, R115, UR14, R2, 0x96, !PT ;  /* 0x0000000e73047c12 */ /* 0x000fe2000f8e9602 */
[----:B------:R-:W-:Y:S01]  /*10910*/  HMMA.16816.F32.BF16 R172, R8, R14, R172 ;  /* 0x0000000e08ac723c */ /* 0x000fe200000418ac */
[----:B------:R-:W-:-:S02]  /*10920*/  LOP3.LUT R5, R3, UR16, R112, 0x96, !PT ;  /* 0x0000001003057c12 */ /* 0x000fc4000f8e9670 */
[----:B------:R-:W-:Y:S01]  /*10930*/  LOP3.LUT R7, R41, UR14, R2, 0x96, !PT ;  /* 0x0000000e29077c12 */ /* 0x000fe2000f8e9602 */
[----:B------:R-:W-:-:S04]  /*10940*/  IMAD.WIDE.U32 R2, R0, -0x2daee0ad, RZ ;  /* 0xd2511f5300027825 */ /* 0x000fc800078e00ff */
[----:B------:R-:W-:Y:S01]  /*10950*/  IMAD.WIDE.U32 R14, R4, -0x2daee0ad, RZ ;  /* 0xd2511f53040e7825 */ /* 0x000fe200078e00ff */
[----:B------:R-:W-:-:S03]  /*10960*/  LOP3.LUT R4, R3, UR13, R205, 0x96, !PT ;  /* 0x0000000d03047c12 */ /* 0x000fc6000f8e96cd */
[----:B------:R-:W-:Y:S02]  /*10970*/  IMAD.MOV.U32 R67, RZ, RZ, R144 ;  /* 0x000000ffff437224 */ /* 0x000fe400078e0090 */
[----:B------:R-:W-:Y:S02]  /*10980*/  IMAD.MOV.U32 R194, RZ, RZ, R42 ;  /* 0x000000ffffc27224 */ /* 0x000fe400078e002a */
[----:B------:R-:W-:Y:S02]  /*10990*/  IMAD.MOV.U32 R190, RZ, RZ, R161 ;  /* 0x000000ffffbe7224 */ /* 0x000fe400078e00a1 */
[----:B------:R-:W-:Y:S01]  /*109a0*/  IMAD.MOV.U32 R42, RZ, RZ, R43 ;  /* 0x000000ffff2a7224 */ /* 0x000fe200078e002b */
[----:B------:R-:W-:Y:S01]  /*109b0*/  LOP3.LUT R0, R15, UR11, R2, 0x96, !PT ;  /* 0x0000000b0f007c12 */ /* 0x000fe2000f8e9602 */
[----:B------:R-:W-:Y:S02]  /*109c0*/  IMAD.MOV.U32 R44, RZ, RZ, R82 ;  /* 0x000000ffff2c7224 */ /* 0x000fe400078e0052 */
[----:B------:R-:W-:-:S02]  /*109d0*/  IMAD.MOV.U32 R43, RZ, RZ, R189 ;  /* 0x000000ffff2b7224 */ /* 0x000fc400078e00bd */
[----:B------:R-:W-:Y:S02]  /*109e0*/  IMAD.MOV.U32 R189, RZ, RZ, R66 ;  /* 0x000000ffffbd7224 */ /* 0x000fe400078e0042 */
[----:B------:R-:W-:Y:S02]  /*109f0*/  IMAD.MOV.U32 R66, RZ, RZ, R67 ;  /* 0x000000ffff427224 */ /* 0x000fe400078e0043 */
[----:B------:R-:W-:Y:S02]  /*10a00*/  IMAD.MOV.U32 R192, RZ, RZ, R84 ;  /* 0x000000ffffc07224 */ /* 0x000fe400078e0054 */
[----:B------:R-:W-:Y:S02]  /*10a10*/  IMAD.MOV.U32 R67, RZ, RZ, R190 ;  /* 0x000000ffff437224 */ /* 0x000fe400078e00be */
[----:B------:R-:W-:Y:S02]  /*10a20*/  IMAD.MOV.U32 R190, RZ, RZ, R44 ;  /* 0x000000ffffbe7224 */ /* 0x000fe400078e002c */
[----:B------:R-:W-:-:S02]  /*10a30*/  FFMA.FTZ R6, R231, c[0x0][0x23c], -R34 ;  /* 0x00008f00e7067a23 */ /* 0x000fc40000010822 */
[----:B------:R-:W-:Y:S02]  /*10a40*/  IMAD.MOV.U32 R44, RZ, RZ, R45 ;  /* 0x000000ffff2c7224 */ /* 0x000fe400078e002d */
[----:B------:R-:W-:-:S04]  /*10a50*/  IMAD.WIDE.U32 R2, R5, -0x2daee0ad, RZ ;  /* 0xd2511f5305027825 */ /* 0x000fc800078e00ff */
[----:B------:R-:W-:Y:S02]  /*10a60*/  IMAD.MOV.U32 R205, RZ, RZ, R80 ;  /* 0x000000ffffcd7224 */ /* 0x000fe400078e0050 */
[----:B------:R-:W-:Y:S02]  /*10a70*/  IMAD.MOV.U32 R231, RZ, RZ, R81 ;  /* 0x000000ffffe77224 */ /* 0x000fe400078e0051 */
[----:B------:R-:W-:Y:S02]  /*10a80*/  IMAD.MOV.U32 R45, RZ, RZ, R193 ;  /* 0x000000ffff2d7224 */ /* 0x000fe400078e00c1 */
[----:B------:R-:W-:Y:S01]  /*10a90*/  IMAD.WIDE.U32 R4, R4, -0x326172a9, RZ ;  /* 0xcd9e8d5704047825 */ /* 0x000fe200078e00ff */
[----:B------:R-:W-:Y:S03]  /*10aa0*/  HMMA.16816.F32.BF16 R180, R8, R12, R180 ;  /* 0x0000000c08b4723c */ /* 0x000fe600000418b4 */
[----:B------:R-:W-:-:S04]  /*10ab0*/  IMAD.WIDE.U32 R80, R0, -0x326172a9, RZ ;  /* 0xcd9e8d5700507825 */ /* 0x000fc800078e00ff */
[----:B------:R-:W-:Y:S01]  /*10ac0*/  IMAD.MOV.U32 R193, RZ, RZ, R192 ;  /* 0x000000ffffc17224 */ /* 0x000fe200078e00c0 */
[C---:B------:R-:W-:Y:S01]  /*10ad0*/  HMMA.16816.F32.BF16 R144, R8.reuse, R22, R176 ;  /* 0x000000160890723c */ /* 0x040fe200000418b0 */
[----:B------:R1:W-:Y:S01]  /*10ae0*/  MUFU.EX2 R192, R6 ;  /* 0x0000000600c07308 */ /* 0x0003e20000000800 */
[----:B------:R-:W-:Y:S01]  /*10af0*/  FFMA.FTZ R0, R232, c[0x0][0x23c], -R34 ;  /* 0x00008f00e8007a23 */ /* 0x000fe20000010822 */
[----:B------:R-:W-:Y:S01]  /*10b00*/  LOP3.LUT R12, R3, UR13, R46, 0x96, !PT ;  /* 0x0000000d030c7c12 */ /* 0x000fe2000f8e962e */
[----:B------:R-:W-:Y:S01]  /*10b10*/  IMAD.MOV.U32 R97, RZ, RZ, R163 ;  /* 0x000000ffff617224 */ /* 0x000fe200078e00a3 */
[----:B------:R-:W-:Y:S02]  /*10b20*/  LOP3.LUT R3, R5, UR12, R114, 0x96, !PT ;  /* 0x0000000c05037c12 */ /* 0x000fe4000f8e9672 */
[----:B------:R-:W-:Y:S01]  /*10b30*/  LOP3.LUT R4, R81, UR10, R4, 0x96, !PT ;  /* 0x0000000a51047c12 */ /* 0x000fe2000f8e9604 */
[----:B------:R-:W-:Y:S01]  /*10b40*/  HMMA.16816.F32.BF16 R176, R8, R18, R156 ;  /* 0x0000001208b0723c */ /* 0x000fe2000004189c */
[----:B------:R-:W-:-:S06]  /*10b50*/  IMAD.MOV.U32 R232, RZ, RZ, R96 ;  /* 0x000000ffffe87224 */ /* 0x000fcc00078e0060 */
[----:B------:R-:W-:Y:S02]  /*10b60*/  IMAD.MOV.U32 R158, RZ, RZ, R193 ;  /* 0x000000ffff9e7224 */ /* 0x000fe400078e00c1 */
[----:B-1----:R-:W-:Y:S01]  /*10b70*/  IMAD.WIDE.U32 R6, R7, -0x2daee0ad, RZ ;  /* 0xd2511f5307067825 */ /* 0x002fe200078e00ff */
[----:B------:R1:W-:Y:S04]  /*10b80*/  MUFU.EX2 R193, R0 ;  /* 0x0000000000c17308 */ /* 0x0003e80000000800 */
[----:B------:R-:W-:Y:S01]  /*10b90*/  LOP3.LUT R7, R7, UR11, R2, 0x96, !PT ;  /* 0x0000000b07077c12 */ /* 0x000fe2000f8e9602 */
[----:B------:R-:W-:-:S04]  /*10ba0*/  IMAD.WIDE.U32 R2, R3, -0x2daee0ad, RZ ;  /* 0xd2511f5303027825 */ /* 0x000fc800078e00ff */
[----:B-1----:R-:W-:Y:S02]  /*10bb0*/  FFMA.FTZ R0, R233, c[0x0][0x23c], -R34 ;  /* 0x00008f00e9007a23 */ /* 0x002fe40000010822 */
[----:B------:R-:W-:Y:S02]  /*10bc0*/  IMAD.MOV.U32 R233, RZ, RZ, R97 ;  /* 0x000000ffffe97224 */ /* 0x000fe400078e0061 */
[----:B------:R-:W-:Y:S01]  /*10bd0*/  IMAD.WIDE.U32 R96, R4, -0x2daee0ad, RZ ;  /* 0xd2511f5304607825 */ /* 0x000fe200078e00ff */
[----:B------:R-:W-:-:S03]  /*10be0*/  LOP3.LUT R15, R3, UR9, R14, 0x96, !PT ;  /* 0x00000009030f7c12 */ /* 0x000fc6000f8e960e */
[----:B------:R-:W-:Y:S01]  /*10bf0*/  IMAD.MOV.U32 R127, RZ, RZ, R194 ;  /* 0x000000ffff7f7224 */ /* 0x000fe200078e00c2 */
[----:B------:R-:W-:Y:S01]  /*10c00*/  LOP3.LUT R2, R97, UR7, R2, 0x96, !PT ;  /* 0x0000000761027c12 */ /* 0x000fe2000f8e9602 */
[----:B------:R1:W-:Y:S01]  /*10c10*/  MUFU.EX2 R194, R0 ;  /* 0x0000000000c27308 */ /* 0x0003e20000000800 */
[----:B------:R-:W-:-:S04]  /*10c20*/  IMAD.WIDE.U32 R4, R12, -0x326172a9, RZ ;  /* 0xcd9e8d570c047825 */ /* 0x000fc800078e00ff */
[----:B------:R-:W-:-:S04]  /*10c30*/  IMAD.WIDE.U32 R46, R7, -0x326172a9, RZ ;  /* 0xcd9e8d57072e7825 */ /* 0x000fc800078e00ff */
[----:B------:R-:W-:Y:S01]  /*10c40*/  IMAD.WIDE.U32 R2, R2, -0x326172a9, RZ ;  /* 0xcd9e8d5702027825 */ /* 0x000fe200078e00ff */
[----:B------:R-:W-:-:S03]  /*10c50*/  LOP3.LUT R7, R47, UR10, R4, 0x96, !PT ;  /* 0x0000000a2f077c12 */ /* 0x000fc6000f8e9604 */
[----:B-1----:R-:W-:Y:S02]  /*10c60*/  FFMA.FTZ R0, R234, c[0x0][0x23c], -R34 ;  /* 0x00008f00ea007a23 */ /* 0x002fe40000010822 */
[----:B------:R-:W-:Y:S02]  /*10c70*/  IMAD.MOV.U32 R234, RZ, RZ, R98 ;  /* 0x000000ffffea7224 */ /* 0x000fe400078e0062 */
[----:B------:R-:W-:Y:S02]  /*10c80*/  IMAD.MOV.U32 R98, RZ, RZ, R85 ;  /* 0x000000ffff627224 */ /* 0x000fe400078e0055 */
[----:B------:R-:W-:Y:S02]  /*10c90*/  IMAD.MOV.U32 R85, RZ, RZ, R107 ;  /* 0x000000ffff557224 */ /* 0x000fe400078e006b */
[----:B------:R1:W2:Y:S01]  /*10ca0*/  MUFU.EX2 R107, R0 ;  /* 0x00000000006b7308 */ /* 0x0002a20000000800 */
[----:B------:R-:W-:Y:S01]  /*10cb0*/  IMAD.MOV.U32 R82, RZ, RZ, R160 ;  /* 0x000000ffff527224 */ /* 0x000fe200078e00a0 */
[C---:B------:R-:W-:Y:S01]  /*10cc0*/  LOP3.LUT R4, R2.reuse, 0xffff, RZ, 0xc0, !PT ;  /* 0x0000ffff02047812 */ /* 0x040fe200078ec0ff */
[----:B------:R-:W-:Y:S01]  /*10cd0*/  IMAD.MOV.U32 R84, RZ, RZ, R162 ;  /* 0x000000ffff547224 */ /* 0x000fe200078e00a2 */
[----:B------:R-:W-:Y:S01]  /*10ce0*/  SHF.R.U32.HI R13, RZ, 0x10, R2 ;  /* 0x00000010ff0d7819 */ /* 0x000fe20000011602 */
[----:B------:R-:W-:Y:S01]  /*10cf0*/  HMMA.16816.F32.BF16 R160, R8, R16, R140 ;  /* 0x0000001008a0723c */ /* 0x000fe2000004188c */
[----:B------:R-:W-:Y:S01]  /*10d00*/  IMAD.MOV.U32 R159, RZ, RZ, R45 ;  /* 0x000000ffff9f7224 */ /* 0x000fe200078e002d */
[----:B------:R-:W-:-:S02]  /*10d10*/  LOP3.LUT R14, R2, 0xff, RZ, 0xc0, !PT ;  /* 0x000000ff020e7812 */ /* 0x000fc400078ec0ff */
[----:B------:R-:W-:-:S03]  /*10d20*/  SHF.R.U32.HI R12, RZ, 0x8, R4 ;  /* 0x00000008ff0c7819 */ /* 0x000fc60000011604 */
[----:B------:R-:W-:Y:S02]  /*10d30*/  IMAD.MOV.U32 R140, RZ, RZ, R44 ;  /* 0x000000ffff8c7224 */ /* 0x000fe400078e002c */
[----:B-1----:R-:W-:Y:S02]  /*10d40*/  FFMA.FTZ R0, R235, c[0x0][0x23c], -R35 ;  /* 0x00008f00eb007a23 */ /* 0x002fe40000010823 */
[----:B------:R-:W-:Y:S02]  /*10d50*/  IMAD.MOV.U32 R235, RZ, RZ, R86 ;  /* 0x000000ffffeb7224 */ /* 0x000fe400078e0056 */
[----:B------:R1:W-:Y:S01]  /*10d60*/  MUFU.EX2 R86, R0 ;  /* 0x0000000000567308 */ /* 0x0003e20000000800 */
[----:B------:R-:W-:Y:S01]  /*10d70*/  IMAD.WIDE.U32 R44, R15, -0x326172a9, RZ ;  /* 0xcd9e8d570f2c7825 */ /* 0x000fe200078e00ff */
[----:B------:R-:W-:Y:S02]  /*10d80*/  LOP3.LUT R5, R5, UR12, R40, 0x96, !PT ;  /* 0x0000000c05057c12 */ /* 0x000fe4000f8e9628 */
[----:B------:R-:W-:-:S02]  /*10d90*/  LOP3.LUT R4, R13, 0xff, RZ, 0xc0, !PT ;  /* 0x000000ff0d047812 */ /* 0x000fc400078ec0ff */
[----:B------:R-:W-:Y:S01]  /*10da0*/  SHF.R.U32.HI R2, RZ, 0x18, R2 ;  /* 0x00000018ff027819 */ /* 0x000fe20000011602 */
[----:B------:R-:W-:Y:S02]  /*10db0*/  IMAD.MOV.U32 R126, RZ, RZ, R42 ;  /* 0x000000ffff7e7224 */ /* 0x000fe400078e002a */
[----:B------:R-:W-:Y:S01]  /*10dc0*/  IMAD.MOV.U32 R125, RZ, RZ, R43 ;  /* 0x000000ffff7d7224 */ /* 0x000fe200078e002b */
[----:B------:R-:W-:Y:S01]  /*10dd0*/  PRMT R18, R4, 0x5410, R2 ;  /* 0x0000541004127816 */ /* 0x000fe20000000002 */
[----:B-1----:R-:W-:Y:S02]  /*10de0*/  FFMA.FTZ R0, R236, c[0x0][0x23c], -R35 ;  /* 0x00008f00ec007a23 */ /* 0x002fe40000010823 */
[----:B------:R-:W-:Y:S02]  /*10df0*/  IMAD.MOV.U32 R236, RZ, RZ, R87 ;  /* 0x000000ffffec7224 */ /* 0x000fe400078e0057 */
[----:B------:R1:W-:Y:S01]  /*10e00*/  MUFU.EX2 R87, R0 ;  /* 0x0000000000577308 */ /* 0x0003e20000000800 */
[----:B------:R-:W-:-:S02]  /*10e10*/  FFMA.FTZ R2, R237, c[0x0][0x23c], -R35 ;  /* 0x00008f00ed027a23 */ /* 0x000fc40000010823 */
[----:B------:R-:W-:-:S04]  /*10e20*/  IMAD.WIDE.U32 R4, R5, -0x2daee0ad, RZ ;  /* 0xd2511f5305047825 */ /* 0x000fc800078e00ff */
[----:B------:R-:W-:Y:S01]  /*10e30*/  IMAD.WIDE.U32 R42, R7, -0x2daee0ad, RZ ;  /* 0xd2511f53072a7825 */ /* 0x000fe200078e00ff */
[----:B------:R-:W-:Y:S02]  /*10e40*/  LOP3.LUT R6, R5, UR9, R6, 0x96, !PT ;  /* 0x0000000905067c12 */ /* 0x000fe4000f8e9606 */
[----:B-1----:R-:W-:Y:S01]  /*10e50*/  LOP3.LUT R0, R3, UR17, R44, 0x96, !PT ;  /* 0x0000001103007c12 */ /* 0x002fe2000f8e962c */
[----:B------:R-:W-:-:S03]  /*10e60*/  IMAD.MOV.U32 R44, RZ, RZ, R106 ;  /* 0x000000ffff2c7224 */ /* 0x000fc600078e006a */
[----:B------:R-:W-:Y:S01]  /*10e70*/  LOP3.LUT R3, R0, 0xffff, RZ, 0xc0, !PT ;  /* 0x0000ffff00037812 */ /* 0x000fe200078ec0ff */
[----:B------:R1:W-:Y:S01]  /*10e80*/  MUFU.EX2 R106, R2 ;  /* 0x00000002006a7308 */ /* 0x0003e20000000800 */
[----:B------:R-:W-:Y:S02]  /*10e90*/  FFMA.FTZ R5, R238, c[0x0][0x23c], -R35 ;  /* 0x00008f00ee057a23 */ /* 0x000fe40000010823 */
[----:B------:R-:W-:-:S05]  /*10ea0*/  IMAD.MOV.U32 R157, RZ, RZ, R101 ;  /* 0x000000ffff9d7224 */ /* 0x000fca00078e0065 */
[----:B------:R3:W4:Y:S01]  /*10eb0*/  MUFU.EX2 R101, R5 ;  /* 0x0000000500657308 */ /* 0x0007220000000800 */
[----:B-1----:R-:W-:Y:S02]  /*10ec0*/  LOP3.LUT R2, R43, UR7, R4, 0x96, !PT ;  /* 0x000000072b027c12 */ /* 0x002fe4000f8e9604 */
[----:B------:R-:W-:Y:S02]  /*10ed0*/  SHF.R.U32.HI R4, RZ, 0x8, R3 ;  /* 0x00000008ff047819 */ /* 0x000fe40000011603 */
[----:B------:R-:W-:Y:S01]  /*10ee0*/  LOP3.LUT R3, R0, 0xff, RZ, 0xc0, !PT ;  /* 0x000000ff00037812 */ /* 0x000fe200078ec0ff */
[----:B------:R-:W-:Y:S02]  /*10ef0*/  IMAD.MOV.U32 R237, RZ, RZ, R84 ;  /* 0x000000ffffed7224 */ /* 0x000fe400078e0054 */
[----:B---3--:R-:W-:Y:S01]  /*10f00*/  FFMA.FTZ R5, R239, c[0x0][0x23c], -R32 ;  /* 0x00008f00ef057a23 */ /* 0x008fe20000010820 */
[----:B------:R-:W-:Y:S01]  /*10f10*/  PRMT R15, R3, 0x5410, R4 ;  /* 0x00005410030f7816 */ /* 0x000fe20000000004 */
[----:B------:R-:W-:Y:S01]  /*10f20*/  IMAD.WIDE.U32 R2, R2, -0x326172a9, RZ ;  /* 0xcd9e8d5702027825 */ /* 0x000fe200078e00ff */
[----:B------:R-:W-:Y:S01]  /*10f30*/  SHF.R.U32.HI R7, RZ, 0x18, R0 ;  /* 0x00000018ff077819 */ /* 0x000fe20000011600 */
[----:B------:R1:W-:Y:S02]  /*10f40*/  MUFU.EX2 R84, R5 ;  /* 0x0000000500547308 */ /* 0x0003e40000000800 */
[----:B------:R-:W-:Y:S01]  /*10f50*/  IMAD.WIDE.U32 R40, R6, -0x326172a9, RZ ;  /* 0xcd9e8d5706287825 */ /* 0x000fe200078e00ff */
[----:B------:R-:W-:Y:S03]  /*10f60*/  HMMA.16816.F32.BF16 R128, R8, R20, R128 ;  /* 0x000000140880723c */ /* 0x000fe60000041880 */
[----:B------:R-:W-:Y:S01]  /*10f70*/  FFMA.FTZ R4, R240, c[0x0][0x23c], -R32 ;  /* 0x00008f00f0047a23 */ /* 0x000fe20000010820 */
[----:B------:R-:W-:Y:S01]  /*10f80*/  LOP3.LUT R6, R2, 0xff, RZ, 0xc0, !PT ;  /* 0x000000ff02067812 */ /* 0x000fe200078ec0ff */
[----:B------:R-:W-:-:S03]  /*10f90*/  IMAD.MOV.U32 R238, RZ, RZ, R85 ;  /* 0x000000ffffee7224 */ /* 0x000fc600078e0055 */
[----:B------:R-:W-:Y:S01]  /*10fa0*/  HMMA.16816.F32.BF16 R184, R8, R24, R68 ;  /* 0x0000001808b8723c */ /* 0x000fe20000041844 */
[----:B------:R3:W5:Y:S01]  /*10fb0*/  MUFU.EX2 R85, R4 ;  /* 0x0000000400557308 */ /* 0x0007620000000800 */
[----:B------:R-:W-:-:S06]  /*10fc0*/  IMAD.MOV.U32 R198, RZ, RZ, R100 ;  /* 0x000000ffffc67224 */ /* 0x000fcc00078e0064 */
[----:B------:R-:W-:Y:S01]  /*10fd0*/  HMMA.16816.F32.BF16 R52, R8, R26, R52 ;  /* 0x0000001a0834723c */ /* 0x000fe20000041834 */
[----:B-1----:R-:W-:Y:S01]  /*10fe0*/  SHF.R.U32.HI R5, RZ, 0x10, R0 ;  /* 0x00000010ff057819 */ /* 0x002fe20000011600 */
[----:B------:R-:W1:Y:S01]  /*10ff0*/  LDSM.16.MT88.4 R24, [R212+0x9800] ;  /* 0x00980000d418783b */ /* 0x000e620000004200 */
[----:B------:R-:W-:-:S05]  /*11000*/  LOP3.LUT R0, R2, 0xffff, RZ, 0xc0, !PT ;  /* 0x0000ffff02007812 */ /* 0x000fca00078ec0ff */
[----:B------:R-:W-:Y:S01]  /*11010*/  HMMA.16816.F32.BF16 R56, R8, R28, R56 ;  /* 0x0000001c0838723c */ /* 0x000fe20000041838 */
[----:B---3--:R-:W-:Y:S01]  /*11020*/  FFMA.FTZ R4, R241, c[0x0][0x23c], -R32 ;  /* 0x00008f00f1047a23 */ /* 0x008fe20000010820 */
[----:B------:R-:W-:-:S06]  /*11030*/  LOP3.LUT R5, R5, 0xff, RZ, 0xc0, !PT ;  /* 0x000000ff05057812 */ /* 0x000fcc00078ec0ff */
[----:B------:R-:W-:Y:S01]  /*11040*/  HMMA.16816.F32.BF16 R48, R8, R30, R48 ;  /* 0x0000001e0830723c */ /* 0x000fe20000041830 */
[----:B------:R-:W-:Y:S01]  /*11050*/  SHF.R.U32.HI R0, RZ, 0x8, R0 ;  /* 0x00000008ff007819 */ /* 0x000fe20000011600 */
[----:B------:R3:W-:Y:S01]  /*11060*/  MUFU.EX2 R100, R4 ;  /* 0x0000000400647308 */ /* 0x0007e20000000800 */
[----:B------:R-:W-:Y:S01]  /*11070*/  PRMT R19, R14, 0x5410, R12 ;  /* 0x000054100e137816 */ /* 0x000fe2000000000c */
[----:B------:R-:W-:Y:S01]  /*11080*/  IMAD.MOV.U32 R243, RZ, RZ, R64 ;  /* 0x000000fffff37224 */ /* 0x000fe200078e0040 */
[----:B------:R-:W1:Y:S02]  /*11090*/  LDSM.16.MT88.4 R20, [R214+0x9800] ;  /* 0x00980000d614783b */ /* 0x000e640000004200 */
[--C-:B------:R-:W-:Y:S02]  /*110a0*/  SHF.R.U32.HI R9, RZ, 0x10, R2.reuse ;  /* 0x00000010ff097819 */ /* 0x100fe40000011602 */
[----:B------:R-:W-:Y:S01]  /*110b0*/  SHF.R.U32.HI R8, RZ, 0x18, R2 ;  /* 0x00000018ff087819 */ /* 0x000fe20000011602 */
[----:B------:R-:W-:Y:S01]  /*110c0*/  IMAD.MOV.U32 R142, RZ, RZ, R67 ;  /* 0x000000ffff8e7224 */ /* 0x000fe200078e0043 */
[----:B------:R-:W-:Y:S01]  /*110d0*/  LOP3.LUT R2, R3, UR17, R40, 0x96, !PT ;  /* 0x0000001103027c12 */ /* 0x000fe2000f8e9628 */
[----:B------:R-:W-:Y:S01]  /*110e0*/  IMAD.MOV.U32 R143, RZ, RZ, R66 ;  /* 0x000000ffff8f7224 */ /* 0x000fe200078e0042 */
[----:B------:R-:W-:Y:S01]  /*110f0*/  PRMT R14, R5, 0x5410, R7 ;  /* 0x00005410050e7816 */ /* 0x000fe20000000007 */
[----:B------:R-:W-:Y:S01]  /*11100*/  LDSM.16.MT88.4 R28, [R212+0xb800] ;  /* 0x00b80000d41c783b */ /* 0x000fe20000004200 */
[----:B------:R-:W-:-:S02]  /*11110*/  SHF.R.U32.HI R3, RZ, 0x10, R2 ;  /* 0x00000010ff037819 */ /* 0x000fc40000011602 */
[----:B------:R-:W-:Y:S02]  /*11120*/  PRMT R17, R6, 0x5410, R0 ;  /* 0x0000541006117816 */ /* 0x000fe40000000000 */
[C---:B---3--:R-:W-:Y:S02]  /*11130*/  LOP3.LUT R4, R2.reuse, 0xffff, RZ, 0xc0, !PT ;  /* 0x0000ffff02047812 */ /* 0x048fe400078ec0ff */
[----:B------:R-:W-:Y:S02]  /*11140*/  LOP3.LUT R7, R2, 0xff, RZ, 0xc0, !PT ;  /* 0x000000ff02077812 */ /* 0x000fe400078ec0ff */
[----:B------:R-:W-:Y:S02]  /*11150*/  SHF.R.U32.HI R6, RZ, 0x18, R2 ;  /* 0x00000018ff067819 */ /* 0x000fe40000011602 */
[----:B------:R-:W-:Y:S02]  /*11160*/  LOP3.LUT R0, R9, 0xff, RZ, 0xc0, !PT ;  /* 0x000000ff09007812 */ /* 0x000fe400078ec0ff */
[----:B------:R-:W-:-:S02]  /*11170*/  LOP3.LUT R2, R3, 0xff, RZ, 0xc0, !PT ;  /* 0x000000ff03027812 */ /* 0x000fc400078ec0ff */
[----:B------:R-:W-:Y:S02]  /*11180*/  SHF.R.U32.HI R4, RZ, 0x8, R4 ;  /* 0x00000008ff047819 */ /* 0x000fe40000011604 */
[----:B------:R-:W-:Y:S01]  /*11190*/  PRMT R16, R0, 0x5410, R8 ;  /* 0x0000541000107816 */ /* 0x000fe20000000008 */
[--C-:B------:R-:W-:Y:S01]  /*111a0*/  HSET2.LE.AND R0, R19, R197.reuse, PT ;  /* 0x000000c513007233 */ /* 0x100fe20003803000 */
[----:B------:R-:W-:Y:S02]  /*111b0*/  PRMT R13, R2, 0x5410, R6 ;  /* 0x00005410020d7816 */ /* 0x000fe40000000006 */
[----:B--2---:R-:W-:Y:S01]  /*111c0*/  F2FP.BF16.PACK_AB R2, R107, R194 ;  /* 0x000000c26b02723e */ /* 0x004fe200000010ff */
[--C-:B------:R-:W-:Y:S01]  /*111d0*/  FFMA.FTZ R3, R248, c[0x0][0x23c], -R33.reuse ;  /* 0x00008f00f8037a23 */ /* 0x100fe20000010821 */
[----:B------:R-:W-:Y:S01]  /*111e0*/  PRMT R12, R7, 0x5410, R4 ;  /* 0x00005410070c7816 */ /* 0x000fe20000000004 */
[--C-:B------:R-:W-:Y:S01]  /*111f0*/  FFMA.FTZ R7, R65, c[0x0][0x23c], -R33.reuse ;  /* 0x00008f0041077a23 */ /* 0x100fe20000010821 */
[----:B------:R-:W-:Y:S01]  /*11200*/  LOP3.LUT R10, R0, R2, RZ, 0xc0, !PT ;  /* 0x00000002000a7212 */ /* 0x000fe200078ec0ff */
[----:B------:R-:W-:Y:S01]  /*11210*/  FFMA.FTZ R2, R210, c[0x0][0x23c], -R33 ;  /* 0x00008f00d2027a23 */ /* 0x000fe20000010821 */
[----:B------:R2:W-:Y:S01]  /*11220*/  MUFU.EX2 R64, R3 ;  /* 0x0000000300407308 */ /* 0x0005e20000000800 */
[----:B------:R-:W-:Y:S01]  /*11230*/  FFMA.FTZ R5, R247, c[0x0][0x23c], -R32 ;  /* 0x00008f00f7057a23 */ /* 0x000fe20000010820 */
[----:B------:R-:W-:-:S06]  /*11240*/  HSET2.LE.AND R0, R14, R197, PT ;  /* 0x000000c50e007233 */ /* 0x000fcc0003803000 */
[----:B------:R-:W3:Y:S01]  /*11250*/  MUFU.EX2 R47, R7 ;  /* 0x00000007002f7308 */ /* 0x000ee20000000800 */
[----:B----4-:R-:W-:-:S07]  /*11260*/  F2FP.BF16.PACK_AB R4, R101, R106 ;  /* 0x0000006a6504723e */ /* 0x010fce00000010ff */
[----:B------:R4:W-:Y:S01]  /*11270*/  MUFU.EX2 R65, R2 ;  /* 0x0000000200417308 */ /* 0x0009e20000000800 */
[----:B--2---:R-:W-:-:S07]  /*11280*/  HSET2.LE.AND R3, R18, R197, PT ;  /* 0x000000c512037233 */ /* 0x004fce0003803000 */
[----:B------:R2:W1:Y:S01]  /*11290*/  MUFU.EX2 R67, R5 ;  /* 0x0000000500437308 */ /* 0x0004620000000800 */
[----:B----4-:R-:W-:-:S04]  /*112a0*/  F2FP.BF16.PACK_AB R2, R87, R86 ;  /* 0x000000565702723e */ /* 0x010fc800000010ff */
[----:B------:R-:W-:Y:S01]  /*112b0*/  LOP3.LUT R9, R0, R2, RZ, 0xc0, !PT ;  /* 0x0000000200097212 */ /* 0x000fe200078ec0ff */
[--C-:B------:R-:W-:Y:S01]  /*112c0*/  HSET2.LE.AND R0, R12, R197.reuse, PT ;  /* 0x000000c50c007233 */ /* 0x100fe20003803000 */
[----:B-----5:R-:W-:Y:S02]  /*112d0*/  F2FP.BF16.PACK_AB R2, R85, R84 ;  /* 0x000000545502723e */ /* 0x020fe400000010ff */
[----:B------:R-:W-:Y:S01]  /*112e0*/  LOP3.LUT R11, R3, R4, RZ, 0xc0, !PT ;  /* 0x00000004030b7212 */ /* 0x000fe200078ec0ff */
[--C-:B--2---:R-:W-:Y:S01]  /*112f0*/  HSET2.LE.AND R5, R15, R197.reuse, PT ;  /* 0x000000c50f057233 */ /* 0x104fe20003803000 */
[----:B------:R-:W-:Y:S01]  /*11300*/  LOP3.LUT R4, R0, R2, RZ, 0xc0, !PT ;  /* 0x0000000200047212 */ /* 0x000fe200078ec0ff */
[----:B------:R-:W-:Y:S01]  /*11310*/  HSET2.LE.AND R0, R13, R197, PT ;  /* 0x000000c50d007233 */ /* 0x000fe20003803000 */
[----:B------:R-:W-:Y:S01]  /*11320*/  F2FP.BF16.PACK_AB R6, R193, R192 ;  /* 0x000000c0c106723e */ /* 0x000fe200000010ff */
[----:B------:R-:W-:Y:S01]  /*11330*/  FFMA.FTZ R3, R211, c[0x0][0x23c], -R33 ;  /* 0x00008f00d3037a23 */ /* 0x000fe20000010821 */
[----:B---3--:R-:W-:Y:S01]  /*11340*/  F2FP.BF16.PACK_AB R2, R47, R64 ;  /* 0x000000402f02723e */ /* 0x008fe200000010ff */
[----:B------:R-:W-:Y:S01]  /*11350*/  LDSM.16.MT88.4 R12, [R214+0xa800] ;  /* 0x00a80000d60c783b */ /* 0x000fe20000004200 */
[----:B------:R-:W-:-:S02]  /*11360*/  LOP3.LUT R8, R5, R6, RZ, 0xc0, !PT ;  /* 0x0000000605087212 */ /* 0x000fc400078ec0ff */
[----:B------:R-:W-:Y:S01]  /*11370*/  LOP3.LUT R5, R0, R2, RZ, 0xc0, !PT ;  /* 0x0000000200057212 */ /* 0x000fe200078ec0ff */
[--C-:B------:R-:W-:Y:S01]  /*11380*/  HSET2.LE.AND R0, R17, R197.reuse, PT ;  /* 0x000000c511007233 */ /* 0x100fe20003803000 */
[----:B-1----:R-:W-:Y:S01]  /*11390*/  F2FP.BF16.PACK_AB R2, R67, R100 ;  /* 0x000000644302723e */ /* 0x002fe200000010ff */
[----:B------:R-:W1:Y:S02]  /*113a0*/  MUFU.EX2 R66, R3 ;  /* 0x0000000300427308 */ /* 0x000e640000000800 */
[----:B------:R-:W-:Y:S01]  /*113b0*/  HMMA.16816.F32.BF16 R112, R8, R24, R36 ;  /* 0x000000180870723c */ /* 0x000fe20000041824 */
[----:B------:R-:W-:Y:S01]  /*113c0*/  LOP3.LUT R6, R0, R2, RZ, 0xc0, !PT ;  /* 0x0000000200067212 */ /* 0x000fe200078ec0ff */
[----:B------:R-:W-:Y:S01]  /*113d0*/  HSET2.LE.AND R0, R16, R197, PT ;  /* 0x000000c510007233 */ /* 0x000fe20003803000 */
[----:B------:R-:W-:Y:S04]  /*113e0*/  LDSM.16.MT88.4 R36, [R214+0xb800] ;  /* 0x00b80000d624783b */ /* 0x000fe80000004200 */
[----:B------:R-:W2:Y:S01]  /*113f0*/  LDSM.16.MT88.4 R16, [R212+0xa800] ;  /* 0x00a80000d410783b */ /* 0x000ea20000004200 */
[----:B-1----:R-:W-:-:S04]  /*11400*/  F2FP.BF16.PACK_AB R2, R66, R65 ;  /* 0x000000414202723e */ /* 0x002fc800000010ff */
[----:B------:R-:W-:Y:S01]  /*11410*/  LOP3.LUT R7, R0, R2, RZ, 0xc0, !PT ;  /* 0x0000000200077212 */ /* 0x000fe200078ec0ff */
[----:B------:R-:W-:-:S04]  /*11420*/  FFMA.FTZ R0, R238, c[0x0][0x23c], -R32 ;  /* 0x00008f00ee007a23 */ /* 0x000fc80000010820 */
[----:B------:R1:W-:Y:S01]  /*11430*/  MUFU.EX2 R40, R0 ;  /* 0x0000000000287308 */ /* 0x0003e20000000800 */
[----:B------:R-:W-:Y:S01]  /*11440*/  LOP3.LUT R2, R41, UR8, R46, 0x96, !PT ;  /* 0x0000000829027c12 */ /* 0x000fe2000f8e962e */
[----:B-1----:R-:W-:-:S06]  /*11450*/  FFMA.FTZ R0, R44, c[0x0][0x23c], -R32 ;  /* 0x00008f002c007a23 */ /* 0x002fcc0000010820 */
[----:B------:R1:W-:Y:S01]  /*11460*/  MUFU.EX2 R43, R0 ;  /* 0x00000000002b7308 */ /* 0x0003e20000000800 */
[----:B------:R-:W-:Y:S01]  /*11470*/  IMAD.WIDE.U32 R2, R2, -0x2daee0ad, RZ ;  /* 0xd2511f5302027825 */ /* 0x000fe200078e00ff */
[----:B------:R-:W-:Y:S03]  /*11480*/  HMMA.16816.F32.BF16 R116, R4, R24, R116 ;  /* 0x000000180474723c */ /* 0x000fe60000041874 */
[----:B-1----:R-:W-:-:S04]  /*11490*/  FFMA.FTZ R0, R237, c[0x0][0x23c], -R32 ;  /* 0x00008f00ed007a23 */ /* 0x002fc80000010820 */
[----:B------:R1:W-:Y:S01]  /*114a0*/  MUFU.EX2 R44, R0 ;  /* 0x00000000002c7308 */ /* 0x0003e20000000800 */
[----:B------:R-:W-:Y:S01]  /*114b0*/  HMMA.16816.F32.BF16 R120, R4, R26, R120 ;  /* 0x0000001a0478723c */ /* 0x000fe20000041878 */
[----:B------:R-:W-:Y:S02]  /*114c0*/  IMAD.MOV.U32 R124, RZ, RZ, R189 ;  /* 0x000000ffff7c7224 */ /* 0x000fe400078e00bd */
[----:B------:R-:W-:Y:S02]  /*114d0*/  IMAD.MOV.U32 R141, RZ, RZ, R190 ;  /* 0x000000ffff8d7224 */ /* 0x000fe400078e00be */
[----:B------:R-:W-:Y:S02]  /*114e0*/  IMAD.MOV.U32 R156, RZ, RZ, R188 ;  /* 0x000000ffff9c7224 */ /* 0x000fe400078e00bc */
[----:B-1----:R-:W-:-:S04]  /*114f0*/  FFMA.FTZ R0, R236, c[0x0][0x23c], -R32 ;  /* 0x00008f00ec007a23 */ /* 0x002fc80000010820 */
[----:B------:R1:W-:Y:S01]  /*11500*/  MUFU.EX2 R32, R0 ;  /* 0x0000000000207308 */ /* 0x0003e20000000800 */
[C---:B------:R-:W-:Y:S08]  /*11510*/  HMMA.16816.F32.BF16 R132, R4.reuse, R20, R132 ;  /* 0x000000140484723c */ /* 0x040ff00000041884 */
[----:B------:R-:W-:Y:S01]  /*11520*/  HMMA.16816.F32.BF16 R136, R4, R22, R136 ;  /* 0x000000160488723c */ /* 0x000fe20000041888 */
[----:B-1----:R-:W-:-:S07]  /*11530*/  FFMA.FTZ R0, R242, c[0x0][0x23c], -R33 ;  /* 0x00008f00f2007a23 */ /* 0x002fce0000010821 */
[C---:B--2---:R-:W-:Y:S08]  /*11540*/  HMMA.16816.F32.BF16 R148, R4.reuse, R16, R148 ;  /* 0x000000100494723c */ /* 0x044ff00000041894 */
[C---:B------:R-:W-:Y:S08]  /*11550*/  HMMA.16816.F32.BF16 R152, R4.reuse, R18, R152 ;  /* 0x000000120498723c */ /* 0x040ff00000041898 */
[C---:B------:R-:W-:Y:S08]  /*11560*/  HMMA.16816.F32.BF16 R164, R4.reuse, R12, R164 ;  /* 0x0000000c04a4723c */ /* 0x040ff000000418a4 */
[C---:B------:R-:W-:Y:S08]  /*11570*/  HMMA.16816.F32.BF16 R168, R4.reuse, R14, R168 ;  /* 0x0000000e04a8723c */ /* 0x040ff000000418a8 */
[C---:B------:R-:W-:Y:S08]  /*11580*/  HMMA.16816.F32.BF16 R72, R4.reuse, R28, R72 ;  /* 0x0000001c0448723c */ /* 0x040ff00000041848 */
[C---:B------:R-:W-:Y:S08]  /*11590*/  HMMA.16816.F32.BF16 R76, R4.reuse, R30, R76 ;  /* 0x0000001e044c723c */ /* 0x040ff0000004184c */
[C---:B------:R-:W-:Y:S08]  /*115a0*/  HMMA.16816.F32.BF16 R88, R4.reuse, R36, R88 ;  /* 0x000000240458723c */ /* 0x040ff00000041858 */
[----:B------:R-:W-:Y:S07]  /*115b0*/  HMMA.16816.F32.BF16 R68, R4, R38, R92 ;  /* 0x000000260444723c */ /* 0x000fee000004185c */
[----:B------:R-:W-:Y:S01]  /*115c0*/  FFMA.FTZ R4, R249, c[0x0][0x23c], -R33 ;  /* 0x00008f00f9047a23 */ /* 0x000fe20000010821 */
[----:B------:R-:W-:Y:S01]  /*115d0*/  HMMA.16816.F32.BF16 R108, R8, R26, R108 ;  /* 0x0000001a086c723c */ /* 0x000fe2000004186c */
[----:B------:R1:W-:Y:S01]  /*115e0*/  MUFU.EX2 R27, R0 ;  /* 0x00000000001b7308 */ /* 0x0003e20000000800 */
[----:B------:R-:W-:-:S02]  /*115f0*/  LOP3.LUT R6, R2, 0xffff, RZ, 0xc0, !PT ;  /* 0x0000ffff02067812 */ /* 0x000fc400078ec0ff */
[----:B------:R-:W-:-:S04]  /*11600*/  SHF.R.U32.HI R5, RZ, 0x10, R2 ;  /* 0x00000010ff057819 */ /* 0x000fc80000011602 */
[C---:B------:R-:W-:Y:S01]  /*11610*/  HMMA.16816.F32.BF16 R180, R8.reuse, R12, R180 ;  /* 0x0000000c08b4723c */ /* 0x040fe200000418b4 */
[----:B------:R2:W3:Y:S06]  /*11620*/  MUFU.EX2 R26, R4 ;  /* 0x00000004001a7308 */ /* 0x0004ec0000000800 */
[----:B------:R-:W-:Y:S01]  /*11630*/  SHF.R.U32.HI R12, RZ, 0x18, R2 ;  /* 0x00000018ff0c7819 */ /* 0x000fe20000011602 */
[----:B------:R-:W-:Y:S01]  /*11640*/  HMMA.16816.F32.BF16 R188, R8, R14, R172 ;  /* 0x0000000e08bc723c */ /* 0x000fe200000418ac */
[----:B-1----:R-:W-:Y:S01]  /*11650*/  LOP3.LUT R0, R3, UR18, R42, 0x96, !PT ;  /* 0x0000001203007c12 */ /* 0x002fe2000f8e962a */
[--C-:B------:R-:W-:Y:S01]  /*11660*/  FFMA.FTZ R7, R250, c[0x0][0x23c], -R33.reuse ;  /* 0x00008f00fa077a23 */ /* 0x100fe20000010821 */
[----:B------:R-:W-:Y:S04]  /*11670*/  LDSM.16.MT88.4 R172, [R214+0xac00] ;  /* 0x00ac0000d6ac783b */ /* 0x000fe80000004200 */
[----:B------:R-:W-:Y:S01]  /*11680*/  LOP3.LUT R15, R2, 0xff, RZ, 0xc0, !PT ;  /* 0x000000ff020f7812 */ /* 0x000fe200078ec0ff */
[----:B------:R-:W-:Y:S01]  /*11690*/  FFMA.FTZ R2, R251, c[0x0][0x23c], -R33 ;  /* 0x00008f00fb027a23 */ /* 0x000fe20000010821 */
[----:B--2---:R-:W-:-:S02]  /*116a0*/  LOP3.LUT R4, R0, 0xffff, RZ, 0xc0, !PT ;  /* 0x0000ffff00047812 */ /* 0x004fc400078ec0ff */
[----:B------:R-:W-:Y:S01]  /*116b0*/  LOP3.LUT R14, R0, 0xff, RZ, 0xc0, !PT ;  /* 0x000000ff000e7812 */ /* 0x000fe200078ec0ff */
[----:B------:R1:W-:Y:S01]  /*116c0*/  MUFU.EX2 R25, R2 ;  /* 0x0000000200197308 */ /* 0x0003e20000000800 */
[--C-:B------:R-:W-:Y:S02]  /*116d0*/  SHF.R.U32.HI R3, RZ, 0x10, R0.reuse ;  /* 0x00000010ff037819 */ /* 0x100fe40000011600 */
[----:B------:R-:W-:Y:S02]  /*116e0*/  SHF.R.U32.HI R13, RZ, 0x18, R0 ;  /* 0x00000018ff0d7819 */ /* 0x000fe40000011600 */
[----:B------:R-:W-:Y:S02]  /*116f0*/  SHF.R.U32.HI R0, RZ, 0x8, R6 ;  /* 0x00000008ff007819 */ /* 0x000fe40000011606 */
[----:B------:R-:W-:Y:S02]  /*11700*/  SHF.R.U32.HI R4, RZ, 0x8, R4 ;  /* 0x00000008ff047819 */ /* 0x000fe40000011604 */
[----:B------:R-:W-:-:S02]  /*11710*/  PRMT R0, R15, 0x5410, R0 ;  /* 0x000054100f007816 */ /* 0x000fc40000000000 */
[----:B------:R-:W-:Y:S02]  /*11720*/  PRMT R4, R14, 0x5410, R4 ;  /* 0x000054100e047816 */ /* 0x000fe40000000004 */
[----:B-1----:R-:W-:Y:S02]  /*11730*/  LOP3.LUT R2, R5, 0xff, RZ, 0xc0, !PT ;  /* 0x000000ff05027812 */ /* 0x002fe400078ec0ff */
[----:B------:R-:W-:Y:S02]  /*11740*/  LOP3.LUT R3, R3, 0xff, RZ, 0xc0, !PT ;  /* 0x000000ff03037812 */ /* 0x000fe400078ec0ff */
[----:B------:R-:W-:Y:S01]  /*11750*/  PRMT R2, R2, 0x5410, R12 ;  /* 0x0000541002027816 */ /* 0x000fe2000000000c */
[----:B------:R1:W2:Y:S01]  /*11760*/  MUFU.EX2 R24, R7 ;  /* 0x0000000700187308 */ /* 0x0002a20000000800 */
[--C-:B------:R-:W-:Y:S01]  /*11770*/  HSET2.LE.AND R5, R0, R197.reuse, PT ;  /* 0x000000c500057233 */ /* 0x100fe20003803000 */
[----:B------:R-:W-:Y:S01]  /*11780*/  PRMT R3, R3, 0x5410, R13 ;  /* 0x0000541003037816 */ /* 0x000fe2000000000d */
[----:B------:R-:W-:Y:S01]  /*11790*/  HSET2.LE.AND R0, R4, R197, PT ;  /* 0x000000c504007233 */ /* 0x000fe20003803000 */
[----:B------:R-:W-:Y:S01]  /*117a0*/  HMMA.16816.F32.BF16 R128, R8, R20, R128 ;  /* 0x000000140880723c */ /* 0x000fe20000041880 */
[----:B---3--:R-:W-:-:S07]  /*117b0*/  F2FP.BF16.PACK_AB R4, R26, R27 ;  /* 0x0000001b1a04723e */ /* 0x008fce00000010ff */
[----:B------:R-:W-:Y:S01]  /*117c0*/  HMMA.16816.F32.BF16 R160, R8, R16, R160 ;  /* 0x0000001008a0723c */ /* 0x000fe200000418a0 */
[----:B------:R-:W-:Y:S01]  /*117d0*/  IMAD.MOV.U32 R21, RZ, RZ, R127 ;  /* 0x000000ffff157224 */ /* 0x000fe200078e007f */
[--C-:B-1----:R-:W-:Y:S01]  /*117e0*/  HSET2.LE.AND R7, R2, R197.reuse, PT ;  /* 0x000000c502077233 */ /* 0x102fe20003803000 */
[----:B------:R-:W-:Y:S01]  /*117f0*/  F2FP.BF16.PACK_AB R2, R43, R40 ;  /* 0x000000282b02723e */ /* 0x000fe200000010ff */
[----:B------:R-:W-:-:S03]  /*11800*/  HSET2.LE.AND R3, R3, R197, PT ;  /* 0x000000c503037233 */ /* 0x000fc60003803000 */
[----:B------:R-:W-:Y:S01]  /*11810*/  LOP3.LUT R16, R45, UR8, R80, 0x96, !PT ;  /* 0x000000082d107c12 */ /* 0x000fe2000f8e9650 */
[C---:B------:R-:W-:Y:S01]  /*11820*/  HMMA.16816.F32.BF16 R144, R8.reuse, R22, R144 ;  /* 0x000000160890723c */ /* 0x040fe20000041890 */
[----:B------:R-:W-:Y:S01]  /*11830*/  LOP3.LUT R92, R0, R2, RZ, 0xc0, !PT ;  /* 0x00000002005c7212 */ /* 0x000fe200078ec0ff */
[----:B------:R-:W-:Y:S01]  /*11840*/  FFMA.FTZ R0, R21, c[0x0][0x23c], -R34 ;  /* 0x00008f0015007a23 */ /* 0x000fe20000010822 */
[----:B------:R-:W-:Y:S01]  /*11850*/  F2FP.BF16.PACK_AB R6, R32, R44 ;  /* 0x0000002c2006723e */ /* 0x000fe200000010ff */
[----:B------:R-:W-:Y:S01]  /*11860*/  IMAD.MOV.U32 R20, RZ, RZ, R126 ;  /* 0x000000ffff147224 */ /* 0x000fe200078e007e */
[----:B------:R-:W-:Y:S01]  /*11870*/  LOP3.LUT R93, R3, R4, RZ, 0xc0, !PT ;  /* 0x00000004035d7212 */ /* 0x000fe200078ec0ff */
[----:B------:R1:W-:Y:S01]  /*11880*/  MUFU.EX2 R21, R0 ;  /* 0x0000000000157308 */ /* 0x0003e20000000800 */
[----:B------:R-:W-:Y:S01]  /*11890*/  IMAD.WIDE.U32 R2, R16, -0x2daee0ad, RZ ;  /* 0xd2511f5310027825 */ /* 0x000fe200078e00ff */
[----:B------:R-:W-:Y:S03]  /*118a0*/  HMMA.16816.F32.BF16 R176, R8, R18, R176 ;  /* 0x0000001208b0723c */ /* 0x000fe600000418b0 */
[----:B------:R-:W-:-:S02]  /*118b0*/  IMAD.MOV.U32 R248, RZ, RZ, R141 ;  /* 0x000000fffff87224 */ /* 0x000fc400078e008d */
[----:B------:R-:W-:Y:S01]  /*118c0*/  IMAD.MOV.U32 R240, RZ, RZ, R142 ;  /* 0x000000fffff07224 */ /* 0x000fe200078e008e */
[----:B------:R-:W-:Y:S02]  /*118d0*/  LDSM.16.MT88.4 R12, [R214+0xbc00] ;  /* 0x00bc0000d60c783b */ /* 0x000fe40000004200 */
[----:B------:R-:W-:Y:S01]  /*118e0*/  HMMA.16816.F32.BF16 R184, R8, R28, R184 ;  /* 0x0000001c08b8723c */ /* 0x000fe200000418b8 */
[----:B-1----:R-:W-:-:S07]  /*118f0*/  FFMA.FTZ R0, R20, c[0x0][0x23c], -R34 ;  /* 0x00008f0014007a23 */ /* 0x002fce0000010822 */
[----:B------:R-:W-:Y:S01]  /*11900*/  HMMA.16816.F32.BF16 R52, R8, R30, R52 ;  /* 0x0000001e0834723c */ /* 0x000fe20000041834 */
[----:B------:R1:W3:Y:S01]  /*11910*/  MUFU.EX2 R20, R0 ;  /* 0x0000000000147308 */ /* 0x0002e20000000800 */
[----:B------:R-:W-:-:S06]  /*11920*/  FFMA.FTZ R4, R248, c[0x0][0x23c], -R34 ;  /* 0x00008f00f8047a23 */ /* 0x000fcc0000010822 */
[----:B------:R-:W-:Y:S01]  /*11930*/  HMMA.16816.F32.BF16 R56, R8, R36, R56 ;  /* 0x000000240838723c */ /* 0x000fe20000041838 */
[----:B------:R-:W-:Y:S01]  /*11940*/  IMAD.MOV.U32 R247, RZ, RZ, R235 ;  /* 0x000000fffff77224 */ /* 0x000fe200078e00eb */
[----:B------:R-:W-:-:S06]  /*11950*/  LOP3.LUT R94, R5, R6, RZ, 0xc0, !PT ;  /* 0x00000006055e7212 */ /* 0x000fcc00078ec0ff */
[----:B------:R-:W-:Y:S01]  /*11960*/  HMMA.16816.F32.BF16 R48, R8, R38, R48 ;  /* 0x000000260830723c */ /* 0x000fe20000041830 */
[----:B-1----:R-:W-:Y:S02]  /*11970*/  LOP3.LUT R0, R3, UR18, R96, 0x96, !PT ;  /* 0x0000001203007c12 */ /* 0x002fe4000f8e9660 */
[----:B------:R-:W-:-:S04]  /*11980*/  LOP3.LUT R3, R2, 0xffff, RZ, 0xc0, !PT ;  /* 0x0000ffff02037812 */ /* 0x000fc800078ec0ff */
[----:B--2---:R-:W-:Y:S01]  /*11990*/  F2FP.BF16.PACK_AB R8, R24, R25 ;  /* 0x000000191808723e */ /* 0x004fe200000010ff */
[----:B------:R-:W-:Y:S01]  /*119a0*/  FFMA.FTZ R23, R82, R60, R240 ;  /* 0x0000003c52177223 */ /* 0x000fe200000100f0 */
[----:B------:R-:W-:Y:S02]  /*119b0*/  LOP3.LUT R5, R2, 0xff, RZ, 0xc0, !PT ;  /* 0x000000ff02057812 */ /* 0x000fe400078ec0ff */
[----:B------:R-:W-:Y:S01]  /*119c0*/  LOP3.LUT R95, R7, R8, RZ, 0xc0, !PT ;  /* 0x00000008075f7212 */ /* 0x000fe200078ec0ff */
[----:B------:R-:W-:Y:S01]  /*119d0*/  IMAD.MOV.U32 R240, RZ, RZ, R83 ;  /* 0x000000fffff07224 */ /* 0x000fe200078e0053 */
[----:B------:R-:W-:Y:S01]  /*119e0*/  SHF.R.U32.HI R3, RZ, 0x8, R3 ;  /* 0x00000008ff037819 */ /* 0x000fe20000011603 */
[----:B------:R1:W-:Y:S01]  /*119f0*/  MUFU.EX2 R18, R4 ;  /* 0x0000000400127308 */ /* 0x0003e20000000800 */
[----:B------:R-:W-:Y:S01]  /*11a00*/  SHF.R.U32.HI R7, RZ, 0x10, R2 ;  /* 0x00000010ff077819 */ /* 0x000fe20000011602 */
[----:B------:R-:W-:Y:S01]  /*11a10*/  FFMA.FTZ R6, R247, c[0x0][0x23c], -R34 ;  /* 0x00008f00f7067a23 */ /* 0x000fe20000010822 */
[----:B------:R-:W-:Y:S01]  /*11a20*/  PRMT R8, R5, 0x5410, R3 ;  /* 0x0000541005087816 */ /* 0x000fe20000000003 */
[----:B------:R-:W-:Y:S01]  /*11a30*/  IMAD.MOV.U32 R239, RZ, RZ, R140 ;  /* 0x000000ffffef7224 */ /* 0x000fe200078e008c */
[----:B------:R-:W-:Y:S01]  /*11a40*/  LDSM.16.MT88.4 R80, [R212+0xbc00] ;  /* 0x00bc0000d450783b */ /* 0x000fe20000004200 */
[----:B------:R-:W-:-:S02]  /*11a50*/  FFMA.FTZ R3, R240, c[0x0][0x23c], -R35 ;  /* 0x00008f00f0037a23 */ /* 0x000fc40000010823 */
[----:B------:R2:W4:Y:S01]  /*11a60*/  MUFU.EX2 R17, R6 ;  /* 0x0000000600117308 */ /* 0x0005220000000800 */
[----:B-1----:R-:W-:Y:S02]  /*11a70*/  SHF.R.U32.HI R4, RZ, 0x18, R2 ;  /* 0x00000018ff047819 */ /* 0x002fe40000011602 */
[----:B------:R-:W-:-:S05]  /*11a80*/  LOP3.LUT R2, R7, 0xff, RZ, 0xc0, !PT ;  /* 0x000000ff07027812 */ /* 0x000fca00078ec0ff */
[----:B------:R1:W-:Y:S01]  /*11a90*/  MUFU.EX2 R9, R3 ;  /* 0x0000000300097308 */ /* 0x0003e20000000800 */
[----:B--2---:R-:W-:Y:S01]  /*11aa0*/  PRMT R6, R2, 0x5410, R4 ;  /* 0x0000541002067816 */ /* 0x004fe20000000004 */
[----:B------:R-:W-:-:S06]  /*11ab0*/  FFMA.FTZ R2, R239, c[0x0][0x23c], -R35 ;  /* 0x00008f00ef027a23 */ /* 0x000fcc0000010823 */
[----:B------:R2:W5:Y:S01]  /*11ac0*/  MUFU.EX2 R11, R2 ;  /* 0x00000002000b7308 */ /* 0x0005620000000800 */
[----:B-1----:R-:W-:Y:S01]  /*11ad0*/  LOP3.LUT R3, R0, 0xffff, RZ, 0xc0, !PT ;  /* 0x0000ffff00037812 */ /* 0x002fe200078ec0ff */
[----:B------:R-:W-:-:S03]  /*11ae0*/  IMAD.MOV.U32 R237, RZ, RZ, R158 ;  /* 0x000000ffffed7224 */ /* 0x000fc600078e009e */
[----:B------:R-:W-:Y:S01]  /*11af0*/  SHF.R.U32.HI R3, RZ, 0x8, R3 ;  /* 0x00000008ff037819 */ /* 0x000fe20000011603 */
[----:B------:R-:W-:Y:S01]  /*11b00*/  IMAD.MOV.U32 R238, RZ, RZ, R159 ;  /* 0x000000ffffee7224 */ /* 0x000fe200078e009f */
[----:B--2---:R-:W-:-:S03]  /*11b10*/  LOP3.LUT R2, R0, 0xff, RZ, 0xc0, !PT ;  /* 0x000000ff00027812 */ /* 0x004fc600078ec0ff */
[----:B------:R-:W-:Y:S01]  /*11b20*/  FFMA.FTZ R4, R238, c[0x0][0x23c], -R35 ;  /* 0x00008f00ee047a23 */ /* 0x000fe20000010823 */
[----:B------:R-:W-:Y:S02]  /*11b30*/  PRMT R3, R2, 0x5410, R3 ;  /* 0x0000541002037816 */ /* 0x000fe40000000003 */
[--C-:B------:R-:W-:Y:S01]  /*11b40*/  SHF.R.U32.HI R2, RZ, 0x10, R0.reuse ;  /* 0x00000010ff027819 */ /* 0x100fe20000011600 */
[----:B------:R-:W-:Y:S01]  /*11b50*/  FFMA.FTZ R5, R237, c[0x0][0x23c], -R35 ;  /* 0x00008f00ed057a23 */ /* 0x000fe20000010823 */
[----:B------:R-:W-:Y:S02]  /*11b60*/  SHF.R.U32.HI R0, RZ, 0x18, R0 ;  /* 0x00000018ff007819 */ /* 0x000fe40000011600 */
[----:B------:R-:W-:Y:S01]  /*11b70*/  LOP3.LUT R2, R2, 0xff, RZ, 0xc0, !PT ;  /* 0x000000ff02027812 */ /* 0x000fe200078ec0ff */
[----:B------:R5:W-:Y:S03]  /*11b80*/  MUFU.EX2 R16, R4 ;  /* 0x0000000400107308 */ /* 0x000be60000000800 */
[----:B------:R-:W-:-:S05]  /*11b90*/  PRMT R2, R2, 0x5410, R0 ;  /* 0x0000541002027816 */ /* 0x000fca0000000000 */
[----:B------:R1:W2:Y:S01]  /*11ba0*/  MUFU.EX2 R10, R5 ;  /* 0x00000005000a7308 */ /* 0x0002a20000000800 */
[--C-:B------:R-:W-:Y:S02]  /*11bb0*/  HSET2.LE.AND R0, R3, R197.reuse, PT ;  /* 0x000000c503007233 */ /* 0x100fe40003803000 */
[--C-:B------:R-:W-:Y:S01]  /*11bc0*/  HSET2.LE.AND R3, R2, R197.reuse, PT ;  /* 0x000000c502037233 */ /* 0x100fe20003803000 */
[----:B---3--:R-:W-:Y:S01]  /*11bd0*/  F2FP.BF16.PACK_AB R2, R20, R21 ;  /* 0x000000151402723e */ /* 0x008fe200000010ff */
[----:B------:R-:W-:Y:S02]  /*11be0*/  IMAD.MOV.U32 R210, RZ, RZ, R124 ;  /* 0x000000ffffd27224 */ /* 0x000fe400078e007c */
[----:B------:R-:W-:Y:S01]  /*11bf0*/  IMAD.MOV.U32 R211, RZ, RZ, R125 ;  /* 0x000000ffffd37224 */ /* 0x000fe200078e007d */
[----:B------:R-:W-:Y:S01]  /*11c00*/  LOP3.LUT R96, R0, R2, RZ, 0xc0, !PT ;  /* 0x0000000200607212 */ /* 0x000fe200078ec0ff */
[----:B------:R-:W-:Y:S01]  /*11c10*/  IMAD.MOV.U32 R241, RZ, RZ, R143 ;  /* 0x000000fffff17224 */ /* 0x000fe200078e008f */
[----:B----4-:R-:W-:Y:S01]  /*11c20*/  F2FP.BF16.PACK_AB R0, R17, R18 ;  /* 0x000000121100723e */ /* 0x010fe200000010ff */
[----:B------:R-:W-:Y:S01]  /*11c30*/  IMAD.MOV.U32 R237, RZ, RZ, R98 ;  /* 0x000000ffffed7224 */ /* 0x000fe200078e0062 */
[----:B-----5:R-:W-:Y:S01]  /*11c40*/  F2FP.BF16.PACK_AB R4, R11, R9 ;  /* 0x000000090b04723e */ /* 0x020fe200000010ff */
[----:B------:R-:W-:Y:S01]  /*11c50*/  IMAD.MOV.U32 R238, RZ, RZ, R99 ;  /* 0x000000ffffee7224 */ /* 0x000fe200078e0063 */
[----:B------:R-:W-:-:S02]  /*11c60*/  HSET2.LE.AND R6, R6, R197, PT ;  /* 0x000000c506067233 */ /* 0x000fc40003803000 */
[----:B-1----:R-:W-:Y:S01]  /*11c70*/  HSET2.LE.AND R5, R8, R197, PT ;  /* 0x000000c508057233 */ /* 0x002fe20003803000 */
[----:B------:R-:W-:Y:S01]  /*11c80*/  IMAD.MOV.U32 R236, RZ, RZ, R234 ;  /* 0x000000ffffec7224 */ /* 0x000fe200078e00ea */
[----:B--2---:R-:W-:Y:S01]  /*11c90*/  F2FP.BF16.PACK_AB R2, R10, R16 ;  /* 0x000000100a02723e */ /* 0x004fe200000010ff */
[----:B------:R-:W-:Y:S02]  /*11ca0*/  FFMA.FTZ R22, R210, R61, R211 ;  /* 0x0000003dd2167223 */ /* 0x000fe400000100d3 */
[----:B------:R-:W-:Y:S01]  /*11cb0*/  IMAD.MOV.U32 R235, RZ, RZ, R233 ;  /* 0x000000ffffeb7224 */ /* 0x000fe200078e00e9 */
[----:B------:R-:W-:Y:S01]  /*11cc0*/  LOP3.LUT R98, R5, R0, RZ, 0xc0, !PT ;  /* 0x0000000005627212 */ /* 0x000fe200078ec0ff */
[----:B------:R-:W-:Y:S01]  /*11cd0*/  IMAD.MOV.U32 R234, RZ, RZ, R232 ;  /* 0x000000ffffea7224 */ /* 0x000fe200078e00e8 */
[----:B------:R-:W-:Y:S01]  /*11ce0*/  LOP3.LUT R97, R3, R4, RZ, 0xc0, !PT ;  /* 0x0000000403617212 */ /* 0x000fe200078ec0ff */
[----:B------:R-:W-:Y:S01]  /*11cf0*/  FFMA.FTZ R19, R241, R62, R252 ;  /* 0x0000003ef1137223 */ /* 0x000fe200000100fc */
[----:B------:R-:W1:Y:S01]  /*11d00*/  LDSM.16.MT88.4 R140, [R214+0x9c00] ;  /* 0x009c0000d68c783b */ /* 0x000e620000004200 */
[----:B------:R-:W-:Y:S01]  /*11d10*/  FFMA.FTZ R0, R237, R63, R238 ;  /* 0x0000003fed007223 */ /* 0x000fe200000100ee */
[----:B------:R-:W-:Y:S01]  /*11d20*/  LOP3.LUT R99, R6, R2, RZ, 0xc0, !PT ;  /* 0x0000000206637212 */ /* 0x000fe200078ec0ff */
[----:B------:R-:W-:Y:S01]  /*11d30*/  IMAD.MOV.U32 R233, RZ, RZ, R231 ;  /* 0x000000ffffe97224 */ /* 0x000fe200078e00e7 */
[----:B------:R-:W2:Y:S01]  /*11d40*/  LDSM.16.MT88.4 R124, [R212+0x9c00] ;  /* 0x009c0000d47c783b */ /* 0x000ea20000004200 */
[----:B------:R-:W-:-:S02]  /*11d50*/  FADD.FTZ R4, R236, R22 ;  /* 0x00000016ec047221 */ /* 0x000fc40000010000 */
[----:B------:R-:W-:Y:S02]  /*11d60*/  IMAD.MOV.U32 R232, RZ, RZ, R205 ;  /* 0x000000ffffe87224 */ /* 0x000fe400078e00cd */
[----:B------:R-:W-:Y:S02]  /*11d70*/  FADD.FTZ R3, R235, R23 ;  /* 0x00000017eb037221 */ /* 0x000fe40000010000 */
[----:B------:R-:W-:Y:S02]  /*11d80*/  IMAD.MOV.U32 R231, RZ, RZ, R243 ;  /* 0x000000ffffe77224 */ /* 0x000fe400078e00f3 */
[----:B------:R-:W-:Y:S02]  /*11d90*/  FADD.FTZ R2, R234, R19 ;  /* 0x00000013ea027221 */ /* 0x000fe40000010000 */
[----:B------:R-:W-:Y:S02]  /*11da0*/  FADD.FTZ R0, R246, R0 ;  /* 0x00000000f6007221 */ /* 0x000fe40000010000 */
[----:B------:R-:W-:-:S02]  /*11db0*/  IMAD.MOV.U32 R205, RZ, RZ, R156 ;  /* 0x000000ffffcd7224 */ /* 0x000fc400078e009c */
[----:B------:R-:W-:Y:S02]  /*11dc0*/  FADD.FTZ R7, R233, R4 ;  /* 0x00000004e9077221 */ /* 0x000fe40000010000 */
[----:B------:R-:W-:Y:S02]  /*11dd0*/  IMAD.MOV.U32 R243, RZ, RZ, R157 ;  /* 0x000000fffff37224 */ /* 0x000fe400078e009d */
[----:B------:R-:W-:Y:S01]  /*11de0*/  FADD.FTZ R6, R232, R3 ;  /* 0x00000003e8067221 */ /* 0x000fe20000010000 */
[----:B------:R-:W3:Y:S01]  /*11df0*/  LDSM.16.MT88.4 R156, [R212+0xac00] ;  /* 0x00ac0000d49c783b */ /* 0x000ee20000004200 */
        /* <DEDUP_REMOVED lines=54> */
[C---:B-1----:R-:W-:Y:S01]  /*12160*/  HMMA.16816.F32.BF16 R132, R92.reuse, R140, R132 ;  /* 0x0000008c5c84723c */ /* 0x042fe20000041884 */
[----:B------:R1:W-:Y:S04]  /*12170*/  STL [R1+0x20], R5 ;  /* 0x0000200501007387 */ /* 0x0003e80000100800 */
[----:B------:R1:W-:Y:S03]  /*12180*/  STL [R1+0x48], R3 ;  /* 0x0000480301007387 */ /* 0x0003e60000100800 */
[----:B------:R-:W-:Y:S01]  /*12190*/  HMMA.16816.F32.BF16 R136, R92, R142, R136 ;  /* 0x0000008e5c88723c */ /* 0x000fe20000041888 */
[----:B------:R1:W-:Y:S04]  /*121a0*/  STL [R1+0x50], R0 ;  /* 0x0000500001007387 */ /* 0x0003e80000100800 */
[----:B------:R1:W-:Y:S03]  /*121b0*/  STL [R1+0x4c], R2 ;  /* 0x00004c0201007387 */ /* 0x0003e60000100800 */
[----:B------:R-:W-:Y:S08]  /*121c0*/  HMMA.16816.F32.BF16 R128, R96, R140, R128 ;  /* 0x0000008c6080723c */ /* 0x000ff00000041880 */
[C---:B--2---:R-:W-:Y:S08]  /*121d0*/  HMMA.16816.F32.BF16 R116, R92.reuse, R124, R116 ;  /* 0x0000007c5c74723c */ /* 0x044ff00000041874 */
[C---:B------:R-:W-:Y:S08]  /*121e0*/  HMMA.16816.F32.BF16 R120, R92.reuse, R126, R120 ;  /* 0x0000007e5c78723c */ /* 0x040ff00000041878 */
[C---:B---3--:R-:W-:Y:S08]  /*121f0*/  HMMA.16816.F32.BF16 R148, R92.reuse, R156, R148 ;  /* 0x0000009c5c94723c */ /* 0x048ff00000041894 */
[C---:B------:R-:W-:Y:S08]  /*12200*/  HMMA.16816.F32.BF16 R152, R92.reuse, R158, R152 ;  /* 0x0000009e5c98723c */ /* 0x040ff00000041898 */
[C---:B------:R-:W-:Y:S08]  /*12210*/  HMMA.16816.F32.BF16 R164, R92.reuse, R172, R164 ;  /* 0x000000ac5ca4723c */ /* 0x040ff000000418a4 */
[C---:B------:R-:W-:Y:S08]  /*12220*/  HMMA.16816.F32.BF16 R168, R92.reuse, R174, R168 ;  /* 0x000000ae5ca8723c */ /* 0x040ff000000418a8 */
[C---:B------:R-:W-:Y:S08]  /*12230*/  HMMA.16816.F32.BF16 R72, R92.reuse, R80, R72 ;  /* 0x000000505c48723c */ /* 0x040ff00000041848 */
[C---:B------:R-:W-:Y:S08]  /*12240*/  HMMA.16816.F32.BF16 R76, R92.reuse, R82, R76 ;  /* 0x000000525c4c723c */ /* 0x040ff0000004184c */
[----:B------:R-:W-:Y:S08]  /*12250*/  HMMA.16816.F32.BF16 R88, R92, R12, R88 ;  /* 0x0000000c5c58723c */ /* 0x000ff00000041858 */
[----:B------:R-:W-:Y:S08]  /*12260*/  HMMA.16816.F32.BF16 R140, R96, R142, R144 ;  /* 0x0000008e608c723c */ /* 0x000ff00000041890 */
        /* <DEDUP_REMOVED lines=11> */
.L_x_665:
[----:B-1----:R-:W-:-:S06]  /*12320*/  UISETP.GT.AND UP0, UPT, UR25, UR19, UPT ;  /* 0x000000131900728c */ /* 0x002fcc000bf04270 */
[----:B------:R-:W-:-:S13]  /*12330*/  PLOP3.LUT P0, PT, PT, PT, UP0, 0x80, 0x0 ;  /* 0x000000000000781c */ /* 0x000fda0003f0f008 */
[----:B------:R-:W-:Y:S05]  /*12340*/  @!P0 BRA `(.L_x_668) ;  /* 0x00005d1000008947 */ /* 0x000fea0003800000 */
[----:B------:R-:W2:Y:S01]  /*12350*/  LDL.LU R9, [R1+0x2c] ;  /* 0x00002c0001097983 */ /* 0x000ea20000300800 */
[----:B------:R-:W1:Y:S01]  /*12360*/  LDC.U8 R0, c[0x0][0x2d8] ;  /* 0x0000b600ff007b82 */ /* 0x000e620000000000 */
[----:B------:R-:W-:Y:S01]  /*12370*/  UMOV UR30, 0x5 ;  /* 0x00000005001e7882 */ /* 0x000fe20000000000 */
[----:B------:R-:W-:Y:S01]  /*12380*/  MOV R100, R104 ;  /* 0x0000006800647202 */ /* 0x000fe20000000f00 */
[----:B------:R-:W3:Y:S01]  /*12390*/  LDL.LU R2, [R1+0x8] ;  /* 0x0000080001027983 */ /* 0x000ee20000300800 */
[----:B------:R-:W-:Y:S01]  /*123a0*/  ULDC.64 UR4, c[0x0][0x1a0] ;  /* 0x0000680000047ab9 */ /* 0x000fe20000000a00 */
[----:B------:R-:W-:Y:S01]  /*123b0*/  MOV R3, R105 ;  /* 0x0000006900037202 */ /* 0x000fe20000000f00 */
[----:B------:R-:W-:Y:S01]  /*123c0*/  USHF.L.U32 UR32, UR4, 0x5, URZ ;  /* 0x0000000504207899 */ /* 0x000fe2000800063f */
[----:B------:R-:W4:Y:S01]  /*123d0*/  LDL.LU R8, [R1+0x28] ;  /* 0x0000280001087983 */ /* 0x000f220000300800 */
[----:B------:R-:W-:Y:S01]  /*123e0*/  USHF.L.U64.HI UR5, UR4, UR30, UR5 ;  /* 0x0000001e04057299 */ /* 0x000fe20008010205 */
[----:B------:R-:W-:-:S02]  /*123f0*/  MOV R107, R102 ;  /* 0x00000066006b7202 */ /* 0x000fc40000000f00 */
[----:B------:R-:W5:Y:S01]  /*12400*/  LDL.LU.64 R6, [R1+0x10] ;  /* 0x0000100001067983 */ /* 0x000f620000300a00 */
[----:B------:R-:W-:Y:S01]  /*12410*/  MOV R106, R103 ;  /* 0x00000067006a7202 */ /* 0x000fe20000000f00 */
[----:B------:R-:W-:Y:S02]  /*12420*/  USHF.L.U64.HI UR31, UR32, 0x1, UR5 ;  /* 0x00000001201f7899 */ /* 0x000fe40008010205 */
[----:B------:R-:W5:Y:S01]  /*12430*/  LDL.LU.64 R4, [R1+0x58] ;  /* 0x0000580001047983 */ /* 0x000f620000300a00 */
[----:B------:R-:W-:-:S03]  /*12440*/  USHF.L.U32 UR32, UR32, 0x1, URZ ;  /* 0x0000000120207899 */ /* 0x000fc6000800063f */
[----:B------:R-:W2:Y:S01]  /*12450*/  LDL.LU R10, [R1+0xc] ;  /* 0x00000c00010a7983 */ /* 0x000ea20000300800 */
[----:B-1----:R-:W-:Y:S01]  /*12460*/  PRMT R0, R0, 0x7054, R0 ;  /* 0x0000705400007816 */ /* 0x002fe20000000000 */
[----:B--2---:R-:W-:-:S04]  /*12470*/  IMAD.WIDE.U32 R12, R10, -0x326172a9, RZ ;  /* 0xcd9e8d570a0c7825 */ /* 0x004fc800078e00ff */
[----:B------:R-:W-:Y:S01]  /*12480*/  IMAD.WIDE.U32 R10, R9, -0x326172a9, RZ ;  /* 0xcd9e8d57090a7825 */ /* 0x000fe200078e00ff */
[-C--:B---3--:R-:W-:Y:S01]  /*12490*/  LOP3.LUT R0, R13, R2.reuse, RZ, 0x3c, !PT ;  /* 0x000000020d007212 */ /* 0x088fe200078e3cff */
[----:B------:R4:W-:Y:S03]  /*124a0*/  STL.64 [R1+0x40], R12 ;  /* 0x0000400c01007387 */ /* 0x0009e60000100a00 */
[----:B------:R-:W-:Y:S01]  /*124b0*/  LOP3.LUT R2, R11, R2, RZ, 0x3c, !PT ;  /* 0x000000020b027212 */ /* 0x000fe200078e3cff */
[----:B------:R1:W-:Y:S01]  /*124c0*/  STL.64 [R1+0x38], R10 ;  /* 0x0000380a01007387 */ /* 0x0003e20000100a00 */
[----:B-----5:R-:W-:Y:S01]  /*124d0*/  MOV R5, R7 ;  /* 0x0000000700057202 */ /* 0x020fe20000000f00 */
[----:B----4-:R-:W-:-:S04]  /*124e0*/  IMAD.WIDE.U32 R12, R8, -0x2daee0ad, RZ ;  /* 0xd2511f53080c7825 */ /* 0x010fc800078e00ff */
[----:B-1----:R-:W-:Y:S01]  /*124f0*/  IMAD.WIDE.U32 R10, R0, -0x2daee0ad, RZ ;  /* 0xd2511f53000a7825 */ /* 0x002fe200078e00ff */
[----:B------:R1:W-:Y:S03]  /*12500*/  STL.64 [R1+0x18], R12 ;  /* 0x0000180c01007387 */ /* 0x0003e60000100a00 */
[----:B------:R-:W-:Y:S01]  /*12510*/  IMAD.WIDE.U32 R8, R2, -0x2daee0ad, RZ ;  /* 0xd2511f5302087825 */ /* 0x000fe200078e00ff */
[----:B------:R1:W-:Y:S04]  /*12520*/  STL.64 [R1+0x30], R10 ;  /* 0x0000300a01007387 */ /* 0x0003e80000100a00 */
[----:B------:R1:W-:Y:S04]  /*12530*/  STL.64 [R1+0x58], R4 ;  /* 0x0000580401007387 */ /* 0x0003e80000100a00 */
[----:B------:R1:W-:Y:S01]  /*12540*/  STL.64 [R1+0x28], R8 ;  /* 0x0000280801007387 */ /* 0x0003e20000100a00 */
[----:B------:R-:W-:Y:S05]  /*12550*/  BRA `(.L_x_669) ;  /* 0x000001d000007947 */ /* 0x000fea0003800000 */
.L_x_671:
[----:B------:R-:W2:Y:S01]  /*12560*/  LDL.64 R228, [R1+0x68] ;  /* 0x0000680001e47983 */ /* 0x000ea20000100a00 */
[----:B------:R-:W-:Y:S02]  /*12570*/  ULDC.64 UR4, c[0x0][0x198] ;  /* 0x0000660000047ab9 */ /* 0x000fe40000000a00 */
[----:B------:R-:W-:Y:S01]  /*12580*/  UIADD3 UR33, UR25, -0x2, URZ ;  /* 0xfffffffe19217890 */ /* 0x000fe2000fffe03f */
[----:B------:R-:W3:Y:S03]  /*12590*/  LDL.64 R104, [R1+0x60] ;  /* 0x0000600001687983 */ /* 0x000ee60000100a00 */
[----:B------:R-:W-:Y:S02]  /*125a0*/  USHF.R.S32.HI UR25, URZ, 0x1f, UR33 ;  /* 0x0000001f3f197899 */ /* 0x000fe40008011421 */
[----:B------:R-:W-:Y:S02]  /*125b0*/  UIMAD.WIDE.U32 UR34, UR33, UR4, URZ ;  /* 0x00000004212272a5 */ /* 0x000fe4000f8e003f */
[----:B------:R-:W-:Y:S04]  /*125c0*/  UIMAD UR25, UR25, UR4, URZ ;  /* 0x00000004191972a4 */ /* 0x000fe8000f8e023f */
[----:B------:R-:W-:Y:S01]  /*125d0*/  UIMAD UR25, UR33, UR5, UR25 ;  /* 0x00000005211972a4 */ /* 0x000fe2000f8e0219 */
[----:B------:R-:W-:Y:S02]  /*125e0*/  IMAD.U32 R0, RZ, RZ, UR34 ;  /* 0x00000022ff007e24 */ /* 0x000fe4000f8e00ff */
[----:B------:R-:W-:Y:S01]  /*125f0*/  IMAD.U32 R101, RZ, RZ, UR34 ;  /* 0x00000022ff657e24 */ /* 0x000fe2000f8e00ff */
[----:B------:R-:W-:Y:S06]  /*12600*/  UIADD3 UR25, UR35, UR25, URZ ;  /* 0x0000001923197290 */ /* 0x000fec000fffe03f */
[----:B------:R-:W-:Y:S01]  /*12610*/  IMAD.U32 R2, RZ, RZ, UR25 ;  /* 0x00000019ff027e24 */ /* 0x000fe2000f8e00ff */
        /* <DEDUP_REMOVED lines=17> */
.L_x_669:
[----:B-1----:R-:W2:Y:S01]  /*12730*/  LDL.64 R4, [R1+0x58] ;  /* 0x0000580001047983 */ /* 0x002ea20000100a00 */
[----:B------:R-:W-:Y:S04]  /*12740*/  DEPBAR.LE SB0, 0x0 ;  /* 0x000080000000791a */ /* 0x000fe80000000000 */
[----:B------:R-:W-:Y:S01]  /*12750*/  UIADD3 UR30, UR25, -0x1, URZ ;  /* 0xffffffff191e7890 */ /* 0x000fe2000fffe03f */
[----:B------:R-:W-:Y:S03]  /*12760*/  BAR.SYNC.DEFER_BLOCKING 0x0 ;  /* 0x0000000000007b1d */ /* 0x000fe60000010000 */
[----:B------:R-:W-:Y:S02]  /*12770*/  USHF.R.S32.HI UR5, URZ, 0x1f, UR30 ;  /* 0x0000001f3f057899 */ /* 0x000fe4000801141e */
[----:B------:R-:W-:Y:S01]  /*12780*/  UIMAD UR4, UR22, UR30, URZ ;  /* 0x0000001e160472a4 */ /* 0x000fe2000f8e023f */
[----:B------:R-:W-:Y:S01]  /*12790*/  IMAD.U32 R6, RZ, RZ, UR30 ;  /* 0x0000001eff067e24 */ /* 0x000fe2000f8e00ff */
[----:B------:R-:W-:Y:S02]  /*127a0*/  UISETP.GT.AND UP0, UPT, UR30, UR19, UPT ;  /* 0x000000131e00728c */ /* 0x000fe4000bf04270 */
[----:B------:R-:W-:Y:S01]  /*127b0*/  UIMAD UR4, UR5, UR23, UR4 ;  /* 0x00000017050472a4 */ /* 0x000fe2000f8e0204 */
[----:B--2---:R-:W-:Y:S05]  /*127c0*/  IMAD.WIDE.U32 R6, R6, UR23, R4 ;  /* 0x0000001706067c25 */ /* 0x004fea000f8e0004 */
[C---:B------:R-:W-:Y:S02]  /*127d0*/  LEA R4, P0, R6.reuse, c[0x0][0x170], 0x1 ;  /* 0x00005c0006047a11 */ /* 0x040fe400078008ff */
[----:B------:R-:W-:Y:S04]  /*127e0*/  IADD3 R0, R7, UR4, RZ ;  /* 0x0000000407007c10 */ /* 0x000fe8000fffe0ff */
[----:B------:R-:W-:Y:S02]  /*127f0*/  LEA.HI.X R5, R6, c[0x0][0x174], R0, 0x1, P0 ;  /* 0x00005d0006057a11 */ /* 0x000fe400000f0c00 */
[----:B------:R-:W-:Y:S03]  /*12800*/  IADD3 R6, P0, R4, UR32, RZ ;  /* 0x0000002004067c10 */ /* 0x000fe6000ff1e0ff */
[----:B------:R-:W-:Y:S01]  /*12810*/  @!PT LDS RZ, [RZ] ;  /* 0x00000000fffff984 */ /* 0x000fe20000000800 */
[----:B------:R-:W-:Y:S01]  /*12820*/  @!PT LDS RZ, [RZ] ;  /* 0x00000000fffff984 */ /* 0x000fe20000000800 */
[----:B------:R-:W-:Y:S01]  /*12830*/  @!PT LDS RZ, [RZ] ;  /* 0x00000000fffff984 */ /* 0x000fe20000000800 */
[----:B------:R1:W-:Y:S01]  /*12840*/  LDGSTS.E.BYPASS.LTC128B.128 [R226+0x9000], [R4.64] ;  /* 0x0900000004e27fae */ /* 0x0003e2000b901d5a */
[----:B------:R-:W-:Y:S02]  /*12850*/  IADD3.X R7, R5, UR31, RZ, P0, !PT ;  /* 0x0000001f05077c10 */ /* 0x000fe400087fe4ff */
[----:B------:R-:W-:Y:S03]  /*12860*/  PLOP3.LUT P0, PT, PT, PT, UP0, 0x80, 0x0 ;  /* 0x000000000000781c */ /* 0x000fe60003f0f008 */
[----:B------:R1:W-:Y:S06]  /*12870*/  LDGSTS.E.BYPASS.LTC128B.128 [R226+0xa000], [R4.64+0x40] ;  /* 0x0a00004004e27fae */ /* 0x0003ec000b901d5a */
[----:B------:R1:W-:Y:S06]  /*12880*/  LDGSTS.E.BYPASS.LTC128B.128 [R226+0xb000], [R4.64+0x80] ;  /* 0x0b00008004e27fae */ /* 0x0003ec000b901d5a */
[----:B------:R1:W-:Y:S06]  /*12890*/  LDGSTS.E.BYPASS.LTC128B.128 [R226+0x9800], [R6.64] ;  /* 0x0980000006e27fae */ /* 0x0003ec000b901d5a */
[----:B------:R1:W-:Y:S06]  /*128a0*/  LDGSTS.E.BYPASS.LTC128B.128 [R226+0xa800], [R6.64+0x40] ;  /* 0x0a80004006e27fae */ /* 0x0003ec000b901d5a */
[----:B------:R1:W-:Y:S06]  /*128b0*/  LDGSTS.E.BYPASS.LTC128B.128 [R226+0xb800], [R6.64+0x80] ;  /* 0x0b80008006e27fae */ /* 0x0003ec000b901d5a */
[----:B------:R-:W-:Y:S06]  /*128c0*/  LDSM.16.M88.4 R64, [R216] ;  /* 0x00000000d840783b */ /* 0x000fec0000000200 */
[----:B------:R-:W1:Y:S06]  /*128d0*/  LDSM.16.M88.4 R16, [R213+0x6000] ;  /* 0x00600000d510783b */ /* 0x000e6c0000000200 */
[----:B------:R-:W2:Y:S06]  /*128e0*/  LDSM.16.M88.4 R60, [R216+0x1000] ;  /* 0x00100000d83c783b */ /* 0x000eac0000000200 */
[----:B------:R-:W3:Y:S06]  /*128f0*/  LDSM.16.M88.4 R32, [R213+0x6400] ;  /* 0x00640000d520783b */ /* 0x000eec0000000200 */
[----:B------:R-:W0:Y:S06]  /*12900*/  LDGDEPBAR ;  /* 0x00000000000079af */ /* 0x000e2c0000000000 */
[----:B------:R-:W4:Y:S06]  /*12910*/  LDSM.16.M88.4 R48, [R213+0x6800] ;  /* 0x00680000d530783b */ /* 0x000f2c0000000200 */
[----:B------:R-:W5:Y:S06]  /*12920*/  LDSM.16.M88.4 R108, [R213+0x6c00] ;  /* 0x006c0000d56c783b */ /* 0x000f6c0000000200 */
        /* <DEDUP_REMOVED lines=9> */
[----:B------:R-:W-:Y:S05]  /*129c0*/  LDSM.16.M88.4 R196, [R216+0x2000] ;  /* 0x00200000d8c4783b */ /* 0x000fea0000000200 */
[-C--:B---3--:R-:W-:Y:S01]  /*129d0*/  HMMA.16816.F32.BF16 R20, R64, R32.reuse, RZ ;  /* 0x000000204014723c */ /* 0x088fe200000418ff */
[----:B------:R-:W-:Y:S06]  /*129e0*/  LDSM.16.M88.4 R200, [R213+0x7000] ;  /* 0x00700000d5c8783b */ /* 0x000fec0000000200 */
[----:B------:R-:W-:Y:S01]  /*129f0*/  LDSM.16.M88.4 R204, [R216+0x3000] ;  /* 0x00300000d8cc783b */ /* 0x000fe20000000200 */
[C---:B------:R-:W-:Y:S05]  /*12a00*/  HMMA.16816.F32.BF16 R24, R60.reuse, R32, RZ ;  /* 0x000000203c18723c */ /* 0x040fea00000418ff */
[----:B------:R-:W-:Y:S03]  /*12a10*/  LDSM.16.M88.4 R208, [R213+0x7400] ;  /* 0x00740000d5d0783b */ /* 0x000fe60000000200 */
[-C--:B------:R-:W-:Y:S08]  /*12a20*/  HMMA.16816.F32.BF16 R28, R60, R34.reuse, RZ ;  /* 0x000000223c1c723c */ /* 0x080ff000000418ff */
[C---:B------:R-:W-:Y:S08]  /*12a30*/  HMMA.16816.F32.BF16 R32, R64.reuse, R34, RZ ;  /* 0x000000224020723c */ /* 0x040ff000000418ff */
[-C--:B----4-:R-:W-:Y:S08]  /*12a40*/  HMMA.16816.F32.BF16 R36, R64, R48.reuse, RZ ;  /* 0x000000304024723c */ /* 0x090ff000000418ff */
[C---:B------:R-:W-:Y:S08]  /*12a50*/  HMMA.16816.F32.BF16 R40, R60.reuse, R48, RZ ;  /* 0x000000303c28723c */ /* 0x040ff000000418ff */
[-C--:B------:R-:W-:Y:S08]  /*12a60*/  HMMA.16816.F32.BF16 R44, R60, R50.reuse, RZ ;  /* 0x000000323c2c723c */ /* 0x080ff000000418ff */
[C---:B------:R-:W-:Y:S08]  /*12a70*/  HMMA.16816.F32.BF16 R48, R64.reuse, R50, RZ ;  /* 0x000000324030723c */ /* 0x040ff000000418ff */
[-C--:B-----5:R-:W-:Y:S08]  /*12a80*/  HMMA.16816.F32.BF16 R52, R64, R108.reuse, RZ ;  /* 0x0000006c4034723c */ /* 0x0a0ff000000418ff */
        /* <DEDUP_REMOVED lines=19> */
[-C--:B---3--:R-:W-:Y:S08]  /*12bc0*/  HMMA.16816.F32.BF16 R52, R176, R108.reuse, R52 ;  /* 0x0000006cb034723c */ /* 0x088ff00000041834 */
[C---:B------:R-:W-:Y:S08]  /*12bd0*/  HMMA.16816.F32.BF16 R56, R184.reuse, R108, R56 ;  /* 0x0000006cb838723c */ /* 0x040ff00000041838 */
[-C--:B------:R-:W-:Y:S01]  /*12be0*/  HMMA.16816.F32.BF16 R60, R184, R110.reuse, R60 ;  /* 0x0000006eb83c723c */ /* 0x080fe2000004183c */
[----:B------:R-:W-:Y:S07]  /*12bf0*/  LDSM.16.M88.4 R184, [R217+0x3000] ;  /* 0x00300000d9b8783b */ /* 0x000fee0000000200 */
[----:B------:R-:W-:Y:S01]  /*12c00*/  HMMA.16816.F32.BF16 R64, R176, R110, R64 ;  /* 0x0000006eb040723c */ /* 0x000fe20000041840 */
[----:B------:R-:W-:Y:S06]  /*12c10*/  LDSM.16.M88.4 R108, [R217+0x2000] ;  /* 0x00200000d96c783b */ /* 0x000fec0000000200 */
[----:B------:R-:W3:Y:S01]  /*12c20*/  LDSM.16.M88.4 R176, [R215+0x7000] ;  /* 0x00700000d7b0783b */ /* 0x000ee20000000200 */
        /* <DEDUP_REMOVED lines=15> */
[-C--:B--2---:R-:W-:Y:S08]  /*12d20*/  HMMA.16816.F32.BF16 R52, R196, R188.reuse, R52 ;  /* 0x000000bcc434723c */ /* 0x084ff00000041834 */
[C---:B------:R-:W-:Y:S08]  /*12d30*/  HMMA.16816.F32.BF16 R56, R204.reuse, R188, R56 ;  /* 0x000000bccc38723c */ /* 0x040ff00000041838 */
[-C--:B------:R-:W-:Y:S01]  /*12d40*/  HMMA.16816.F32.BF16 R60, R204, R190.reuse, R60 ;  /* 0x000000becc3c723c */ /* 0x080fe2000004183c */
[----:B------:R-:W-:Y:S07]  /*12d50*/  LDSM.16.M88.4 R204, [R216+0x5000] ;  /* 0x00500000d8cc783b */ /* 0x000fee0000000200 */
[----:B------:R-:W-:Y:S01]  /*12d60*/  HMMA.16816.F32.BF16 R64, R196, R190, R64 ;  /* 0x000000bec440723c */ /* 0x000fe20000041840 */
[----:B------:R-:W-:Y:S06]  /*12d70*/  LDSM.16.M88.4 R188, [R216+0x4000] ;  /* 0x00400000d8bc783b */ /* 0x000fec0000000200 */
        /* <DEDUP_REMOVED lines=22> */
[----:B------:R-:W-:Y:S01]  /*12ee0*/  LDSM.16.M88.4 R200, [R215+0x8400] ;  /* 0x00840000d7c8783b */ /* 0x000fe20000000200 */
[-C--:B--2---:R-:W-:Y:S08]  /*12ef0*/  HMMA.16816.F32.BF16 R4, R188, R196.reuse, R4 ;  /* 0x000000c4bc04723c */ /* 0x084ff00000041804 */
[C---:B------:R-:W-:Y:S08]  /*12f00*/  HMMA.16816.F32.BF16 R8, R204.reuse, R196, R8 ;  /* 0x000000c4cc08723c */ /* 0x040ff00000041808 */
[-C--:B------:R-:W-:Y:S08]  /*12f10*/  HMMA.16816.F32.BF16 R12, R204, R198.reuse, R12 ;  /* 0x000000c6cc0c723c */ /* 0x080ff0000004180c */
[C---:B------:R-:W-:Y:S01]  /*12f20*/  HMMA.16816.F32.BF16 R16, R188.reuse, R198, R16 ;  /* 0x000000c6bc10723c */ /* 0x040fe20000041810 */
[----:B------:R-:W2:Y:S07]  /*12f30*/  LDSM.16.M88.4 R196, [R217+0x5000] ;  /* 0x00500000d9c4783b */ /* 0x000eae0000000200 */
[-C--:B---3--:R-:W-:Y:S08]  /*12f40*/  HMMA.16816.F32.BF16 R20, R188, R176.reuse, R20 ;  /* 0x000000b0bc14723c */ /* 0x088ff00000041814 */
[C---:B------:R-:W-:Y:S08]  /*12f50*/  HMMA.16816.F32.BF16 R24, R204.reuse, R176, R24 ;  /* 0x000000b0cc18723c */ /* 0x040ff00000041818 */
[-C--:B------:R-:W-:Y:S08]  /*12f60*/  HMMA.16816.F32.BF16 R28, R204, R178.reuse, R28 ;  /* 0x000000b2cc1c723c */ /* 0x080ff0000004181c */
[C---:B------:R-:W-:Y:S01]  /*12f70*/  HMMA.16816.F32.BF16 R32, R188.reuse, R178, R32 ;  /* 0x000000b2bc20723c */ /* 0x040fe20000041820 */
[----:B------:R-:W3:Y:S01]  /*12f80*/  LDSM.16.M88.4 R176, [R215+0x8c00] ;  /* 0x008c0000d7b0783b */ /* 0x000ee20000000200 */
[----:B------:R-:W-:Y:S05]  /*12f90*/  DEPBAR.LE SB0, 0x0 ;  /* 0x000080000000791a */ /* 0x000fea0000000000 */
[----:B------:R-:W-:Y:S01]  /*12fa0*/  BAR.SYNC.DEFER_BLOCKING 0x0 ;  /* 0x0000000000007b1d */ /* 0x000fe20000010000 */
[-C--:B-1----:R-:W-:Y:S08]  /*12fb0*/  HMMA.16816.F32.BF16 R36, R188, R108.reuse, R36 ;  /* 0x0000006cbc24723c */ /* 0x082ff00000041824 */
[C---:B------:R-:W-:Y:S08]  /*12fc0*/  HMMA.16816.F32.BF16 R40, R204.reuse, R108, R40 ;  /* 0x0000006ccc28723c */ /* 0x040ff00000041828 */
[-C--:B------:R-:W-:Y:S08]  /*12fd0*/  HMMA.16816.F32.BF16 R44, R204, R110.reuse, R44 ;  /* 0x0000006ecc2c723c */ /* 0x080ff0000004182c */
[C---:B------:R-:W-:Y:S08]  /*12fe0*/  HMMA.16816.F32.BF16 R48, R188.reuse, R110, R48 ;  /* 0x0000006ebc30723c */ /* 0x040ff00000041830 */
[-C--:B------:R-:W-:Y:S08]  /*12ff0*/  HMMA.16816.F32.BF16 R52, R188, R180.reuse, R52 ;  /* 0x000000b4bc34723c */ /* 0x080ff00000041834 */
[C---:B------:R-:W-:Y:S08]  /*13000*/  HMMA.16816.F32.BF16 R56, R204.reuse, R180, R56 ;  /* 0x000000b4cc38723c */ /* 0x040ff00000041838 */
[-C--:B------:R-:W-:Y:S08]  /*13010*/  HMMA.16816.F32.BF16 R60, R204, R182.reuse, R60 ;  /* 0x000000b6cc3c723c */ /* 0x080ff0000004183c */
[----:B------:R-:W-:Y:S08]  /*13020*/  HMMA.16816.F32.BF16 R64, R188, R182, R64 ;  /* 0x000000b6bc40723c */ /* 0x000ff00000041840 */
[-C--:B------:R-:W-:Y:S08]  /*13030*/  HMMA.16816.F32.BF16 R4, R184, R192.reuse, R4 ;  /* 0x000000c0b804723c */ /* 0x080ff00000041804 */
[C---:B--2---:R-:W-:Y:S08]  /*13040*/  HMMA.16816.F32.BF16 R8, R196.reuse, R192, R8 ;  /* 0x000000c0c408723c */ /* 0x044ff00000041808 */
        /* <DEDUP_REMOVED lines=13> */
[----:B------:R-:W-:Y:S01]  /*13120*/  HMMA.16816.F32.BF16 R64, R184, R178, R64 ;  /* 0x000000b2b840723c */ /* 0x000fe20000041840 */
[----:B------:R-:W-:-:S07]  /*13130*/  @P0 BRA `(.L_x_671) ;  /* 0xfffff42000000947 */ /* 0x000fce000383ffff */
.L_x_670:
[----:B------:R-:W2:Y:S01]  /*13140*/  S2R R2, SR_TID.X ;  /* 0x0000000000027919 */ /* 0x000ea20000002100 */
[----:B------:R-:W-:Y:S01]  /*13150*/  IMAD.U32 R0, RZ, RZ, UR30 ;  /* 0x0000001eff007e24 */ /* 0x000fe2000f8e00ff */
[----:B------:R-:W-:Y:S02]  /*13160*/  USHF.L.U32 UR4, UR30, 0x1, URZ ;  /* 0x000000011e047899 */ /* 0x000fe4000800063f */
[----:B------:R-:W-:Y:S02]  /*13170*/  UISETP.GT.AND UP0, UPT, UR30, UR19, UPT ;  /* 0x000000131e00728c */ /* 0x000fe4000bf04270 */
[----:B------:R-:W-:Y:S02]  /*13180*/  UMOV UR25, UR30 ;  /* 0x0000001e00197c82 */ /* 0x000fe40008000000 */
[----:B------:R-:W-:Y:S04]  /*13190*/  STL [R1+0x9c], R226 ;  /* 0x00009ce201007387 */ /* 0x000fe80000100800 */
[----:B------:R-:W-:Y:S04]  /*131a0*/  STL [R1+0x98], R217 ;  /* 0x000098d901007387 */ /* 0x000fe80000100800 */
[----:B------:R-:W-:Y:S04]  /*131b0*/  STL [R1+0x94], R216 ;  /* 0x000094d801007387 */ /* 0x000fe80000100800 */
[----:B------:R3:W-:Y:S01]  /*131c0*/  STL [R1+0x90], R215 ;  /* 0x000090d701007387 */ /* 0x0007e20000100800 */
[----:B--2---:R-:W-:Y:S03]  /*131d0*/  IMAD.SHL.U32 R2, R2, 0x2, RZ ;  /* 0x0000000202027824 */ /* 0x004fe600078e00ff */
[----:B------:R2:W-:Y:S02]  /*131e0*/  STL [R1+0x8c], R213 ;  /* 0x00008cd501007387 */ /* 0x0005e40000100800 */
[----:B------:R-:W-:Y:S02]  /*131f0*/  LOP3.LUT R2, R2, 0x6, RZ, 0xc0, !PT ;  /* 0x0000000602027812 */ /* 0x000fe400078ec0ff */
[----:B------:R-:W4:Y:S03]  /*13200*/  LDL.64 R232, [R1+0x18] ;  /* 0x0000180001e87983 */ /* 0x000f260000100a00 */
[----:B------:R-:W-:Y:S03]  /*13210*/  IMAD R0, R0, 0x40, R2 ;  /* 0x0000004000007824 */ /* 0x000fe600078e0202 */
[----:B------:R-:W-:Y:S02]  /*13220*/  STL [R1+0xa0], R221 ;  /* 0x0000a0dd01007387 */ /* 0x000fe40000100800 */
[C---:B-1----:R-:W-:Y:S02]  /*13230*/  IADD3 R105, R0.reuse, 0x1, RZ ;  /* 0x0000000100697810 */ /* 0x042fe40007ffe0ff */
[CC--:B------:R-:W-:Y:S02]  /*13240*/  ISETP.GE.AND P3, PT, R0.reuse, R221.reuse, PT ;  /* 0x000000dd0000720c */ /* 0x0c0fe40003f66270 */
[C---:B------:R-:W-:Y:S02]  /*13250*/  ISETP.GE.AND P2, PT, R105.reuse, R221, PT ;  /* 0x000000dd6900720c */ /* 0x040fe40003f46270 */
[CC--:B------:R-:W-:Y:S02]  /*13260*/  ISETP.GE.AND P0, PT, R105.reuse, R220.reuse, PT ;  /* 0x000000dc6900720c */ /* 0x0c0fe40003f06270 */
[C---:B------:R-:W-:Y:S02]  /*13270*/  ISETP.GE.AND P1, PT, R0.reuse, R220, PT ;  /* 0x000000dc0000720c */ /* 0x040fe40003f26270 */
[C---:B------:R-:W-:Y:S02]  /*13280*/  IADD3 R104, R0.reuse, 0x8, RZ ;  /* 0x0000000800687810 */ /* 0x040fe40007ffe0ff */
[C---:B------:R-:W-:Y:S02]  /*13290*/  IADD3 R103, R0.reuse, 0x9, RZ ;  /* 0x0000000900677810 */ /* 0x040fe40007ffe0ff */
[CC--:B------:R-:W-:Y:S02]  /*132a0*/  ISETP.GE.OR P3, PT, R0.reuse, R225.reuse, !P3 ;  /* 0x000000e10000720c */ /* 0x0c0fe40005f66670 */
[C---:B------:R-:W-:Y:S02]  /*132b0*/  ISETP.GE.OR P2, PT, R105.reuse, R225, !P2 ;  /* 0x000000e16900720c */ /* 0x040fe40005746670 */
[-C--:B------:R-:W-:Y:S02]  /*132c0*/  ISETP.GE.OR P0, PT, R105, R224.reuse, !P0 ;  /* 0x000000e06900720c */ /* 0x080fe40004706670 */
[----:B------:R-:W-:Y:S02]  /*132d0*/  ISETP.GE.OR P1, PT, R0, R224, !P1 ;  /* 0x000000e00000720c */ /* 0x000fe40004f26670 */
[----:B------:R-:W-:Y:S02]  /*132e0*/  FSEL R177, R4, -INF , !P3 ;  /* 0xff80000004b17808 */ /* 0x000fe40005800000 */
[----:B------:R-:W-:Y:S02]  /*132f0*/  FSEL R179, R5, -INF , !P2 ;  /* 0xff80000005b37808 */ /* 0x000fe40005000000 */
[----:B------:R-:W-:Y:S02]  /*13300*/  FSEL R180, R7, -INF , !P0 ;  /* 0xff80000007b47808 */ /* 0x000fe40004000000 */
[-C--:B------:R-:W-:Y:S02]  /*13310*/  ISETP.GE.AND P3, PT, R104, R221.reuse, PT ;  /* 0x000000dd6800720c */ /* 0x080fe40003f66270 */
[C---:B------:R-:W-:Y:S02]  /*13320*/  ISETP.GE.AND P2, PT, R103.reuse, R221, PT ;  /* 0x000000dd6700720c */ /* 0x040fe40003f46270 */
[CC--:B------:R-:W-:Y:S02]  /*13330*/  ISETP.GE.AND P0, PT, R103.reuse, R220.reuse, PT ;  /* 0x000000dc6700720c */ /* 0x0c0fe40003f06270 */
[----:B------:R-:W-:Y:S02]  /*13340*/  FSEL R178, R6, -INF , !P1 ;  /* 0xff80000006b27808 */ /* 0x000fe40004800000 */
[C---:B------:R-:W-:Y:S02]  /*13350*/  ISETP.GE.AND P1, PT, R104.reuse, R220, PT ;  /* 0x000000dc6800720c */ /* 0x040fe40003f26270 */
[-C--:B------:R-:W-:Y:S02]  /*13360*/  ISETP.GE.OR P3, PT, R104, R225.reuse, !P3 ;  /* 0x000000e16800720c */ /* 0x080fe40005f66670 */
[C---:B------:R-:W-:Y:S02]  /*13370*/  ISETP.GE.OR P2, PT, R103.reuse, R225, !P2 ;  /* 0x000000e16700720c */ /* 0x040fe40005746670 */
[-C--:B------:R-:W-:Y:S02]  /*13380*/  ISETP.GE.OR P0, PT, R103, R224.reuse, !P0 ;  /* 0x000000e06700720c */ /* 0x080fe40004706670 */
[C---:B------:R-:W-:Y:S02]  /*13390*/  IADD3 R102, R0.reuse, 0x10, RZ ;  /* 0x0000001000667810 */ /* 0x040fe40007ffe0ff */
[----:B------:R-:W-:Y:S02]  /*133a0*/  IADD3 R101, R0, 0x11, RZ ;  /* 0x0000001100657810 */ /* 0x000fe40007ffe0ff */
[----:B------:R-:W-:Y:S02]  /*133b0*/  ISETP.GE.OR P1, PT, R104, R224, !P1 ;  /* 0x000000e06800720c */ /* 0x000fe40004f26670 */
[----:B------:R-:W-:Y:S02]  /*133c0*/  FSEL R109, R16, -INF , !P3 ;  /* 0xff800000106d7808 */ /* 0x000fe40005800000 */
[----:B------:R-:W-:Y:S02]  /*133d0*/  FSEL R110, R17, -INF , !P2 ;  /* 0xff800000116e7808 */ /* 0x000fe40005000000 */
[-C--:B------:R-:W-:Y:S02]  /*133e0*/  ISETP.GE.AND P3, PT, R102, R221.reuse, PT ;  /* 0x000000dd6600720c */ /* 0x080fe40003f66270 */
[----:B------:R-:W-:Y:S02]  /*133f0*/  ISETP.GE.AND P2, PT, R101, R221, PT ;  /* 0x000000dd6500720c */ /* 0x000fe40003f46270 */
[----:B------:R-:W-:Y:S02]  /*13400*/  FSEL R111, R19, -INF , !P0 ;  /* 0xff800000136f7808 */ /* 0x000fe40004000000 */
[C---:B------:R-:W-:Y:S02]  /*13410*/  ISETP.GE.AND P0, PT, R101.reuse, R220, PT ;  /* 0x000000dc6500720c */ /* 0x040fe40003f06270 */
[----:B------:R-:W-:Y:S02]  /*13420*/  FSEL R176, R18, -INF , !P1 ;  /* 0xff80000012b07808 */ /* 0x000fe40004800000 */
[C---:B------:R-:W-:Y:S02]  /*13430*/  IADD3 R19, R0.reuse, 0x18, RZ ;  /* 0x0000001800137810 */ /* 0x040fe40007ffe0ff */
[----:B------:R-:W-:Y:S02]  /*13440*/  IADD3 R18, R0, 0x19, RZ ;  /* 0x0000001900127810 */ /* 0x000fe40007ffe0ff */
[-C--:B------:R-:W-:Y:S02]  /*13450*/  ISETP.GE.OR P3, PT, R102, R225.reuse, !P3 ;  /* 0x000000e16600720c */ /* 0x080fe40005f66670 */
[C---:B------:R-:W-:Y:S02]  /*13460*/  ISETP.GE.OR P2, PT, R101.reuse, R225, !P2 ;  /* 0x000000e16500720c */ /* 0x040fe40005746670 */
[----:B------:R-:W-:Y:S02]  /*13470*/  ISETP.GE.OR P0, PT, R101, R224, !P0 ;  /* 0x000000e06500720c */ /* 0x000fe40004706670 */
[----:B------:R-:W-:Y:S02]  /*13480*/  FSEL R203, R20, -INF , !P3 ;  /* 0xff80000014cb7808 */ /* 0x000fe40005800000 */
[----:B------:R-:W-:Y:S02]  /*13490*/  FSEL R205, R21, -INF , !P2 ;  /* 0xff80000015cd7808 */ /* 0x000fe40005000000 */
[----:B------:R-:W-:Y:S02]  /*134a0*/  FSEL R209, R23, -INF , !P0 ;  /* 0xff80000017d17808 */ /* 0x000fe40004000000 */
[CC--:B------:R-:W-:Y:S02]  /*134b0*/  ISETP.GE.AND P3, PT, R19.reuse, R221.reuse, PT ;  /* 0x000000dd1300720c */ /* 0x0c0fe40003f66270 */
[C---:B------:R-:W-:Y:S02]  /*134c0*/  ISETP.GE.AND P2, PT, R18.reuse, R221, PT ;  /* 0x000000dd1200720c */ /* 0x040fe40003f46270 */
[----:B------:R-:W-:Y:S02]  /*134d0*/  ISETP.GE.AND P0, PT, R18, R220, PT ;  /* 0x000000dc1200720c */ /* 0x000fe40003f06270 */
[C---:B------:R-:W-:Y:S02]  /*134e0*/  IADD3 R17, R0.reuse, 0x20, RZ ;  /* 0x0000002000117810 */ /* 0x040fe40007ffe0ff */
[----:B------:R-:W-:Y:S02]  /*134f0*/  IADD3 R16, R0, 0x21, RZ ;  /* 0x0000002100107810 */ /* 0x000fe40007ffe0ff */
[-C--:B------:R-:W-:Y:S02]  /*13500*/  ISETP.GE.OR P3, PT, R19, R225.reuse, !P3 ;  /* 0x000000e11300720c */ /* 0x080fe40005f66670 */
[C---:B------:R-:W-:Y:S02]  /*13510*/  ISETP.GE.OR P2, PT, R18.reuse, R225, !P2 ;  /* 0x000000e11200720c */ /* 0x040fe40005746670 */
        /* <DEDUP_REMOVED lines=18> */
[CC--:B------:R-:W-:Y:S02]  /*13640*/  ISETP.GE.OR P2, PT, R6.reuse, R225.reuse, !P2 ;  /* 0x000000e10600720c */ /* 0x0c0fe40005746670 */
[----:B------:R-:W-:Y:S02]  /*13650*/  ISETP.GE.OR P0, PT, R6, R224, !P0 ;  /* 0x000000e00600720c */ /* 0x000fe40004706670 */
[----:B------:R-:W-:Y:S02]  /*13660*/  ISETP.GE.OR P3, PT, R7, R225, !P3 ;  /* 0x000000e10700720c */ /* 0x000fe40005f66670 */
[C---:B------:R-:W-:Y:S02]  /*13670*/  IADD3 R5, R0.reuse, 0x30, RZ ;  /* 0x0000003000057810 */ /* 0x040fe40007ffe0ff */
[----:B------:R-:W-:Y:S02]  /*13680*/  IADD3 R4, R0, 0x31, RZ ;  /* 0x0000003100047810 */ /* 0x000fe40007ffe0ff */
[----:B------:R-:W-:Y:S02]  /*13690*/  FSEL R229, R48, -INF , !P3 ;  /* 0xff80000030e57808 */ /* 0x000fe40005800000 */
[----:B------:R-:W-:Y:S02]  /*136a0*/  FSEL R230, R49, -INF , !P2 ;  /* 0xff80000031e67808 */ /* 0x000fe40005000000 */
[----:B------:R-:W-:Y:S02]  /*136b0*/  FSEL R237, R51, -INF , !P0 ;  /* 0xff80000033ed7808 */ /* 0x000fe40004000000 */
[C---:B------:R-:W-:Y:S02]  /*136c0*/  ISETP.GE.AND P0, PT, R0.reuse, R219, PT ;  /* 0x000000db0000720c */ /* 0x040fe40003f06270 */
[----:B------:R-:W-:Y:S02]  /*136d0*/  ISETP.GE.AND P3, PT, R0, R218, PT ;  /* 0x000000da0000720c */ /* 0x000fe40003f66270 */
[CC--:B------:R-:W-:Y:S02]  /*136e0*/  ISETP.GE.AND P4, PT, R5.reuse, R220.reuse, PT ;  /* 0x000000dc0500720c */ /* 0x0c0fe40003f86270 */
        /* <DEDUP_REMOVED lines=9> */
[-C--:B------:R-:W-:Y:S02]  /*13780*/  ISETP.GE.AND P1, PT, R102, R220.reuse, PT ;  /* 0x000000dc6600720c */ /* 0x080fe40003f26270 */
[----:B------:R-:W-:Y:S02]  /*13790*/  ISETP.GE.AND P2, PT, R0, R220, PT ;  /* 0x000000dc0000720c */ /* 0x000fe40003f46270 */
[C---:B------:R-:W-:Y:S02]  /*137a0*/  ISETP.GE.AND P4, PT, R105.reuse, R219, PT ;  /* 0x000000db6900720c */ /* 0x040fe40003f86270 */
[-C--:B------:R-:W-:Y:S02]  /*137b0*/  ISETP.GE.OR P1, PT, R102, R224.reuse, !P1 ;  /* 0x000000e06600720c */ /* 0x080fe40004f26670 */
[----:B------:R-:W-:Y:S02]  /*137c0*/  ISETP.GE.OR P4, PT, R105, R223, !P4 ;  /* 0x000000df6900720c */ /* 0x000fe40006786670 */
[----:B------:R-:W-:Y:S02]  /*137d0*/  ISETP.GE.OR P2, PT, R0, R224, !P2 ;  /* 0x000000e00000720c */ /* 0x000fe40005746670 */
[----:B------:R-:W-:Y:S02]  /*137e0*/  FSEL R21, R9, -INF , !P4 ;  /* 0xff80000009157808 */ /* 0x000fe40006000000 */
[----:B------:R-:W-:Y:S02]  /*137f0*/  FSEL R207, R22, -INF , !P1 ;  /* 0xff80000016cf7808 */ /* 0x000fe40004800000 */
[----:B------:R-:W-:Y:S02]  /*13800*/  ISETP.GE.AND P1, PT, R19, R220, PT ;  /* 0x000000dc1300720c */ /* 0x000fe40003f26270 */
[----:B------:R-:W-:Y:S02]  /*13810*/  FSEL R249, R67, -INF , !P2 ;  /* 0xff80000043f97808 */ /* 0x000fe40005000000 */
[----:B------:R-:W-:Y:S02]  /*13820*/  ISETP.GE.AND P4, PT, R101, R219, PT ;  /* 0x000000db6500720c */ /* 0x000fe40003f86270 */
[C---:B------:R-:W-:Y:S02]  /*13830*/  ISETP.GE.AND P2, PT, R104.reuse, R218, PT ;  /* 0x000000da6800720c */ /* 0x040fe40003f46270 */
[----:B------:R-:W-:Y:S02]  /*13840*/  ISETP.GE.OR P1, PT, R19, R224, !P1 ;  /* 0x000000e01300720c */ /* 0x000fe40004f26670 */
[----:B------:R-:W-:Y:S02]  /*13850*/  ISETP.GE.OR P4, PT, R101, R223, !P4 ;  /* 0x000000df6500720c */ /* 0x000fe40006786670 */
[----:B------:R-:W-:Y:S02]  /*13860*/  ISETP.GE.OR P2, PT, R104, R222, !P2 ;  /* 0x000000de6800720c */ /* 0x000fe40005746670 */
[----:B------:R-:W-:Y:S02]  /*13870*/  ISETP.GE.AND P5, PT, R4, R221, PT ;  /* 0x000000dd0400720c */ /* 0x000fe40003fa6270 */
[----:B------:R-:W-:Y:S02]  /*13880*/  FSEL R22, R10, -INF , !P3 ;  /* 0xff8000000a167808 */ /* 0x000fe40005800000 */
[----:B------:R-:W-:Y:S02]  /*13890*/  FSEL R200, R34, -INF , !P1 ;  /* 0xff80000022c87808 */ /* 0x000fe40004800000 */
[----:B------:R-:W-:Y:S02]  /*138a0*/  FSEL R211, R25, -INF , !P4 ;  /* 0xff80000019d37808 */ /* 0x000fe40006000000 */
[CC--:B------:R-:W-:Y:S02]  /*138b0*/  ISETP.GE.AND P4, PT, R17.reuse, R219.reuse, PT ;  /* 0x000000db1100720c */ /* 0x0c0fe40003f86270 */
[----:B------:R-:W-:Y:S02]  /*138c0*/  ISETP.GE.AND P3, PT, R102, R218, PT ;  /* 0x000000da6600720c */ /* 0x000fe40003f66270 */
[----:B------:R-:W-:Y:S02]  /*138d0*/  FSEL R34, R14, -INF , !P2 ;  /* 0xff8000000e227808 */ /* 0x000fe40005000000 */
[----:B------:R-:W-:Y:S02]  /*138e0*/  ISETP.GE.AND P2, PT, R18, R219, PT ;  /* 0x000000db1200720c */ /* 0x000fe40003f46270 */
[----:B------:R-:W-:Y:S02]  /*138f0*/  ISETP.GE.OR P5, PT, R4, R225, !P5 ;  /* 0x000000e10400720c */ /* 0x000fe40006fa6670 */
[-C--:B------:R-:W-:Y:S02]  /*13900*/  ISETP.GE.OR P4, PT, R17, R223.reuse, !P4 ;  /* 0x000000df1100720c */ /* 0x080fe40006786670 */
[----:B------:R-:W-:Y:S02]  /*13910*/  ISETP.GE.OR P3, PT, R102, R222, !P3 ;  /* 0x000000de6600720c */ /* 0x000fe40005f66670 */
[----:B------:R-:W-:Y:S02]  /*13920*/  ISETP.GE.OR P2, PT, R18, R223, !P2 ;  /* 0x000000df1200720c */ /* 0x000fe40005746670 */
[----:B------:R-:W-:Y:S02]  /*13930*/  FSEL R35, R53, -INF , !P5 ;  /* 0xff80000035237808 */ /* 0x000fe40006800000 */
[----:B------:R-:W-:Y:S02]  /*13940*/  ISETP.GE.AND P5, PT, R2, R220, PT ;  /* 0x000000dc0200720c */ /* 0x000fe40003fa6270 */
[----:B------:R-:W-:Y:S02]  /*13950*/  FSEL R204, R29, -INF , !P2 ;  /* 0xff8000001dcc7808 */ /* 0x000fe40005000000 */
[----:B------:R-:W-:Y:S02]  /*13960*/  FSEL R227, R26, -INF , !P3 ;  /* 0xff8000001ae37808 */ /* 0x000fe40005800000 */
[-C--:B------:R-:W-:Y:S02]  /*13970*/  ISETP.GE.AND P3, PT, R17, R218.reuse, PT ;  /* 0x000000da1100720c */ /* 0x080fe40003f66270 */
[----:B------:R-:W-:Y:S02]  /*13980*/  FSEL R238, R40, -INF , !P4 ;  /* 0xff80000028ee7808 */ /* 0x000fe40006000000 */
[----:B------:R-:W-:Y:S01]  /*13990*/  ISETP.GE.AND P4, PT, R6, R218, PT ;  /* 0x000000da0600720c */ /* 0x000fe20003f86270 */
[----:B------:R-:W1:Y:S01]  /*139a0*/  LDC.U8 R40, c[0x0][0x2d8] ;  /* 0x0000b600ff287b82 */ /* 0x000e620000000000 */
[----:B------:R-:W-:Y:S02]  /*139b0*/  ISETP.GE.AND P2, PT, R7, R219, PT ;  /* 0x000000db0700720c */ /* 0x000fe40003f46270 */
[----:B------:R-:W-:Y:S02]  /*139c0*/  ISETP.GE.OR P5, PT, R2, R224, !P5 ;  /* 0x000000e00200720c */ /* 0x000fe40006fa6670 */
[----:B------:R-:W-:Y:S02]  /*139d0*/  ISETP.GE.AND P1, PT, R17, R220, PT ;  /* 0x000000dc1100720c */ /* 0x000fe40003f26270 */
[----:B------:R-:W-:Y:S02]  /*139e0*/  ISETP.GE.AND P6, PT, R5, R221, PT ;  /* 0x000000dd0500720c */ /* 0x000fe40003fc6270 */
[-C--:B------:R-:W-:Y:S02]  /*139f0*/  ISETP.GE.OR P3, PT, R17, R222.reuse, !P3 ;  /* 0x000000de1100720c */ /* 0x080fe40005f66670 */
[----:B------:R-:W-:Y:S02]  /*13a00*/  ISETP.GE.OR P4, PT, R6, R222, !P4 ;  /* 0x000000de0600720c */ /* 0x000fe40006786670 */
[----:B------:R-:W-:Y:S02]  /*13a10*/  ISETP.GE.OR P2, PT, R7, R223, !P2 ;  /* 0x000000df0700720c */ /* 0x000fe40005746670 */
[----:B------:R-:W-:Y:S02]  /*13a20*/  FSEL R49, R66, -INF , !P5 ;  /* 0xff80000042317808 */ /* 0x000fe40006800000 */
[----:B------:R-:W-:Y:S02]  /*13a30*/  ISETP.GE.AND P5, PT, R103, R219, PT ;  /* 0x000000db6700720c */ /* 0x000fe40003fa6270 */
[----:B------:R-:W-:Y:S02]  /*13a40*/  ISETP.GE.OR P1, PT, R17, R224, !P1 ;  /* 0x000000e01100720c */ /* 0x000fe40004f26670 */
[----:B------:R-:W-:Y:S02]  /*13a50*/  ISETP.GE.OR P6, PT, R5, R225, !P6 ;  /* 0x000000e10500720c */ /* 0x000fe400077c6670 */
[----:B------:R-:W-:Y:S02]  /*13a60*/  FSEL R243, R42, -INF , !P3 ;  /* 0xff8000002af37808 */ /* 0x000fe40005800000 */
[----:B---3--:R-:W-:Y:S02]  /*13a70*/  FSEL R215, R47, -INF , !P4 ;  /* 0xff8000002fd77808 */ /* 0x008fe40006000000 */
[-C--:B------:R-:W-:Y:S02]  /*13a80*/  ISETP.GE.AND P3, PT, R5, R218.reuse, PT ;  /* 0x000000da0500720c */ /* 0x080fe40003f66270 */
[----:B------:R-:W-:Y:S02]  /*13a90*/  FSEL R247, R44, -INF , !P2 ;  /* 0xff8000002cf77808 */ /* 0x000fe40005000000 */
[----:B------:R-:W-:Y:S02]  /*13aa0*/  ISETP.GE.AND P2, PT, R4, R218, PT ;  /* 0x000000da0400720c */ /* 0x000fe40003f46270 */
[----:B------:R-:W-:Y:S02]  /*13ab0*/  ISETP.GE.AND P4, PT, R0, R219, PT ;  /* 0x000000db0000720c */ /* 0x000fe40003f86270 */
[----:B------:R-:W-:Y:S02]  /*13ac0*/  ISETP.GE.OR P5, PT, R103, R223, !P5 ;  /* 0x000000df6700720c */ /* 0x000fe40006fa6670 */
[----:B------:R-:W-:Y:S02]  /*13ad0*/  FSEL R244, R38, -INF , !P1 ;  /* 0xff80000026f47808 */ /* 0x000fe40004800000 */
[----:B------:R-:W-:Y:S01]  /*13ae0*/  FSEL R52, R52, -INF , !P6 ;  /* 0xff80000034347808 */ /* 0x000fe20007000000 */
[----:B------:R-:W-:Y:S01]  /*13af0*/  LDSM.16.MT88.4 R36, [R214+0x9000] ;  /* 0x00900000d624783b */ /* 0x000fe20000004200 */
[----:B------:R-:W-:Y:S02]  /*13b00*/  ISETP.GE.AND P6, PT, R0, R221, PT ;  /* 0x000000dd0000720c */ /* 0x000fe40003fc6270 */
[----:B------:R-:W-:Y:S02]  /*13b10*/  ISETP.GE.AND P1, PT, R7, R220, PT ;  /* 0x000000dc0700720c */ /* 0x000fe40003f26270 */
[-C--:B------:R-:W-:Y:S02]  /*13b20*/  ISETP.GE.OR P3, PT, R5, R222.reuse, !P3 ;  /* 0x000000de0500720c */ /* 0x080fe40005f66670 */
[----:B------:R-:W-:Y:S02]  /*13b30*/  ISETP.GE.OR P2, PT, R4, R222, !P2 ;  /* 0x000000de0400720c */ /* 0x000fe40005746670 */
[C---:B------:R-:W-:Y:S02]  /*13b40*/  ISETP.GE.OR P4, PT, R0.reuse, R223, !P4 ;  /* 0x000000df0000720c */ /* 0x040fe40006786670 */
[----:B------:R-:W-:Y:S02]  /*13b50*/  FSEL R33, R13, -INF , !P5 ;  /* 0xff8000000d217808 */ /* 0x000fe40006800000 */
[----:B------:R-:W-:Y:S02]  /*13b60*/  ISETP.GE.AND P5, PT, R19, R219, PT ;  /* 0x000000db1300720c */ /* 0x000fe40003fa6270 */
[----:B------:R-:W-:Y:S02]  /*13b70*/  ISETP.GE.OR P1, PT, R7, R224, !P1 ;  /* 0x000000e00700720c */ /* 0x000fe40004f26670 */
[----:B------:R-:W-:Y:S02]  /*13b80*/  ISETP.GE.OR P6, PT, R0, R225, !P6 ;  /* 0x000000e10000720c */ /* 0x000fe400077c6670 */
[----:B------:R-:W-:Y:S02]  /*13b90*/  FSEL R216, R61, -INF , !P4 ;  /* 0xff8000003dd87808 */ /* 0x000fe40006000000 */
[----:B------:R-:W-:Y:S02]  /*13ba0*/  FSEL R61, R58, -INF , !P3 ;  /* 0xff8000003a3d7808 */ /* 0x000fe40005800000 */
[----:B------:R-:W-:Y:S02]  /*13bb0*/  FSEL R242, R59, -INF , !P2 ;  /* 0xff8000003bf27808 */ /* 0x000fe40005000000 */
[----:B------:R-:W-:Y:S01]  /*13bc0*/  ISETP.GE.OR P5, PT, R19, R223, !P5 ;  /* 0x000000df1300720c */ /* 0x000fe20006fa6670 */
[----:B------:R-:W3:Y:S01]  /*13bd0*/  LDL.64 R58, [R1+0x40] ;  /* 0x00004000013a7983 */ /* 0x000ee20000100a00 */
[----:B------:R-:W-:Y:S02]  /*13be0*/  FSEL R235, R50, -INF , !P1 ;  /* 0xff80000032eb7808 */ /* 0x000fe40004800000 */
[----:B------:R-:W-:Y:S02]  /*13bf0*/  FSEL R50, R65, -INF , !P6 ;  /* 0xff80000041327808 */ /* 0x000fe40007000000 */
[----:B------:R-:W-:Y:S02]  /*13c00*/  ISETP.GE.AND P6, PT, R104, R219, PT ;  /* 0x000000db6800720c */ /* 0x000fe40003fc6270 */
[----:B------:R-:W-:Y:S02]  /*13c10*/  FSEL R202, R28, -INF , !P5 ;  /* 0xff8000001cca7808 */ /* 0x000fe40006800000 */
[----:B------:R-:W-:Y:S01]  /*13c20*/  ISETP.GE.AND P5, PT, R16, R218, PT ;  /* 0x000000da1000720c */ /* 0x000fe20003fa6270 */
[----:B------:R-:W3:Y:S01]  /*13c30*/  LDL.64 R28, [R1+0x30] ;  /* 0x00003000011c7983 */ /* 0x000ee20000100a00 */
[----:B------:R-:W-:Y:S02]  /*13c40*/  ISETP.GE.OR P6, PT, R104, R223, !P6 ;  /* 0x000000df6800720c */ /* 0x000fe400077c6670 */
[----:B------:R-:W-:Y:S02]  /*13c50*/  ISETP.GE.OR P5, PT, R16, R222, !P5 ;  /* 0x000000de1000720c */ /* 0x000fe40006fa6670 */
[----:B------:R-:W-:Y:S02]  /*13c60*/  FSEL R32, R12, -INF , !P6 ;  /* 0xff8000000c207808 */ /* 0x000fe40007000000 */
[----:B------:R-:W-:Y:S02]  /*13c70*/  ISETP.GE.AND P6, PT, R101, R218, PT ;  /* 0x000000da6500720c */ /* 0x000fe40003fc6270 */
[----:B------:R-:W-:Y:S02]  /*13c80*/  FSEL R245, R43, -INF , !P5 ;  /* 0xff8000002bf57808 */ /* 0x000fe40006800000 */
[----:B------:R-:W4:Y:S01]  /*13c90*/  LDL.64 R42, [R1+0x28] ;  /* 0x00002800012a7983 */ /* 0x000f220000100a00 */
[----:B------:R-:W-:Y:S02]  /*13ca0*/  ISETP.GE.OR P6, PT, R101, R222, !P6 ;  /* 0x000000de6500720c */ /* 0x000fe400077c6670 */
[----:B------:R-:W-:Y:S02]  /*13cb0*/  ISETP.GE.AND P1, PT, R2, R221, PT ;  /* 0x000000dd0200720c */ /* 0x000fe40003f26270 */
[----:B------:R-:W-:Y:S02]  /*13cc0*/  FSEL R228, R27, -INF , !P6 ;  /* 0xff8000001be47808 */ /* 0x000fe40007000000 */
[----:B------:R-:W-:Y:S02]  /*13cd0*/  ISETP.GE.AND P6, PT, R16, R219, PT ;  /* 0x000000db1000720c */ /* 0x000fe40003fc6270 */
[----:B------:R-:W-:Y:S02]  /*13ce0*/  ISETP.GE.OR P1, PT, R2, R225, !P1 ;  /* 0x000000e10200720c */ /* 0x000fe40004f26670 */
[----:B------:R-:W-:Y:S02]  /*13cf0*/  ISETP.GE.OR P6, PT, R16, R223, !P6 ;  /* 0x000000df1000720c */ /* 0x000fe400077c6670 */
[----:B------:R-:W3:Y:S01]  /*13d00*/  LDL.64 R16, [R1+0x38] ;  /* 0x0000380001107983 */ /* 0x000ee20000100a00 */
[----:B--2---:R-:W-:Y:S02]  /*13d10*/  FSEL R213, R64, -INF , !P1 ;  /* 0xff80000040d57808 */ /* 0x004fe40004800000 */
[C---:B------:R-:W-:Y:S02]  /*13d20*/  ISETP.GE.AND P1, PT, R105.reuse, R218, PT ;  /* 0x000000da6900720c */ /* 0x040fe40003f26270 */
[----:B------:R-:W-:Y:S02]  /*13d30*/  FSEL R20, R8, -INF , !P0 ;  /* 0xff80000008147808 */ /* 0x000fe40004000000 */
        /* <DEDUP_REMOVED lines=16> */
[----:B------:R-:W-:Y:S02]  /*13e40*/  FSEL R15, R15, -INF , !P0 ;  /* 0xff8000000f0f7808 */ /* 0x000fe40004000000 */
[----:B------:R-:W-:Y:S02]  /*13e50*/  FMNMX.FTZ R105, R240, R105, !PT ;  /* 0x00000069f0697209 */ /* 0x000fe40007810000 */
[----:B------:R-:W-:Y:S02]  /*13e60*/  ISETP.GE.AND P0, PT, R19, R218, PT ;  /* 0x000000da1300720c */ /* 0x000fe40003f06270 */
[----:B------:R-:W-:Y:S02]  /*13e70*/  FMNMX.FTZ R8, R209, R8, !PT ;  /* 0x00000008d1087209 */ /* 0x000fe40007810000 */
[----:B------:R-:W-:Y:S02]  /*13e80*/  FMNMX.FTZ R105, R241, R105, !PT ;  /* 0x00000069f1697209 */ /* 0x000fe40007810000 */
[----:B------:R-:W-:Y:S02]  /*13e90*/  ISETP.GE.OR P0, PT, R19, R222, !P0 ;  /* 0x000000de1300720c */ /* 0x000fe40004706670 */
[----:B------:R-:W-:Y:S02]  /*13ea0*/  FMNMX.FTZ R8, R200, R8, !PT ;  /* 0x00000008c8087209 */ /* 0x000fe40007810000 */
[----:B------:R-:W-:Y:S02]  /*13eb0*/  FMNMX.FTZ R105, R229, R105, !PT ;  /* 0x00000069e5697209 */ /* 0x000fe40007810000 */
[----:B------:R-:W-:Y:S02]  /*13ec0*/  FSEL R206, R30, -INF , !P0 ;  /* 0xff8000001ece7808 */ /* 0x000fe40004000000 */
[----:B------:R-:W-:Y:S02]  /*13ed0*/  FMNMX.FTZ R8, R201, R8, !PT ;  /* 0x00000008c9087209 */ /* 0x000fe40007810000 */
[C---:B------:R-:W-:Y:S02]  /*13ee0*/  ISETP.GE.AND P0, PT, R7.reuse, R218, PT ;  /* 0x000000da0700720c */ /* 0x040fe40003f06270 */
[----:B------:R-:W-:Y:S02]  /*13ef0*/  FMNMX.FTZ R105, R230, R105, !PT ;  /* 0x00000069e6697209 */ /* 0x000fe40007810000 */
[----:B------:R-:W-:Y:S02]  /*13f00*/  ISETP.GE.OR P0, PT, R7, R222, !P0 ;  /* 0x000000de0700720c */ /* 0x000fe40004706670 */
[----:B------:R-:W-:Y:S02]  /*13f10*/  FMNMX.FTZ R7, R244, R8, !PT ;  /* 0x00000008f4077209 */ /* 0x000fe40007810000 */
[----:B------:R-:W-:Y:S02]  /*13f20*/  FMNMX.FTZ R105, R52, R105, !PT ;  /* 0x0000006934697209 */ /* 0x000fe40007810000 */
[----:B------:R-:W-:Y:S02]  /*13f30*/  FSEL R23, R11, -INF , !P1 ;  /* 0xff8000000b177808 */ /* 0x000fe40004800000 */
[----:B------:R-:W-:Y:S02]  /*13f40*/  ISETP.GE.AND P1, PT, R102, R219, PT ;  /* 0x000000db6600720c */ /* 0x000fe40003f26270 */
[----:B------:R-:W-:Y:S02]  /*13f50*/  FMNMX.FTZ R7, R248, R7, !PT ;  /* 0x00000007f8077209 */ /* 0x000fe40007810000 */
        /* <DEDUP_REMOVED lines=9> */
[----:B------:R-:W-:Y:S01]  /*13ff0*/  FMNMX.FTZ R7, R48, R7, !PT ;  /* 0x0000000730077209 */ /* 0x000fe20007810000 */
[----:B------:R-:W2:Y:S01]  /*14000*/  SHFL.BFLY PT, R8, R105, 0x2, 0x1f ;  /* 0x0c401f0069087f89 */ /* 0x000ea200000e0000 */
[----:B------:R-:W-:Y:S02]  /*14010*/  FSEL R208, R31, -INF , !P1 ;  /* 0xff8000001fd07808 */ /* 0x000fe40004800000 */
[----:B------:R-:W-:Y:S02]  /*14020*/  ISETP.GE.AND P1, PT, R6, R219, PT ;  /* 0x000000db0600720c */ /* 0x000fe40003f26270 */
[----:B------:R-:W-:Y:S02]  /*14030*/  FMNMX.FTZ R104, R246, R7, !PT ;  /* 0x00000007f6687209 */ /* 0x000fe40007810000 */
[----:B------:R-:W-:Y:S02]  /*14040*/  ISETP.GE.OR P1, PT, R6, R223, !P1 ;  /* 0x000000df0600720c */ /* 0x000fe40004f26670 */
[----:B------:R-:W-:Y:S02]  /*14050*/  FMNMX.FTZ R6, R20, R106, !PT ;  /* 0x0000006a14067209 */ /* 0x000fe40007810000 */
[----:B------:R-:W-:Y:S02]  /*14060*/  FMNMX.FTZ R104, R49, R104, !PT ;  /* 0x0000006831687209 */ /* 0x000fe40007810000 */
[----:B------:R-:W-:Y:S02]  /*14070*/  FMNMX.FTZ R6, R21, R6, !PT ;  /* 0x0000000615067209 */ /* 0x000fe40007810000 */
[----:B------:R-:W-:Y:S02]  /*14080*/  FMNMX.FTZ R104, R249, R104, !PT ;  /* 0x00000068f9687209 */ /* 0x000fe40007810000 */
[----:B------:R-:W-:Y:S02]  /*14090*/  FSEL R239, R41, -INF , !P6 ;  /* 0xff80000029ef7808 */ /* 0x000fe40007000000 */
[CC--:B------:R-:W-:Y:S01]  /*140a0*/  ISETP.GE.AND P6, PT, R5.reuse, R219.reuse, PT ;  /* 0x000000db0500720c */ /* 0x0c0fe20003fc6270 */
[----:B------:R-:W1:Y:S01]  /*140b0*/  SHFL.BFLY PT, R7, R104, 0x2, 0x1f ;  /* 0x0c401f0068077f89 */ /* 0x000e6200000e0000 */
[----:B------:R-:W-:Y:S01]  /*140c0*/  ISETP.GE.AND P5, PT, R4, R219, PT ;  /* 0x000000db0400720c */ /* 0x000fe20003fa6270 */
[----:B------:R-:W1:Y:S01]  /*140d0*/  LDC.U8 R41, c[0x0][0x2d8] ;  /* 0x0000b600ff297b82 */ /* 0x000e620000000000 */
[----:B------:R-:W-:Y:S02]  /*140e0*/  ISETP.GE.OR P6, PT, R5, R223, !P6 ;  /* 0x000000df0500720c */ /* 0x000fe400077c6670 */
[----:B------:R-:W-:Y:S02]  /*140f0*/  FMNMX.FTZ R5, R32, R6, !PT ;  /* 0x0000000620057209 */ /* 0x000fe40007810000 */
[----:B--2---:R-:W-:Y:S02]  /*14100*/  FMNMX.FTZ R105, R105, R8, !PT ;  /* 0x0000000869697209 */ /* 0x004fe40007810000 */
[----:B------:R-:W-:Y:S02]  /*14110*/  FMNMX.FTZ R6, R33, R5, !PT ;  /* 0x0000000521067209 */ /* 0x000fe40007810000 */
[----:B------:R-:W-:Y:S02]  /*14120*/  FMNMX.FTZ R5, R22, R107, !PT ;  /* 0x0000006b16057209 */ /* 0x000fe40007810000 */
[----:B------:R-:W-:Y:S02]  /*14130*/  ISETP.GE.OR P5, PT, R4, R223, !P5 ;  /* 0x000000df0400720c */ /* 0x000fe40006fa6670 */
[----:B------:R-:W-:Y:S02]  /*14140*/  FMNMX.FTZ R5, R23, R5, !PT ;  /* 0x0000000517057209 */ /* 0x000fe40007810000 */
[----:B------:R-:W-:Y:S02]  /*14150*/  FSEL R250, R45, -INF , !P1 ;  /* 0xff8000002dfa7808 */ /* 0x000fe40004800000 */
[----:B------:R-:W-:Y:S02]  /*14160*/  FMNMX.FTZ R4, R34, R5, !PT ;  /* 0x0000000522047209 */ /* 0x000fe40007810000 */
[----:B------:R-:W2:Y:S01]  /*14170*/  SHFL.BFLY PT, R5, R105, 0x1, 0x1f ;  /* 0x0c201f0069057f89 */ /* 0x000ea200000e0000 */
[----:B------:R-:W-:Y:S02]  /*14180*/  FSEL R251, R46, -INF , !P0 ;  /* 0xff8000002efb7808 */ /* 0x000fe40004000000 */
[----:B------:R-:W-:Y:S02]  /*14190*/  FMNMX.FTZ R4, R15, R4, !PT ;  /* 0x000000040f047209 */ /* 0x000fe40007810000 */
[C---:B------:R-:W-:Y:S02]  /*141a0*/  ISETP.GE.AND P0, PT, R2.reuse, R218, PT ;  /* 0x000000da0200720c */ /* 0x040fe40003f06270 */
[----:B------:R-:W-:Y:S02]  /*141b0*/  FMNMX.FTZ R4, R227, R4, !PT ;  /* 0x00000004e3047209 */ /* 0x000fe40007810000 */
[C---:B------:R-:W-:Y:S02]  /*141c0*/  ISETP.GE.AND P1, PT, R2.reuse, R219, PT ;  /* 0x000000db0200720c */ /* 0x040fe40003f26270 */
[C---:B------:R-:W-:Y:S02]  /*141d0*/  ISETP.GE.OR P0, PT, R2.reuse, R222, !P0 ;  /* 0x000000de0200720c */ /* 0x040fe40004706670 */
[----:B------:R-:W-:Y:S02]  /*141e0*/  ISETP.GE.OR P1, PT, R2, R223, !P1 ;  /* 0x000000df0200720c */ /* 0x000fe40004f26670 */
[----:B------:R-:W-:Y:S02]  /*141f0*/  FMNMX.FTZ R2, R228, R4, !PT ;  /* 0x00000004e4027209 */ /* 0x000fe40007810000 */
[----:B-1----:R-:W-:Y:S02]  /*14200*/  FMNMX.FTZ R104, R104, R7, !PT ;  /* 0x0000000768687209 */ /* 0x002fe40007810000 */
[----:B------:R-:W-:Y:S02]  /*14210*/  FMNMX.FTZ R2, R206, R2, !PT ;  /* 0x00000002ce027209 */ /* 0x000fe40007810000 */
[----:B------:R-:W-:Y:S01]  /*14220*/  FSEL R31, R60, -INF , !P1 ;  /* 0xff8000003c1f7808 */ /* 0x000fe20004800000 */
[----:B------:R-:W1:Y:S01]  /*14230*/  SHFL.BFLY PT, R4, R104, 0x1, 0x1f ;  /* 0x0c201f0068047f89 */ /* 0x000e6200000e0000 */
[----:B------:R-:W-:Y:S02]  /*14240*/  FMNMX.FTZ R2, R208, R2, !PT ;  /* 0x00000002d0027209 */ /* 0x000fe40007810000 */
[----:B--2---:R-:W-:Y:S02]  /*14250*/  FMNMX.FTZ R105, R105, R5, !PT ;  /* 0x0000000569697209 */ /* 0x004fe40007810000 */
[----:B------:R-:W-:Y:S02]  /*14260*/  FMNMX.FTZ R2, R243, R2, !PT ;  /* 0x00000002f3027209 */ /* 0x000fe40007810000 */
[----:B------:R-:W-:Y:S01]  /*14270*/  FSEL R217, R62, -INF , !P0 ;  /* 0xff8000003ed97808 */ /* 0x000fe20004000000 */
[----:B------:R-:W-:Y:S01]  /*14280*/  FMUL.FTZ R184, R105, c[0x0][0x23c] ;  /* 0x00008f0069b87a20 */ /* 0x000fe20000410000 */
[----:B------:R-:W-:Y:S02]  /*14290*/  FMNMX.FTZ R2, R245, R2, !PT ;  /* 0x00000002f5027209 */ /* 0x000fe40007810000 */
[----:B------:R-:W-:Y:S02]  /*142a0*/  FSETP.NEU.FTZ.AND P3, PT, R105, -INF , PT ;  /* 0xff8000006900780b */ /* 0x000fe40003f7d000 */
[----:B------:R-:W-:Y:S02]  /*142b0*/  FMNMX.FTZ R2, R251, R2, !PT ;  /* 0x00000002fb027209 */ /* 0x000fe40007810000 */
[----:B------:R-:W-:Y:S02]  /*142c0*/  FSEL R184, R184, RZ, P3 ;  /* 0x000000ffb8b87208 */ /* 0x000fe40001800000 */
[----:B------:R-:W-:Y:S02]  /*142d0*/  FMNMX.FTZ R2, R215, R2, !PT ;  /* 0x00000002d7027209 */ /* 0x000fe40007810000 */
[C---:B------:R-:W-:Y:S02]  /*142e0*/  ISETP.GE.AND P1, PT, R0.reuse, R218, PT ;  /* 0x000000da0000720c */ /* 0x040fe40003f26270 */
[----:B------:R-:W-:Y:S02]  /*142f0*/  FMNMX.FTZ R2, R61, R2, !PT ;  /* 0x000000023d027209 */ /* 0x000fe40007810000 */
[----:B------:R-:W-:Y:S02]  /*14300*/  ISETP.GE.OR P1, PT, R0, R222, !P1 ;  /* 0x000000de0000720c */ /* 0x000fe40004f26670 */
[----:B-1----:R-:W-:Y:S01]  /*14310*/  FMNMX.FTZ R104, R104, R4, !PT ;  /* 0x0000000468687209 */ /* 0x002fe20007810000 */
[--C-:B------:R-:W-:Y:S01]  /*14320*/  FFMA.FTZ R4, R110, c[0x0][0x23c], -R184.reuse ;  /* 0x00008f006e047a23 */ /* 0x100fe200000108b8 */
[----:B------:R-:W-:Y:S01]  /*14330*/  FMNMX.FTZ R0, R242, R2, !PT ;  /* 0x00000002f2007209 */ /* 0x000fe20007810000 */
[----:B------:R-:W-:Y:S01]  /*14340*/  FFMA.FTZ R2, R109, c[0x0][0x23c], -R184 ;  /* 0x00008f006d027a23 */ /* 0x000fe200000108b8 */
[----:B------:R-:W-:Y:S01]  /*14350*/  FMNMX.FTZ R6, R210, R6, !PT ;  /* 0x00000006d2067209 */ /* 0x000fe20007810000 */
[C---:B------:R-:W-:Y:S01]  /*14360*/  FMUL.FTZ R185, R104.reuse, c[0x0][0x23c] ;  /* 0x00008f0068b97a20 */ /* 0x040fe20000410000 */
[----:B------:R1:W-:Y:S01]  /*14370*/  MUFU.EX2 R109, R4 ;  /* 0x00000004006d7308 */ /* 0x0003e20000000800 */
[----:B------:R-:W-:Y:S02]  /*14380*/  FSETP.NEU.FTZ.AND P2, PT, R104, -INF , PT ;  /* 0xff8000006800780b */ /* 0x000fe40003f5d000 */
[----:B------:R-:W-:Y:S02]  /*14390*/  FMNMX.FTZ R6, R211, R6, !PT ;  /* 0x00000006d3067209 */ /* 0x000fe40007810000 */
[----:B------:R-:W-:Y:S02]  /*143a0*/  FSEL R185, R185, RZ, P2 ;  /* 0x000000ffb9b97208 */ /* 0x000fe40001000000 */
[----:B------:R-:W-:Y:S02]  /*143b0*/  FMNMX.FTZ R103, R202, R6, !PT ;  /* 0x00000006ca677209 */ /* 0x000fe40007810000 */
[----:B------:R-:W-:Y:S01]  /*143c0*/  FSEL R56, R56, -INF , !P6 ;  /* 0xff80000038387808 */ /* 0x000fe20007000000 */
[----:B------:R2:W2:Y:S01]  /*143d0*/  MUFU.EX2 R221, R2 ;  /* 0x0000000200dd7308 */ /* 0x0004a20000000800 */
[----:B------:R-:W-:Y:S02]  /*143e0*/  FMNMX.FTZ R103, R204, R103, !PT ;  /* 0x00000067cc677209 */ /* 0x000fe40007810000 */
[----:B------:R-:W-:Y:S02]  /*143f0*/  FMNMX.FTZ R0, R217, R0, !PT ;  /* 0x00000000d9007209 */ /* 0x000fe40007810000 */
[----:B------:R-:W-:Y:S02]  /*14400*/  FMNMX.FTZ R103, R238, R103, !PT ;  /* 0x00000067ee677209 */ /* 0x000fe40007810000 */
[----:B------:R-:W-:Y:S02]  /*14410*/  PRMT R40, R40, 0x7054, R41 ;  /* 0x0000705428287816 */ /* 0x000fe40000000029 */
[----:B------:R-:W-:Y:S02]  /*14420*/  FMNMX.FTZ R103, R239, R103, !PT ;  /* 0x00000067ef677209 */ /* 0x000fe40007810000 */
[----:B------:R-:W-:Y:S01]  /*14430*/  FSEL R234, R57, -INF , !P5 ;  /* 0xff80000039ea7808 */ /* 0x000fe20006800000 */
[----:B------:R-:W-:Y:S01]  /*14440*/  IMAD.MOV.U32 R57, RZ, RZ, R56 ;  /* 0x000000ffff397224 */ /* 0x000fe200078e0038 */
[----:B------:R-:W-:Y:S01]  /*14450*/  FSEL R108, R63, -INF , !P1 ;  /* 0xff8000003f6c7808 */ /* 0x000fe20004800000 */
[--C-:B-1----:R-:W-:Y:S01]  /*14460*/  FFMA.FTZ R4, R176, c[0x0][0x23c], -R185.reuse ;  /* 0x00008f00b0047a23 */ /* 0x102fe200000108b9 */
[----:B------:R-:W-:Y:S02]  /*14470*/  FMNMX.FTZ R103, R247, R103, !PT ;  /* 0x00000067f7677209 */ /* 0x000fe40007810000 */
[----:B------:R-:W-:Y:S01]  /*14480*/  FMNMX.FTZ R0, R108, R0, !PT ;  /* 0x000000006c007209 */ /* 0x000fe20007810000 */
[----:B------:R1:W-:Y:S01]  /*14490*/  MUFU.EX2 R25, R4 ;  /* 0x0000000400197308 */ /* 0x0003e20000000800 */
[----:B------:R-:W-:Y:S04]  /*144a0*/  FMNMX.FTZ R103, R250, R103, !PT ;  /* 0x00000067fa677209 */ /* 0x000fe80007810000 */
[----:B------:R-:W-:Y:S01]  /*144b0*/  FMNMX.FTZ R103, R57, R103, !PT ;  /* 0x0000006739677209 */ /* 0x000fe20007810000 */
[----:B--2---:R-:W2:Y:S03]  /*144c0*/  SHFL.BFLY PT, R2, R0, 0x2, 0x1f ;  /* 0x0c401f0000027f89 */ /* 0x004ea600000e0000 */
[----:B------:R-:W-:Y:S04]  /*144d0*/  FMNMX.FTZ R103, R234, R103, !PT ;  /* 0x00000067ea677209 */ /* 0x000fe80007810000 */
[----:B------:R-:W-:Y:S04]  /*144e0*/  FMNMX.FTZ R103, R31, R103, !PT ;  /* 0x000000671f677209 */ /* 0x000fe80007810000 */
[----:B------:R-:W-:Y:S05]  /*144f0*/  FMNMX.FTZ R103, R216, R103, !PT ;  /* 0x00000067d8677209 */ /* 0x000fea0007810000 */
[----:B------:R-:W2:Y:S01]  /*14500*/  SHFL.BFLY PT, R5, R103, 0x2, 0x1f ;  /* 0x0c401f0067057f89 */ /* 0x000ea200000e0000 */
[--C-:B-1----:R-:W-:Y:S04]  /*14510*/  FFMA.FTZ R4, R111, c[0x0][0x23c], -R185.reuse ;  /* 0x00008f006f047a23 */ /* 0x102fe800000108b9 */
[----:B------:R1:W-:Y:S01]  /*14520*/  MUFU.EX2 R27, R4 ;  /* 0x00000004001b7308 */ /* 0x0003e20000000800 */
[----:B--2---:R-:W-:Y:S01]  /*14530*/  FMNMX.FTZ R0, R0, R2, !PT ;  /* 0x0000000200007209 */ /* 0x004fe20007810000 */
[--C-:B------:R-:W-:Y:S08]  /*14540*/  FFMA.FTZ R2, R177, c[0x0][0x23c], -R184.reuse ;  /* 0x00008f00b1027a23 */ /* 0x100ff000000108b8 */
[----:B------:R2:W-:Y:S01]  /*14550*/  MUFU.EX2 R226, R2 ;  /* 0x0000000200e27308 */ /* 0x0005e20000000800 */
[----:B------:R-:W-:Y:S05]  /*14560*/  FMNMX.FTZ R103, R103, R5, !PT ;  /* 0x0000000567677209 */ /* 0x000fea0007810000 */
[----:B------:R-:W4:Y:S01]  /*14570*/  SHFL.BFLY PT, R5, R103, 0x1, 0x1f ;  /* 0x0c201f0067057f89 */ /* 0x000f2200000e0000 */
[----:B-1----:R-:W-:Y:S04]  /*14580*/  FFMA.FTZ R4, R179, c[0x0][0x23c], -R184 ;  /* 0x00008f00b3047a23 */ /* 0x002fe800000108b8 */
[----:B------:R-:W1:Y:S03]  /*14590*/  MUFU.EX2 R26, R4 ;  /* 0x00000004001a7308 */ /* 0x000e660000000800 */
[----:B--2---:R-:W2:Y:S01]  /*145a0*/  SHFL.BFLY PT, R2, R0, 0x1, 0x1f ;  /* 0x0c201f0000027f89 */ /* 0x004ea200000e0000 */
[----:B----4-:R-:W-:Y:S02]  /*145b0*/  LOP3.LUT R7, R43, UR15, R232, 0x96, !PT ;  /* 0x0000000f2b077c12 */ /* 0x010fe4000f8e96e8 */
[----:B------:R-:W-:Y:S01]  /*145c0*/  FMNMX.FTZ R103, R103, R5, !PT ;  /* 0x0000000567677209 */ /* 0x000fe20007810000 */
[--C-:B------:R-:W-:Y:S01]  /*145d0*/  FFMA.FTZ R5, R178, c[0x0][0x23c], -R185.reuse ;  /* 0x00008f00b2057a23 */ /* 0x100fe200000108b9 */
[----:B------:R-:W-:Y:S01]  /*145e0*/  F2FP.BF16.PACK_AB R178, R109, R221 ;  /* 0x000000dd6db2723e */ /* 0x000fe200000010ff */
[----:B------:R-:W-:Y:S01]  /*145f0*/  IMAD.WIDE.U32 R192, R7, -0x326172a9, RZ ;  /* 0xcd9e8d5707c07825 */ /* 0x000fe200078e00ff */
[C---:B------:R-:W-:Y:S01]  /*14600*/  FSETP.NEU.FTZ.AND P1, PT, R103.reuse, -INF , PT ;  /* 0xff8000006700780b */ /* 0x040fe20003f3d000 */
[----:B------:R4:W-:Y:S01]  /*14610*/  MUFU.EX2 R60, R5 ;  /* 0x00000005003c7308 */ /* 0x0009e20000000800 */
[----:B-1----:R-:W-:Y:S01]  /*14620*/  F2FP.BF16.PACK_AB R176, R26, R226 ;  /* 0x000000e21ab0723e */ /* 0x002fe200000010ff */
[----:B------:R-:W-:Y:S02]  /*14630*/  IMAD.U32 R4, RZ, RZ, UR29 ;  /* 0x0000001dff047e24 */ /* 0x000fe4000f8e00ff */
[----:B------:R-:W-:Y:S01]  /*14640*/  FMUL.FTZ R186, R103, c[0x0][0x23c] ;  /* 0x00008f0067ba7a20 */ /* 0x000fe20000410000 */
[----:B--2---:R-:W-:Y:S02]  /*14650*/  FMNMX.FTZ R102, R0, R2, !PT ;  /* 0x0000000200667209 */ /* 0x004fe40007810000 */
[----:B------:R-:W-:Y:S01]  /*14660*/  LOP3.LUT R6, R233, UR4, R4, 0x96, !PT ;  /* 0x00000004e9067c12 */ /* 0x000fe2000f8e9604 */
[----:B------:R-:W-:Y:S01]  /*14670*/  FFMA.FTZ R4, R180, c[0x0][0x23c], -R185 ;  /* 0x00008f00b4047a23 */ /* 0x000fe200000108b9 */
[----:B------:R-:W-:Y:S01]  /*14680*/  FSEL R186, R186, RZ, P1 ;  /* 0x000000ffbaba7208 */ /* 0x000fe20000800000 */
[----:B------:R-:W-:Y:S01]  /*14690*/  FMUL.FTZ R187, R102, c[0x0][0x23c] ;  /* 0x00008f0066bb7a20 */ /* 0x000fe20000410000 */
[----:B------:R-:W-:Y:S01]  /*146a0*/  UIADD3 UR4, UR4, 0x1, URZ ;  /* 0x0000000104047890 */ /* 0x000fe2000fffe03f */
[----:B------:R-:W-:Y:S01]  /*146b0*/  IMAD.WIDE.U32 R8, R6, -0x326172a9, RZ ;  /* 0xcd9e8d5706087825 */ /* 0x000fe200078e00ff */
[----:B------:R1:W2:Y:S01]  /*146c0*/  MUFU.EX2 R24, R4 ;  /* 0x0000000400187308 */ /* 0x0002a20000000800 */
[----:B------:R-:W-:Y:S02]  /*146d0*/  FSETP.NEU.FTZ.AND P0, PT, R102, -INF , PT ;  /* 0xff8000006600780b */ /* 0x000fe40003f1d000 */
[----:B------:R-:W-:Y:S01]  /*146e0*/  FFMA.FTZ R2, R20, c[0x0][0x23c], -R186 ;  /* 0x00008f0014027a23 */ /* 0x000fe200000108ba */
[----:B---3--:R-:W-:Y:S02]  /*146f0*/  LOP3.LUT R0, R9, UR16, R58, 0x96, !PT ;  /* 0x0000001009007c12 */ /* 0x008fe4000f8e963a */
[----:B------:R-:W-:Y:S02]  /*14700*/  FSEL R187, R187, RZ, P0 ;  /* 0x000000ffbbbb7208 */ /* 0x000fe40000000000 */
[----:B------:R-:W-:Y:S01]  /*14710*/  LOP3.LUT R6, R9, UR16, R16, 0x96, !PT ;  /* 0x0000001009067c12 */ /* 0x000fe2000f8e9610 */
[----:B------:R-:W-:Y:S01]  /*14720*/  IMAD.WIDE.U32 R12, R0, -0x2daee0ad, RZ ;  /* 0xd2511f53000c7825 */ /* 0x000fe200078e00ff */
[----:B----4-:R-:W-:Y:S01]  /*14730*/  LOP3.LUT R5, R29, UR15, R232, 0x96, !PT ;  /* 0x0000000f1d057c12 */ /* 0x010fe2000f8e96e8 */
[----:B------:R3:W-:Y:S01]  /*14740*/  MUFU.EX2 R18, R2 ;  /* 0x0000000200127308 */ /* 0x0007e20000000800 */
[----:B------:R-:W-:Y:S01]  /*14750*/  LOP3.LUT R7, R193, UR14, R8, 0x96, !PT ;  /* 0x0000000ec1077c12 */ /* 0x000fe2000f8e9608 */
[----:B------:R-:W-:Y:S02]  /*14760*/  FFMA.FTZ R0, R21, c[0x0][0x23c], -R186 ;  /* 0x00008f0015007a23 */ /* 0x000fe400000108ba */
[----:B------:R-:W-:Y:S04]  /*14770*/  IMAD.WIDE.U32 R194, R5, -0x326172a9, RZ ;  /* 0xcd9e8d5705c27825 */ /* 0x000fe800078e00ff */
[----:B------:R-:W-:Y:S02]  /*14780*/  IMAD.WIDE.U32 R10, R6, -0x2daee0ad, RZ ;  /* 0xd2511f53060a7825 */ /* 0x000fe400078e00ff */
[----:B------:R4:W4:Y:S02]  /*14790*/  MUFU.EX2 R236, R0 ;  /* 0x0000000000ec7308 */ /* 0x0009240000000800 */
[----:B------:R-:W-:Y:S01]  /*147a0*/  IMAD.WIDE.U32 R6, R7, -0x2daee0ad, RZ ;  /* 0xd2511f5307067825 */ /* 0x000fe200078e00ff */
[----:B-1----:R-:W-:Y:S02]  /*147b0*/  LOP3.LUT R4, R195, UR14, R8, 0x96, !PT ;  /* 0x0000000ec3047c12 */ /* 0x002fe4000f8e9608 */
[----:B------:R-:W-:Y:S02]  /*147c0*/  LOP3.LUT R8, R13, UR13, R28, 0x96, !PT ;  /* 0x0000000d0d087c12 */ /* 0x000fe4000f8e961c */
[----:B--2---:R-:W-:Y:S01]  /*147d0*/  F2FP.BF16.PACK_AB R177, R24, R60 ;  /* 0x0000003c18b1723e */ /* 0x004fe200000010ff */
[----:B------:R-:W-:Y:S05]  /*147e0*/  IMAD.WIDE.U32 R4, R4, -0x2daee0ad, RZ ;  /* 0xd2511f5304047825 */ /* 0x000fea00078e00ff */
[----:B------:R-:W-:Y:S02]  /*147f0*/  LOP3.LUT R5, R5, UR11, R12, 0x96, !PT ;  /* 0x0000000b05057c12 */ /* 0x000fe4000f8e960c */
[----:B---3--:R-:W-:Y:S03]  /*14800*/  LOP3.LUT R2, R11, UR13, R42, 0x96, !PT ;  /* 0x0000000d0b027c12 */ /* 0x008fe6000f8e962a */
        /* <DEDUP_REMOVED lines=29> */
[----:B------:R-:W-:Y:S02]  /*149e0*/  LOP3.LUT R4, R5, UR17, R66, 0x96, !PT ;  /* 0x0000001105047c12 */ /* 0x000fe4000f8e9642 */
[----:B------:R-:W-:Y:S01]  /*149f0*/  SHF.R.U32.HI R5, RZ, 0x8, R2 ;  /* 0x00000008ff057819 */ /* 0x000fe20000011602 */
[----:B------:R-:W-:Y:S01]  /*14a00*/  MUFU.EX2 R62, R8 ;  /* 0x00000008003e7308 */ /* 0x000fe20000000800 */
[----:B------:R-:W-:Y:S02]  /*14a10*/  LOP3.LUT R2, R9, 0xff, RZ, 0xc0, !PT ;  /* 0x000000ff09027812 */ /* 0x000fe400078ec0ff */
[----:B------:R-:W-:Y:S01]  /*14a20*/  PRMT R13, R13, 0x5410, R5 ;  /* 0x000054100d0d7816 */ /* 0x000fe20000000005 */
[----:B--2---:R-:W-:Y:S01]  /*14a30*/  FFMA.FTZ R0, R33, c[0x0][0x23c], -R186 ;  /* 0x00008f0021007a23 */ /* 0x004fe200000108ba */
[----:B------:R-:W-:Y:S05]  /*14a40*/  PRMT R12, R2, 0x5410, R12 ;  /* 0x00005410020c7816 */ /* 0x000fea000000000c */
[----:B------:R1:W-:Y:S01]  /*14a50*/  MUFU.EX2 R30, R0 ;  /* 0x00000000001e7308 */ /* 0x0003e20000000800 */
[--C-:B------:R-:W-:Y:S01]  /*14a60*/  HSET2.LE.AND R179, R12, R40.reuse, PT ;  /* 0x000000280cb37233 */ /* 0x100fe20003803000 */
[----:B----4-:R-:W-:Y:S01]  /*14a70*/  LOP3.LUT R7, R191, UR7, R10, 0x96, !PT ;  /* 0x00000007bf077c12 */ /* 0x010fe2000f8e960a */
[----:B------:R-:W-:Y:S01]  /*14a80*/  IMAD.MOV.U32 R191, RZ, RZ, R213 ;  /* 0x000000ffffbf7224 */ /* 0x000fe200078e00d5 */
[----:B------:R-:W-:Y:S03]  /*14a90*/  LOP3.LUT R10, R11, UR9, R6, 0x96, !PT ;  /* 0x000000090b0a7c12 */ /* 0x000fe6000f8e9606 */
[----:B------:R-:W-:Y:S04]  /*14aa0*/  IMAD.WIDE.U32 R6, R7, -0x326172a9, RZ ;  /* 0xcd9e8d5707067825 */ /* 0x000fe800078e00ff */
[----:B------:R-:W-:Y:S01]  /*14ab0*/  IMAD.WIDE.U32 R196, R10, -0x326172a9, RZ ;  /* 0xcd9e8d570ac47825 */ /* 0x000fe200078e00ff */
[--C-:B------:R-:W-:Y:S02]  /*14ac0*/  SHF.R.U32.HI R11, RZ, 0x10, R6.reuse ;  /* 0x00000010ff0b7819 */ /* 0x100fe40000011606 */
[C---:B------:R-:W-:Y:S02]  /*14ad0*/  LOP3.LUT R10, R6.reuse, 0xffff, RZ, 0xc0, !PT ;  /* 0x0000ffff060a7812 */ /* 0x040fe400078ec0ff */
[----:B------:R-:W-:Y:S02]  /*14ae0*/  LOP3.LUT R14, R6, 0xff, RZ, 0xc0, !PT ;  /* 0x000000ff060e7812 */ /* 0x000fe400078ec0ff */
[----:B------:R-:W-:Y:S02]  /*14af0*/  SHF.R.U32.HI R9, RZ, 0x18, R6 ;  /* 0x00000018ff097819 */ /* 0x000fe40000011606 */
[----:B------:R-:W-:Y:S02]  /*14b00*/  LOP3.LUT R6, R7, UR17, R196, 0x96, !PT ;  /* 0x0000001107067c12 */ /* 0x000fe4000f8e96c4 */
[----:B-1----:R-:W-:Y:S02]  /*14b10*/  FSEL R0, R105, RZ, P3 ;  /* 0x000000ff69007208 */ /* 0x002fe40001800000 */
[----:B------:R-:W-:Y:S02]  /*14b20*/  LOP3.LUT R5, R11, 0xff, RZ, 0xc0, !PT ;  /* 0x000000ff0b057812 */ /* 0x000fe400078ec0ff */
[----:B------:R-:W-:Y:S01]  /*14b30*/  LOP3.LUT R110, R197, UR8, R110, 0x96, !PT ;  /* 0x00000008c56e7c12 */ /* 0x000fe2000f8e966e */
[----:B------:R-:W-:Y:S01]  /*14b40*/  FADD.FTZ R2, -R0, R3 ;  /* 0x0000000300027221 */ /* 0x000fe20000010100 */
[----:B------:R-:W-:Y:S01]  /*14b50*/  PRMT R183, R5, 0x5410, R9 ;  /* 0x0000541005b77816 */ /* 0x000fe20000000009 */
[----:B------:R-:W-:Y:S01]  /*14b60*/  FFMA.FTZ R3, R15, c[0x0][0x23c], -R187 ;  /* 0x00008f000f037a23 */ /* 0x000fe200000108bb */
[----:B------:R-:W-:Y:S01]  /*14b70*/  LOP3.LUT R0, R4, 0xffff, RZ, 0xc0, !PT ;  /* 0x0000ffff04007812 */ /* 0x000fe200078ec0ff */
[----:B------:R-:W-:Y:S01]  /*14b80*/  FMUL.FTZ R2, R2, c[0x0][0x23c] ;  /* 0x00008f0002027a20 */ /* 0x000fe20000410000 */
[----:B------:R-:W-:Y:S01]  /*14b90*/  SHF.R.U32.HI R7, RZ, 0x8, R10 ;  /* 0x00000008ff077819 */ /* 0x000fe2000001160a */
[----:B------:R1:W-:Y:S01]  /*14ba0*/  MUFU.EX2 R63, R3 ;  /* 0x00000003003f7308 */ /* 0x0003e20000000800 */
[----:B------:R-:W-:Y:S01]  /*14bb0*/  LOP3.LUT R8, R4, 0xff, RZ, 0xc0, !PT ;  /* 0x000000ff04087812 */ /* 0x000fe200078ec0ff */
[--C-:B------:R-:W-:Y:S01]  /*14bc0*/  HSET2.LE.AND R183, R183, R40.reuse, PT ;  /* 0x00000028b7b77233 */ /* 0x100fe20003803000 */
[----:B------:R-:W-:Y:S02]  /*14bd0*/  PRMT R14, R14, 0x5410, R7 ;  /* 0x000054100e0e7816 */ /* 0x000fe40000000007 */
[----:B------:R-:W-:Y:S03]  /*14be0*/  SHF.R.U32.HI R7, RZ, 0x18, R4 ;  /* 0x00000018ff077819 */ /* 0x000fe60000011604 */
[--C-:B------:R-:W-:Y:S01]  /*14bf0*/  HSET2.LE.AND R182, R14, R40.reuse, PT ;  /* 0x000000280eb67233 */ /* 0x100fe20003803000 */
[----:B-1----:R-:W-:Y:S02]  /*14c00*/  SHF.R.U32.HI R3, RZ, 0x8, R0 ;  /* 0x00000008ff037819 */ /* 0x002fe40000011600 */
[----:B------:R-:W-:Y:S02]  /*14c10*/  FSEL R0, R104, RZ, P2 ;  /* 0x000000ff68007208 */ /* 0x000fe40001000000 */
[----:B------:R-:W-:Y:S02]  /*14c20*/  PRMT R10, R8, 0x5410, R3 ;  /* 0x00005410080a7816 */ /* 0x000fe40000000003 */
[----:B------:R-:W-:Y:S01]  /*14c30*/  LOP3.LUT R8, R6, 0xff, RZ, 0xc0, !PT ;  /* 0x000000ff06087812 */ /* 0x000fe200078ec0ff */
[----:B------:R-:W-:Y:S01]  /*14c40*/  FADD.FTZ R0, -R0, R100 ;  /* 0x0000006400007221 */ /* 0x000fe20000010100 */
[----:B------:R-:W-:Y:S01]  /*14c50*/  SHF.R.U32.HI R3, RZ, 0x10, R4 ;  /* 0x00000010ff037819 */ /* 0x000fe20000011604 */
[----:B------:R-:W1:Y:S03]  /*14c60*/  MUFU.EX2 R100, R2 ;  /* 0x0000000200647308 */ /* 0x000e660000000800 */
[----:B------:R-:W-:Y:S02]  /*14c70*/  LOP3.LUT R5, R3, 0xff, RZ, 0xc0, !PT ;  /* 0x000000ff03057812 */ /* 0x000fe400078ec0ff */
[----:B------:R-:W-:Y:S02]  /*14c80*/  FSEL R3, R102, RZ, P0 ;  /* 0x000000ff66037208 */ /* 0x000fe40000000000 */
[----:B------:R-:W-:Y:S02]  /*14c90*/  PRMT R9, R5, 0x5410, R7 ;  /* 0x0000541005097816 */ /* 0x000fe40000000007 */
[----:B------:R-:W-:Y:S02]  /*14ca0*/  SHF.R.U32.HI R7, RZ, 0x18, R6 ;  /* 0x00000018ff077819 */ /* 0x000fe40000011606 */
[----:B------:R-:W-:Y:S02]  /*14cb0*/  F2FP.BF16.PACK_AB R5, R27, R25 ;  /* 0x000000191b05723e */ /* 0x000fe400000010ff */
[----:B------:R-:W-:Y:S02]  /*14cc0*/  PLOP3.LUT P0, PT, PT, PT, UP0, 0x80, 0x0 ;  /* 0x000000000000781c */ /* 0x000fe40003f0f008 */
[----:B------:R-:W-:Y:S02]  /*14cd0*/  LOP3.LUT R179, R179, R5, RZ, 0xc0, !PT ;  /* 0x00000005b3b37212 */ /* 0x000fe400078ec0ff */
[----:B------:R-:W-:Y:S01]  /*14ce0*/  F2FP.BF16.PACK_AB R5, R236, R18 ;  /* 0x00000012ec05723e */ /* 0x000fe200000010ff */
[----:B-1----:R-:W-:Y:S01]  /*14cf0*/  FMUL.FTZ R32, R100, R140 ;  /* 0x0000008c64207220 */ /* 0x002fe20000410000 */
[----:B------:R-:W-:Y:S01]  /*14d00*/  LOP3.LUT R2, R6, 0xffff, RZ, 0xc0, !PT ;  /* 0x0000ffff06027812 */ /* 0x000fe200078ec0ff */
[----:B------:R-:W-:Y:S02]  /*14d10*/  FMUL.FTZ R33, R100, R141 ;  /* 0x0000008d64217220 */ /* 0x000fe40000410000 */
[----:B------:R-:W-:Y:S01]  /*14d20*/  IMAD.MOV.U32 R140, RZ, RZ, R63 ;  /* 0x000000ffff8c7224 */ /* 0x000fe200078e003f */
[----:B------:R-:W-:Y:S01]  /*14d30*/  SHF.R.U32.HI R4, RZ, 0x8, R2 ;  /* 0x00000008ff047819 */ /* 0x000fe20000011602 */
[----:B------:R-:W-:Y:S01]  /*14d40*/  FMUL.FTZ R2, R0, c[0x0][0x23c] ;  /* 0x00008f0000027a20 */ /* 0x000fe20000410000 */
[----:B------:R-:W-:Y:S01]  /*14d50*/  FSEL R0, R103, RZ, P1 ;  /* 0x000000ff67007208 */ /* 0x000fe20000800000 */
[----:B------:R-:W-:Y:S01]  /*14d60*/  IMAD.MOV.U32 R141, RZ, RZ, R109 ;  /* 0x000000ffff8d7224 */ /* 0x000fe200078e006d */
[----:B------:R-:W-:Y:S01]  /*14d70*/  PRMT R8, R8, 0x5410, R4 ;  /* 0x0000541008087816 */ /* 0x000fe20000000004 */
[----:B------:R-:W-:Y:S01]  /*14d80*/  FMUL.FTZ R65, R100, R173 ;  /* 0x000000ad64417220 */ /* 0x000fe20000410000 */
[----:B------:R1:W2:Y:S01]  /*14d90*/  MUFU.EX2 R101, R2 ;  /* 0x0000000200657308 */ /* 0x0002a20000000800 */
[----:B------:R-:W-:Y:S01]  /*14da0*/  FADD.FTZ R0, -R0, R106 ;  /* 0x0000006a00007221 */ /* 0x000fe20000010100 */
[--C-:B------:R-:W-:Y:S01]  /*14db0*/  HSET2.LE.AND R4, R13, R40.reuse, PT ;  /* 0x000000280d047233 */ /* 0x100fe20003803000 */
[----:B------:R-:W-:Y:S01]  /*14dc0*/  IMAD.MOV.U32 R106, RZ, RZ, R16 ;  /* 0x000000ffff6a7224 */ /* 0x000fe200078e0010 */
[--C-:B------:R-:W-:Y:S01]  /*14dd0*/  HSET2.LE.AND R180, R8, R40.reuse, PT ;  /* 0x0000002808b47233 */ /* 0x100fe20003803000 */
[----:B------:R-:W-:Y:S01]  /*14de0*/  FMUL.FTZ R0, R0, c[0x0][0x23c] ;  /* 0x00008f0000007a20 */ /* 0x000fe20000410000 */
[----:B------:R-:W-:Y:S01]  /*14df0*/  F2FP.BF16.PACK_AB R8, R63, R62 ;  /* 0x0000003e3f08723e */ /* 0x000fe200000010ff */
[----:B------:R-:W-:Y:S01]  /*14e00*/  FMUL.FTZ R16, R100, R124 ;  /* 0x0000007c64107220 */ /* 0x000fe20000410000 */
[----:B------:R-:W-:Y:S01]  /*14e10*/  LOP3.LUT R178, R4, R178, RZ, 0xc0, !PT ;  /* 0x000000b204b27212 */ /* 0x000fe200078ec0ff */
[----:B------:R-:W-:Y:S01]  /*14e20*/  IMAD.MOV.U32 R124, RZ, RZ, R30 ;  /* 0x000000ffff7c7224 */ /* 0x000fe200078e001e */
[----:B------:R-:W-:Y:S01]  /*14e30*/  LOP3.LUT R180, R180, R5, RZ, 0xc0, !PT ;  /* 0x00000005b4b47212 */ /* 0x000fe200078ec0ff */
[C---:B------:R-:W-:Y:S01]  /*14e40*/  FMUL.FTZ R5, R100.reuse, R113 ;  /* 0x0000007164057220 */ /* 0x040fe20000410000 */
[----:B------:R-:W-:Y:S01]  /*14e50*/  LOP3.LUT R183, R183, R8, RZ, 0xc0, !PT ;  /* 0x00000008b7b77212 */ /* 0x000fe200078ec0ff */
[C---:B------:R-:W-:Y:S01]  /*14e60*/  FMUL.FTZ R68, R100.reuse, R68 ;  /* 0x0000004464447220 */ /* 0x040fe20000410000 */
[--C-:B------:R-:W-:Y:S01]  /*14e70*/  HSET2.LE.AND R4, R9, R40.reuse, PT ;  /* 0x0000002809047233 */ /* 0x100fe20003803000 */
[C---:B------:R-:W-:Y:S02]  /*14e80*/  FMUL.FTZ R69, R100.reuse, R69 ;  /* 0x0000004564457220 */ /* 0x040fe40000410000 */
[C---:B------:R-:W-:Y:S02]  /*14e90*/  FMUL.FTZ R80, R100.reuse, R80 ;  /* 0x0000005064507220 */ /* 0x040fe40000410000 */
[----:B------:R-:W-:Y:S01]  /*14ea0*/  FMUL.FTZ R81, R100, R81 ;  /* 0x0000005164517220 */ /* 0x000fe20000410000 */
[----:B------:R-:W-:Y:S01]  /*14eb0*/  LOP3.LUT R177, R4, R177, RZ, 0xc0, !PT ;  /* 0x000000b104b17212 */ /* 0x000fe200078ec0ff */
[C---:B------:R-:W-:Y:S02]  /*14ec0*/  FMUL.FTZ R4, R100.reuse, R112 ;  /* 0x0000007064047220 */ /* 0x040fe40000410000 */
[C---:B------:R-:W-:Y:S02]  /*14ed0*/  FMUL.FTZ R84, R100.reuse, R84 ;  /* 0x0000005464547220 */ /* 0x040fe40000410000 */
[----:B-1----:R-:W-:Y:S01]  /*14ee0*/  FADD.FTZ R2, -R3, R107 ;  /* 0x0000006b03027221 */ /* 0x002fe20000010100 */
[----:B------:R-:W-:Y:S01]  /*14ef0*/  SHF.R.U32.HI R3, RZ, 0x10, R6 ;  /* 0x00000010ff037819 */ /* 0x000fe20000011606 */
[----:B------:R-:W-:Y:S02]  /*14f00*/  IMAD.MOV.U32 R107, RZ, RZ, R17 ;  /* 0x000000ffff6b7224 */ /* 0x000fe400078e0011 */
[----:B------:R-:W-:Y:S01]  /*14f10*/  FMUL.FTZ R17, R100, R125 ;  /* 0x0000007d64117220 */ /* 0x000fe20000410000 */
[----:B------:R-:W-:Y:S01]  /*14f20*/  LOP3.LUT R6, R3, 0xff, RZ, 0xc0, !PT ;  /* 0x000000ff03067812 */ /* 0x000fe200078ec0ff */
[----:B------:R-:W-:Y:S01]  /*14f30*/  IMAD.MOV.U32 R125, RZ, RZ, R35 ;  /* 0x000000ffff7d7224 */ /* 0x000fe200078e0023 */
[----:B------:R1:W4:Y:S01]  /*14f40*/  MUFU.EX2 R3, R0 ;  /* 0x0000000000037308 */ /* 0x0003220000000800 */
[C---:B--2---:R-:W-:Y:S01]  /*14f50*/  FMUL.FTZ R34, R101.reuse, R142 ;  /* 0x0000008e65227220 */ /* 0x044fe20000410000 */
[----:B------:R-:W-:Y:S01]  /*14f60*/  PRMT R6, R6, 0x5410, R7 ;  /* 0x0000541006067816 */ /* 0x000fe20000000007 */
[C---:B------:R-:W-:Y:S02]  /*14f70*/  FMUL.FTZ R7, R101.reuse, R115 ;  /* 0x0000007365077220 */ /* 0x040fe40000410000 */
[C---:B------:R-:W-:Y:S02]  /*14f80*/  FMUL.FTZ R35, R101.reuse, R143 ;  /* 0x0000008f65237220 */ /* 0x040fe40000410000 */
[C---:B------:R-:W-:Y:S01]  /*14f90*/  FMUL.FTZ R51, R101.reuse, R159 ;  /* 0x0000009f65337220 */ /* 0x040fe20000410000 */
[--C-:B------:R-:W-:Y:S01]  /*14fa0*/  HSET2.LE.AND R181, R6, R40.reuse, PT ;  /* 0x0000002806b57233 */ /* 0x100fe20003803000 */
[----:B------:R-:W-:Y:S01]  /*14fb0*/  FMUL.FTZ R66, R101, R174 ;  /* 0x000000ae65427220 */ /* 0x000fe20000410000 */
[----:B------:R-:W-:Y:S01]  /*14fc0*/  F2FP.BF16.PACK_AB R6, R231, R19 ;  /* 0x00000013e706723e */ /* 0x000fe200000010ff */
[C---:B------:R-:W-:Y:S02]  /*14fd0*/  FMUL.FTZ R70, R101.reuse, R70 ;  /* 0x0000004665467220 */ /* 0x040fe40000410000 */
[----:B------:R-:W-:Y:S01]  /*14fe0*/  FMUL.FTZ R71, R101, R71 ;  /* 0x0000004765477220 */ /* 0x000fe20000410000 */
[----:B------:R-:W-:Y:S01]  /*14ff0*/  LOP3.LUT R181, R181, R6, RZ, 0xc0, !PT ;  /* 0x00000006b5b57212 */ /* 0x000fe200078ec0ff */
[C---:B------:R-:W-:Y:S02]  /*15000*/  FMUL.FTZ R6, R101.reuse, R114 ;  /* 0x0000007265067220 */ /* 0x040fe40000410000 */
[C---:B------:R-:W-:Y:S01]  /*15010*/  FMUL.FTZ R82, R101.reuse, R82 ;  /* 0x0000005265527220 */ /* 0x040fe20000410000 */
[----:B------:R-:W-:Y:S01]  /*15020*/  LDSM.16.MT88.4 R112, [R214+0xa000] ;  /* 0x00a00000d670783b */ /* 0x000fe20000004200 */
[C---:B------:R-:W-:Y:S02]  /*15030*/  FMUL.FTZ R83, R101.reuse, R83 ;  /* 0x0000005365537220 */ /* 0x040fe40000410000 */
[----:B------:R-:W-:Y:S02]  /*15040*/  FMUL.FTZ R85, R100, R85 ;  /* 0x0000005564557220 */ /* 0x000fe40000410000 */
[----:B------:R-:W-:Y:S02]  /*15050*/  FMUL.FTZ R86, R101, R86 ;  /* 0x0000005665567220 */ /* 0x000fe40000410000 */
[----:B-1----:R-:W-:Y:S01]  /*15060*/  FMUL.FTZ R0, R2, c[0x0][0x23c] ;  /* 0x00008f0002007a20 */ /* 0x002fe20000410000 */
[----:B------:R-:W-:Y:S01]  /*15070*/  HSET2.LE.AND R2, R10, R40, PT ;  /* 0x000000280a027233 */ /* 0x000fe20003803000 */
[C---:B----4-:R-:W-:Y:S02]  /*15080*/  FMUL.FTZ R8, R3.reuse, R116 ;  /* 0x0000007403087220 */ /* 0x050fe40000410000 */
[C---:B------:R-:W-:Y:S02]  /*15090*/  FMUL.FTZ R9, R3.reuse, R117 ;  /* 0x0000007503097220 */ /* 0x040fe40000410000 */
[----:B------:R-:W-:Y:S01]  /*150a0*/  FMUL.FTZ R12, R3, R120 ;  /* 0x00000078030c7220 */ /* 0x000fe20000410000 */
[----:B------:R-:W1:Y:S01]  /*150b0*/  MUFU.EX2 R0, R0 ;  /* 0x0000000000007308 */ /* 0x000e620000000800 */
[----:B------:R-:W-:Y:S01]  /*150c0*/  IMAD.MOV.U32 R120, RZ, RZ, R18 ;  /* 0x000000ffff787224 */ /* 0x000fe200078e0012 */
[----:B------:R-:W-:Y:S01]  /*150d0*/  LOP3.LUT R176, R2, R176, RZ, 0xc0, !PT ;  /* 0x000000b002b07212 */ /* 0x000fe200078ec0ff */
[----:B------:R-:W-:Y:S01]  /*150e0*/  FMUL.FTZ R18, R101, R126 ;  /* 0x0000007e65127220 */ /* 0x000fe20000410000 */
[----:B------:R-:W-:Y:S01]  /*150f0*/  F2FP.BF16.PACK_AB R2, R30, R252 ;  /* 0x000000fc1e02723e */ /* 0x000fe200000010ff */
[C---:B------:R-:W-:Y:S02]  /*15100*/  FMUL.FTZ R45, R3.reuse, R153 ;  /* 0x00000099032d7220 */ /* 0x040fe40000410000 */
[C---:B------:R-:W-:Y:S01]  /*15110*/  FMUL.FTZ R13, R3.reuse, R121 ;  /* 0x00000079030d7220 */ /* 0x040fe20000410000 */
[----:B------:R-:W-:Y:S01]  /*15120*/  LOP3.LUT R182, R182, R2, RZ, 0xc0, !PT ;  /* 0x00000002b6b67212 */ /* 0x000fe200078ec0ff */
[----:B------:R-:W-:Y:S01]  /*15130*/  FFMA.FTZ R2, R198, c[0x0][0x23c], -R184 ;  /* 0x00008f00c6027a23 */ /* 0x000fe200000108b8 */
[-C--:B---3--:R-:W-:Y:S01]  /*15140*/  HMMA.16816.F32.BF16 R4, R176, R20.reuse, R4 ;  /* 0x00000014b004723c */ /* 0x088fe20000041804 */
[----:B------:R-:W-:Y:S02]  /*15150*/  IMAD.MOV.U32 R116, RZ, RZ, R42 ;  /* 0x000000ffff747224 */ /* 0x000fe400078e002a */
[----:B------:R-:W-:Y:S02]  /*15160*/  IMAD.MOV.U32 R117, RZ, RZ, R43 ;  /* 0x000000ffff757224 */ /* 0x000fe400078e002b */
[C---:B------:R-:W-:Y:S02]  /*15170*/  FMUL.FTZ R41, R3.reuse, R149 ;  /* 0x0000009503297220 */ /* 0x040fe40000410000 */
[----:B------:R-:W-:Y:S02]  /*15180*/  FMUL.FTZ R44, R3, R152 ;  /* 0x00000098032c7220 */ /* 0x000fe40000410000 */
[----:B------:R-:W-:Y:S03]  /*15190*/  IMAD.MOV.U32 R121, RZ, RZ, R50 ;  /* 0x000000ffff797224 */ /* 0x000fe600078e0032 */
[C---:B------:R-:W-:Y:S02]  /*151a0*/  FMUL.FTZ R50, R101.reuse, R158 ;  /* 0x0000009e65327220 */ /* 0x040fe40000410000 */
[C---:B-1----:R-:W-:Y:S02]  /*151b0*/  FMUL.FTZ R10, R0.reuse, R118 ;  /* 0x00000076000a7220 */ /* 0x042fe40000410000 */
[C---:B------:R-:W-:Y:S02]  /*151c0*/  FMUL.FTZ R11, R0.reuse, R119 ;  /* 0x00000077000b7220 */ /* 0x040fe40000410000 */
[C---:B------:R-:W-:Y:S02]  /*151d0*/  FMUL.FTZ R14, R0.reuse, R122 ;  /* 0x0000007a000e7220 */ /* 0x040fe40000410000 */
[----:B------:R-:W-:Y:S02]  /*151e0*/  IMAD.MOV.U32 R122, RZ, RZ, R27 ;  /* 0x000000ffff7a7224 */ /* 0x000fe400078e001b */
[C---:B------:R-:W-:Y:S01]  /*151f0*/  FMUL.FTZ R27, R0.reuse, R135 ;  /* 0x00000087001b7220 */ /* 0x040fe20000410000 */
[C---:B------:R-:W-:Y:S01]  /*15200*/  HMMA.16816.F32.BF16 R8, R180.reuse, R20, R8 ;  /* 0x00000014b408723c */ /* 0x040fe20000041808 */
[----:B------:R-:W-:Y:S02]  /*15210*/  FMUL.FTZ R15, R0, R123 ;  /* 0x0000007b000f7220 */ /* 0x000fe40000410000 */
[----:B------:R-:W-:Y:S02]  /*15220*/  IMAD.MOV.U32 R119, RZ, RZ, R19 ;  /* 0x000000ffff777224 */ /* 0x000fe400078e0013 */
[----:B------:R-:W-:Y:S02]  /*15230*/  FMUL.FTZ R19, R101, R127 ;  /* 0x0000007f65137220 */ /* 0x000fe40000410000 */
[C---:B------:R-:W-:Y:S01]  /*15240*/  FMUL.FTZ R20, R100.reuse, R128 ;  /* 0x0000008064147220 */ /* 0x040fe20000410000 */
[-C--:B------:R-:W-:Y:S01]  /*15250*/  HMMA.16816.F32.BF16 R12, R180, R22.reuse, R12 ;  /* 0x00000016b40c723c */ /* 0x080fe2000004180c */
[----:B------:R-:W-:Y:S03]  /*15260*/  IMAD.MOV.U32 R128, RZ, RZ, R28 ;  /* 0x000000ffff807224 */ /* 0x000fe600078e001c */
[C---:B------:R-:W-:Y:S02]  /*15270*/  FMUL.FTZ R28, R3.reuse, R136 ;  /* 0x00000088031c7220 */ /* 0x040fe40000410000 */
[----:B------:R-:W-:Y:S01]  /*15280*/  FMUL.FTZ R21, R100, R129 ;  /* 0x0000008164157220 */ /* 0x000fe20000410000 */
[----:B------:R1:W-:Y:S01]  /*15290*/  MUFU.EX2 R136, R2 ;  /* 0x0000000200887308 */ /* 0x0003e20000000800 */
[C---:B------:R-:W-:Y:S01]  /*152a0*/  FMUL.FTZ R47, R0.reuse, R155 ;  /* 0x0000009b002f7220 */ /* 0x040fe20000410000 */
[C---:B------:R-:W-:Y:S03]  /*152b0*/  HMMA.16816.F32.BF16 R16, R176.reuse, R22, R16 ;  /* 0x00000016b010723c */ /* 0x040fe60000041810 */
[----:B------:R-:W-:Y:S02]  /*152c0*/  IMAD.MOV.U32 R118, RZ, RZ, R25 ;  /* 0x000000ffff767224 */ /* 0x000fe400078e0019 */
[----:B------:R-:W-:Y:S02]  /*152d0*/  FMUL.FTZ R25, R3, R133 ;  /* 0x0000008503197220 */ /* 0x000fe40000410000 */
[C---:B------:R-:W-:Y:S02]  /*152e0*/  FMUL.FTZ R22, R101.reuse, R130 ;  /* 0x0000008265167220 */ /* 0x040fe40000410000 */
[----:B------:R-:W-:Y:S03]  /*152f0*/  FMUL.FTZ R23, R101, R131 ;  /* 0x0000008365177220 */ /* 0x000fe60000410000 */
[----:B------:R-:W-:Y:S02]  /*15300*/  IMAD.MOV.U32 R131, RZ, RZ, R52 ;  /* 0x000000ffff837224 */ /* 0x000fe400078e0034 */
[----:B------:R-:W-:Y:S01]  /*15310*/  IMAD.MOV.U32 R130, RZ, RZ, R24 ;  /* 0x000000ffff827224 */ /* 0x000fe200078e0018 */
[----:B------:R-:W2:Y:S01]  /*15320*/  LDSM.16.MT88.4 R52, [R212+0xa000] ;  /* 0x00a00000d434783b */ /* 0x000ea20000004200 */
[----:B------:R-:W-:Y:S01]  /*15330*/  FMUL.FTZ R24, R3, R132 ;  /* 0x0000008403187220 */ /* 0x000fe20000410000 */
[-C--:B------:R-:W-:Y:S01]  /*15340*/  HMMA.16816.F32.BF16 R20, R176, R36.reuse, R20 ;  /* 0x00000024b014723c */ /* 0x080fe20000041814 */
[----:B------:R-:W-:Y:S02]  /*15350*/  IMAD.MOV.U32 R133, RZ, RZ, R26 ;  /* 0x000000ffff857224 */ /* 0x000fe400078e001a */
[C---:B------:R-:W-:Y:S02]  /*15360*/  FMUL.FTZ R26, R0.reuse, R134 ;  /* 0x00000086001a7220 */ /* 0x040fe40000410000 */
[----:B-1----:R-:W-:Y:S02]  /*15370*/  FFMA.FTZ R2, R199, c[0x0][0x23c], -R184 ;  /* 0x00008f00c7027a23 */ /* 0x002fe400000108b8 */
[----:B------:R-:W-:Y:S02]  /*15380*/  IMAD.MOV.U32 R123, RZ, RZ, R31 ;  /* 0x000000ffff7b7224 */ /* 0x000fe400078e001f */
[----:B------:R-:W-:Y:S01]  /*15390*/  IMAD.MOV.U32 R129, RZ, RZ, R29 ;  /* 0x000000ffff817224 */ /* 0x000fe200078e001d */
[----:B------:R1:W-:Y:S01]  /*153a0*/  MUFU.EX2 R56, R2 ;  /* 0x0000000200387308 */ /* 0x0003e20000000800 */
[C---:B------:R-:W-:Y:S01]  /*153b0*/  HMMA.16816.F32.BF16 R24, R180.reuse, R36, R24 ;  /* 0x00000024b418723c */ /* 0x040fe20000041818 */
[C---:B------:R-:W-:Y:S02]  /*153c0*/  FMUL.FTZ R29, R3.reuse, R137 ;  /* 0x00000089031d7220 */ /* 0x040fe40000410000 */
[C---:B------:R-:W-:Y:S02]  /*153d0*/  FMUL.FTZ R30, R0.reuse, R138 ;  /* 0x0000008a001e7220 */ /* 0x040fe40000410000 */
[C---:B------:R-:W-:Y:S02]  /*153e0*/  FMUL.FTZ R31, R0.reuse, R139 ;  /* 0x0000008b001f7220 */ /* 0x040fe40000410000 */
[----:B------:R-:W-:Y:S02]  /*153f0*/  FMUL.FTZ R46, R0, R154 ;  /* 0x0000009a002e7220 */ /* 0x000fe40000410000 */
[C---:B------:R-:W-:Y:S03]  /*15400*/  FMUL.FTZ R36, R100.reuse, R144 ;  /* 0x0000009064247220 */ /* 0x040fe60000410000 */
[----:B------:R-:W-:Y:S01]  /*15410*/  FMUL.FTZ R37, R100, R145 ;  /* 0x0000009164257220 */ /* 0x000fe20000410000 */
[-C--:B------:R-:W-:Y:S01]  /*15420*/  HMMA.16816.F32.BF16 R28, R180, R38.reuse, R28 ;  /* 0x00000026b41c723c */ /* 0x080fe2000004181c */
[----:B------:R-:W-:Y:S02]  /*15430*/  IMAD.MOV.U32 R134, RZ, RZ, R40 ;  /* 0x000000ffff867224 */ /* 0x000fe400078e0028 */
[----:B------:R-:W-:Y:S02]  /*15440*/  FMUL.FTZ R40, R3, R148 ;  /* 0x0000009403287220 */ /* 0x000fe40000410000 */
[C---:B------:R-:W-:Y:S02]  /*15450*/  FMUL.FTZ R42, R0.reuse, R150 ;  /* 0x00000096002a7220 */ /* 0x040fe40000410000 */
[----:B------:R-:W-:Y:S01]  /*15460*/  FMUL.FTZ R43, R0, R151 ;  /* 0x00000097002b7220 */ /* 0x000fe20000410000 */
[C---:B------:R-:W-:Y:S01]  /*15470*/  HMMA.16816.F32.BF16 R32, R176.reuse, R38, R32 ;  /* 0x00000026b020723c */ /* 0x040fe20000041820 */
[----:B------:R-:W-:Y:S03]  /*15480*/  IMAD.MOV.U32 R127, RZ, RZ, R49 ;  /* 0x000000ffff7f7224 */ /* 0x000fe600078e0031 */
[----:B-1----:R-:W-:Y:S02]  /*15490*/  FFMA.FTZ R2, R200, c[0x0][0x23c], -R185 ;  /* 0x00008f00c8027a23 */ /* 0x002fe400000108b9 */
[----:B------:R-:W-:Y:S02]  /*154a0*/  IMAD.MOV.U32 R132, RZ, RZ, R48 ;  /* 0x000000ffff847224 */ /* 0x000fe400078e0030 */
[C---:B------:R-:W-:Y:S01]  /*154b0*/  FMUL.FTZ R38, R101.reuse, R146 ;  /* 0x0000009265267220 */ /* 0x040fe20000410000 */
[----:B------:R1:W3:Y:S03]  /*154c0*/  MUFU.EX2 R135, R2 ;  /* 0x0000000200877308 */ /* 0x0002e60000000800 */
[----:B------:R-:W-:Y:S02]  /*154d0*/  FMUL.FTZ R39, R101, R147 ;  /* 0x0000009365277220 */ /* 0x000fe40000410000 */
[C---:B------:R-:W-:Y:S02]  /*154e0*/  FMUL.FTZ R48, R100.reuse, R156 ;  /* 0x0000009c64307220 */ /* 0x040fe40000410000 */
[----:B------:R-:W-:Y:S02]  /*154f0*/  FMUL.FTZ R49, R100, R157 ;  /* 0x0000009d64317220 */ /* 0x000fe40000410000 */
[----:B------:R-:W-:Y:S01]  /*15500*/  IMAD.MOV.U32 R156, RZ, RZ, R120 ;  /* 0x000000ffff9c7224 */ /* 0x000fe200078e0078 */
[-C--:B--2---:R-:W-:Y:S01]  /*15510*/  HMMA.16816.F32.BF16 R36, R176, R52.reuse, R36 ;  /* 0x00000034b024723c */ /* 0x084fe20000041824 */
[----:B------:R-:W-:Y:S02]  /*15520*/  IMAD.MOV.U32 R199, RZ, RZ, R119 ;  /* 0x000000ffffc77224 */ /* 0x000fe400078e0077 */
[----:B------:R-:W-:Y:S02]  /*15530*/  IMAD.MOV.U32 R145, RZ, RZ, R118 ;  /* 0x000000ffff917224 */ /* 0x000fe400078e0076 */
[----:B------:R-:W-:Y:S02]  /*15540*/  IMAD.MOV.U32 R120, RZ, RZ, R58 ;  /* 0x000000ffff787224 */ /* 0x000fe400078e003a */
[----:B------:R-:W-:Y:S01]  /*15550*/  FMUL.FTZ R58, R0, R166 ;  /* 0x000000a6003a7220 */ /* 0x000fe20000410000 */
[C---:B------:R-:W-:Y:S01]  /*15560*/  HMMA.16816.F32.BF16 R40, R180.reuse, R52, R40 ;  /* 0x00000034b428723c */ /* 0x040fe20000041828 */
[----:B------:R-:W-:Y:S03]  /*15570*/  IMAD.MOV.U32 R166, RZ, RZ, R116 ;  /* 0x000000ffffa67224 */ /* 0x000fe600078e0074 */
[----:B------:R-:W-:Y:S02]  /*15580*/  IMAD.MOV.U32 R139, RZ, RZ, R62 ;  /* 0x000000ffff8b7224 */ /* 0x000fe400078e003e */
[----:B-1----:R-:W-:Y:S02]  /*15590*/  FFMA.FTZ R2, R201, c[0x0][0x23c], -R185 ;  /* 0x00008f00c9027a23 */ /* 0x002fe400000108b9 */
[C---:B------:R-:W-:Y:S01]  /*155a0*/  FMUL.FTZ R52, R100.reuse, R160 ;  /* 0x000000a064347220 */ /* 0x040fe20000410000 */
[-C--:B------:R-:W-:Y:S01]  /*155b0*/  HMMA.16816.F32.BF16 R44, R180, R54.reuse, R44 ;  /* 0x00000036b42c723c */ /* 0x080fe2000004182c */
[----:B------:R1:W2:Y:S02]  /*155c0*/  MUFU.EX2 R126, R2 ;  /* 0x00000002007e7308 */ /* 0x0002a40000000800 */
[----:B------:R-:W-:Y:S02]  /*155d0*/  FMUL.FTZ R53, R100, R161 ;  /* 0x000000a164357220 */ /* 0x000fe40000410000 */
[C---:B------:R-:W-:Y:S02]  /*155e0*/  FMUL.FTZ R62, R0.reuse, R170 ;  /* 0x000000aa003e7220 */ /* 0x040fe40000410000 */
[----:B------:R-:W-:Y:S01]  /*155f0*/  IMAD.MOV.U32 R170, RZ, RZ, R106 ;  /* 0x000000ffffaa7224 */ /* 0x000fe200078e006a */
[C---:B------:R-:W-:Y:S01]  /*15600*/  HMMA.16816.F32.BF16 R48, R176.reuse, R54, R48 ;  /* 0x00000036b030723c */ /* 0x040fe20000041830 */
[C---:B------:R-:W-:Y:S03]  /*15610*/  FMUL.FTZ R63, R0.reuse, R171 ;  /* 0x000000ab003f7220 */ /* 0x040fe60000410000 */
[----:B------:R-:W-:Y:S01]  /*15620*/  IMAD.MOV.U32 R171, RZ, RZ, R107 ;  /* 0x000000ffffab7224 */ /* 0x000fe200078e006b */
[----:B------:R-:W-:Y:S01]  /*15630*/  LOP3.LUT R106, R67, UR8, R64, 0x96, !PT ;  /* 0x00000008436a7c12 */ /* 0x000fe2000f8e9640 */
[----:B------:R-:W-:Y:S02]  /*15640*/  IMAD.MOV.U32 R138, RZ, RZ, R252 ;  /* 0x000000ffff8a7224 */ /* 0x000fe400078e00fc */
[C---:B------:R-:W-:Y:S04]  /*15650*/  FMUL.FTZ R54, R101.reuse, R162 ;  /* 0x000000a265367220 */ /* 0x040fe80000410000 */
[----:B------:R-:W-:Y:S02]  /*15660*/  FMUL.FTZ R55, R101, R163 ;  /* 0x000000a365377220 */ /* 0x000fe40000410000 */
[----:B---3--:R-:W-:Y:S02]  /*15670*/  IMAD.MOV.U32 R162, RZ, RZ, R135 ;  /* 0x000000ffffa27224 */ /* 0x008fe400078e0087 */
[----:B------:R-:W-:Y:S02]  /*15680*/  IMAD.MOV.U32 R159, RZ, RZ, R131 ;  /* 0x000000ffff9f7224 */ /* 0x000fe400078e0083 */
[----:B-1----:R-:W-:Y:S01]  /*15690*/  FFMA.FTZ R2, R203, c[0x0][0x23c], -R184 ;  /* 0x00008f00cb027a23 */ /* 0x002fe200000108b8 */
[-C--:B------:R-:W-:Y:S01]  /*156a0*/  HMMA.16816.F32.BF16 R52, R176, R112.reuse, R52 ;  /* 0x00000070b034723c */ /* 0x080fe20000041834 */
[----:B------:R-:W-:Y:S02]  /*156b0*/  IMAD.MOV.U32 R203, RZ, RZ, R121 ;  /* 0x000000ffffcb7224 */ /* 0x000fe400078e0079 */
[----:B------:R1:W-:Y:S01]  /*156c0*/  MUFU.EX2 R153, R2 ;  /* 0x0000000200997308 */ /* 0x0003e20000000800 */
[----:B------:R-:W-:Y:S02]  /*156d0*/  IMAD.MOV.U32 R121, RZ, RZ, R59 ;  /* 0x000000ffff797224 */ /* 0x000fe400078e003b */
[----:B------:R-:W-:Y:S02]  /*156e0*/  FMUL.FTZ R59, R0, R167 ;  /* 0x000000a7003b7220 */ /* 0x000fe40000410000 */
[----:B------:R-:W-:Y:S02]  /*156f0*/  IMAD.MOV.U32 R167, RZ, RZ, R117 ;  /* 0x000000ffffa77224 */ /* 0x000fe400078e0075 */
[----:B------:R-:W3:Y:S02]  /*15700*/  LDSM.16.MT88.4 R116, [R212+0xb000] ;  /* 0x00b00000d474783b */ /* 0x000ee40000004200 */
[----:B------:R-:W-:Y:S02]  /*15710*/  IMAD.MOV.U32 R163, RZ, RZ, R56 ;  /* 0x000000ffffa37224 */ /* 0x000fe400078e0038 */
[C---:B------:R-:W-:Y:S02]  /*15720*/  FMUL.FTZ R56, R3.reuse, R164 ;  /* 0x000000a403387220 */ /* 0x040fe40000410000 */
[----:B--2---:R-:W-:Y:S02]  /*15730*/  IMAD.MOV.U32 R164, RZ, RZ, R126 ;  /* 0x000000ffffa47224 */ /* 0x004fe400078e007e */
[----:B------:R-:W-:Y:S02]  /*15740*/  IMAD.MOV.U32 R126, RZ, RZ, R125 ;  /* 0x000000ffff7e7224 */ /* 0x000fe400078e007d */
[----:B------:R-:W-:Y:S02]  /*15750*/  IMAD.MOV.U32 R125, RZ, RZ, R124 ;  /* 0x000000ffff7d7224 */ /* 0x000fe400078e007c */
[----:B------:R-:W-:Y:S02]  /*15760*/  IMAD.MOV.U32 R124, RZ, RZ, R123 ;  /* 0x000000ffff7c7224 */ /* 0x000fe400078e007b */
[----:B------:R-:W-:Y:S02]  /*15770*/  IMAD.MOV.U32 R123, RZ, RZ, R57 ;  /* 0x000000ffff7b7224 */ /* 0x000fe400078e0039 */
[----:B------:R-:W-:Y:S02]  /*15780*/  FMUL.FTZ R57, R3, R165 ;  /* 0x000000a503397220 */ /* 0x000fe40000410000 */
[----:B-1----:R-:W-:Y:S02]  /*15790*/  FFMA.FTZ R2, R205, c[0x0][0x23c], -R184 ;  /* 0x00008f00cd027a23 */ /* 0x002fe400000108b8 */
[----:B------:R-:W-:Y:S02]  /*157a0*/  IMAD.WIDE.U32 R106, R106, -0x2daee0ad, RZ ;  /* 0xd2511f536a6a7825 */ /* 0x000fe400078e00ff */
[----:B------:R1:W-:Y:S01]  /*157b0*/  MUFU.EX2 R155, R2 ;  /* 0x00000002009b7308 */ /* 0x0003e20000000800 */
[C---:B------:R-:W-:Y:S01]  /*157c0*/  HMMA.16816.F32.BF16 R56, R180.reuse, R112, R56 ;  /* 0x00000070b438723c */ /* 0x040fe20000041838 */
[----:B------:R-:W-:Y:S01]  /*157d0*/  IMAD.MOV.U32 R149, RZ, RZ, R126 ;  /* 0x000000ffff957224 */ /* 0x000fe200078e007e */
[----:B------:R-:W-:Y:S01]  /*157e0*/  SHF.R.U32.HI R126, RZ, 0x18, R106 ;  /* 0x00000018ff7e7819 */ /* 0x000fe2000001166a */
[----:B------:R-:W-:Y:S01]  /*157f0*/  IMAD.MOV.U32 R147, RZ, RZ, R125 ;  /* 0x000000ffff937224 */ /* 0x000fe200078e007d */
[----:B------:R-:W-:Y:S01]  /*15800*/  LOP3.LUT R109, R107, UR18, R188, 0x96, !PT ;  /* 0x000000126b6d7c12 */ /* 0x000fe2000f8e96bc */
[----:B------:R-:W-:Y:S01]  /*15810*/  IMAD.MOV.U32 R148, RZ, RZ, R124 ;  /* 0x000000ffff947224 */ /* 0x000fe200078e007c */
[C---:B------:R-:W-:Y:S01]  /*15820*/  LOP3.LUT R111, R106.reuse, 0xffff, RZ, 0xc0, !PT ;  /* 0x0000ffff6a6f7812 */ /* 0x040fe200078ec0ff */
[----:B------:R-:W-:Y:S01]  /*15830*/  IMAD.MOV.U32 R137, RZ, RZ, R61 ;  /* 0x000000ffff897224 */ /* 0x000fe200078e003d */
[----:B------:R-:W-:Y:S01]  /*15840*/  SHF.R.U32.HI R124, RZ, 0x10, R106 ;  /* 0x00000010ff7c7819 */ /* 0x000fe2000001166a */
[----:B------:R-:W-:Y:S03]  /*15850*/  FMUL.FTZ R61, R3, R169 ;  /* 0x000000a9033d7220 */ /* 0x000fe60000410000 */
[----:B------:R-:W-:Y:S01]  /*15860*/  LOP3.LUT R125, R106, 0xff, RZ, 0xc0, !PT ;  /* 0x000000ff6a7d7812 */ /* 0x000fe200078ec0ff */
[----:B------:R-:W-:Y:S01]  /*15870*/  IMAD.WIDE.U32 R106, R110, -0x2daee0ad, RZ ;  /* 0xd2511f536e6a7825 */ /* 0x000fe200078e00ff */
[----:B------:R-:W-:Y:S02]  /*15880*/  LOP3.LUT R110, R124, 0xff, RZ, 0xc0, !PT ;  /* 0x000000ff7c6e7812 */ /* 0x000fe400078ec0ff */
[----:B------:R-:W-:Y:S01]  /*15890*/  SHF.R.U32.HI R111, RZ, 0x8, R111 ;  /* 0x00000008ff6f7819 */ /* 0x000fe2000001166f */
[----:B------:R-:W-:Y:S01]  /*158a0*/  IMAD.MOV.U32 R161, RZ, RZ, R136 ;  /* 0x000000ffffa17224 */ /* 0x000fe200078e0088 */
[----:B------:R-:W-:Y:S01]  /*158b0*/  PRMT R124, R110, 0x5410, R126 ;  /* 0x000054106e7c7816 */ /* 0x000fe2000000007e */
[----:B------:R-:W-:Y:S01]  /*158c0*/  IMAD.MOV.U32 R136, RZ, RZ, R60 ;  /* 0x000000ffff887224 */ /* 0x000fe200078e003c */
[----:B------:R-:W-:Y:S01]  /*158d0*/  PRMT R125, R125, 0x5410, R111 ;  /* 0x000054107d7d7816 */ /* 0x000fe2000000006f */
[----:B------:R-:W-:Y:S02]  /*158e0*/  FMUL.FTZ R60, R3, R168 ;  /* 0x000000a8033c7220 */ /* 0x000fe40000410000 */
[----:B-1----:R-:W-:Y:S02]  /*158f0*/  FFMA.FTZ R2, R207, c[0x0][0x23c], -R185 ;  /* 0x00008f00cf027a23 */ /* 0x002fe400000108b9 */
[----:B------:R-:W-:Y:S01]  /*15900*/  IMAD.MOV.U32 R143, RZ, RZ, R123 ;  /* 0x000000ffff8f7224 */ /* 0x000fe200078e007b */
[----:B------:R-:W-:Y:S01]  /*15910*/  LOP3.LUT R123, R106, 0xff, RZ, 0xc0, !PT ;  /* 0x000000ff6a7b7812 */ /* 0x000fe200078ec0ff */
[----:B------:R1:W-:Y:S01]  /*15920*/  MUFU.EX2 R154, R2 ;  /* 0x00000002009a7308 */ /* 0x0003e20000000800 */
[-C--:B------:R-:W-:Y:S01]  /*15930*/  HMMA.16816.F32.BF16 R60, R180, R114.reuse, R60 ;  /* 0x00000072b43c723c */ /* 0x080fe2000004183c */
[----:B------:R-:W-:Y:S01]  /*15940*/  IMAD.MOV.U32 R142, RZ, RZ, R122 ;  /* 0x000000ffff8e7224 */ /* 0x000fe200078e007a */
[----:B------:R-:W-:Y:S01]  /*15950*/  SHF.R.U32.HI R122, RZ, 0x10, R106 ;  /* 0x00000010ff7a7819 */ /* 0x000fe2000001166a */
[----:B------:R-:W-:Y:S02]  /*15960*/  FMUL.FTZ R64, R100, R172 ;  /* 0x000000ac64407220 */ /* 0x000fe40000410000 */
[----:B------:R-:W-:Y:S01]  /*15970*/  IMAD.MOV.U32 R172, RZ, RZ, R120 ;  /* 0x000000ffffac7224 */ /* 0x000fe200078e0078 */
[----:B------:R-:W-:Y:S01]  /*15980*/  LOP3.LUT R120, R106, 0xffff, RZ, 0xc0, !PT ;  /* 0x0000ffff6a787812 */ /* 0x000fe200078ec0ff */
[----:B------:R-:W-:Y:S01]  /*15990*/  IMAD.MOV.U32 R173, RZ, RZ, R121 ;  /* 0x000000ffffad7224 */ /* 0x000fe200078e0079 */
[----:B------:R-:W-:Y:S01]  /*159a0*/  SHF.R.U32.HI R121, RZ, 0x18, R106 ;  /* 0x00000018ff797819 */ /* 0x000fe2000001166a */
[----:B------:R-:W-:Y:S03]  /*159b0*/  FFMA.FTZ R106, R206, c[0x0][0x23c], -R187 ;  /* 0x00008f00ce6a7a23 */ /* 0x000fe600000108bb */
[----:B------:R-:W-:Y:S02]  /*159c0*/  IMAD.MOV.U32 R152, RZ, RZ, R246 ;  /* 0x000000ffff987224 */ /* 0x000fe400078e00f6 */
[----:B------:R-:W-:Y:S01]  /*159d0*/  FMUL.FTZ R67, R101, R175 ;  /* 0x000000af65437220 */ /* 0x000fe20000410000 */
[----:B------:R2:W-:Y:S01]  /*159e0*/  MUFU.EX2 R246, R106 ;  /* 0x0000006a00f67308 */ /* 0x0005e20000000800 */
[----:B------:R-:W-:Y:S02]  /*159f0*/  IMAD.MOV.U32 R165, RZ, RZ, R134 ;  /* 0x000000ffffa57224 */ /* 0x000fe400078e0086 */
[----:B------:R-:W-:Y:S02]  /*15a00*/  IMAD.MOV.U32 R158, RZ, RZ, R130 ;  /* 0x000000ffff9e7224 */ /* 0x000fe400078e0082 */
[----:B------:R-:W-:Y:S01]  /*15a10*/  IMAD.MOV.U32 R168, RZ, RZ, R128 ;  /* 0x000000ffffa87224 */ /* 0x000fe200078e0080 */
[C---:B------:R-:W-:Y:S01]  /*15a20*/  HMMA.16816.F32.BF16 R64, R176.reuse, R114, R64 ;  /* 0x00000072b040723c */ /* 0x040fe20000041840 */
[----:B------:R-:W4:Y:S01]  /*15a30*/  LDSM.16.MT88.4 R112, [R214+0xb000] ;  /* 0x00b00000d670783b */ /* 0x000f220000004200 */
[----:B-1----:R-:W-:Y:S02]  /*15a40*/  FFMA.FTZ R2, R209, c[0x0][0x23c], -R185 ;  /* 0x00008f00d1027a23 */ /* 0x002fe400000108b9 */
[----:B------:R-:W-:Y:S02]  /*15a50*/  IMAD.MOV.U32 R169, RZ, RZ, R129 ;  /* 0x000000ffffa97224 */ /* 0x000fe400078e0081 */
[----:B------:R1:W1:Y:S01]  /*15a60*/  MUFU.EX2 R160, R2 ;  /* 0x0000000200a07308 */ /* 0x0002620000000800 */
[----:B------:R-:W-:Y:S01]  /*15a70*/  IMAD.MOV.U32 R144, RZ, RZ, R133 ;  /* 0x000000ffff907224 */ /* 0x000fe200078e0085 */
[-C--:B---3--:R-:W-:Y:S01]  /*15a80*/  HMMA.16816.F32.BF16 R68, R176, R116.reuse, R68 ;  /* 0x00000074b044723c */ /* 0x088fe20000041844 */
[----:B------:R-:W-:Y:S01]  /*15a90*/  IMAD.MOV.U32 R150, RZ, RZ, R249 ;  /* 0x000000ffff967224 */ /* 0x000fe200078e00f9 */
[----:B------:R-:W-:Y:S02]  /*15aa0*/  LDSM.16.MT88.4 R128, [R214+0x9400] ;  /* 0x00940000d680783b */ /* 0x000fe40000004200 */
[C---:B------:R-:W-:Y:S02]  /*15ab0*/  FMUL.FTZ R72, R3.reuse, R72 ;  /* 0x0000004803487220 */ /* 0x040fe40000410000 */
[C---:B------:R-:W-:Y:S02]  /*15ac0*/  FMUL.FTZ R73, R3.reuse, R73 ;  /* 0x0000004903497220 */ /* 0x040fe40000410000 */
[C---:B------:R-:W-:Y:S04]  /*15ad0*/  FMUL.FTZ R74, R0.reuse, R74 ;  /* 0x0000004a004a7220 */ /* 0x040fe80000410000 */
[----:B------:R-:W-:Y:S01]  /*15ae0*/  FMUL.FTZ R75, R0, R75 ;  /* 0x0000004b004b7220 */ /* 0x000fe20000410000 */
[----:B--2---:R-:W-:Y:S01]  /*15af0*/  LOP3.LUT R106, R122, 0xff, RZ, 0xc0, !PT ;  /* 0x000000ff7a6a7812 */ /* 0x004fe200078ec0ff */
[----:B------:R-:W-:Y:S02]  /*15b00*/  FFMA.FTZ R110, R208, c[0x0][0x23c], -R187 ;  /* 0x00008f00d06e7a23 */ /* 0x000fe400000108bb */
[----:B------:R-:W-:Y:S02]  /*15b10*/  IMAD.MOV.U32 R200, RZ, RZ, R242 ;  /* 0x000000ffffc87224 */ /* 0x000fe400078e00f2 */
[----:B------:R2:W-:Y:S01]  /*15b20*/  MUFU.EX2 R242, R110 ;  /* 0x0000006e00f27308 */ /* 0x0005e20000000800 */
[C---:B------:R-:W-:Y:S01]  /*15b30*/  HMMA.16816.F32.BF16 R72, R180.reuse, R116, R72 ;  /* 0x00000074b448723c */ /* 0x040fe20000041848 */
[C---:B------:R-:W-:Y:S02]  /*15b40*/  FMUL.FTZ R76, R3.reuse, R76 ;  /* 0x0000004c034c7220 */ /* 0x040fe40000410000 */
[--C-:B-1----:R-:W-:Y:S02]  /*15b50*/  FFMA.FTZ R2, R202, c[0x0][0x23c], -R186.reuse ;  /* 0x00008f00ca027a23 */ /* 0x102fe400000108ba */
[----:B------:R-:W-:Y:S02]  /*15b60*/  FMUL.FTZ R77, R3, R77 ;  /* 0x0000004d034d7220 */ /* 0x000fe40000410000 */
[C---:B------:R-:W-:Y:S02]  /*15b70*/  FMUL.FTZ R78, R0.reuse, R78 ;  /* 0x0000004e004e7220 */ /* 0x040fe40000410000 */
[----:B------:R1:W-:Y:S03]  /*15b80*/  MUFU.EX2 R252, R2 ;  /* 0x0000000200fc7308 */ /* 0x0003e60000000800 */
[----:B------:R-:W-:Y:S02]  /*15b90*/  FMUL.FTZ R79, R0, R79 ;  /* 0x0000004f004f7220 */ /* 0x000fe40000410000 */
[----:B------:R-:W-:Y:S01]  /*15ba0*/  IMAD.MOV.U32 R201, RZ, RZ, R127 ;  /* 0x000000ffffc97224 */ /* 0x000fe200078e007f */
[----:B------:R-:W-:Y:S01]  /*15bb0*/  PRMT R127, R106, 0x5410, R121 ;  /* 0x000054106a7f7816 */ /* 0x000fe20000000079 */
[----:B------:R-:W-:Y:S02]  /*15bc0*/  FFMA.FTZ R106, R210, c[0x0][0x23c], -R186 ;  /* 0x00008f00d26a7a23 */ /* 0x000fe400000108ba */
[----:B------:R-:W-:Y:S01]  /*15bd0*/  IMAD.MOV.U32 R151, RZ, RZ, R236 ;  /* 0x000000ffff977224 */ /* 0x000fe200078e00ec */
[-C--:B------:R-:W-:Y:S01]  /*15be0*/  HMMA.16816.F32.BF16 R76, R180, R118.reuse, R76 ;  /* 0x00000076b44c723c */ /* 0x080fe2000004184c */
[----:B------:R3:W-:Y:S01]  /*15bf0*/  MUFU.EX2 R236, R106 ;  /* 0x0000006a00ec7308 */ /* 0x0007e20000000800 */
[----:B------:R-:W-:Y:S01]  /*15c00*/  IMAD.MOV.U32 R157, RZ, RZ, R132 ;  /* 0x000000ffff9d7224 */ /* 0x000fe200078e0084 */
[--C-:B------:R-:W-:Y:S01]  /*15c10*/  HSET2.LE.AND R127, R127, R165.reuse, PT ;  /* 0x000000a57f7f7233 */ /* 0x100fe20003803000 */
[----:B------:R-:W-:Y:S01]  /*15c20*/  LDSM.16.MT88.4 R132, [R212+0xa400] ;  /* 0x00a40000d484783b */ /* 0x000fe20000004200 */
[----:B------:R-:W-:Y:S01]  /*15c30*/  IMAD.MOV.U32 R202, RZ, RZ, R215 ;  /* 0x000000ffffca7224 */ /* 0x000fe200078e00d7 */
[----:B--2---:R-:W-:Y:S01]  /*15c40*/  SHF.R.U32.HI R110, RZ, 0x10, R109 ;  /* 0x00000010ff6e7819 */ /* 0x004fe2000001166d */
[----:B------:R-:W-:Y:S01]  /*15c50*/  IMAD.MOV.U32 R198, RZ, RZ, R234 ;  /* 0x000000ffffc67224 */ /* 0x000fe200078e00ea */
[C---:B------:R-:W-:Y:S01]  /*15c60*/  HMMA.16816.F32.BF16 R80, R176.reuse, R118, R80 ;  /* 0x00000076b050723c */ /* 0x040fe20000041850 */
[----:B------:R-:W-:Y:S03]  /*15c70*/  IMAD.MOV.U32 R175, RZ, RZ, R233 ;  /* 0x000000ffffaf7224 */ /* 0x000fe600078e00e9 */
[----:B------:R-:W-:Y:S01]  /*15c80*/  FMUL.FTZ R87, R101, R87 ;  /* 0x0000005765577220 */ /* 0x000fe20000410000 */
[----:B------:R-:W-:Y:S01]  /*15c90*/  LOP3.LUT R110, R110, 0xff, RZ, 0xc0, !PT ;  /* 0x000000ff6e6e7812 */ /* 0x000fe200078ec0ff */
[----:B------:R-:W-:Y:S01]  /*15ca0*/  IMAD.MOV.U32 R174, RZ, RZ, R232 ;  /* 0x000000ffffae7224 */ /* 0x000fe200078e00e8 */
[----:B-1----:R-:W-:Y:S01]  /*15cb0*/  LOP3.LUT R2, R107, UR18, R190, 0x96, !PT ;  /* 0x000000126b027c12 */ /* 0x002fe2000f8e96be */
[----:B------:R-:W-:Y:S01]  /*15cc0*/  FFMA.FTZ R107, R204, c[0x0][0x23c], -R186 ;  /* 0x00008f00cc6b7a23 */ /* 0x000fe200000108ba */
[----:B------:R-:W-:Y:S02]  /*15cd0*/  LOP3.LUT R119, R109, 0xff, RZ, 0xc0, !PT ;  /* 0x000000ff6d777812 */ /* 0x000fe400078ec0ff */
[-C--:B----4-:R-:W-:Y:S01]  /*15ce0*/  HMMA.16816.F32.BF16 R84, R176, R112.reuse, R84 ;  /* 0x00000070b054723c */ /* 0x090fe20000041854 */
[----:B------:R1:W-:Y:S01]  /*15cf0*/  MUFU.EX2 R249, R107 ;  /* 0x0000006b00f97308 */ /* 0x0003e20000000800 */
[----:B------:R-:W-:Y:S01]  /*15d00*/  SHF.R.U32.HI R116, RZ, 0x10, R2 ;  /* 0x00000010ff747819 */ /* 0x000fe20000011602 */
[C---:B------:R-:W-:Y:S01]  /*15d10*/  FMUL.FTZ R88, R3.reuse, R88 ;  /* 0x0000005803587220 */ /* 0x040fe20000410000 */
[----:B------:R-:W-:Y:S01]  /*15d20*/  SHF.R.U32.HI R118, RZ, 0x18, R109 ;  /* 0x00000018ff767819 */ /* 0x000fe2000001166d */
[----:B------:R-:W-:Y:S01]  /*15d30*/  FMUL.FTZ R89, R3, R89 ;  /* 0x0000005903597220 */ /* 0x000fe20000410000 */
[----:B------:R-:W-:Y:S01]  /*15d40*/  LOP3.LUT R117, R2, 0xff, RZ, 0xc0, !PT ;  /* 0x000000ff02757812 */ /* 0x000fe200078ec0ff */
[----:B---3--:R-:W-:Y:S01]  /*15d50*/  FFMA.FTZ R106, R211, c[0x0][0x23c], -R186 ;  /* 0x00008f00d36a7a23 */ /* 0x008fe200000108ba */
[----:B------:R-:W-:Y:S01]  /*15d60*/  SHF.R.U32.HI R111, RZ, 0x18, R2 ;  /* 0x00000018ff6f7819 */ /* 0x000fe20000011602 */
[C---:B------:R-:W-:Y:S02]  /*15d70*/  FMUL.FTZ R90, R0.reuse, R90 ;  /* 0x0000005a005a7220 */ /* 0x040fe40000410000 */
[----:B------:R2:W3:Y:S01]  /*15d80*/  MUFU.EX2 R234, R106 ;  /* 0x0000006a00ea7308 */ /* 0x0004e20000000800 */
[----:B------:R-:W-:Y:S01]  /*15d90*/  FMUL.FTZ R91, R0, R91 ;  /* 0x0000005b005b7220 */ /* 0x000fe20000410000 */
[----:B------:R-:W-:Y:S01]  /*15da0*/  PRMT R110, R110, 0x5410, R118 ;  /* 0x000054106e6e7816 */ /* 0x000fe20000000076 */
[--C-:B------:R-:W-:Y:S01]  /*15db0*/  HSET2.LE.AND R118, R125, R165.reuse, PT ;  /* 0x000000a57d767233 */ /* 0x100fe20003803000 */
[C---:B------:R-:W-:Y:S02]  /*15dc0*/  FMUL.FTZ R92, R3.reuse, R92 ;  /* 0x0000005c035c7220 */ /* 0x040fe40000410000 */
[----:B------:R-:W-:Y:S02]  /*15dd0*/  FMUL.FTZ R93, R3, R93 ;  /* 0x0000005d035d7220 */ /* 0x000fe40000410000 */
[C---:B------:R-:W-:Y:S01]  /*15de0*/  HMMA.16816.F32.BF16 R88, R180.reuse, R112, R88 ;  /* 0x00000070b458723c */ /* 0x040fe20000041858 */
[C---:B------:R-:W-:Y:S02]  /*15df0*/  FMUL.FTZ R94, R0.reuse, R94 ;  /* 0x0000005e005e7220 */ /* 0x040fe40000410000 */
[----:B------:R-:W-:Y:S02]  /*15e00*/  FMUL.FTZ R95, R0, R95 ;  /* 0x0000005f005f7220 */ /* 0x000fe40000410000 */
[C---:B------:R-:W-:Y:S01]  /*15e10*/  FMUL.FTZ R96, R100.reuse, R96 ;  /* 0x0000006064607220 */ /* 0x040fe20000410000 */
[----:B-1----:R-:W-:Y:S01]  /*15e20*/  SHF.R.U32.HI R107, RZ, 0x8, R120 ;  /* 0x00000008ff6b7819 */ /* 0x002fe20000011678 */
[----:B------:R-:W-:Y:S02]  /*15e30*/  FMUL.FTZ R97, R100, R97 ;  /* 0x0000006164617220 */ /* 0x000fe40000410000 */
[----:B------:R-:W-:Y:S01]  /*15e40*/  FMUL.FTZ R98, R101, R98 ;  /* 0x0000006265627220 */ /* 0x000fe20000410000 */
[-C--:B------:R-:W-:Y:S01]  /*15e50*/  HMMA.16816.F32.BF16 R92, R180, R114.reuse, R92 ;  /* 0x00000072b45c723c */ /* 0x080fe2000004185c */
[----:B------:R-:W-:Y:S01]  /*15e60*/  LDSM.16.MT88.4 R180, [R212+0xbc00] ;  /* 0x00bc0000d4b4783b */ /* 0x000fe20000004200 */
[----:B------:R-:W-:Y:S01]  /*15e70*/  PRMT R126, R123, 0x5410, R107 ;  /* 0x000054107b7e7816 */ /* 0x000fe2000000006b */
[----:B------:R-:W-:Y:S01]  /*15e80*/  FMUL.FTZ R99, R101, R99 ;  /* 0x0000006365637220 */ /* 0x000fe20000410000 */
[----:B------:R-:W-:Y:S01]  /*15e90*/  LOP3.LUT R107, R109, 0xffff, RZ, 0xc0, !PT ;  /* 0x0000ffff6d6b7812 */ /* 0x000fe200078ec0ff */
[----:B------:R-:W-:Y:S01]  /*15ea0*/  IMAD.MOV.U32 R146, RZ, RZ, R231 ;  /* 0x000000ffff927224 */ /* 0x000fe200078e00e7 */
[----:B------:R-:W-:Y:S01]  /*15eb0*/  LOP3.LUT R109, R2, 0xffff, RZ, 0xc0, !PT ;  /* 0x0000ffff026d7812 */ /* 0x000fe200078ec0ff */
[--C-:B--2---:R-:W-:Y:S01]  /*15ec0*/  HSET2.LE.AND R106, R124, R165.reuse, PT ;  /* 0x000000a57c6a7233 */ /* 0x104fe20003803000 */
[----:B------:R-:W-:Y:S01]  /*15ed0*/  LOP3.LUT R2, R116, 0xff, RZ, 0xc0, !PT ;  /* 0x000000ff74027812 */ /* 0x000fe200078ec0ff */
[----:B------:R-:W1:Y:S01]  /*15ee0*/  LDSM.16.MT88.4 R120, [R212+0x9400] ;  /* 0x00940000d478783b */ /* 0x000e620000004200 */
[----:B------:R-:W-:Y:S02]  /*15ef0*/  HMMA.16816.F32.BF16 R96, R176, R114, R96 ;  /* 0x00000072b060723c */ /* 0x000fe40000041860 */
[----:B------:R-:W-:Y:S01]  /*15f00*/  PRMT R111, R2, 0x5410, R111 ;  /* 0x00005410026f7816 */ /* 0x000fe2000000006f */
[----:B------:R-:W-:Y:S01]  /*15f10*/  FFMA.FTZ R2, R227, c[0x0][0x23c], -R187 ;  /* 0x00008f00e3027a23 */ /* 0x000fe200000108bb */
[----:B------:R-:W-:Y:S01]  /*15f20*/  SHF.R.U32.HI R107, RZ, 0x8, R107 ;  /* 0x00000008ff6b7819 */ /* 0x000fe2000001166b */
[----:B------:R-:W-:Y:S01]  /*15f30*/  IMAD.MOV.U32 R174, RZ, RZ, R172 ;  /* 0x000000ffffae7224 */ /* 0x000fe200078e00ac */
[----:B------:R-:W-:Y:S01]  /*15f40*/  SHF.R.U32.HI R109, RZ, 0x8, R109 ;  /* 0x00000008ff6d7819 */ /* 0x000fe2000001166d */
[----:B------:R2:W-:Y:S01]  /*15f50*/  MUFU.EX2 R233, R2 ;  /* 0x0000000200e97308 */ /* 0x0005e20000000800 */
[----:B------:R-:W-:Y:S01]  /*15f60*/  PRMT R116, R119, 0x5410, R107 ;  /* 0x0000541077747816 */ /* 0x000fe2000000006b */
[----:B------:R-:W-:Y:S01]  /*15f70*/  FFMA.FTZ R107, R228, c[0x0][0x23c], -R187 ;  /* 0x00008f00e46b7a23 */ /* 0x000fe200000108bb */
[----:B------:R-:W4:Y:S02]  /*15f80*/  LDSM.16.MT88.4 R112, [R214+0xa400] ;  /* 0x00a40000d670783b */ /* 0x000f240000004200 */
[----:B------:R-:W-:Y:S01]  /*15f90*/  F2FP.BF16.PACK_AB R119, R164, R162 ;  /* 0x000000a2a477723e */ /* 0x000fe200000010ff */
[--C-:B------:R-:W-:Y:S01]  /*15fa0*/  HSET2.LE.AND R116, R116, R165.reuse, PT ;  /* 0x000000a574747233 */ /* 0x100fe20003803000 */
[----:B------:R-:W-:Y:S01]  /*15fb0*/  PRMT R109, R117, 0x5410, R109 ;  /* 0x00005410756d7816 */ /* 0x000fe2000000006d */
[--C-:B------:R-:W-:Y:S01]  /*15fc0*/  HSET2.LE.AND R125, R111, R165.reuse, PT ;  /* 0x000000a56f7d7233 */ /* 0x100fe20003803000 */
[----:B------:R-:W-:Y:S01]  /*15fd0*/  LOP3.LUT R119, R106, R119, RZ, 0xc0, !PT ;  /* 0x000000776a777212 */ /* 0x000fe200078ec0ff */
[----:B------:R1:W1:Y:S01]  /*15fe0*/  MUFU.EX2 R232, R107 ;  /* 0x0000006b00e87308 */ /* 0x0002620000000800 */
[--C-:B------:R-:W-:Y:S01]  /*15ff0*/  HSET2.LE.AND R106, R110, R165.reuse, PT ;  /* 0x000000a56e6a7233 */ /* 0x100fe20003803000 */
[----:B------:R-:W-:Y:S01]  /*16000*/  F2FP.BF16.PACK_AB R117, R160, R154 ;  /* 0x0000009aa075723e */ /* 0x000fe200000010ff */
[--C-:B------:R-:W-:Y:S01]  /*16010*/  HSET2.LE.AND R124, R109, R165.reuse, PT ;  /* 0x000000a56d7c7233 */ /* 0x100fe20003803000 */
[----:B------:R-:W-:Y:S02]  /*16020*/  IMAD.MOV.U32 R172, RZ, RZ, R170 ;  /* 0x000000ffffac7224 */ /* 0x000fe400078e00aa */
[----:B------:R-:W-:Y:S01]  /*16030*/  LOP3.LUT R117, R106, R117, RZ, 0xc0, !PT ;  /* 0x000000756a757212 */ /* 0x000fe200078ec0ff */
[----:B------:R-:W-:Y:S01]  /*16040*/  IMAD.MOV.U32 R170, RZ, RZ, R168 ;  /* 0x000000ffffaa7224 */ /* 0x000fe200078e00a8 */
[----:B---3--:R-:W-:Y:S01]  /*16050*/  F2FP.BF16.PACK_AB R106, R234, R236 ;  /* 0x000000ecea6a723e */ /* 0x008fe200000010ff */
[----:B------:R-:W-:Y:S02]  /*16060*/  IMAD.MOV.U32 R168, RZ, RZ, R166 ;  /* 0x000000ffffa87224 */ /* 0x000fe400078e00a6 */
[----:B------:R-:W-:Y:S01]  /*16070*/  IMAD.MOV.U32 R166, RZ, RZ, R203 ;  /* 0x000000ffffa67224 */ /* 0x000fe200078e00cb */
[----:B------:R-:W-:Y:S01]  /*16080*/  LOP3.LUT R124, R124, R106, RZ, 0xc0, !PT ;  /* 0x0000006a7c7c7212 */ /* 0x000fe200078ec0ff */
[----:B------:R-:W-:Y:S01]  /*16090*/  FFMA.FTZ R106, R240, c[0x0][0x23c], -R184 ;  /* 0x00008f00f06a7a23 */ /* 0x000fe200000108b8 */
[----:B--2---:R-:W-:Y:S01]  /*160a0*/  F2FP.BF16.PACK_AB R2, R163, R161 ;  /* 0x000000a1a302723e */ /* 0x004fe200000010ff */
[----:B------:R-:W-:Y:S02]  /*160b0*/  IMAD.MOV.U32 R203, RZ, RZ, R201 ;  /* 0x000000ffffcb7224 */ /* 0x000fe400078e00c9 */
[----:B------:R-:W-:Y:S01]  /*160c0*/  MUFU.EX2 R211, R106 ;  /* 0x0000006a00d37308 */ /* 0x000fe20000000800 */
[----:B------:R-:W-:Y:S01]  /*160d0*/  LOP3.LUT R118, R118, R2, RZ, 0xc0, !PT ;  /* 0x0000000276767212 */ /* 0x000fe200078ec0ff */
[----:B------:R-:W-:Y:S01]  /*160e0*/  IMAD.MOV.U32 R201, RZ, RZ, R159 ;  /* 0x000000ffffc97224 */ /* 0x000fe200078e009f */
[----:B------:R-:W-:Y:S01]  /*160f0*/  F2FP.BF16.PACK_AB R2, R155, R153 ;  /* 0x000000999b02723e */ /* 0x000fe200000010ff */
[----:B------:R-:W-:Y:S02]  /*16100*/  IMAD.MOV.U32 R159, RZ, RZ, R157 ;  /* 0x000000ffff9f7224 */ /* 0x000fe400078e009d */
[----:B------:R-:W-:Y:S01]  /*16110*/  IMAD.MOV.U32 R157, RZ, RZ, R144 ;  /* 0x000000ffff9d7224 */ /* 0x000fe200078e0090 */
[----:B------:R-:W-:Y:S01]  /*16120*/  LOP3.LUT R116, R116, R2, RZ, 0xc0, !PT ;  /* 0x0000000274747212 */ /* 0x000fe200078ec0ff */
[--C-:B-1----:R-:W-:Y:S01]  /*16130*/  HSET2.LE.AND R107, R126, R165.reuse, PT ;  /* 0x000000a57e6b7233 */ /* 0x102fe20003803000 */
[----:B------:R-:W-:Y:S01]  /*16140*/  F2FP.BF16.PACK_AB R2, R242, R246 ;  /* 0x000000f6f202723e */ /* 0x000fe200000010ff */
[----:B------:R-:W-:Y:S01]  /*16150*/  IMAD.MOV.U32 R144, RZ, RZ, R221 ;  /* 0x000000ffff907224 */ /* 0x000fe200078e00dd */
[----:B------:R-:W-:Y:S01]  /*16160*/  F2FP.BF16.PACK_AB R126, R249, R252 ;  /* 0x000000fcf97e723e */ /* 0x000fe200000010ff */
[----:B------:R1:W5:Y:S01]  /*16170*/  LDL.LU R221, [R1+0xa0] ;  /* 0x0000a00001dd7983 */ /* 0x0003620000300800 */
[----:B------:R-:W-:Y:S01]  /*16180*/  LOP3.LUT R127, R127, R2, RZ, 0xc0, !PT ;  /* 0x000000027f7f7212 */ /* 0x000fe200078ec0ff */
[-C--:B------:R-:W-:Y:S01]  /*16190*/  HMMA.16816.F32.BF16 R4, R116, R120.reuse, R4 ;  /* 0x000000787404723c */ /* 0x080fe20000041804 */
[----:B------:R-:W-:Y:S01]  /*161a0*/  FFMA.FTZ R2, R229, c[0x0][0x23c], -R184 ;  /* 0x00008f00e5027a23 */ /* 0x000fe200000108b8 */
[----:B------:R-:W-:Y:S01]  /*161b0*/  LOP3.LUT R126, R107, R126, RZ, 0xc0, !PT ;  /* 0x0000007e6b7e7212 */ /* 0x000fe200078ec0ff */
[----:B------:R-:W-:Y:S01]  /*161c0*/  IMAD.MOV.U32 R240, RZ, RZ, R162 ;  /* 0x000000fffff07224 */ /* 0x000fe200078e00a2 */
[----:B------:R-:W-:Y:S01]  /*161d0*/  F2FP.BF16.PACK_AB R107, R232, R233 ;  /* 0x000000e9e86b723e */ /* 0x000fe200000010ff */
[----:B------:R2:W-:Y:S03]  /*161e0*/  MUFU.EX2 R231, R2 ;  /* 0x0000000200e77308 */ /* 0x0005e60000000800 */
[----:B------:R-:W-:Y:S07]  /*161f0*/  LOP3.LUT R125, R125, R107, RZ, 0xc0, !PT ;  /* 0x0000006b7d7d7212 */ /* 0x000fee00078ec0ff */
[C---:B------:R-:W-:Y:S08]  /*16200*/  HMMA.16816.F32.BF16 R8, R124.reuse, R120, R8 ;  /* 0x000000787c08723c */ /* 0x040ff00000041808 */
[-C--:B------:R-:W-:Y:S01]  /*16210*/  HMMA.16816.F32.BF16 R12, R124, R122.reuse, R12 ;  /* 0x0000007a7c0c723c */ /* 0x080fe2000004180c */
[----:B--2---:R-:W-:Y:S07]  /*16220*/  FFMA.FTZ R2, R230, c[0x0][0x23c], -R184 ;  /* 0x00008f00e6027a23 */ /* 0x004fee00000108b8 */
[C---:B------:R-:W-:Y:S01]  /*16230*/  HMMA.16816.F32.BF16 R16, R116.reuse, R122, R16 ;  /* 0x0000007a7410723c */ /* 0x040fe20000041810 */
[----:B------:R-:W2:Y:S01]  /*16240*/  LDSM.16.MT88.4 R120, [R212+0xb400] ;  /* 0x00b40000d478783b */ /* 0x000ea20000004200 */
[----:B------:R3:W-:Y:S06]  /*16250*/  MUFU.EX2 R230, R2 ;  /* 0x0000000200e67308 */ /* 0x0007ec0000000800 */
[-C--:B------:R-:W-:Y:S08]  /*16260*/  HMMA.16816.F32.BF16 R20, R116, R128.reuse, R20 ;  /* 0x000000807414723c */ /* 0x080ff00000041814 */
[C---:B------:R-:W-:Y:S08]  /*16270*/  HMMA.16816.F32.BF16 R24, R124.reuse, R128, R24 ;  /* 0x000000807c18723c */ /* 0x040ff00000041818 */
[-C--:B------:R-:W-:Y:S01]  /*16280*/  HMMA.16816.F32.BF16 R28, R124, R130.reuse, R28 ;  /* 0x000000827c1c723c */ /* 0x080fe2000004181c */
[--C-:B---3--:R-:W-:Y:S03]  /*16290*/  FFMA.FTZ R2, R235, c[0x0][0x23c], -R185.reuse ;  /* 0x00008f00eb027a23 */ /* 0x108fe600000108b9 */
[----:B------:R-:W-:Y:S04]  /*162a0*/  IMAD.MOV.U32 R235, RZ, RZ, R164 ;  /* 0x000000ffffeb7224 */ /* 0x000fe800078e00a4 */
[C---:B------:R-:W-:Y:S01]  /*162b0*/  HMMA.16816.F32.BF16 R32, R116.reuse, R130, R32 ;  /* 0x000000827420723c */ /* 0x040fe20000041820 */
[----:B------:R3:W-:Y:S07]  /*162c0*/  MUFU.EX2 R229, R2 ;  /* 0x0000000200e57308 */ /* 0x0007ee0000000800 */
[-C--:B------:R-:W-:Y:S08]  /*162d0*/  HMMA.16816.F32.BF16 R36, R116, R132.reuse, R36 ;  /* 0x000000847424723c */ /* 0x080ff00000041824 */
[C---:B------:R-:W-:Y:S08]  /*162e0*/  HMMA.16816.F32.BF16 R40, R124.reuse, R132, R40 ;  /* 0x000000847c28723c */ /* 0x040ff00000041828 */
[-C--:B------:R-:W-:Y:S01]  /*162f0*/  HMMA.16816.F32.BF16 R44, R124, R134.reuse, R44 ;  /* 0x000000867c2c723c */ /* 0x080fe2000004182c */
[----:B---3--:R-:W-:Y:S03]  /*16300*/  FFMA.FTZ R2, R237, c[0x0][0x23c], -R185 ;  /* 0x00008f00ed027a23 */ /* 0x008fe600000108b9 */
[----:B------:R-:W-:Y:S01]  /*16310*/  IMAD.MOV.U32 R237, RZ, RZ, R163 ;  /* 0x000000ffffed7224 */ /* 0x000fe200078e00a3 */
[----:B------:R3:W1:Y:S03]  /*16320*/  MUFU.EX2 R228, R2 ;  /* 0x0000000200e47308 */ /* 0x0006660000000800 */
[C---:B------:R-:W-:Y:S08]  /*16330*/  HMMA.16816.F32.BF16 R48, R116.reuse, R134, R48 ;  /* 0x000000867430723c */ /* 0x040ff00000041830 */
[-C--:B----4-:R-:W-:Y:S08]  /*16340*/  HMMA.16816.F32.BF16 R52, R116, R112.reuse, R52 ;  /* 0x000000707434723c */ /* 0x090ff00000041834 */
[C---:B------:R-:W-:Y:S01]  /*16350*/  HMMA.16816.F32.BF16 R56, R124.reuse, R112, R56 ;  /* 0x000000707c38723c */ /* 0x040fe20000041838 */
[----:B---3--:R-:W-:Y:S07]  /*16360*/  IMAD.U32 R2, RZ, RZ, UR29 ;  /* 0x0000001dff027e24 */ /* 0x008fee000f8e00ff */
[-C--:B------:R-:W-:Y:S01]  /*16370*/  HMMA.16816.F32.BF16 R60, R124, R114.reuse, R60 ;  /* 0x000000727c3c723c */ /* 0x080fe2000004183c */
[----:B------:R-:W-:Y:S03]  /*16380*/  LOP3.LUT R106, R175, UR4, R2, 0x96, !PT ;  /* 0x00000004af6a7c12 */ /* 0x000fe6000f8e9602 */
[----:B------:R-:W-:Y:S02]  /*16390*/  FFMA.FTZ R2, R241, c[0x0][0x23c], -R184 ;  /* 0x00008f00f1027a23 */ /* 0x000fe400000108b8 */
[----:B------:R-:W-:Y:S02]  /*163a0*/  IMAD.MOV.U32 R175, RZ, RZ, R173 ;  /* 0x000000ffffaf7224 */ /* 0x000fe400078e00ad */
[C---:B------:R-:W-:Y:S01]  /*163b0*/  HMMA.16816.F32.BF16 R64, R116.reuse, R114, R64 ;  /* 0x000000727440723c */ /* 0x040fe20000041840 */
[----:B------:R-:W-:Y:S01]  /*163c0*/  IMAD.WIDE.U32 R112, R106, -0x326172a9, RZ ;  /* 0xcd9e8d576a707825 */ /* 0x000fe200078e00ff */
[----:B------:R3:W-:Y:S03]  /*163d0*/  MUFU.EX2 R227, R2 ;  /* 0x0000000200e37308 */ /* 0x0007e60000000800 */
[----:B------:R-:W-:Y:S01]  /*163e0*/  FFMA.FTZ R106, R244, c[0x0][0x23c], -R185 ;  /* 0x00008f00f46a7a23 */ /* 0x000fe200000108b9 */
[----:B------:R-:W-:Y:S01]  /*163f0*/  LOP3.LUT R107, R113, UR16, R172, 0x96, !PT ;  /* 0x00000010716b7c12 */ /* 0x000fe2000f8e96ac */
[----:B------:R-:W-:Y:S01]  /*16400*/  IMAD.MOV.U32 R173, RZ, RZ, R171 ;  /* 0x000000ffffad7224 */ /* 0x000fe200078e00ab */
[----:B------:R-:W-:Y:S01]  /*16410*/  LOP3.LUT R109, R193, UR14, R112, 0x96, !PT ;  /* 0x0000000ec16d7c12 */ /* 0x000fe2000f8e9670 */
[----:B------:R-:W-:Y:S01]  /*16420*/  IMAD.MOV.U32 R171, RZ, RZ, R169 ;  /* 0x000000ffffab7224 */ /* 0x000fe200078e00a9 */
[-C--:B--2---:R-:W-:Y:S02]  /*16430*/  HMMA.16816.F32.BF16 R68, R116, R120.reuse, R68 ;  /* 0x000000787444723c */ /* 0x084fe40000041844 */
[----:B------:R-:W-:Y:S01]  /*16440*/  IMAD.MOV.U32 R169, RZ, RZ, R167 ;  /* 0x000000ffffa97224 */ /* 0x000fe200078e00a7 */
[----:B------:R2:W-:Y:S01]  /*16450*/  MUFU.EX2 R210, R106 ;  /* 0x0000006a00d27308 */ /* 0x0005e20000000800 */
[----:B------:R-:W-:Y:S01]  /*16460*/  IMAD.MOV.U32 R167, RZ, RZ, R166 ;  /* 0x000000ffffa77224 */ /* 0x000fe200078e00a6 */
[----:B------:R-:W-:Y:S01]  /*16470*/  LOP3.LUT R110, R195, UR14, R112, 0x96, !PT ;  /* 0x0000000ec36e7c12 */ /* 0x000fe2000f8e9670 */
[----:B------:R-:W-:Y:S02]  /*16480*/  IMAD.MOV.U32 R166, RZ, RZ, R203 ;  /* 0x000000ffffa67224 */ /* 0x000fe400078e00cb */
[----:B------:R-:W-:Y:S01]  /*16490*/  IMAD.MOV.U32 R203, RZ, RZ, R201 ;  /* 0x000000ffffcb7224 */ /* 0x000fe200078e00c9 */
[C---:B------:R-:W-:Y:S03]  /*164a0*/  HMMA.16816.F32.BF16 R72, R124.reuse, R120, R72 ;  /* 0x000000787c48723c */ /* 0x040fe60000041848 */
[----:B------:R-:W-:Y:S02]  /*164b0*/  IMAD.MOV.U32 R201, RZ, RZ, R159 ;  /* 0x000000ffffc97224 */ /* 0x000fe400078e009f */
[----:B------:R-:W-:Y:S02]  /*164c0*/  IMAD.MOV.U32 R159, RZ, RZ, R157 ;  /* 0x000000ffff9f7224 */ /* 0x000fe400078e009d */
[----:B------:R-:W-:Y:S01]  /*164d0*/  IMAD.MOV.U32 R157, RZ, RZ, R152 ;  /* 0x000000ffff9d7224 */ /* 0x000fe200078e0098 */
[----:B---3--:R-:W-:Y:S01]  /*164e0*/  LOP3.LUT R2, R113, UR16, R174, 0x96, !PT ;  /* 0x0000001071027c12 */ /* 0x008fe2000f8e96ae */
[----:B------:R-:W-:Y:S01]  /*164f0*/  IMAD.MOV.U32 R152, RZ, RZ, R200 ;  /* 0x000000ffff987224 */ /* 0x000fe200078e00c8 */
[----:B------:R-:W3:Y:S01]  /*16500*/  LDSM.16.MT88.4 R112, [R214+0xb400] ;  /* 0x00b40000d670783b */ /* 0x000ee20000004200 */
[-C--:B------:R-:W-:Y:S01]  /*16510*/  HMMA.16816.F32.BF16 R76, R124, R122.reuse, R76 ;  /* 0x0000007a7c4c723c */ /* 0x080fe2000004184c */
[----:B------:R-:W-:Y:S02]  /*16520*/  IMAD.MOV.U32 R200, RZ, RZ, R151 ;  /* 0x000000ffffc87224 */ /* 0x000fe400078e0097 */
[----:B------:R-:W-:Y:S02]  /*16530*/  IMAD.MOV.U32 R151, RZ, RZ, R226 ;  /* 0x000000ffff977224 */ /* 0x000fe400078e00e2 */
[----:B------:R-:W-:Y:S02]  /*16540*/  IMAD.WIDE.U32 R130, R107, -0x2daee0ad, RZ ;  /* 0xd2511f536b827825 */ /* 0x000fe400078e00ff */
[----:B------:R4:W5:Y:S01]  /*16550*/  LDL.LU R226, [R1+0x9c] ;  /* 0x00009c0001e27983 */ /* 0x0009620000300800 */
[C---:B------:R-:W-:Y:S01]  /*16560*/  HMMA.16816.F32.BF16 R80, R116.reuse, R122, R80 ;  /* 0x0000007a7450723c */ /* 0x040fe20000041850 */
[----:B--2---:R-:W-:Y:S03]  /*16570*/  IMAD.WIDE.U32 R106, R109, -0x2daee0ad, RZ ;  /* 0xd2511f536d6a7825 */ /* 0x004fe600078e00ff */
[----:B------:R-:W-:Y:S01]  /*16580*/  LOP3.LUT R109, R131, UR13, R168, 0x96, !PT ;  /* 0x0000000d836d7c12 */ /* 0x000fe2000f8e96a8 */
[----:B------:R-:W-:Y:S01]  /*16590*/  IMAD.MOV.U32 R205, RZ, RZ, R167 ;  /* 0x000000ffffcd7224 */ /* 0x000fe200078e00a7 */
[----:B------:R-:W-:Y:S01]  /*165a0*/  LOP3.LUT R107, R107, UR11, R130, 0x96, !PT ;  /* 0x0000000b6b6b7c12 */ /* 0x000fe2000f8e9682 */
[----:B------:R-:W-:Y:S02]  /*165b0*/  IMAD.MOV.U32 R167, RZ, RZ, R166 ;  /* 0x000000ffffa77224 */ /* 0x000fe400078e00a6 */
[----:B------:R-:W-:Y:S03]  /*165c0*/  IMAD.MOV.U32 R166, RZ, RZ, R203 ;  /* 0x000000ffffa67224 */ /* 0x000fe600078e00cb */
[----:B------:R-:W-:Y:S02]  /*165d0*/  IMAD.MOV.U32 R203, RZ, RZ, R201 ;  /* 0x000000ffffcb7224 */ /* 0x000fe400078e00c9 */
[----:B------:R-:W-:Y:S02]  /*165e0*/  IMAD.MOV.U32 R201, RZ, RZ, R157 ;  /* 0x000000ffffc97224 */ /* 0x000fe400078e009d */
[----:B------:R-:W-:Y:S02]  /*165f0*/  IMAD.MOV.U32 R157, RZ, RZ, R152 ;  /* 0x000000ffff9d7224 */ /* 0x000fe400078e0098 */
[----:B------:R-:W-:Y:S02]  /*16600*/  IMAD.MOV.U32 R152, RZ, RZ, R200 ;  /* 0x000000ffff987224 */ /* 0x000fe400078e00c8 */
[----:B------:R-:W-:Y:S02]  /*16610*/  IMAD.MOV.U32 R200, RZ, RZ, R151 ;  /* 0x000000ffffc87224 */ /* 0x000fe400078e0097 */
[----:B------:R-:W-:Y:S02]  /*16620*/  IMAD.MOV.U32 R151, RZ, RZ, R150 ;  /* 0x000000ffff977224 */ /* 0x000fe400078e0096 */
[----:B------:R-:W-:Y:S02]  /*16630*/  IMAD.MOV.U32 R150, RZ, RZ, R217 ;  /* 0x000000ffff967224 */ /* 0x000fe400078e00d9 */
[----:B------:R-:W-:Y:S01]  /*16640*/  IMAD.WIDE.U32 R132, R2, -0x2daee0ad, RZ ;  /* 0xd2511f5302847825 */ /* 0x000fe200078e00ff */
[----:B------:R4:W5:Y:S03]  /*16650*/  LDL.LU R217, [R1+0x98] ;  /* 0x0000980001d97983 */ /* 0x0009660000300800 */
[----:B------:R-:W-:Y:S01]  /*16660*/  FFMA.FTZ R2, R248, c[0x0][0x23c], -R185 ;  /* 0x00008f00f8027a23 */ /* 0x000fe200000108b9 */
[-C--:B---3--:R-:W-:Y:S01]  /*16670*/  HMMA.16816.F32.BF16 R84, R116, R112.reuse, R84 ;  /* 0x000000707454723c */ /* 0x088fe20000041854 */
[----:B------:R-:W-:Y:S01]  /*16680*/  IMAD.MOV.U32 R207, RZ, RZ, R205 ;  /* 0x000000ffffcf7224 */ /* 0x000fe200078e00cd */
[----:B------:R-:W-:Y:S01]  /*16690*/  LOP3.LUT R128, R133, UR13, R170, 0x96, !PT ;  /* 0x0000000d85807c12 */ /* 0x000fe2000f8e96aa */
[----:B------:R-:W-:Y:S01]  /*166a0*/  IMAD.MOV.U32 R205, RZ, RZ, R167 ;  /* 0x000000ffffcd7224 */ /* 0x000fe200078e00a7 */
[----:B------:R2:W3:Y:S01]  /*166b0*/  MUFU.EX2 R209, R2 ;  /* 0x0000000200d17308 */ /* 0x0004e20000000800 */
[----:B------:R-:W-:Y:S02]  /*166c0*/  IMAD.MOV.U32 R167, RZ, RZ, R166 ;  /* 0x000000ffffa77224 */ /* 0x000fe400078e00a6 */
[----:B------:R-:W-:Y:S01]  /*166d0*/  IMAD.MOV.U32 R166, RZ, RZ, R203 ;  /* 0x000000ffffa67224 */ /* 0x000fe200078e00cb */
[C---:B------:R-:W-:Y:S01]  /*166e0*/  HMMA.16816.F32.BF16 R88, R124.reuse, R112, R88 ;  /* 0x000000707c58723c */ /* 0x040fe20000041858 */
[----:B------:R-:W-:Y:S03]  /*166f0*/  IMAD.MOV.U32 R203, RZ, RZ, R201 ;  /* 0x000000ffffcb7224 */ /* 0x000fe600078e00c9 */
[----:B------:R-:W-:Y:S02]  /*16700*/  IMAD.MOV.U32 R201, RZ, RZ, R157 ;  /* 0x000000ffffc97224 */ /* 0x000fe400078e009d */
[----:B------:R-:W-:Y:S02]  /*16710*/  IMAD.MOV.U32 R157, RZ, RZ, R152 ;  /* 0x000000ffff9d7224 */ /* 0x000fe400078e0098 */
[-C--:B------:R-:W-:Y:S01]  /*16720*/  HMMA.16816.F32.BF16 R92, R124, R114.reuse, R92 ;  /* 0x000000727c5c723c */ /* 0x080fe2000004185c */
[----:B------:R-:W-:Y:S01]  /*16730*/  IMAD.MOV.U32 R152, RZ, RZ, R200 ;  /* 0x000000ffff987224 */ /* 0x000fe200078e00c8 */
[----:B------:R-:W-:Y:S02]  /*16740*/  LDSM.16.MT88.4 R124, [R214+0x9800] ;  /* 0x00980000d67c783b */ /* 0x000fe40000004200 */
[----:B------:R-:W-:Y:S02]  /*16750*/  IMAD.MOV.U32 R200, RZ, RZ, R151 ;  /* 0x000000ffffc87224 */ /* 0x000fe400078e0097 */
[----:B------:R-:W-:Y:S02]  /*16760*/  IMAD.MOV.U32 R151, RZ, RZ, R150 ;  /* 0x000000ffff977224 */ /* 0x000fe400078e0096 */
[----:B------:R-:W-:Y:S01]  /*16770*/  HMMA.16816.F32.BF16 R96, R116, R114, R96 ;  /* 0x000000727460723c */ /* 0x000fe20000041860 */
[----:B------:R-:W-:Y:S01]  /*16780*/  IMAD.MOV.U32 R150, RZ, RZ, R149 ;  /* 0x000000ffff967224 */ /* 0x000fe200078e0095 */
[----:B------:R-:W1:Y:S02]  /*16790*/  LDSM.16.MT88.4 R116, [R212+0x9800] ;  /* 0x00980000d474783b */ /* 0x000e640000004200 */
[----:B------:R-:W-:Y:S02]  /*167a0*/  IMAD.MOV.U32 R149, RZ, RZ, R148 ;  /* 0x000000ffff957224 */ /* 0x000fe400078e0094 */
[----:B------:R-:W-:Y:S02]  /*167b0*/  IMAD.MOV.U32 R148, RZ, RZ, R143 ;  /* 0x000000ffff947224 */ /* 0x000fe400078e008f */
[----:B------:R-:W-:Y:S04]  /*167c0*/  IMAD.MOV.U32 R143, RZ, RZ, R142 ;  /* 0x000000ffff8f7224 */ /* 0x000fe800078e008e */
[----:B------:R-:W-:Y:S02]  /*167d0*/  IMAD.MOV.U32 R142, RZ, RZ, R141 ;  /* 0x000000ffff8e7224 */ /* 0x000fe400078e008d */
[----:B------:R-:W-:Y:S02]  /*167e0*/  IMAD.MOV.U32 R141, RZ, RZ, R140 ;  /* 0x000000ffff8d7224 */ /* 0x000fe400078e008c */
[----:B------:R-:W-:Y:S02]  /*167f0*/  IMAD.MOV.U32 R140, RZ, RZ, R139 ;  /* 0x000000ffff8c7224 */ /* 0x000fe400078e008b */
[----:B------:R-:W-:Y:S02]  /*16800*/  IMAD.MOV.U32 R139, RZ, RZ, R138 ;  /* 0x000000ffff8b7224 */ /* 0x000fe400078e008a */
[----:B------:R-:W-:Y:S02]  /*16810*/  IMAD.MOV.U32 R138, RZ, RZ, R216 ;  /* 0x000000ffff8a7224 */ /* 0x000fe400078e00d8 */
[----:B------:R-:W-:Y:S01]  /*16820*/  IMAD.MOV.U32 R168, RZ, RZ, R152 ;  /* 0x000000ffffa87224 */ /* 0x000fe200078e0098 */
[----:B------:R4:W5:Y:S01]  /*16830*/  LDL.LU R216, [R1+0x94] ;  /* 0x0000940001d87983 */ /* 0x0009620000300800 */
[----:B------:R-:W-:Y:S02]  /*16840*/  IMAD.MOV.U32 R196, RZ, RZ, R167 ;  /* 0x000000ffffc47224 */ /* 0x000fe400078e00a7 */
[----:B------:R-:W-:Y:S01]  /*16850*/  IMAD.MOV.U32 R167, RZ, RZ, R138 ;  /* 0x000000ffffa77224 */ /* 0x000fe200078e008a */
[----:B------:R4:W5:Y:S01]  /*16860*/  LDL.LU R215, [R1+0x90] ;  /* 0x0000900001d77983 */ /* 0x0009620000300800 */
[----:B------:R-:W-:Y:S02]  /*16870*/  IMAD.MOV.U32 R152, RZ, RZ, R139 ;  /* 0x000000ffff987224 */ /* 0x000fe400078e008b */
[----:B------:R-:W-:Y:S01]  /*16880*/  IMAD.WIDE.U32 R138, R107, -0x326172a9, RZ ;  /* 0xcd9e8d576b8a7825 */ /* 0x000fe200078e00ff */
[----:B------:R4:W5:Y:S03]  /*16890*/  LDL.LU R213, [R1+0x8c] ;  /* 0x00008c0001d57983 */ /* 0x0009660000300800 */
[----:B------:R-:W-:Y:S02]  /*168a0*/  FFMA.FTZ R107, R238, c[0x0][0x23c], -R186 ;  /* 0x00008f00ee6b7a23 */ /* 0x000fe400000108ba */
[----:B------:R-:W-:Y:S02]  /*168b0*/  IMAD.WIDE.U32 R110, R110, -0x2daee0ad, RZ ;  /* 0xd2511f536e6e7825 */ /* 0x000fe400078e00ff */
[----:B------:R1:W-:Y:S02]  /*168c0*/  MUFU.EX2 R208, R107 ;  /* 0x0000006b00d07308 */ /* 0x0003e40000000800 */
[----:B------:R-:W-:Y:S01]  /*168d0*/  IMAD.WIDE.U32 R120, R128, -0x326172a9, RZ ;  /* 0xcd9e8d5780787825 */ /* 0x000fe200078e00ff */
[----:B------:R-:W-:Y:S03]  /*168e0*/  LOP3.LUT R111, R111, UR11, R132, 0x96, !PT ;  /* 0x0000000b6f6f7c12 */ /* 0x000fe6000f8e9684 */
[----:B------:R-:W-:Y:S01]  /*168f0*/  IMAD.WIDE.U32 R128, R109, -0x326172a9, RZ ;  /* 0xcd9e8d576d807825 */ /* 0x000fe200078e00ff */
[----:B--2---:R-:W-:Y:S03]  /*16900*/  LOP3.LUT R2, R121, UR12, R194, 0x96, !PT ;  /* 0x0000000c79027c12 */ /* 0x004fe6000f8e96c2 */
[----:B------:R-:W-:Y:S02]  /*16910*/  IMAD.MOV.U32 R197, RZ, RZ, R166 ;  /* 0x000000ffffc57224 */ /* 0x000fe400078e00a6 */
[----:B------:R-:W-:Y:S02]  /*16920*/  IMAD.MOV.U32 R166, RZ, RZ, R137 ;  /* 0x000000ffffa67224 */ /* 0x000fe400078e0089 */
[----:B------:R-:W-:Y:S02]  /*16930*/  IMAD.MOV.U32 R175, RZ, RZ, R200 ;  /* 0x000000ffffaf7224 */ /* 0x000fe400078e00c8 */
[----:B------:R-:W-:Y:S02]  /*16940*/  IMAD.MOV.U32 R200, RZ, RZ, R136 ;  /* 0x000000ffffc87224 */ /* 0x000fe400078e0088 */
[----:B------:R-:W-:Y:S04]  /*16950*/  IMAD.WIDE.U32 R136, R111, -0x326172a9, RZ ;  /* 0xcd9e8d576f887825 */ /* 0x000fe800078e00ff */
[----:B------:R-:W-:Y:S01]  /*16960*/  IMAD.MOV.U32 R188, RZ, RZ, R207 ;  /* 0x000000ffffbc7224 */ /* 0x000fe200078e00cf */
[----:B------:R-:W-:Y:S01]  /*16970*/  LOP3.LUT R109, R137, UR10, R120, 0x96, !PT ;  /* 0x0000000a896d7c12 */ /* 0x000fe2000f8e9678 */
[----:B------:R-:W-:Y:S01]  /*16980*/  IMAD.MOV.U32 R169, RZ, RZ, R151 ;  /* 0x000000ffffa97224 */ /* 0x000fe200078e0097 */
[----:B-1----:R-:W-:Y:S01]  /*16990*/  LOP3.LUT R107, R139, UR10, R128, 0x96, !PT ;  /* 0x0000000a8b6b7c12 */ /* 0x002fe2000f8e9680 */
[----:B------:R-:W-:Y:S01]  /*169a0*/  IMAD.MOV.U32 R151, RZ, RZ, R140 ;  /* 0x000000ffff977224 */ /* 0x000fe200078e008c */
[----:B------:R-:W-:Y:S01]  /*169b0*/  LOP3.LUT R120, R129, UR12, R192, 0x96, !PT ;  /* 0x0000000c81787c12 */ /* 0x000fe2000f8e96c0 */
[----:B------:R-:W-:Y:S01]  /*169c0*/  IMAD.WIDE.U32 R128, R2, -0x2daee0ad, RZ ;  /* 0xd2511f5302807825 */ /* 0x000fe200078e00ff */
[----:B------:R-:W2:Y:S03]  /*169d0*/  LDL.LU R137, [R1+0x20] ;  /* 0x0000200001897983 */ /* 0x000ea60000300800 */
[----:B------:R-:W-:Y:S01]  /*169e0*/  FFMA.FTZ R2, R239, c[0x0][0x23c], -R186 ;  /* 0x00008f00ef027a23 */ /* 0x000fe200000108ba */
[----:B------:R-:W-:Y:S01]  /*169f0*/  LOP3.LUT R111, R129, UR9, R110, 0x96, !PT ;  /* 0x00000009816f7c12 */ /* 0x000fe2000f8e966e */
[----:B------:R-:W-:Y:S02]  /*16a00*/  IMAD.WIDE.U32 R134, R109, -0x2daee0ad, RZ ;  /* 0xd2511f536d867825 */ /* 0x000fe400078e00ff */
[----:B------:R1:W1:Y:S02]  /*16a10*/  MUFU.EX2 R207, R2 ;  /* 0x0000000200cf7308 */ /* 0x0002640000000800 */
[----:B------:R-:W-:Y:S04]  /*16a20*/  IMAD.WIDE.U32 R120, R120, -0x2daee0ad, RZ ;  /* 0xd2511f5378787825 */ /* 0x000fe800078e00ff */
[----:B------:R-:W-:Y:S02]  /*16a30*/  IMAD.MOV.U32 R173, RZ, RZ, R150 ;  /* 0x000000ffffad7224 */ /* 0x000fe400078e0096 */
[----:B------:R-:W-:Y:S02]  /*16a40*/  IMAD.MOV.U32 R150, RZ, RZ, R141 ;  /* 0x000000ffff967224 */ /* 0x000fe400078e008d */
[----:B------:R-:W-:Y:S01]  /*16a50*/  IMAD.WIDE.U32 R140, R107, -0x2daee0ad, RZ ;  /* 0xd2511f536b8c7825 */ /* 0x000fe200078e00ff */
[----:B------:R-:W-:Y:S03]  /*16a60*/  LOP3.LUT R107, R135, UR7, R128, 0x96, !PT ;  /* 0x00000007876b7c12 */ /* 0x000fe6000f8e9680 */
[----:B------:R-:W-:Y:S01]  /*16a70*/  IMAD.MOV.U32 R189, RZ, RZ, R205 ;  /* 0x000000ffffbd7224 */ /* 0x000fe200078e00cd */
[----:B------:R-:W-:Y:S01]  /*16a80*/  LOP3.LUT R110, R141, UR7, R120, 0x96, !PT ;  /* 0x000000078d6e7c12 */ /* 0x000fe2000f8e9678 */
[----:B------:R-:W-:Y:S01]  /*16a90*/  IMAD.MOV.U32 R171, RZ, RZ, R149 ;  /* 0x000000ffffab7224 */ /* 0x000fe200078e0095 */
[----:B------:R-:W-:Y:S01]  /*16aa0*/  LOP3.LUT R120, R121, UR9, R106, 0x96, !PT ;  /* 0x0000000979787c12 */ /* 0x000fe2000f8e966a */
[----:B------:R-:W-:Y:S04]  /*16ab0*/  IMAD.WIDE.U32 R106, R107, -0x326172a9, RZ ;  /* 0xcd9e8d576b6a7825 */ /* 0x000fe800078e00ff */
[----:B------:R-:W-:Y:S01]  /*16ac0*/  IMAD.MOV.U32 R149, RZ, RZ, R142 ;  /* 0x000000ffff957224 */ /* 0x000fe200078e008e */
[--C-:B------:R-:W-:Y:S01]  /*16ad0*/  SHF.R.U32.HI R128, RZ, 0x10, R106.reuse ;  /* 0x00000010ff807819 */ /* 0x100fe2000001166a */
[--C-:B-1----:R-:W-:Y:S01]  /*16ae0*/  FFMA.FTZ R2, R243, c[0x0][0x23c], -R187.reuse ;  /* 0x00008f00f3027a23 */ /* 0x102fe200000108bb */
[----:B------:R-:W-:Y:S01]  /*16af0*/  SHF.R.U32.HI R129, RZ, 0x18, R106 ;  /* 0x00000018ff817819 */ /* 0x000fe2000001166a */
[----:B------:R-:W-:Y:S01]  /*16b00*/  IMAD.MOV.U32 R170, RZ, RZ, R148 ;  /* 0x000000ffffaa7224 */ /* 0x000fe200078e0094 */
[C---:B------:R-:W-:Y:S01]  /*16b10*/  LOP3.LUT R121, R106.reuse, 0xff, RZ, 0xc0, !PT ;  /* 0x000000ff6a797812 */ /* 0x040fe200078ec0ff */
[----:B------:R1:W-:Y:S01]  /*16b20*/  MUFU.EX2 R206, R2 ;  /* 0x0000000200ce7308 */ /* 0x0003e20000000800 */
[----:B------:R-:W-:Y:S01]  /*16b30*/  LOP3.LUT R109, R106, 0xffff, RZ, 0xc0, !PT ;  /* 0x0000ffff6a6d7812 */ /* 0x000fe200078ec0ff */
[----:B------:R-:W-:Y:S01]  /*16b40*/  FFMA.FTZ R106, R245, c[0x0][0x23c], -R187 ;  /* 0x00008f00f56a7a23 */ /* 0x000fe200000108bb */
[----:B------:R-:W-:Y:S01]  /*16b50*/  LOP3.LUT R113, R128, 0xff, RZ, 0xc0, !PT ;  /* 0x000000ff80717812 */ /* 0x000fe200078ec0ff */
[----:B------:R-:W-:Y:S02]  /*16b60*/  IMAD.MOV.U32 R148, RZ, RZ, R143 ;  /* 0x000000ffff947224 */ /* 0x000fe400078e008f */
[----:B------:R-:W-:Y:S01]  /*16b70*/  IMAD.WIDE.U32 R142, R111, -0x326172a9, RZ ;  /* 0xcd9e8d576f8e7825 */ /* 0x000fe200078e00ff */
[----:B------:R-:W-:Y:S03]  /*16b80*/  PRMT R113, R113, 0x5410, R129 ;  /* 0x0000541071717816 */ /* 0x000fe60000000081 */
[----:B------:R3:W3:Y:S01]  /*16b90*/  MUFU.EX2 R205, R106 ;  /* 0x0000006a00cd7308 */ /* 0x0006e20000000800 */
[----:B------:R-:W-:Y:S01]  /*16ba0*/  IMAD.WIDE.U32 R110, R110, -0x326172a9, RZ ;  /* 0xcd9e8d576e6e7825 */ /* 0x000fe200078e00ff */
[--C-:B------:R-:W-:Y:S03]  /*16bb0*/  HSET2.LE.AND R115, R113, R165.reuse, PT ;  /* 0x000000a571737233 */ /* 0x100fe60003803000 */
[----:B------:R-:W-:Y:S01]  /*16bc0*/  IMAD.WIDE.U32 R132, R120, -0x326172a9, RZ ;  /* 0xcd9e8d5778847825 */ /* 0x000fe200078e00ff */
[C---:B------:R-:W-:Y:S02]  /*16bd0*/  LOP3.LUT R112, R110.reuse, 0xffff, RZ, 0xc0, !PT ;  /* 0x0000ffff6e707812 */ /* 0x040fe400078ec0ff */
[--C-:B------:R-:W-:Y:S01]  /*16be0*/  SHF.R.U32.HI R120, RZ, 0x10, R110.reuse ;  /* 0x00000010ff787819 */ /* 0x100fe2000001166e */
[----:B------:R-:W-:Y:S01]  /*16bf0*/  IMAD.MOV.U32 R172, RZ, RZ, R201 ;  /* 0x000000ffffac7224 */ /* 0x000fe200078e00c9 */
[----:B------:R-:W-:Y:S01]  /*16c00*/  LOP3.LUT R123, R110, 0xff, RZ, 0xc0, !PT ;  /* 0x000000ff6e7b7812 */ /* 0x000fe200078ec0ff */
[----:B------:R-:W-:Y:S01]  /*16c10*/  IMAD.MOV.U32 R174, RZ, RZ, R203 ;  /* 0x000000ffffae7224 */ /* 0x000fe200078e00cb */
[----:B------:R-:W-:Y:S01]  /*16c20*/  SHF.R.U32.HI R122, RZ, 0x18, R110 ;  /* 0x00000018ff7a7819 */ /* 0x000fe2000001166e */
[----:B------:R-:W-:Y:S01]  /*16c30*/  IMAD.MOV.U32 R243, RZ, RZ, R150 ;  /* 0x000000fffff37224 */ /* 0x000fe200078e0096 */
[----:B-1----:R-:W-:Y:S01]  /*16c40*/  LOP3.LUT R2, R107, UR17, R142, 0x96, !PT ;  /* 0x000000116b027c12 */ /* 0x002fe2000f8e968e */
[----:B------:R-:W-:Y:S01]  /*16c50*/  FFMA.FTZ R107, R247, c[0x0][0x23c], -R186 ;  /* 0x00008f00f76b7a23 */ /* 0x000fe200000108ba */
[----:B------:R-:W-:Y:S01]  /*16c60*/  LOP3.LUT R110, R111, UR17, R132, 0x96, !PT ;  /* 0x000000116f6e7c12 */ /* 0x000fe2000f8e9684 */
[----:B------:R-:W-:Y:S01]  /*16c70*/  IMAD.MOV.U32 R241, RZ, RZ, R161 ;  /* 0x000000fffff17224 */ /* 0x000fe200078e00a1 */
[----:B------:R-:W-:Y:S01]  /*16c80*/  LOP3.LUT R111, R120, 0xff, RZ, 0xc0, !PT ;  /* 0x000000ff786f7812 */ /* 0x000fe200078ec0ff */
[----:B------:R1:W-:Y:S01]  /*16c90*/  MUFU.EX2 R204, R107 ;  /* 0x0000006b00cc7308 */ /* 0x0003e20000000800 */
[----:B------:R-:W-:Y:S01]  /*16ca0*/  SHF.R.U32.HI R112, RZ, 0x8, R112 ;  /* 0x00000008ff707819 */ /* 0x000fe20000011670 */
[----:B------:R-:W-:Y:S01]  /*16cb0*/  IMAD.MOV.U32 R244, RZ, RZ, R160 ;  /* 0x000000fffff47224 */ /* 0x000fe200078e00a0 */
[----:B------:R-:W-:Y:S01]  /*16cc0*/  LOP3.LUT R120, R2, 0xff, RZ, 0xc0, !PT ;  /* 0x000000ff02787812 */ /* 0x000fe200078ec0ff */
[----:B------:R-:W-:Y:S01]  /*16cd0*/  IMAD.MOV.U32 R245, RZ, RZ, R147 ;  /* 0x000000fffff57224 */ /* 0x000fe200078e0093 */
[----:B---3--:R-:W-:Y:S01]  /*16ce0*/  SHF.R.U32.HI R106, RZ, 0x8, R109 ;  /* 0x00000008ff6a7819 */ /* 0x008fe2000001166d */
[----:B------:R-:W-:Y:S01]  /*16cf0*/  IMAD.MOV.U32 R248, RZ, RZ, R155 ;  /* 0x000000fffff87224 */ /* 0x000fe200078e009b */
[----:B------:R-:W-:Y:S01]  /*16d00*/  SHF.R.U32.HI R109, RZ, 0x10, R2 ;  /* 0x00000010ff6d7819 */ /* 0x000fe20000011602 */
[----:B------:R-:W-:Y:S01]  /*16d10*/  IMAD.MOV.U32 R238, RZ, RZ, R154 ;  /* 0x000000ffffee7224 */ /* 0x000fe200078e009a */
[----:B------:R-:W-:Y:S01]  /*16d20*/  PRMT R130, R121, 0x5410, R106 ;  /* 0x0000541079827816 */ /* 0x000fe2000000006a */
[----:B------:R-:W-:Y:S01]  /*16d30*/  FFMA.FTZ R121, R250, c[0x0][0x23c], -R186 ;  /* 0x00008f00fa797a23 */ /* 0x000fe200000108ba */
[----:B------:R-:W-:Y:S01]  /*16d40*/  LOP3.LUT R106, R2, 0xffff, RZ, 0xc0, !PT ;  /* 0x0000ffff026a7812 */ /* 0x000fe200078ec0ff */
[----:B------:R-:W-:Y:S01]  /*16d50*/  IMAD.MOV.U32 R247, RZ, RZ, R148 ;  /* 0x000000fffff77224 */ /* 0x000fe200078e0094 */
[----:B------:R-:W-:Y:S01]  /*16d60*/  PRMT R123, R123, 0x5410, R112 ;  /* 0x000054107b7b7816 */ /* 0x000fe20000000070 */
[----:B------:R-:W3:Y:S01]  /*16d70*/  MUFU.EX2 R203, R121 ;  /* 0x0000007900cb7308 */ /* 0x000ee20000000800 */
[----:B------:R-:W-:Y:S01]  /*16d80*/  SHF.R.U32.HI R106, RZ, 0x8, R106 ;  /* 0x00000008ff6a7819 */ /* 0x000fe2000001166a */
[--C-:B------:R-:W-:Y:S01]  /*16d90*/  HSET2.LE.AND R114, R130, R165.reuse, PT ;  /* 0x000000a582727233 */ /* 0x100fe20003803000 */
[----:B------:R-:W-:Y:S01]  /*16da0*/  PRMT R132, R111, 0x5410, R122 ;  /* 0x000054106f847816 */ /* 0x000fe2000000007a */
[--C-:B------:R-:W-:Y:S01]  /*16db0*/  HSET2.LE.AND R122, R123, R165.reuse, PT ;  /* 0x000000a57b7a7233 */ /* 0x100fe20003803000 */
[----:B------:R-:W-:Y:S01]  /*16dc0*/  PRMT R112, R120, 0x5410, R106 ;  /* 0x0000541078707816 */ /* 0x000fe2000000006a */
[----:B------:R-:W3:Y:S01]  /*16dd0*/  LDSM.16.MT88.4 R128, [R212+0xa800] ;  /* 0x00a80000d480783b */ /* 0x000ee20000004200 */
[----:B------:R-:W-:Y:S01]  /*16de0*/  SHF.R.U32.HI R106, RZ, 0x10, R110 ;  /* 0x00000010ff6a7819 */ /* 0x000fe2000001166e */
[--C-:B------:R-:W-:Y:S01]  /*16df0*/  HSET2.LE.AND R123, R132, R165.reuse, PT ;  /* 0x000000a5847b7233 */ /* 0x100fe20003803000 */
[----:B------:R-:W-:Y:S01]  /*16e00*/  LOP3.LUT R111, R110, 0xff, RZ, 0xc0, !PT ;  /* 0x000000ff6e6f7812 */ /* 0x000fe200078ec0ff */
[--C-:B------:R-:W-:Y:S01]  /*16e10*/  HSET2.LE.AND R112, R112, R165.reuse, PT ;  /* 0x000000a570707233 */ /* 0x100fe20003803000 */
[----:B-1----:R-:W-:Y:S01]  /*16e20*/  SHF.R.U32.HI R107, RZ, 0x18, R2 ;  /* 0x00000018ff6b7819 */ /* 0x002fe20000011602 */
[----:B------:R-:W-:Y:S01]  /*16e30*/  IMAD.MOV.U32 R239, RZ, RZ, R153 ;  /* 0x000000ffffef7224 */ /* 0x000fe200078e0099 */
[----:B------:R-:W-:Y:S01]  /*16e40*/  LOP3.LUT R2, R109, 0xff, RZ, 0xc0, !PT ;  /* 0x000000ff6d027812 */ /* 0x000fe200078ec0ff */
[----:B------:R-:W-:Y:S03]  /*16e50*/  IMAD.MOV.U32 R250, RZ, RZ, R149 ;  /* 0x000000fffffa7224 */ /* 0x000fe600078e0095 */
[----:B------:R-:W-:Y:S01]  /*16e60*/  PRMT R120, R2, 0x5410, R107 ;  /* 0x0000541002787816 */ /* 0x000fe2000000006b */
[----:B------:R-:W-:Y:S01]  /*16e70*/  FFMA.FTZ R2, R251, c[0x0][0x23c], -R187 ;  /* 0x00008f00fb027a23 */ /* 0x000fe200000108bb */
[----:B------:R-:W-:Y:S01]  /*16e80*/  LOP3.LUT R107, R106, 0xff, RZ, 0xc0, !PT ;  /* 0x000000ff6a6b7812 */ /* 0x000fe200078ec0ff */
[----:B------:R-:W-:Y:S01]  /*16e90*/  IMAD.MOV.U32 R251, RZ, RZ, R151 ;  /* 0x000000fffffb7224 */ /* 0x000fe200078e0097 */
[----:B------:R-:W-:Y:S01]  /*16ea0*/  F2FP.BF16.PACK_AB R106, R228, R229 ;  /* 0x000000e5e46a723e */ /* 0x000fe200000010ff */
[----:B------:R1:W-:Y:S01]  /*16eb0*/  MUFU.EX2 R201, R2 ;  /* 0x0000000200c97308 */ /* 0x0003e20000000800 */
[--C-:B------:R-:W-:Y:S02]  /*16ec0*/  HSET2.LE.AND R113, R120, R165.reuse, PT ;  /* 0x000000a578717233 */ /* 0x100fe40003803000 */
[----:B------:R-:W-:Y:S02]  /*16ed0*/  LOP3.LUT R115, R115, R106, RZ, 0xc0, !PT ;  /* 0x0000006a73737212 */ /* 0x000fe400078ec0ff */
[----:B------:R-:W-:Y:S04]  /*16ee0*/  F2FP.BF16.PACK_AB R106, R209, R210 ;  /* 0x000000d2d16a723e */ /* 0x000fe800000010ff */
[----:B------:R-:W-:Y:S02]  /*16ef0*/  LOP3.LUT R113, R113, R106, RZ, 0xc0, !PT ;  /* 0x0000006a71717212 */ /* 0x000fe400078ec0ff */
[----:B------:R-:W-:Y:S02]  /*16f00*/  LOP3.LUT R106, R133, UR8, R138, 0x96, !PT ;  /* 0x00000008856a7c12 */ /* 0x000fe4000f8e968a */
[----:B-1----:R-:W-:Y:S02]  /*16f10*/  LOP3.LUT R2, R110, 0xffff, RZ, 0xc0, !PT ;  /* 0x0000ffff6e027812 */ /* 0x002fe400078ec0ff */
[----:B------:R-:W-:Y:S02]  /*16f20*/  SHF.R.U32.HI R110, RZ, 0x18, R110 ;  /* 0x00000018ff6e7819 */ /* 0x000fe4000001166e */
[----:B------:R-:W-:Y:S01]  /*16f30*/  SHF.R.U32.HI R109, RZ, 0x8, R2 ;  /* 0x00000008ff6d7819 */ /* 0x000fe20000011602 */
[----:B------:R-:W-:Y:S01]  /*16f40*/  FFMA.FTZ R2, R202, c[0x0][0x23c], -R187 ;  /* 0x00008f00ca027a23 */ /* 0x000fe200000108bb */
[----:B------:R-:W-:Y:S02]  /*16f50*/  PRMT R107, R107, 0x5410, R110 ;  /* 0x000054106b6b7816 */ /* 0x000fe4000000006e */
[----:B------:R-:W-:Y:S01]  /*16f60*/  PRMT R109, R111, 0x5410, R109 ;  /* 0x000054106f6d7816 */ /* 0x000fe2000000006d */
[----:B------:R1:W1:Y:S01]  /*16f70*/  MUFU.EX2 R202, R2 ;  /* 0x0000000200ca7308 */ /* 0x0002620000000800 */
[----:B------:R-:W-:Y:S01]  /*16f80*/  LOP3.LUT R110, R143, UR8, R136, 0x96, !PT ;  /* 0x000000088f6e7c12 */ /* 0x000fe2000f8e9688 */
[--C-:B------:R-:W-:Y:S01]  /*16f90*/  HSET2.LE.AND R121, R107, R165.reuse, PT ;  /* 0x000000a56b797233 */ /* 0x100fe20003803000 */
[----:B------:R-:W-:Y:S01]  /*16fa0*/  F2FP.BF16.PACK_AB R107, R207, R208 ;  /* 0x000000d0cf6b723e */ /* 0x000fe200000010ff */
[--C-:B------:R-:W-:Y:S01]  /*16fb0*/  HSET2.LE.AND R120, R109, R165.reuse, PT ;  /* 0x000000a56d787233 */ /* 0x100fe20003803000 */
[----:B------:R-:W-:Y:S01]  /*16fc0*/  F2FP.BF16.PACK_AB R109, R205, R206 ;  /* 0x000000cecd6d723e */ /* 0x000fe200000010ff */
[----:B------:R-:W-:Y:S01]  /*16fd0*/  IMAD.WIDE.U32 R110, R110, -0x2daee0ad, RZ ;  /* 0xd2511f536e6e7825 */ /* 0x000fe200078e00ff */
[----:B------:R-:W2:Y:S02]  /*16fe0*/  LDL.LU R136, [R1+0x48] ;  /* 0x0000480001887983 */ /* 0x000ea40000300800 */
[----:B------:R-:W-:Y:S01]  /*16ff0*/  LOP3.LUT R120, R120, R107, RZ, 0xc0, !PT ;  /* 0x0000006b78787212 */ /* 0x000fe200078ec0ff */
[----:B------:R-:W-:Y:S01]  /*17000*/  IMAD.WIDE.U32 R106, R106, -0x2daee0ad, RZ ;  /* 0xd2511f536a6a7825 */ /* 0x000fe200078e00ff */
[----:B------:R-:W-:Y:S01]  /*17010*/  LOP3.LUT R121, R121, R109, RZ, 0xc0, !PT ;  /* 0x0000006d79797212 */ /* 0x000fe200078ec0ff */
[----:B------:R-:W2:Y:S01]  /*17020*/  LDL.LU R135, [R1+0x4c] ;  /* 0x00004c0001877983 */ /* 0x000ea20000300800 */
[----:B------:R-:W-:Y:S02]  /*17030*/  SHF.R.U32.HI R133, RZ, 0x18, R110 ;  /* 0x00000018ff857819 */ /* 0x000fe4000001166e */
[----:B------:R-:W-:Y:S02]  /*17040*/  LOP3.LUT R132, R106, 0xff, RZ, 0xc0, !PT ;  /* 0x000000ff6a847812 */ /* 0x000fe400078ec0ff */
[----:B------:R-:W-:Y:S02]  /*17050*/  LOP3.LUT R109, R111, UR18, R134, 0x96, !PT ;  /* 0x000000126f6d7c12 */ /* 0x000fe4000f8e9686 */
[----:B------:R-:W-:Y:S02]  /*17060*/  LOP3.LUT R111, R110, 0xffff, RZ, 0xc0, !PT ;  /* 0x0000ffff6e6f7812 */ /* 0x000fe400078ec0ff */
[----:B-1----:R-:W-:Y:S04]  /*17070*/  F2FP.BF16.PACK_AB R2, R230, R231 ;  /* 0x000000e7e602723e */ /* 0x002fe800000010ff */
[----:B------:R-:W-:Y:S02]  /*17080*/  LOP3.LUT R114, R114, R2, RZ, 0xc0, !PT ;  /* 0x0000000272727212 */ /* 0x000fe400078ec0ff */
[----:B------:R-:W-:Y:S04]  /*17090*/  F2FP.BF16.PACK_AB R2, R227, R211 ;  /* 0x000000d3e302723e */ /* 0x000fe800000010ff */
[----:B------:R-:W-:Y:S02]  /*170a0*/  LOP3.LUT R112, R112, R2, RZ, 0xc0, !PT ;  /* 0x0000000270707212 */ /* 0x000fe400078ec0ff */
[----:B---3--:R-:W-:Y:S04]  /*170b0*/  F2FP.BF16.PACK_AB R2, R203, R204 ;  /* 0x000000cccb02723e */ /* 0x008fe800000010ff */
[----:B------:R-:W-:Y:S01]  /*170c0*/  LOP3.LUT R122, R122, R2, RZ, 0xc0, !PT ;  /* 0x000000027a7a7212 */ /* 0x000fe200078ec0ff */
[-C--:B------:R-:W-:Y:S01]  /*170d0*/  HMMA.16816.F32.BF16 R4, R112, R116.reuse, R4 ;  /* 0x000000747004723c */ /* 0x080fe20000041804 */
[----:B------:R-:W-:Y:S04]  /*170e0*/  F2FP.BF16.PACK_AB R2, R202, R201 ;  /* 0x000000c9ca02723e */ /* 0x000fe800000010ff */
[----:B------:R-:W-:Y:S01]  /*170f0*/  LOP3.LUT R123, R123, R2, RZ, 0xc0, !PT ;  /* 0x000000027b7b7212 */ /* 0x000fe200078ec0ff */
[----:B------:R-:W-:Y:S02]  /*17100*/  FFMA.FTZ R2, R191, c[0x0][0x23c], -R184 ;  /* 0x00008f00bf027a23 */ /* 0x000fe400000108b8 */
[----:B------:R-:W-:Y:S04]  /*17110*/  IMAD.MOV.U32 R191, RZ, RZ, R188 ;  /* 0x000000ffffbf7224 */ /* 0x000fe800078e00bc */
        /* <DEDUP_REMOVED lines=10> */
[----:B------:R-:W1:Y:S03]  /*171c0*/  LDSM.16.MT88.4 R116, [R214+0xa800] ;  /* 0x00a80000d674783b */ /* 0x000e660000004200 */
[----:B------:R-:W-:Y:S02]  /*171d0*/  IMAD.MOV.U32 R167, RZ, RZ, R166 ;  /* 0x000000ffffa77224 */ /* 0x000fe400078e00a6 */
[----:B------:R-:W-:Y:S02]  /*171e0*/  IMAD.MOV.U32 R166, RZ, RZ, R200 ;  /* 0x000000ffffa67224 */ /* 0x000fe400078e00c8 */
[-C--:B------:R-:W-:Y:S01]  /*171f0*/  HMMA.16816.F32.BF16 R20, R112, R124.reuse, R20 ;  /* 0x0000007c7014723c */ /* 0x080fe20000041814 */
[----:B------:R3:W-:Y:S07]  /*17200*/  MUFU.EX2 R200, R2 ;  /* 0x0000000200c87308 */ /* 0x0007ee0000000800 */
[C---:B------:R-:W-:Y:S08]  /*17210*/  HMMA.16816.F32.BF16 R24, R120.reuse, R124, R24 ;  /* 0x0000007c7818723c */ /* 0x040ff00000041818 */
[-C--:B------:R-:W-:Y:S08]  /*17220*/  HMMA.16816.F32.BF16 R28, R120, R126.reuse, R28 ;  /* 0x0000007e781c723c */ /* 0x080ff0000004181c */
[C---:B------:R-:W-:Y:S01]  /*17230*/  HMMA.16816.F32.BF16 R32, R112.reuse, R126, R32 ;  /* 0x0000007e7020723c */ /* 0x040fe20000041820 */
[----:B------:R-:W4:Y:S03]  /*17240*/  LDSM.16.MT88.4 R124, [R212+0xb800] ;  /* 0x00b80000d47c783b */ /* 0x000f260000004200 */
[----:B---3--:R-:W-:Y:S02]  /*17250*/  FFMA.FTZ R2, R191, c[0x0][0x23c], -R184 ;  /* 0x00008f00bf027a23 */ /* 0x008fe400000108b8 */
        /* <DEDUP_REMOVED lines=8> */
[----:B------:R-:W-:Y:S01]  /*172e0*/  IMAD.MOV.U32 R156, RZ, RZ, R199 ;  /* 0x000000ffff9c7224 */ /* 0x000fe200078e00c7 */
[----:B------:R-:W-:Y:S01]  /*172f0*/  LOP3.LUT R129, R106, 0xffff, RZ, 0xc0, !PT ;  /* 0x0000ffff6a817812 */ /* 0x000fe200078ec0ff */
[-C--:B------:R-:W-:Y:S01]  /*17300*/  HMMA.16816.F32.BF16 R44, R120, R130.reuse, R44 ;  /* 0x00000082782c723c */ /* 0x080fe2000004182c */
[----:B------:R3:W-:Y:S03]  /*17310*/  MUFU.EX2 R199, R2 ;  /* 0x0000000200c77308 */ /* 0x0007e60000000800 */
[----:B------:R-:W-:Y:S04]  /*17320*/  LOP3.LUT R128, R110, 0xff, RZ, 0xc0, !PT ;  /* 0x000000ff6e807812 */ /* 0x000fe800078ec0ff */
[C---:B------:R-:W-:Y:S07]  /*17330*/  HMMA.16816.F32.BF16 R48, R112.reuse, R130, R48 ;  /* 0x000000827030723c */ /* 0x040fee0000041830 */
[----:B------:R-:W-:Y:S01]  /*17340*/  SHF.R.U32.HI R130, RZ, 0x10, R110 ;  /* 0x00000010ff827819 */ /* 0x000fe2000001166e */
[-C--:B-1----:R-:W-:Y:S01]  /*17350*/  HMMA.16816.F32.BF16 R52, R112, R116.reuse, R52 ;  /* 0x000000747034723c */ /* 0x082fe20000041834 */
[--C-:B------:R-:W-:Y:S03]  /*17360*/  SHF.R.U32.HI R131, RZ, 0x18, R106.reuse ;  /* 0x00000018ff837819 */ /* 0x100fe6000001166a */
[----:B------:R-:W-:Y:S02]  /*17370*/  SHF.R.U32.HI R110, RZ, 0x8, R111 ;  /* 0x00000008ff6e7819 */ /* 0x000fe4000001166f */
[----:B------:R-:W-:Y:S01]  /*17380*/  SHF.R.U32.HI R111, RZ, 0x10, R106 ;  /* 0x00000010ff6f7819 */ /* 0x000fe2000001166a */
[----:B------:R-:W-:Y:S01]  /*17390*/  FFMA.FTZ R106, R172, c[0x0][0x23c], -R187 ;  /* 0x00008f00ac6a7a23 */ /* 0x000fe200000108bb */
[C---:B------:R-:W-:Y:S01]  /*173a0*/  HMMA.16816.F32.BF16 R56, R120.reuse, R116, R56 ;  /* 0x000000747838723c */ /* 0x040fe20000041838 */
[----:B---3--:R-:W-:Y:S03]  /*173b0*/  FFMA.FTZ R2, R188, c[0x0][0x23c], -R185 ;  /* 0x00008f00bc027a23 */ /* 0x008fe600000108b9 */
[----:B------:R-:W-:Y:S01]  /*173c0*/  IMAD.MOV.U32 R188, RZ, RZ, R189 ;  /* 0x000000ffffbc7224 */ /* 0x000fe200078e00bd */
[----:B------:R-:W-:Y:S01]  /*173d0*/  PRMT R134, R128, 0x5410, R110 ;  /* 0x0000541080867816 */ /* 0x000fe2000000006e */
[----:B------:R-:W-:Y:S01]  /*173e0*/  IMAD.MOV.U32 R189, RZ, RZ, R196 ;  /* 0x000000ffffbd7224 */ /* 0x000fe200078e00c4 */
[----:B------:R-:W-:Y:S01]  /*173f0*/  LOP3.LUT R111, R111, 0xff, RZ, 0xc0, !PT ;  /* 0x000000ff6f6f7812 */ /* 0x000fe200078ec0ff */
[-C--:B------:R-:W-:Y:S01]  /*17400*/  HMMA.16816.F32.BF16 R60, R120, R118.reuse, R60 ;  /* 0x00000076783c723c */ /* 0x080fe2000004183c */
[----:B------:R-:W-:Y:S03]  /*17410*/  IMAD.MOV.U32 R196, RZ, RZ, R174 ;  /* 0x000000ffffc47224 */ /* 0x000fe600078e00ae */
[----:B------:R-:W-:Y:S01]  /*17420*/  IMAD.MOV.U32 R174, RZ, RZ, R198 ;  /* 0x000000ffffae7224 */ /* 0x000fe200078e00c6 */
[----:B------:R-:W-:Y:S01]  /*17430*/  LOP3.LUT R110, R109, 0xff, RZ, 0xc0, !PT ;  /* 0x000000ff6d6e7812 */ /* 0x000fe200078ec0ff */
[----:B------:R1:W-:Y:S01]  /*17440*/  MUFU.EX2 R198, R2 ;  /* 0x0000000200c67308 */ /* 0x0003e20000000800 */
[----:B------:R-:W-:Y:S01]  /*17450*/  PRMT R131, R111, 0x5410, R131 ;  /* 0x000054106f837816 */ /* 0x000fe20000000083 */
[C---:B------:R-:W-:Y:S01]  /*17460*/  HMMA.16816.F32.BF16 R64, R112.reuse, R118, R64 ;  /* 0x000000767040723c */ /* 0x040fe20000041840 */
[----:B------:R-:W3:Y:S03]  /*17470*/  LDSM.16.MT88.4 R116, [R214+0xb800] ;  /* 0x00b80000d674783b */ /* 0x000ee60000004200 */
[----:B------:R-:W-:Y:S01]  /*17480*/  SHF.R.U32.HI R111, RZ, 0x18, R109 ;  /* 0x00000018ff6f7819 */ /* 0x000fe2000001166d */
[--C-:B------:R-:W-:Y:S03]  /*17490*/  HSET2.LE.AND R179, R131, R165.reuse, PT ;  /* 0x000000a583b37233 */ /* 0x100fe60003803000 */
[-C--:B----4-:R-:W-:Y:S08]  /*174a0*/  HMMA.16816.F32.BF16 R68, R112, R124.reuse, R68 ;  /* 0x0000007c7044723c */ /* 0x090ff00000041844 */
[C---:B------:R-:W-:Y:S01]  /*174b0*/  HMMA.16816.F32.BF16 R72, R120.reuse, R124, R72 ;  /* 0x0000007c7848723c */ /* 0x040fe20000041848 */
[----:B-1----:R-:W-:Y:S06]  /*174c0*/  FFMA.FTZ R2, R191, c[0x0][0x23c], -R185 ;  /* 0x00008f00bf027a23 */ /* 0x002fec00000108b9 */
[----:B------:R-:W-:Y:S01]  /*174d0*/  LOP3.LUT R125, R130, 0xff, RZ, 0xc0, !PT ;  /* 0x000000ff827d7812 */ /* 0x000fe200078ec0ff */
[-C--:B------:R-:W-:Y:S01]  /*174e0*/  HMMA.16816.F32.BF16 R76, R120, R126.reuse, R76 ;  /* 0x0000007e784c723c */ /* 0x080fe2000004184c */
[----:B------:R-:W4:Y:S03]  /*174f0*/  LDL.LU R130, [R1+0x50] ;  /* 0x0000500001827983 */ /* 0x000f260000300800 */
[----:B------:R-:W-:Y:S01]  /*17500*/  IMAD.MOV.U32 R191, RZ, RZ, R197 ;  /* 0x000000ffffbf7224 */ /* 0x000fe200078e00c5 */
[----:B------:R-:W-:Y:S01]  /*17510*/  SHF.R.U32.HI R124, RZ, 0x8, R129 ;  /* 0x00000008ff7c7819 */ /* 0x000fe20000011681 */
[----:B------:R1:W-:Y:S01]  /*17520*/  MUFU.EX2 R197, R2 ;  /* 0x0000000200c57308 */ /* 0x0003e20000000800 */
[----:B------:R-:W-:Y:S01]  /*17530*/  PRMT R133, R125, 0x5410, R133 ;  /* 0x000054107d857816 */ /* 0x000fe20000000085 */
[C---:B------:R-:W-:Y:S01]  /*17540*/  HMMA.16816.F32.BF16 R80, R112.reuse, R126, R80 ;  /* 0x0000007e7050723c */ /* 0x040fe20000041850 */
[----:B------:R-:W-:Y:S02]  /*17550*/  PRMT R132, R132, 0x5410, R124 ;  /* 0x0000541084847816 */ /* 0x000fe4000000007c */
[----:B------:R-:W2:Y:S03]  /*17560*/  LDSM.16.MT88.4 R124, [R212+0x9c00] ;  /* 0x009c0000d47c783b */ /* 0x000ea60000004200 */
[--C-:B------:R-:W-:Y:S02]  /*17570*/  HSET2.LE.AND R178, R132, R165.reuse, PT ;  /* 0x000000a584b27233 */ /* 0x100fe40003803000 */
[-C--:B---3--:R-:W-:Y:S08]  /*17580*/  HMMA.16816.F32.BF16 R84, R112, R116.reuse, R84 ;  /* 0x000000747054723c */ /* 0x088ff00000041854 */
[C---:B------:R-:W-:Y:S01]  /*17590*/  HMMA.16816.F32.BF16 R88, R120.reuse, R116, R88 ;  /* 0x000000747858723c */ /* 0x040fe20000041858 */
[----:B-1----:R-:W-:Y:S03]  /*175a0*/  FFMA.FTZ R2, R188, c[0x0][0x23c], -R184 ;  /* 0x00008f00bc027a23 */ /* 0x002fe600000108b8 */
[----:B------:R-:W-:Y:S04]  /*175b0*/  IMAD.MOV.U32 R188, RZ, RZ, R189 ;  /* 0x000000ffffbc7224 */ /* 0x000fe800078e00bd */
[-C--:B------:R-:W-:Y:S01]  /*175c0*/  HMMA.16816.F32.BF16 R92, R120, R118.reuse, R92 ;  /* 0x00000076785c723c */ /* 0x080fe2000004185c */
[----:B------:R-:W-:Y:S02]  /*175d0*/  IMAD.MOV.U32 R189, RZ, RZ, R196 ;  /* 0x000000ffffbd7224 */ /* 0x000fe400078e00c4 */
[----:B------:R1:W-:Y:S01]  /*175e0*/  MUFU.EX2 R196, R2 ;  /* 0x0000000200c47308 */ /* 0x0003e20000000800 */
[----:B------:R-:W-:Y:S04]  /*175f0*/  FFMA.FTZ R184, R191, c[0x0][0x23c], -R184 ;  /* 0x00008f00bfb87a23 */ /* 0x000fe800000108b8 */
[----:B------:R-:W-:Y:S05]  /*17600*/  HMMA.16816.F32.BF16 R96, R112, R118, R96 ;  /* 0x000000767060723c */ /* 0x000fea0000041860 */
[----:B------:R-:W-:Y:S01]  /*17610*/  MUFU.EX2 R195, R184 ;  /* 0x000000b800c37308 */ /* 0x000fe20000000800 */
[--C-:B-1----:R-:W-:Y:S02]  /*17620*/  FFMA.FTZ R2, R188, c[0x0][0x23c], -R185.reuse ;  /* 0x00008f00bc027a23 */ /* 0x102fe400000108b9 */
[----:B------:R-:W-:Y:S07]  /*17630*/  FFMA.FTZ R185, R189, c[0x0][0x23c], -R185 ;  /* 0x00008f00bdb97a23 */ /* 0x000fee00000108b9 */
[----:B------:R-:W-:Y:S10]  /*17640*/  MUFU.EX2 R188, R106 ;  /* 0x0000006a00bc7308 */ /* 0x000ff40000000800 */
[----:B------:R1:W-:Y:S10]  /*17650*/  MUFU.EX2 R194, R2 ;  /* 0x0000000200c27308 */ /* 0x0003f40000000800 */
[----:B------:R-:W3:Y:S01]  /*17660*/  MUFU.EX2 R193, R185 ;  /* 0x000000b900c17308 */ /* 0x000ee20000000800 */
[--C-:B-1----:R-:W-:Y:S09]  /*17670*/  FFMA.FTZ R2, R175, c[0x0][0x23c], -R186.reuse ;  /* 0x00008f00af027a23 */ /* 0x102ff200000108ba */
[----:B------:R1:W-:Y:S02]  /*17680*/  MUFU.EX2 R192, R2 ;  /* 0x0000000200c07308 */ /* 0x0003e40000000800 */
[----:B-1----:R-:W-:Y:S08]  /*17690*/  FFMA.FTZ R2, R174, c[0x0][0x23c], -R186 ;  /* 0x00008f00ae027a23 */ /* 0x002ff000000108ba */
[----:B------:R1:W1:Y:S02]  /*176a0*/  MUFU.EX2 R191, R2 ;  /* 0x0000000200bf7308 */ /* 0x0002640000000800 */
[----:B-1----:R-:W-:Y:S01]  /*176b0*/  LOP3.LUT R2, R107, UR18, R140, 0x96, !PT ;  /* 0x000000126b027c12 */ /* 0x002fe2000f8e968c */
[----:B------:R-:W-:Y:S01]  /*176c0*/  FFMA.FTZ R107, R173, c[0x0][0x23c], -R187 ;  /* 0x00008f00ad6b7a23 */ /* 0x000fe200000108bb */
[----:B------:R-:W1:Y:S06]  /*176d0*/  LDSM.16.MT88.4 R140, [R214+0x9c00] ;  /* 0x009c0000d68c783b */ /* 0x000e6c0000004200 */
[----:B------:R2:W-:Y:S02]  /*176e0*/  MUFU.EX2 R189, R107 ;  /* 0x0000006b00bd7308 */ /* 0x0005e40000000800 */
[----:B------:R-:W-:Y:S01]  /*176f0*/  LDSM.16.MT88.4 R172, [R214+0xac00] ;  /* 0x00ac0000d6ac783b */ /* 0x000fe20000004200 */
[----:B--2---:R-:W-:Y:S04]  /*17700*/  LOP3.LUT R107, R109, 0xffff, RZ, 0xc0, !PT ;  /* 0x0000ffff6d6b7812 */ /* 0x004fe800078ec0ff */
[----:B------:R-:W-:Y:S01]  /*17710*/  SHF.R.U32.HI R106, RZ, 0x8, R107 ;  /* 0x00000008ff6a7819 */ /* 0x000fe2000001166b */
[--C-:B------:R-:W-:Y:S02]  /*17720*/  FFMA.FTZ R107, R171, c[0x0][0x23c], -R186.reuse ;  /* 0x00008f00ab6b7a23 */ /* 0x100fe400000108ba */
[----:B------:R-:W-:Y:S01]  /*17730*/  FFMA.FTZ R186, R170, c[0x0][0x23c], -R186 ;  /* 0x00008f00aaba7a23 */ /* 0x000fe200000108ba */
[----:B------:R-:W-:Y:S01]  /*17740*/  PRMT R129, R110, 0x5410, R106 ;  /* 0x000054106e817816 */ /* 0x000fe2000000006a */
[----:B------:R2:W-:Y:S01]  /*17750*/  MUFU.EX2 R185, R107 ;  /* 0x0000006b00b97308 */ /* 0x0005e20000000800 */
[C---:B------:R-:W-:Y:S02]  /*17760*/  LOP3.LUT R106, R2.reuse, 0xffff, RZ, 0xc0, !PT ;  /* 0x0000ffff026a7812 */ /* 0x040fe400078ec0ff */
[----:B------:R-:W-:Y:S02]  /*17770*/  SHF.R.U32.HI R110, RZ, 0x10, R109 ;  /* 0x00000010ff6e7819 */ /* 0x000fe4000001166d */
[----:B------:R-:W-:Y:S02]  /*17780*/  LOP3.LUT R109, R2, 0xff, RZ, 0xc0, !PT ;  /* 0x000000ff026d7812 */ /* 0x000fe400078ec0ff */
[----:B------:R-:W-:Y:S02]  /*17790*/  LOP3.LUT R110, R110, 0xff, RZ, 0xc0, !PT ;  /* 0x000000ff6e6e7812 */ /* 0x000fe400078ec0ff */
[----:B------:R-:W-:Y:S01]  /*177a0*/  SHF.R.U32.HI R106, RZ, 0x8, R106 ;  /* 0x00000008ff6a7819 */ /* 0x000fe2000001166a */
[----:B------:R-:W1:Y:S01]  /*177b0*/  MUFU.EX2 R186, R186 ;  /* 0x000000ba00ba7308 */ /* 0x000e620000000800 */
[----:B------:R-:W-:Y:S01]  /*177c0*/  PRMT R128, R110, 0x5410, R111 ;  /* 0x000054106e807816 */ /* 0x000fe2000000006f */
[--C-:B------:R-:W-:Y:S01]  /*177d0*/  HSET2.LE.AND R110, R134, R165.reuse, PT ;  /* 0x000000a5866e7233 */ /* 0x100fe20003803000 */
[----:B------:R-:W-:Y:S01]  /*177e0*/  PRMT R176, R109, 0x5410, R106 ;  /* 0x000054106db07816 */ /* 0x000fe2000000006a */
[--C-:B------:R-:W-:Y:S01]  /*177f0*/  HSET2.LE.AND R111, R133, R165.reuse, PT ;  /* 0x000000a5856f7233 */ /* 0x100fe20003803000 */
[----:B------:R-:W-:Y:S01]  /*17800*/  FFMA.FTZ R106, R101, R136, R167 ;  /* 0x00000088656a7223 */ /* 0x000fe200000100a7 */
[--C-:B------:R-:W-:Y:S01]  /*17810*/  HSET2.LE.AND R109, R128, R165.reuse, PT ;  /* 0x000000a5806d7233 */ /* 0x100fe20003803000 */
[----:B------:R-:W-:Y:S01]  /*17820*/  FFMA.FTZ R101, R3, R135, R166 ;  /* 0x0000008703657223 */ /* 0x000fe200000100a6 */
[----:B---3--:R-:W-:Y:S01]  /*17830*/  F2FP.BF16.PACK_AB R3, R193, R194 ;  /* 0x000000c2c103723e */ /* 0x008fe200000010ff */
[--C-:B------:R-:W-:Y:S01]  /*17840*/  HSET2.LE.AND R176, R176, R165.reuse, PT ;  /* 0x000000a5b0b07233 */ /* 0x100fe20003803000 */
[----:B------:R-:W-:Y:S02]  /*17850*/  IMAD.MOV.U32 R167, RZ, RZ, R158 ;  /* 0x000000ffffa77224 */ /* 0x000fe400078e009e */
[----:B------:R-:W-:Y:S01]  /*17860*/  LOP3.LUT R109, R109, R3, RZ, 0xc0, !PT ;  /* 0x000000036d6d7212 */ /* 0x000fe200078ec0ff */
[----:B------:R-:W-:Y:S01]  /*17870*/  IMAD.MOV.U32 R166, RZ, RZ, R157 ;  /* 0x000000ffffa67224 */ /* 0x000fe200078e009d */
[----:B--2---:R-:W-:Y:S01]  /*17880*/  SHF.R.U32.HI R107, RZ, 0x10, R2 ;  /* 0x00000010ff6b7819 */ /* 0x004fe20000011602 */
[----:B------:R-:W-:Y:S01]  /*17890*/  FADD.FTZ R106, R167, R106 ;  /* 0x0000006aa76a7221 */ /* 0x000fe20000010000 */
[----:B------:R-:W-:Y:S01]  /*178a0*/  SHF.R.U32.HI R2, RZ, 0x18, R2 ;  /* 0x00000018ff027819 */ /* 0x000fe20000011602 */
[----:B------:R-:W-:Y:S01]  /*178b0*/  FADD.FTZ R101, R166, R101 ;  /* 0x00000065a6657221 */ /* 0x000fe20000010000 */
[----:B------:R-:W-:Y:S04]  /*178c0*/  LOP3.LUT R107, R107, 0xff, RZ, 0xc0, !PT ;  /* 0x000000ff6b6b7812 */ /* 0x000fe800078ec0ff */
[----:B------:R-:W-:Y:S01]  /*178d0*/  PRMT R177, R107, 0x5410, R2 ;  /* 0x000054106bb17816 */ /* 0x000fe20000000002 */
[--C-:B------:R-:W-:Y:S02]  /*178e0*/  FFMA.FTZ R2, R169, c[0x0][0x23c], -R187.reuse ;  /* 0x00008f00a9027a23 */ /* 0x100fe400000108bb */
[----:B------:R-:W-:Y:S01]  /*178f0*/  FFMA.FTZ R187, R108, c[0x0][0x23c], -R187 ;  /* 0x00008f006cbb7a23 */ /* 0x000fe200000108bb */
[--C-:B------:R-:W-:Y:S01]  /*17900*/  HSET2.LE.AND R108, R129, R165.reuse, PT ;  /* 0x000000a5816c7233 */ /* 0x100fe20003803000 */
[----:B------:R2:W-:Y:S01]  /*17910*/  MUFU.EX2 R184, R2 ;  /* 0x0000000200b87308 */ /* 0x0005e20000000800 */
[----:B------:R-:W-:Y:S01]  /*17920*/  HSET2.LE.AND R177, R177, R165, PT ;  /* 0x000000a5b1b17233 */ /* 0x000fe20003803000 */
[----:B------:R-:W-:Y:S01]  /*17930*/  FFMA.FTZ R107, R100, R137, R168 ;  /* 0x00000089646b7223 */ /* 0x000fe200000100a8 */
[----:B------:R-:W-:Y:S01]  /*17940*/  F2FP.BF16.PACK_AB R100, R191, R192 ;  /* 0x000000c0bf64723e */ /* 0x000fe200000010ff */
[----:B------:R-:W-:Y:S03]  /*17950*/  IMAD.MOV.U32 R168, RZ, RZ, R159 ;  /* 0x000000ffffa87224 */ /* 0x000fe600078e009f */
[----:B------:R-:W-:Y:S01]  /*17960*/  LOP3.LUT R176, R176, R100, RZ, 0xc0, !PT ;  /* 0x00000064b0b07212 */ /* 0x000fe200078ec0ff */
[----:B------:R-:W-:Y:S02]  /*17970*/  IMAD.MOV.U32 R100, RZ, RZ, R152 ;  /* 0x000000ffff647224 */ /* 0x000fe400078e0098 */
[----:B------:R-:W3:Y:S01]  /*17980*/  MUFU.EX2 R187, R187 ;  /* 0x000000bb00bb7308 */ /* 0x000ee20000000800 */
[----:B------:R-:W-:Y:S01]  /*17990*/  FADD.FTZ R107, R168, R107 ;  /* 0x0000006ba86b7221 */ /* 0x000fe20000010000 */
[----:B--2---:R-:W-:Y:S04]  /*179a0*/  F2FP.BF16.PACK_AB R2, R199, R200 ;  /* 0x000000c8c702723e */ /* 0x004fe800000010ff */
[----:B------:R-:W-:Y:S02]  /*179b0*/  LOP3.LUT R110, R110, R2, RZ, 0xc0, !PT ;  /* 0x000000026e6e7212 */ /* 0x000fe400078ec0ff */
[----:B------:R-:W-:Y:S04]  /*179c0*/  F2FP.BF16.PACK_AB R2, R195, R196 ;  /* 0x000000c4c302723e */ /* 0x000fe800000010ff */
[----:B------:R-:W-:Y:S02]  /*179d0*/  LOP3.LUT R108, R108, R2, RZ, 0xc0, !PT ;  /* 0x000000026c6c7212 */ /* 0x000fe400078ec0ff */
[----:B-1----:R-:W-:Y:S02]  /*179e0*/  F2FP.BF16.PACK_AB R2, R186, R185 ;  /* 0x000000b9ba02723e */ /* 0x002fe400000010ff */
[----:B---3--:R-:W-:Y:S02]  /*179f0*/  F2FP.BF16.PACK_AB R3, R187, R184 ;  /* 0x000000b8bb03723e */ /* 0x008fe400000010ff */
[----:B------:R-:W-:Y:S01]  /*17a00*/  LOP3.LUT R178, R178, R2, RZ, 0xc0, !PT ;  /* 0x00000002b2b27212 */ /* 0x000fe200078ec0ff */
[----:B------:R-:W-:Y:S01]  /*17a10*/  IMAD.MOV.U32 R2, RZ, RZ, R145 ;  /* 0x000000ffff027224 */ /* 0x000fe200078e0091 */
[----:B------:R-:W-:Y:S01]  /*17a20*/  LOP3.LUT R179, R179, R3, RZ, 0xc0, !PT ;  /* 0x00000003b3b37212 */ /* 0x000fe200078ec0ff */
[----:B------:R-:W-:Y:S02]  /*17a30*/  IMAD.MOV.U32 R3, RZ, RZ, R144 ;  /* 0x000000ffff037224 */ /* 0x000fe400078e0090 */
        /* <DEDUP_REMOVED lines=8> */
[----:B------:R-:W-:Y:S02]  /*17ac0*/  IMAD.MOV.U32 R107, RZ, RZ, R102 ;  /* 0x000000ffff6b7224 */ /* 0x000fe400078e0066 */
[----:B------:R-:W-:Y:S02]  /*17ad0*/  FADD.FTZ R3, R241, R3 ;  /* 0x00000003f1037221 */ /* 0x000fe40000010000 */
[----:B------:R-:W-:Y:S02]  /*17ae0*/  IMAD.MOV.U32 R106, RZ, RZ, R103 ;  /* 0x000000ffff6a7224 */ /* 0x000fe400078e0067 */
[----:B------:R-:W-:Y:S02]  /*17af0*/  FADD.FTZ R3, R237, R3 ;  /* 0x00000003ed037221 */ /* 0x000fe40000010000 */
[----:B----4-:R-:W-:Y:S01]  /*17b00*/  FFMA.FTZ R190, R0, R130, R156 ;  /* 0x0000008200be7223 */ /* 0x010fe2000001009c */
[----:B------:R-:W-:Y:S01]  /*17b10*/  F2FP.BF16.PACK_AB R0, R197, R198 ;  /* 0x000000c6c500723e */ /* 0x000fe200000010ff */
[----:B------:R-:W1:Y:S03]  /*17b20*/  LDSM.16.MT88.4 R156, [R212+0xac00] ;  /* 0x00ac0000d49c783b */ /* 0x000e660000004200 */
[----:B------:R-:W-:Y:S02]  /*17b30*/  LOP3.LUT R111, R111, R0, RZ, 0xc0, !PT ;  /* 0x000000006f6f7212 */ /* 0x000fe400078ec0ff */
[----:B------:R-:W-:Y:S04]  /*17b40*/  F2FP.BF16.PACK_AB R0, R188, R189 ;  /* 0x000000bdbc00723e */ /* 0x000fe800000010ff */
[----:B------:R-:W-:Y:S01]  /*17b50*/  LOP3.LUT R177, R177, R0, RZ, 0xc0, !PT ;  /* 0x00000000b1b17212 */ /* 0x000fe200078ec0ff */
[-C--:B------:R-:W-:Y:S01]  /*17b60*/  HMMA.16816.F32.BF16 R112, R108, R124.reuse, R4 ;  /* 0x0000007c6c70723c */ /* 0x080fe20000041804 */
[----:B------:R-:W2:Y:S01]  /*17b70*/  LDSM.16.MT88.4 R4, [R214+0xbc00] ;  /* 0x00bc0000d604783b */ /* 0x000ea20000004200 */
[----:B------:R-:W-:Y:S04]  /*17b80*/  IMAD.MOV.U32 R0, RZ, RZ, R146 ;  /* 0x000000ffff007224 */ /* 0x000fe800078e0092 */
[----:B------:R-:W-:Y:S02]  /*17b90*/  FADD.FTZ R0, R0, R190 ;  /* 0x000000be00007221 */ /* 0x000fe40000010000 */
        /* <DEDUP_REMOVED lines=33> */
[----:B------:R-:W-:Y:S02]  /*17db0*/  IMAD.MOV.U32 R100, RZ, RZ, R104 ;  /* 0x000000ffff647224 */ /* 0x000fe400078e0068 */
[-C--:B------:R-:W-:Y:S01]  /*17dc0*/  HMMA.16816.F32.BF16 R152, R176, R158.reuse, R44 ;  /* 0x0000009eb098723c */ /* 0x080fe2000004182c */
[----:B------:R-:W-:Y:S04]  /*17dd0*/  FADD.FTZ R0, R246, R0 ;  /* 0x00000000f6007221 */ /* 0x000fe80000010000 */
[----:B------:R-:W-:Y:S03]  /*17de0*/  FADD.FTZ R0, R242, R0 ;  /* 0x00000000f2007221 */ /* 0x000fe60000010000 */
[C---:B------:R-:W-:Y:S01]  /*17df0*/  HMMA.16816.F32.BF16 R156, R108.reuse, R158, R48 ;  /* 0x0000009e6c9c723c */ /* 0x040fe20000041830 */
[----:B------:R-:W-:Y:S04]  /*17e00*/  FADD.FTZ R0, R206, R0 ;  /* 0x00000000ce007221 */ /* 0x000fe80000010000 */
[----:B------:R-:W-:Y:S02]  /*17e10*/  FADD.FTZ R8, R205, R0 ;  /* 0x00000000cd087221 */ /* 0x000fe40000010000 */
[----:B------:R-:W-:Y:S01]  /*17e20*/  FADD.FTZ R0, R204, R9 ;  /* 0x00000009cc007221 */ /* 0x000fe20000010000 */
        /* <DEDUP_REMOVED lines=35> */
.L_x_668:
[----:B------:R-:W2:Y:S01]  /*18060*/  LDL.LU R5, [R1+0x20] ;  /* 0x0000200001057983 */ /* 0x000ea20000300800 */
[----:B------:R-:W1:Y:S01]  /*18070*/  S2UR UR7, SR_CTAID.Y ;  /* 0x00000000000779c3 */ /* 0x000e620000002600 */
[----:B------:R-:W-:-:S02]  /*18080*/  UISETP.NE.AND UP4, UPT, UR24, -0x1, UPT ;  /* 0xffffffff1800788c */ /* 0x000fc4000bf85270 */
[----:B------:R-:W3:Y:S01]  /*18090*/  LDL.LU R4, [R1+0x48] ;  /* 0x0000480001047983 */ /* 0x000ee20000300800 */
[----:B------:R-:W-:-:S03]  /*180a0*/  ULDC.64 UR4, c[0x0][0x1e8] ;  /* 0x00007a0000047ab9 */ /* 0x000fc60000000a00 */
[----:B------:R-:W4:Y:S04]  /*180b0*/  LDL.LU R8, [R1+0x4c] ;  /* 0x00004c0001087983 */ /* 0x000f280000300800 */
[----:B------:R-:W5:Y:S01]  /*180c0*/  LDL.LU R7, [R1+0x50] ;  /* 0x0000500001077983 */ /* 0x000f620000300800 */
[----:B------:R-:W-:Y:S01]  /*180d0*/  ULDC.U8 UR11, c[0x0][0x329] ;  /* 0x0000ca40000b7ab9 */ /* 0x000fe20000000000 */
[----:B------:R-:W-:Y:S01]  /*180e0*/  BSSY B0, `(.L_x_672) ;  /* 0x0000170000007945 */ /* 0x000fe20003800000 */
[----:B------:R-:W-:Y:S02]  /*180f0*/  UISETP.NE.AND UP3, UPT, UR11, URZ, UPT ;  /* 0x0000003f0b00728c */ /* 0x000fe4000bf65270 */
[----:B------:R-:W-:Y:S02]  /*18100*/  ULDC.U8 UR10, c[0x0][0x328] ;  /* 0x0000ca00000a7ab9 */ /* 0x000fe40000000000 */
[----:B------:R-:W-:-:S02]  /*18110*/  @UP4 UIMAD.WIDE.U32 UR14, UR24, UR4, URZ ;  /* 0x00000004180e42a5 */ /* 0x000fc4000f8e003f */
[----:B------:R-:W-:Y:S02]  /*18120*/  UISETP.NE.AND UP2, UPT, UR10, URZ, UPT ;  /* 0x0000003f0a00728c */ /* 0x000fe4000bf45270 */
[----:B------:R-:W-:Y:S02]  /*18130*/  @UP4 UIMAD UR8, UR24, UR5, UR15 ;  /* 0x00000005180842a4 */ /* 0x000fe4000f8e020f */
[----:B-1----:R-:W-:Y:S02]  /*18140*/  @!UP4 USHF.R.S32.HI UR12, URZ, 0x1f, UR7 ;  /* 0x0000001f3f0cc899 */ /* 0x002fe40008011407 */
[----:B------:R-:W-:Y:S01]  /*18150*/  @!UP3 UISETP.NE.AND UP1, UPT, UR10, URZ, UPT ;  /* 0x0000003f0a00b28c */ /* 0x000fe2000bf25270 */
[----:B------:R-:W1:Y:S01]  /*18160*/  S2UR UR10, SR_CTAID.X ;  /* 0x00000000000a79c3 */ /* 0x000e620000002500 */
[----:B------:R-:W-:Y:S02]  /*18170*/  ULDC.64 UR4, c[0x0][0x1e0] ;  /* 0x0000780000047ab9 */ /* 0x000fe40000000a00 */
[----:B------:R-:W-:-:S02]  /*18180*/  UISETP.EQ.AND UP2, UPT, UR11, URZ, UP2 ;  /* 0x0000003f0b00728c */ /* 0x000fc40009742270 */
[----:B------:R-:W-:Y:S02]  /*18190*/  @!UP4 UIMAD UR12, UR12, UR4, URZ ;  /* 0x000000040c0cc2a4 */ /* 0x000fe4000f8e023f */
[----:B------:R-:W-:Y:S01]  /*181a0*/  ULDC UR9, c[0x0][0x214] ;  /* 0x0000850000097ab9 */ /* 0x000fe20000000800 */
[----:B------:R-:W1:Y:S01]  /*181b0*/  S2UR UR11, SR_CTAID.Z ;  /* 0x00000000000b79c3 */ /* 0x000e620000002700 */
        /* <DEDUP_REMOVED lines=17> */
[----:B------:R-:W-:Y:S02]  /*182d0*/  UIMAD UR15, UR11, UR15, UR4 ;  /* 0x0000000f0b0f72a4 */ /* 0x000fe4000f8e0204 */
        /* <DEDUP_REMOVED lines=11> */
[----:B---3--:R-:W2:Y:S01]  /*18390*/  SHFL.BFLY PT, R0, R4, 0x2, 0x1f ;  /* 0x0c401f0004007f89 */ /* 0x008ea200000e0000 */
[----:B-1----:R-:W-:-:S03]  /*183a0*/  FADD.FTZ R2, R2, R5 ;  /* 0x0000000502027221 */ /* 0x002fc60000010000 */
[----:B-----5:R-:W-:Y:S01]  /*183b0*/  SHFL.BFLY PT, R5, R7, 0x2, 0x1f ;  /* 0x0c401f0007057f89 */ /* 0x020fe200000e0000 */
[----:B--2---:R-:W-:-:S03]  /*183c0*/  FADD.FTZ R0, R0, R4 ;  /* 0x0000000400007221 */ /* 0x004fc60000010000 */
[----:B------:R-:W1:Y:S04]  /*183d0*/  SHFL.BFLY PT, R3, R2, 0x1, 0x1f ;  /* 0x0c201f0002037f89 */ /* 0x000e6800000e0000 */
[----:B----4-:R-:W2:Y:S04]  /*183e0*/  SHFL.BFLY PT, R4, R8, 0x2, 0x1f ;  /* 0x0c401f0008047f89 */ /* 0x010ea800000e0000 */
[----:B------:R-:W3:Y:S01]  /*183f0*/  SHFL.BFLY PT, R6, R0, 0x1, 0x1f ;  /* 0x0c201f0000067f89 */ /* 0x000ee200000e0000 */
[----:B-1----:R-:W-:Y:S01]  /*18400*/  FADD.FTZ R50, R2, R3 ;  /* 0x0000000302327221 */ /* 0x002fe20000010000 */
[----:B------:R-:W-:Y:S01]  /*18410*/  MOV R3, 0x3f800000 ;  /* 0x3f80000000037802 */ /* 0x000fe20000000f00 */
[----:B------:R-:W-:-:S02]  /*18420*/  FADD.FTZ R2, R5, R7 ;  /* 0x0000000705027221 */ /* 0x000fc40000010000 */
[----:B--2---:R-:W-:Y:S01]  /*18430*/  FADD.FTZ R4, R4, R8 ;  /* 0x0000000804047221 */ /* 0x004fe20000010000 */
[----:B------:R-:W-:Y:S01]  /*18440*/  FSETP.NE.FTZ.AND P5, PT, R50, RZ, PT ;  /* 0x000000ff3200720b */ /* 0x000fe20003fb5000 */
[----:B---3--:R-:W-:-:S03]  /*18450*/  FADD.FTZ R49, R0, R6 ;  /* 0x0000000600317221 */ /* 0x008fc60000010000 */
[----:B------:R-:W1:Y:S01]  /*18460*/  SHFL.BFLY PT, R5, R4, 0x1, 0x1f ;  /* 0x0c201f0004057f89 */ /* 0x000e6200000e0000 */
[----:B------:R-:W-:-:S03]  /*18470*/  MOV R0, 0x3f800000 ;  /* 0x3f80000000007802 */ /* 0x000fc60000000f00 */
[----:B------:R-:W2:Y:S01]  /*18480*/  SHFL.BFLY PT, R6, R2, 0x1, 0x1f ;  /* 0x0c201f0002067f89 */ /* 0x000ea200000e0000 */
[----:B------:R-:W-:-:S04]  /*18490*/  FSETP.NE.FTZ.AND P4, PT, R49, RZ, PT ;  /* 0x000000ff3100720b */ /* 0x000fc80003f95000 */
[----:B------:R-:W3:Y:S09]  /*184a0*/  @P5 MUFU.RCP R0, R50 ;  /* 0x0000003200005308 */ /* 0x000ef20000001000 */
[----:B------:R-:W4:Y:S01]  /*184b0*/  @P4 MUFU.RCP R3, R49 ;  /* 0x0000003100034308 */ /* 0x000f220000001000 */
[----:B-1----:R-:W-:-:S02]  /*184c0*/  FADD.FTZ R101, R4, R5 ;  /* 0x0000000504657221 */ /* 0x002fc40000010000 */
[----:B---3--:R-:W-:Y:S02]  /*184d0*/  FMUL.FTZ R0, R0, c[0x0][0x2dc] ;  /* 0x0000b70000007a20 */ /* 0x008fe40000410000 */
[----:B--2---:R-:W-:Y:S01]  /*184e0*/  FADD.FTZ R100, R2, R6 ;  /* 0x0000000602647221 */ /* 0x004fe20000010000 */
[----:B------:R-:W-:Y:S01]  /*184f0*/  FSETP.NE.FTZ.AND P3, PT, R101, RZ, PT ;  /* 0x000000ff6500720b */ /* 0x000fe20003f75000 */
[----:B------:R-:W-:Y:S01]  /*18500*/  FMUL.FTZ R21, R0, R69 ;  /* 0x0000004500157220 */ /* 0x000fe20000410000 */
[----:B------:R-:W-:Y:S01]  /*18510*/  MOV R2, 0x3f800000 ;  /* 0x3f80000000027802 */ /* 0x000fe20000000f00 */
[----:B------:R-:W1:Y:S01]  /*18520*/  S2R R69, SR_TID.X ;  /* 0x0000000000457919 */ /* 0x000e620000002100 */
[----:B------:R-:W-:Y:S01]  /*18530*/  FSETP.NE.FTZ.AND P2, PT, R100, RZ, PT ;  /* 0x000000ff6400720b */ /* 0x000fe20003f55000 */
[C---:B------:R-:W-:Y:S02]  /*18540*/  FMUL.FTZ R112, R0.reuse, R112 ;  /* 0x0000007000707220 */ /* 0x040fe40000410000 */
[----:B------:R-:W-:-:S02]  /*18550*/  FMUL.FTZ R46, R0, R113 ;  /* 0x00000071002e7220 */ /* 0x000fc40000410000 */
[C---:B------:R-:W-:Y:S02]  /*18560*/  FMUL.FTZ R124, R0.reuse, R124 ;  /* 0x0000007c007c7220 */ /* 0x040fe40000410000 */
[----:B------:R-:W-:Y:S01]  /*18570*/  FMUL.FTZ R44, R0, R125 ;  /* 0x0000007d002c7220 */ /* 0x000fe20000410000 */
[----:B------:R-:W-:Y:S01]  /*18580*/  F2FP.BF16.PACK_AB R46, R46, R112 ;  /* 0x000000702e2e723e */ /* 0x000fe200000010ff */
[----:B------:R-:W2:Y:S01]  /*18590*/  @P3 MUFU.RCP R2, R101 ;  /* 0x0000006500023308 */ /* 0x000ea20000001000 */
[C---:B------:R-:W-:Y:S02]  /*185a0*/  FMUL.FTZ R128, R0.reuse, R128 ;  /* 0x0000008000807220 */ /* 0x040fe40000410000 */
[----:B------:R-:W-:Y:S01]  /*185b0*/  FMUL.FTZ R42, R0, R129 ;  /* 0x00000081002a7220 */ /* 0x000fe20000410000 */
        /* <DEDUP_REMOVED lines=8> */
[----:B-1----:R-:W-:Y:S01]  /*18640*/  SHF.R.S32.HI R5, RZ, 0x1f, R69 ;  /* 0x0000001fff057819 */ /* 0x002fe20000011445 */
[----:B------:R-:W-:Y:S01]  /*18650*/  FMUL.FTZ R33, R0, R157 ;  /* 0x0000009d00217220 */ /* 0x000fe20000410000 */
[----:B------:R-:W-:Y:S01]  /*18660*/  F2FP.BF16.PACK_AB R36, R36, R144 ;  /* 0x000000902424723e */ /* 0x000fe200000010ff */
[C---:B------:R-:W-:Y:S01]  /*18670*/  FMUL.FTZ R160, R0.reuse, R160 ;  /* 0x000000a000a07220 */ /* 0x040fe20000410000 */
[----:B------:R-:W-:Y:S01]  /*18680*/  LEA.HI R4, R5, R69, RZ, 0x2 ;  /* 0x0000004505047211 */ /* 0x000fe200078f10ff */
        /* <DEDUP_REMOVED lines=10> */
[C---:B------:R-:W-:Y:S01]  /*18730*/  FMUL.FTZ R84, R0.reuse, R84 ;  /* 0x0000005400547220 */ /* 0x040fe20000410000 */
[----:B------:R-:W-:Y:S01]  /*18740*/  LEA.HI R68, R5, R69, RZ, 0x5 ;  /* 0x0000004505447211 */ /* 0x000fe200078f28ff */
[----:B------:R-:W-:Y:S01]  /*18750*/  FMUL.FTZ R12, R0, R85 ;  /* 0x00000055000c7220 */ /* 0x000fe20000410000 */
[----:B------:R-:W-:Y:S01]  /*18760*/  F2FP.BF16.PACK_AB R16, R16, R80 ;  /* 0x000000501010723e */ /* 0x000fe200000010ff */
[C---:B------:R-:W-:Y:S01]  /*18770*/  FMUL.FTZ R96, R0.reuse, R96 ;  /* 0x0000006000607220 */ /* 0x040fe20000410000 */
[----:B------:R-:W-:Y:S01]  /*18780*/  SHF.R.S32.HI R17, RZ, 0x5, R68 ;  /* 0x00000005ff117819 */ /* 0x000fe20000011444 */
[----:B------:R-:W-:Y:S01]  /*18790*/  FMUL.FTZ R8, R0, R97 ;  /* 0x0000006100087220 */ /* 0x000fe20000410000 */
[----:B------:R-:W-:Y:S01]  /*187a0*/  MOV R0, 0x3f800000 ;  /* 0x3f80000000007802 */ /* 0x000fe20000000f00 */
[----:B----4-:R-:W-:Y:S01]  /*187b0*/  FMUL.FTZ R3, R3, c[0x0][0x2dc] ;  /* 0x0000b70003037a20 */ /* 0x010fe20000410000 */
[----:B------:R-:W-:Y:S01]  /*187c0*/  F2FP.BF16.PACK_AB R12, R12, R84 ;  /* 0x000000540c0c723e */ /* 0x000fe200000010ff */
[----:B--2---:R-:W-:Y:S01]  /*187d0*/  FMUL.FTZ R2, R2, c[0x0][0x2dc] ;  /* 0x0000b70002027a20 */ /* 0x004fe20000410000 */
[----:B------:R-:W-:Y:S01]  /*187e0*/  F2FP.BF16.PACK_AB R8, R8, R96 ;  /* 0x000000600808723e */ /* 0x000fe200000010ff */
[C---:B------:R-:W-:Y:S01]  /*187f0*/  FMUL.FTZ R114, R3.reuse, R114 ;  /* 0x0000007203727220 */ /* 0x040fe20000410000 */
[----:B------:R-:W1:Y:S01]  /*18800*/  @P2 MUFU.RCP R0, R100 ;  /* 0x0000006400002308 */ /* 0x000e620000001000 */
[----:B------:R-:W-:-:S02]  /*18810*/  FMUL.FTZ R45, R3, R115 ;  /* 0x00000073032d7220 */ /* 0x000fc40000410000 */
[C---:B------:R-:W-:Y:S02]  /*18820*/  FMUL.FTZ R126, R3.reuse, R126 ;  /* 0x0000007e037e7220 */ /* 0x040fe40000410000 */
        /* <DEDUP_REMOVED lines=69> */
[----:B-1----:R-:W-:Y:S01]  /*18c80*/  FMUL.FTZ R0, R0, c[0x0][0x2dc] ;  /* 0x0000b70000007a20 */ /* 0x002fe20000410000 */
[----:B------:R-:W-:Y:S02]  /*18c90*/  F2FP.BF16.PACK_AB R10, R10, R88 ;  /* 0x000000580a0a723e */ /* 0x000fe400000010ff */
[----:B------:R-:W-:Y:S01]  /*18ca0*/  LEA.HI R2, R2, R3, RZ, 0x3 ;  /* 0x0000000302027211 */ /* 0x000fe200078f18ff */
[----:B------:R-:W-:Y:S01]  /*18cb0*/  FMUL.FTZ R118, R0, R118 ;  /* 0x0000007600767220 */ /* 0x000fe20000410000 */
[----:B------:R-:W-:Y:S01]  /*18cc0*/  F2FP.BF16.PACK_AB R6, R6, R92 ;  /* 0x0000005c0606723e */ /* 0x000fe200000010ff */
[----:B------:R-:W-:Y:S01]  /*18cd0*/  FMUL.FTZ R119, R0, R119 ;  /* 0x0000007700777220 */ /* 0x000fe20000410000 */
[----:B------:R-:W-:Y:S01]  /*18ce0*/  LOP3.LUT R2, R2, 0xfffffff8, RZ, 0xc0, !PT ;  /* 0xfffffff802027812 */ /* 0x000fe200078ec0ff */
[----:B------:R-:W-:-:S02]  /*18cf0*/  FMUL.FTZ R122, R0, R122 ;  /* 0x0000007a007a7220 */ /* 0x000fc40000410000 */
[C---:B------:R-:W-:Y:S01]  /*18d00*/  FMUL.FTZ R123, R0.reuse, R123 ;  /* 0x0000007b007b7220 */ /* 0x040fe20000410000 */
[----:B------:R-:W-:Y:S01]  /*18d10*/  IADD3 R2, R3, -R2, RZ ;  /* 0x8000000203027210 */ /* 0x000fe20007ffe0ff */
[----:B------:R-:W-:Y:S01]  /*18d20*/  FMUL.FTZ R134, R0, R134 ;  /* 0x0000008600867220 */ /* 0x000fe20000410000 */
[----:B------:R-:W-:Y:S01]  /*18d30*/  LOP3.LUT R3, R4, 0xfffffffc, RZ, 0xc0, !PT ;  /* 0xfffffffc04037812 */ /* 0x000fe200078ec0ff */
        /* <DEDUP_REMOVED lines=116> */
[----:B------:R3:W4:Y:S04]  /*19480*/  LDS.128 R28, [R226] ;  /* 0x00000000e21c7984 */ /* 0x0007280000000c00 */
        /* <DEDUP_REMOVED lines=16> */
[----:B---34-:R-:W3:Y:S01]  /*19590*/  LDL.LU R106, [R1+0x88] ;  /* 0x00008800016a7983 */ /* 0x018ee20000300800 */
[----:B------:R-:W-:-:S04]  /*195a0*/  SHF.R.S32.HI R0, RZ, 0x1f, R17 ;  /* 0x0000001fff007819 */ /* 0x000fc80000011411 */
[----:B------:R-:W-:-:S04]  /*195b0*/  LEA.HI R0, R0, R17, RZ, 0x2 ;  /* 0x0000001100007211 */ /* 0x000fc800078f10ff */
[----:B------:R-:W-:-:S05]  /*195c0*/  LOP3.LUT R0, R0, 0xffffffc, RZ, 0xc0, !PT ;  /* 0x0ffffffc00007812 */ /* 0x000fca00078ec0ff */
[----:B------:R-:W-:-:S04]  /*195d0*/  IMAD.IADD R0, R17, 0x1, -R0 ;  /* 0x0000000111007824 */ /* 0x000fc800078e0a00 */
[----:B---3--:R-:W-:-:S05]  /*195e0*/  IMAD R0, R0, 0x10, R106 ;  /* 0x0000001000007824 */ /* 0x008fca00078e026a */
        /* <DEDUP_REMOVED lines=31> */
.L_x_673:
[----:B---34-:R-:W-:Y:S05]  /*197e0*/  BSYNC B0 ;  /* 0x0000000000007941 */ /* 0x018fea0003800000 */
.L_x_672:
[----:B------:R-:W3:Y:S04]  /*197f0*/  LDL.LU.64 R4, [R1+0x78] ;  /* 0x0000780001047983 */ /* 0x000ee80000300a00 */
[----:B------:R-:W4:Y:S04]  /*19800*/  S2R R3, SR_TID.X ;  /* 0x0000000000037919 */ /* 0x000f280000002100 */
[----:B------:R-:W2:Y:S01]  /*19810*/  S2R R8, SR_CTAID.Z ;  /* 0x0000000000087919 */ /* 0x000ea20000002700 */
[----:B------:R-:W-:-:S02]  /*19820*/  USHF.R.S32.HI UR7, URZ, 0x1f, UR11 ;  /* 0x0000001f3f077899 */ /* 0x000fc4000801140b */
[----:B------:R-:W-:Y:S01]  /*19830*/  ULDC.64 UR4, c[0x0][0x1f0] ;  /* 0x00007c0000047ab9 */ /* 0x000fe20000000a00 */
[----:B------:R1:W5:Y:S01]  /*19840*/  LDL.64 R12, [R1+0x70] ;  /* 0x00007000010c7983 */ /* 0x0003620000100a00 */
[----:B------:R-:W-:Y:S01]  /*19850*/  UIMAD UR4, UR7, UR4, URZ ;  /* 0x00000004070472a4 */ /* 0x000fe2000f8e023f */
[----:B------:R-:W-:Y:S03]  /*19860*/  BSSY B0, `(.L_x_674) ;  /* 0x0000015000007945 */ /* 0x000fe60003800000 */
[----:B------:R-:W-:Y:S01]  /*19870*/  UIMAD UR4, UR11, UR5, UR4 ;  /* 0x000000050b0472a4 */ /* 0x000fe2000f8e0204 */
[----:B----4-:R-:W-:-:S04]  /*19880*/  SHF.R.S32.HI R0, RZ, 0x1f, R3 ;  /* 0x0000001fff007819 */ /* 0x010fc80000011403 */
[----:B------:R-:W-:-:S04]  /*19890*/  LEA.HI R0, R0, R3, RZ, 0x2 ;  /* 0x0000000300007211 */ /* 0x000fc800078f10ff */
[----:B------:R-:W-:Y:S02]  /*198a0*/  SHF.R.S32.HI R0, RZ, 0x2, R0 ;  /* 0x00000002ff007819 */ /* 0x000fe40000011400 */
[----:B---3--:R-:W-:-:S04]  /*198b0*/  IADD3 R2, P0, R4, UR14, RZ ;  /* 0x0000000e04027c10 */ /* 0x008fc8000ff1e0ff */
[----:B------:R-:W-:Y:S02]  /*198c0*/  IADD3.X R3, R5, UR8, RZ, P0, !PT ;  /* 0x0000000805037c10 */ /* 0x000fe400087fe4ff */
[----:B------:R-:W-:-:S03]  /*198d0*/  ISETP.GE.AND P0, PT, R0, UR6, PT ;  /* 0x0000000600007c0c */ /* 0x000fc6000bf06270 */
[----:B--2---:R-:W-:-:S05]  /*198e0*/  IMAD.WIDE.U32 R8, R8, c[0x0][0x1f0], R2 ;  /* 0x00007c0008087a25 */ /* 0x004fca00078e0002 */
[----:B------:R-:W-:-:S05]  /*198f0*/  IADD3 R7, R9, UR4, RZ ;  /* 0x0000000409077c10 */ /* 0x000fca000fffe0ff */
[----:B------:R-:W-:Y:S05]  /*19900*/  @P0 BRA `(.L_x_675) ;  /* 0x000000a000000947 */ /* 0x000fea0003800000 */
[----:B-1----:R-:W-:Y:S01]  /*19910*/  MOV R6, R8 ;  /* 0x0000000800067202 */ /* 0x002fe20000000f00 */
[----:B-----5:R-:W-:-:S04]  /*19920*/  IMAD R0, R13, c[0x0][0x1e8], RZ ;  /* 0x00007a000d007a24 */ /* 0x020fc800078e02ff */
        /* <DEDUP_REMOVED lines=8> */
.L_x_675:
[----:B-1----:R-:W-:Y:S05]  /*199b0*/  BSYNC B0 ;  /* 0x0000000000007941 */ /* 0x002fea0003800000 */
.L_x_674:
[----:B------:R-:W2:Y:S01]  /*199c0*/  LDL.LU R0, [R1+0x54] ;  /* 0x0000540001007983 */ /* 0x000ea20000300800 */
[----:B------:R-:W-:Y:S01]  /*199d0*/  BSSY B0, `(.L_x_676) ;  /* 0x0000010000007945 */ /* 0x000fe20003800000 */
[----:B--2---:R-:W-:-:S13]  /*199e0*/  ISETP.GE.AND P0, PT, R0, UR6, PT ;  /* 0x0000000600007c0c */ /* 0x004fda000bf06270 */
[----:B------:R-:W-:Y:S05]  /*199f0*/  @P0 BRA `(.L_x_677) ;  /* 0x000000d000000947 */ /* 0x000fea0003800000 */
[----:B-----5:R-:W-:Y:S01]  /*19a00*/  IADD3 R10, P0, R12, 0x20, RZ ;  /* 0x000000200c0a7810 */ /* 0x020fe20007f1e0ff */
        /* <DEDUP_REMOVED lines=12> */
.L_x_677:
[----:B------:R-:W-:Y:S05]  /*19ad0*/  BSYNC B0 ;  /* 0x0000000000007941 */ /* 0x000fea0003800000 */
.L_x_676:
[----:B------:R-:W2:Y:S01]  /*19ae0*/  LDL.LU R0, [R1+0x80] ;  /* 0x0000800001007983 */ /* 0x000ea20000300800 */
[----:B------:R-:W-:Y:S01]  /*19af0*/  BSSY B0, `(.L_x_678) ;  /* 0x0000010000007945 */ /* 0x000fe20003800000 */
[----:B--2---:R-:W-:-:S13]  /*19b00*/  ISETP.GE.AND P0, PT, R0, UR6, PT ;  /* 0x0000000600007c0c */ /* 0x004fda000bf06270 */
[----:B------:R-:W-:Y:S05]  /*19b10*/  @P0 BRA `(.L_x_679) ;  /* 0x000000d000000947 */ /* 0x000fea0003800000 */
[----:B-----5:R-:W-:Y:S01]  /*19b20*/  IADD3 R10, P0, R12, 0x40, RZ ;  /* 0x000000400c0a7810 */ /* 0x020fe20007f1e0ff */
        /* <DEDUP_REMOVED lines=12> */
.L_x_679:
[----:B------:R-:W-:Y:S05]  /*19bf0*/  BSYNC B0 ;  /* 0x0000000000007941 */ /* 0x000fea0003800000 */
.L_x_678:
[----:B------:R-:W2:Y:S02]  /*19c00*/  LDL.LU R0, [R1+0x84] ;  /* 0x0000840001007983 */ /* 0x000ea40000300800 */
[----:B--2---:R-:W-:-:S13]  /*19c10*/  ISETP.GE.AND P0, PT, R0, UR6, PT ;  /* 0x0000000600007c0c */ /* 0x004fda000bf06270 */
[----:B------:R-:W-:Y:S05]  /*19c20*/  @P0 EXIT ;  /* 0x000000000000094d */ /* 0x000fea0003800000 */
        /* <DEDUP_REMOVED lines=14> */
.L_x_680:
        /* <DEDUP_REMOVED lines=15> */
.L_x_1043:


//--------------------- .text._ZN5flash16flash_fwd_kernelI23Flash_fwd_kernel_traitsILi96ELi128ELi64ELi4ELb0ELb0EN7cutlass10bfloat16_tE19Flash_kernel_traitsILi96ELi128ELi64ELi4ES3_EELb0ELb0ELb1ELb0ELb0ELb1ELb1ELb0EEEvNS_16Flash_fwd_paramsE --------------------------
	.section	.text._ZN5flash16flash_fwd_kernelI23Flash_fwd_kernel_traitsILi96ELi128ELi64ELi4ELb0ELb0EN7cutlass10bfloat16_tE19Flash_kernel_traitsILi96ELi128ELi64ELi4ES3_EELb0ELb0ELb1ELb0ELb0ELb1ELb1ELb0EEEvNS_16Flash_fwd_paramsE,"ax",@progbits
	.sectioninfo	@"SHI_REGISTERS=255"
	.align	128
        .global         _ZN5flash16flash_fwd_kernelI23Flash_fwd_kernel_traitsILi96ELi128ELi64ELi4ELb0ELb0EN7cutlass10bfloat16_tE19Flash_kernel_traitsILi96ELi128ELi64ELi4ES3_EELb0ELb0ELb1ELb0ELb0ELb1ELb1ELb0EEEvNS_16Flash_fwd_paramsE
        .type           _ZN5flash16flash_fwd_kernelI23Flash_fwd_kernel_traitsILi96ELi128ELi64ELi4ELb0ELb0EN7cutlass10bfloat16_tE19Flash_kernel_traitsILi96ELi128ELi64ELi4ES3_EELb0ELb0ELb1ELb0ELb0ELb1ELb1ELb0EEEvNS_16Flash_fwd_paramsE,@function
        .size           _ZN5flash16flash_fwd_kernelI23Flash_fwd_kernel_traitsILi96ELi128ELi64ELi4ELb0ELb0EN7cutlass10bfloat16_tE19Flash_kernel_traitsILi96ELi128ELi64ELi4ES3_EELb0ELb0ELb1ELb0ELb0ELb1ELb1ELb0EEEvNS_16Flash_fwd_paramsE,(.L_x_1044 - _ZN5flash16flash_fwd_kernelI23Flash_fwd_kernel_traitsILi96ELi128ELi64ELi4ELb0ELb0EN7cutlass10bfloat16_tE19Flash_kernel_traitsILi96ELi128ELi64ELi4ES3_EELb0ELb0ELb1ELb0ELb0ELb1ELb1ELb0EEEvNS_16Flash_fwd_paramsE)
        .other          _ZN5flash16flash_fwd_kernelI23Flash_fwd_kernel_traitsILi96ELi128ELi64ELi4ELb0ELb0EN7cutlass10bfloat16_tE19Flash_kernel_traitsILi96ELi128ELi64ELi4ES3_EELb0ELb0ELb1ELb0ELb0ELb1ELb1ELb0EEEvNS_16Flash_fwd_paramsE,@"STO_CUDA_ENTRY STV_DEFAULT"
_ZN5flash16flash_fwd_kernelI23Flash_fwd_kernel_traitsILi96ELi128ELi64ELi4ELb0ELb0EN7cutlass10bfloat16_tE19Flash_kernel_traitsILi96ELi128ELi64ELi4ES3_EELb0ELb0ELb1ELb0ELb0ELb1ELb1ELb0EEEvNS_16Flash_fwd_paramsE:
.text._ZN5flash16flash_fwd_kernelI23Flash_fwd_kernel_traitsILi96ELi128ELi64ELi4ELb0ELb0EN7cutlass10bfloat16_tE19Flash_kernel_traitsILi96ELi128ELi64ELi4ES3_EELb0ELb0ELb1ELb0ELb0ELb1ELb1ELb0EEEvNS_16Flash_fwd_paramsE:
        /* <DEDUP_REMOVED lines=35> */
.L_x_681:
[----:B------:R-:W-:Y:S02]  /*0230*/  MOV R0, c[0x0][0x218] ;  /* 0x0000860000007a02 */ /* 0x000fe40000000f00 */
.L_x_682:
        /* <DEDUP_REMOVED lines=32> */
[----:B------:R1:W-:-:S12]  /*0440*/  STL [R1], R199 ;  /* 0x000000c701007387 */ /* 0x0003d80000100800 */
        /* <DEDUP_REMOVED lines=65> */
.L_x_685:
[----:B------:R-:W-:Y:S05]  /*0860*/  BSYNC B0 ;  /* 0x0000000000007941 */ /* 0x000fea0003800000 */
.L_x_684:
        /* <DEDUP_REMOVED lines=17> */
.L_x_687:
[----:B------:R-:W-:Y:S05]  /*0980*/  BSYNC B0 ;  /* 0x0000000000007941 */ /* 0x000fea0003800000 */
.L_x_686:
        /* <DEDUP_REMOVED lines=17> */
.L_x_689:
[----:B------:R-:W-:Y:S05]  /*0aa0*/  BSYNC B0 ;  /* 0x0000000000007941 */ /* 0x000fea0003800000 */
.L_x_688:
        /* <DEDUP_REMOVED lines=17> */
.L_x_691:
[----:B------:R-:W-:Y:S05]  /*0bc0*/  BSYNC B0 ;  /* 0x0000000000007941 */ /* 0x000fea0003800000 */
.L_x_690:
        /* <DEDUP_REMOVED lines=35> */
.L_x_683:
        /* <DEDUP_REMOVED lines=27> */
.L_x_692:
        /* <DEDUP_REMOVED lines=42> */
.L_x_693:
        /* <DEDUP_REMOVED lines=30> */
[-C--:B------:R-:W-:Y:S01]  /*1430*/  ISETP.GE.AND P4, PT, R14, R32.reuse, PT ;  /* 0x000000200e00720c */ /* 0x080fe20003f86270 */
        /* <DEDUP_REMOVED lines=9> */
[----:B------:R-:W-:Y:S01]  /*14d0*/  ISETP.GE.AND P0, PT, R2, R32, PT ;  /* 0x000000200200720c */ /* 0x000fe20003f06270 */
        /* <DEDUP_REMOVED lines=99> */
[----:B------:R3:W-:Y:S02]  /*1b10*/  @!P2 LDGSTS.E.BYPASS.LTC128B.128 [R234+0x1800], [R8.64] ;  /* 0x0180000008eaafae */ /* 0x0007e4000b901d4e */
[----:B------:R-:W-:Y:S01]  /*1b20*/  IMAD.IADD R19, R7, 0x1, -R14 ;  /* 0x0000000107137824 */ /* 0x000fe200078e0a0e */
[----:B------:R-:W-:Y:S01]  /*1b30*/  IADD3.X R7, R21, R3, R15, P4, !PT ;  /* 0x0000000315077210 */ /* 0x000fe200027fe40f */
[----:B------:R-:W-:Y:S01]  /*1b40*/  IMAD.IADD R171, R29, 0x1, R0 ;  /* 0x000000011dab7824 */ /* 0x000fe200078e0200 */
[----:B------:R-:W-:Y:S01]  /*1b50*/  SHF.R.S32.HI R21, RZ, 0x1, R13 ;  /* 0x00000001ff157819 */ /* 0x000fe2000001140d */
[----:B------:R-:W-:Y:S01]  /*1b60*/  IMAD.MOV.U32 R170, RZ, RZ, R28 ;  /* 0x000000ffffaa7224 */ /* 0x000fe200078e001c */
[--C-:B------:R-:W-:Y:S01]  /*1b70*/  SHF.R.S32.HI R13, RZ, 0x1, R12.reuse ;  /* 0x00000001ff0d7819 */ /* 0x100fe2000001140c */
[----:B------:R3:W-:Y:S01]  /*1b80*/  @!P2 LDGSTS.E.BYPASS.LTC128B.128 [R234+0x3800], [R8.64+0x40] ;  /* 0x0380004008eaafae */ /* 0x0007e2000b901d4e */
[----:B------:R-:W-:Y:S01]  /*1b90*/  SHF.R.S32.HI R12, RZ, 0x1f, R12 ;  /* 0x0000001fff0c7819 */ /* 0x000fe2000001140c */
[----:B------:R-:W-:-:S02]  /*1ba0*/  IMAD.WIDE.U32 R2, R236, UR10, R170 ;  /* 0x0000000aec027c25 */ /* 0x000fc4000f8e00aa */
[----:B------:R3:W-:Y:S01]  /*1bb0*/  @!P2 LDGSTS.E.BYPASS.LTC128B.128 [R234+0x5800], [R8.64+0x80] ;  /* 0x0580008008eaafae */ /* 0x0007e2000b901d4e */
[----:B------:R-:W-:Y:S01]  /*1bc0*/  LEA.HI R5, R12, R13, RZ, 0x2 ;  /* 0x0000000d0c057211 */ /* 0x000fe200078f10ff */
[----:B------:R-:W-:Y:S01]  /*1bd0*/  IMAD.IADD R12, R3, 0x1, R24 ;  /* 0x00000001030c7824 */ /* 0x000fe200078e0218 */
[C---:B------:R-:W-:Y:S01]  /*1be0*/  @!P6 LEA R4, P4, R2.reuse, c[0x0][0x168], 0x1 ;  /* 0x00005a000204ea11 */ /* 0x040fe200078808ff */
[----:B------:R-:W-:Y:S01]  /*1bf0*/  IMAD.SHL.U32 R0, R21, 0x40, RZ ;  /* 0x0000004015007824 */ /* 0x000fe200078e00ff */
[----:B------:R-:W-:Y:S01]  /*1c00*/  LOP3.LUT R16, R5, 0xfffffffc, RZ, 0xc0, !PT ;  /* 0xfffffffc05107812 */ /* 0x000fe200078ec0ff */
[----:B------:R-:W-:Y:S01]  /*1c10*/  IMAD.SHL.U32 R15, R23, 0x8, RZ ;  /* 0x00000008170f7824 */ /* 0x000fe200078e00ff */
[C---:B------:R-:W-:Y:S01]  /*1c20*/  @!P6 LEA.HI.X R5, R2.reuse, c[0x0][0x16c], R12, 0x1, P4 ;  /* 0x00005b000205ea11 */ /* 0x040fe200020f0c0c */
[----:B------:R4:W-:Y:S01]  /*1c30*/  STL.64 [R1+0x28], R28 ;  /* 0x0000281c01007387 */ /* 0x0009e20000100a00 */
        /* <DEDUP_REMOVED lines=18> */
[----:B------:R-:W-:Y:S01]  /*1d60*/  LOP3.LUT R0, R0, 0xc0, RZ, 0xc0, !PT ;  /* 0x000000c000007812 */ /* 0x000fe200078ec0ff */
[----:B----4-:R-:W-:Y:S01]  /*1d70*/  IMAD.WIDE.U32 R28, R18, c[0x0][0x1b8], R6 ;  /* 0x00006e00121c7a25 */ /* 0x010fe200078e0006 */
[----:B------:R-:W0:Y:S03]  /*1d80*/  LDGDEPBAR ;  /* 0x00000000000079af */ /* 0x000e260000000000 */
[----:B------:R-:W-:Y:S01]  /*1d90*/  IMAD.IADD R27, R29, 0x1, R12 ;  /* 0x000000011d1b7824 */ /* 0x000fe200078e020c */
[----:B------:R-:W-:Y:S01]  /*1da0*/  STL.64 [R1+0x20], R170 ;  /* 0x000020aa01007387 */ /* 0x000fe20000100a00 */
[----:B------:R-:W-:Y:S02]  /*1db0*/  IMAD.MOV.U32 R26, RZ, RZ, R28 ;  /* 0x000000ffff1a7224 */ /* 0x000fe400078e001c */
[----:B------:R-:W-:Y:S01]  /*1dc0*/  IMAD R7, R22, 0x8, R19 ;  /* 0x0000000816077824 */ /* 0x000fe200078e0213 */
[----:B------:R-:W-:Y:S01]  /*1dd0*/  STL.64 [R1+0x48], R28 ;  /* 0x0000481c01007387 */ /* 0x000fe20000100a00 */
[----:B-----5:R-:W-:-:S03]  /*1de0*/  IMAD.SHL.U32 R5, R20, 0x20, RZ ;  /* 0x0000002014057824 */ /* 0x020fc600078e00ff */
[----:B------:R-:W-:Y:S01]  /*1df0*/  STL.64 [R1+0x18], R26 ;  /* 0x0000181a01007387 */ /* 0x000fe20000100a00 */
[----:B------:R-:W-:Y:S01]  /*1e00*/  IMAD.SHL.U32 R4, R22, 0x8, RZ ;  /* 0x0000000816047824 */ /* 0x000fe200078e00ff */
[----:B------:R-:W-:-:S04]  /*1e10*/  LOP3.LUT R74, R5, 0xffffff00, RZ, 0xc0, !PT ;  /* 0xffffff00054a7812 */ /* 0x000fc800078ec0ff */
[----:B------:R-:W-:Y:S02]  /*1e20*/  LOP3.LUT R6, R0, 0x8, R4, 0xf8, !PT ;  /* 0x0000000800067812 */ /* 0x000fe400078ef804 */
[----:B------:R-:W-:Y:S01]  /*1e30*/  SHF.R.U32.HI R5, RZ, 0x3, R0 ;  /* 0x00000003ff057819 */ /* 0x000fe20000011600 */
[----:B---3--:R-:W-:Y:S02]  /*1e40*/  IMAD R8, R164, 0x200, R74 ;  /* 0x00000200a4087824 */ /* 0x008fe400078e024a */
[----:B-1----:R-:W-:Y:S01]  /*1e50*/  IMAD.WIDE.U32 R2, R236, UR12, R26 ;  /* 0x0000000cec027c25 */ /* 0x002fe2000f8e001a */
[----:B------:R-:W-:-:S04]  /*1e60*/  DEPBAR.LE SB0, 0x0 ;  /* 0x000080000000791a */ /* 0x000fc80000000000 */
[----:B------:R-:W-:Y:S01]  /*1e70*/  BAR.SYNC.DEFER_BLOCKING 0x0 ;  /* 0x0000000000007b1d */ /* 0x000fe20000010000 */
[----:B------:R-:W-:Y:S01]  /*1e80*/  IMAD.IADD R0, R3, 0x1, R25 ;  /* 0x0000000103007824 */ /* 0x000fe200078e0219 */
[C---:B------:R-:W-:Y:S01]  /*1e90*/  @!P5 LEA R4, P2, R2.reuse, c[0x0][0x170], 0x1 ;  /* 0x00005c000204da11 */ /* 0x040fe200078408ff */
[----:B------:R-:W-:Y:S01]  /*1ea0*/  IMAD R8, R75, 0x20, R8 ;  /* 0x000000204b087824 */ /* 0x000fe200078e0208 */
[----:B------:R-:W-:Y:S02]  /*1eb0*/  @!P0 IADD3 R3, P1, R2, UR4, RZ ;  /* 0x0000000402038c10 */ /* 0x000fe4000ff3e0ff */
[----:B------:R-:W-:Y:S02]  /*1ec0*/  LOP3.LUT R169, R6, R5, RZ, 0x3c, !PT ;  /* 0x0000000506a97212 */ /* 0x000fe400078e3cff */
[----:B------:R-:W-:Y:S02]  /*1ed0*/  @!P5 LEA.HI.X R5, R2, c[0x0][0x174], R0, 0x1, P2 ;  /* 0x00005d000205da11 */ /* 0x000fe400010f0c00 */
[----:B------:R-:W-:Y:S01]  /*1ee0*/  @!P0 IADD3.X R2, R0, UR5, RZ, P1, !PT ;  /* 0x0000000500028c10 */ /* 0x000fe20008ffe4ff */
[----:B------:R-:W-:Y:S01]  /*1ef0*/  IMAD.U32 R0, R7, 0x20, R14 ;  /* 0x0000002007007824 */ /* 0x000fe200078e000e */
[----:B------:R-:W-:-:S03]  /*1f00*/  @!P0 LEA R6, P1, R3, c[0x0][0x170], 0x1 ;  /* 0x00005c0003068a11 */ /* 0x000fc600078208ff */
[----:B------:R-:W-:Y:S01]  /*1f10*/  IMAD.SHL.U32 R221, R0, 0x2, RZ ;  /* 0x0000000200dd7824 */ /* 0x000fe200078e00ff */
[----:B------:R-:W-:Y:S01]  /*1f20*/  @!P0 LEA.HI.X R7, R3, c[0x0][0x174], R2, 0x1, P1 ;  /* 0x00005d0003078a11 */ /* 0x000fe200008f0c02 */
[----:B------:R-:W-:Y:S01]  /*1f30*/  IMAD.IADD R2, R169, 0x1, R8 ;  /* 0x00000001a9027824 */ /* 0x000fe200078e0208 */
[----:B------:R-:W-:-:S03]  /*1f40*/  LOP3.LUT P1, RZ, R16, 0x2, RZ, 0xc0, !PT ;  /* 0x0000000210ff7812 */ /* 0x000fc6000782c0ff */
[----:B------:R-:W-:Y:S02]  /*1f50*/  IMAD.SHL.U32 R224, R2, 0x2, RZ ;  /* 0x0000000202e07824 */ /* 0x000fe400078e00ff */
[----:B------:R-:W-:Y:S01]  /*1f60*/  IMAD.MOV.U32 R2, RZ, RZ, 0x10 ;  /* 0x00000010ff027424 */ /* 0x000fe200078e00ff */
[----:B------:R-:W-:Y:S04]  /*1f70*/  @P5 STS [R234+0x9000], RZ ;  /* 0x009000ffea005388 */ /* 0x000fe80000000800 */
[----:B------:R-:W-:Y:S04]  /*1f80*/  @P5 STS [R234+0x9004], RZ ;  /* 0x009004ffea005388 */ /* 0x000fe80000000800 */
[----:B------:R-:W-:Y:S04]  /*1f90*/  @P5 STS.64 [R234+0x9008], RZ ;  /* 0x009008ffea005388 */ /* 0x000fe80000000a00 */
        /* <DEDUP_REMOVED lines=18> */
[----:B--2---:R-:W-:Y:S01]  /*20c0*/  LDSM.16.M88.4 R8, [R224] ;  /* 0x00000000e008783b */ /* 0x004fe20000000200 */
[C---:B------:R-:W-:Y:S02]  /*20d0*/  SEL R0, R2.reuse, 0xfffffff0, !P0 ;  /* 0xfffffff002007807 */ /* 0x040fe40004000000 */
[----:B------:R-:W-:Y:S01]  /*20e0*/  SEL R2, R2, 0xfffffff0, !P1 ;  /* 0xfffffff002027807 */ /* 0x000fe20004800000 */
[----:B------:R-:W2:Y:S02]  /*20f0*/  LDSM.16.M88.4 R12, [R221+0x6000] ;  /* 0x00600000dd0c783b */ /* 0x000ea40000000200 */
[----:B------:R-:W-:Y:S02]  /*2100*/  IMAD R223, R0, 0x2, R221 ;  /* 0x0000000200df7824 */ /* 0x000fe400078e02dd */
[----:B------:R-:W-:Y:S01]  /*2110*/  IMAD R225, R2, 0x2, R224 ;  /* 0x0000000202e17824 */ /* 0x000fe200078e02e0 */
[----:B------:R-:W3:Y:S04]  /*2120*/  LDSM.16.M88.4 R32, [R221+0x6400] ;  /* 0x00640000dd20783b */ /* 0x000ee80000000200 */
[----:B------:R-:W-:Y:S04]  /*2130*/  LDSM.16.M88.4 R28, [R221+0x6800] ;  /* 0x00680000dd1c783b */ /* 0x000fe80000000200 */
[----:B------:R-:W-:Y:S04]  /*2140*/  LDSM.16.M88.4 R36, [R221+0x6c00] ;  /* 0x006c0000dd24783b */ /* 0x000fe80000000200 */
[----:B------:R-:W-:Y:S04]  /*2150*/  LDSM.16.M88.4 R20, [R225] ;  /* 0x00000000e114783b */ /* 0x000fe80000000200 */
[----:B-1----:R-:W1:Y:S04]  /*2160*/  LDSM.16.M88.4 R4, [R224+0x1000] ;  /* 0x00100000e004783b */ /* 0x002e680000000200 */
[----:B------:R-:W4:Y:S04]  /*2170*/  LDSM.16.M88.4 R40, [R223+0x6000] ;  /* 0x00600000df28783b */ /* 0x000f280000000200 */
[----:B------:R-:W5:Y:S04]  /*2180*/  LDSM.16.M88.4 R16, [R225+0x1000] ;  /* 0x00100000e110783b */ /* 0x000f680000000200 */
[----:B------:R-:W4:Y:S04]  /*2190*/  LDSM.16.M88.4 R52, [R223+0x6400] ;  /* 0x00640000df34783b */ /* 0x000f280000000200 */
[----:B------:R-:W4:Y:S01]  /*21a0*/  LDSM.16.M88.4 R68, [R223+0x6800] ;  /* 0x00680000df44783b */ /* 0x000f220000000200 */
[C---:B--2---:R-:W-:Y:S03]  /*21b0*/  HMMA.16816.F32.BF16 R44, R8.reuse, R12, RZ ;  /* 0x0000000c082c723c */ /* 0x044fe600000418ff */
[----:B------:R-:W2:Y:S04]  /*21c0*/  LDSM.16.M88.4 R92, [R223+0x6c00] ;  /* 0x006c0000df5c783b */ /* 0x000ea80000000200 */
[----:B------:R-:W-:Y:S01]  /*21d0*/  LDSM.16.M88.4 R76, [R221+0x7000] ;  /* 0x00700000dd4c783b */ /* 0x000fe20000000200 */
[C---:B------:R-:W-:Y:S03]  /*21e0*/  HMMA.16816.F32.BF16 R112, R8.reuse, R14, RZ ;  /* 0x0000000e0870723c */ /* 0x040fe600000418ff */
[----:B------:R-:W2:Y:S04]  /*21f0*/  LDSM.16.M88.4 R24, [R224+0x2000] ;  /* 0x00200000e018783b */ /* 0x000ea80000000200 */
[----:B------:R-:W-:Y:S01]  /*2200*/  LDSM.16.M88.4 R64, [R223+0x7000] ;  /* 0x00700000df40783b */ /* 0x000fe20000000200 */
[----:B---3--:R-:W-:Y:S03]  /*2210*/  HMMA.16816.F32.BF16 R100, R8, R32, RZ ;  /* 0x000000200864723c */ /* 0x008fe600000418ff */
[----:B------:R-:W0:Y:S05]  /*2220*/  LDGDEPBAR ;  /* 0x00000000000079af */ /* 0x000e2a0000000000 */
[C---:B-1----:R-:W-:Y:S08]  /*2230*/  HMMA.16816.F32.BF16 R56, R4.reuse, R12, RZ ;  /* 0x0000000c0438723c */ /* 0x042ff000000418ff */
[C---:B------:R-:W-:Y:S01]  /*2240*/  HMMA.16816.F32.BF16 R104, R4.reuse, R14, RZ ;  /* 0x0000000e0468723c */ /* 0x040fe200000418ff */
[----:B------:R-:W1:Y:S07]  /*2250*/  LDSM.16.M88.4 R12, [R224+0x3000] ;  /* 0x00300000e00c783b */ /* 0x000e6e0000000200 */
[C---:B------:R-:W-:Y:S08]  /*2260*/  HMMA.16816.F32.BF16 R96, R4.reuse, R32, RZ ;  /* 0x000000200460723c */ /* 0x040ff000000418ff */
[C---:B------:R-:W-:Y:S08]  /*2270*/  HMMA.16816.F32.BF16 R84, R4.reuse, R28, RZ ;  /* 0x0000001c0454723c */ /* 0x040ff000000418ff */
[C---:B------:R-:W-:Y:S08]  /*2280*/  HMMA.16816.F32.BF16 R60, R4.reuse, R36, RZ ;  /* 0x00000024043c723c */ /* 0x040ff000000418ff */
[C---:B------:R-:W-:Y:S08]  /*2290*/  HMMA.16816.F32.BF16 R88, R4.reuse, R34, RZ ;  /* 0x000000220458723c */ /* 0x040ff000000418ff */
[C---:B------:R-:W-:Y:S08]  /*22a0*/  HMMA.16816.F32.BF16 R80, R4.reuse, R30, RZ ;  /* 0x0000001e0450723c */ /* 0x040ff000000418ff */
[----:B------:R-:W-:Y:S08]  /*22b0*/  HMMA.16816.F32.BF16 R48, R4, R38, RZ ;  /* 0x000000260430723c */ /* 0x000ff000000418ff */
[----:B----4-:R-:W-:Y:S01]  /*22c0*/  HMMA.16816.F32.BF16 R4, R20, R40, R44 ;  /* 0x000000281404723c */ /* 0x010fe2000004182c */
[----:B------:R-:W-:Y:S07]  /*22d0*/  LDSM.16.M88.4 R44, [R221+0x7400] ;  /* 0x00740000dd2c783b */ /* 0x000fee0000000200 */
[C---:B------:R-:W-:Y:S08]  /*22e0*/  HMMA.16816.F32.BF16 R136, R8.reuse, R34, RZ ;  /* 0x000000220888723c */ /* 0x040ff000000418ff */
[C---:B------:R-:W-:Y:S08]  /*22f0*/  HMMA.16816.F32.BF16 R108, R8.reuse, R28, RZ ;  /* 0x0000001c086c723c */ /* 0x040ff000000418ff */
[C---:B------:R-:W-:Y:S01]  /*2300*/  HMMA.16816.F32.BF16 R132, R8.reuse, R30, RZ ;  /* 0x0000001e0884723c */ /* 0x040fe200000418ff */
[----:B------:R-:W-:Y:S07]  /*2310*/  LDSM.16.M88.4 R28, [R224+0x4000] ;  /* 0x00400000e01c783b */ /* 0x000fee0000000200 */
[C---:B------:R-:W-:Y:S08]  /*2320*/  HMMA.16816.F32.BF16 R116, R8.reuse, R36, RZ ;  /* 0x000000240874723c */ /* 0x040ff000000418ff */
[----:B------:R-:W-:Y:S01]  /*2330*/  HMMA.16816.F32.BF16 R144, R8, R38, RZ ;  /* 0x000000260890723c */ /* 0x000fe200000418ff */
[----:B------:R-:W3:Y:S04]  /*2340*/  LDSM.16.M88.4 R8, [R225+0x2000] ;  /* 0x00200000e108783b */ /* 0x000ee80000000200 */
[----:B------:R-:W-:Y:S03]  /*2350*/  LDSM.16.M88.4 R36, [R224+0x5000] ;  /* 0x00500000e024783b */ /* 0x000fe60000000200 */
[C---:B-----5:R-:W-:Y:S01]  /*2360*/  HMMA.16816.F32.BF16 R32, R16.reuse, R40, R56 ;  /* 0x000000281020723c */ /* 0x060fe20000041838 */
[----:B------:R-:W-:Y:S07]  /*2370*/  LDSM.16.M88.4 R56, [R221+0x7c00] ;  /* 0x007c0000dd38783b */ /* 0x000fee0000000200 */
[C---:B------:R-:W-:Y:S08]  /*2380*/  HMMA.16816.F32.BF16 R160, R16.reuse, R52, R96 ;  /* 0x0000003410a0723c */ /* 0x040ff00000041860 */
[C---:B------:R-:W-:Y:S08]  /*2390*/  HMMA.16816.F32.BF16 R156, R16.reuse, R68, R84 ;  /* 0x00000044109c723c */ /* 0x040ff00000041854 */
[C---:B--2---:R-:W-:Y:S01]  /*23a0*/  HMMA.16816.F32.BF16 R148, R16.reuse, R92, R60 ;  /* 0x0000005c1094723c */ /* 0x044fe2000004183c */
[----:B------:R-:W-:Y:S07]  /*23b0*/  LDSM.16.M88.4 R60, [R221+0x8000] ;  /* 0x00800000dd3c783b */ /* 0x000fee0000000200 */
[C---:B------:R-:W-:Y:S08]  /*23c0*/  HMMA.16816.F32.BF16 R124, R16.reuse, R42, R104 ;  /* 0x0000002a107c723c */ /* 0x040ff00000041868 */
[C---:B------:R-:W-:Y:S08]  /*23d0*/  HMMA.16816.F32.BF16 R128, R16.reuse, R54, R88 ;  /* 0x000000361080723c */ /* 0x040ff00000041858 */
[C---:B------:R-:W-:Y:S08]  /*23e0*/  HMMA.16816.F32.BF16 R152, R16.reuse, R70, R80 ;  /* 0x000000461098723c */ /* 0x040ff00000041850 */
[----:B------:R-:W-:Y:S01]  /*23f0*/  HMMA.16816.F32.BF16 R140, R16, R94, R48 ;  /* 0x0000005e108c723c */ /* 0x000fe20000041830 */
[----:B------:R-:W-:Y:S07]  /*2400*/  LDSM.16.M88.4 R48, [R223+0x8000] ;  /* 0x00800000df30783b */ /* 0x000fee0000000200 */
[-C--:B------:R-:W-:Y:S01]  /*2410*/  HMMA.16816.F32.BF16 R16, R24, R76.reuse, R4 ;  /* 0x0000004c1810723c */ /* 0x080fe20000041804 */
[----:B------:R-:W2:Y:S07]  /*2420*/  LDSM.16.M88.4 R4, [R225+0x3000] ;  /* 0x00300000e104783b */ /* 0x000eae0000000200 */
[----:B-1----:R-:W-:Y:S01]  /*2430*/  HMMA.16816.F32.BF16 R80, R12, R76, R32 ;  /* 0x0000004c0c50723c */ /* 0x002fe20000041820 */
[----:B------:R-:W1:Y:S07]  /*2440*/  LDSM.16.M88.4 R32, [R225+0x4000] ;  /* 0x00400000e120783b */ /* 0x000e6e0000000200 */
[----:B------:R-:W-:Y:S01]  /*2450*/  HMMA.16816.F32.BF16 R84, R20, R42, R112 ;  /* 0x0000002a1454723c */ /* 0x000fe20000041870 */
[----:B------:R-:W4:Y:S07]  /*2460*/  LDSM.16.M88.4 R40, [R221+0x7800] ;  /* 0x00780000dd28783b */ /* 0x000f2e0000000200 */
[----:B---3--:R-:W-:Y:S08]  /*2470*/  HMMA.16816.F32.BF16 R16, R8, R64, R16 ;  /* 0x000000400810723c */ /* 0x008ff00000041810 */
[C---:B------:R-:W-:Y:S08]  /*2480*/  HMMA.16816.F32.BF16 R108, R20.reuse, R68, R108 ;  /* 0x00000044146c723c */ /* 0x040ff0000004186c */
[----:B------:R-:W-:Y:S08]  /*2490*/  HMMA.16816.F32.BF16 R88, R20, R70, R132 ;  /* 0x000000461458723c */ /* 0x000ff00000041884 */
[----:B--2---:R-:W-:Y:S08]  /*24a0*/  HMMA.16816.F32.BF16 R68, R4, R64, R80 ;  /* 0x000000400444723c */ /* 0x004ff00000041850 */
[C---:B------:R-:W-:Y:S08]  /*24b0*/  HMMA.16816.F32.BF16 R120, R20.reuse, R52, R100 ;  /* 0x000000341478723c */ /* 0x040ff00000041864 */
[----:B------:R-:W-:Y:S08]  /*24c0*/  HMMA.16816.F32.BF16 R96, R20, R54, R136 ;  /* 0x000000361460723c */ /* 0x000ff00000041888 */
[----:B------:R-:W-:Y:S08]  /*24d0*/  HMMA.16816.F32.BF16 R80, R24, R78, R84 ;  /* 0x0000004e1850723c */ /* 0x000ff00000041854 */
[----:B------:R-:W-:Y:S01]  /*24e0*/  HMMA.16816.F32.BF16 R52, R28, R60, R16 ;  /* 0x0000003c1c34723c */ /* 0x000fe20000041810 */
[----:B------:R-:W2:Y:S07]  /*24f0*/  LDSM.16.M88.4 R16, [R225+0x5000] ;  /* 0x00500000e110783b */ /* 0x000eae0000000200 */
[C---:B------:R-:W-:Y:S08]  /*2500*/  HMMA.16816.F32.BF16 R100, R20.reuse, R92, R116 ;  /* 0x0000005c1464723c */ /* 0x040ff00000041874 */
[----:B------:R-:W-:Y:S08]  /*2510*/  HMMA.16816.F32.BF16 R104, R20, R94, R144 ;  /* 0x0000005e1468723c */ /* 0x000ff00000041890 */
[----:B------:R-:W-:Y:S08]  /*2520*/  HMMA.16816.F32.BF16 R84, R12, R78, R124 ;  /* 0x0000004e0c54723c */ /* 0x000ff0000004187c */
[----:B------:R-:W-:Y:S08]  /*2530*/  HMMA.16816.F32.BF16 R20, R36, R60, R68 ;  /* 0x0000003c2414723c */ /* 0x000ff00000041844 */
[----:B------:R-:W-:Y:S08]  /*2540*/  HMMA.16816.F32.BF16 R68, R8, R66, R80 ;  /* 0x000000420844723c */ /* 0x000ff00000041850 */
[----:B-1----:R-:W-:Y:S01]  /*2550*/  HMMA.16816.F32.BF16 R80, R32, R48, R52 ;  /* 0x000000302050723c */ /* 0x002fe20000041834 */
[----:B------:R-:W1:Y:S07]  /*2560*/  LDSM.16.M88.4 R52, [R223+0x7400] ;  /* 0x00740000df34783b */ /* 0x000e6e0000000200 */
[----:B------:R-:W-:Y:S08]  /*2570*/  HMMA.16816.F32.BF16 R76, R24, R44, R120 ;  /* 0x0000002c184c723c */ /* 0x000ff00000041878 */
[----:B------:R-:W-:Y:S08]  /*2580*/  HMMA.16816.F32.BF16 R64, R4, R66, R84 ;  /* 0x000000420440723c */ /* 0x000ff00000041854 */
[----:B------:R-:W-:Y:S01]  /*2590*/  HMMA.16816.F32.BF16 R92, R12, R44, R160 ;  /* 0x0000002c0c5c723c */ /* 0x000fe200000418a0 */
[----:B------:R-:W-:-:S07]  /*25a0*/  FMUL.FTZ R0, R80, c[0x0][0x2ec] ;  /* 0x0000bb0050007a20 */ /* 0x000fce0000410000 */
[-C--:B------:R-:W-:Y:S01]  /*25b0*/  HMMA.16816.F32.BF16 R112, R12, R46.reuse, R128 ;  /* 0x0000002e0c70723c */ /* 0x080fe20000041880 */
[----:B------:R3:W5:Y:S07]  /*25c0*/  MUFU.TANH R129, R0 ;  /* 0x0000000000817308 */ /* 0x00076e0000002400 */
[----:B------:R-:W-:Y:S08]  /*25d0*/  HMMA.16816.F32.BF16 R96, R24, R46, R96 ;  /* 0x0000002e1860723c */ /* 0x000ff00000041860 */
[----:B----4-:R-:W-:Y:S01]  /*25e0*/  HMMA.16816.F32.BF16 R156, R12, R40, R156 ;  /* 0x000000280c9c723c */ /* 0x010fe2000004189c */
[----:B---3--:R-:W-:-:S04]  /*25f0*/  FMUL.FTZ R0, R81, c[0x0][0x2ec] ;  /* 0x0000bb0051007a20 */ /* 0x008fc80000410000 */
[----:B------:R3:W-:Y:S03]  /*2600*/  MUFU.TANH R130, R0 ;  /* 0x0000000000827308 */ /* 0x0007e60000002400 */
[C---:B------:R-:W-:Y:S08]  /*2610*/  HMMA.16816.F32.BF16 R148, R12.reuse, R56, R148 ;  /* 0x000000380c94723c */ /* 0x040ff00000041894 */
[----:B------:R-:W-:Y:S01]  /*2620*/  HMMA.16816.F32.BF16 R116, R12, R42, R152 ;  /* 0x0000002a0c74723c */ /* 0x000fe20000041898 */
[----:B---3--:R-:W-:-:S07]  /*2630*/  FMUL.FTZ R0, R82, c[0x0][0x2ec] ;  /* 0x0000bb0052007a20 */ /* 0x008fce0000410000 */
[----:B------:R-:W-:Y:S01]  /*2640*/  HMMA.16816.F32.BF16 R140, R12, R58, R140 ;  /* 0x0000003a0c8c723c */ /* 0x000fe2000004188c */
[----:B------:R3:W4:Y:S07]  /*2650*/  MUFU.TANH R128, R0 ;  /* 0x0000000000807308 */ /* 0x00072e0000002400 */
[----:B--2---:R-:W-:Y:S01]  /*2660*/  HMMA.16816.F32.BF16 R44, R16, R48, R20 ;  /* 0x00000030102c723c */ /* 0x004fe20000041814 */
[----:B------:R-:W2:Y:S07]  /*2670*/  LDSM.16.M88.4 R20, [R221+0x8400] ;  /* 0x00840000dd14783b */ /* 0x000eae0000000200 */
[----:B------:R-:W-:Y:S01]  /*2680*/  HMMA.16816.F32.BF16 R12, R28, R62, R68 ;  /* 0x0000003e1c0c723c */ /* 0x000fe20000041844 */
[----:B---3--:R-:W-:-:S02]  /*2690*/  FMUL.FTZ R0, R83, c[0x0][0x2ec] ;  /* 0x0000bb0053007a20 */ /* 0x008fc40000410000 */
[----:B------:R-:W-:Y:S02]  /*26a0*/  LDSM.16.M88.4 R80, [R223+0x7c00] ;  /* 0x007c0000df50783b */ /* 0x000fe40000000200 */
[----:B------:R3:W-:Y:S03]  /*26b0*/  MUFU.TANH R127, R0 ;  /* 0x00000000007f7308 */ /* 0x0007e60000002400 */
[----:B-1----:R-:W-:Y:S08]  /*26c0*/  HMMA.16816.F32.BF16 R68, R8, R52, R76 ;  /* 0x000000340844723c */ /* 0x002ff0000004184c */
[----:B------:R-:W-:Y:S01]  /*26d0*/  HMMA.16816.F32.BF16 R60, R36, R62, R64 ;  /* 0x0000003e243c723c */ /* 0x000fe20000041840 */
[----:B---3--:R-:W-:-:S07]  /*26e0*/  FMUL.FTZ R0, R44, c[0x0][0x2ec] ;  /* 0x0000bb002c007a20 */ /* 0x008fce0000410000 */
[C---:B------:R-:W-:Y:S01]  /*26f0*/  HMMA.16816.F32.BF16 R108, R24.reuse, R40, R108 ;  /* 0x00000028186c723c */ /* 0x040fe2000004186c */
[----:B------:R1:W-:Y:S07]  /*2700*/  MUFU.TANH R125, R0 ;  /* 0x00000000007d7308 */ /* 0x0003ee0000002400 */
[----:B------:R-:W-:Y:S01]  /*2710*/  HMMA.16816.F32.BF16 R88, R24, R42, R88 ;  /* 0x0000002a1858723c */ /* 0x000fe20000041858 */
[----:B------:R-:W3:Y:S07]  /*2720*/  LDSM.16.M88.4 R40, [R223+0x8400] ;  /* 0x00840000df28783b */ /* 0x000eee0000000200 */
[----:B------:R-:W-:Y:S01]  /*2730*/  HMMA.16816.F32.BF16 R76, R32, R50, R12 ;  /* 0x00000032204c723c */ /* 0x000fe2000004180c */
[----:B-1----:R-:W-:Y:S01]  /*2740*/  FMUL.FTZ R0, R45, c[0x0][0x2ec] ;  /* 0x0000bb002d007a20 */ /* 0x002fe20000410000 */
[----:B------:R-:W1:Y:S03]  /*2750*/  LDSM.16.M88.4 R12, [R223+0x7800] ;  /* 0x00780000df0c783b */ /* 0x000e660000000200 */
[----:B------:R2:W-:Y:S03]  /*2760*/  MUFU.TANH R126, R0 ;  /* 0x00000000007e7308 */ /* 0x0005e60000002400 */
[----:B------:R-:W-:Y:S08]  /*2770*/  HMMA.16816.F32.BF16 R64, R4, R52, R92 ;  /* 0x000000340440723c */ /* 0x000ff0000004185c */
[----:B------:R-:W-:Y:S01]  /*2780*/  HMMA.16816.F32.BF16 R60, R16, R50, R60 ;  /* 0x00000032103c723c */ /* 0x000fe2000004183c */
[----:B--2---:R-:W-:-:S07]  /*2790*/  FMUL.FTZ R0, R46, c[0x0][0x2ec] ;  /* 0x0000bb002e007a20 */ /* 0x004fce0000410000 */
[C---:B------:R-:W-:Y:S01]  /*27a0*/  HMMA.16816.F32.BF16 R100, R24.reuse, R56, R100 ;  /* 0x000000381864723c */ /* 0x040fe20000041864 */
[----:B------:R2:W1:Y:S07]  /*27b0*/  MUFU.TANH R120, R0 ;  /* 0x0000000000787308 */ /* 0x00046e0000002400 */
[----:B------:R-:W-:Y:S08]  /*27c0*/  HMMA.16816.F32.BF16 R104, R24, R58, R104 ;  /* 0x0000003a1868723c */ /* 0x000ff00000041868 */
[----:B------:R-:W-:Y:S01]  /*27d0*/  HMMA.16816.F32.BF16 R24, R36, R20, R64 ;  /* 0x000000142418723c */ /* 0x000fe20000041840 */
[----:B--2---:R-:W-:-:S04]  /*27e0*/  FMUL.FTZ R0, R47, c[0x0][0x2ec] ;  /* 0x0000bb002f007a20 */ /* 0x004fc80000410000 */
[----:B------:R2:W1:Y:S03]  /*27f0*/  MUFU.TANH R122, R0 ;  /* 0x00000000007a7308 */ /* 0x0004660000002400 */
[----:B------:R-:W-:Y:S08]  /*2800*/  HMMA.16816.F32.BF16 R44, R28, R20, R68 ;  /* 0x000000141c2c723c */ /* 0x000ff00000041844 */
[----:B------:R-:W-:Y:S01]  /*2810*/  HMMA.16816.F32.BF16 R48, R8, R54, R96 ;  /* 0x000000360830723c */ /* 0x000fe20000041860 */
[----:B--2---:R-:W-:-:S07]  /*2820*/  FMUL.FTZ R0, R76, c[0x0][0x2ec] ;  /* 0x0000bb004c007a20 */ /* 0x004fce0000410000 */
[----:B------:R-:W-:Y:S01]  /*2830*/  HMMA.16816.F32.BF16 R68, R4, R54, R112 ;  /* 0x000000360444723c */ /* 0x000fe20000041870 */
[----:B------:R2:W1:Y:S01]  /*2840*/  MUFU.TANH R121, R0 ;  /* 0x0000000000797308 */ /* 0x0004620000002400 */
[----:B------:R-:W4:Y:S06]  /*2850*/  LDSM.16.M88.4 R52, [R221+0x8800] ;  /* 0x00880000dd34783b */ /* 0x000f2c0000000200 */
[-C--:B---3--:R-:W-:Y:S08]  /*2860*/  HMMA.16816.F32.BF16 R44, R32, R40.reuse, R44 ;  /* 0x00000028202c723c */ /* 0x088ff0000004182c */
[----:B------:R-:W-:Y:S01]  /*2870*/  HMMA.16816.F32.BF16 R56, R16, R40, R24 ;  /* 0x000000281038723c */ /* 0x000fe20000041818 */
[----:B--2---:R-:W-:-:S04]  /*2880*/  FMUL.FTZ R0, R77, c[0x0][0x2ec] ;  /* 0x0000bb004d007a20 */ /* 0x004fc80000410000 */
[----:B------:R2:W-:Y:S03]  /*2890*/  MUFU.TANH R124, R0 ;  /* 0x00000000007c7308 */ /* 0x0005e60000002400 */
[----:B------:R-:W-:Y:S08]  /*28a0*/  HMMA.16816.F32.BF16 R24, R28, R22, R48 ;  /* 0x000000161c18723c */ /* 0x000ff00000041830 */
[----:B------:R-:W-:Y:S01]  /*28b0*/  HMMA.16816.F32.BF16 R92, R4, R80, R148 ;  /* 0x00000050045c723c */ /* 0x000fe20000041894 */
[----:B--2---:R-:W-:-:S07]  /*28c0*/  FMUL.FTZ R0, R78, c[0x0][0x2ec] ;  /* 0x0000bb004e007a20 */ /* 0x004fce0000410000 */
[----:B-1----:R-:W-:Y:S01]  /*28d0*/  HMMA.16816.F32.BF16 R48, R8, R12, R108 ;  /* 0x0000000c0830723c */ /* 0x002fe2000004186c */
[----:B------:R1:W2:Y:S01]  /*28e0*/  MUFU.TANH R123, R0 ;  /* 0x00000000007b7308 */ /* 0x0002a20000002400 */
[----:B------:R-:W-:-:S06]  /*28f0*/  FMUL.FTZ R3, R58, c[0x0][0x2ec] ;  /* 0x0000bb003a037a20 */ /* 0x000fcc0000410000 */
[C---:B------:R-:W-:Y:S01]  /*2900*/  HMMA.16816.F32.BF16 R64, R4.reuse, R12, R156 ;  /* 0x0000000c0440723c */ /* 0x040fe2000004189c */
[----:B------:R3:W-:Y:S07]  /*2910*/  MUFU.TANH R136, R3 ;  /* 0x0000000300887308 */ /* 0x0007ee0000002400 */
[----:B------:R-:W-:Y:S01]  /*2920*/  HMMA.16816.F32.BF16 R84, R4, R14, R116 ;  /* 0x0000000e0454723c */ /* 0x000fe20000041874 */
[----:B-1----:R-:W-:-:S04]  /*2930*/  FMUL.FTZ R0, R79, c[0x0][0x2ec] ;  /* 0x0000bb004f007a20 */ /* 0x002fc80000410000 */
[----:B------:R1:W-:Y:S03]  /*2940*/  MUFU.TANH R115, R0 ;  /* 0x0000000000737308 */ /* 0x0003e60000002400 */
[----:B------:R-:W-:Y:S01]  /*2950*/  HMMA.16816.F32.BF16 R140, R4, R82, R140 ;  /* 0x00000052048c723c */ /* 0x000fe2000004188c */
[----:B---3--:R-:W-:-:S04]  /*2960*/  FMUL.FTZ R3, R59, c[0x0][0x2ec] ;  /* 0x0000bb003b037a20 */ /* 0x008fc80000410000 */
[----:B------:R3:W-:Y:S03]  /*2970*/  MUFU.TANH R96, R3 ;  /* 0x0000000300607308 */ /* 0x0007e60000002400 */
[----:B------:R-:W-:Y:S01]  /*2980*/  HMMA.16816.F32.BF16 R4, R32, R42, R24 ;  /* 0x0000002a2004723c */ /* 0x000fe20000041818 */
[----:B-1----:R-:W-:-:S07]  /*2990*/  FMUL.FTZ R0, R60, c[0x0][0x2ec] ;  /* 0x0000bb003c007a20 */ /* 0x002fce0000410000 */
[----:B------:R-:W-:Y:S01]  /*29a0*/  HMMA.16816.F32.BF16 R20, R36, R22, R68 ;  /* 0x000000162414723c */ /* 0x000fe20000041844 */
[----:B------:R1:W1:Y:S01]  /*29b0*/  MUFU.TANH R113, R0 ;  /* 0x0000000000717308 */ /* 0x0002620000002400 */
[----:B---3--:R-:W-:-:S06]  /*29c0*/  IMAD R3, R164, 0x10, R168 ;  /* 0x00000010a4037824 */ /* 0x008fcc00078e02a8 */
[----:B----4-:R-:W-:Y:S08]  /*29d0*/  HMMA.16816.F32.BF16 R48, R28, R52, R48 ;  /* 0x000000341c30723c */ /* 0x010ff00000041830 */
[----:B------:R-:W-:Y:S01]  /*29e0*/  FMUL.FTZ R4, R4, c[0x0][0x2ec] ;  /* 0x0000bb0004047a20 */ /* 0x000fe20000410000 */
[----:B------:R-:W-:Y:S01]  /*29f0*/  HMMA.16816.F32.BF16 R76, R8, R14, R88 ;  /* 0x0000000e084c723c */ /* 0x000fe20000041858 */
[----:B-1----:R-:W-:-:S02]  /*2a00*/  FMUL.FTZ R0, R61, c[0x0][0x2ec] ;  /* 0x0000bb003d007a20 */ /* 0x002fc40000410000 */
[----:B------:R1:W-:Y:S01]  /*2a10*/  MUFU.TANH R139, R4 ;  /* 0x00000004008b7308 */ /* 0x0003e20000002400 */
[----:B------:R-:W-:Y:S02]  /*2a20*/  FMUL.FTZ R5, R5, c[0x0][0x2ec] ;  /* 0x0000bb0005057a20 */ /* 0x000fe40000410000 */
[----:B------:R-:W-:Y:S02]  /*2a30*/  FMUL.FTZ R13, R7, c[0x0][0x2ec] ;  /* 0x0000bb00070d7a20 */ /* 0x000fe40000410000 */
[----:B------:R-:W-:Y:S01]  /*2a40*/  HMMA.16816.F32.BF16 R40, R16, R42, R20 ;  /* 0x0000002a1028723c */ /* 0x000fe20000041814 */
[----:B------:R-:W-:Y:S02]  /*2a50*/  FMUL.FTZ R6, R6, c[0x0][0x2ec] ;  /* 0x0000bb0006067a20 */ /* 0x000fe40000410000 */
[----:B------:R3:W-:Y:S01]  /*2a60*/  MUFU.TANH R114, R0 ;  /* 0x0000000000727308 */ /* 0x0007e20000002400 */
[----:B------:R-:W-:-:S04]  /*2a70*/  IMAD R88, R75, 0x20, R74 ;  /* 0x000000204b587824 */ /* 0x000fc800078e024a */
[----:B------:R-:W-:Y:S01]  /*2a80*/  HMMA.16816.F32.BF16 R24, R36, R52, R64 ;  /* 0x000000342418723c */ /* 0x000fe20000041840 */
[----:B-1----:R-:W-:Y:S02]  /*2a90*/  IADD3 R4, R72, 0x1, -R73 ;  /* 0x0000000148047810 */ /* 0x002fe40007ffe849 */
[----:B------:R-:W-:Y:S01]  /*2aa0*/  MUFU.TANH R137, R5 ;  /* 0x0000000500897308 */ /* 0x000fe20000002400 */
[----:B---3--:R-:W-:-:S07]  /*2ab0*/  FMUL.FTZ R0, R62, c[0x0][0x2ec] ;  /* 0x0000bb003e007a20 */ /* 0x008fce0000410000 */
[----:B------:R-:W-:Y:S08]  /*2ac0*/  MUFU.TANH R164, R6 ;  /* 0x0000000600a47308 */ /* 0x000ff00000002400 */
[----:B------:R1:W3:Y:S08]  /*2ad0*/  MUFU.TANH R99, R0 ;  /* 0x0000000000637308 */ /* 0x0002f00000002400 */
[----:B------:R-:W-:Y:S01]  /*2ae0*/  MUFU.TANH R138, R13 ;  /* 0x0000000d008a7308 */ /* 0x000fe20000002400 */
[----:B-1----:R-:W-:-:S02]  /*2af0*/  FMUL.FTZ R0, R63, c[0x0][0x2ec] ;  /* 0x0000bb003f007a20 */ /* 0x002fc40000410000 */
[----:B------:R-:W-:Y:S05]  /*2b00*/  HMMA.16816.F32.BF16 R60, R8, R80, R100 ;  /* 0x00000050083c723c */ /* 0x000fea0000041864 */
[----:B------:R1:W4:Y:S02]  /*2b10*/  MUFU.TANH R112, R0 ;  /* 0x0000000000707308 */ /* 0x0003240000002400 */
[----:B-1----:R-:W-:-:S06]  /*2b20*/  FMUL.FTZ R0, R44, c[0x0][0x2ec] ;  /* 0x0000bb002c007a20 */ /* 0x002fcc0000410000 */
[----:B------:R1:W1:Y:S02]  /*2b30*/  MUFU.TANH R149, R0 ;  /* 0x0000000000957308 */ /* 0x0002640000002400 */
[----:B-1----:R-:W-:-:S06]  /*2b40*/  FMUL.FTZ R0, R45, c[0x0][0x2ec] ;  /* 0x0000bb002d007a20 */ /* 0x002fcc0000410000 */
[----:B------:R1:W-:Y:S02]  /*2b50*/  MUFU.TANH R148, R0 ;  /* 0x0000000000947308 */ /* 0x0003e40000002400 */
[----:B-1----:R-:W-:-:S06]  /*2b60*/  FMUL.FTZ R0, R46, c[0x0][0x2ec] ;  /* 0x0000bb002e007a20 */ /* 0x002fcc0000410000 */
[----:B------:R1:W1:Y:S02]  /*2b70*/  MUFU.TANH R152, R0 ;  /* 0x0000000000987308 */ /* 0x0002640000002400 */
[----:B-1----:R-:W-:Y:S02]  /*2b80*/  FMUL.FTZ R0, R47, c[0x0][0x2ec] ;  /* 0x0000bb002f007a20 */ /* 0x002fe40000410000 */
[----:B------:R-:W1:Y:S04]  /*2b90*/  LDSM.16.M88.4 R44, [R223+0x8800] ;  /* 0x00880000df2c783b */ /* 0x000e680000000200 */
[----:B------:R2:W-:Y:S02]  /*2ba0*/  MUFU.TANH R166, R0 ;  /* 0x0000000000a67308 */ /* 0x0005e40000002400 */
[----:B--2---:R-:W-:-:S06]  /*2bb0*/  FMUL.FTZ R0, R56, c[0x0][0x2ec] ;  /* 0x0000bb0038007a20 */ /* 0x004fcc0000410000 */
[----:B------:R2:W1:Y:S02]  /*2bc0*/  MUFU.TANH R97, R0 ;  /* 0x0000000000617308 */ /* 0x0004640000002400 */
[----:B--2---:R-:W-:Y:S01]  /*2bd0*/  FMUL.FTZ R0, R57, c[0x0][0x2ec] ;  /* 0x0000bb0039007a20 */ /* 0x004fe20000410000 */
[----:B-1----:R-:W-:Y:S05]  /*2be0*/  HMMA.16816.F32.BF16 R24, R16, R44, R24 ;  /* 0x0000002c1018723c */ /* 0x002fea0000041818 */
[----:B------:R1:W2:Y:S03]  /*2bf0*/  MUFU.TANH R98, R0 ;  /* 0x0000000000627308 */ /* 0x0002a60000002400 */
[----:B------:R-:W-:Y:S01]  /*2c00*/  HMMA.16816.F32.BF16 R56, R8, R82, R104 ;  /* 0x000000520838723c */ /* 0x000fe20000041868 */
[----:B------:R-:W-:Y:S01]  /*2c10*/  LDSM.16.M88.4 R8, [R223+0x8c00] ;  /* 0x008c0000df08783b */ /* 0x000fe20000000200 */
[----:B-1----:R-:W-:-:S05]  /*2c20*/  LOP3.LUT R0, R167, 0xffffffe0, RZ, 0xc0, !PT ;  /* 0xffffffe0a7007812 */ /* 0x002fca00078ec0ff */
[C---:B------:R-:W-:Y:S02]  /*2c30*/  IMAD.IADD R0, R165.reuse, 0x1, -R0 ;  /* 0x00000001a5007824 */ /* 0x040fe400078e0a00 */
[----:B------:R-:W-:-:S03]  /*2c40*/  IMAD.SHL.U32 R165, R165, 0x2, RZ ;  /* 0x00000002a5a57824 */ /* 0x000fc600078e00ff */
[----:B------:R-:W-:Y:S02]  /*2c50*/  SHF.R.S32.HI R12, RZ, 0x1f, R0 ;  /* 0x0000001fff0c7819 */ /* 0x000fe40000011400 */
[----:B------:R-:W-:Y:S02]  /*2c60*/  LOP3.LUT R23, R165, 0x6, RZ, 0xc0, !PT ;  /* 0x00000006a5177812 */ /* 0x000fe400078ec0ff */
[----:B------:R-:W-:Y:S02]  /*2c70*/  LEA.HI R0, R12, R0, RZ, 0x2 ;  /* 0x000000000c007211 */ /* 0x000fe400078f10ff */
[----:B------:R-:W-:Y:S02]  /*2c80*/  IADD3 R12, R4, c[0x0][0x2e8], RZ ;  /* 0x0000ba00040c7a10 */ /* 0x000fe40007ffe0ff */
[----:B------:R-:W-:-:S05]  /*2c90*/  SHF.R.S32.HI R172, RZ, 0x2, R0 ;  /* 0x00000002ffac7819 */ /* 0x000fca0000011400 */
[----:B------:R-:W-:Y:S01]  /*2ca0*/  IMAD.IADD R0, R3, 0x1, R172 ;  /* 0x0000000103007824 */ /* 0x000fe200078e02ac */
[----:B------:R-:W-:Y:S01]  /*2cb0*/  IADD3 R3, R72, -c[0x0][0x2e4], -R73 ;  /* 0x8000b90048037a10 */ /* 0x000fe20007ffe849 */
[----:B------:R-:W-:Y:S02]  /*2cc0*/  STL [R1+0x54], R172 ;  /* 0x000054ac01007387 */ /* 0x000fe40000100800 */
[C---:B------:R-:W-:Y:S01]  /*2cd0*/  IMAD.IADD R7, R0.reuse, 0x1, R12 ;  /* 0x0000000100077824 */ /* 0x040fe200078e020c */
[C---:B------:R-:W-:Y:S01]  /*2ce0*/  IADD3 R5, R0.reuse, 0x8, RZ ;  /* 0x0000000800057810 */ /* 0x040fe20007ffe0ff */
[C---:B------:R-:W-:Y:S01]  /*2cf0*/  IMAD.IADD R22, R0.reuse, 0x1, R3 ;  /* 0x0000000100167824 */ /* 0x040fe200078e0203 */
[C---:B------:R-:W-:Y:S02]  /*2d00*/  IADD3 R4, R0.reuse, 0x40, RZ ;  /* 0x0000004000047810 */ /* 0x040fe40007ffe0ff */
[----:B------:R-:W-:Y:S01]  /*2d10*/  IADD3 R0, R0, 0x48, RZ ;  /* 0x0000004800007810 */ /* 0x000fe20007ffe0ff */
[--C-:B------:R-:W-:Y:S01]  /*2d20*/  IMAD.IADD R21, R3, 0x1, R5.reuse ;  /* 0x0000000103157824 */ /* 0x100fe200078e0205 */
[----:B------:R-:W-:Y:S01]  /*2d30*/  IMNMX R233, R7, R72, PT ;  /* 0x0000004807e97217 */ /* 0x000fe20003800200 */
[C---:B------:R-:W-:Y:S01]  /*2d40*/  IMAD.IADD R20, R3.reuse, 0x1, R4 ;  /* 0x0000000103147824 */ /* 0x040fe200078e0204 */
[----:B------:R-:W-:Y:S01]  /*2d50*/  IMNMX R229, RZ, R22, !PT ;  /* 0x00000016ffe57217 */ /* 0x000fe20007800200 */
[C---:B------:R-:W-:Y:S01]  /*2d60*/  IMAD.IADD R6, R12.reuse, 0x1, R5 ;  /* 0x000000010c067824 */ /* 0x040fe200078e0205 */
[----:B------:R-:W-:Y:S01]  /*2d70*/  IMNMX R228, RZ, R21, !PT ;  /* 0x00000015ffe47217 */ /* 0x000fe20007800200 */
[----:B------:R-:W-:Y:S01]  /*2d80*/  IMAD.IADD R3, R3, 0x1, R0 ;  /* 0x0000000103037824 */ /* 0x000fe200078e0200 */
[----:B------:R-:W-:Y:S01]  /*2d90*/  IMNMX R227, RZ, R20, !PT ;  /* 0x00000014ffe37217 */ /* 0x000fe20007800200 */
[----:B------:R-:W-:Y:S01]  /*2da0*/  IMAD.IADD R5, R12, 0x1, R4 ;  /* 0x000000010c057824 */ /* 0x000fe200078e0204 */
[-C--:B------:R-:W-:Y:S01]  /*2db0*/  IMNMX R232, R6, R72.reuse, PT ;  /* 0x0000004806e87217 */ /* 0x080fe20003800200 */
[----:B------:R-:W-:Y:S01]  /*2dc0*/  IMAD.IADD R0, R12, 0x1, R0 ;  /* 0x000000010c007824 */ /* 0x000fe200078e0200 */
[----:B------:R-:W-:Y:S01]  /*2dd0*/  IMNMX R226, RZ, R3, !PT ;  /* 0x00000003ffe27217 */ /* 0x000fe20007800200 */
[----:B------:R-:W-:Y:S01]  /*2de0*/  HMMA.16816.F32.BF16 R12, R32, R44, R48 ;  /* 0x0000002c200c723c */ /* 0x000fe20000041830 */
[----:B------:R-:W-:Y:S01]  /*2df0*/  IMAD R4, R236, 0x40, R23 ;  /* 0x00000040ec047824 */ /* 0x000fe200078e0217 */
[-C--:B------:R-:W-:Y:S01]  /*2e00*/  IMNMX R231, R5, R72.reuse, PT ;  /* 0x0000004805e77217 */ /* 0x080fe20003800200 */
[----:B------:R-:W-:Y:S01]  /*2e10*/  FMUL.FTZ R5, R41, c[0x0][0x2ec] ;  /* 0x0000bb0029057a20 */ /* 0x000fe20000410000 */
[----:B------:R-:W-:Y:S01]  /*2e20*/  IMNMX R230, R0, R72, PT ;  /* 0x0000004800e67217 */ /* 0x000fe20003800200 */
[----:B------:R-:W-:Y:S01]  /*2e30*/  FMUL.FTZ R23, R40, c[0x0][0x2ec] ;  /* 0x0000bb0028177a20 */ /* 0x000fe20000410000 */
[C---:B------:R-:W-:Y:S01]  /*2e40*/  IADD3 R0, R4.reuse, 0x1, RZ ;  /* 0x0000000104007810 */ /* 0x040fe20007ffe0ff */
[----:B------:R1:W-:Y:S01]  /*2e50*/  MUFU.TANH R91, R5 ;  /* 0x00000005005b7308 */ /* 0x0003e20000002400 */
[-C--:B------:R-:W-:Y:S01]  /*2e60*/  ISETP.GE.AND P0, PT, R4, R233.reuse, PT ;  /* 0x000000e90400720c */ /* 0x080fe20003f06270 */
[----:B------:R-:W-:Y:S01]  /*2e70*/  FMUL.FTZ R3, R42, c[0x0][0x2ec] ;  /* 0x0000bb002a037a20 */ /* 0x000fe20000410000 */
[----:B------:R-:W-:-:S02]  /*2e80*/  ISETP.GE.AND P1, PT, R0, R233, PT ;  /* 0x000000e90000720c */ /* 0x000fc40003f26270 */
[C---:B------:R-:W-:Y:S02]  /*2e90*/  ISETP.GE.AND P4, PT, R0.reuse, R232, PT ;  /* 0x000000e80000720c */ /* 0x040fe40003f86270 */
[C---:B------:R-:W-:Y:S01]  /*2ea0*/  ISETP.GE.AND P6, PT, R0.reuse, R231, PT ;  /* 0x000000e70000720c */ /* 0x040fe20003fc6270 */
[----:B------:R2:W2:Y:S01]  /*2eb0*/  MUFU.TANH R90, R23 ;  /* 0x00000017005a7308 */ /* 0x0004a20000002400 */
[C---:B------:R-:W-:Y:S02]  /*2ec0*/  ISETP.GE.AND P3, PT, R0.reuse, R230, PT ;  /* 0x000000e60000720c */ /* 0x040fe40003f66270 */
[C---:B------:R-:W-:Y:S02]  /*2ed0*/  ISETP.LT.OR P1, PT, R0.reuse, R229, P1 ;  /* 0x000000e50000720c */ /* 0x040fe40000f21670 */
[C---:B------:R-:W-:Y:S02]  /*2ee0*/  ISETP.LT.OR P4, PT, R0.reuse, R228, P4 ;  /* 0x000000e40000720c */ /* 0x040fe40002781670 */
[C---:B------:R-:W-:Y:S01]  /*2ef0*/  ISETP.LT.OR P6, PT, R0.reuse, R227, P6 ;  /* 0x000000e30000720c */ /* 0x040fe200037c1670 */
[----:B------:R3:W3:Y:S01]  /*2f00*/  MUFU.TANH R80, R3 ;  /* 0x0000000300507308 */ /* 0x0006e20000002400 */
[----:B------:R-:W-:Y:S01]  /*2f10*/  ISETP.LT.OR P3, PT, R0, R226, P3 ;  /* 0x000000e20000720c */ /* 0x000fe20001f61670 */
[----:B------:R-:W-:Y:S01]  /*2f20*/  FMUL.FTZ R0, R12, c[0x0][0x2ec] ;  /* 0x0000bb000c007a20 */ /* 0x000fe20000410000 */
[C---:B------:R-:W-:Y:S01]  /*2f30*/  ISETP.LT.OR P0, PT, R4.reuse, R229, P0 ;  /* 0x000000e50400720c */ /* 0x040fe20000701670 */
[----:B------:R-:W-:Y:S01]  /*2f40*/  FMUL.FTZ R6, R13, c[0x0][0x2ec] ;  /* 0x0000bb000d067a20 */ /* 0x000fe20000410000 */
[----:B------:R-:W-:Y:S01]  /*2f50*/  ISETP.GE.AND P5, PT, R4, R232, PT ;  /* 0x000000e80400720c */ /* 0x000fe20003fa6270 */
[----:B-1----:R-:W-:Y:S01]  /*2f60*/  FMUL.FTZ R5, R14, c[0x0][0x2ec] ;  /* 0x0000bb000e057a20 */ /* 0x002fe20000410000 */
[----:B-----5:R-:W-:Y:S01]  /*2f70*/  FSEL R67, R129, -INF , !P0 ;  /* 0xff80000081437808 */ /* 0x020fe20004000000 */
[----:B------:R-:W-:Y:S01]  /*2f80*/  FMUL.FTZ R7, R15, c[0x0][0x2ec] ;  /* 0x0000bb000f077a20 */ /* 0x000fe20000410000 */
[----:B--2---:R-:W-:Y:S01]  /*2f90*/  HMMA.16816.F32.BF16 R20, R36, R54, R84 ;  /* 0x000000362414723c */ /* 0x004fe20000041854 */
[C---:B------:R-:W-:Y:S01]  /*2fa0*/  ISETP.GE.AND P0, PT, R4.reuse, R230, PT ;  /* 0x000000e60400720c */ /* 0x040fe20003f06270 */
[----:B------:R1:W-:Y:S01]  /*2fb0*/  MUFU.TANH R81, R0 ;  /* 0x0000000000517308 */ /* 0x0003e20000002400 */
[----:B------:R-:W-:-:S02]  /*2fc0*/  ISETP.LT.OR P5, PT, R4, R228, P5 ;  /* 0x000000e40400720c */ /* 0x000fc40002fa1670 */
[----:B------:R-:W-:Y:S01]  /*2fd0*/  ISETP.LT.OR P0, PT, R4, R226, P0 ;  /* 0x000000e20400720c */ /* 0x000fe20000701670 */
[----:B---3--:R-:W-:Y:S02]  /*2fe0*/  FMUL.FTZ R3, R43, c[0x0][0x2ec] ;  /* 0x0000bb002b037a20 */ /* 0x008fe40000410000 */
[----:B------:R-:W-:Y:S01]  /*2ff0*/  HMMA.16816.F32.BF16 R12, R28, R54, R76 ;  /* 0x000000361c0c723c */ /* 0x000fe2000004184c */
[----:B------:R-:W-:Y:S01]  /*3000*/  FSEL R72, R128, -INF , !P5 ;  /* 0xff80000080487808 */ /* 0x000fe20006800000 */
[----:B------:R2:W-:Y:S01]  /*3010*/  MUFU.TANH R89, R6 ;  /* 0x0000000600597308 */ /* 0x0005e20000002400 */
[----:B------:R-:W-:Y:S02]  /*3020*/  FSEL R65, R120, -INF , !P0 ;  /* 0xff80000078417808 */ /* 0x000fe40004000000 */
[----:B------:R-:W-:Y:S02]  /*3030*/  FSEL R66, R130, -INF , !P1 ;  /* 0xff80000082427808 */ /* 0x000fe40004800000 */
[----:B------:R-:W-:-:S02]  /*3040*/  FSEL R73, R127, -INF , !P4 ;  /* 0xff8000007f497808 */ /* 0x000fc40006000000 */
[C---:B------:R-:W-:Y:S01]  /*3050*/  ISETP.GE.AND P2, PT, R4.reuse, R231, PT ;  /* 0x000000e70400720c */ /* 0x040fe20003f46270 */
[----:B------:R3:W5:Y:S01]  /*3060*/  MUFU.TANH R101, R3 ;  /* 0x0000000300657308 */ /* 0x0007620000002400 */
[C---:B-1----:R-:W-:Y:S02]  /*3070*/  IADD3 R0, R4.reuse, 0x9, RZ ;  /* 0x0000000904007810 */ /* 0x042fe40007ffe0ff */
[----:B------:R-:W-:Y:S02]  /*3080*/  ISETP.LT.OR P2, PT, R4, R227, P2 ;  /* 0x000000e30400720c */ /* 0x000fe40001741670 */
[----:B------:R-:W-:Y:S02]  /*3090*/  FSEL R52, R126, -INF , !P6 ;  /* 0xff8000007e347808 */ /* 0x000fe40007000000 */
[----:B------:R-:W-:Y:S01]  /*30a0*/  FSEL R53, R125, -INF , !P2 ;  /* 0xff8000007d357808 */ /* 0x000fe20005000000 */
[----:B------:R1:W1:Y:S01]  /*30b0*/  MUFU.TANH R79, R5 ;  /* 0x00000005004f7308 */ /* 0x0002620000002400 */
[----:B--2---:R-:W-:Y:S01]  /*30c0*/  FMUL.FTZ R6, R26, c[0x0][0x2ec] ;  /* 0x0000bb001a067a20 */ /* 0x004fe20000410000 */
[----:B------:R-:W-:-:S02]  /*30d0*/  FSEL R64, R122, -INF , !P3 ;  /* 0xff8000007a407808 */ /* 0x000fc40005800000 */
[----:B------:R-:W-:Y:S02]  /*30e0*/  ISETP.GE.AND P2, PT, R0, R233, PT ;  /* 0x000000e90000720c */ /* 0x000fe40003f46270 */
[----:B------:R-:W-:Y:S01]  /*30f0*/  HMMA.16816.F32.BF16 R48, R32, R46, R12 ;  /* 0x0000002e2030723c */ /* 0x000fe2000004180c */
[----:B------:R-:W2:Y:S01]  /*3100*/  LDSM.16.M88.4 R12, [R221+0x8c00] ;  /* 0x008c0000dd0c783b */ /* 0x000ea20000000200 */
[----:B---3--:R-:W-:Y:S01]  /*3110*/  IADD3 R3, R4, 0x8, RZ ;  /* 0x0000000804037810 */ /* 0x008fe20007ffe0ff */
[----:B------:R-:W-:Y:S01]  /*3120*/  MUFU.TANH R69, R6 ;  /* 0x0000000600457308 */ /* 0x000fe20000002400 */
[----:B------:R-:W-:Y:S01]  /*3130*/  ISETP.GE.AND P6, PT, R0, R232, PT ;  /* 0x000000e80000720c */ /* 0x000fe20003fc6270 */
[----:B------:R-:W-:-:S04]  /*3140*/  DEPBAR.LE SB0, 0x0 ;  /* 0x000080000000791a */ /* 0x000fc80000000000 */
[----:B------:R-:W-:Y:S01]  /*3150*/  ISETP.GE.AND P5, PT, R3, R233, PT ;  /* 0x000000e90300720c */ /* 0x000fe20003fa6270 */
[----:B-1----:R-:W-:Y:S01]  /*3160*/  FMUL.FTZ R5, R27, c[0x0][0x2ec] ;  /* 0x0000bb001b057a20 */ /* 0x002fe20000410000 */
[C---:B------:R-:W-:Y:S01]  /*3170*/  ISETP.GE.AND P0, PT, R3.reuse, R232, PT ;  /* 0x000000e80300720c */ /* 0x040fe20003f06270 */
[----:B------:R-:W-:Y:S01]  /*3180*/  MUFU.TANH R82, R7 ;  /* 0x0000000700527308 */ /* 0x000fe20000002400 */
[C---:B------:R-:W-:Y:S02]  /*3190*/  ISETP.GE.AND P1, PT, R3.reuse, R231, PT ;  /* 0x000000e70300720c */ /* 0x040fe40003f26270 */
[C---:B------:R-:W-:Y:S02]  /*31a0*/  ISETP.GE.AND P4, PT, R3.reuse, R230, PT ;  /* 0x000000e60300720c */ /* 0x040fe40003f86270 */
[C---:B------:R-:W-:Y:S02]  /*31b0*/  ISETP.LT.OR P5, PT, R3.reuse, R229, P5 ;  /* 0x000000e50300720c */ /* 0x040fe40002fa1670 */
[C---:B------:R-:W-:Y:S01]  /*31c0*/  ISETP.LT.OR P0, PT, R3.reuse, R228, P0 ;  /* 0x000000e40300720c */ /* 0x040fe20000701670 */
[----:B------:R1:W-:Y:S01]  /*31d0*/  MUFU.TANH R76, R5 ;  /* 0x00000005004c7308 */ /* 0x0003e20000002400 */
[----:B------:R-:W-:-:S02]  /*31e0*/  ISETP.LT.OR P1, PT, R3, R227, P1 ;  /* 0x000000e30300720c */ /* 0x000fc40000f21670 */
[----:B------:R-:W-:Y:S01]  /*31f0*/  ISETP.LT.OR P4, PT, R3, R226, P4 ;  /* 0x000000e20300720c */ /* 0x000fe20002781670 */
[----:B------:R-:W-:Y:S01]  /*3200*/  FMUL.FTZ R3, R24, c[0x0][0x2ec] ;  /* 0x0000bb0018037a20 */ /* 0x000fe20000410000 */
[----:B------:R-:W-:Y:S02]  /*3210*/  FSEL R68, R121, -INF , !P5 ;  /* 0xff80000079447808 */ /* 0x000fe40006800000 */
[C---:B------:R-:W-:Y:S01]  /*3220*/  ISETP.GE.AND P3, PT, R0.reuse, R231, PT ;  /* 0x000000e70000720c */ /* 0x040fe20003f66270 */
[----:B------:R3:W3:Y:S01]  /*3230*/  MUFU.TANH R77, R3 ;  /* 0x00000003004d7308 */ /* 0x0006e20000002400 */
[C---:B------:R-:W-:Y:S02]  /*3240*/  ISETP.GE.AND P5, PT, R0.reuse, R230, PT ;  /* 0x000000e60000720c */ /* 0x040fe40003fa6270 */
[C---:B------:R-:W-:Y:S02]  /*3250*/  ISETP.LT.OR P2, PT, R0.reuse, R229, P2 ;  /* 0x000000e50000720c */ /* 0x040fe40001741670 */
[----:B------:R-:W-:-:S02]  /*3260*/  ISETP.LT.OR P6, PT, R0, R228, P6 ;  /* 0x000000e40000720c */ /* 0x000fc400037c1670 */
[----:B------:R-:W-:Y:S01]  /*3270*/  ISETP.LT.OR P3, PT, R0, R227, P3 ;  /* 0x000000e30000720c */ /* 0x000fe20001f61670 */
[----:B-1----:R-:W-:Y:S01]  /*3280*/  FMUL.FTZ R5, R48, c[0x0][0x2ec] ;  /* 0x0000bb0030057a20 */ /* 0x002fe20000410000 */
[----:B------:R-:W-:Y:S02]  /*3290*/  ISETP.LT.OR P5, PT, R0, R226, P5 ;  /* 0x000000e20000720c */ /* 0x000fe40002fa1670 */
[----:B------:R-:W-:Y:S01]  /*32a0*/  IADD3 R0, R4, 0x10, RZ ;  /* 0x0000001004007810 */ /* 0x000fe20007ffe0ff */
[----:B------:R1:W-:Y:S01]  /*32b0*/  MUFU.TANH R74, R5 ;  /* 0x00000005004a7308 */ /* 0x0003e20000002400 */
[----:B------:R-:W-:Y:S01]  /*32c0*/  FSEL R70, R123, -INF , !P0 ;  /* 0xff8000007b467808 */ /* 0x000fe20004000000 */
[----:B--2---:R-:W-:Y:S01]  /*32d0*/  HMMA.16816.F32.BF16 R40, R36, R12, R92 ;  /* 0x0000000c2428723c */ /* 0x004fe2000004185c */
[----:B------:R-:W-:Y:S01]  /*32e0*/  ISETP.GE.AND P0, PT, R0, R233, PT ;  /* 0x000000e90000720c */ /* 0x000fe20003f06270 */
[----:B---3--:R-:W-:Y:S01]  /*32f0*/  FMUL.FTZ R3, R25, c[0x0][0x2ec] ;  /* 0x0000bb0019037a20 */ /* 0x008fe20000410000 */
[----:B------:R-:W-:-:S02]  /*3300*/  FSEL R45, R113, -INF , !P1 ;  /* 0xff800000712d7808 */ /* 0x000fc40004800000 */
[----:B------:R-:W-:Y:S01]  /*3310*/  FSEL R54, R99, -INF , !P4 ;  /* 0xff80000063367808 */ /* 0x000fe20006000000 */
[----:B------:R2:W3:Y:S01]  /*3320*/  MUFU.TANH R78, R3 ;  /* 0x00000003004e7308 */ /* 0x0004e20000002400 */
[----:B------:R-:W-:Y:S01]  /*3330*/  FSEL R55, R124, -INF , !P2 ;  /* 0xff8000007c377808 */ /* 0x000fe20005000000 */
[----:B------:R-:W-:Y:S01]  /*3340*/  HMMA.16816.F32.BF16 R24, R16, R46, R20 ;  /* 0x0000002e1018723c */ /* 0x000fe20000041814 */
[C---:B------:R-:W-:Y:S02]  /*3350*/  ISETP.LT.OR P0, PT, R0.reuse, R229, P0 ;  /* 0x000000e50000720c */ /* 0x040fe40000701670 */
[C---:B------:R-:W-:Y:S02]  /*3360*/  ISETP.GE.AND P1, PT, R0.reuse, R232, PT ;  /* 0x000000e80000720c */ /* 0x040fe40003f26270 */
[C---:B------:R-:W-:Y:S01]  /*3370*/  ISETP.GE.AND P4, PT, R0.reuse, R231, PT ;  /* 0x000000e70000720c */ /* 0x040fe20003f86270 */
[----:B-1----:R-:W-:Y:S01]  /*3380*/  FMUL.FTZ R5, R49, c[0x0][0x2ec] ;  /* 0x0000bb0031057a20 */ /* 0x002fe20000410000 */
[----:B------:R-:W-:Y:S01]  /*3390*/  ISETP.GE.AND P2, PT, R0, R230, PT ;  /* 0x000000e60000720c */ /* 0x000fe20003f46270 */
[----:B------:R-:W-:Y:S01]  /*33a0*/  HMMA.16816.F32.BF16 R20, R28, R12, R60 ;  /* 0x0000000c1c14723c */ /* 0x000fe2000004183c */
[----:B------:R-:W-:Y:S01]  /*33b0*/  FSEL R71, R115, -INF , !P6 ;  /* 0xff80000073477808 */ /* 0x000fe20007000000 */
[----:B------:R1:W-:Y:S01]  /*33c0*/  MUFU.TANH R75, R5 ;  /* 0x00000005004b7308 */ /* 0x0003e20000002400 */
[----:B------:R-:W-:-:S02]  /*33d0*/  FSEL R44, R114, -INF , !P3 ;  /* 0xff800000722c7808 */ /* 0x000fc40005800000 */
[----:B----4-:R-:W-:Y:S02]  /*33e0*/  FSEL R47, R112, -INF , !P5 ;  /* 0xff800000702f7808 */ /* 0x010fe40006800000 */
[----:B--2---:R-:W-:Y:S01]  /*33f0*/  IADD3 R3, R4, 0x11, RZ ;  /* 0x0000001104037810 */ /* 0x004fe20007ffe0ff */
[-C--:B------:R-:W-:Y:S01]  /*3400*/  HMMA.16816.F32.BF16 R28, R28, R14.reuse, R56 ;  /* 0x0000000e1c1c723c */ /* 0x080fe20000041838 */
[----:B------:R-:W-:Y:S02]  /*3410*/  FSEL R149, R149, -INF , !P0 ;  /* 0xff80000095957808 */ /* 0x000fe40004000000 */
[C---:B------:R-:W-:Y:S02]  /*3420*/  ISETP.LT.OR P1, PT, R0.reuse, R228, P1 ;  /* 0x000000e40000720c */ /* 0x040fe40000f21670 */
[C---:B------:R-:W-:Y:S02]  /*3430*/  ISETP.LT.OR P4, PT, R0.reuse, R227, P4 ;  /* 0x000000e30000720c */ /* 0x040fe40002781670 */
[----:B------:R-:W-:Y:S01]  /*3440*/  ISETP.LT.OR P2, PT, R0, R226, P2 ;  /* 0x000000e20000720c */ /* 0x000fe20001741670 */
[----:B------:R-:W-:Y:S01]  /*3450*/  HMMA.16816.F32.BF16 R36, R36, R14, R140 ;  /* 0x0000000e2424723c */ /* 0x000fe2000004188c */
[C---:B------:R-:W-:Y:S01]  /*3460*/  ISETP.GE.AND P6, PT, R3.reuse, R233, PT ;  /* 0x000000e90300720c */ /* 0x040fe20003fc6270 */
[----:B-1----:R-:W-:Y:S01]  /*3470*/  FMUL.FTZ R5, R50, c[0x0][0x2ec] ;  /* 0x0000bb0032057a20 */ /* 0x002fe20000410000 */
[----:B------:R-:W-:-:S02]  /*3480*/  ISETP.GE.AND P3, PT, R3, R232, PT ;  /* 0x000000e80300720c */ /* 0x000fc40003f66270 */
[C---:B------:R-:W-:Y:S01]  /*3490*/  ISETP.GE.AND P5, PT, R3.reuse, R231, PT ;  /* 0x000000e70300720c */ /* 0x040fe20003fa6270 */
[----:B------:R1:W2:Y:S01]  /*34a0*/  MUFU.TANH R50, R5 ;  /* 0x0000000500327308 */ /* 0x0002a20000002400 */
[C---:B------:R-:W-:Y:S01]  /*34b0*/  ISETP.GE.AND P0, PT, R3.reuse, R230, PT ;  /* 0x000000e60300720c */ /* 0x040fe20003f06270 */
[C---:B------:R-:W-:Y:S01]  /*34c0*/  HMMA.16816.F32.BF16 R20, R32.reuse, R8, R20 ;  /* 0x000000082014723c */ /* 0x040fe20000041814 */
[----:B------:R-:W-:Y:S02]  /*34d0*/  IADD3 R0, R4, 0x18, RZ ;  /* 0x0000001804007810 */ /* 0x000fe40007ffe0ff */
[C---:B------:R-:W-:Y:S02]  /*34e0*/  ISETP.LT.OR P6, PT, R3.reuse, R229, P6 ;  /* 0x000000e50300720c */ /* 0x040fe400037c1670 */
[C---:B------:R-:W-:Y:S02]  /*34f0*/  ISETP.LT.OR P3, PT, R3.reuse, R228, P3 ;  /* 0x000000e40300720c */ /* 0x040fe40001f61670 */
[C---:B------:R-:W-:Y:S01]  /*3500*/  ISETP.LT.OR P5, PT, R3.reuse, R227, P5 ;  /* 0x000000e30300720c */ /* 0x040fe20002fa1670 */
[----:B------:R-:W-:Y:S01]  /*3510*/  HMMA.16816.F32.BF16 R32, R32, R10, R28 ;  /* 0x0000000a2020723c */ /* 0x000fe2000004181c */
[----:B------:R-:W-:Y:S01]  /*3520*/  ISETP.LT.OR P0, PT, R3, R226, P0 ;  /* 0x000000e20300720c */ /* 0x000fe20000701670 */
[----:B------:R-:W-:Y:S01]  /*3530*/  FMUL.FTZ R3, R51, c[0x0][0x2ec] ;  /* 0x0000bb0033037a20 */ /* 0x000fe20000410000 */
[----:B------:R-:W-:-:S02]  /*3540*/  FSEL R152, R152, -INF , !P1 ;  /* 0xff80000098987808 */ /* 0x000fc40004800000 */
[----:B------:R-:W-:Y:S01]  /*3550*/  FSEL R61, R97, -INF , !P4 ;  /* 0xff800000613d7808 */ /* 0x000fe20006000000 */
[----:B------:R4:W-:Y:S01]  /*3560*/  MUFU.TANH R60, R3 ;  /* 0x00000003003c7308 */ /* 0x0009e20000002400 */
[----:B------:R-:W-:Y:S01]  /*3570*/  ISETP.GE.AND P1, PT, R0, R233, PT ;  /* 0x000000e90000720c */ /* 0x000fe20003f26270 */
[----:B-1----:R-:W-:Y:S01]  /*3580*/  FMUL.FTZ R5, R24, c[0x0][0x2ec] ;  /* 0x0000bb0018057a20 */ /* 0x002fe20000410000 */
[C---:B------:R-:W-:Y:S02]  /*3590*/  ISETP.GE.AND P4, PT, R0.reuse, R232, PT ;  /* 0x000000e80000720c */ /* 0x040fe40003f86270 */
[C---:B------:R-:W-:Y:S02]  /*35a0*/  ISETP.LT.OR P1, PT, R0.reuse, R229, P1 ;  /* 0x000000e50000720c */ /* 0x040fe40000f21670 */
[----:B------:R-:W-:Y:S01]  /*35b0*/  ISETP.LT.OR P4, PT, R0, R228, P4 ;  /* 0x000000e40000720c */ /* 0x000fe20002781670 */
[----:B------:R1:W1:Y:S01]  /*35c0*/  MUFU.TANH R48, R5 ;  /* 0x0000000500307308 */ /* 0x0002620000002400 */
[----:B------:R-:W-:Y:S01]  /*35d0*/  FSEL R166, R166, -INF , !P3 ;  /* 0xff800000a6a67808 */ /* 0x000fe20005800000 */
[----:B------:R-:W-:Y:S01]  /*35e0*/  FMUL.FTZ R6, R21, c[0x0][0x2ec] ;  /* 0x0000bb0015067a20 */ /* 0x000fe20000410000 */
[----:B------:R-:W-:Y:S01]  /*35f0*/  FSEL R107, R96, -INF , !P0 ;  /* 0xff800000606b7808 */ /* 0x000fe20004000000 */
[----:B------:R-:W-:Y:S01]  /*3600*/  FMUL.FTZ R7, R23, c[0x0][0x2ec] ;  /* 0x0000bb0017077a20 */ /* 0x000fe20000410000 */
[----:B------:R-:W-:-:S02]  /*3610*/  FSEL R139, R139, -INF , !P1 ;  /* 0xff8000008b8b7808 */ /* 0x000fc40004800000 */
[----:B------:R-:W-:Y:S01]  /*3620*/  FSEL R164, R164, -INF , !P4 ;  /* 0xff800000a4a47808 */ /* 0x000fe20006000000 */
[----:B------:R-:W-:Y:S01]  /*3630*/  MUFU.TANH R6, R6 ;  /* 0x0000000600067308 */ /* 0x000fe20000002400 */
[----:B----4-:R-:W-:Y:S01]  /*3640*/  IADD3 R3, R4, 0x19, RZ ;  /* 0x0000001904037810 */ /* 0x010fe20007ffe0ff */
[----:B------:R-:W-:Y:S01]  /*3650*/  FMUL.FTZ R34, R34, c[0x0][0x2ec] ;  /* 0x0000bb0022227a20 */ /* 0x000fe20000410000 */
[----:B------:R-:W-:Y:S01]  /*3660*/  FSEL R136, R136, -INF , !P2 ;  /* 0xff80000088887808 */ /* 0x000fe20005000000 */
[----:B------:R-:W-:Y:S01]  /*3670*/  FMUL.FTZ R32, R32, c[0x0][0x2ec] ;  /* 0x0000bb0020207a20 */ /* 0x000fe20000410000 */
[----:B------:R-:W-:Y:S01]  /*3680*/  ISETP.GE.AND P3, PT, R3, R233, PT ;  /* 0x000000e90300720c */ /* 0x000fe20003f66270 */
[----:B------:R-:W-:Y:S01]  /*3690*/  FMUL.FTZ R33, R33, c[0x0][0x2ec] ;  /* 0x0000bb0021217a20 */ /* 0x000fe20000410000 */
[----:B------:R-:W-:Y:S01]  /*36a0*/  ISETP.GE.AND P0, PT, R3, R232, PT ;  /* 0x000000e80300720c */ /* 0x000fe20003f06270 */
[----:B-1----:R-:W-:Y:S01]  /*36b0*/  FMUL.FTZ R5, R25, c[0x0][0x2ec] ;  /* 0x0000bb0019057a20 */ /* 0x002fe20000410000 */
[C---:B------:R-:W-:Y:S01]  /*36c0*/  ISETP.GE.AND P1, PT, R3.reuse, R231, PT ;  /* 0x000000e70300720c */ /* 0x040fe20003f26270 */
[----:B------:R-:W-:Y:S01]  /*36d0*/  MUFU.TANH R34, R34 ;  /* 0x0000002200227308 */ /* 0x000fe20000002400 */
[----:B------:R-:W-:Y:S01]  /*36e0*/  ISETP.GE.AND P4, PT, R3, R230, PT ;  /* 0x000000e60300720c */ /* 0x000fe20003f86270 */
[----:B------:R-:W-:Y:S01]  /*36f0*/  FMUL.FTZ R35, R35, c[0x0][0x2ec] ;  /* 0x0000bb0023237a20 */ /* 0x000fe20000410000 */
[----:B------:R-:W-:-:S02]  /*3700*/  ISETP.LT.OR P3, PT, R3, R229, P3 ;  /* 0x000000e50300720c */ /* 0x000fc40001f61670 */
[C---:B------:R-:W-:Y:S02]  /*3710*/  ISETP.LT.OR P0, PT, R3.reuse, R228, P0 ;  /* 0x000000e40300720c */ /* 0x040fe40000701670 */
[C---:B------:R-:W-:Y:S01]  /*3720*/  ISETP.LT.OR P1, PT, R3.reuse, R227, P1 ;  /* 0x000000e30300720c */ /* 0x040fe20000f21670 */
[----:B------:R1:W-:Y:S01]  /*3730*/  MUFU.TANH R49, R5 ;  /* 0x0000000500317308 */ /* 0x0003e20000002400 */
[----:B------:R-:W-:Y:S01]  /*3740*/  ISETP.LT.OR P4, PT, R3, R226, P4 ;  /* 0x000000e20300720c */ /* 0x000fe20002781670 */
[----:B------:R-:W-:Y:S01]  /*3750*/  FMUL.FTZ R3, R27, c[0x0][0x2ec] ;  /* 0x0000bb001b037a20 */ /* 0x000fe20000410000 */
[----:B------:R-:W-:Y:S02]  /*3760*/  FSEL R148, R148, -INF , !P6 ;  /* 0xff80000094947808 */ /* 0x000fe40007000000 */
[C---:B------:R-:W-:Y:S02]  /*3770*/  ISETP.GE.AND P2, PT, R0.reuse, R231, PT ;  /* 0x000000e70000720c */ /* 0x040fe40003f46270 */
[C---:B------:R-:W-:Y:S01]  /*3780*/  ISETP.GE.AND P6, PT, R0.reuse, R230, PT ;  /* 0x000000e60000720c */ /* 0x040fe20003fc6270 */
[----:B------:R4:W-:Y:S01]  /*3790*/  MUFU.TANH R13, R3 ;  /* 0x00000003000d7308 */ /* 0x0009e20000002400 */
[----:B------:R-:W-:-:S02]  /*37a0*/  ISETP.LT.OR P2, PT, R0, R227, P2 ;  /* 0x000000e30000720c */ /* 0x000fc40001741670 */
[----:B------:R-:W-:Y:S02]  /*37b0*/  ISETP.LT.OR P6, PT, R0, R226, P6 ;  /* 0x000000e20000720c */ /* 0x000fe400037c1670 */
[----:B------:R-:W-:Y:S02]  /*37c0*/  IADD3 R0, R4, 0x20, RZ ;  /* 0x0000002004007810 */ /* 0x000fe40007ffe0ff */
[----:B------:R-:W-:Y:S01]  /*37d0*/  FSEL R100, R98, -INF , !P5 ;  /* 0xff80000062647808 */ /* 0x000fe20006800000 */
[----:B-1----:R-:W-:Y:S01]  /*37e0*/  FMUL.FTZ R5, R26, c[0x0][0x2ec] ;  /* 0x0000bb001a057a20 */ /* 0x002fe20000410000 */
[----:B------:R-:W-:Y:S01]  /*37f0*/  FSEL R56, R90, -INF , !P2 ;  /* 0xff8000005a387808 */ /* 0x000fe20005000000 */
[----:B------:R-:W-:Y:S01]  /*3800*/  HMMA.16816.F32.BF16 R24, R16, R8, R40 ;  /* 0x000000081018723c */ /* 0x000fe20000041828 */
[C---:B------:R-:W-:Y:S01]  /*3810*/  ISETP.GE.AND P5, PT, R0.reuse, R233, PT ;  /* 0x000000e90000720c */ /* 0x040fe20003fa6270 */
[----:B------:R1:W1:Y:S01]  /*3820*/  MUFU.TANH R46, R5 ;  /* 0x00000005002e7308 */ /* 0x0002620000002400 */
[----:B------:R-:W-:-:S02]  /*3830*/  ISETP.GE.AND P2, PT, R0, R232, PT ;  /* 0x000000e80000720c */ /* 0x000fc40003f46270 */
[----:B------:R-:W-:Y:S01]  /*3840*/  ISETP.LT.OR P5, PT, R0, R229, P5 ;  /* 0x000000e50000720c */ /* 0x000fe20002fa1670 */
[----:B----4-:R-:W-:Y:S01]  /*3850*/  FMUL.FTZ R3, R20, c[0x0][0x2ec] ;  /* 0x0000bb0014037a20 */ /* 0x010fe20000410000 */
[----:B------:R-:W-:Y:S01]  /*3860*/  ISETP.LT.OR P2, PT, R0, R228, P2 ;  /* 0x000000e40000720c */ /* 0x000fe20001741670 */
[----:B------:R-:W-:Y:S01]  /*3870*/  HMMA.16816.F32.BF16 R16, R16, R10, R36 ;  /* 0x0000000a1010723c */ /* 0x000fe20000041824 */
[----:B------:R-:W-:Y:S01]  /*3880*/  FSEL R106, R80, -INF , !P6 ;  /* 0xff800000506a7808 */ /* 0x000fe20007000000 */
[----:B------:R4:W2:Y:S01]  /*3890*/  MUFU.TANH R12, R3 ;  /* 0x00000003000c7308 */ /* 0x0008a20000002400 */
[----:B------:R-:W-:Y:S02]  /*38a0*/  FSEL R137, R137, -INF , !P3 ;  /* 0xff80000089897808 */ /* 0x000fe40005800000 */
[----:B------:R-:W-:Y:S02]  /*38b0*/  FSEL R138, R138, -INF , !P0 ;  /* 0xff8000008a8a7808 */ /* 0x000fe40004000000 */
[----:B------:R-:W-:-:S02]  /*38c0*/  ISETP.GE.AND P6, PT, R0, R231, PT ;  /* 0x000000e70000720c */ /* 0x000fc40003fc6270 */
[----:B------:R-:W-:Y:S01]  /*38d0*/  ISETP.GE.AND P3, PT, R0, R230, PT ;  /* 0x000000e60000720c */ /* 0x000fe20003f66270 */
[----:B-1----:R-:W-:Y:S01]  /*38e0*/  FMUL.FTZ R5, R22, c[0x0][0x2ec] ;  /* 0x0000bb0016057a20 */ /* 0x002fe20000410000 */
[----:B-----5:R-:W-:Y:S01]  /*38f0*/  FSEL R101, R101, -INF , !P4 ;  /* 0xff80000065657808 */ /* 0x020fe20006000000 */
[----:B------:R-:W-:Y:S01]  /*3900*/  MUFU.TANH R7, R7 ;  /* 0x0000000700077308 */ /* 0x000fe20000002400 */
[----:B------:R-:W-:Y:S02]  /*3910*/  FSEL R181, R81, -INF , !P5 ;  /* 0xff80000051b57808 */ /* 0x000fe40006800000 */
[----:B------:R-:W-:Y:S01]  /*3920*/  FSEL R186, R79, -INF , !P2 ;  /* 0xff8000004fba7808 */ /* 0x000fe20005000000 */
[----:B------:R-:W-:Y:S01]  /*3930*/  FMUL.FTZ R24, R24, c[0x0][0x2ec] ;  /* 0x0000bb0018187a20 */ /* 0x000fe20000410000 */
[----:B------:R-:W-:Y:S01]  /*3940*/  ISETP.LT.OR P6, PT, R0, R227, P6 ;  /* 0x000000e30000720c */ /* 0x000fe200037c1670 */
[----:B------:R-:W-:Y:S01]  /*3950*/  FMUL.FTZ R26, R26, c[0x0][0x2ec] ;  /* 0x0000bb001a1a7a20 */ /* 0x000fe20000410000 */
[----:B----4-:R-:W-:Y:S01]  /*3960*/  IADD3 R3, R4, 0x21, RZ ;  /* 0x0000002104037810 */ /* 0x010fe20007ffe0ff */
[----:B------:R-:W1:Y:S01]  /*3970*/  MUFU.TANH R5, R5 ;  /* 0x0000000500057308 */ /* 0x000e620000002400 */
[----:B------:R-:W-:Y:S01]  /*3980*/  ISETP.LT.OR P3, PT, R0, R226, P3 ;  /* 0x000000e20000720c */ /* 0x000fe20001f61670 */
[----:B------:R-:W-:Y:S01]  /*3990*/  FMUL.FTZ R25, R25, c[0x0][0x2ec] ;  /* 0x0000bb0019197a20 */ /* 0x000fe20000410000 */
[----:B------:R-:W-:Y:S01]  /*39a0*/  ISETP.GE.AND P0, PT, R3, R233, PT ;  /* 0x000000e90300720c */ /* 0x000fe20003f06270 */
[----:B------:R-:W-:Y:S01]  /*39b0*/  FMUL.FTZ R27, R27, c[0x0][0x2ec] ;  /* 0x0000bb001b1b7a20 */ /* 0x000fe20000410000 */
[C---:B------:R-:W-:Y:S01]  /*39c0*/  ISETP.GE.AND P4, PT, R3.reuse, R232, PT ;  /* 0x000000e80300720c */ /* 0x040fe20003f86270 */
[----:B------:R-:W-:Y:S01]  /*39d0*/  FMUL.FTZ R16, R16, c[0x0][0x2ec] ;  /* 0x0000bb0010107a20 */ /* 0x000fe20000410000 */
[C---:B------:R-:W-:Y:S01]  /*39e0*/  ISETP.GE.AND P5, PT, R3.reuse, R231, PT ;  /* 0x000000e70300720c */ /* 0x040fe20003fa6270 */
[----:B------:R-:W4:Y:S01]  /*39f0*/  MUFU.TANH R24, R24 ;  /* 0x0000001800187308 */ /* 0x000f220000002400 */
[----:B------:R-:W-:Y:S01]  /*3a00*/  ISETP.GE.AND P2, PT, R3, R230, PT ;  /* 0x000000e60300720c */ /* 0x000fe20003f46270 */
[----:B------:R-:W-:Y:S01]  /*3a10*/  FMUL.FTZ R17, R17, c[0x0][0x2ec] ;  /* 0x0000bb0011117a20 */ /* 0x000fe20000410000 */
[----:B------:R-:W-:Y:S01]  /*3a20*/  ISETP.LT.OR P0, PT, R3, R229, P0 ;  /* 0x000000e50300720c */ /* 0x000fe20000701670 */
[----:B------:R-:W-:Y:S01]  /*3a30*/  FMUL.FTZ R19, R19, c[0x0][0x2ec] ;  /* 0x0000bb0013137a20 */ /* 0x000fe20000410000 */
[----:B------:R-:W-:-:S02]  /*3a40*/  IADD3 R0, R4, 0x28, RZ ;  /* 0x0000002804007810 */ /* 0x000fc40007ffe0ff */
[C---:B------:R-:W-:Y:S01]  /*3a50*/  ISETP.LT.OR P4, PT, R3.reuse, R228, P4 ;  /* 0x000000e40300720c */ /* 0x040fe20002781670 */
[----:B------:R-:W5:Y:S01]  /*3a60*/  MUFU.TANH R26, R26 ;  /* 0x0000001a001a7308 */ /* 0x000f620000002400 */
[C---:B------:R-:W-:Y:S02]  /*3a70*/  ISETP.LT.OR P5, PT, R3.reuse, R227, P5 ;  /* 0x000000e30300720c */ /* 0x040fe40002fa1670 */
[----:B------:R-:W-:Y:S02]  /*3a80*/  ISETP.LT.OR P2, PT, R3, R226, P2 ;  /* 0x000000e20300720c */ /* 0x000fe40001741670 */
[----:B------:R-:W-:Y:S02]  /*3a90*/  FSEL R51, R91, -INF , !P1 ;  /* 0xff8000005b337808 */ /* 0x000fe40004800000 */
[----:B------:R-:W-:Y:S01]  /*3aa0*/  FSEL R168, R77, -INF , !P6 ;  /* 0xff8000004da87808 */ /* 0x000fe20007000000 */
[----:B------:R-:W1:Y:S01]  /*3ab0*/  MUFU.TANH R25, R25 ;  /* 0x0000001900197308 */ /* 0x000e620000002400 */
[----:B------:R-:W-:-:S02]  /*3ac0*/  FSEL R174, R69, -INF , !P3 ;  /* 0xff80000045ae7808 */ /* 0x000fc40005800000 */
[----:B------:R-:W-:Y:S02]  /*3ad0*/  FSEL R178, R89, -INF , !P0 ;  /* 0xff80000059b27808 */ /* 0x000fe40004000000 */
[----:B------:R-:W-:Y:S02]  /*3ae0*/  IADD3 R3, R4, 0x29, RZ ;  /* 0x0000002904037810 */ /* 0x000fe40007ffe0ff */
[C---:B------:R-:W-:Y:S01]  /*3af0*/  ISETP.GE.AND P1, PT, R0.reuse, R233, PT ;  /* 0x000000e90000720c */ /* 0x040fe20003f26270 */
[----:B------:R-:W1:Y:S01]  /*3b00*/  MUFU.TANH R27, R27 ;  /* 0x0000001b001b7308 */ /* 0x000e620000002400 */
[C---:B------:R-:W-:Y:S02]  /*3b10*/  ISETP.GE.AND P6, PT, R0.reuse, R232, PT ;  /* 0x000000e80000720c */ /* 0x040fe40003fc6270 */
[C---:B------:R-:W-:Y:S02]  /*3b20*/  ISETP.GE.AND P3, PT, R0.reuse, R231, PT ;  /* 0x000000e70000720c */ /* 0x040fe40003f66270 */
[----:B------:R-:W-:-:S02]  /*3b30*/  ISETP.GE.AND P0, PT, R0, R230, PT ;  /* 0x000000e60000720c */ /* 0x000fc40003f06270 */
[----:B------:R-:W-:Y:S01]  /*3b40*/  FSEL R180, R82, -INF , !P4 ;  /* 0xff80000052b47808 */ /* 0x000fe20006000000 */
[----:B------:R-:W1:Y:S01]  /*3b50*/  MUFU.TANH R32, R32 ;  /* 0x0000002000207308 */ /* 0x000e620000002400 */
[----:B------:R-:W-:Y:S02]  /*3b60*/  ISETP.GE.AND P4, PT, R3, R233, PT ;  /* 0x000000e90300720c */ /* 0x000fe40003f86270 */
[C---:B------:R-:W-:Y:S02]  /*3b70*/  ISETP.LT.OR P1, PT, R0.reuse, R229, P1 ;  /* 0x000000e50000720c */ /* 0x040fe40000f21670 */
[C---:B------:R-:W-:Y:S02]  /*3b80*/  ISETP.LT.OR P6, PT, R0.reuse, R228, P6 ;  /* 0x000000e40000720c */ /* 0x040fe400037c1670 */
[C---:B------:R-:W-:Y:S01]  /*3b90*/  ISETP.LT.OR P3, PT, R0.reuse, R227, P3 ;  /* 0x000000e30000720c */ /* 0x040fe20001f61670 */
[----:B------:R-:W-:Y:S01]  /*3ba0*/  MUFU.TANH R33, R33 ;  /* 0x0000002100217308 */ /* 0x000fe20000002400 */
[----:B------:R-:W-:-:S02]  /*3bb0*/  ISETP.LT.OR P0, PT, R0, R226, P0 ;  /* 0x000000e20000720c */ /* 0x000fc40000701670 */
[----:B------:R-:W-:Y:S02]  /*3bc0*/  IADD3 R0, R4, 0x30, RZ ;  /* 0x0000003004007810 */ /* 0x000fe40007ffe0ff */
[----:B------:R-:W-:Y:S02]  /*3bd0*/  ISETP.LT.OR P4, PT, R3, R229, P4 ;  /* 0x000000e50300720c */ /* 0x000fe40002781670 */
[----:B---3--:R-:W-:Y:S01]  /*3be0*/  FSEL R165, R78, -INF , !P5 ;  /* 0xff8000004ea57808 */ /* 0x008fe20006800000 */
[----:B------:R-:W-:Y:S01]  /*3bf0*/  MUFU.TANH R35, R35 ;  /* 0x0000002300237308 */ /* 0x000fe20000002400 */
[----:B------:R-:W-:Y:S02]  /*3c00*/  FSEL R173, R76, -INF , !P2 ;  /* 0xff8000004cad7808 */ /* 0x000fe40005000000 */
[----:B------:R-:W-:Y:S02]  /*3c10*/  FSEL R176, R74, -INF , !P1 ;  /* 0xff8000004ab07808 */ /* 0x000fe40004800000 */
[----:B--2---:R-:W-:-:S02]  /*3c20*/  FSEL R179, R50, -INF , !P6 ;  /* 0xff80000032b37808 */ /* 0x004fc40007000000 */
[----:B------:R-:W-:Y:S01]  /*3c30*/  FSEL R15, R48, -INF , !P3 ;  /* 0xff800000300f7808 */ /* 0x000fe20005800000 */
[----:B------:R-:W2:Y:S01]  /*3c40*/  MUFU.TANH R16, R16 ;  /* 0x0000001000107308 */ /* 0x000ea20000002400 */
[C---:B------:R-:W-:Y:S02]  /*3c50*/  ISETP.GE.AND P5, PT, R0.reuse, R233, PT ;  /* 0x000000e90000720c */ /* 0x040fe40003fa6270 */
[C---:B------:R-:W-:Y:S02]  /*3c60*/  ISETP.GE.AND P2, PT, R3.reuse, R232, PT ;  /* 0x000000e80300720c */ /* 0x040fe40003f46270 */
[C---:B------:R-:W-:Y:S02]  /*3c70*/  ISETP.GE.AND P1, PT, R3.reuse, R231, PT ;  /* 0x000000e70300720c */ /* 0x040fe40003f26270 */
[----:B------:R-:W-:Y:S01]  /*3c80*/  ISETP.GE.AND P6, PT, R3, R230, PT ;  /* 0x000000e60300720c */ /* 0x000fe20003fc6270 */
[----:B------:R-:W-:Y:S01]  /*3c90*/  MUFU.TANH R17, R17 ;  /* 0x0000001100117308 */ /* 0x000fe20000002400 */
[----:B------:R-:W-:-:S02]  /*3ca0*/  ISETP.GE.AND P3, PT, R0, R232, PT ;  /* 0x000000e80000720c */ /* 0x000fc40003f66270 */
[----:B------:R-:W-:Y:S02]  /*3cb0*/  FSEL R172, R46, -INF , !P0 ;  /* 0xff8000002eac7808 */ /* 0x000fe40004000000 */
[----:B------:R-:W-:Y:S02]  /*3cc0*/  FSEL R175, R75, -INF , !P4 ;  /* 0xff8000004baf7808 */ /* 0x000fe40006000000 */
[C---:B------:R-:W-:Y:S01]  /*3cd0*/  ISETP.GE.AND P0, PT, R0.reuse, R231, PT ;  /* 0x000000e70000720c */ /* 0x040fe20003f06270 */
[----:B------:R-:W-:Y:S01]  /*3ce0*/  MUFU.TANH R19, R19 ;  /* 0x0000001300137308 */ /* 0x000fe20000002400 */
[----:B------:R-:W-:Y:S01]  /*3cf0*/  BAR.SYNC.DEFER_BLOCKING 0x0 ;  /* 0x0000000000007b1d */ /* 0x000fe20000010000 */
[----:B------:R-:W-:Y:S02]  /*3d00*/  ISETP.GE.AND P4, PT, R0, R230, PT ;  /* 0x000000e60000720c */ /* 0x000fe40003f86270 */
[C---:B------:R-:W-:Y:S02]  /*3d10*/  ISETP.LT.OR P2, PT, R3.reuse, R228, P2 ;  /* 0x000000e40300720c */ /* 0x040fe40001741670 */
[----:B------:R-:W-:-:S02]  /*3d20*/  ISETP.LT.OR P1, PT, R3, R227, P1 ;  /* 0x000000e30300720c */ /* 0x000fc40000f21670 */
[----:B------:R-:W-:Y:S02]  /*3d30*/  ISETP.LT.OR P6, PT, R3, R226, P6 ;  /* 0x000000e20300720c */ /* 0x000fe400037c1670 */
[C---:B------:R-:W-:Y:S02]  /*3d40*/  ISETP.LT.OR P5, PT, R0.reuse, R229, P5 ;  /* 0x000000e50000720c */ /* 0x040fe40002fa1670 */
[----:B------:R-:W-:Y:S02]  /*3d50*/  ISETP.LT.OR P3, PT, R0, R228, P3 ;  /* 0x000000e40000720c */ /* 0x000fe40001f61670 */
[----:B------:R-:W-:Y:S02]  /*3d60*/  IADD3 R3, R4, 0x31, RZ ;  /* 0x0000003104037810 */ /* 0x000fe40007ffe0ff */
[C---:B------:R-:W-:Y:S02]  /*3d70*/  ISETP.LT.OR P0, PT, R0.reuse, R227, P0 ;  /* 0x000000e30000720c */ /* 0x040fe40000701670 */
[----:B------:R-:W-:-:S02]  /*3d80*/  ISETP.LT.OR P4, PT, R0, R226, P4 ;  /* 0x000000e20000720c */ /* 0x000fc40002781670 */
[----:B------:R-:W-:Y:S02]  /*3d90*/  IADD3 R0, R4, 0x38, RZ ;  /* 0x0000003804007810 */ /* 0x000fe40007ffe0ff */
[----:B------:R-:W-:Y:S02]  /*3da0*/  FSEL R177, R60, -INF , !P2 ;  /* 0xff8000003cb17808 */ /* 0x000fe40005000000 */
[----:B------:R-:W-:Y:S02]  /*3db0*/  FSEL R167, R13, -INF , !P6 ;  /* 0xff8000000da77808 */ /* 0x000fe40007000000 */
[----:B------:R-:W-:Y:S02]  /*3dc0*/  FSEL R192, R12, -INF , !P5 ;  /* 0xff8000000cc07808 */ /* 0x000fe40006800000 */
[----:B-1----:R-:W-:Y:S02]  /*3dd0*/  FSEL R198, R5, -INF , !P3 ;  /* 0xff80000005c67808 */ /* 0x002fe40005800000 */
[----:B------:R-:W-:-:S02]  /*3de0*/  ISETP.GE.AND P2, PT, R3, R233, PT ;  /* 0x000000e90300720c */ /* 0x000fc40003f46270 */
[C---:B------:R-:W-:Y:S02]  /*3df0*/  ISETP.GE.AND P6, PT, R3.reuse, R232, PT ;  /* 0x000000e80300720c */ /* 0x040fe40003fc6270 */
[C---:B------:R-:W-:Y:S02]  /*3e00*/  ISETP.GE.AND P5, PT, R3.reuse, R231, PT ;  /* 0x000000e70300720c */ /* 0x040fe40003fa6270 */
[C---:B------:R-:W-:Y:S02]  /*3e10*/  ISETP.GE.AND P3, PT, R3.reuse, R230, PT ;  /* 0x000000e60300720c */ /* 0x040fe40003f66270 */
[----:B----4-:R-:W-:Y:S02]  /*3e20*/  FSEL R185, R24, -INF , !P0 ;  /* 0xff80000018b97808 */ /* 0x010fe40004000000 */
[----:B------:R-:W-:Y:S02]  /*3e30*/  ISETP.GE.AND P0, PT, R0, R232, PT ;  /* 0x000000e80000720c */ /* 0x000fe40003f06270 */
[----:B------:R-:W-:-:S02]  /*3e40*/  ISETP.LT.OR P2, PT, R3, R229, P2 ;  /* 0x000000e50300720c */ /* 0x000fc40001741670 */
[C---:B------:R-:W-:Y:S02]  /*3e50*/  ISETP.LT.OR P6, PT, R3.reuse, R228, P6 ;  /* 0x000000e40300720c */ /* 0x040fe400037c1670 */
[C---:B------:R-:W-:Y:S02]  /*3e60*/  ISETP.LT.OR P5, PT, R3.reuse, R227, P5 ;  /* 0x000000e30300720c */ /* 0x040fe40002fa1670 */
[----:B------:R-:W-:Y:S01]  /*3e70*/  ISETP.LT.OR P3, PT, R3, R226, P3 ;  /* 0x000000e20300720c */ /* 0x000fe20001f61670 */
[----:B------:R-:W-:Y:S01]  /*3e80*/  FMUL.FTZ R3, R18, c[0x0][0x2ec] ;  /* 0x0000bb0012037a20 */ /* 0x000fe20000410000 */
[----:B------:R-:W-:Y:S02]  /*3e90*/  ISETP.LT.OR P0, PT, R0, R228, P0 ;  /* 0x000000e40000720c */ /* 0x000fe40000701670 */
[----:B------:R-:W-:Y:S02]  /*3ea0*/  FSEL R14, R49, -INF , !P1 ;  /* 0xff800000310e7808 */ /* 0x000fe40004800000 */
[----:B-----5:R-:W-:Y:S01]  /*3eb0*/  FSEL R190, R26, -INF , !P4 ;  /* 0xff8000001abe7808 */ /* 0x020fe20006000000 */
[----:B------:R-:W1:Y:S01]  /*3ec0*/  MUFU.TANH R3, R3 ;  /* 0x0000000300037308 */ /* 0x000e620000002400 */
[----:B------:R-:W-:-:S02]  /*3ed0*/  FSEL R191, R6, -INF , !P2 ;  /* 0xff80000006bf7808 */ /* 0x000fc40005000000 */
[C---:B------:R-:W-:Y:S02]  /*3ee0*/  ISETP.GE.AND P1, PT, R0.reuse, R233, PT ;  /* 0x000000e90000720c */ /* 0x040fe40003f26270 */
[C---:B------:R-:W-:Y:S02]  /*3ef0*/  ISETP.GE.AND P4, PT, R0.reuse, R231, PT ;  /* 0x000000e70000720c */ /* 0x040fe40003f86270 */
[----:B------:R-:W-:Y:S02]  /*3f00*/  ISETP.GE.AND P2, PT, R0, R230, PT ;  /* 0x000000e60000720c */ /* 0x000fe40003f46270 */
[----:B------:R-:W-:Y:S02]  /*3f10*/  FSEL R195, R34, -INF , !P0 ;  /* 0xff80000022c37808 */ /* 0x000fe40004000000 */
[----:B------:R-:W-:Y:S02]  /*3f20*/  ISETP.GT.AND P0, PT, R236, UR8, PT ;  /* 0x00000008ec007c0c */ /* 0x000fe4000bf04270 */
[----:B------:R-:W-:-:S02]  /*3f30*/  ISETP.LT.OR P1, PT, R0, R229, P1 ;  /* 0x000000e50000720c */ /* 0x000fc40000f21670 */
[C---:B------:R-:W-:Y:S02]  /*3f40*/  ISETP.LT.OR P4, PT, R0.reuse, R227, P4 ;  /* 0x000000e30000720c */ /* 0x040fe40002781670 */
        /* <DEDUP_REMOVED lines=8> */
[C---:B------:R-:W-:Y:S02]  /*3fd0*/  ISETP.GE.AND P3, PT, R0.reuse, R231, PT ;  /* 0x000000e70000720c */ /* 0x040fe40003f66270 */
[C---:B------:R-:W-:Y:S02]  /*3fe0*/  ISETP.GE.AND P1, PT, R0.reuse, R230, PT ;  /* 0x000000e60000720c */ /* 0x040fe40003f26270 */
[----:B------:R-:W-:-:S02]  /*3ff0*/  ISETP.LT.OR P6, PT, R0, R229, P6 ;  /* 0x000000e50000720c */ /* 0x000fc400037c1670 */
[C---:B------:R-:W-:Y:S02]  /*4000*/  ISETP.LT.OR P5, PT, R0.reuse, R228, P5 ;  /* 0x000000e40000720c */ /* 0x040fe40002fa1670 */
[C---:B------:R-:W-:Y:S02]  /*4010*/  ISETP.LT.OR P3, PT, R0.reuse, R227, P3 ;  /* 0x000000e30000720c */ /* 0x040fe40001f61670 */
[----:B------:R-:W-:Y:S01]  /*4020*/  ISETP.LT.OR P1, PT, R0, R226, P1 ;  /* 0x000000e20000720c */ /* 0x000fe20000f21670 */
[----:B------:R-:W-:Y:S01]  /*4030*/  IMAD.IADD R0, R169, 0x1, R88 ;  /* 0x00000001a9007824 */ /* 0x000fe200078e0258 */
[----:B--2---:R-:W-:Y:S02]  /*4040*/  FSEL R182, R16, -INF , !P4 ;  /* 0xff80000010b67808 */ /* 0x004fe40006000000 */
[----:B-1----:R-:W-:Y:S02]  /*4050*/  FSEL R187, R3, -INF , !P2 ;  /* 0xff80000003bb7808 */ /* 0x002fe40005000000 */
[----:B------:R-:W-:-:S02]  /*4060*/  FSEL R193, R33, -INF , !P6 ;  /* 0xff80000021c17808 */ /* 0x000fc40007000000 */
[----:B------:R-:W-:Y:S02]  /*4070*/  FSEL R196, R35, -INF , !P5 ;  /* 0xff80000023c47808 */ /* 0x000fe40006800000 */
[----:B------:R-:W-:Y:S02]  /*4080*/  FSEL R183, R17, -INF , !P3 ;  /* 0xff80000011b77808 */ /* 0x000fe40005800000 */
[----:B------:R-:W-:Y:S01]  /*4090*/  FSEL R188, R19, -INF , !P1 ;  /* 0xff80000013bc7808 */ /* 0x000fe20004800000 */
[----:B------:R-:W-:Y:S05]  /*40a0*/  @!P0 BRA `(.L_x_694) ;  /* 0x0000016000008947 */ /* 0x000fea0003800000 */
[----:B------:R-:W-:Y:S01]  /*40b0*/  IADD3 R8, R199, -0x2, RZ ;  /* 0xfffffffec7087810 */ /* 0x000fe20007ffe0ff */
[----:B------:R-:W-:Y:S02]  /*40c0*/  IMAD.U32 R10, RZ, RZ, UR6 ;  /* 0x00000006ff0a7e24 */ /* 0x000fe4000f8e00ff */
[----:B------:R-:W-:Y:S01]  /*40d0*/  IMAD.U32 R7, RZ, RZ, UR7 ;  /* 0x00000007ff077e24 */ /* 0x000fe2000f8e00ff */
[----:B------:R-:W-:Y:S01]  /*40e0*/  SHF.R.S32.HI R4, RZ, 0x1f, R8 ;  /* 0x0000001fff047819 */ /* 0x000fe20000011408 */
[----:B------:R-:W-:-:S02]  /*40f0*/  IMAD R3, R8, UR9, RZ ;  /* 0x0000000908037c24 */ /* 0x000fc4000f8e02ff */
        /* <DEDUP_REMOVED lines=17> */
.L_x_694:
        /* <DEDUP_REMOVED lines=100> */
[----:B------:R5:W-:Y:S01]  /*4850*/  MUFU.EX2 R251, R0 ;  /* 0x0000000000fb7308 */ /* 0x000be20000000800 */
[----:B--2---:R-:W-:-:S07]  /*4860*/  FFMA.FTZ R6, R65, c[0x0][0x23c], -R3 ;  /* 0x00008f0041067a23 */ /* 0x004fce0000010803 */
[----:B------:R-:W-:Y:S01]  /*4870*/  MUFU.EX2 R252, R2 ;  /* 0x0000000200fc7308 */ /* 0x000fe20000000800 */
[----:B-1----:R-:W-:Y:S02]  /*4880*/  FMNMX.FTZ R105, R4, R5, !PT ;  /* 0x0000000504697209 */ /* 0x002fe40007810000 */
[----:B----4-:R-:W-:Y:S01]  /*4890*/  F2FP.BF16.PACK_AB R4, R39, R38 ;  /* 0x000000262704723e */ /* 0x010fe200000010ff */
[----:B-----5:R-:W-:-:S04]  /*48a0*/  FFMA.FTZ R0, R54, c[0x0][0x23c], -R3 ;  /* 0x00008f0036007a23 */ /* 0x020fc80000010803 */
        /* <DEDUP_REMOVED lines=36> */
[----:B--2---:R-:W-:-:S05]  /*4af0*/  F2FP.BF16.PACK_AB R9, R238, R239 ;  /* 0x000000efee09723e */ /* 0x004fca00000010ff */
[----:B------:R-:W-:Y:S01]  /*4b00*/  FFMA.FTZ R4, R61, c[0x0][0x23c], -R12 ;  /* 0x00008f003d047a23 */ /* 0x000fe2000001080c */
[----:B------:R1:W-:Y:S08]  /*4b10*/  MUFU.EX2 R241, R8 ;  /* 0x0000000800f17308 */ /* 0x0003f00000000800 */
[----:B------:R2:W-:Y:S01]  /*4b20*/  MUFU.EX2 R240, R4 ;  /* 0x0000000400f07308 */ /* 0x0005e20000000800 */
[----:B-1----:R-:W-:-:S07]  /*4b30*/  FFMA.FTZ R8, R71, c[0x0][0x23c], -R2 ;  /* 0x00008f0047087a23 */ /* 0x002fce0000010802 */
[----:B------:R1:W3:Y:S01]  /*4b40*/  MUFU.EX2 R246, R8 ;  /* 0x0000000800f67308 */ /* 0x0002e20000000800 */
[----:B--2---:R-:W-:Y:S01]  /*4b50*/  FFMA.FTZ R4, R100, c[0x0][0x23c], -R12 ;  /* 0x00008f0064047a23 */ /* 0x004fe2000001080c */
[----:B------:R-:W-:-:S06]  /*4b60*/  MOV R100, R39 ;  /* 0x0000002700647202 */ /* 0x000fcc0000000f00 */
[----:B------:R2:W-:Y:S01]  /*4b70*/  MUFU.EX2 R245, R4 ;  /* 0x0000000400f57308 */ /* 0x0005e20000000800 */
[----:B-1----:R-:W-:Y:S02]  /*4b80*/  F2FP.BF16.PACK_AB R8, R242, R247 ;  /* 0x000000f7f208723e */ /* 0x002fe400000010ff */
[----:B---3--:R-:W-:Y:S01]  /*4b90*/  F2FP.BF16.PACK_AB R11, R246, R241 ;  /* 0x000000f1f60b723e */ /* 0x008fe200000010ff */
[----:B--2---:R-:W-:-:S06]  /*4ba0*/  FFMA.FTZ R4, R56, c[0x0][0x23c], -R12 ;  /* 0x00008f0038047a23 */ /* 0x004fcc000001080c */
[C---:B------:R-:W-:Y:S01]  /*4bb0*/  HMMA.16816.F32.BF16 R68, R8.reuse, R24, RZ ;  /* 0x000000180844723c */ /* 0x040fe200000418ff */
[----:B------:R1:W-:Y:S07]  /*4bc0*/  MUFU.EX2 R244, R4 ;  /* 0x0000000400f47308 */ /* 0x0003ee0000000800 */
[C---:B------:R-:W-:Y:S01]  /*4bd0*/  HMMA.16816.F32.BF16 R132, R8.reuse, R26, RZ ;  /* 0x0000001a0884723c */ /* 0x040fe200000418ff */
[----:B------:R-:W-:Y:S07]  /*4be0*/  LDSM.16.MT88.4 R24, [R220+0xa400] ;  /* 0x00a40000dc18783b */ /* 0x000fee0000004200 */
[----:B------:R-:W-:Y:S01]  /*4bf0*/  HMMA.16816.F32.BF16 R60, R8, R16, RZ ;  /* 0x00000010083c723c */ /* 0x000fe200000418ff */
[----:B-1----:R-:W-:-:S04]  /*4c00*/  FFMA.FTZ R4, R51, c[0x0][0x23c], -R12 ;  /* 0x00008f0033047a23 */ /* 0x002fc8000001080c */
[----:B------:R1:W2:Y:S03]  /*4c10*/  MUFU.EX2 R243, R4 ;  /* 0x0000000400f37308 */ /* 0x0002a60000000800 */
[C---:B------:R-:W-:Y:S01]  /*4c20*/  HMMA.16816.F32.BF16 R128, R8.reuse, R18, RZ ;  /* 0x000000120880723c */ /* 0x040fe200000418ff */
[----:B------:R-:W-:Y:S07]  /*4c30*/  LDSM.16.MT88.4 R16, [R222+0x9400] ;  /* 0x00940000de10783b */ /* 0x000fee0000004200 */
[----:B------:R-:W-:Y:S01]  /*4c40*/  HMMA.16816.F32.BF16 R56, R8, R20, RZ ;  /* 0x000000140838723c */ /* 0x000fe200000418ff */
[----:B-1----:R-:W-:-:S07]  /*4c50*/  FFMA.FTZ R4, R136, c[0x0][0x23c], -R3 ;  /* 0x00008f0088047a23 */ /* 0x002fce0000010803 */
[C---:B------:R-:W-:Y:S01]  /*4c60*/  HMMA.16816.F32.BF16 R124, R8.reuse, R22, RZ ;  /* 0x00000016087c723c */ /* 0x040fe200000418ff */
[----:B------:R-:W1:Y:S01]  /*4c70*/  LDSM.16.MT88.4 R20, [R220+0x9400] ;  /* 0x00940000dc14783b */ /* 0x000e620000004200 */
[----:B--2---:R-:W-:Y:S01]  /*4c80*/  F2FP.BF16.PACK_AB R6, R243, R244 ;  /* 0x000000f4f306723e */ /* 0x004fe200000010ff */
[----:B------:R2:W-:Y:S05]  /*4c90*/  MUFU.EX2 R218, R4 ;  /* 0x0000000400da7308 */ /* 0x0005ea0000000800 */
[C---:B------:R-:W-:Y:S08]  /*4ca0*/  HMMA.16816.F32.BF16 R52, R8.reuse, R28, RZ ;  /* 0x0000001c0834723c */ /* 0x040ff000000418ff */
[----:B------:R-:W-:Y:S01]  /*4cb0*/  HMMA.16816.F32.BF16 R140, R8, R30, RZ ;  /* 0x0000001e088c723c */ /* 0x000fe200000418ff */
[----:B------:R-:W3:Y:S01]  /*4cc0*/  LDSM.16.MT88.4 R28, [R222+0xa400] ;  /* 0x00a40000de1c783b */ /* 0x000ee20000004200 */
[----:B--2---:R-:W-:Y:S01]  /*4cd0*/  FFMA.FTZ R4, R107, c[0x0][0x23c], -R3 ;  /* 0x00008f006b047a23 */ /* 0x004fe20000010803 */
[----:B------:R-:W-:-:S03]  /*4ce0*/  MOV R107, R37 ;  /* 0x00000025006b7202 */ /* 0x000fc60000000f00 */
[----:B------:R2:W4:Y:S02]  /*4cf0*/  MUFU.EX2 R237, R4 ;  /* 0x0000000400ed7308 */ /* 0x0005240000000800 */
[C---:B------:R-:W-:Y:S08]  /*4d00*/  HMMA.16816.F32.BF16 R48, R8.reuse, R32, RZ ;  /* 0x000000200830723c */ /* 0x040ff000000418ff */
[----:B------:R-:W-:Y:S01]  /*4d10*/  HMMA.16816.F32.BF16 R144, R8, R34, RZ ;  /* 0x000000220890723c */ /* 0x000fe200000418ff */
[----:B------:R-:W5:Y:S01]  /*4d20*/  LDSM.16.MT88.4 R32, [R220+0xb400] ;  /* 0x00b40000dc20783b */ /* 0x000f620000004200 */
[----:B--2---:R-:W-:-:S06]  /*4d30*/  FFMA.FTZ R4, R106, c[0x0][0x23c], -R3 ;  /* 0x00008f006a047a23 */ /* 0x004fcc0000010803 */
[----:B------:R-:W-:Y:S01]  /*4d40*/  HMMA.16816.F32.BF16 R44, R8, R40, RZ ;  /* 0x00000028082c723c */ /* 0x000fe200000418ff */
[----:B------:R-:W-:Y:S01]  /*4d50*/  MOV R106, R38 ;  /* 0x00000026006a7202 */ /* 0x000fe20000000f00 */
[----:B------:R2:W-:Y:S01]  /*4d60*/  MUFU.EX2 R235, R4 ;  /* 0x0000000400eb7308 */ /* 0x0005e20000000800 */
[----:B----4-:R-:W-:Y:S01]  /*4d70*/  F2FP.BF16.PACK_AB R5, R237, R218 ;  /* 0x000000daed05723e */ /* 0x010fe200000010ff */
[----:B--2---:R-:W-:Y:S01]  /*4d80*/  FFMA.FTZ R4, R101, c[0x0][0x23c], -R3 ;  /* 0x00008f0065047a23 */ /* 0x004fe20000010803 */
[----:B------:R-:W-:Y:S02]  /*4d90*/  MOV R101, R36 ;  /* 0x0000002400657202 */ /* 0x000fe40000000f00 */
[----:B------:R-:W2:Y:S03]  /*4da0*/  LDSM.16.MT88.4 R36, [R222+0xb400] ;  /* 0x00b40000de24783b */ /* 0x000ea60000004200 */
[----:B------:R4:W1:Y:S02]  /*4db0*/  MUFU.EX2 R219, R4 ;  /* 0x0000000400db7308 */ /* 0x0008640000000800 */
[----:B----4-:R-:W-:Y:S01]  /*4dc0*/  FFMA.FTZ R4, R149, c[0x0][0x23c], -R0 ;  /* 0x00008f0095047a23 */ /* 0x010fe20000010800 */
[----:B-1----:R-:W-:-:S05]  /*4dd0*/  F2FP.BF16.PACK_AB R7, R219, R235 ;  /* 0x000000ebdb07723e */ /* 0x002fca00000010ff */
[----:B------:R1:W-:Y:S02]  /*4de0*/  MUFU.EX2 R217, R4 ;  /* 0x0000000400d97308 */ /* 0x0003e40000000800 */
[--C-:B-1----:R-:W-:Y:S02]  /*4df0*/  FFMA.FTZ R4, R148, c[0x0][0x23c], -R0.reuse ;  /* 0x00008f0094047a23 */ /* 0x102fe40000010800 */
[----:B------:R-:W-:Y:S04]  /*4e00*/  HMMA.16816.F32.BF16 R148, R8, R42, RZ ;  /* 0x0000002a0894723c */ /* 0x000fe800000418ff */
[----:B------:R1:W4:Y:S03]  /*4e10*/  MUFU.EX2 R216, R4 ;  /* 0x0000000400d87308 */ /* 0x0003260000000800 */
[----:B------:R-:W-:-:S05]  /*4e20*/  FFMA.FTZ R8, R139, c[0x0][0x23c], -R0 ;  /* 0x00008f008b087a23 */ /* 0x000fca0000010800 */
[----:B------:R2:W-:Y:S01]  /*4e30*/  MUFU.EX2 R215, R8 ;  /* 0x0000000800d77308 */ /* 0x0005e20000000800 */
[----:B-1----:R-:W-:-:S07]  /*4e40*/  F2FP.BF16.PACK_AB R4, R245, R240 ;  /* 0x000000f0f504723e */ /* 0x002fce00000010ff */
        /* <DEDUP_REMOVED lines=8> */
[C---:B---3--:R-:W-:Y:S08]  /*4ed0*/  HMMA.16816.F32.BF16 R112, R4.reuse, R28, R108 ;  /* 0x0000001c0470723c */ /* 0x048ff0000004186c */
[----:B-----5:R-:W-:Y:S01]  /*4ee0*/  HMMA.16816.F32.BF16 R108, R4, R32, R96 ;  /* 0x00000020046c723c */ /* 0x020fe20000041860 */
[----:B-1----:R-:W-:Y:S01]  /*4ef0*/  FFMA.FTZ R8, R166, c[0x0][0x23c], -R2 ;  /* 0x00008f00a6087a23 */ /* 0x002fe20000010802 */
[----:B------:R-:W-:Y:S01]  /*4f00*/  MOV R166, R13 ;  /* 0x0000000d00a67202 */ /* 0x000fe20000000f00 */
[----:B------:R-:W-:-:S02]  /*4f10*/  FFMA.FTZ R13, R172, c[0x0][0x23c], -R3 ;  /* 0x00008f00ac0d7a23 */ /* 0x000fc40000010803 */
[----:B------:R1:W2:Y:S03]  /*4f20*/  MUFU.EX2 R213, R8 ;  /* 0x0000000800d57308 */ /* 0x0002a60000000800 */
[C---:B------:R-:W-:Y:S05]  /*4f30*/  HMMA.16816.F32.BF16 R96, R4.reuse, R36, R92 ;  /* 0x000000240460723c */ /* 0x040fea000004185c */
[----:B------:R3:W-:Y:S03]  /*4f40*/  MUFU.EX2 R202, R13 ;  /* 0x0000000d00ca7308 */ /* 0x0007e60000000800 */
[----:B------:R-:W-:Y:S01]  /*4f50*/  HMMA.16816.F32.BF16 R92, R4, R26, R80 ;  /* 0x0000001a045c723c */ /* 0x000fe20000041850 */
[----:B-1----:R-:W-:-:S07]  /*4f60*/  FFMA.FTZ R8, R164, c[0x0][0x23c], -R2 ;  /* 0x00008f00a4087a23 */ /* 0x002fce0000010802 */
[----:B------:R-:W-:Y:S01]  /*4f70*/  HMMA.16816.F32.BF16 R88, R4, R30, R76 ;  /* 0x0000001e0458723c */ /* 0x000fe2000004184c */
[----:B------:R1:W-:Y:S01]  /*4f80*/  MUFU.EX2 R211, R8 ;  /* 0x0000000800d37308 */ /* 0x0003e20000000800 */
[----:B---3--:R-:W-:-:S06]  /*4f90*/  FFMA.FTZ R13, R167, c[0x0][0x23c], -R3 ;  /* 0x00008f00a70d7a23 */ /* 0x008fcc0000010803 */
[----:B------:R-:W-:Y:S01]  /*4fa0*/  HMMA.16816.F32.BF16 R80, R4, R38, R64 ;  /* 0x000000260450723c */ /* 0x000fe20000041840 */
[----:B------:R3:W-:Y:S01]  /*4fb0*/  MUFU.EX2 R203, R13 ;  /* 0x0000000d00cb7308 */ /* 0x0007e20000000800 */
[----:B-1----:R-:W-:-:S06]  /*4fc0*/  FFMA.FTZ R8, R138, c[0x0][0x23c], -R2 ;  /* 0x00008f008a087a23 */ /* 0x002fcc0000010802 */
[----:B------:R-:W-:Y:S01]  /*4fd0*/  HMMA.16816.F32.BF16 R136, R4, R18, R84 ;  /* 0x000000120488723c */ /* 0x000fe20000041854 */
[----:B------:R1:W5:Y:S01]  /*4fe0*/  MUFU.EX2 R210, R8 ;  /* 0x0000000800d27308 */ /* 0x0003620000000800 */
[----:B---3--:R-:W-:-:S06]  /*4ff0*/  FFMA.FTZ R13, R181, c[0x0][0x23c], -R0 ;  /* 0x00008f00b50d7a23 */ /* 0x008fcc0000010800 */
[----:B------:R-:W-:Y:S01]  /*5000*/  HMMA.16816.F32.BF16 R84, R4, R34, R72 ;  /* 0x000000220454723c */ /* 0x000fe20000041848 */
[----:B------:R3:W-:Y:S06]  /*5010*/  MUFU.EX2 R201, R13 ;  /* 0x0000000d00c97308 */ /* 0x0007ec0000000800 */
[----:B----4-:R-:W-:Y:S02]  /*5020*/  F2FP.BF16.PACK_AB R4, R216, R217 ;  /* 0x000000d9d804723e */ /* 0x010fe400000010ff */
[----:B--2---:R-:W-:Y:S01]  /*5030*/  F2FP.BF16.PACK_AB R5, R213, R212 ;  /* 0x000000d4d505723e */ /* 0x004fe200000010ff */
[----:B-1----:R-:W-:Y:S01]  /*5040*/  FFMA.FTZ R8, R168, c[0x0][0x23c], -R12 ;  /* 0x00008f00a8087a23 */ /* 0x002fe2000001080c */
[----:B------:R-:W-:-:S02]  /*5050*/  F2FP.BF16.PACK_AB R6, R214, R215 ;  /* 0x000000d7d606723e */ /* 0x000fc400000010ff */
[----:B-----5:R-:W-:Y:S01]  /*5060*/  F2FP.BF16.PACK_AB R7, R210, R211 ;  /* 0x000000d3d207723e */ /* 0x020fe200000010ff */
[----:B------:R1:W-:Y:S01]  /*5070*/  MUFU.EX2 R209, R8 ;  /* 0x0000000800d17308 */ /* 0x0003e20000000800 */
[----:B---3--:R-:W-:-:S05]  /*5080*/  FFMA.FTZ R13, R178, c[0x0][0x23c], -R0 ;  /* 0x00008f00b20d7a23 */ /* 0x008fca0000010800 */
[C---:B------:R-:W-:Y:S02]  /*5090*/  HMMA.16816.F32.BF16 R72, R4.reuse, R16, R60 ;  /* 0x000000100448723c */ /* 0x040fe4000004183c */
[----:B------:R2:W-:Y:S06]  /*50a0*/  MUFU.EX2 R200, R13 ;  /* 0x0000000d00c87308 */ /* 0x0005ec0000000800 */
[----:B------:R-:W-:Y:S01]  /*50b0*/  HMMA.16816.F32.BF16 R76, R4, R20, R68 ;  /* 0x00000014044c723c */ /* 0x000fe20000041844 */
[----:B-1----:R-:W-:-:S04]  /*50c0*/  FFMA.FTZ R8, R165, c[0x0][0x23c], -R12 ;  /* 0x00008f00a5087a23 */ /* 0x002fc8000001080c */
[----:B------:R1:W3:Y:S03]  /*50d0*/  MUFU.EX2 R208, R8 ;  /* 0x0000000800d07308 */ /* 0x0002e60000000800 */
[----:B------:R-:W-:Y:S01]  /*50e0*/  HMMA.16816.F32.BF16 R60, R4, R32, R48 ;  /* 0x00000020043c723c */ /* 0x000fe20000041830 */
[----:B--2---:R-:W-:-:S04]  /*50f0*/  FFMA.FTZ R13, R176, c[0x0][0x23c], -R0 ;  /* 0x00008f00b00d7a23 */ /* 0x004fc80000010800 */
[----:B------:R2:W-:Y:S03]  /*5100*/  MUFU.EX2 R199, R13 ;  /* 0x0000000d00c77308 */ /* 0x0005e60000000800 */
[----:B------:R-:W-:Y:S01]  /*5110*/  HMMA.16816.F32.BF16 R68, R4, R24, R56 ;  /* 0x000000180444723c */ /* 0x000fe20000041838 */
[----:B-1----:R-:W-:-:S07]  /*5120*/  FFMA.FTZ R8, R15, c[0x0][0x23c], -R12 ;  /* 0x00008f000f087a23 */ /* 0x002fce000001080c */
[----:B------:R-:W-:Y:S01]  /*5130*/  HMMA.16816.F32.BF16 R64, R4, R28, R52 ;  /* 0x0000001c0440723c */ /* 0x000fe20000041834 */
[----:B------:R1:W-:Y:S01]  /*5140*/  MUFU.EX2 R207, R8 ;  /* 0x0000000800cf7308 */ /* 0x0003e20000000800 */
[----:B--2---:R-:W-:-:S06]  /*5150*/  FFMA.FTZ R13, R175, c[0x0][0x23c], -R0 ;  /* 0x00008f00af0d7a23 */ /* 0x004fcc0000010800 */
[C---:B------:R-:W-:Y:S01]  /*5160*/  HMMA.16816.F32.BF16 R48, R4.reuse, R18, R128 ;  /* 0x000000120430723c */ /* 0x040fe20000041880 */
[----:B------:R-:W2:Y:S01]  /*5170*/  LDSM.16.MT88.4 R16, [R220+0x9800] ;  /* 0x00980000dc10783b */ /* 0x000ea20000004200 */
[----:B------:R4:W-:Y:S06]  /*5180*/  MUFU.EX2 R181, R13 ;  /* 0x0000000d00b57308 */ /* 0x0009ec0000000800 */
[----:B------:R-:W-:Y:S01]  /*5190*/  HMMA.16816.F32.BF16 R168, R4, R36, R44 ;  /* 0x0000002404a8723c */ /* 0x000fe2000004182c */
[----:B-1----:R-:W-:-:S04]  /*51a0*/  FFMA.FTZ R8, R14, c[0x0][0x23c], -R12 ;  /* 0x00008f000e087a23 */ /* 0x002fc8000001080c */
[----:B------:R1:W5:Y:S03]  /*51b0*/  MUFU.EX2 R206, R8 ;  /* 0x0000000800ce7308 */ /* 0x0003660000000800 */
[----:B------:R-:W-:Y:S01]  /*51c0*/  HMMA.16816.F32.BF16 R56, R4, R22, R132 ;  /* 0x000000160438723c */ /* 0x000fe20000041884 */
[----:B------:R-:W2:Y:S01]  /*51d0*/  LDSM.16.MT88.4 R20, [R220+0xa800] ;  /* 0x00a80000dc14783b */ /* 0x000ea20000004200 */
[----:B----4-:R-:W-:Y:S01]  /*51e0*/  FFMA.FTZ R13, R186, c[0x0][0x23c], -R2 ;  /* 0x00008f00ba0d7a23 */ /* 0x010fe20000010802 */
[----:B------:R-:W-:-:S03]  /*51f0*/  MOV R186, R166 ;  /* 0x000000a600ba7202 */ /* 0x000fc60000000f00 */
[----:B------:R4:W-:Y:S02]  /*5200*/  MUFU.EX2 R178, R13 ;  /* 0x0000000d00b27308 */ /* 0x0009e40000000800 */
[C---:B------:R-:W-:Y:S01]  /*5210*/  HMMA.16816.F32.BF16 R40, R4.reuse, R30, R140 ;  /* 0x0000001e0428723c */ /* 0x040fe2000004188c */
[----:B------:R-:W2:Y:S04]  /*5220*/  LDSM.16.MT88.4 R28, [R220+0xb800] ;  /* 0x00b80000dc1c783b */ /* 0x000ea80000004200 */
[----:B------:R-:W-:Y:S01]  /*5230*/  LDSM.16.MT88.4 R140, [R222+0x9c00] ;  /* 0x009c0000de8c783b */ /* 0x000fe20000004200 */
[----:B-1----:R-:W-:Y:S02]  /*5240*/  FFMA.FTZ R8, R174, c[0x0][0x23c], -R3 ;  /* 0x00008f00ae087a23 */ /* 0x002fe40000010803 */
[----:B------:R-:W-:Y:S01]  /*5250*/  HMMA.16816.F32.BF16 R52, R4, R34, R144 ;  /* 0x000000220434723c */ /* 0x000fe20000041890 */
[----:B------:R-:W1:Y:S01]  /*5260*/  LDSM.16.MT88.4 R32, [R222+0xb800] ;  /* 0x00b80000de20783b */ /* 0x000e620000004200 */
[----:B------:R3:W-:Y:S01]  /*5270*/  MUFU.EX2 R205, R8 ;  /* 0x0000000800cd7308 */ /* 0x0007e20000000800 */
[----:B----4-:R-:W-:Y:S01]  /*5280*/  FFMA.FTZ R13, R180, c[0x0][0x23c], -R2 ;  /* 0x00008f00b40d7a23 */ /* 0x010fe20000010802 */
[----:B------:R-:W-:-:S04]  /*5290*/  MOV R180, R101 ;  /* 0x0000006500b47202 */ /* 0x000fc80000000f00 */
[C---:B------:R-:W-:Y:S01]  /*52a0*/  HMMA.16816.F32.BF16 R44, R4.reuse, R26, R124 ;  /* 0x0000001a042c723c */ /* 0x040fe2000004187c */
[----:B------:R-:W-:Y:S01]  /*52b0*/  LDSM.16.MT88.4 R24, [R222+0xa800] ;  /* 0x00a80000de18783b */ /* 0x000fe20000004200 */
[----:B------:R4:W-:Y:S03]  /*52c0*/  MUFU.EX2 R176, R13 ;  /* 0x0000000d00b07308 */ /* 0x0009e60000000800 */
[----:B------:R-:W-:Y:S03]  /*52d0*/  LDSM.16.MT88.4 R124, [R220+0x9c00] ;  /* 0x009c0000dc7c783b */ /* 0x000fe60000004200 */
[----:B------:R-:W-:Y:S01]  /*52e0*/  HMMA.16816.F32.BF16 R36, R4, R38, R148 ;  /* 0x000000260424723c */ /* 0x000fe20000041894 */
[----:B---3--:R-:W-:Y:S02]  /*52f0*/  FFMA.FTZ R8, R173, c[0x0][0x23c], -R3 ;  /* 0x00008f00ad087a23 */ /* 0x008fe40000010803 */
[----:B------:R-:W-:Y:S02]  /*5300*/  LDSM.16.MT88.4 R172, [R222+0xac00] ;  /* 0x00ac0000deac783b */ /* 0x000fe40000004200 */
[----:B------:R3:W2:Y:S02]  /*5310*/  MUFU.EX2 R204, R8 ;  /* 0x0000000800cc7308 */ /* 0x0006a40000000800 */
[----:B------:R-:W-:-:S02]  /*5320*/  F2FP.BF16.PACK_AB R4, R208, R209 ;  /* 0x000000d1d004723e */ /* 0x000fc400000010ff */
[----:B-----5:R-:W-:Y:S01]  /*5330*/  F2FP.BF16.PACK_AB R6, R206, R207 ;  /* 0x000000cfce06723e */ /* 0x020fe200000010ff */
[--C-:B----4-:R-:W-:Y:S01]  /*5340*/  FFMA.FTZ R13, R179, c[0x0][0x23c], -R2.reuse ;  /* 0x00008f00b30d7a23 */ /* 0x110fe20000010802 */
[----:B------:R-:W-:Y:S02]  /*5350*/  MOV R179, R107 ;  /* 0x0000006b00b37202 */ /* 0x000fe40000000f00 */
[----:B------:R-:W-:Y:S01]  /*5360*/  F2FP.BF16.PACK_AB R7, R203, R202 ;  /* 0x000000cacb07723e */ /* 0x000fe200000010ff */
[----:B------:R4:W-:Y:S01]  /*5370*/  MUFU.EX2 R107, R13 ;  /* 0x0000000d006b7308 */ /* 0x0009e20000000800 */
[----:B---3--:R-:W3:Y:S01]  /*5380*/  LDSM.16.MT88.4 R8, [R222+0x9800] ;  /* 0x00980000de08783b */ /* 0x008ee20000004200 */
[----:B--2---:R-:W-:Y:S01]  /*5390*/  F2FP.BF16.PACK_AB R5, R204, R205 ;  /* 0x000000cdcc05723e */ /* 0x004fe200000010ff */
[----:B----4-:R-:W-:Y:S01]  /*53a0*/  FFMA.FTZ R13, R177, c[0x0][0x23c], -R2 ;  /* 0x00008f00b10d7a23 */ /* 0x010fe20000010802 */
[----:B------:R-:W-:-:S05]  /*53b0*/  MOV R177, R106 ;  /* 0x0000006a00b17202 */ /* 0x000fca0000000f00 */
[C---:B------:R-:W-:Y:S01]  /*53c0*/  HMMA.16816.F32.BF16 R116, R4.reuse, R16, R160 ;  /* 0x000000100474723c */ /* 0x040fe200000418a0 */
[----:B------:R-:W2:Y:S07]  /*53d0*/  MUFU.EX2 R106, R13 ;  /* 0x0000000d006a7308 */ /* 0x000eae0000000800 */
[C---:B------:R-:W-:Y:S08]  /*53e0*/  HMMA.16816.F32.BF16 R148, R4.reuse, R20, R152 ;  /* 0x000000140494723c */ /* 0x040ff00000041898 */
[C---:B------:R-:W-:Y:S08]  /*53f0*/  HMMA.16816.F32.BF16 R144, R4.reuse, R28, R108 ;  /* 0x0000001c0490723c */ /* 0x040ff0000004186c */
[C---:B-1----:R-:W-:Y:S08]  /*5400*/  HMMA.16816.F32.BF16 R160, R4.reuse, R32, R96 ;  /* 0x0000002004a0723c */ /* 0x042ff00000041860 */
[C---:B---3--:R-:W-:Y:S01]  /*5410*/  HMMA.16816.F32.BF16 R132, R4.reuse, R8, R156 ;  /* 0x000000080484723c */ /* 0x048fe2000004189c */
        /* <DEDUP_REMOVED lines=8> */
[----:B------:R-:W3:Y:S06]  /*54a0*/  LDSM.16.MT88.4 R80, [R220+0xbc00] ;  /* 0x00bc0000dc50783b */ /* 0x000eec0000004200 */
[----:B------:R-:W-:-:S02]  /*54b0*/  F2FP.BF16.PACK_AB R4, R200, R201 ;  /* 0x000000c9c804723e */ /* 0x000fc400000010ff */
[----:B------:R-:W-:Y:S02]  /*54c0*/  F2FP.BF16.PACK_AB R5, R176, R178 ;  /* 0x000000b2b005723e */ /* 0x000fe400000010ff */
[----:B------:R-:W-:Y:S02]  /*54d0*/  F2FP.BF16.PACK_AB R6, R181, R199 ;  /* 0x000000c7b506723e */ /* 0x000fe400000010ff */
[----:B--2---:R-:W-:-:S07]  /*54e0*/  F2FP.BF16.PACK_AB R7, R106, R107 ;  /* 0x0000006b6a07723e */ /* 0x004fce00000010ff */
[C---:B------:R-:W-:Y:S07]  /*54f0*/  HMMA.16816.F32.BF16 R128, R4.reuse, R8, R72 ;  /* 0x000000080480723c */ /* 0x040fee0000041848 */
[--C-:B------:R-:W-:Y:S01]  /*5500*/  FFMA.FTZ R8, R185, c[0x0][0x23c], -R12.reuse ;  /* 0x00008f00b9087a23 */ /* 0x100fe2000001080c */
[----:B------:R-:W-:Y:S01]  /*5510*/  MOV R185, R100 ;  /* 0x0000006400b97202 */ /* 0x000fe20000000f00 */
[C---:B------:R-:W-:Y:S02]  /*5520*/  HMMA.16816.F32.BF16 R44, R4.reuse, R22, R44 ;  /* 0x00000016042c723c */ /* 0x040fe4000004182c */
[----:B------:R2:W-:Y:S06]  /*5530*/  MUFU.EX2 R101, R8 ;  /* 0x0000000800657308 */ /* 0x0005ec0000000800 */
[C---:B------:R-:W-:Y:S08]  /*5540*/  HMMA.16816.F32.BF16 R68, R4.reuse, R20, R68 ;  /* 0x000000140444723c */ /* 0x040ff00000041844 */
[----:B------:R-:W-:Y:S01]  /*5550*/  HMMA.16816.F32.BF16 R56, R4, R18, R56 ;  /* 0x000000120438723c */ /* 0x000fe20000041838 */
[----:B--2---:R-:W-:-:S04]  /*5560*/  FFMA.FTZ R8, R184, c[0x0][0x23c], -R12 ;  /* 0x00008f00b8087a23 */ /* 0x004fc8000001080c */
[----:B------:R2:W4:Y:S03]  /*5570*/  MUFU.EX2 R100, R8 ;  /* 0x0000000800647308 */ /* 0x0005260000000800 */
[C---:B------:R-:W-:Y:S08]  /*5580*/  HMMA.16816.F32.BF16 R112, R4.reuse, R16, R76 ;  /* 0x000000100470723c */ /* 0x040ff0000004184c */
[----:B------:R-:W-:Y:S01]  /*5590*/  HMMA.16816.F32.BF16 R48, R4, R10, R48 ;  /* 0x0000000a0430723c */ /* 0x000fe20000041830 */
[----:B--2---:R-:W-:Y:S01]  /*55a0*/  FFMA.FTZ R8, R182, c[0x0][0x23c], -R12 ;  /* 0x00008f00b6087a23 */ /* 0x004fe2000001080c */
[----:B----4-:R-:W-:-:S06]  /*55b0*/  F2FP.BF16.PACK_AB R92, R100, R101 ;  /* 0x00000065645c723e */ /* 0x010fcc00000010ff */
[C---:B------:R-:W-:Y:S01]  /*55c0*/  HMMA.16816.F32.BF16 R64, R4.reuse, R24, R64 ;  /* 0x000000180440723c */ /* 0x040fe20000041840 */
[----:B------:R2:W-:Y:S07]  /*55d0*/  MUFU.EX2 R22, R8 ;  /* 0x0000000800167308 */ /* 0x0005ee0000000800 */
        /* <DEDUP_REMOVED lines=8> */
[----:B------:R-:W-:Y:S01]  /*5660*/  HMMA.16816.F32.BF16 R36, R4, R34, R36 ;  /* 0x000000220424723c */ /* 0x000fe20000041824 */
[----:B------:R-:W2:Y:S01]  /*5670*/  LDSM.16.MT88.4 R4, [R222+0xbc00] ;  /* 0x00bc0000de04783b */ /* 0x000ea20000004200 */
        /* <DEDUP_REMOVED lines=32> */
[----:B---3--:R-:W-:Y:S01]  /*5880*/  HMMA.16816.F32.BF16 R72, R92, R80, R144 ;  /* 0x000000505c48723c */ /* 0x008fe20000041890 */
[----:B------:R-:W-:-:S04]  /*5890*/  FADD.FTZ R3, R217, R3 ;  /* 0x00000003d9037221 */ /* 0x000fc80000010000 */
[----:B------:R-:W-:-:S03]  /*58a0*/  FADD.FTZ R3, R216, R3 ;  /* 0x00000003d8037221 */ /* 0x000fc60000010000 */
[----:B------:R-:W-:Y:S01]  /*58b0*/  HMMA.16816.F32.BF16 R76, R92, R82, R108 ;  /* 0x000000525c4c723c */ /* 0x000fe2000004186c */
[----:B-1----:R-:W-:-:S07]  /*58c0*/  FFMA.FTZ R0, R197, c[0x0][0x23c], -R2 ;  /* 0x00008f00c5007a23 */ /* 0x002fce0000010802 */
[C---:B--2---:R-:W-:Y:S01]  /*58d0*/  HMMA.16816.F32.BF16 R88, R92.reuse, R4, R160 ;  /* 0x000000045c58723c */ /* 0x044fe200000418a0 */
        /* <DEDUP_REMOVED lines=80> */
[----:B------:R-:W2:Y:S01]  /*5de0*/  LDL R252, [R1] ;  /* 0x0000000001fc7983 */ /* 0x000ea20000100800 */
[----:B------:R-:W-:-:S04]  /*5df0*/  DEPBAR.LE SB0, 0x0 ;  /* 0x000080000000791a */ /* 0x000fc80000000000 */
[----:B------:R-:W3:Y:S01]  /*5e00*/  LDL.64 R184, [R1+0x18] ;  /* 0x0000180001b87983 */ /* 0x000ee20000100a00 */
[----:B------:R-:W-:-:S03]  /*5e10*/  IMAD.U32 R6, RZ, RZ, UR4 ;  /* 0x00000004ff067e24 */ /* 0x000fc6000f8e00ff */
[----:B------:R-:W-:Y:S01]  /*5e20*/  BAR.SYNC.DEFER_BLOCKING 0x0 ;  /* 0x0000000000007b1d */ /* 0x000fe20000010000 */
[----:B--2---:R-:W-:-:S04]  /*5e30*/  IADD3 R236, R252, -0x2, RZ ;  /* 0xfffffffefcec7810 */ /* 0x004fc80007ffe0ff */
[----:B-1----:R-:W-:Y:S01]  /*5e40*/  SHF.R.S32.HI R0, RZ, 0x1f, R236 ;  /* 0x0000001fff007819 */ /* 0x002fe200000114ec */
        /* <DEDUP_REMOVED lines=20> */
[----:B------:R-:W3:Y:S04]  /*5f90*/  LDSM.16.M88.4 R8, [R224+0x1000] ;  /* 0x00100000e008783b */ /* 0x000ee80000000200 */
[----:B------:R-:W4:Y:S04]  /*5fa0*/  LDSM.16.M88.4 R28, [R221+0x6400] ;  /* 0x00640000dd1c783b */ /* 0x000f280000000200 */
[----:B------:R-:W5:Y:S04]  /*5fb0*/  LDSM.16.M88.4 R24, [R221+0x6800] ;  /* 0x00680000dd18783b */ /* 0x000f680000000200 */
[----:B------:R-:W1:Y:S04]  /*5fc0*/  LDSM.16.M88.4 R20, [R221+0x6c00] ;  /* 0x006c0000dd14783b */ /* 0x000e680000000200 */
[----:B------:R-:W1:Y:S04]  /*5fd0*/  LDSM.16.M88.4 R12, [R224] ;  /* 0x00000000e00c783b */ /* 0x000e680000000200 */
[----:B--2---:R-:W-:Y:S04]  /*5fe0*/  LDSM.16.M88.4 R4, [R225+0x1000] ;  /* 0x00100000e104783b */ /* 0x004fe80000000200 */
[----:B------:R-:W2:Y:S04]  /*5ff0*/  LDSM.16.M88.4 R36, [R223+0x6800] ;  /* 0x00680000df24783b */ /* 0x000ea80000000200 */
[----:B------:R-:W2:Y:S04]  /*6000*/  LDSM.16.M88.4 R48, [R223+0x6c00] ;  /* 0x006c0000df30783b */ /* 0x000ea80000000200 */
[----:B------:R-:W2:Y:S04]  /*6010*/  LDSM.16.M88.4 R44, [R223+0x6000] ;  /* 0x00600000df2c783b */ /* 0x000ea80000000200 */
[----:B------:R-:W2:Y:S04]  /*6020*/  LDSM.16.M88.4 R40, [R223+0x6400] ;  /* 0x00640000df28783b */ /* 0x000ea80000000200 */
[----:B------:R-:W2:Y:S01]  /*6030*/  LDSM.16.M88.4 R16, [R225] ;  /* 0x00000000e110783b */ /* 0x000ea20000000200 */
[C---:B---3--:R-:W-:Y:S03]  /*6040*/  HMMA.16816.F32.BF16 R108, R8.reuse, R32, RZ ;  /* 0x00000020086c723c */ /* 0x048fe600000418ff */
[----:B------:R-:W0:Y:S05]  /*6050*/  LDGDEPBAR ;  /* 0x00000000000079af */ /* 0x000e2a0000000000 */
[C---:B----4-:R-:W-:Y:S08]  /*6060*/  HMMA.16816.F32.BF16 R60, R8.reuse, R28, RZ ;  /* 0x0000001c083c723c */ /* 0x050ff000000418ff */
[C---:B-----5:R-:W-:Y:S08]  /*6070*/  HMMA.16816.F32.BF16 R56, R8.reuse, R24, RZ ;  /* 0x000000180838723c */ /* 0x060ff000000418ff */
[C---:B-1----:R-:W-:Y:S08]  /*6080*/  HMMA.16816.F32.BF16 R52, R8.reuse, R20, RZ ;  /* 0x000000140834723c */ /* 0x042ff000000418ff */
[C---:B------:R-:W-:Y:S08]  /*6090*/  HMMA.16816.F32.BF16 R64, R8.reuse, R34, RZ ;  /* 0x000000220840723c */ /* 0x040ff000000418ff */
[C---:B------:R-:W-:Y:S08]  /*60a0*/  HMMA.16816.F32.BF16 R176, R8.reuse, R30, RZ ;  /* 0x0000001e08b0723c */ /* 0x040ff000000418ff */
[C---:B------:R-:W-:Y:S08]  /*60b0*/  HMMA.16816.F32.BF16 R180, R8.reuse, R26, RZ ;  /* 0x0000001a08b4723c */ /* 0x040ff000000418ff */
[----:B------:R-:W-:Y:S08]  /*60c0*/  HMMA.16816.F32.BF16 R8, R8, R22, RZ ;  /* 0x000000160808723c */ /* 0x000ff000000418ff */
[C---:B------:R-:W-:Y:S08]  /*60d0*/  HMMA.16816.F32.BF16 R188, R12.reuse, R24, RZ ;  /* 0x000000180cbc723c */ /* 0x040ff000000418ff */
[C---:B------:R-:W-:Y:S08]  /*60e0*/  HMMA.16816.F32.BF16 R216, R12.reuse, R20, RZ ;  /* 0x000000140cd8723c */ /* 0x040ff000000418ff */
[C---:B------:R-:W-:Y:S08]  /*60f0*/  HMMA.16816.F32.BF16 R200, R12.reuse, R32, RZ ;  /* 0x000000200cc8723c */ /* 0x040ff000000418ff */
[----:B------:R-:W-:Y:S08]  /*6100*/  HMMA.16816.F32.BF16 R240, R12, R34, RZ ;  /* 0x000000220cf0723c */ /* 0x000ff000000418ff */
[C---:B--2---:R-:W-:Y:S08]  /*6110*/  HMMA.16816.F32.BF16 R192, R4.reuse, R36, R56 ;  /* 0x0000002404c0723c */ /* 0x044ff00000041838 */
[----:B------:R-:W-:Y:S08]  /*6120*/  HMMA.16816.F32.BF16 R184, R4, R48, R52 ;  /* 0x0000003004b8723c */ /* 0x000ff00000041834 */
[----:B------:R-:W-:Y:S08]  /*6130*/  HMMA.16816.F32.BF16 R196, R12, R28, RZ ;  /* 0x0000001c0cc4723c */ /* 0x000ff000000418ff */
        /* <DEDUP_REMOVED lines=10> */
[----:B------:R-:W-:Y:S01]  /*61e0*/  HMMA.16816.F32.BF16 R196, R16, R40, R196 ;  /* 0x0000002810c4723c */ /* 0x000fe200000418c4 */
[----:B------:R-:W-:-:S02]  /*61f0*/  IMAD.MOV.U32 R44, RZ, RZ, R4 ;  /* 0x000000ffff2c7224 */ /* 0x000fc400078e0004 */
[----:B------:R-:W-:Y:S02]  /*6200*/  IMAD.MOV.U32 R37, RZ, RZ, R6 ;  /* 0x000000ffff257224 */ /* 0x000fe400078e0006 */
[----:B------:R-:W-:Y:S02]  /*6210*/  IMAD.MOV.U32 R36, RZ, RZ, R7 ;  /* 0x000000ffff247224 */ /* 0x000fe400078e0007 */
[----:B------:R-:W-:Y:S01]  /*6220*/  IMAD.MOV.U32 R41, RZ, RZ, R5 ;  /* 0x000000ffff297224 */ /* 0x000fe200078e0005 */
[C---:B------:R-:W-:Y:S01]  /*6230*/  HMMA.16816.F32.BF16 R248, R12.reuse, R26, RZ ;  /* 0x0000001a0cf8723c */ /* 0x040fe200000418ff */
[----:B------:R-:W-:Y:S04]  /*6240*/  LDSM.16.M88.4 R4, [R224+0x3000] ;  /* 0x00300000e004783b */ /* 0x000fe80000000200 */
[----:B------:R-:W1:Y:S03]  /*6250*/  LDSM.16.M88.4 R24, [R221+0x7800] ;  /* 0x00780000dd18783b */ /* 0x000e660000000200 */
[C---:B------:R-:W-:Y:S01]  /*6260*/  HMMA.16816.F32.BF16 R244, R12.reuse, R30, RZ ;  /* 0x0000001e0cf4723c */ /* 0x040fe200000418ff */
[----:B------:R-:W-:Y:S07]  /*6270*/  LDSM.16.M88.4 R28, [R221+0x7c00] ;  /* 0x007c0000dd1c783b */ /* 0x000fee0000000200 */
[----:B------:R-:W-:Y:S01]  /*6280*/  HMMA.16816.F32.BF16 R212, R12, R22, RZ ;  /* 0x000000160cd4723c */ /* 0x000fe200000418ff */
[----:B------:R-:W2:Y:S04]  /*6290*/  LDSM.16.M88.4 R12, [R224+0x2000] ;  /* 0x00200000e00c783b */ /* 0x000ea80000000200 */
[----:B------:R-:W3:Y:S01]  /*62a0*/  LDSM.16.M88.4 R20, [R221+0x7400] ;  /* 0x00740000dd14783b */ /* 0x000ee20000000200 */
[----:B------:R-:W-:-:S02]  /*62b0*/  IMAD.MOV.U32 R100, RZ, RZ, R108 ;  /* 0x000000ffff647224 */ /* 0x000fc400078e006c */
[----:B------:R-:W-:Y:S02]  /*62c0*/  IMAD.MOV.U32 R49, RZ, RZ, R109 ;  /* 0x000000ffff317224 */ /* 0x000fe400078e006d */
[----:B------:R-:W-:Y:S02]  /*62d0*/  IMAD.MOV.U32 R48, RZ, RZ, R110 ;  /* 0x000000ffff307224 */ /* 0x000fe400078e006e */
[----:B------:R-:W-:Y:S02]  /*62e0*/  IMAD.MOV.U32 R45, RZ, RZ, R111 ;  /* 0x000000ffff2d7224 */ /* 0x000fe400078e006f */
        /* <DEDUP_REMOVED lines=12> */
[----:B------:R-:W-:-:S05]  /*63b0*/  IMAD.MOV.U32 R246, RZ, RZ, R37 ;  /* 0x000000fffff67224 */ /* 0x000fca00078e0025 */
[----:B-1----:R-:W-:Y:S01]  /*63c0*/  HMMA.16816.F32.BF16 R44, R4, R26, R52 ;  /* 0x0000001a042c723c */ /* 0x002fe20000041834 */
[----:B------:R-:W-:-:S07]  /*63d0*/  IMAD.MOV.U32 R247, RZ, RZ, R36 ;  /* 0x000000fffff77224 */ /* 0x000fce00078e0024 */
[----:B------:R-:W-:Y:S01]  /*63e0*/  HMMA.16816.F32.BF16 R216, R16, R38, R248 ;  /* 0x0000002610d8723c */ /* 0x000fe200000418f8 */
[----:B------:R-:W-:Y:S04]  /*63f0*/  LDSM.16.M88.4 R16, [R223+0x7000] ;  /* 0x00700000df10783b */ /* 0x000fe80000000200 */
[----:B------:R-:W-:Y:S03]  /*6400*/  LDSM.16.M88.4 R36, [R223+0x7400] ;  /* 0x00740000df24783b */ /* 0x000fe60000000200 */
[C---:B------:R-:W-:Y:S01]  /*6410*/  HMMA.16816.F32.BF16 R188, R4.reuse, R8, R208 ;  /* 0x0000000804bc723c */ /* 0x040fe200000418d0 */
[----:B------:R-:W-:Y:S02]  /*6420*/  IMAD.MOV.U32 R248, RZ, RZ, R40 ;  /* 0x000000fffff87224 */ /* 0x000fe400078e0028 */
[----:B------:R-:W-:Y:S05]  /*6430*/  LDSM.16.M88.4 R40, [R223+0x7800] ;  /* 0x00780000df28783b */ /* 0x000fea0000000200 */
[----:B------:R-:W-:Y:S01]  /*6440*/  HMMA.16816.F32.BF16 R180, R4, R10, R64 ;  /* 0x0000000a04b4723c */ /* 0x000fe20000041840 */
[----:B------:R-:W-:Y:S07]  /*6450*/  LDSM.16.M88.4 R64, [R223+0x7c00] ;  /* 0x007c0000df40783b */ /* 0x000fee0000000200 */
[C---:B--2---:R-:W-:Y:S08]  /*6460*/  HMMA.16816.F32.BF16 R48, R12.reuse, R8, R60 ;  /* 0x000000080c30723c */ /* 0x044ff0000004183c */
[----:B------:R-:W-:Y:S01]  /*6470*/  HMMA.16816.F32.BF16 R52, R12, R10, R108 ;  /* 0x0000000a0c34723c */ /* 0x000fe2000004186c */
[----:B------:R-:W1:Y:S07]  /*6480*/  LDSM.16.M88.4 R8, [R225+0x2000] ;  /* 0x00200000e108783b */ /* 0x000e6e0000000200 */
[C---:B---3--:R-:W-:Y:S08]  /*6490*/  HMMA.16816.F32.BF16 R204, R4.reuse, R20, R204 ;  /* 0x0000001404cc723c */ /* 0x048ff000000418cc */
[C---:B------:R-:W-:Y:S08]  /*64a0*/  HMMA.16816.F32.BF16 R192, R4.reuse, R24, R192 ;  /* 0x0000001804c0723c */ /* 0x040ff000000418c0 */
[C---:B------:R-:W-:Y:S08]  /*64b0*/  HMMA.16816.F32.BF16 R184, R4.reuse, R28, R184 ;  /* 0x0000001c04b8723c */ /* 0x040ff000000418b8 */
[C---:B------:R-:W-:Y:S08]  /*64c0*/  HMMA.16816.F32.BF16 R176, R4.reuse, R22, R56 ;  /* 0x0000001604b0723c */ /* 0x040ff00000041838 */
[----:B------:R-:W-:Y:S01]  /*64d0*/  HMMA.16816.F32.BF16 R32, R4, R30, R32 ;  /* 0x0000001e0420723c */ /* 0x000fe20000041820 */
[----:B------:R-:W2:Y:S01]  /*64e0*/  LDSM.16.M88.4 R4, [R225+0x3000] ;  /* 0x00300000e104783b */ /* 0x000ea20000000200 */
[----:B------:R-:W-:-:S02]  /*64f0*/  IMAD.MOV.U32 R240, RZ, RZ, R100 ;  /* 0x000000fffff07224 */ /* 0x000fc400078e0064 */
[----:B------:R-:W-:Y:S02]  /*6500*/  IMAD.MOV.U32 R249, RZ, RZ, R3 ;  /* 0x000000fffff97224 */ /* 0x000fe400078e0003 */
[----:B------:R-:W-:Y:S02]  /*6510*/  IMAD.MOV.U32 R250, RZ, RZ, R2 ;  /* 0x000000fffffa7224 */ /* 0x000fe400078e0002 */
[----:B------:R-:W-:Y:S01]  /*6520*/  IMAD.MOV.U32 R251, RZ, RZ, R0 ;  /* 0x000000fffffb7224 */ /* 0x000fe200078e0000 */
[C---:B------:R-:W-:Y:S08]  /*6530*/  HMMA.16816.F32.BF16 R108, R12.reuse, R22, R200 ;  /* 0x000000160c6c723c */ /* 0x040ff000000418c8 */
[C---:B------:R-:W-:Y:S08]  /*6540*/  HMMA.16816.F32.BF16 R60, R12.reuse, R20, R248 ;  /* 0x000000140c3c723c */ /* 0x040ff000000418f8 */
[C---:B------:R-:W-:Y:S08]  /*6550*/  HMMA.16816.F32.BF16 R200, R12.reuse, R24, R244 ;  /* 0x000000180cc8723c */ /* 0x040ff000000418f4 */
[C---:B------:R-:W-:Y:S01]  /*6560*/  HMMA.16816.F32.BF16 R216, R12.reuse, R26, R216 ;  /* 0x0000001a0cd8723c */ /* 0x040fe200000418d8 */
[----:B------:R-:W-:Y:S07]  /*6570*/  LDSM.16.M88.4 R24, [R223+0x8000] ;  /* 0x00800000df18783b */ /* 0x000fee0000000200 */
[C---:B------:R-:W-:Y:S08]  /*6580*/  HMMA.16816.F32.BF16 R208, R12.reuse, R28, R240 ;  /* 0x0000001c0cd0723c */ /* 0x040ff000000418f0 */
[----:B------:R-:W-:Y:S01]  /*6590*/  HMMA.16816.F32.BF16 R196, R12, R30, R196 ;  /* 0x0000001e0cc4723c */ /* 0x000fe200000418c4 */
[----:B------:R-:W-:Y:S04]  /*65a0*/  LDSM.16.M88.4 R28, [R221+0x8000] ;  /* 0x00800000dd1c783b */ /* 0x000fe80000000200 */
[----:B------:R-:W3:Y:S03]  /*65b0*/  LDSM.16.M88.4 R12, [R224+0x4000] ;  /* 0x00400000e00c783b */ /* 0x000ee60000000200 */
        /* <DEDUP_REMOVED lines=9> */
[----:B------:R-:W1:Y:S04]  /*6650*/  LDSM.16.M88.4 R4, [R224+0x5000] ;  /* 0x00500000e004783b */ /* 0x000e680000000200 */
[----:B------:R-:W-:Y:S03]  /*6660*/  LDSM.16.M88.4 R32, [R221+0x8400] ;  /* 0x00840000dd20783b */ /* 0x000fe60000000200 */
[----:B------:R-:W-:Y:S01]  /*6670*/  HMMA.16816.F32.BF16 R52, R8, R18, R52 ;  /* 0x000000120834723c */ /* 0x000fe20000041834 */
[----:B------:R-:W2:Y:S07]  /*6680*/  LDSM.16.M88.4 R16, [R225+0x4000] ;  /* 0x00400000e110783b */ /* 0x000eae0000000200 */
[-C--:B---3--:R-:W-:Y:S01]  /*6690*/  HMMA.16816.F32.BF16 R44, R12, R28.reuse, R20 ;  /* 0x0000001c0c2c723c */ /* 0x088fe20000041814 */
[----:B------:R-:W3:Y:S07]  /*66a0*/  LDSM.16.M88.4 R20, [R225+0x5000] ;  /* 0x00500000e114783b */ /* 0x000eee0000000200 */
[----:B-1----:R-:W-:Y:S11]  /*66b0*/  HMMA.16816.F32.BF16 R48, R4, R28, R56 ;  /* 0x0000001c0430723c */ /* 0x002ff60000041838 */
[----:B------:R-:W-:Y:S05]  /*66c0*/  @!UPT UIADD3 URZ, URZ, URZ, URZ ;  /* 0x0000003f3f3ff290 */ /* 0x000fea000fffe03f */
[----:B--2---:R-:W-:Y:S08]  /*66d0*/  HMMA.16816.F32.BF16 R44, R16, R24, R44 ;  /* 0x00000018102c723c */ /* 0x004ff0000004182c */
[-C--:B------:R-:W-:Y:S08]  /*66e0*/  HMMA.16816.F32.BF16 R56, R4, R30.reuse, R180 ;  /* 0x0000001e0438723c */ /* 0x080ff000000418b4 */
[----:B------:R-:W-:Y:S08]  /*66f0*/  HMMA.16816.F32.BF16 R28, R12, R30, R52 ;  /* 0x0000001e0c1c723c */ /* 0x000ff00000041834 */
[----:B---3--:R-:W-:Y:S01]  /*6700*/  HMMA.16816.F32.BF16 R48, R20, R24, R48 ;  /* 0x000000181430723c */ /* 0x008fe20000041830 */
[----:B------:R-:W-:-:S04]  /*6710*/  FMUL.FTZ R0, R44, c[0x0][0x2ec] ;  /* 0x0000bb002c007a20 */ /* 0x000fc80000410000 */
[----:B------:R1:W2:Y:S03]  /*6720*/  MUFU.TANH R241, R0 ;  /* 0x0000000000f17308 */ /* 0x0002a60000002400 */
[----:B------:R-:W-:Y:S01]  /*6730*/  HMMA.16816.F32.BF16 R60, R8, R36, R60 ;  /* 0x00000024083c723c */ /* 0x000fe2000004183c */
[----:B-1----:R-:W-:-:S04]  /*6740*/  FMUL.FTZ R0, R45, c[0x0][0x2ec] ;  /* 0x0000bb002d007a20 */ /* 0x002fc80000410000 */
[----:B------:R1:W-:Y:S03]  /*6750*/  MUFU.TANH R242, R0 ;  /* 0x0000000000f27308 */ /* 0x0003e60000002400 */
[----:B------:R-:W-:Y:S01]  /*6760*/  HMMA.16816.F32.BF16 R28, R16, R26, R28 ;  /* 0x0000001a101c723c */ /* 0x000fe2000004181c */
[----:B-1----:R-:W-:-:S04]  /*6770*/  FMUL.FTZ R0, R46, c[0x0][0x2ec] ;  /* 0x0000bb002e007a20 */ /* 0x002fc80000410000 */
[----:B------:R1:W-:Y:S02]  /*6780*/  MUFU.TANH R235, R0 ;  /* 0x0000000000eb7308 */ /* 0x0003e40000002400 */
[----:B-1----:R-:W-:Y:S02]  /*6790*/  FMUL.FTZ R0, R47, c[0x0][0x2ec] ;  /* 0x0000bb002f007a20 */ /* 0x002fe40000410000 */
[----:B------:R-:W-:Y:S01]  /*67a0*/  HMMA.16816.F32.BF16 R44, R20, R26, R56 ;  /* 0x0000001a142c723c */ /* 0x000fe20000041838 */
[----:B------:R-:W1:Y:S03]  /*67b0*/  LDSM.16.M88.4 R24, [R223+0x8400] ;  /* 0x00840000df18783b */ /* 0x000e660000000200 */
[----:B------:R3:W-:Y:S02]  /*67c0*/  MUFU.TANH R240, R0 ;  /* 0x0000000000f07308 */ /* 0x0007e40000002400 */
[----:B---3--:R-:W-:-:S06]  /*67d0*/  FMUL.FTZ R0, R48, c[0x0][0x2ec] ;  /* 0x0000bb0030007a20 */ /* 0x008fcc0000410000 */
[----:B------:R3:W4:Y:S01]  /*67e0*/  MUFU.TANH R101, R0 ;  /* 0x0000000000657308 */ /* 0x0007220000002400 */
[----:B------:R-:W-:Y:S08]  /*67f0*/  HMMA.16816.F32.BF16 R108, R8, R38, R108 ;  /* 0x00000026086c723c */ /* 0x000ff0000004186c */
[----:B------:R-:W-:Y:S01]  /*6800*/  HMMA.16816.F32.BF16 R36, R12, R32, R60 ;  /* 0x000000200c24723c */ /* 0x000fe2000004183c */
[----:B---3--:R-:W-:-:S04]  /*6810*/  FMUL.FTZ R0, R49, c[0x0][0x2ec] ;  /* 0x0000bb0031007a20 */ /* 0x008fc80000410000 */
[----:B------:R3:W-:Y:S03]  /*6820*/  MUFU.TANH R237, R0 ;  /* 0x0000000000ed7308 */ /* 0x0007e60000002400 */
[----:B------:R-:W-:Y:S01]  /*6830*/  HMMA.16816.F32.BF16 R52, R4, R32, R204 ;  /* 0x000000200434723c */ /* 0x000fe200000418cc */
[----:B---3--:R-:W-:-:S04]  /*6840*/  FMUL.FTZ R0, R50, c[0x0][0x2ec] ;  /* 0x0000bb0032007a20 */ /* 0x008fc80000410000 */
[----:B------:R3:W-:Y:S02]  /*6850*/  MUFU.TANH R100, R0 ;  /* 0x0000000000647308 */ /* 0x0007e40000002400 */
[----:B---3--:R-:W-:-:S06]  /*6860*/  FMUL.FTZ R0, R51, c[0x0][0x2ec] ;  /* 0x0000bb0033007a20 */ /* 0x008fcc0000410000 */
[----:B------:R3:W-:Y:S02]  /*6870*/  MUFU.TANH R205, R0 ;  /* 0x0000000000cd7308 */ /* 0x0007e40000002400 */
[----:B---3--:R-:W-:-:S06]  /*6880*/  FMUL.FTZ R0, R28, c[0x0][0x2ec] ;  /* 0x0000bb001c007a20 */ /* 0x008fcc0000410000 */
[----:B------:R3:W5:Y:S01]  /*6890*/  MUFU.TANH R106, R0 ;  /* 0x00000000006a7308 */ /* 0x0007620000002400 */
[----:B-1----:R-:W-:Y:S01]  /*68a0*/  HMMA.16816.F32.BF16 R36, R16, R24, R36 ;  /* 0x000000181024723c */ /* 0x002fe20000041824 */
[----:B---3--:R-:W-:-:S06]  /*68b0*/  FMUL.FTZ R0, R29, c[0x0][0x2ec] ;  /* 0x0000bb001d007a20 */ /* 0x008fcc0000410000 */
[----:B------:R1:W-:Y:S02]  /*68c0*/  MUFU.TANH R246, R0 ;  /* 0x0000000000f67308 */ /* 0x0003e40000002400 */
[----:B-1----:R-:W-:-:S06]  /*68d0*/  FMUL.FTZ R0, R30, c[0x0][0x2ec] ;  /* 0x0000bb001e007a20 */ /* 0x002fcc0000410000 */
[----:B------:R1:W3:Y:S02]  /*68e0*/  MUFU.TANH R207, R0 ;  /* 0x0000000000cf7308 */ /* 0x0002e40000002400 */
[----:B-1----:R-:W-:Y:S01]  /*68f0*/  FMUL.FTZ R0, R31, c[0x0][0x2ec] ;  /* 0x0000bb001f007a20 */ /* 0x002fe20000410000 */
[----:B------:R-:W-:Y:S01]  /*6900*/  HMMA.16816.F32.BF16 R52, R20, R24, R52 ;  /* 0x000000181434723c */ /* 0x000fe20000041834 */
[----:B------:R-:W1:Y:S04]  /*6910*/  LDSM.16.M88.4 R28, [R221+0x8800] ;  /* 0x00880000dd1c783b */ /* 0x000e680000000200 */
[----:B------:R2:W-:Y:S02]  /*6920*/  MUFU.TANH R245, R0 ;  /* 0x0000000000f57308 */ /* 0x0005e40000002400 */
[----:B--2---:R-:W-:-:S06]  /*6930*/  FMUL.FTZ R0, R44, c[0x0][0x2ec] ;  /* 0x0000bb002c007a20 */ /* 0x004fcc0000410000 */
[----:B------:R2:W1:Y:S01]  /*6940*/  MUFU.TANH R238, R0 ;  /* 0x0000000000ee7308 */ /* 0x0004620000002400 */
[----:B------:R-:W-:Y:S01]  /*6950*/  HMMA.16816.F32.BF16 R48, R12, R34, R108 ;  /* 0x000000220c30723c */ /* 0x000fe2000004186c */
[----:B--2---:R-:W-:-:S06]  /*6960*/  FMUL.FTZ R0, R45, c[0x0][0x2ec] ;  /* 0x0000bb002d007a20 */ /* 0x004fcc0000410000 */
[----:B------:R2:W-:Y:S02]  /*6970*/  MUFU.TANH R247, R0 ;  /* 0x0000000000f77308 */ /* 0x0005e40000002400 */
[----:B--2---:R-:W-:-:S06]  /*6980*/  FMUL.FTZ R0, R46, c[0x0][0x2ec] ;  /* 0x0000bb002e007a20 */ /* 0x004fcc0000410000 */
[----:B------:R2:W1:Y:S02]  /*6990*/  MUFU.TANH R206, R0 ;  /* 0x0000000000ce7308 */ /* 0x0004640000002400 */
[----:B--2---:R-:W-:-:S06]  /*69a0*/  FMUL.FTZ R0, R47, c[0x0][0x2ec] ;  /* 0x0000bb002f007a20 */ /* 0x004fcc0000410000 */
[----:B------:R2:W1:Y:S01]  /*69b0*/  MUFU.TANH R244, R0 ;  /* 0x0000000000f47308 */ /* 0x0004620000002400 */
[----:B------:R-:W-:Y:S01]  /*69c0*/  HMMA.16816.F32.BF16 R44, R4, R34, R176 ;  /* 0x00000022042c723c */ /* 0x000fe200000418b0 */
[----:B------:R-:W1:Y:S01]  /*69d0*/  LDSM.16.M88.4 R32, [R223+0x8800] ;  /* 0x00880000df20783b */ /* 0x000e620000000200 */
[----:B--2---:R-:W-:-:S05]  /*69e0*/  FMUL.FTZ R0, R36, c[0x0][0x2ec] ;  /* 0x0000bb0024007a20 */ /* 0x004fca0000410000 */
[----:B------:R2:W-:Y:S01]  /*69f0*/  MUFU.TANH R239, R0 ;  /* 0x0000000000ef7308 */ /* 0x0005e20000002400 */
[----:B------:R-:W-:Y:S01]  /*6a00*/  HMMA.16816.F32.BF16 R56, R8, R40, R200 ;  /* 0x000000280838723c */ /* 0x000fe200000418c8 */
[----:B--2---:R-:W-:-:S06]  /*6a10*/  FMUL.FTZ R0, R37, c[0x0][0x2ec] ;  /* 0x0000bb0025007a20 */ /* 0x004fcc0000410000 */
[----:B------:R2:W-:Y:S02]  /*6a20*/  MUFU.TANH R243, R0 ;  /* 0x0000000000f37308 */ /* 0x0005e40000002400 */
[----:B--2---:R-:W-:-:S06]  /*6a30*/  FMUL.FTZ R0, R38, c[0x0][0x2ec] ;  /* 0x0000bb0026007a20 */ /* 0x004fcc0000410000 */
[----:B------:R2:W-:Y:S02]  /*6a40*/  MUFU.TANH R204, R0 ;  /* 0x0000000000cc7308 */ /* 0x0005e40000002400 */
[----:B--2---:R-:W-:Y:S02]  /*6a50*/  FMUL.FTZ R0, R39, c[0x0][0x2ec] ;  /* 0x0000bb0027007a20 */ /* 0x004fe40000410000 */
[----:B------:R-:W-:Y:S04]  /*6a60*/  HMMA.16816.F32.BF16 R36, R16, R26, R48 ;  /* 0x0000001a1024723c */ /* 0x000fe80000041830 */
[----:B------:R2:W-:Y:S02]  /*6a70*/  MUFU.TANH R203, R0 ;  /* 0x0000000000cb7308 */ /* 0x0005e40000002400 */
[----:B--2---:R-:W-:-:S06]  /*6a80*/  FMUL.FTZ R0, R52, c[0x0][0x2ec] ;  /* 0x0000bb0034007a20 */ /* 0x004fcc0000410000 */
[----:B------:R2:W1:Y:S01]  /*6a90*/  MUFU.TANH R202, R0 ;  /* 0x0000000000ca7308 */ /* 0x0004620000002400 */
[----:B------:R-:W-:Y:S01]  /*6aa0*/  HMMA.16816.F32.BF16 R44, R20, R26, R44 ;  /* 0x0000001a142c723c */ /* 0x000fe2000004182c */
[----:B--2---:R-:W-:-:S06]  /*6ab0*/  FMUL.FTZ R0, R53, c[0x0][0x2ec] ;  /* 0x0000bb0035007a20 */ /* 0x004fcc0000410000 */
[----:B------:R2:W-:Y:S01]  /*6ac0*/  MUFU.TANH R201, R0 ;  /* 0x0000000000c97308 */ /* 0x0005e20000002400 */
[----:B-1----:R-:W-:Y:S01]  /*6ad0*/  HMMA.16816.F32.BF16 R24, R12, R28, R56 ;  /* 0x0000001c0c18723c */ /* 0x002fe20000041838 */
[----:B--2---:R-:W-:-:S06]  /*6ae0*/  FMUL.FTZ R0, R54, c[0x0][0x2ec] ;  /* 0x0000bb0036007a20 */ /* 0x004fcc0000410000 */
[----:B------:R1:W2:Y:S02]  /*6af0*/  MUFU.TANH R182, R0 ;  /* 0x0000000000b67308 */ /* 0x0002a40000002400 */
[----:B-1----:R-:W-:Y:S02]  /*6b00*/  FMUL.FTZ R0, R55, c[0x0][0x2ec] ;  /* 0x0000bb0037007a20 */ /* 0x002fe40000410000 */
[----:B------:R-:W-:Y:S07]  /*6b10*/  HMMA.16816.F32.BF16 R52, R4, R30, R188 ;  /* 0x0000001e0434723c */ /* 0x000fee00000418bc */
[----:B------:R-:W-:-:S02]  /*6b20*/  IMAD.MOV.U32 R191, RZ, RZ, R252 ;  /* 0x000000ffffbf7224 */ /* 0x000fc400078e00fc */
[----:B------:R-:W1:Y:S01]  /*6b30*/  S2R R252, SR_TID.X ;  /* 0x0000000000fc7919 */ /* 0x000e620000002100 */
[----:B------:R2:W1:Y:S01]  /*6b40*/  MUFU.TANH R181, R0 ;  /* 0x0000000000b57308 */ /* 0x0004620000002400 */
[C---:B------:R-:W-:Y:S08]  /*6b50*/  HMMA.16816.F32.BF16 R40, R8.reuse, R42, R216 ;  /* 0x0000002a0828723c */ /* 0x040ff000000418d8 */
[----:B------:R-:W-:Y:S01]  /*6b60*/  HMMA.16816.F32.BF16 R60, R8, R64, R208 ;  /* 0x00000040083c723c */ /* 0x000fe200000418d0 */
[----:B--2---:R-:W-:-:S07]  /*6b70*/  FMUL.FTZ R0, R36, c[0x0][0x2ec] ;  /* 0x0000bb0024007a20 */ /* 0x004fce0000410000 */
[----:B------:R-:W-:Y:S01]  /*6b80*/  HMMA.16816.F32.BF16 R48, R8, R66, R196 ;  /* 0x000000420830723c */ /* 0x000fe200000418c4 */
[----:B------:R2:W1:Y:S07]  /*6b90*/  MUFU.TANH R183, R0 ;  /* 0x0000000000b77308 */ /* 0x00046e0000002400 */
[----:B------:R-:W-:Y:S01]  /*6ba0*/  HMMA.16816.F32.BF16 R8, R4, R28, R192 ;  /* 0x0000001c0408723c */ /* 0x000fe200000418c0 */
[----:B--2---:R-:W-:-:S04]  /*6bb0*/  FMUL.FTZ R0, R37, c[0x0][0x2ec] ;  /* 0x0000bb0025007a20 */ /* 0x004fc80000410000 */
[----:B------:R2:W-:Y:S01]  /*6bc0*/  MUFU.TANH R200, R0 ;  /* 0x0000000000c87308 */ /* 0x0005e20000002400 */
[----:B-1----:R-:W-:Y:S01]  /*6bd0*/  IMAD.SHL.U32 R252, R252, 0x2, RZ ;  /* 0x00000002fcfc7824 */ /* 0x002fe200078e00ff */
[----:B------:R-:W-:Y:S01]  /*6be0*/  IADD3 R2, R191, -0x2, RZ ;  /* 0xfffffffebf027810 */ /* 0x000fe20007ffe0ff */
[----:B--2---:R-:W-:-:S05]  /*6bf0*/  FMUL.FTZ R0, R38, c[0x0][0x2ec] ;  /* 0x0000bb0026007a20 */ /* 0x004fca0000410000 */
[----:B------:R1:W2:Y:S01]  /*6c00*/  MUFU.TANH R179, R0 ;  /* 0x0000000000b37308 */ /* 0x0002a20000002400 */
[----:B------:R-:W-:Y:S01]  /*6c10*/  LOP3.LUT R252, R252, 0x6, RZ, 0xc0, !PT ;  /* 0x00000006fcfc7812 */ /* 0x000fe200078ec0ff */
[----:B-1----:R-:W-:Y:S02]  /*6c20*/  FMUL.FTZ R0, R39, c[0x0][0x2ec] ;  /* 0x0000bb0027007a20 */ /* 0x002fe40000410000 */
[----:B------:R-:W-:Y:S01]  /*6c30*/  HMMA.16816.F32.BF16 R36, R16, R32, R24 ;  /* 0x000000201024723c */ /* 0x000fe20000041818 */
[----:B------:R-:W1:Y:S03]  /*6c40*/  LDSM.16.M88.4 R24, [R221+0x8c00] ;  /* 0x008c0000dd18783b */ /* 0x000e660000000200 */
[----:B------:R2:W-:Y:S01]  /*6c50*/  MUFU.TANH R199, R0 ;  /* 0x0000000000c77308 */ /* 0x0005e20000002400 */
[----:B------:R-:W-:Y:S01]  /*6c60*/  ISETP.GT.AND P0, PT, R2, UR8, PT ;  /* 0x0000000802007c0c */ /* 0x000fe2000bf04270 */
[----:B------:R-:W-:-:S02]  /*6c70*/  FMUL.FTZ R3, R45, c[0x0][0x2ec] ;  /* 0x0000bb002d037a20 */ /* 0x000fc40000410000 */
[----:B------:R-:W-:Y:S01]  /*6c80*/  HMMA.16816.F32.BF16 R8, R20, R32, R8 ;  /* 0x000000201408723c */ /* 0x000fe20000041808 */
[----:B--2---:R-:W-:-:S04]  /*6c90*/  FMUL.FTZ R0, R44, c[0x0][0x2ec] ;  /* 0x0000bb002c007a20 */ /* 0x004fc80000410000 */
[----:B------:R2:W1:Y:S02]  /*6ca0*/  MUFU.TANH R178, R0 ;  /* 0x0000000000b27308 */ /* 0x0004640000002400 */
[----:B--2---:R-:W-:-:S05]  /*6cb0*/  IMAD R0, R2, 0x40, R252 ;  /* 0x0000004002007824 */ /* 0x004fca00078e02fc */
[C---:B------:R-:W-:Y:S02]  /*6cc0*/  IADD3 R2, R0.reuse, 0x1, RZ ;  /* 0x0000000100027810 */ /* 0x040fe40007ffe0ff */
[-C--:B------:R-:W-:Y:S02]  /*6cd0*/  ISETP.GE.AND P3, PT, R0, R233.reuse, PT ;  /* 0x000000e90000720c */ /* 0x080fe40003f66270 */
[C---:B------:R-:W-:Y:S02]  /*6ce0*/  ISETP.GE.AND P4, PT, R2.reuse, R233, PT ;  /* 0x000000e90200720c */ /* 0x040fe40003f86270 */
[C---:B------:R-:W-:Y:S02]  /*6cf0*/  ISETP.GE.AND P2, PT, R2.reuse, R232, PT ;  /* 0x000000e80200720c */ /* 0x040fe40003f46270 */
[C---:B------:R-:W-:Y:S02]  /*6d00*/  ISETP.GE.AND P6, PT, R2.reuse, R231, PT ;  /* 0x000000e70200720c */ /* 0x040fe40003fc6270 */
[----:B------:R-:W-:-:S02]  /*6d10*/  ISETP.GE.AND P5, PT, R2, R230, PT ;  /* 0x000000e60200720c */ /* 0x000fc40003fa6270 */
[-C--:B------:R-:W-:Y:S01]  /*6d20*/  ISETP.LT.OR P3, PT, R0, R229.reuse, P3 ;  /* 0x000000e50000720c */ /* 0x080fe20001f61670 */
[----:B------:R2:W-:Y:S01]  /*6d30*/  MUFU.TANH R180, R3 ;  /* 0x0000000300b47308 */ /* 0x0005e20000002400 */
[C---:B------:R-:W-:Y:S02]  /*6d40*/  ISETP.LT.OR P4, PT, R2.reuse, R229, P4 ;  /* 0x000000e50200720c */ /* 0x040fe40002781670 */
[C---:B------:R-:W-:Y:S02]  /*6d50*/  ISETP.LT.OR P2, PT, R2.reuse, R228, P2 ;  /* 0x000000e40200720c */ /* 0x040fe40001741670 */
[C---:B------:R-:W-:Y:S02]  /*6d60*/  ISETP.LT.OR P6, PT, R2.reuse, R227, P6 ;  /* 0x000000e30200720c */ /* 0x040fe400037c1670 */
[----:B------:R-:W-:Y:S01]  /*6d70*/  ISETP.LT.OR P5, PT, R2, R226, P5 ;  /* 0x000000e20200720c */ /* 0x000fe20002fa1670 */
[----:B------:R-:W-:Y:S01]  /*6d80*/  FMUL.FTZ R2, R36, c[0x0][0x2ec] ;  /* 0x0000bb0024027a20 */ /* 0x000fe20000410000 */
[----:B------:R-:W-:-:S02]  /*6d90*/  FSEL R59, R241, -INF , !P3 ;  /* 0xff800000f13b7808 */ /* 0x000fc40005800000 */
[C---:B------:R-:W-:Y:S01]  /*6da0*/  ISETP.GE.AND P3, PT, R0.reuse, R231, PT ;  /* 0x000000e70000720c */ /* 0x040fe20003f66270 */
[----:B------:R-:W-:Y:S01]  /*6db0*/  HMMA.16816.F32.BF16 R28, R12, R30, R40 ;  /* 0x0000001e0c1c723c */ /* 0x000fe20000041828 */
[----:B--2---:R-:W-:Y:S01]  /*6dc0*/  FMUL.FTZ R3, R47, c[0x0][0x2ec] ;  /* 0x0000bb002f037a20 */ /* 0x004fe20000410000 */
[----:B------:R2:W-:Y:S01]  /*6dd0*/  MUFU.TANH R111, R2 ;  /* 0x00000002006f7308 */ /* 0x0005e20000002400 */
[----:B------:R-:W-:-:S04]  /*6de0*/  ISETP.LT.OR P3, PT, R0, R227, P3 ;  /* 0x000000e30000720c */ /* 0x000fc80001f61670 */
[----:B------:R-:W-:-:S03]  /*6df0*/  FMUL.FTZ R40, R46, c[0x0][0x2ec] ;  /* 0x0000bb002e287a20 */ /* 0x000fc60000410000 */
[----:B------:R1:W-:Y:S01]  /*6e00*/  MUFU.TANH R177, R3 ;  /* 0x0000000300b17308 */ /* 0x0003e20000002400 */
[----:B----4-:R-:W-:Y:S02]  /*6e10*/  FSEL R46, R101, -INF , !P3 ;  /* 0xff800000652e7808 */ /* 0x010fe40005800000 */
[----:B--2---:R-:W-:Y:S01]  /*6e20*/  IADD3 R2, R0, 0x8, RZ ;  /* 0x0000000800027810 */ /* 0x004fe20007ffe0ff */
[----:B-1----:R-:W-:-:S03]  /*6e30*/  FMUL.FTZ R3, R37, c[0x0][0x2ec] ;  /* 0x0000bb0025037a20 */ /* 0x002fc60000410000 */
[C---:B------:R-:W-:Y:S01]  /*6e40*/  ISETP.GE.AND P3, PT, R2.reuse, R233, PT ;  /* 0x000000e90200720c */ /* 0x040fe20003f66270 */
[----:B------:R1:W-:Y:S03]  /*6e50*/  MUFU.TANH R176, R3 ;  /* 0x0000000300b07308 */ /* 0x0003e60000002400 */
[----:B------:R-:W-:Y:S01]  /*6e60*/  ISETP.LT.OR P3, PT, R2, R229, P3 ;  /* 0x000000e50200720c */ /* 0x000fe20001f61670 */
[----:B------:R-:W-:Y:S01]  /*6e70*/  FMUL.FTZ R32, R38, c[0x0][0x2ec] ;  /* 0x0000bb0026207a20 */ /* 0x000fe20000410000 */
[----:B------:R-:W-:Y:S01]  /*6e80*/  ISETP.GE.AND P1, PT, R0, R232, PT ;  /* 0x000000e80000720c */ /* 0x000fe20003f26270 */
[----:B------:R-:W-:Y:S02]  /*6e90*/  FMUL.FTZ R11, R11, c[0x0][0x2ec] ;  /* 0x0000bb000b0b7a20 */ /* 0x000fe40000410000 */
[----:B-1----:R-:W-:-:S04]  /*6ea0*/  FMUL.FTZ R3, R39, c[0x0][0x2ec] ;  /* 0x0000bb0027037a20 */ /* 0x002fc80000410000 */
[----:B------:R1:W-:Y:S01]  /*6eb0*/  MUFU.TANH R110, R3 ;  /* 0x00000003006e7308 */ /* 0x0003e20000002400 */
[----:B------:R-:W-:Y:S01]  /*6ec0*/  HMMA.16816.F32.BF16 R36, R12, R24, R60 ;  /* 0x000000180c24723c */ /* 0x000fe2000004183c */
[----:B------:R-:W-:-:S06]  /*6ed0*/  ISETP.LT.OR P1, PT, R0, R228, P1 ;  /* 0x000000e40000720c */ /* 0x000fcc0000f21670 */
[----:B-----5:R-:W-:Y:S01]  /*6ee0*/  FSEL R60, R106, -INF , !P3 ;  /* 0xff8000006a3c7808 */ /* 0x020fe20005800000 */
[----:B-1----:R-:W-:-:S04]  /*6ef0*/  FMUL.FTZ R3, R8, c[0x0][0x2ec] ;  /* 0x0000bb0008037a20 */ /* 0x002fc80000410000 */
[----:B------:R1:W-:Y:S01]  /*6f00*/  MUFU.TANH R106, R3 ;  /* 0x00000003006a7308 */ /* 0x0003e20000002400 */
[----:B------:R-:W-:Y:S02]  /*6f10*/  FSEL R65, R235, -INF , !P1 ;  /* 0xff800000eb417808 */ /* 0x000fe40004800000 */
[----:B------:R-:W-:Y:S01]  /*6f20*/  ISETP.GE.AND P1, PT, R0, R230, PT ;  /* 0x000000e60000720c */ /* 0x000fe20003f26270 */
[----:B------:R-:W-:Y:S04]  /*6f30*/  HMMA.16816.F32.BF16 R28, R16, R34, R28 ;  /* 0x00000022101c723c */ /* 0x000fe8000004181c */
[----:B------:R-:W-:Y:S01]  /*6f40*/  MUFU.TANH R101, R11 ;  /* 0x0000000b00657308 */ /* 0x000fe20000002400 */
[----:B-1----:R-:W-:-:S07]  /*6f50*/  FMUL.FTZ R3, R9, c[0x0][0x2ec] ;  /* 0x0000bb0009037a20 */ /* 0x002fce0000410000 */
[----:B------:R1:W-:Y:S01]  /*6f60*/  MUFU.TANH R108, R3 ;  /* 0x00000003006c7308 */ /* 0x0003e20000002400 */
[----:B------:R-:W-:Y:S02]  /*6f70*/  ISETP.LT.OR P1, PT, R0, R226, P1 ;  /* 0x000000e20000720c */ /* 0x000fe40000f21670 */
[----:B------:R-:W-:Y:S02]  /*6f80*/  FSEL R64, R242, -INF , !P4 ;  /* 0xff800000f2407808 */ /* 0x000fe40006000000 */
[----:B------:R-:W-:Y:S02]  /*6f90*/  FSEL R57, R100, -INF , !P1 ;  /* 0xff80000064397808 */ /* 0x000fe40004800000 */
[----:B------:R-:W-:Y:S01]  /*6fa0*/  FSEL R66, R240, -INF , !P2 ;  /* 0xff800000f0427808 */ /* 0x000fe20005000000 */
[----:B-1----:R-:W-:Y:S02]  /*6fb0*/  FMUL.FTZ R3, R10, c[0x0][0x2ec] ;  /* 0x0000bb000a037a20 */ /* 0x002fe40000410000 */
[----:B------:R-:W1:Y:S01]  /*6fc0*/  LDSM.16.M88.4 R8, [R223+0x8c00] ;  /* 0x008c0000df08783b */ /* 0x000e620000000200 */
[----:B------:R-:W-:-:S02]  /*6fd0*/  ISETP.GE.AND P1, PT, R2, R232, PT ;  /* 0x000000e80200720c */ /* 0x000fc40003f26270 */
[C---:B------:R-:W-:Y:S02]  /*6fe0*/  ISETP.GE.AND P4, PT, R2.reuse, R231, PT ;  /* 0x000000e70200720c */ /* 0x040fe40003f86270 */
[C---:B------:R-:W-:Y:S02]  /*6ff0*/  ISETP.GE.AND P2, PT, R2.reuse, R230, PT ;  /* 0x000000e60200720c */ /* 0x040fe40003f46270 */
[----:B------:R-:W-:Y:S02]  /*7000*/  FSEL R56, R237, -INF , !P6 ;  /* 0xff800000ed387808 */ /* 0x000fe40007000000 */
[----:B------:R-:W-:Y:S01]  /*7010*/  FSEL R58, R205, -INF , !P5 ;  /* 0xff800000cd3a7808 */ /* 0x000fe20006800000 */
[----:B------:R2:W4:Y:S01]  /*7020*/  MUFU.TANH R107, R40 ;  /* 0x00000028006b7308 */ /* 0x0005220000002400 */
[----:B------:R-:W-:Y:S01]  /*7030*/  ISETP.LT.OR P1, PT, R2, R228, P1 ;  /* 0x000000e40200720c */ /* 0x000fe20000f21670 */
[----:B------:R-:W-:-:S04]  /*7040*/  DEPBAR.LE SB0, 0x0 ;  /* 0x000080000000791a */ /* 0x000fc80000000000 */
[----:B------:R-:W-:Y:S01]  /*7050*/  BAR.SYNC.DEFER_BLOCKING 0x0 ;  /* 0x0000000000007b1d */ /* 0x000fe20000010000 */
[C---:B------:R-:W-:Y:S02]  /*7060*/  ISETP.LT.OR P4, PT, R2.reuse, R227, P4 ;  /* 0x000000e30200720c */ /* 0x040fe40002781670 */
[----:B------:R-:W-:Y:S02]  /*7070*/  ISETP.LT.OR P2, PT, R2, R226, P2 ;  /* 0x000000e20200720c */ /* 0x000fe40001741670 */
[----:B------:R-:W-:Y:S02]  /*7080*/  IADD3 R2, R0, 0x9, RZ ;  /* 0x0000000900027810 */ /* 0x000fe40007ffe0ff */
[----:B---3--:R-:W-:Y:S02]  /*7090*/  FSEL R61, R207, -INF , !P1 ;  /* 0xff800000cf3d7808 */ /* 0x008fe40004800000 */
        /* <DEDUP_REMOVED lines=8> */
[----:B------:R-:W-:Y:S01]  /*7120*/  IADD3 R2, R0, 0x10, RZ ;  /* 0x0000001000027810 */ /* 0x000fe20007ffe0ff */
[----:B------:R3:W5:Y:S01]  /*7130*/  MUFU.TANH R109, R32 ;  /* 0x00000020006d7308 */ /* 0x0007620000002400 */
[----:B--2---:R-:W-:Y:S01]  /*7140*/  HMMA.16816.F32.BF16 R40, R12, R26, R48 ;  /* 0x0000001a0c28723c */ /* 0x004fe20000041830 */
[----:B------:R-:W-:Y:S02]  /*7150*/  FSEL R45, R238, -INF , !P4 ;  /* 0xff800000ee2d7808 */ /* 0x000fe40006000000 */
[----:B------:R-:W-:-:S04]  /*7160*/  ISETP.GE.AND P4, PT, R2, R233, PT ;  /* 0x000000e90200720c */ /* 0x000fc80003f86270 */
[----:B------:R2:W1:Y:S01]  /*7170*/  MUFU.TANH R67, R3 ;  /* 0x0000000300437308 */ /* 0x0004620000002400 */
[----:B------:R-:W-:Y:S02]  /*7180*/  FSEL R48, R206, -INF , !P2 ;  /* 0xff800000ce307808 */ /* 0x000fe40005000000 */
[----:B------:R-:W-:Y:S02]  /*7190*/  FSEL R49, R246, -INF , !P6 ;  /* 0xff800000f6317808 */ /* 0x000fe40007000000 */
[----:B------:R-:W-:Y:S02]  /*71a0*/  FSEL R50, R245, -INF , !P5 ;  /* 0xff800000f5327808 */ /* 0x000fe40006800000 */
[C---:B------:R-:W-:Y:S01]  /*71b0*/  ISETP.GE.AND P2, PT, R2.reuse, R232, PT ;  /* 0x000000e80200720c */ /* 0x040fe20003f46270 */
[----:B---3--:R-:W-:Y:S01]  /*71c0*/  HMMA.16816.F32.BF16 R32, R20, R34, R52 ;  /* 0x000000221420723c */ /* 0x008fe20000041834 */
[C---:B------:R-:W-:Y:S02]  /*71d0*/  ISETP.GE.AND P6, PT, R2.reuse, R231, PT ;  /* 0x000000e70200720c */ /* 0x040fe40003fc6270 */
[----:B------:R-:W-:Y:S01]  /*71e0*/  ISETP.GE.AND P5, PT, R2, R230, PT ;  /* 0x000000e60200720c */ /* 0x000fe20003fa6270 */
[----:B--2---:R-:W-:Y:S01]  /*71f0*/  FMUL.FTZ R3, R28, c[0x0][0x2ec] ;  /* 0x0000bb001c037a20 */ /* 0x004fe20000410000 */
[----:B------:R-:W-:-:S02]  /*7200*/  ISETP.LT.OR P4, PT, R2, R229, P4 ;  /* 0x000000e50200720c */ /* 0x000fc40002781670 */
[C---:B------:R-:W-:Y:S01]  /*7210*/  ISETP.LT.OR P2, PT, R2.reuse, R228, P2 ;  /* 0x000000e40200720c */ /* 0x040fe20001741670 */
[----:B------:R2:W3:Y:S01]  /*7220*/  MUFU.TANH R63, R3 ;  /* 0x00000003003f7308 */ /* 0x0004e20000002400 */
[C---:B------:R-:W-:Y:S02]  /*7230*/  ISETP.LT.OR P6, PT, R2.reuse, R227, P6 ;  /* 0x000000e30200720c */ /* 0x040fe400037c1670 */
[----:B------:R-:W-:Y:S02]  /*7240*/  ISETP.LT.OR P5, PT, R2, R226, P5 ;  /* 0x000000e20200720c */ /* 0x000fe40002fa1670 */
[----:B------:R-:W-:Y:S02]  /*7250*/  IADD3 R2, R0, 0x11, RZ ;  /* 0x0000001100027810 */ /* 0x000fe40007ffe0ff */
[----:B------:R-:W-:Y:S02]  /*7260*/  FSEL R44, R247, -INF , !P3 ;  /* 0xff800000f72c7808 */ /* 0x000fe40005800000 */
[----:B------:R-:W-:-:S02]  /*7270*/  FSEL R47, R244, -INF , !P1 ;  /* 0xff800000f42f7808 */ /* 0x000fc40004800000 */
[C---:B------:R-:W-:Y:S01]  /*7280*/  ISETP.GE.AND P3, PT, R2.reuse, R233, PT ;  /* 0x000000e90200720c */ /* 0x040fe20003f66270 */
[----:B--2---:R-:W-:Y:S01]  /*7290*/  FMUL.FTZ R3, R29, c[0x0][0x2ec] ;  /* 0x0000bb001d037a20 */ /* 0x004fe20000410000 */
[----:B------:R-:W-:-:S03]  /*72a0*/  ISETP.GE.AND P1, PT, R2, R232, PT ;  /* 0x000000e80200720c */ /* 0x000fc60003f26270 */
[----:B------:R2:W-:Y:S01]  /*72b0*/  MUFU.TANH R100, R3 ;  /* 0x0000000300647308 */ /* 0x0005e20000002400 */
[----:B------:R-:W-:Y:S01]  /*72c0*/  HMMA.16816.F32.BF16 R12, R4, R24, R184 ;  /* 0x00000018040c723c */ /* 0x000fe200000418b8 */
[C---:B------:R-:W-:Y:S02]  /*72d0*/  ISETP.LT.OR P3, PT, R2.reuse, R229, P3 ;  /* 0x000000e50200720c */ /* 0x040fe40001f61670 */
[----:B------:R-:W-:-:S04]  /*72e0*/  ISETP.LT.OR P1, PT, R2, R228, P1 ;  /* 0x000000e40200720c */ /* 0x000fc80000f21670 */
[----:B------:R-:W-:Y:S02]  /*72f0*/  FMUL.FTZ R24, R31, c[0x0][0x2ec] ;  /* 0x0000bb001f187a20 */ /* 0x000fe40000410000 */
[----:B--2---:R-:W-:Y:S02]  /*7300*/  FMUL.FTZ R3, R30, c[0x0][0x2ec] ;  /* 0x0000bb001e037a20 */ /* 0x004fe40000410000 */
[----:B-1----:R-:W-:Y:S02]  /*7310*/  HMMA.16816.F32.BF16 R28, R16, R8, R36 ;  /* 0x00000008101c723c */ /* 0x002fe40000041824 */
[----:B------:R1:W2:Y:S01]  /*7320*/  MUFU.TANH R25, R3 ;  /* 0x0000000300197308 */ /* 0x0002a20000002400 */
[----:B------:R-:W-:Y:S02]  /*7330*/  FSEL R53, R202, -INF , !P6 ;  /* 0xff800000ca357808 */ /* 0x000fe40007000000 */
[----:B------:R-:W-:Y:S02]  /*7340*/  FSEL R182, R182, -INF , !P5 ;  /* 0xff800000b6b67808 */ /* 0x000fe40006800000 */
[----:B------:R-:W-:-:S02]  /*7350*/  FSEL R197, R243, -INF , !P3 ;  /* 0xff800000f3c57808 */ /* 0x000fc40005800000 */
[----:B------:R-:W-:Y:S02]  /*7360*/  FSEL R203, R203, -INF , !P1 ;  /* 0xff800000cbcb7808 */ /* 0x000fe40004800000 */
[----:B------:R-:W-:Y:S02]  /*7370*/  FSEL R52, R239, -INF , !P4 ;  /* 0xff800000ef347808 */ /* 0x000fe40006000000 */
[----:B------:R-:W-:Y:S02]  /*7380*/  FSEL R204, R204, -INF , !P2 ;  /* 0xff800000cccc7808 */ /* 0x000fe40005000000 */
[----:B-1----:R-:W-:Y:S02]  /*7390*/  IADD3 R3, R0, 0x18, RZ ;  /* 0x0000001800037810 */ /* 0x002fe40007ffe0ff */
[----:B------:R-:W-:Y:S02]  /*73a0*/  ISETP.GE.AND P4, PT, R2, R231, PT ;  /* 0x000000e70200720c */ /* 0x000fe40003f86270 */
[----:B------:R-:W-:-:S02]  /*73b0*/  ISETP.GE.AND P6, PT, R3, R233, PT ;  /* 0x000000e90300720c */ /* 0x000fc40003fc6270 */
[C---:B------:R-:W-:Y:S02]  /*73c0*/  ISETP.GE.AND P5, PT, R3.reuse, R232, PT ;  /* 0x000000e80300720c */ /* 0x040fe40003fa6270 */
[C---:B------:R-:W-:Y:S02]  /*73d0*/  ISETP.GE.AND P3, PT, R3.reuse, R231, PT ;  /* 0x000000e70300720c */ /* 0x040fe40003f66270 */
[CC--:B------:R-:W-:Y:S02]  /*73e0*/  ISETP.GE.AND P1, PT, R3.reuse, R230.reuse, PT ;  /* 0x000000e60300720c */ /* 0x0c0fe40003f26270 */
[----:B------:R-:W-:Y:S02]  /*73f0*/  ISETP.GE.AND P2, PT, R2, R230, PT ;  /* 0x000000e60200720c */ /* 0x000fe40003f46270 */
[C---:B------:R-:W-:Y:S02]  /*7400*/  ISETP.LT.OR P6, PT, R3.reuse, R229, P6 ;  /* 0x000000e50300720c */ /* 0x040fe400037c1670 */
[----:B------:R-:W-:-:S02]  /*7410*/  ISETP.LT.OR P5, PT, R3, R228, P5 ;  /* 0x000000e40300720c */ /* 0x000fc40002fa1670 */
[CC--:B------:R-:W-:Y:S02]  /*7420*/  ISETP.LT.OR P3, PT, R3.reuse, R227.reuse, P3 ;  /* 0x000000e30300720c */ /* 0x0c0fe40001f61670 */
[-C--:B------:R-:W-:Y:S01]  /*7430*/  ISETP.LT.OR P1, PT, R3, R226.reuse, P1 ;  /* 0x000000e20300720c */ /* 0x080fe20000f21670 */
[----:B------:R-:W-:Y:S01]  /*7440*/  FMUL.FTZ R3, R33, c[0x0][0x2ec] ;  /* 0x0000bb0021037a20 */ /* 0x000fe20000410000 */
[C---:B------:R-:W-:Y:S02]  /*7450*/  ISETP.LT.OR P4, PT, R2.reuse, R227, P4 ;  /* 0x000000e30200720c */ /* 0x040fe40002781670 */
[----:B------:R-:W-:Y:S01]  /*7460*/  ISETP.LT.OR P2, PT, R2, R226, P2 ;  /* 0x000000e20200720c */ /* 0x000fe20001741670 */
[----:B------:R1:W-:Y:S01]  /*7470*/  MUFU.TANH R62, R24 ;  /* 0x00000018003e7308 */ /* 0x0003e20000002400 */
[----:B------:R-:W-:Y:S02]  /*7480*/  IADD3 R2, R0, 0x19, RZ ;  /* 0x0000001900027810 */ /* 0x000fe40007ffe0ff */
[----:B------:R-:W-:-:S02]  /*7490*/  FSEL R54, R201, -INF , !P4 ;  /* 0xff800000c9367808 */ /* 0x000fc40006000000 */
[----:B------:R-:W-:Y:S02]  /*74a0*/  FSEL R181, R181, -INF , !P2 ;  /* 0xff800000b5b57808 */ /* 0x000fe40005000000 */
[----:B------:R-:W-:Y:S02]  /*74b0*/  FSEL R196, R183, -INF , !P6 ;  /* 0xff800000b7c47808 */ /* 0x000fe40007000000 */
[----:B------:R-:W-:Y:S02]  /*74c0*/  FSEL R202, R179, -INF , !P5 ;  /* 0xff800000b3ca7808 */ /* 0x000fe40006800000 */
[C---:B------:R-:W-:Y:S02]  /*74d0*/  ISETP.GE.AND P4, PT, R2.reuse, R233, PT ;  /* 0x000000e90200720c */ /* 0x040fe40003f86270 */
[----:B------:R-:W-:Y:S01]  /*74e0*/  ISETP.GE.AND P2, PT, R2, R232, PT ;  /* 0x000000e80200720c */ /* 0x000fe20003f46270 */
[----:B-1----:R-:W-:Y:S01]  /*74f0*/  FMUL.FTZ R24, R32, c[0x0][0x2ec] ;  /* 0x0000bb0020187a20 */ /* 0x002fe20000410000 */
[C---:B------:R-:W-:Y:S01]  /*7500*/  ISETP.GE.AND P6, PT, R2.reuse, R231, PT ;  /* 0x000000e70200720c */ /* 0x040fe20003fc6270 */
[----:B------:R1:W-:Y:S01]  /*7510*/  MUFU.TANH R32, R3 ;  /* 0x0000000300207308 */ /* 0x0003e20000002400 */
[----:B------:R-:W-:-:S02]  /*7520*/  ISETP.GE.AND P5, PT, R2, R230, PT ;  /* 0x000000e60200720c */ /* 0x000fc40003fa6270 */
[C---:B------:R-:W-:Y:S02]  /*7530*/  ISETP.LT.OR P4, PT, R2.reuse, R229, P4 ;  /* 0x000000e50200720c */ /* 0x040fe40002781670 */
[C---:B------:R-:W-:Y:S02]  /*7540*/  ISETP.LT.OR P2, PT, R2.reuse, R228, P2 ;  /* 0x000000e40200720c */ /* 0x040fe40001741670 */
[C---:B------:R-:W-:Y:S01]  /*7550*/  ISETP.LT.OR P6, PT, R2.reuse, R227, P6 ;  /* 0x000000e30200720c */ /* 0x040fe200037c1670 */
[----:B------:R-:W2:Y:S01]  /*7560*/  MUFU.TANH R55, R24 ;  /* 0x0000001800377308 */ /* 0x000ea20000002400 */
[----:B------:R-:W-:Y:S02]  /*7570*/  ISETP.LT.OR P5, PT, R2, R226, P5 ;  /* 0x000000e20200720c */ /* 0x000fe40002fa1670 */
[----:B------:R-:W-:Y:S01]  /*7580*/  IADD3 R2, R0, 0x20, RZ ;  /* 0x0000002000027810 */ /* 0x000fe20007ffe0ff */
[----:B-1----:R-:W-:-:S04]  /*7590*/  FMUL.FTZ R3, R34, c[0x0][0x2ec] ;  /* 0x0000bb0022037a20 */ /* 0x002fc80000410000 */
[----:B------:R1:W1:Y:S01]  /*75a0*/  MUFU.TANH R24, R3 ;  /* 0x0000000300187308 */ /* 0x0002620000002400 */
[----:B------:R-:W-:Y:S01]  /*75b0*/  HMMA.16816.F32.BF16 R12, R20, R8, R12 ;  /* 0x00000008140c723c */ /* 0x000fe2000004180c */
[----:B------:R-:W-:Y:S02]  /*75c0*/  FSEL R51, R178, -INF , !P3 ;  /* 0xff800000b2337808 */ /* 0x000fe40005800000 */
[----:B----4-:R-:W-:Y:S02]  /*75d0*/  FSEL R183, R107, -INF , !P1 ;  /* 0xff8000006bb77808 */ /* 0x010fe40004800000 */
[----:B------:R-:W-:Y:S02]  /*75e0*/  FSEL R198, R200, -INF , !P4 ;  /* 0xff800000c8c67808 */ /* 0x000fe40006000000 */
[----:B------:R-:W-:Y:S02]  /*75f0*/  FSEL R199, R199, -INF , !P2 ;  /* 0xff800000c7c77808 */ /* 0x000fe40005000000 */
[----:B------:R-:W-:-:S02]  /*7600*/  ISETP.GE.AND P3, PT, R2, R233, PT ;  /* 0x000000e90200720c */ /* 0x000fc40003f66270 */
[C---:B------:R-:W-:Y:S01]  /*7610*/  ISETP.GE.AND P1, PT, R2.reuse, R232, PT ;  /* 0x000000e80200720c */ /* 0x040fe20003f26270 */
[----:B-1----:R-:W-:Y:S01]  /*7620*/  FMUL.FTZ R3, R35, c[0x0][0x2ec] ;  /* 0x0000bb0023037a20 */ /* 0x002fe20000410000 */
[C---:B------:R-:W-:Y:S02]  /*7630*/  ISETP.GE.AND P4, PT, R2.reuse, R231, PT ;  /* 0x000000e70200720c */ /* 0x040fe40003f86270 */
[C---:B------:R-:W-:Y:S01]  /*7640*/  ISETP.GE.AND P2, PT, R2.reuse, R230, PT ;  /* 0x000000e60200720c */ /* 0x040fe20003f46270 */
[----:B------:R1:W4:Y:S01]  /*7650*/  MUFU.TANH R9, R3 ;  /* 0x0000000300097308 */ /* 0x0003220000002400 */
[C---:B------:R-:W-:Y:S02]  /*7660*/  ISETP.LT.OR P3, PT, R2.reuse, R229, P3 ;  /* 0x000000e50200720c */ /* 0x040fe40001f61670 */
[C---:B------:R-:W-:Y:S02]  /*7670*/  ISETP.LT.OR P1, PT, R2.reuse, R228, P1 ;  /* 0x000000e40200720c */ /* 0x040fe40000f21670 */
[----:B------:R-:W-:-:S02]  /*7680*/  ISETP.LT.OR P4, PT, R2, R227, P4 ;  /* 0x000000e30200720c */ /* 0x000fc40002781670 */
[----:B------:R-:W-:Y:S02]  /*7690*/  ISETP.LT.OR P2, PT, R2, R226, P2 ;  /* 0x000000e20200720c */ /* 0x000fe40001741670 */
[----:B------:R-:W-:Y:S01]  /*76a0*/  IADD3 R2, R0, 0x21, RZ ;  /* 0x0000002100027810 */ /* 0x000fe20007ffe0ff */
[----:B------:R-:W-:Y:S01]  /*76b0*/  HMMA.16816.F32.BF16 R4, R4, R26, R212 ;  /* 0x0000001a0404723c */ /* 0x000fe200000418d4 */
[----:B-1----:R-:W-:-:S06]  /*76c0*/  FMUL.FTZ R3, R28, c[0x0][0x2ec] ;  /* 0x0000bb001c037a20 */ /* 0x002fcc0000410000 */
[----:B------:R-:W-:Y:S01]  /*76d0*/  FSEL R214, R111, -INF , !P3 ;  /* 0xff8000006fd67808 */ /* 0x000fe20005800000 */
[----:B------:R1:W1:Y:S01]  /*76e0*/  MUFU.TANH R8, R3 ;  /* 0x0000000300087308 */ /* 0x0002620000002400 */
[----:B-----5:R-:W-:Y:S02]  /*76f0*/  FSEL R241, R109, -INF , !P1 ;  /* 0xff8000006df17808 */ /* 0x020fe40004800000 */
[C---:B------:R-:W-:Y:S02]  /*7700*/  ISETP.GE.AND P3, PT, R2.reuse, R231, PT ;  /* 0x000000e70200720c */ /* 0x040fe40003f66270 */
[C---:B------:R-:W-:Y:S02]  /*7710*/  ISETP.GE.AND P1, PT, R2.reuse, R230, PT ;  /* 0x000000e60200720c */ /* 0x040fe40003f26270 */
[C---:B------:R-:W-:Y:S02]  /*7720*/  ISETP.LT.OR P3, PT, R2.reuse, R227, P3 ;  /* 0x000000e30200720c */ /* 0x040fe40001f61670 */
[----:B------:R-:W-:Y:S01]  /*7730*/  ISETP.LT.OR P1, PT, R2, R226, P1 ;  /* 0x000000e20200720c */ /* 0x000fe20000f21670 */
[----:B-1----:R-:W-:Y:S01]  /*7740*/  FMUL.FTZ R3, R29, c[0x0][0x2ec] ;  /* 0x0000bb001d037a20 */ /* 0x002fe20000410000 */
[----:B------:R-:W-:-:S02]  /*7750*/  FSEL R29, R180, -INF , !P6 ;  /* 0xff800000b41d7808 */ /* 0x000fc40007000000 */
[----:B------:R-:W-:Y:S02]  /*7760*/  FSEL R180, R177, -INF , !P5 ;  /* 0xff800000b1b47808 */ /* 0x000fe40006800000 */
[C---:B------:R-:W-:Y:S02]  /*7770*/  ISETP.GE.AND P6, PT, R2.reuse, R233, PT ;  /* 0x000000e90200720c */ /* 0x040fe40003fc6270 */
[C---:B------:R-:W-:Y:S02]  /*7780*/  ISETP.GE.AND P5, PT, R2.reuse, R232, PT ;  /* 0x000000e80200720c */ /* 0x040fe40003fa6270 */
        /* <DEDUP_REMOVED lines=10> */
[----:B------:R-:W-:Y:S01]  /*7830*/  ISETP.GE.AND P5, PT, R2, R230, PT ;  /* 0x000000e60200720c */ /* 0x000fe20003fa6270 */
[----:B------:R-:W-:Y:S01]  /*7840*/  FMUL.FTZ R30, R30, c[0x0][0x2ec] ;  /* 0x0000bb001e1e7a20 */ /* 0x000fe20000410000 */
[C---:B------:R-:W-:Y:S02]  /*7850*/  ISETP.LT.OR P4, PT, R2.reuse, R229, P4 ;  /* 0x000000e50200720c */ /* 0x040fe40002781670 */
[C---:B------:R-:W-:Y:S02]  /*7860*/  ISETP.LT.OR P2, PT, R2.reuse, R228, P2 ;  /* 0x000000e40200720c */ /* 0x040fe40001741670 */
[C---:B------:R-:W-:Y:S02]  /*7870*/  ISETP.LT.OR P6, PT, R2.reuse, R227, P6 ;  /* 0x000000e30200720c */ /* 0x040fe400037c1670 */
[----:B------:R-:W-:-:S02]  /*7880*/  ISETP.LT.OR P5, PT, R2, R226, P5 ;  /* 0x000000e20200720c */ /* 0x000fc40002fa1670 */
[----:B------:R-:W-:Y:S01]  /*7890*/  IADD3 R2, R0, 0x29, RZ ;  /* 0x0000002900027810 */ /* 0x000fe20007ffe0ff */
[----:B------:R-:W-:Y:S01]  /*78a0*/  HMMA.16816.F32.BF16 R16, R16, R10, R40 ;  /* 0x0000000a1010723c */ /* 0x000fe20000041828 */
[----:B------:R-:W-:Y:S02]  /*78b0*/  FSEL R205, R108, -INF , !P3 ;  /* 0xff8000006ccd7808 */ /* 0x000fe40005800000 */
[----:B------:R-:W-:Y:S02]  /*78c0*/  FSEL R209, R101, -INF , !P1 ;  /* 0xff80000065d17808 */ /* 0x000fe40004800000 */
[----:B---3--:R-:W-:Y:S02]  /*78d0*/  FSEL R212, R63, -INF , !P4 ;  /* 0xff8000003fd47808 */ /* 0x008fe40006000000 */
[----:B--2---:R-:W-:Y:S01]  /*78e0*/  FSEL R216, R25, -INF , !P2 ;  /* 0xff80000019d87808 */ /* 0x004fe20005000000 */
[----:B------:R-:W1:Y:S01]  /*78f0*/  MUFU.TANH R30, R30 ;  /* 0x0000001e001e7308 */ /* 0x000e620000002400 */
[----:B------:R-:W-:-:S02]  /*7900*/  ISETP.GE.AND P3, PT, R2, R233, PT ;  /* 0x000000e90200720c */ /* 0x000fc40003f66270 */
[C---:B------:R-:W-:Y:S02]  /*7910*/  ISETP.GE.AND P1, PT, R2.reuse, R232, PT ;  /* 0x000000e80200720c */ /* 0x040fe40003f26270 */
[C---:B------:R-:W-:Y:S02]  /*7920*/  ISETP.GE.AND P4, PT, R2.reuse, R231, PT ;  /* 0x000000e70200720c */ /* 0x040fe40003f86270 */
[C---:B------:R-:W-:Y:S01]  /*7930*/  ISETP.GE.AND P2, PT, R2.reuse, R230, PT ;  /* 0x000000e60200720c */ /* 0x040fe20003f46270 */
[----:B------:R-:W-:Y:S01]  /*7940*/  FMUL.FTZ R31, R31, c[0x0][0x2ec] ;  /* 0x0000bb001f1f7a20 */ /* 0x000fe20000410000 */
[----:B------:R-:W-:Y:S01]  /*7950*/  ISETP.LT.OR P3, PT, R2, R229, P3 ;  /* 0x000000e50200720c */ /* 0x000fe20001f61670 */
[----:B------:R-:W-:Y:S01]  /*7960*/  FMUL.FTZ R12, R12, c[0x0][0x2ec] ;  /* 0x0000bb000c0c7a20 */ /* 0x000fe20000410000 */
[----:B------:R-:W-:Y:S01]  /*7970*/  ISETP.LT.OR P1, PT, R2, R228, P1 ;  /* 0x000000e40200720c */ /* 0x000fe20000f21670 */
[----:B------:R-:W-:Y:S01]  /*7980*/  FMUL.FTZ R14, R14, c[0x0][0x2ec] ;  /* 0x0000bb000e0e7a20 */ /* 0x000fe20000410000 */
[----:B------:R-:W-:-:S02]  /*7990*/  ISETP.LT.OR P4, PT, R2, R227, P4 ;  /* 0x000000e30200720c */ /* 0x000fc40002781670 */
[----:B------:R-:W-:Y:S02]  /*79a0*/  ISETP.LT.OR P2, PT, R2, R226, P2 ;  /* 0x000000e20200720c */ /* 0x000fe40001741670 */
[----:B------:R-:W-:Y:S01]  /*79b0*/  IADD3 R2, R0, 0x30, RZ ;  /* 0x0000003000027810 */ /* 0x000fe20007ffe0ff */
[----:B------:R-:W-:Y:S01]  /*79c0*/  HMMA.16816.F32.BF16 R20, R20, R10, R4 ;  /* 0x0000000a1414723c */ /* 0x000fe20000041804 */
[----:B------:R-:W-:Y:S02]  /*79d0*/  FSEL R201, R55, -INF , !P6 ;  /* 0xff80000037c97808 */ /* 0x000fe40007000000 */
[----:B------:R-:W-:Y:S02]  /*79e0*/  FSEL R208, R24, -INF , !P5 ;  /* 0xff80000018d07808 */ /* 0x000fe40006800000 */
[----:B------:R-:W-:Y:S02]  /*79f0*/  FSEL R211, R100, -INF , !P3 ;  /* 0xff80000064d37808 */ /* 0x000fe40005800000 */
[----:B------:R-:W-:Y:S01]  /*7a00*/  FSEL R215, R62, -INF , !P1 ;  /* 0xff8000003ed77808 */ /* 0x000fe20004800000 */
[----:B------:R-:W-:Y:S01]  /*7a10*/  MUFU.TANH R3, R3 ;  /* 0x0000000300037308 */ /* 0x000fe20000002400 */
[----:B------:R-:W-:-:S02]  /*7a20*/  ISETP.GE.AND P6, PT, R2, R233, PT ;  /* 0x000000e90200720c */ /* 0x000fc40003fc6270 */
[C---:B------:R-:W-:Y:S02]  /*7a30*/  ISETP.GE.AND P5, PT, R2.reuse, R232, PT ;  /* 0x000000e80200720c */ /* 0x040fe40003fa6270 */
[C---:B------:R-:W-:Y:S02]  /*7a40*/  ISETP.GE.AND P3, PT, R2.reuse, R231, PT ;  /* 0x000000e70200720c */ /* 0x040fe40003f66270 */
[C---:B------:R-:W-:Y:S01]  /*7a50*/  ISETP.GE.AND P1, PT, R2.reuse, R230, PT ;  /* 0x000000e60200720c */ /* 0x040fe20003f26270 */
[----:B------:R-:W-:Y:S01]  /*7a60*/  MUFU.TANH R31, R31 ;  /* 0x0000001f001f7308 */ /* 0x000fe20000002400 */
[C---:B------:R-:W-:Y:S02]  /*7a70*/  ISETP.LT.OR P6, PT, R2.reuse, R229, P6 ;  /* 0x000000e50200720c */ /* 0x040fe400037c1670 */
[C---:B------:R-:W-:Y:S02]  /*7a80*/  ISETP.LT.OR P5, PT, R2.reuse, R228, P5 ;  /* 0x000000e40200720c */ /* 0x040fe40002fa1670 */
[----:B------:R-:W-:-:S03]  /*7a90*/  ISETP.LT.OR P3, PT, R2, R227, P3 ;  /* 0x000000e30200720c */ /* 0x000fc60001f61670 */
[----:B------:R-:W2:Y:S01]  /*7aa0*/  MUFU.TANH R12, R12 ;  /* 0x0000000c000c7308 */ /* 0x000ea20000002400 */
[----:B------:R-:W-:Y:S02]  /*7ab0*/  ISETP.LT.OR P1, PT, R2, R226, P1 ;  /* 0x000000e20200720c */ /* 0x000fe40000f21670 */
[----:B------:R-:W-:-:S05]  /*7ac0*/  IADD3 R2, R0, 0x31, RZ ;  /* 0x0000003100027810 */ /* 0x000fca0007ffe0ff */
[----:B------:R-:W3:Y:S01]  /*7ad0*/  MUFU.TANH R14, R14 ;  /* 0x0000000e000e7308 */ /* 0x000ee20000002400 */
[----:B------:R-:W-:Y:S02]  /*7ae0*/  FSEL R200, R32, -INF , !P4 ;  /* 0xff80000020c87808 */ /* 0x000fe40006000000 */
[----:B----4-:R-:W-:Y:S02]  /*7af0*/  FSEL R206, R9, -INF , !P2 ;  /* 0xff80000009ce7808 */ /* 0x010fe40005000000 */
[----:B------:R-:W-:Y:S02]  /*7b00*/  FSEL R249, R8, -INF , !P6 ;  /* 0xff80000008f97808 */ /* 0x000fe40007000000 */
[----:B-1----:R-:W-:Y:S02]  /*7b10*/  FSEL R63, R30, -INF , !P5 ;  /* 0xff8000001e3f7808 */ /* 0x002fe40006800000 */
[C---:B------:R-:W-:Y:S02]  /*7b20*/  ISETP.GE.AND P4, PT, R2.reuse, R233, PT ;  /* 0x000000e90200720c */ /* 0x040fe40003f86270 */
[----:B------:R-:W-:-:S02]  /*7b30*/  ISETP.GE.AND P2, PT, R2, R232, PT ;  /* 0x000000e80200720c */ /* 0x000fc40003f46270 */
[C---:B------:R-:W-:Y:S02]  /*7b40*/  ISETP.GE.AND P6, PT, R2.reuse, R231, PT ;  /* 0x000000e70200720c */ /* 0x040fe40003fc6270 */
[C---:B------:R-:W-:Y:S01]  /*7b50*/  ISETP.GE.AND P5, PT, R2.reuse, R230, PT ;  /* 0x000000e60200720c */ /* 0x040fe20003fa6270 */
[----:B------:R-:W-:Y:S01]  /*7b60*/  FMUL.FTZ R13, R13, c[0x0][0x2ec] ;  /* 0x0000bb000d0d7a20 */ /* 0x000fe20000410000 */
[C---:B------:R-:W-:Y:S01]  /*7b70*/  ISETP.LT.OR P4, PT, R2.reuse, R229, P4 ;  /* 0x000000e50200720c */ /* 0x040fe20002781670 */
[----:B------:R-:W-:Y:S01]  /*7b80*/  FMUL.FTZ R15, R15, c[0x0][0x2ec] ;  /* 0x0000bb000f0f7a20 */ /* 0x000fe20000410000 */
[----:B------:R-:W-:Y:S01]  /*7b90*/  ISETP.LT.OR P2, PT, R2, R228, P2 ;  /* 0x000000e40200720c */ /* 0x000fe20001741670 */
[----:B------:R-:W-:Y:S01]  /*7ba0*/  FMUL.FTZ R16, R16, c[0x0][0x2ec] ;  /* 0x0000bb0010107a20 */ /* 0x000fe20000410000 */
[----:B------:R-:W-:Y:S01]  /*7bb0*/  ISETP.LT.OR P6, PT, R2, R227, P6 ;  /* 0x000000e30200720c */ /* 0x000fe200037c1670 */
[----:B------:R-:W-:Y:S01]  /*7bc0*/  FMUL.FTZ R18, R18, c[0x0][0x2ec] ;  /* 0x0000bb0012127a20 */ /* 0x000fe20000410000 */
[----:B------:R-:W-:-:S02]  /*7bd0*/  ISETP.LT.OR P5, PT, R2, R226, P5 ;  /* 0x000000e20200720c */ /* 0x000fc40002fa1670 */
[----:B------:R-:W-:Y:S02]  /*7be0*/  IADD3 R2, R0, 0x38, RZ ;  /* 0x0000003800027810 */ /* 0x000fe40007ffe0ff */
[----:B--2---:R-:W-:Y:S02]  /*7bf0*/  FSEL R242, R12, -INF , !P3 ;  /* 0xff8000000cf27808 */ /* 0x004fe40005800000 */
[----:B---3--:R-:W-:Y:S02]  /*7c00*/  FSEL R246, R14, -INF , !P1 ;  /* 0xff8000000ef67808 */ /* 0x008fe40004800000 */
[----:B------:R-:W-:Y:S02]  /*7c10*/  FSEL R247, R3, -INF , !P4 ;  /* 0xff80000003f77808 */ /* 0x000fe40006000000 */
[----:B------:R-:W-:Y:S02]  /*7c20*/  FSEL R67, R31, -INF , !P2 ;  /* 0xff8000001f437808 */ /* 0x000fe40005000000 */
[----:B------:R-:W-:-:S02]  /*7c30*/  ISETP.GE.AND P3, PT, R2, R233, PT ;  /* 0x000000e90200720c */ /* 0x000fc40003f66270 */
[C---:B------:R-:W-:Y:S02]  /*7c40*/  ISETP.GE.AND P1, PT, R2.reuse, R232, PT ;  /* 0x000000e80200720c */ /* 0x040fe40003f26270 */
[C---:B------:R-:W-:Y:S02]  /*7c50*/  ISETP.GE.AND P4, PT, R2.reuse, R231, PT ;  /* 0x000000e70200720c */ /* 0x040fe40003f86270 */
[C---:B------:R-:W-:Y:S01]  /*7c60*/  ISETP.GE.AND P2, PT, R2.reuse, R230, PT ;  /* 0x000000e60200720c */ /* 0x040fe20003f46270 */
[----:B------:R-:W1:Y:S01]  /*7c70*/  MUFU.TANH R13, R13 ;  /* 0x0000000d000d7308 */ /* 0x000e620000002400 */
[C---:B------:R-:W-:Y:S01]  /*7c80*/  ISETP.LT.OR P3, PT, R2.reuse, R229, P3 ;  /* 0x000000e50200720c */ /* 0x040fe20001f61670 */
[----:B------:R-:W-:Y:S01]  /*7c90*/  FMUL.FTZ R17, R17, c[0x0][0x2ec] ;  /* 0x0000bb0011117a20 */ /* 0x000fe20000410000 */
[C---:B------:R-:W-:Y:S01]  /*7ca0*/  ISETP.LT.OR P1, PT, R2.reuse, R228, P1 ;  /* 0x000000e40200720c */ /* 0x040fe20000f21670 */
[----:B------:R-:W-:Y:S01]  /*7cb0*/  FMUL.FTZ R19, R19, c[0x0][0x2ec] ;  /* 0x0000bb0013137a20 */ /* 0x000fe20000410000 */
[----:B------:R-:W-:-:S03]  /*7cc0*/  ISETP.LT.OR P4, PT, R2, R227, P4 ;  /* 0x000000e30200720c */ /* 0x000fc60002781670 */
[----:B------:R-:W2:Y:S01]  /*7cd0*/  MUFU.TANH R15, R15 ;  /* 0x0000000f000f7308 */ /* 0x000ea20000002400 */
[----:B------:R-:W-:Y:S01]  /*7ce0*/  ISETP.LT.OR P2, PT, R2, R226, P2 ;  /* 0x000000e20200720c */ /* 0x000fe20001741670 */
[----:B------:R-:W-:Y:S02]  /*7cf0*/  FMUL.FTZ R5, R20, c[0x0][0x2ec] ;  /* 0x0000bb0014057a20 */ /* 0x000fe40000410000 */
[----:B------:R-:W-:-:S04]  /*7d00*/  FMUL.FTZ R4, R21, c[0x0][0x2ec] ;  /* 0x0000bb0015047a20 */ /* 0x000fc80000410000 */
[----:B------:R-:W3:Y:S01]  /*7d10*/  MUFU.TANH R16, R16 ;  /* 0x0000001000107308 */ /* 0x000ee20000002400 */
[----:B------:R-:W-:Y:S02]  /*7d20*/  FMUL.FTZ R3, R22, c[0x0][0x2ec] ;  /* 0x0000bb0016037a20 */ /* 0x000fe40000410000 */
[----:B------:R-:W-:-:S05]  /*7d30*/  FMUL.FTZ R2, R23, c[0x0][0x2ec] ;  /* 0x0000bb0017027a20 */ /* 0x000fca0000410000 */
[----:B------:R-:W4:Y:S01]  /*7d40*/  MUFU.TANH R18, R18 ;  /* 0x0000001200127308 */ /* 0x000f220000002400 */
[----:B------:R-:W-:-:S07]  /*7d50*/  IADD3 R0, R0, 0x39, RZ ;  /* 0x0000003900007810 */ /* 0x000fce0007ffe0ff */
[----:B------:R-:W-:Y:S01]  /*7d60*/  MUFU.TANH R17, R17 ;  /* 0x0000001100117308 */ /* 0x000fe20000002400 */
[----:B-1----:R-:W-:-:S07]  /*7d70*/  FSEL R240, R13, -INF , !P6 ;  /* 0xff8000000df07808 */ /* 0x002fce0007000000 */
[----:B------:R-:W-:Y:S01]  /*7d80*/  MUFU.TANH R19, R19 ;  /* 0x0000001300137308 */ /* 0x000fe20000002400 */
[----:B--2---:R-:W-:-:S07]  /*7d90*/  FSEL R245, R15, -INF , !P5 ;  /* 0xff8000000ff57808 */ /* 0x004fce0006800000 */
[----:B------:R-:W1:Y:S01]  /*7da0*/  MUFU.TANH R5, R5 ;  /* 0x0000000500057308 */ /* 0x000e620000002400 */
[----:B---3--:R-:W-:-:S07]  /*7db0*/  FSEL R248, R16, -INF , !P3 ;  /* 0xff80000010f87808 */ /* 0x008fce0005800000 */
[----:B------:R-:W-:Y:S01]  /*7dc0*/  MUFU.TANH R4, R4 ;  /* 0x0000000400047308 */ /* 0x000fe20000002400 */
[----:B----4-:R-:W-:-:S07]  /*7dd0*/  FSEL R252, R18, -INF , !P1 ;  /* 0xff80000012fc7808 */ /* 0x010fce0004800000 */
[----:B------:R-:W2:Y:S08]  /*7de0*/  MUFU.TANH R3, R3 ;  /* 0x0000000300037308 */ /* 0x000eb00000002400 */
[----:B------:R-:W3:Y:S01]  /*7df0*/  MUFU.TANH R2, R2 ;  /* 0x0000000200027308 */ /* 0x000ee20000002400 */
        /* <DEDUP_REMOVED lines=8> */
[----:B-1----:R-:W-:Y:S02]  /*7e80*/  FSEL R218, R5, -INF , !P4 ;  /* 0xff80000005da7808 */ /* 0x002fe40006000000 */
[----:B--2---:R-:W-:Y:S02]  /*7e90*/  FSEL R244, R3, -INF , !P2 ;  /* 0xff80000003f47808 */ /* 0x004fe40005000000 */
[----:B------:R-:W-:Y:S02]  /*7ea0*/  FSEL R250, R17, -INF , !P6 ;  /* 0xff80000011fa7808 */ /* 0x000fe40007000000 */
[----:B------:R-:W-:Y:S02]  /*7eb0*/  FSEL R251, R19, -INF , !P5 ;  /* 0xff80000013fb7808 */ /* 0x000fe40006800000 */
[----:B------:R-:W-:Y:S02]  /*7ec0*/  FSEL R219, R4, -INF , !P3 ;  /* 0xff80000004db7808 */ /* 0x000fe40005800000 */
[----:B---3--:R-:W-:Y:S01]  /*7ed0*/  FSEL R243, R2, -INF , !P1 ;  /* 0xff80000002f37808 */ /* 0x008fe20004800000 */
        /* <DEDUP_REMOVED lines=25> */
.L_x_696:
[----:B------:R-:W2:Y:S04]  /*8070*/  LDL.LU R9, [R1+0x10] ;  /* 0x0000100001097983 */ /* 0x000ea80000300800 */
[----:B------:R-:W3:Y:S04]  /*8080*/  LDL.LU R10, [R1+0xc] ;  /* 0x00000c00010a7983 */ /* 0x000ee80000300800 */
[----:B------:R-:W4:Y:S04]  /*8090*/  LDL.LU R11, [R1+0x8] ;  /* 0x00000800010b7983 */ /* 0x000f280000300800 */
[----:B------:R-:W5:Y:S01]  /*80a0*/  LDL.LU R12, [R1+0x4] ;  /* 0x00000400010c7983 */ /* 0x000f620000300800 */
        /* <DEDUP_REMOVED lines=51> */
[----:B------:R-:W1:Y:S01]  /*83e0*/  SHFL.BFLY PT, R5, R3, 0x2, 0x1f ;  /* 0x0c401f0003057f89 */ /* 0x000e6200000e0000 */
        /* <DEDUP_REMOVED lines=12> */
[----:B------:R-:W-:Y:S02]  /*84b0*/  FMNMX.FTZ R2, R249, R4, !PT ;  /* 0x00000004f9027209 */ /* 0x000fe40007810000 */
[----:B------:R-:W-:Y:S02]  /*84c0*/  FMNMX.FTZ R3, R3, R5, !PT ;  /* 0x0000000503037209 */ /* 0x000fe40007810000 */
        /* <DEDUP_REMOVED lines=9> */
[----:B------:R-:W1:Y:S01]  /*8560*/  SHFL.BFLY PT, R7, R4, 0x2, 0x1f ;  /* 0x0c401f0004077f89 */ /* 0x000e6200000e0000 */
[----:B------:R-:W-:Y:S02]  /*8570*/  FMNMX.FTZ R5, R67, R5, !PT ;  /* 0x0000000543057209 */ /* 0x000fe40007810000 */
[----:B------:R-:W-:-:S02]  /*8580*/  FSEL R2, R2, RZ, P2 ;  /* 0x000000ff02027208 */ /* 0x000fc40001000000 */
[----:B------:R-:W-:-:S03]  /*8590*/  FMNMX.FTZ R5, R252, R5, !PT ;  /* 0x00000005fc057209 */ /* 0x000fc60007810000 */
[----:B------:R-:W-:Y:S01]  /*85a0*/  FFMA.FTZ R0, R46, c[0x0][0x23c], -R2 ;  /* 0x00008f002e007a23 */ /* 0x000fe20000010802 */
[----:B------:R-:W-:-:S03]  /*85b0*/  FMNMX.FTZ R5, R251, R5, !PT ;  /* 0x00000005fb057209 */ /* 0x000fc60007810000 */
[----:B------:R1:W1:Y:S02]  /*85c0*/  MUFU.EX2 R14, R0 ;  /* 0x00000000000e7308 */ /* 0x0002640000000800 */
[----:B-1----:R-:W-:Y:S01]  /*85d0*/  FMNMX.FTZ R237, R3, R6, !PT ;  /* 0x0000000603ed7209 */ /* 0x002fe20007810000 */
[--C-:B------:R-:W-:Y:S01]  /*85e0*/  FFMA.FTZ R3, R45, c[0x0][0x23c], -R2.reuse ;  /* 0x00008f002d037a23 */ /* 0x100fe20000010802 */
[----:B------:R-:W-:Y:S02]  /*85f0*/  SHFL.BFLY PT, R6, R5, 0x2, 0x1f ;  /* 0x0c401f0005067f89 */ /* 0x000fe400000e0000 */
[----:B------:R-:W-:Y:S02]  /*8600*/  FSETP.NEU.FTZ.AND P1, PT, R237, -INF , PT ;  /* 0xff800000ed00780b */ /* 0x000fe40003f3d000 */
[----:B------:R1:W-:Y:S01]  /*8610*/  MUFU.EX2 R39, R3 ;  /* 0x0000000300277308 */ /* 0x0003e20000000800 */
[----:B------:R-:W-:Y:S01]  /*8620*/  FMNMX.FTZ R4, R4, R7, !PT ;  /* 0x0000000704047209 */ /* 0x000fe20007810000 */
[----:B------:R-:W-:-:S04]  /*8630*/  FFMA.FTZ R0, R56, c[0x0][0x23c], -R2 ;  /* 0x00008f0038007a23 */ /* 0x000fc80000010802 */
[----:B------:R-:W1:Y:S02]  /*8640*/  SHFL.BFLY PT, R8, R4, 0x1, 0x1f ;  /* 0x0c201f0004087f89 */ /* 0x000e6400000e0000 */
[----:B------:R1:W-:Y:S02]  /*8650*/  MUFU.EX2 R38, R0 ;  /* 0x0000000000267308 */ /* 0x0003e40000000800 */
[----:B-1----:R-:W-:-:S06]  /*8660*/  FFMA.FTZ R3, R44, c[0x0][0x23c], -R2 ;  /* 0x00008f002c037a23 */ /* 0x002fcc0000010802 */
[----:B------:R1:W1:Y:S01]  /*8670*/  MUFU.EX2 R15, R3 ;  /* 0x00000003000f7308 */ /* 0x0002620000000800 */
[----:B------:R-:W-:-:S05]  /*8680*/  FMUL.FTZ R0, R237, c[0x0][0x23c] ;  /* 0x00008f00ed007a20 */ /* 0x000fca0000410000 */
        /* <DEDUP_REMOVED lines=10> */
[----:B------:R-:W1:Y:S01]  /*8730*/  SHFL.BFLY PT, R7, R3, 0x1, 0x1f ;  /* 0x0c201f0003077f89 */ /* 0x000e6200000e0000 */
[----:B------:R-:W-:Y:S01]  /*8740*/  FADD.FTZ R6, R103, -R6 ;  /* 0x8000000667067221 */ /* 0x000fe20000010000 */
[----:B------:R-:W-:-:S03]  /*8750*/  MOV R103, R14 ;  /* 0x0000000e00677202 */ /* 0x000fc60000000f00 */
[----:B------:R-:W-:-:S04]  /*8760*/  FMUL.FTZ R6, R6, c[0x0][0x23c] ;  /* 0x00008f0006067a20 */ /* 0x000fc80000410000 */
[----:B------:R-:W1:Y:S02]  /*8770*/  MUFU.EX2 R101, R6 ;  /* 0x0000000600657308 */ /* 0x000e640000000800 */
[----:B-1----:R-:W-:Y:S01]  /*8780*/  FFMA.FTZ R5, R47, c[0x0][0x23c], -R0 ;  /* 0x00008f002f057a23 */ /* 0x002fe20000010800 */
[----:B------:R-:W-:-:S05]  /*8790*/  MOV R47, R15 ;  /* 0x0000000f002f7202 */ /* 0x000fca0000000f00 */
[----:B------:R1:W1:Y:S01]  /*87a0*/  MUFU.EX2 R44, R5 ;  /* 0x00000005002c7308 */ /* 0x0002620000000800 */
[----:B------:R-:W-:Y:S01]  /*87b0*/  FMNMX.FTZ R239, R3, R7, !PT ;  /* 0x0000000703ef7209 */ /* 0x000fe20007810000 */
[----:B------:R-:W-:Y:S01]  /*87c0*/  FMUL.FTZ R120, R120, R101 ;  /* 0x0000006578787220 */ /* 0x000fe20000410000 */
[----:B------:R-:W-:Y:S01]  /*87d0*/  F2FP.BF16.PACK_AB R6, R47, R39 ;  /* 0x000000272f06723e */ /* 0x000fe200000010ff */
[-C--:B------:R-:W-:Y:S02]  /*87e0*/  FMUL.FTZ R121, R121, R101.reuse ;  /* 0x0000006579797220 */ /* 0x080fe40000410000 */
[-C--:B------:R-:W-:Y:S02]  /*87f0*/  FMUL.FTZ R152, R152, R101.reuse ;  /* 0x0000006598987220 */ /* 0x080fe40000410000 */
[-C--:B------:R-:W-:Y:S02]  /*8800*/  FMUL.FTZ R153, R153, R101.reuse ;  /* 0x0000006599997220 */ /* 0x080fe40000410000 */
[-C--:B------:R-:W-:Y:S01]  /*8810*/  FMUL.FTZ R116, R116, R101.reuse ;  /* 0x0000006574747220 */ /* 0x080fe20000410000 */
[----:B-1----:R-:W-:Y:S01]  /*8820*/  FSEL R5, R237, RZ, P1 ;  /* 0x000000ffed057208 */ /* 0x002fe20000800000 */
[-C--:B------:R-:W-:Y:S01]  /*8830*/  FMUL.FTZ R117, R117, R101.reuse ;  /* 0x0000006575757220 */ /* 0x080fe20000410000 */
[C---:B------:R-:W-:Y:S01]  /*8840*/  FSETP.NEU.FTZ.AND P1, PT, R235.reuse, -INF , PT ;  /* 0xff800000eb00780b */ /* 0x040fe20003f3d000 */
[----:B------:R-:W-:Y:S01]  /*8850*/  FMUL.FTZ R72, R72, R101 ;  /* 0x0000006548487220 */ /* 0x000fe20000410000 */
[----:B------:R-:W-:Y:S01]  /*8860*/  F2FP.BF16.PACK_AB R7, R44, R55 ;  /* 0x000000372c07723e */ /* 0x000fe200000010ff */
[----:B------:R-:W-:Y:S01]  /*8870*/  FADD.FTZ R4, R102, -R5 ;  /* 0x8000000566047221 */ /* 0x000fe20000010000 */
[----:B------:R-:W-:Y:S01]  /*8880*/  FSEL R5, R235, RZ, P1 ;  /* 0x000000ffeb057208 */ /* 0x000fe20000800000 */
[----:B------:R-:W-:Y:S01]  /*8890*/  FMUL.FTZ R73, R73, R101 ;  /* 0x0000006549497220 */ /* 0x000fe20000410000 */
[----:B--2---:R-:W-:Y:S01]  /*88a0*/  MOV R36, R9 ;  /* 0x0000000900247202 */ /* 0x004fe20000000f00 */
[----:B------:R-:W-:Y:S01]  /*88b0*/  FMUL.FTZ R100, R4, c[0x0][0x23c] ;  /* 0x00008f0004647a20 */ /* 0x000fe20000410000 */
[----:B------:R-:W-:Y:S01]  /*88c0*/  MOV R102, R13 ;  /* 0x0000000d00667202 */ /* 0x000fe20000000f00 */
[----:B------:R-:W-:Y:S01]  /*88d0*/  FMUL.FTZ R4, R235, c[0x0][0x23c] ;  /* 0x00008f00eb047a20 */ /* 0x000fe20000410000 */
[----:B---3--:R-:W-:Y:S01]  /*88e0*/  MOV R62, R10 ;  /* 0x0000000a003e7202 */ /* 0x008fe20000000f00 */
[----:B------:R-:W-:Y:S01]  /*88f0*/  FADD.FTZ R28, R104, -R5 ;  /* 0x80000005681c7221 */ /* 0x000fe20000010000 */
[----:B------:R-:W-:Y:S01]  /*8900*/  F2FP.BF16.PACK_AB R5, R102, R37 ;  /* 0x000000256605723e */ /* 0x000fe200000010ff */
[----:B------:R-:W1:Y:S01]  /*8910*/  MUFU.EX2 R100, R100 ;  /* 0x0000006400647308 */ /* 0x000e620000000800 */
[----:B------:R-:W-:Y:S01]  /*8920*/  FSEL R8, R4, RZ, P1 ;  /* 0x000000ff04087208 */ /* 0x000fe20000800000 */
[----:B------:R-:W-:Y:S01]  /*8930*/  FMUL.FTZ R28, R28, c[0x0][0x23c] ;  /* 0x00008f001c1c7a20 */ /* 0x000fe20000410000 */
[----:B------:R-:W-:Y:S01]  /*8940*/  F2FP.BF16.PACK_AB R4, R38, R103 ;  /* 0x000000672604723e */ /* 0x000fe200000010ff */
[----:B------:R-:W-:Y:S01]  /*8950*/  FMUL.FTZ R164, R164, R101 ;  /* 0x00000065a4a47220 */ /* 0x000fe20000410000 */
[----:B-----5:R-:W-:Y:S01]  /*8960*/  MOV R30, R12 ;  /* 0x0000000c001e7202 */ /* 0x020fe20000000f00 */
[--C-:B------:R-:W-:Y:S01]  /*8970*/  FFMA.FTZ R9, R64, c[0x0][0x23c], -R8.reuse ;  /* 0x00008f0040097a23 */ /* 0x100fe20000010808 */
[----:B------:R-:W-:Y:S01]  /*8980*/  FSETP.NEU.FTZ.AND P1, PT, R239, -INF , PT ;  /* 0xff800000ef00780b */ /* 0x000fe20003f3d000 */
[----:B------:R-:W-:Y:S01]  /*8990*/  FFMA.FTZ R3, R59, c[0x0][0x23c], -R8 ;  /* 0x00008f003b037a23 */ /* 0x000fe20000010808 */
[----:B----4-:R-:W-:Y:S01]  /*89a0*/  MOV R31, R11 ;  /* 0x0000000b001f7202 */ /* 0x010fe20000000f00 */
[----:B------:R2:W3:Y:S01]  /*89b0*/  MUFU.EX2 R12, R9 ;  /* 0x00000009000c7308 */ /* 0x0004e20000000800 */
[----:B------:R-:W-:Y:S01]  /*89c0*/  FSEL R10, R239, RZ, P1 ;  /* 0x000000ffef0a7208 */ /* 0x000fe20000800000 */
[----:B------:R-:W-:-:S02]  /*89d0*/  FMUL.FTZ R165, R165, R101 ;  /* 0x00000065a5a57220 */ /* 0x000fc40000410000 */
[----:B------:R-:W-:Y:S02]  /*89e0*/  FMUL.FTZ R92, R92, R101 ;  /* 0x000000655c5c7220 */ /* 0x000fe40000410000 */
[-C--:B-1----:R-:W-:Y:S02]  /*89f0*/  FMUL.FTZ R122, R122, R100.reuse ;  /* 0x000000647a7a7220 */ /* 0x082fe40000410000 */
[----:B------:R1:W4:Y:S01]  /*8a00*/  MUFU.EX2 R48, R3 ;  /* 0x0000000300307308 */ /* 0x0003220000000800 */
[-C--:B------:R-:W-:Y:S02]  /*8a10*/  FMUL.FTZ R123, R123, R100.reuse ;  /* 0x000000647b7b7220 */ /* 0x080fe40000410000 */
[-C--:B------:R-:W-:Y:S02]  /*8a20*/  FMUL.FTZ R154, R154, R100.reuse ;  /* 0x000000649a9a7220 */ /* 0x080fe40000410000 */
[----:B------:R-:W-:Y:S02]  /*8a30*/  FMUL.FTZ R155, R155, R100 ;  /* 0x000000649b9b7220 */ /* 0x000fe40000410000 */
[----:B------:R-:W-:Y:S01]  /*8a40*/  FADD.FTZ R11, R105, -R10 ;  /* 0x8000000a690b7221 */ /* 0x000fe20000010000 */
[----:B------:R-:W-:Y:S01]  /*8a50*/  HMMA.16816.F32.BF16 R188, R4, R18, R120 ;  /* 0x0000001204bc723c */ /* 0x000fe20000041878 */
[----:B--2---:R-:W-:-:S02]  /*8a60*/  FFMA.FTZ R9, R60, c[0x0][0x23c], -R8 ;  /* 0x00008f003c097a23 */ /* 0x004fc40000010808 */
[-C--:B------:R-:W-:Y:S02]  /*8a70*/  FMUL.FTZ R118, R118, R100.reuse ;  /* 0x0000006476767220 */ /* 0x080fe40000410000 */
[----:B------:R2:W5:Y:S01]  /*8a80*/  MUFU.EX2 R56, R9 ;  /* 0x0000000900387308 */ /* 0x0005620000000800 */
[-C--:B------:R-:W-:Y:S02]  /*8a90*/  FMUL.FTZ R119, R119, R100.reuse ;  /* 0x0000006477777220 */ /* 0x080fe40000410000 */
[----:B-1----:R-:W-:Y:S01]  /*8aa0*/  FMUL.FTZ R3, R239, c[0x0][0x23c] ;  /* 0x00008f00ef037a20 */ /* 0x002fe20000410000 */
[----:B------:R-:W-:Y:S01]  /*8ab0*/  HMMA.16816.F32.BF16 R120, R4, R26, R152 ;  /* 0x0000001a0478723c */ /* 0x000fe20000041898 */
[-C--:B------:R-:W-:Y:S02]  /*8ac0*/  FMUL.FTZ R74, R74, R100.reuse ;  /* 0x000000644a4a7220 */ /* 0x080fe40000410000 */
[-C--:B------:R-:W-:Y:S01]  /*8ad0*/  FMUL.FTZ R75, R75, R100.reuse ;  /* 0x000000644b4b7220 */ /* 0x080fe20000410000 */
[----:B------:R-:W-:Y:S01]  /*8ae0*/  FSEL R3, R3, RZ, P1 ;  /* 0x000000ff03037208 */ /* 0x000fe20000800000 */
[----:B------:R-:W-:-:S02]  /*8af0*/  FMUL.FTZ R166, R166, R100 ;  /* 0x00000064a6a67220 */ /* 0x000fc40000410000 */
[----:B---3--:R-:W-:Y:S01]  /*8b00*/  MOV R152, R12 ;  /* 0x0000000c00987202 */ /* 0x008fe20000000f00 */
[----:B------:R-:W-:Y:S01]  /*8b10*/  FMUL.FTZ R167, R167, R100 ;  /* 0x00000064a7a77220 */ /* 0x000fe20000410000 */
[----:B------:R-:W1:Y:S01]  /*8b20*/  LDSM.16.MT88.4 R12, [R222+0xb000] ;  /* 0x00b00000de0c783b */ /* 0x000e620000004200 */
[----:B------:R-:W-:Y:S01]  /*8b30*/  FFMA.FTZ R10, R61, c[0x0][0x23c], -R3 ;  /* 0x00008f003d0a7a23 */ /* 0x000fe20000010803 */
[C---:B------:R-:W-:Y:S01]  /*8b40*/  HMMA.16816.F32.BF16 R192, R4.reuse, R16, R116 ;  /* 0x0000001004c0723c */ /* 0x040fe20000041874 */
[----:B--2---:R-:W-:Y:S01]  /*8b50*/  FFMA.FTZ R9, R49, c[0x0][0x23c], -R8 ;  /* 0x00008f0031097a23 */ /* 0x004fe20000010808 */
[----:B----4-:R-:W-:Y:S01]  /*8b60*/  MOV R154, R48 ;  /* 0x00000030009a7202 */ /* 0x010fe20000000f00 */
[-C--:B------:R-:W-:Y:S01]  /*8b70*/  FMUL.FTZ R93, R93, R101.reuse ;  /* 0x000000655d5d7220 */ /* 0x080fe20000410000 */
[----:B------:R-:W-:Y:S01]  /*8b80*/  MOV R48, R62 ;  /* 0x0000003e00307202 */ /* 0x000fe20000000f00 */
[----:B------:R2:W-:Y:S01]  /*8b90*/  MUFU.EX2 R46, R9 ;  /* 0x00000009002e7308 */ /* 0x0005e20000000800 */
[----:B------:R-:W-:Y:S01]  /*8ba0*/  FMUL.FTZ R94, R94, R100 ;  /* 0x000000645e5e7220 */ /* 0x000fe20000410000 */
[----:B------:R-:W-:Y:S01]  /*8bb0*/  MOV R155, R36 ;  /* 0x00000024009b7202 */ /* 0x000fe20000000f00 */
[----:B------:R-:W-:Y:S01]  /*8bc0*/  FMUL.FTZ R95, R95, R100 ;  /* 0x000000645f5f7220 */ /* 0x000fe20000410000 */
[----:B------:R-:W-:Y:S01]  /*8bd0*/  HMMA.16816.F32.BF16 R108, R4, R32, R72 ;  /* 0x00000020046c723c */ /* 0x000fe20000041848 */
[----:B------:R-:W-:-:S02]  /*8be0*/  FMUL.FTZ R148, R148, R101 ;  /* 0x0000006594947220 */ /* 0x000fc40000410000 */
[-C--:B------:R-:W-:Y:S02]  /*8bf0*/  FMUL.FTZ R149, R149, R101.reuse ;  /* 0x0000006595957220 */ /* 0x080fe40000410000 */
[-C--:B------:R-:W-:Y:S02]  /*8c00*/  FMUL.FTZ R150, R150, R100.reuse ;  /* 0x0000006496967220 */ /* 0x080fe40000410000 */
[----:B------:R-:W-:Y:S01]  /*8c10*/  FMUL.FTZ R151, R151, R100 ;  /* 0x0000006497977220 */ /* 0x000fe20000410000 */
[----:B------:R-:W-:Y:S01]  /*8c20*/  HMMA.16816.F32.BF16 R116, R4, R40, R164 ;  /* 0x000000280474723c */ /* 0x000fe200000418a4 */
[-C--:B------:R-:W-:Y:S02]  /*8c30*/  FMUL.FTZ R132, R132, R101.reuse ;  /* 0x0000006584847220 */ /* 0x080fe40000410000 */
[----:B------:R-:W-:Y:S02]  /*8c40*/  FMUL.FTZ R133, R133, R101 ;  /* 0x0000006585857220 */ /* 0x000fe40000410000 */
[----:B--2---:R-:W-:-:S02]  /*8c50*/  FFMA.FTZ R9, R65, c[0x0][0x23c], -R3 ;  /* 0x00008f0041097a23 */ /* 0x004fc40000010803 */
[----:B------:R-:W-:Y:S01]  /*8c60*/  FMUL.FTZ R134, R134, R100 ;  /* 0x0000006486867220 */ /* 0x000fe20000410000 */
[----:B-----5:R-:W-:Y:S01]  /*8c70*/  MOV R164, R56 ;  /* 0x0000003800a47202 */ /* 0x020fe20000000f00 */
[----:B------:R-:W2:Y:S01]  /*8c80*/  MUFU.EX2 R45, R9 ;  /* 0x00000009002d7308 */ /* 0x000ea20000000800 */
[----:B------:R-:W-:Y:S01]  /*8c90*/  FMUL.FTZ R135, R135, R100 ;  /* 0x0000006487877220 */ /* 0x000fe20000410000 */
[C---:B------:R-:W-:Y:S01]  /*8ca0*/  HMMA.16816.F32.BF16 R176, R4.reuse, R24, R148 ;  /* 0x0000001804b0723c */ /* 0x040fe20000041894 */
[-C--:B------:R-:W-:Y:S01]  /*8cb0*/  FMUL.FTZ R136, R136, R101.reuse ;  /* 0x0000006588887220 */ /* 0x080fe20000410000 */
[----:B------:R-:W-:Y:S01]  /*8cc0*/  MOV R165, R102 ;  /* 0x0000006600a57202 */ /* 0x000fe20000000f00 */
[-C--:B------:R-:W-:Y:S02]  /*8cd0*/  FMUL.FTZ R137, R137, R101.reuse ;  /* 0x0000006589897220 */ /* 0x080fe40000410000 */
[-C--:B------:R-:W-:Y:S02]  /*8ce0*/  FMUL.FTZ R138, R138, R100.reuse ;  /* 0x000000648a8a7220 */ /* 0x080fe40000410000 */
[----:B------:R-:W-:Y:S01]  /*8cf0*/  FMUL.FTZ R139, R139, R100 ;  /* 0x000000648b8b7220 */ /* 0x000fe20000410000 */
[----:B------:R-:W-:Y:S01]  /*8d00*/  HMMA.16816.F32.BF16 R132, R4, R20, R132 ;  /* 0x000000140484723c */ /* 0x000fe20000041884 */
[----:B------:R-:W-:-:S02]  /*8d10*/  FMUL.FTZ R168, R168, R101 ;  /* 0x00000065a8a87220 */ /* 0x000fc40000410000 */
[----:B------:R-:W-:Y:S02]  /*8d20*/  FMUL.FTZ R169, R169, R101 ;  /* 0x00000065a9a97220 */ /* 0x000fe40000410000 */
[-C--:B------:R-:W-:Y:S01]  /*8d30*/  FMUL.FTZ R170, R170, R100.reuse ;  /* 0x00000064aaaa7220 */ /* 0x080fe20000410000 */
[----:B--2---:R-:W-:Y:S01]  /*8d40*/  MOV R153, R45 ;  /* 0x0000002d00997202 */ /* 0x004fe20000000f00 */
[----:B------:R-:W-:Y:S01]  /*8d50*/  FFMA.FTZ R9, R66, c[0x0][0x23c], -R3 ;  /* 0x00008f0042097a23 */ /* 0x000fe20000010803 */
[----:B------:R-:W2:Y:S01]  /*8d60*/  MUFU.EX2 R45, R10 ;  /* 0x0000000a002d7308 */ /* 0x000ea20000000800 */
[----:B------:R-:W-:Y:S01]  /*8d70*/  FMUL.FTZ R171, R171, R100 ;  /* 0x00000064abab7220 */ /* 0x000fe20000410000 */
[----:B-1----:R-:W-:Y:S01]  /*8d80*/  HMMA.16816.F32.BF16 R72, R4, R14, R92 ;  /* 0x0000000e0448723c */ /* 0x002fe2000004185c */
[-C--:B------:R-:W-:Y:S02]  /*8d90*/  FMUL.FTZ R76, R76, R101.reuse ;  /* 0x000000654c4c7220 */ /* 0x080fe40000410000 */
[----:B------:R-:W-:-:S02]  /*8da0*/  FMUL.FTZ R77, R77, R101 ;  /* 0x000000654d4d7220 */ /* 0x000fc40000410000 */
[-C--:B------:R-:W-:Y:S01]  /*8db0*/  FMUL.FTZ R78, R78, R100.reuse ;  /* 0x000000644e4e7220 */ /* 0x080fe20000410000 */
[----:B------:R1:W3:Y:S01]  /*8dc0*/  MUFU.EX2 R57, R9 ;  /* 0x0000000900397308 */ /* 0x0002e20000000800 */
[----:B------:R-:W-:Y:S01]  /*8dd0*/  FMUL.FTZ R79, R79, R100 ;  /* 0x000000644f4f7220 */ /* 0x000fe20000410000 */
[----:B------:R-:W-:Y:S01]  /*8de0*/  MOV R92, R46 ;  /* 0x0000002e005c7202 */ /* 0x000fe20000000f00 */
[-C--:B------:R-:W-:Y:S01]  /*8df0*/  FMUL.FTZ R88, R88, R101.reuse ;  /* 0x0000006558587220 */ /* 0x080fe20000410000 */
[C---:B------:R-:W-:Y:S01]  /*8e00*/  HMMA.16816.F32.BF16 R184, R4.reuse, R22, R136 ;  /* 0x0000001604b8723c */ /* 0x040fe20000041888 */
[----:B------:R-:W-:Y:S01]  /*8e10*/  FMUL.FTZ R89, R89, R101 ;  /* 0x0000006559597220 */ /* 0x000fe20000410000 */
[----:B------:R-:W-:Y:S01]  /*8e20*/  MOV R46, R63 ;  /* 0x0000003f002e7202 */ /* 0x000fe20000000f00 */
[-C--:B------:R-:W-:Y:S01]  /*8e30*/  FMUL.FTZ R90, R90, R100.reuse ;  /* 0x000000645a5a7220 */ /* 0x080fe20000410000 */
[----:B--2---:R-:W-:Y:S01]  /*8e40*/  MOV R95, R45 ;  /* 0x0000002d005f7202 */ /* 0x004fe20000000f00 */
[----:B------:R-:W-:Y:S01]  /*8e50*/  FMUL.FTZ R10, R11, c[0x0][0x23c] ;  /* 0x00008f000b0a7a20 */ /* 0x000fe20000410000 */
[----:B------:R-:W-:Y:S01]  /*8e60*/  MOV R45, R67 ;  /* 0x00000043002d7202 */ /* 0x000fe20000000f00 */
[----:B------:R-:W2:Y:S01]  /*8e70*/  MUFU.EX2 R11, R28 ;  /* 0x0000001c000b7308 */ /* 0x000ea20000000800 */
[----:B------:R-:W-:Y:S01]  /*8e80*/  FMUL.FTZ R91, R91, R100 ;  /* 0x000000645b5b7220 */ /* 0x000fe20000410000 */
[----:B------:R-:W-:Y:S01]  /*8e90*/  HMMA.16816.F32.BF16 R168, R4, R42, R168 ;  /* 0x0000002a04a8723c */ /* 0x000fe200000418a8 */
[----:B------:R-:W-:Y:S01]  /*8ea0*/  MOV R139, R55 ;  /* 0x00000037008b7202 */ /* 0x000fe20000000f00 */
[----:B-1----:R-:W-:Y:S01]  /*8eb0*/  FFMA.FTZ R9, R50, c[0x0][0x23c], -R3 ;  /* 0x00008f0032097a23 */ /* 0x002fe20000010803 */
[----:B---3--:R-:W-:-:S03]  /*8ec0*/  MOV R167, R57 ;  /* 0x0000003900a77202 */ /* 0x008fc60000000f00 */
[----:B------:R-:W1:Y:S01]  /*8ed0*/  MUFU.EX2 R10, R10 ;  /* 0x0000000a000a7308 */ /* 0x000e620000000800 */
[----:B------:R-:W-:Y:S01]  /*8ee0*/  MOV R138, R39 ;  /* 0x00000027008a7202 */ /* 0x000fe20000000f00 */
[C---:B------:R-:W-:Y:S01]  /*8ef0*/  HMMA.16816.F32.BF16 R104, R4.reuse, R34, R76 ;  /* 0x000000220468723c */ /* 0x040fe2000004184c */
[----:B------:R-:W-:Y:S02]  /*8f00*/  MOV R137, R38 ;  /* 0x0000002600897202 */ /* 0x000fe40000000f00 */
[----:B------:R-:W-:Y:S02]  /*8f10*/  MOV R136, R37 ;  /* 0x0000002500887202 */ /* 0x000fe40000000f00 */
[----:B------:R-:W-:Y:S01]  /*8f20*/  MOV R102, R46 ;  /* 0x0000002e00667202 */ /* 0x000fe20000000f00 */
[----:B------:R3:W4:Y:S01]  /*8f30*/  MUFU.EX2 R49, R9 ;  /* 0x0000000900317308 */ /* 0x0007220000000800 */
[-C--:B--2---:R-:W-:Y:S01]  /*8f40*/  FMUL.FTZ R140, R140, R11.reuse ;  /* 0x0000000b8c8c7220 */ /* 0x084fe20000410000 */
[----:B------:R-:W-:Y:S01]  /*8f50*/  HMMA.16816.F32.BF16 R148, R4, R12, R88 ;  /* 0x0000000c0494723c */ /* 0x000fe20000041858 */
[----:B------:R-:W-:Y:S01]  /*8f60*/  FMUL.FTZ R141, R141, R11 ;  /* 0x0000000b8d8d7220 */ /* 0x000fe20000410000 */
[----:B------:R-:W-:Y:S01]  /*8f70*/  MOV R166, R137 ;  /* 0x0000008900a67202 */ /* 0x000fe20000000f00 */
[-C--:B------:R-:W-:Y:S01]  /*8f80*/  FMUL.FTZ R144, R144, R11.reuse ;  /* 0x0000000b90907220 */ /* 0x080fe20000410000 */
[----:B------:R-:W-:Y:S01]  /*8f90*/  MOV R94, R138 ;  /* 0x0000008a005e7202 */ /* 0x000fe20000000f00 */
[----:B------:R-:W-:-:S02]  /*8fa0*/  FMUL.FTZ R145, R145, R11 ;  /* 0x0000000b91917220 */ /* 0x000fc40000410000 */
[----:B------:R-:W-:Y:S01]  /*8fb0*/  F2FP.BF16.PACK_AB R4, R152, R154 ;  /* 0x0000009a9804723e */ /* 0x000fe200000010ff */
[-C--:B-1----:R-:W-:Y:S01]  /*8fc0*/  FMUL.FTZ R142, R142, R10.reuse ;  /* 0x0000000a8e8e7220 */ /* 0x082fe20000410000 */
[----:B------:R-:W-:Y:S01]  /*8fd0*/  F2FP.BF16.PACK_AB R5, R167, R153 ;  /* 0x00000099a705723e */ /* 0x000fe200000010ff */
[----:B------:R-:W-:Y:S01]  /*8fe0*/  FMUL.FTZ R143, R143, R10 ;  /* 0x0000000a8f8f7220 */ /* 0x000fe20000410000 */
[----:B------:R-:W-:Y:S01]  /*8ff0*/  F2FP.BF16.PACK_AB R6, R92, R164 ;  /* 0x000000a45c06723e */ /* 0x000fe200000010ff */
[-C--:B------:R-:W-:Y:S02]  /*9000*/  FMUL.FTZ R146, R146, R10.reuse ;  /* 0x0000000a92927220 */ /* 0x080fe40000410000 */
[----:B---3--:R-:W-:Y:S01]  /*9010*/  FFMA.FTZ R9, R52, c[0x0][0x23c], -R8 ;  /* 0x00008f0034097a23 */ /* 0x008fe20000010808 */
[----:B----4-:R-:W-:Y:S01]  /*9020*/  F2FP.BF16.PACK_AB R7, R49, R95 ;  /* 0x0000005f3107723e */ /* 0x010fe200000010ff */
[----:B------:R-:W-:Y:S02]  /*9030*/  FMUL.FTZ R147, R147, R10 ;  /* 0x0000000a93937220 */ /* 0x000fe40000410000 */
[----:B------:R1:W2:Y:S01]  /*9040*/  MUFU.EX2 R28, R9 ;  /* 0x00000009001c7308 */ /* 0x0002a20000000800 */
[----:B------:R-:W-:-:S02]  /*9050*/  FMUL.FTZ R124, R124, R11 ;  /* 0x0000000b7c7c7220 */ /* 0x000fc40000410000 */
[-C--:B------:R-:W-:Y:S01]  /*9060*/  FMUL.FTZ R125, R125, R11.reuse ;  /* 0x0000000b7d7d7220 */ /* 0x080fe20000410000 */
[C---:B------:R-:W-:Y:S01]  /*9070*/  HMMA.16816.F32.BF16 R64, R4.reuse, R22, R140 ;  /* 0x000000160440723c */ /* 0x040fe2000004188c */
[-C--:B------:R-:W-:Y:S02]  /*9080*/  FMUL.FTZ R126, R126, R10.reuse ;  /* 0x0000000a7e7e7220 */ /* 0x080fe40000410000 */
[-C--:B------:R-:W-:Y:S02]  /*9090*/  FMUL.FTZ R127, R127, R10.reuse ;  /* 0x0000000a7f7f7220 */ /* 0x080fe40000410000 */
[-C--:B------:R-:W-:Y:S02]  /*90a0*/  FMUL.FTZ R156, R156, R11.reuse ;  /* 0x0000000b9c9c7220 */ /* 0x080fe40000410000 */
[----:B------:R-:W-:Y:S01]  /*90b0*/  FMUL.FTZ R157, R157, R11 ;  /* 0x0000000b9d9d7220 */ /* 0x000fe20000410000 */
[----:B------:R-:W-:Y:S01]  /*90c0*/  HMMA.16816.F32.BF16 R60, R4, R24, R144 ;  /* 0x00000018043c723c */ /* 0x000fe20000041890 */
[----:B------:R-:W-:-:S02]  /*90d0*/  FMUL.FTZ R158, R158, R10 ;  /* 0x0000000a9e9e7220 */ /* 0x000fc40000410000 */
[-C--:B------:R-:W-:Y:S02]  /*90e0*/  FMUL.FTZ R159, R159, R10.reuse ;  /* 0x0000000a9f9f7220 */ /* 0x080fe40000410000 */
[----:B-1----:R-:W-:Y:S02]  /*90f0*/  FFMA.FTZ R9, R53, c[0x0][0x23c], -R2 ;  /* 0x00008f0035097a23 */ /* 0x002fe40000010802 */
[-C--:B------:R-:W-:Y:S01]  /*9100*/  FMUL.FTZ R160, R160, R11.reuse ;  /* 0x0000000ba0a07220 */ /* 0x080fe20000410000 */
[C---:B------:R-:W-:Y:S01]  /*9110*/  HMMA.16816.F32.BF16 R76, R4.reuse, R18, R124 ;  /* 0x00000012044c723c */ /* 0x040fe2000004187c */
[----:B------:R-:W1:Y:S01]  /*9120*/  MUFU.EX2 R50, R9 ;  /* 0x0000000900327308 */ /* 0x000e620000000800 */
[----:B------:R-:W-:Y:S02]  /*9130*/  FMUL.FTZ R161, R161, R11 ;  /* 0x0000000ba1a17220 */ /* 0x000fe40000410000 */
[-C--:B------:R-:W-:Y:S02]  /*9140*/  FMUL.FTZ R162, R162, R10.reuse ;  /* 0x0000000aa2a27220 */ /* 0x080fe40000410000 */
[----:B------:R-:W-:Y:S01]  /*9150*/  FMUL.FTZ R163, R163, R10 ;  /* 0x0000000aa3a37220 */ /* 0x000fe20000410000 */
[----:B------:R-:W-:Y:S01]  /*9160*/  MOV R127, R31 ;  /* 0x0000001f007f7202 */ /* 0x000fe20000000f00 */
[----:B------:R-:W-:Y:S01]  /*9170*/  HMMA.16816.F32.BF16 R56, R4, R26, R156 ;  /* 0x0000001a0438723c */ /* 0x000fe2000004189c */
[----:B------:R-:W-:Y:S01]  /*9180*/  MOV R126, R30 ;  /* 0x0000001e007e7202 */ /* 0x000fe20000000f00 */
[-C--:B------:R-:W-:Y:S01]  /*9190*/  FMUL.FTZ R112, R112, R11.reuse ;  /* 0x0000000b70707220 */ /* 0x080fe20000410000 */
[----:B------:R-:W-:Y:S01]  /*91a0*/  LDSM.16.MT88.4 R24, [R222+0x9400] ;  /* 0x00940000de18783b */ /* 0x000fe20000004200 */
[----:B------:R-:W-:-:S02]  /*91b0*/  FMUL.FTZ R113, R113, R11 ;  /* 0x0000000b71717220 */ /* 0x000fc40000410000 */
[----:B------:R-:W-:Y:S01]  /*91c0*/  FMUL.FTZ R114, R114, R10 ;  /* 0x0000000a72727220 */ /* 0x000fe20000410000 */
[----:B--2---:R-:W-:Y:S01]  /*91d0*/  MOV R158, R28 ;  /* 0x0000001c009e7202 */ /* 0x004fe20000000f00 */
[----:B------:R-:W-:Y:S01]  /*91e0*/  FMUL.FTZ R115, R115, R10 ;  /* 0x0000000a73737220 */ /* 0x000fe20000410000 */
[----:B-1----:R-:W-:Y:S01]  /*91f0*/  MOV R159, R50 ;  /* 0x00000032009f7202 */ /* 0x002fe20000000f00 */
[----:B------:R-:W-:Y:S02]  /*9200*/  FFMA.FTZ R9, R54, c[0x0][0x23c], -R2 ;  /* 0x00008f0036097a23 */ /* 0x000fe40000010802 */
[----:B------:R-:W-:Y:S01]  /*9210*/  HMMA.16816.F32.BF16 R52, R4, R40, R160 ;  /* 0x000000280434723c */ /* 0x000fe200000418a0 */
[-C--:B------:R-:W-:Y:S01]  /*9220*/  FMUL.FTZ R128, R128, R11.reuse ;  /* 0x0000000b80807220 */ /* 0x080fe20000410000 */
[----:B------:R1:W-:Y:S01]  /*9230*/  MUFU.EX2 R142, R9 ;  /* 0x00000009008e7308 */ /* 0x0003e20000000800 */
[----:B------:R-:W-:Y:S02]  /*9240*/  FMUL.FTZ R129, R129, R11 ;  /* 0x0000000b81817220 */ /* 0x000fe40000410000 */
[----:B------:R-:W-:-:S02]  /*9250*/  FMUL.FTZ R130, R130, R10 ;  /* 0x0000000a82827220 */ /* 0x000fc40000410000 */
[-C--:B------:R-:W-:Y:S01]  /*9260*/  FMUL.FTZ R131, R131, R10.reuse ;  /* 0x0000000a83837220 */ /* 0x080fe20000410000 */
[----:B------:R-:W-:Y:S01]  /*9270*/  MOV R161, R153 ;  /* 0x0000009900a17202 */ /* 0x000fe20000000f00 */
[-C--:B------:R-:W-:Y:S01]  /*9280*/  FMUL.FTZ R172, R172, R11.reuse ;  /* 0x0000000bacac7220 */ /* 0x080fe20000410000 */
[C---:B------:R-:W-:Y:S01]  /*9290*/  HMMA.16816.F32.BF16 R88, R4.reuse, R16, R112 ;  /* 0x000000100458723c */ /* 0x040fe20000041870 */
[----:B------:R-:W-:Y:S01]  /*92a0*/  FMUL.FTZ R173, R173, R11 ;  /* 0x0000000badad7220 */ /* 0x000fe20000410000 */
[----:B------:R-:W-:Y:S01]  /*92b0*/  MOV R153, R155 ;  /* 0x0000009b00997202 */ /* 0x000fe20000000f00 */
[----:B------:R-:W-:Y:S01]  /*92c0*/  FMUL.FTZ R174, R174, R10 ;  /* 0x0000000aaeae7220 */ /* 0x000fe20000410000 */
        /* <DEDUP_REMOVED lines=9> */
[----:B------:R-:W1:Y:S01]  /*9360*/  MUFU.EX2 R93, R9 ;  /* 0x00000009005d7308 */ /* 0x000e620000000800 */
[-C--:B------:R-:W-:Y:S01]  /*9370*/  FMUL.FTZ R70, R70, R10.reuse ;  /* 0x0000000a46467220 */ /* 0x080fe20000410000 */
[----:B------:R-:W-:Y:S01]  /*9380*/  MOV R112, R45 ;  /* 0x0000002d00707202 */ /* 0x000fe20000000f00 */
[----:B------:R-:W-:Y:S01]  /*9390*/  FMUL.FTZ R71, R71, R10 ;  /* 0x0000000a47477220 */ /* 0x000fe20000410000 */
[C---:B------:R-:W-:Y:S01]  /*93a0*/  HMMA.16816.F32.BF16 R36, R4.reuse, R20, R128 ;  /* 0x000000140424723c */ /* 0x040fe20000041880 */
[-C--:B------:R-:W-:Y:S01]  /*93b0*/  FMUL.FTZ R80, R80, R11.reuse ;  /* 0x0000000b50507220 */ /* 0x080fe20000410000 */
[----:B------:R-:W-:Y:S01]  /*93c0*/  MOV R154, R136 ;  /* 0x00000088009a7202 */ /* 0x000fe20000000f00 */
[-C--:B------:R-:W-:Y:S01]  /*93d0*/  FMUL.FTZ R81, R81, R11.reuse ;  /* 0x0000000b51517220 */ /* 0x080fe20000410000 */
[----:B------:R-:W-:Y:S01]  /*93e0*/  LDSM.16.MT88.4 R20, [R220+0xa400] ;  /* 0x00a40000dc14783b */ /* 0x000fe20000004200 */
[----:B------:R-:W-:Y:S01]  /*93f0*/  FMUL.FTZ R82, R82, R10 ;  /* 0x0000000a52527220 */ /* 0x000fe20000410000 */
[----:B------:R-:W-:Y:S01]  /*9400*/  MOV R143, R112 ;  /* 0x00000070008f7202 */ /* 0x000fe20000000f00 */
[-C--:B------:R-:W-:Y:S01]  /*9410*/  FMUL.FTZ R83, R83, R10.reuse ;  /* 0x0000000a53537220 */ /* 0x080fe20000410000 */
[C---:B------:R-:W-:Y:S01]  /*9420*/  HMMA.16816.F32.BF16 R40, R4.reuse, R42, R172 ;  /* 0x0000002a0428723c */ /* 0x040fe200000418ac */
[-C--:B------:R-:W-:Y:S01]  /*9430*/  FMUL.FTZ R84, R84, R11.reuse ;  /* 0x0000000b54547220 */ /* 0x080fe20000410000 */
[----:B------:R-:W-:Y:S01]  /*9440*/  LDSM.16.MT88.4 R16, [R222+0xa400] ;  /* 0x00a40000de10783b */ /* 0x000fe20000004200 */
[----:B------:R-:W-:Y:S01]  /*9450*/  FMUL.FTZ R85, R85, R11 ;  /* 0x0000000b55557220 */ /* 0x000fe20000410000 */
[----:B-1----:R-:W-:Y:S01]  /*9460*/  MOV R162, R93 ;  /* 0x0000005d00a27202 */ /* 0x002fe20000000f00 */
[----:B------:R-:W-:Y:S01]  /*9470*/  FFMA.FTZ R9, R29, c[0x0][0x23c], -R2 ;  /* 0x00008f001d097a23 */ /* 0x000fe20000010802 */
[----:B------:R-:W-:Y:S01]  /*9480*/  MOV R93, R139 ;  /* 0x0000008b005d7202 */ /* 0x000fe20000000f00 */
[----:B------:R-:W1:Y:S01]  /*9490*/  LDSM.16.MT88.4 R28, [R220+0x9400] ;  /* 0x00940000dc1c783b */ /* 0x000e620000004200 */
[-C--:B------:R-:W-:Y:S01]  /*94a0*/  FMUL.FTZ R86, R86, R10.reuse ;  /* 0x0000000a56567220 */ /* 0x080fe20000410000 */
[----:B------:R2:W3:Y:S01]  /*94b0*/  MUFU.EX2 R144, R9 ;  /* 0x0000000900907308 */ /* 0x0004e20000000800 */
[----:B------:R-:W-:Y:S01]  /*94c0*/  FMUL.FTZ R87, R87, R10 ;  /* 0x0000000a57577220 */ /* 0x000fe20000410000 */
[C---:B------:R-:W-:Y:S01]  /*94d0*/  HMMA.16816.F32.BF16 R48, R4.reuse, R32, R68 ;  /* 0x000000200430723c */ /* 0x040fe20000041844 */
[----:B------:R-:W-:Y:S01]  /*94e0*/  FMUL.FTZ R96, R96, R11 ;  /* 0x0000000b60607220 */ /* 0x000fe20000410000 */
[----:B------:R-:W-:Y:S01]  /*94f0*/  MOV R157, R113 ;  /* 0x00000071009d7202 */ /* 0x000fe20000000f00 */
[----:B------:R-:W-:Y:S01]  /*9500*/  FMUL.FTZ R97, R97, R11 ;  /* 0x0000000b61617220 */ /* 0x000fe20000410000 */
[----:B------:R-:W-:Y:S01]  /*9510*/  MOV R156, R114 ;  /* 0x00000072009c7202 */ /* 0x000fe20000000f00 */
[-C--:B------:R-:W-:Y:S01]  /*9520*/  FMUL.FTZ R98, R98, R10.reuse ;  /* 0x0000000a62627220 */ /* 0x080fe20000410000 */
[----:B------:R-:W-:Y:S01]  /*9530*/  MOV R175, R115 ;  /* 0x0000007300af7202 */ /* 0x000fe20000000f00 */
[----:B------:R-:W-:Y:S01]  /*9540*/  FMUL.FTZ R99, R99, R10 ;  /* 0x0000000a63637220 */ /* 0x000fe20000410000 */
[----:B------:R-:W-:Y:S01]  /*9550*/  HMMA.16816.F32.BF16 R80, R4, R34, R80 ;  /* 0x000000220450723c */ /* 0x000fe20000041850 */
[----:B------:R-:W-:Y:S01]  /*9560*/  LDSM.16.MT88.4 R32, [R222+0xb400] ;  /* 0x00b40000de20783b */ /* 0x000fe20000004200 */
[----:B------:R-:W-:-:S02]  /*9570*/  MOV R174, R92 ;  /* 0x0000005c00ae7202 */ /* 0x000fc40000000f00 */
[----:B------:R-:W-:Y:S01]  /*9580*/  MOV R173, R93 ;  /* 0x0000005d00ad7202 */ /* 0x000fe20000000f00 */
[----:B--2---:R-:W-:Y:S01]  /*9590*/  FFMA.FTZ R9, R182, c[0x0][0x23c], -R0 ;  /* 0x00008f00b6097a23 */ /* 0x004fe20000010800 */
[----:B------:R-:W-:Y:S02]  /*95a0*/  MOV R172, R94 ;  /* 0x0000005e00ac7202 */ /* 0x000fe40000000f00 */
[C---:B------:R-:W-:Y:S01]  /*95b0*/  HMMA.16816.F32.BF16 R44, R4.reuse, R12, R84 ;  /* 0x0000000c042c723c */ /* 0x040fe20000041854 */
[----:B------:R2:W-:Y:S07]  /*95c0*/  MUFU.EX2 R141, R9 ;  /* 0x00000009008d7308 */ /* 0x0005ee0000000800 */
[----:B------:R-:W-:Y:S01]  /*95d0*/  HMMA.16816.F32.BF16 R96, R4, R14, R96 ;  /* 0x0000000e0460723c */ /* 0x000fe20000041860 */
[----:B------:R-:W4:Y:S06]  /*95e0*/  LDSM.16.MT88.4 R12, [R220+0xb400] ;  /* 0x00b40000dc0c783b */ /* 0x000f2c0000004200 */
[----:B------:R-:W-:-:S02]  /*95f0*/  F2FP.BF16.PACK_AB R4, R142, R159 ;  /* 0x0000009f8e04723e */ /* 0x000fc400000010ff */
[----:B---3--:R-:W-:Y:S01]  /*9600*/  F2FP.BF16.PACK_AB R6, R144, R162 ;  /* 0x000000a29006723e */ /* 0x008fe200000010ff */
[----:B--2---:R-:W-:-:S04]  /*9610*/  FFMA.FTZ R9, R181, c[0x0][0x23c], -R0 ;  /* 0x00008f00b5097a23 */ /* 0x004fc80000010800 */
[----:B------:R2:W3:Y:S02]  /*9620*/  MUFU.EX2 R140, R9 ;  /* 0x00000009008c7308 */ /* 0x0004e40000000800 */
[----:B--2---:R-:W-:Y:S01]  /*9630*/  FFMA.FTZ R9, R183, c[0x0][0x23c], -R0 ;  /* 0x00008f00b7097a23 */ /* 0x004fe20000010800 */
[----:B---3--:R-:W-:-:S05]  /*9640*/  F2FP.BF16.PACK_AB R5, R140, R141 ;  /* 0x0000008d8c05723e */ /* 0x008fca00000010ff */
[----:B------:R2:W-:Y:S02]  /*9650*/  MUFU.EX2 R163, R9 ;  /* 0x0000000900a37308 */ /* 0x0005e40000000800 */
[----:B--2---:R-:W-:-:S06]  /*9660*/  FFMA.FTZ R9, R180, c[0x0][0x23c], -R0 ;  /* 0x00008f00b4097a23 */ /* 0x004fcc0000010800 */
[----:B------:R2:W3:Y:S02]  /*9670*/  MUFU.EX2 R145, R9 ;  /* 0x0000000900917308 */ /* 0x0004e40000000800 */
[----:B--2---:R-:W-:Y:S01]  /*9680*/  FFMA.FTZ R9, R197, c[0x0][0x23c], -R8 ;  /* 0x00008f00c5097a23 */ /* 0x004fe20000010808 */
[----:B---3--:R-:W-:-:S05]  /*9690*/  F2FP.BF16.PACK_AB R7, R145, R163 ;  /* 0x000000a39107723e */ /* 0x008fca00000010ff */
[----:B------:R2:W3:Y:S02]  /*96a0*/  MUFU.EX2 R197, R9 ;  /* 0x0000000900c57308 */ /* 0x0004e40000000800 */
[C---:B-1----:R-:W-:Y:S08]  /*96b0*/  HMMA.16816.F32.BF16 R84, R4.reuse, R28, R192 ;  /* 0x0000001c0454723c */ /* 0x042ff000000418c0 */
[----:B------:R-:W-:Y:S01]  /*96c0*/  HMMA.16816.F32.BF16 R136, R4, R30, R188 ;  /* 0x0000001e0488723c */ /* 0x000fe200000418bc */
[----:B--2---:R-:W-:-:S04]  /*96d0*/  FFMA.FTZ R9, R196, c[0x0][0x23c], -R8 ;  /* 0x00008f00c4097a23 */ /* 0x004fc80000010808 */
[----:B------:R1:W-:Y:S03]  /*96e0*/  MUFU.EX2 R196, R9 ;  /* 0x0000000900c47308 */ /* 0x0003e60000000800 */
        /* <DEDUP_REMOVED lines=8> */
[----:B-1----:R-:W-:Y:S01]  /*9770*/  FFMA.FTZ R9, R204, c[0x0][0x23c], -R3 ;  /* 0x00008f00cc097a23 */ /* 0x002fe20000010803 */
[----:B------:R-:W-:-:S03]  /*9780*/  MOV R204, R144 ;  /* 0x0000009000cc7202 */ /* 0x000fc60000000f00 */
[----:B------:R1:W-:Y:S03]  /*9790*/  MUFU.EX2 R194, R9 ;  /* 0x0000000900c27308 */ /* 0x0003e60000000800 */
[C---:B----4-:R-:W-:Y:S08]  /*97a0*/  HMMA.16816.F32.BF16 R108, R4.reuse, R12, R108 ;  /* 0x0000000c046c723c */ /* 0x050ff0000004186c */
[----:B------:R-:W-:Y:S01]  /*97b0*/  HMMA.16816.F32.BF16 R104, R4, R14, R104 ;  /* 0x0000000e0468723c */ /* 0x000fe20000041868 */
[----:B-1----:R-:W-:Y:S01]  /*97c0*/  FFMA.FTZ R9, R203, c[0x0][0x23c], -R3 ;  /* 0x00008f00cb097a23 */ /* 0x002fe20000010803 */
[----:B------:R-:W-:-:S06]  /*97d0*/  MOV R203, R126 ;  /* 0x0000007e00cb7202 */ /* 0x000fcc0000000f00 */
[----:B------:R-:W-:Y:S01]  /*97e0*/  HMMA.16816.F32.BF16 R72, R4, R34, R72 ;  /* 0x000000220448723c */ /* 0x000fe20000041848 */
[----:B------:R1:W2:Y:S02]  /*97f0*/  MUFU.EX2 R193, R9 ;  /* 0x0000000900c17308 */ /* 0x0002a40000000800 */
[----:B-1----:R-:W-:Y:S01]  /*9800*/  FFMA.FTZ R9, R202, c[0x0][0x23c], -R3 ;  /* 0x00008f00ca097a23 */ /* 0x002fe20000010803 */
[----:B------:R-:W-:-:S04]  /*9810*/  MOV R202, R127 ;  /* 0x0000007f00ca7202 */ /* 0x000fc80000000f00 */
[----:B------:R-:W-:Y:S01]  /*9820*/  HMMA.16816.F32.BF16 R124, R4, R20, R176 ;  /* 0x00000014047c723c */ /* 0x000fe200000418b0 */
[----:B------:R1:W-:Y:S02]  /*9830*/  MUFU.EX2 R192, R9 ;  /* 0x0000000900c07308 */ /* 0x0003e40000000800 */
[----:B-1----:R-:W-:Y:S01]  /*9840*/  FFMA.FTZ R9, R199, c[0x0][0x23c], -R3 ;  /* 0x00008f00c7097a23 */ /* 0x002fe20000010803 */
[----:B------:R-:W-:-:S04]  /*9850*/  MOV R199, R95 ;  /* 0x0000005f00c77202 */ /* 0x000fc80000000f00 */
[----:B------:R-:W-:Y:S01]  /*9860*/  HMMA.16816.F32.BF16 R92, R4, R32, R148 ;  /* 0x00000020045c723c */ /* 0x000fe20000041894 */
[----:B------:R1:W4:Y:S06]  /*9870*/  MUFU.EX2 R191, R9 ;  /* 0x0000000900bf7308 */ /* 0x00032c0000000800 */
[----:B---3--:R-:W-:Y:S02]  /*9880*/  F2FP.BF16.PACK_AB R4, R197, R158 ;  /* 0x0000009ec504723e */ /* 0x008fe400000010ff */
[----:B--2---:R-:W-:Y:S02]  /*9890*/  F2FP.BF16.PACK_AB R5, R193, R194 ;  /* 0x000000c2c105723e */ /* 0x004fe400000010ff */
[----:B------:R-:W-:Y:S01]  /*98a0*/  F2FP.BF16.PACK_AB R6, R195, R196 ;  /* 0x000000c4c306723e */ /* 0x000fe200000010ff */
[----:B-1----:R-:W-:Y:S01]  /*98b0*/  FFMA.FTZ R9, R207, c[0x0][0x23c], -R2 ;  /* 0x00008f00cf097a23 */ /* 0x002fe20000010802 */
[----:B----4-:R-:W-:-:S02]  /*98c0*/  F2FP.BF16.PACK_AB R7, R191, R192 ;  /* 0x000000c0bf07723e */ /* 0x010fc400000010ff */
[----:B------:R-:W-:Y:S01]  /*98d0*/  MOV R207, R164 ;  /* 0x000000a400cf7202 */ /* 0x000fe20000000f00 */
[----:B------:R1:W-:Y:S04]  /*98e0*/  MUFU.EX2 R190, R9 ;  /* 0x0000000900be7308 */ /* 0x0003e80000000800 */
        /* <DEDUP_REMOVED lines=17> */
[----:B-----5:R-:W-:Y:S01]  /*9a00*/  FFMA.FTZ R9, R200, c[0x0][0x23c], -R2 ;  /* 0x00008f00c8097a23 */ /* 0x020fe20000010802 */
[----:B------:R-:W-:-:S03]  /*9a10*/  MOV R200, R167 ;  /* 0x000000a700c87202 */ /* 0x000fc60000000f00 */
[----:B------:R5:W1:Y:S03]  /*9a20*/  MUFU.EX2 R187, R9 ;  /* 0x0000000900bb7308 */ /* 0x000a660000000800 */
[C---:B------:R-:W-:Y:S01]  /*9a30*/  HMMA.16816.F32.BF16 R56, R4.reuse, R22, R56 ;  /* 0x000000160438723c */ /* 0x040fe20000041838 */
[----:B------:R-:W-:Y:S07]  /*9a40*/  LDSM.16.MT88.4 R20, [R222+0xb800] ;  /* 0x00b80000de14783b */ /* 0x000fee0000004200 */
[----:B------:R-:W-:Y:S01]  /*9a50*/  HMMA.16816.F32.BF16 R52, R4, R16, R52 ;  /* 0x000000100434723c */ /* 0x000fe20000041834 */
[----:B-----5:R-:W-:-:S07]  /*9a60*/  FFMA.FTZ R9, R210, c[0x0][0x23c], -R0 ;  /* 0x00008f00d2097a23 */ /* 0x020fce0000010800 */
[C---:B------:R-:W-:Y:S01]  /*9a70*/  HMMA.16816.F32.BF16 R40, R4.reuse, R18, R40 ;  /* 0x000000120428723c */ /* 0x040fe20000041828 */
[----:B------:R-:W5:Y:S01]  /*9a80*/  LDSM.16.MT88.4 R16, [R222+0xa800] ;  /* 0x00a80000de10783b */ /* 0x000f620000004200 */
        /* <DEDUP_REMOVED lines=17> */
[----:B------:R-:W-:Y:S02]  /*9ba0*/  MOV R214, R103 ;  /* 0x0000006700d67202 */ /* 0x000fe40000000f00 */
[----:B---3--:R-:W-:-:S03]  /*9bb0*/  F2FP.BF16.PACK_AB R7, R183, R184 ;  /* 0x000000b8b707723e */ /* 0x008fc600000010ff */
[----:B------:R1:W-:Y:S04]  /*9bc0*/  MUFU.EX2 R182, R9 ;  /* 0x0000000900b67308 */ /* 0x0003e80000000800 */
[C---:B--2---:R-:W-:Y:S08]  /*9bd0*/  HMMA.16816.F32.BF16 R144, R4.reuse, R38, R136 ;  /* 0x000000260490723c */ /* 0x044ff00000041888 */
[----:B----4-:R-:W-:Y:S01]  /*9be0*/  HMMA.16816.F32.BF16 R136, R4, R30, R128 ;  /* 0x0000001e0488723c */ /* 0x010fe20000041880 */
        /* <DEDUP_REMOVED lines=8> */
[----:B------:R-:W-:Y:S01]  /*9c70*/  MOV R199, R140 ;  /* 0x0000008c00c77202 */ /* 0x000fe20000000f00 */
[----:B------:R1:W-:Y:S06]  /*9c80*/  MUFU.EX2 R181, R9 ;  /* 0x0000000900b57308 */ /* 0x0003ec0000000800 */
[C---:B------:R-:W-:Y:S08]  /*9c90*/  HMMA.16816.F32.BF16 R132, R4.reuse, R28, R132 ;  /* 0x0000001c0484723c */ /* 0x040ff00000041884 */
[----:B------:R-:W-:Y:S01]  /*9ca0*/  HMMA.16816.F32.BF16 R148, R4, R24, R124 ;  /* 0x000000180494723c */ /* 0x000fe2000004187c */
[----:B------:R-:W3:Y:S01]  /*9cb0*/  LDSM.16.MT88.4 R124, [R220+0x9c00] ;  /* 0x009c0000dc7c783b */ /* 0x000ee20000004200 */
[----:B-1----:R-:W-:Y:S01]  /*9cc0*/  FFMA.FTZ R9, R211, c[0x0][0x23c], -R8 ;  /* 0x00008f00d3097a23 */ /* 0x002fe20000010808 */
[----:B------:R-:W-:-:S02]  /*9cd0*/  MOV R211, R207 ;  /* 0x000000cf00d37202 */ /* 0x000fc40000000f00 */
[----:B------:R-:W-:Y:S01]  /*9ce0*/  MOV R207, R142 ;  /* 0x0000008e00cf7202 */ /* 0x000fe20000000f00 */
[----:B------:R1:W4:Y:S02]  /*9cf0*/  MUFU.EX2 R179, R9 ;  /* 0x0000000900b37308 */ /* 0x0003240000000800 */
[C---:B------:R-:W-:Y:S08]  /*9d00*/  HMMA.16816.F32.BF16 R152, R4.reuse, R26, R120 ;  /* 0x0000001a0498723c */ /* 0x040ff00000041878 */
[----:B-----5:R-:W-:Y:S01]  /*9d10*/  HMMA.16816.F32.BF16 R164, R4, R16, R116 ;  /* 0x0000001004a4723c */ /* 0x020fe20000041874 */
[----:B-1----:R-:W-:Y:S01]  /*9d20*/  FFMA.FTZ R9, R241, c[0x0][0x23c], -R3 ;  /* 0x00008f00f1097a23 */ /* 0x002fe20000010803 */
[----:B------:R-:W-:-:S06]  /*9d30*/  MOV R241, R205 ;  /* 0x000000cd00f17202 */ /* 0x000fcc0000000f00 */
[C---:B------:R-:W-:Y:S01]  /*9d40*/  HMMA.16816.F32.BF16 R168, R4.reuse, R18, R112 ;  /* 0x0000001204a8723c */ /* 0x040fe20000041870 */
[----:B------:R-:W-:Y:S01]  /*9d50*/  MOV R205, R141 ;  /* 0x0000008d00cd7202 */ /* 0x000fe20000000f00 */
[----:B------:R1:W-:Y:S06]  /*9d60*/  MUFU.EX2 R178, R9 ;  /* 0x0000000900b27308 */ /* 0x0003ec0000000800 */
[C---:B------:R-:W-:Y:S08]  /*9d70*/  HMMA.16816.F32.BF16 R104, R4.reuse, R20, R92 ;  /* 0x000000140468723c */ /* 0x040ff0000004185c */
[----:B------:R-:W-:Y:S01]  /*9d80*/  HMMA.16816.F32.BF16 R84, R4, R22, R72 ;  /* 0x000000160454723c */ /* 0x000fe20000041848 */
[----:B-1----:R-:W-:Y:S01]  /*9d90*/  FFMA.FTZ R9, R217, c[0x0][0x23c], -R3 ;  /* 0x00008f00d9097a23 */ /* 0x002fe20000010803 */
[----:B------:R-:W-:-:S02]  /*9da0*/  MOV R217, R201 ;  /* 0x000000c900d97202 */ /* 0x000fc40000000f00 */
[----:B------:R-:W-:Y:S01]  /*9db0*/  MOV R201, R159 ;  /* 0x0000009f00c97202 */ /* 0x000fe20000000f00 */
[----:B------:R1:W5:Y:S02]  /*9dc0*/  MUFU.EX2 R177, R9 ;  /* 0x0000000900b17308 */ /* 0x0003640000000800 */
[----:B--2---:R-:W-:Y:S02]  /*9dd0*/  F2FP.BF16.PACK_AB R4, R180, R182 ;  /* 0x000000b6b404723e */ /* 0x004fe400000010ff */
[----:B----4-:R-:W-:Y:S02]  /*9de0*/  F2FP.BF16.PACK_AB R6, R179, R181 ;  /* 0x000000b5b306723e */ /* 0x010fe400000010ff */
[----:B------:R-:W-:Y:S02]  /*9df0*/  MOV R75, R214 ;  /* 0x000000d6004b7202 */ /* 0x000fe40000000f00 */
[----:B------:R-:W-:Y:S02]  /*9e00*/  MOV R74, R206 ;  /* 0x000000ce004a7202 */ /* 0x000fe40000000f00 */
[----:B------:R-:W-:-:S02]  /*9e10*/  MOV R73, R208 ;  /* 0x000000d000497202 */ /* 0x000fc40000000f00 */
[----:B------:R-:W-:Y:S02]  /*9e20*/  MOV R72, R209 ;  /* 0x000000d100487202 */ /* 0x000fe40000000f00 */
[----:B------:R-:W-:Y:S02]  /*9e30*/  MOV R214, R173 ;  /* 0x000000ad00d67202 */ /* 0x000fe40000000f00 */
[----:B------:R-:W-:Y:S01]  /*9e40*/  MOV R206, R174 ;  /* 0x000000ae00ce7202 */ /* 0x000fe20000000f00 */
[----:B-1----:R-:W-:Y:S01]  /*9e50*/  FFMA.FTZ R9, R216, c[0x0][0x23c], -R3 ;  /* 0x00008f00d8097a23 */ /* 0x002fe20000010803 */
[----:B-----5:R-:W-:Y:S02]  /*9e60*/  F2FP.BF16.PACK_AB R5, R177, R178 ;  /* 0x000000b2b105723e */ /* 0x020fe400000010ff */
[----:B------:R-:W-:Y:S01]  /*9e70*/  MOV R216, R200 ;  /* 0x000000c800d87202 */ /* 0x000fe20000000f00 */
[----:B------:R1:W-:Y:S01]  /*9e80*/  MUFU.EX2 R176, R9 ;  /* 0x0000000900b07308 */ /* 0x0003e20000000800 */
[----:B------:R-:W-:-:S02]  /*9e90*/  MOV R208, R175 ;  /* 0x000000af00d07202 */ /* 0x000fc40000000f00 */
[----:B------:R-:W-:Y:S01]  /*9ea0*/  MOV R209, R156 ;  /* 0x0000009c00d17202 */ /* 0x000fe20000000f00 */
[----:B------:R-:W-:Y:S01]  /*9eb0*/  LDSM.16.MT88.4 R172, [R222+0xac00] ;  /* 0x00ac0000deac783b */ /* 0x000fe20000004200 */
[----:B------:R-:W-:Y:S01]  /*9ec0*/  MOV R200, R158 ;  /* 0x0000009e00c87202 */ /* 0x000fe20000000f00 */
[----:B-1----:R-:W-:Y:S01]  /*9ed0*/  FFMA.FTZ R9, R215, c[0x0][0x23c], -R3 ;  /* 0x00008f00d7097a23 */ /* 0x002fe20000010803 */
[----:B------:R-:W-:Y:S02]  /*9ee0*/  MOV R215, R210 ;  /* 0x000000d200d77202 */ /* 0x000fe40000000f00 */
[----:B------:R-:W-:Y:S01]  /*9ef0*/  MOV R210, R157 ;  /* 0x0000009d00d27202 */ /* 0x000fe20000000f00 */
[----:B------:R-:W1:Y:S01]  /*9f00*/  MUFU.EX2 R103, R9 ;  /* 0x0000000900677308 */ /* 0x000e620000000800 */
[----:B------:R-:W-:Y:S01]  /*9f10*/  LDSM.16.MT88.4 R156, [R220+0xac00] ;  /* 0x00ac0000dc9c783b */ /* 0x000fe20000004200 */
[----:B-1----:R-:W-:Y:S01]  /*9f20*/  F2FP.BF16.PACK_AB R7, R103, R176 ;  /* 0x000000b06707723e */ /* 0x002fe200000010ff */
[----:B------:R-:W-:Y:S01]  /*9f30*/  FFMA.FTZ R9, R242, c[0x0][0x23c], -R2 ;  /* 0x00008f00f2097a23 */ /* 0x000fe20000010802 */
[----:B------:R-:W-:-:S05]  /*9f40*/  MOV R242, R72 ;  /* 0x0000004800f27202 */ /* 0x000fca0000000f00 */
[C---:B------:R-:W-:Y:S07]  /*9f50*/  HMMA.16816.F32.BF16 R112, R4.reuse, R36, R88 ;  /* 0x000000240470723c */ /* 0x040fee0000041858 */
[----:B------:R-:W-:Y:S01]  /*9f60*/  MOV R90, R102 ;  /* 0x00000066005a7202 */ /* 0x000fe20000000f00 */
[----:B------:R-:W-:Y:S01]  /*9f70*/  HMMA.16816.F32.BF16 R64, R4, R30, R64 ;  /* 0x0000001e0440723c */ /* 0x000fe20000041840 */
[----:B------:R1:W-:Y:S01]  /*9f80*/  MUFU.EX2 R102, R9 ;  /* 0x0000000900667308 */ /* 0x0003e20000000800 */
[----:B------:R-:W-:-:S02]  /*9f90*/  MOV R91, R143 ;  /* 0x0000008f005b7202 */ /* 0x000fc40000000f00 */
[----:B------:R-:W2:Y:S03]  /*9fa0*/  LDSM.16.MT88.4 R140, [R222+0x9c00] ;  /* 0x009c0000de8c783b */ /* 0x000ea60000004200 */
[----:B------:R-:W-:Y:S01]  /*9fb0*/  MOV R31, R73 ;  /* 0x00000049001f7202 */ /* 0x000fe20000000f00 */
[C---:B------:R-:W-:Y:S08]  /*9fc0*/  HMMA.16816.F32.BF16 R68, R4.reuse, R28, R68 ;  /* 0x0000001c0444723c */ /* 0x040ff00000041844 */
[----:B------:R-:W-:Y:S01]  /*9fd0*/  HMMA.16816.F32.BF16 R56, R4, R26, R56 ;  /* 0x0000001a0438723c */ /* 0x000fe20000041838 */
[----:B-1----:R-:W-:Y:S01]  /*9fe0*/  FFMA.FTZ R9, R240, c[0x0][0x23c], -R2 ;  /* 0x00008f00f0097a23 */ /* 0x002fe20000010802 */
[----:B------:R-:W-:-:S03]  /*9ff0*/  MOV R240, R74 ;  /* 0x0000004a00f07202 */ /* 0x000fc60000000f00 */
[----:B------:R1:W4:Y:S03]  /*a000*/  MUFU.EX2 R30, R9 ;  /* 0x00000009001e7308 */ /* 0x0003260000000800 */
[C---:B------:R-:W-:Y:S08]  /*a010*/  HMMA.16816.F32.BF16 R60, R4.reuse, R24, R60 ;  /* 0x00000018043c723c */ /* 0x040ff0000004183c */
[----:B------:R-:W-:Y:S01]  /*a020*/  HMMA.16816.F32.BF16 R32, R4, R22, R32 ;  /* 0x000000160420723c */ /* 0x000fe20000041820 */
[--C-:B-1----:R-:W-:Y:S01]  /*a030*/  FFMA.FTZ R9, R218, c[0x0][0x23c], -R2.reuse ;  /* 0x00008f00da097a23 */ /* 0x102fe20000010802 */
[----:B----4-:R-:W-:Y:S01]  /*a040*/  F2FP.BF16.PACK_AB R92, R30, R102 ;  /* 0x000000661e5c723e */ /* 0x010fe200000010ff */
[----:B------:R-:W-:-:S05]  /*a050*/  FFMA.FTZ R2, R219, c[0x0][0x23c], -R2 ;  /* 0x00008f00db027a23 */ /* 0x000fca0000010802 */
[----:B------:R-:W-:Y:S01]  /*a060*/  HMMA.16816.F32.BF16 R48, R4, R12, R48 ;  /* 0x0000000c0430723c */ /* 0x000fe20000041830 */
[----:B------:R1:W-:Y:S01]  /*a070*/  MUFU.EX2 R29, R9 ;  /* 0x00000009001d7308 */ /* 0x0003e20000000800 */
[----:B------:R-:W-:Y:S02]  /*a080*/  MOV R219, R161 ;  /* 0x000000a100db7202 */ /* 0x000fe40000000f00 */
[----:B------:R-:W-:-:S04]  /*a090*/  MOV R218, R75 ;  /* 0x0000004b00da7202 */ /* 0x000fc80000000f00 */
[C---:B------:R-:W-:Y:S01]  /*a0a0*/  HMMA.16816.F32.BF16 R36, R4.reuse, R38, R76 ;  /* 0x000000260424723c */ /* 0x040fe2000004184c */
[----:B------:R4:W5:Y:S07]  /*a0b0*/  MUFU.EX2 R28, R2 ;  /* 0x00000002001c7308 */ /* 0x00096e0000000800 */
[----:B------:R-:W-:Y:S01]  /*a0c0*/  HMMA.16816.F32.BF16 R52, R4, R16, R52 ;  /* 0x000000100434723c */ /* 0x000fe20000041834 */
[----:B-1----:R-:W-:Y:S02]  /*a0d0*/  MOV R9, R202 ;  /* 0x000000ca00097202 */ /* 0x002fe40000000f00 */
[----:B------:R-:W-:-:S05]  /*a0e0*/  MOV R202, R162 ;  /* 0x000000a200ca7202 */ /* 0x000fca0000000f00 */
[C---:B------:R-:W-:Y:S01]  /*a0f0*/  HMMA.16816.F32.BF16 R40, R4.reuse, R18, R40 ;  /* 0x000000120428723c */ /* 0x040fe20000041828 */
[--C-:B----4-:R-:W-:Y:S01]  /*a100*/  FFMA.FTZ R2, R246, c[0x0][0x23c], -R0.reuse ;  /* 0x00008f00f6027a23 */ /* 0x110fe20000010800 */
[----:B-----5:R-:W-:Y:S02]  /*a110*/  F2FP.BF16.PACK_AB R94, R28, R29 ;  /* 0x0000001d1c5e723e */ /* 0x020fe400000010ff */
[----:B------:R-:W-:Y:S01]  /*a120*/  MOV R246, R203 ;  /* 0x000000cb00f67202 */ /* 0x000fe20000000f00 */
[----:B------:R1:W-:Y:S01]  /*a130*/  MUFU.EX2 R27, R2 ;  /* 0x00000002001b7308 */ /* 0x0003e20000000800 */
[----:B------:R-:W-:Y:S02]  /*a140*/  MOV R203, R163 ;  /* 0x000000a300cb7202 */ /* 0x000fe40000000f00 */
[C---:B------:R-:W-:Y:S01]  /*a150*/  HMMA.16816.F32.BF16 R12, R4.reuse, R14, R80 ;  /* 0x0000000e040c723c */ /* 0x040fe20000041850 */
[----:B------:R-:W4:Y:S07]  /*a160*/  LDSM.16.MT88.4 R80, [R220+0xbc00] ;  /* 0x00bc0000dc50783b */ /* 0x000f2e0000004200 */
[----:B------:R-:W-:Y:S01]  /*a170*/  HMMA.16816.F32.BF16 R44, R4, R20, R44 ;  /* 0x00000014042c723c */ /* 0x000fe2000004182c */
[----:B------:R-:W5:Y:S01]  /*a180*/  LDSM.16.MT88.4 R4, [R222+0xbc00] ;  /* 0x00bc0000de04783b */ /* 0x000f620000004200 */
        /* <DEDUP_REMOVED lines=13> */
[----:B---3--:R-:W-:Y:S01]  /*a260*/  HMMA.16816.F32.BF16 R116, R92, R124, R96 ;  /* 0x0000007c5c74723c */ /* 0x008fe20000041860 */
[----:B-1----:R-:W-:-:S07]  /*a270*/  FFMA.FTZ R2, R240, R101, R218 ;  /* 0x00000065f0027223 */ /* 0x002fce00000100da */
[----:B------:R-:W-:Y:S01]  /*a280*/  HMMA.16816.F32.BF16 R120, R92, R126, R144 ;  /* 0x0000007e5c78723c */ /* 0x000fe20000041890 */
[----:B--2---:R-:W-:Y:S01]  /*a290*/  FFMA.FTZ R0, R248, c[0x0][0x23c], -R8 ;  /* 0x00008f00f8007a23 */ /* 0x004fe20000010808 */
[----:B------:R-:W-:-:S03]  /*a2a0*/  F2FP.BF16.PACK_AB R96, R23, R21 ;  /* 0x000000151760723e */ /* 0x000fc600000010ff */
[----:B------:R1:W-:Y:S03]  /*a2b0*/  MUFU.EX2 R22, R0 ;  /* 0x0000000000167308 */ /* 0x0003e60000000800 */
[C---:B------:R-:W-:Y:S08]  /*a2c0*/  HMMA.16816.F32.BF16 R132, R92.reuse, R140, R132 ;  /* 0x0000008c5c84723c */ /* 0x040ff00000041884 */
        /* <DEDUP_REMOVED lines=12> */
[----:B----4-:R-:W-:Y:S01]  /*a390*/  HMMA.16816.F32.BF16 R72, R92, R80, R128 ;  /* 0x000000505c48723c */ /* 0x010fe20000041880 */
[----:B-1----:R-:W-:-:S07]  /*a3a0*/  FFMA.FTZ R0, R91, c[0x0][0x23c], -R3 ;  /* 0x00008f005b007a23 */ /* 0x002fce0000010803 */
[C---:B------:R-:W-:Y:S01]  /*a3b0*/  HMMA.16816.F32.BF16 R76, R92.reuse, R82, R108 ;  /* 0x000000525c4c723c */ /* 0x040fe2000004186c */
[----:B------:R1:W2:Y:S07]  /*a3c0*/  MUFU.EX2 R18, R0 ;  /* 0x0000000000127308 */ /* 0x0002ae0000000800 */
[C---:B-----5:R-:W-:Y:S07]  /*a3d0*/  HMMA.16816.F32.BF16 R88, R92.reuse, R4, R104 ;  /* 0x000000045c58723c */ /* 0x060fee0000041868 */
        /* <DEDUP_REMOVED lines=8> */
[----:B-1----:R-:W-:Y:S02]  /*a460*/  FFMA.FTZ R0, R242, R100, R31 ;  /* 0x00000064f2007223 */ /* 0x002fe4000001001f */
[----:B--2---:R-:W-:Y:S01]  /*a470*/  FFMA.FTZ R3, R9, R10, R219 ;  /* 0x0000000a09037223 */ /* 0x004fe200000100db */
[----:B---3--:R-:W-:Y:S01]  /*a480*/  F2FP.BF16.PACK_AB R99, R16, R17 ;  /* 0x000000111063723e */ /* 0x008fe200000010ff */
        /* <DEDUP_REMOVED lines=55> */
[C---:B------:R-:W-:Y:S01]  /*a800*/  HMMA.16816.F32.BF16 R80, R96.reuse, R82, R12 ;  /* 0x000000526050723c */ /* 0x040fe2000004180c */
[----:B------:R-:W-:Y:S02]  /*a810*/  FADD.FTZ R3, R19, R3 ;  /* 0x0000000313037221 */ /* 0x000fe40000010000 */
[----:B------:R-:W-:Y:S02]  /*a820*/  FADD.FTZ R0, R27, R0 ;  /* 0x000000001b007221 */ /* 0x000fe40000010000 */
[----:B------:R-:W-:Y:S01]  /*a830*/  FADD.FTZ R2, R102, R2 ;  /* 0x0000000266027221 */ /* 0x000fe20000010000 */
[----:B------:R-:W-:Y:S01]  /*a840*/  MOV R102, R237 ;  /* 0x000000ed00667202 */ /* 0x000fe20000000f00 */
        /* <DEDUP_REMOVED lines=20> */
[----:B------:R-:W3:Y:S04]  /*a990*/  LDL.64 R204, [R1+0x48] ;  /* 0x0000480001cc7983 */ /* 0x000ee80000100a00 */
[----:B------:R-:W4:Y:S04]  /*a9a0*/  LDL.64 R202, [R1+0x18] ;  /* 0x0000180001ca7983 */ /* 0x000f280000100a00 */
[----:B------:R-:W-:Y:S01]  /*a9b0*/  BAR.SYNC.DEFER_BLOCKING 0x0 ;  /* 0x0000000000007b1d */ /* 0x000fe20000010000 */
[----:B--2---:R-:W-:-:S04]  /*a9c0*/  IADD3 R236, R198, -0x3, RZ ;  /* 0xfffffffdc6ec7810 */ /* 0x004fc80007ffe0ff */
[----:B------:R-:W-:Y:S01]  /*a9d0*/  SHF.R.S32.HI R0, RZ, 0x1f, R236 ;  /* 0x0000001fff007819 */ /* 0x000fe200000114ec */
[----:B------:R-:W-:-:S04]  /*a9e0*/  IMAD.WIDE.U32 R4, R236, c[0x0][0x1a0], RZ ;  /* 0x00006800ec047a25 */ /* 0x000fc800078e00ff */
[----:B------:R-:W-:-:S04]  /*a9f0*/  IMAD R0, R0, c[0x0][0x1a0], RZ ;  /* 0x0000680000007a24 */ /* 0x000fc800078e02ff */
[----:B------:R-:W-:Y:S01]  /*aa00*/  IMAD R2, R236, c[0x0][0x1a4], R0 ;  /* 0x00006900ec027a24 */ /* 0x000fe200078e0200 */
[----:B---3--:R-:W-:-:S04]  /*aa10*/  LEA R0, P0, R4, R204, 0x6 ;  /* 0x000000cc04007211 */ /* 0x008fc800078030ff */
[----:B------:R-:W-:Y:S02]  /*aa20*/  IADD3 R5, R5, R2, RZ ;  /* 0x0000000205057210 */ /* 0x000fe40007ffe0ff */
[----:B------:R-:W-:Y:S02]  /*aa30*/  LEA R2, P1, R0, c[0x0][0x170], 0x1 ;  /* 0x00005c0000027a11 */ /* 0x000fe400078208ff */
        /* <DEDUP_REMOVED lines=20> */
[----:B------:R-:W1:Y:S04]  /*ab80*/  LDSM.16.M88.4 R16, [R225] ;  /* 0x00000000e110783b */ /* 0x000e680000000200 */
[----:B---3--:R-:W-:Y:S04]  /*ab90*/  LDSM.16.M88.4 R4, [R225+0x1000] ;  /* 0x00100000e104783b */ /* 0x008fe80000000200 */
[----:B------:R-:W3:Y:S04]  /*aba0*/  LDSM.16.M88.4 R44, [R223+0x6800] ;  /* 0x00680000df2c783b */ /* 0x000ee80000000200 */
[----:B------:R-:W3:Y:S04]  /*abb0*/  LDSM.16.M88.4 R40, [R223+0x6400] ;  /* 0x00640000df28783b */ /* 0x000ee80000000200 */
[----:B------:R-:W3:Y:S01]  /*abc0*/  LDSM.16.M88.4 R20, [R223+0x6000] ;  /* 0x00600000df14783b */ /* 0x000ee20000000200 */
[----:B----4-:R-:W-:Y:S01]  /*abd0*/  HMMA.16816.F32.BF16 R184, R8, R36, RZ ;  /* 0x0000002408b8723c */ /* 0x010fe200000418ff */
[----:B--2---:R-:W-:-:S02]  /*abe0*/  MOV R3, R198 ;  /* 0x000000c600037202 */ /* 0x004fc40000000f00 */
[----:B------:R-:W0:Y:S05]  /*abf0*/  LDGDEPBAR ;  /* 0x00000000000079af */ /* 0x000e2a0000000000 */
        /* <DEDUP_REMOVED lines=8> */
[C---:B------:R-:W-:Y:S08]  /*ac80*/  HMMA.16816.F32.BF16 R188, R12.reuse, R36, RZ ;  /* 0x000000240cbc723c */ /* 0x040ff000000418ff */
[C---:B------:R-:W-:Y:S08]  /*ac90*/  HMMA.16816.F32.BF16 R56, R12.reuse, R32, RZ ;  /* 0x000000200c38723c */ /* 0x040ff000000418ff */
[C---:B------:R-:W-:Y:S08]  /*aca0*/  HMMA.16816.F32.BF16 R52, R12.reuse, R28, RZ ;  /* 0x0000001c0c34723c */ /* 0x040ff000000418ff */
[C---:B------:R-:W-:Y:S01]  /*acb0*/  HMMA.16816.F32.BF16 R192, R12.reuse, R30, RZ ;  /* 0x0000001e0cc0723c */ /* 0x040fe200000418ff */
[----:B------:R-:W-:Y:S07]  /*acc0*/  LDSM.16.M88.4 R28, [R224+0x2000] ;  /* 0x00200000e01c783b */ /* 0x000fee0000000200 */
[C---:B------:R-:W-:Y:S08]  /*acd0*/  HMMA.16816.F32.BF16 R36, R12.reuse, R38, RZ ;  /* 0x000000260c24723c */ /* 0x040ff000000418ff */
[----:B------:R-:W-:Y:S08]  /*ace0*/  HMMA.16816.F32.BF16 R32, R12, R34, RZ ;  /* 0x000000220c20723c */ /* 0x000ff000000418ff */
[----:B------:R-:W-:Y:S01]  /*acf0*/  HMMA.16816.F32.BF16 R216, R16, R48, R8 ;  /* 0x0000003010d8723c */ /* 0x000fe20000041808 */
[----:B------:R-:W1:Y:S07]  /*ad00*/  LDSM.16.M88.4 R8, [R221+0x7000] ;  /* 0x00700000dd08783b */ /* 0x000e6e0000000200 */
        /* <DEDUP_REMOVED lines=8> */
[----:B------:R-:W2:Y:S07]  /*ad90*/  LDSM.16.M88.4 R4, [R224+0x3000] ;  /* 0x00300000e004783b */ /* 0x000eae0000000200 */
[----:B------:R-:W-:Y:S08]  /*ada0*/  HMMA.16816.F32.BF16 R60, R16, R20, R188 ;  /* 0x00000014103c723c */ /* 0x000ff000000418bc */
[----:B------:R-:W-:Y:S01]  /*adb0*/  HMMA.16816.F32.BF16 R12, R12, R26, RZ ;  /* 0x0000001a0c0c723c */ /* 0x000fe200000418ff */
[----:B------:R-:W-:Y:S07]  /*adc0*/  LDSM.16.M88.4 R24, [R225+0x2000] ;  /* 0x00200000e118783b */ /* 0x000fee0000000200 */
[C---:B------:R-:W-:Y:S01]  /*add0*/  HMMA.16816.F32.BF16 R64, R16.reuse, R40, R56 ;  /* 0x000000281040723c */ /* 0x040fe20000041838 */
[----:B------:R-:W-:Y:S07]  /*ade0*/  LDSM.16.M88.4 R56, [R221+0x7800] ;  /* 0x00780000dd38783b */ /* 0x000fee0000000200 */
[C---:B------:R-:W-:Y:S01]  /*adf0*/  HMMA.16816.F32.BF16 R212, R16.reuse, R44, R52 ;  /* 0x0000002c10d4723c */ /* 0x040fe20000041834 */
[----:B------:R-:W-:Y:S07]  /*ae00*/  LDSM.16.M88.4 R52, [R221+0x7c00] ;  /* 0x007c0000dd34783b */ /* 0x000fee0000000200 */
[C---:B------:R-:W-:Y:S01]  /*ae10*/  HMMA.16816.F32.BF16 R192, R16.reuse, R46, R192 ;  /* 0x0000002e10c0723c */ /* 0x040fe200000418c0 */
[----:B------:R-:W3:Y:S07]  /*ae20*/  LDSM.16.M88.4 R44, [R221+0x7400] ;  /* 0x00740000dd2c783b */ /* 0x000eee0000000200 */
[C---:B------:R-:W-:Y:S01]  /*ae30*/  HMMA.16816.F32.BF16 R36, R16.reuse, R22, R36 ;  /* 0x000000161024723c */ /* 0x040fe20000041824 */
[----:B------:R-:W-:Y:S07]  /*ae40*/  LDSM.16.M88.4 R20, [R225+0x3000] ;  /* 0x00300000e114783b */ /* 0x000fee0000000200 */
[----:B------:R-:W-:Y:S01]  /*ae50*/  HMMA.16816.F32.BF16 R208, R16, R42, R32 ;  /* 0x0000002a10d0723c */ /* 0x000fe20000041820 */
[----:B------:R-:W4:Y:S07]  /*ae60*/  LDSM.16.M88.4 R32, [R223+0x7000] ;  /* 0x00700000df20783b */ /* 0x000f2e0000000200 */
[----:B-1----:R-:W-:Y:S08]  /*ae70*/  HMMA.16816.F32.BF16 R40, R28, R8, R60 ;  /* 0x000000081c28723c */ /* 0x002ff0000004183c */
[----:B------:R-:W-:Y:S01]  /*ae80*/  HMMA.16816.F32.BF16 R184, R16, R50, R12 ;  /* 0x0000003210b8723c */ /* 0x000fe2000004180c */
[----:B------:R-:W-:Y:S07]  /*ae90*/  LDSM.16.M88.4 R16, [R224+0x4000] ;  /* 0x00400000e010783b */ /* 0x000fee0000000200 */
[C---:B--2---:R-:W-:Y:S08]  /*aea0*/  HMMA.16816.F32.BF16 R12, R4.reuse, R8, R200 ;  /* 0x00000008040c723c */ /* 0x044ff000000418c8 */
[-C--:B------:R-:W-:Y:S08]  /*aeb0*/  HMMA.16816.F32.BF16 R48, R4, R10.reuse, R180 ;  /* 0x0000000a0430723c */ /* 0x080ff000000418b4 */
[----:B------:R-:W-:Y:S01]  /*aec0*/  HMMA.16816.F32.BF16 R8, R28, R10, R36 ;  /* 0x0000000a1c08723c */ /* 0x000fe20000041824 */
[----:B------:R-:W1:Y:S07]  /*aed0*/  LDSM.16.M88.4 R36, [R221+0x8000] ;  /* 0x00800000dd24783b */ /* 0x000e6e0000000200 */
[C---:B---3--:R-:W-:Y:S08]  /*aee0*/  HMMA.16816.F32.BF16 R204, R4.reuse, R44, R204 ;  /* 0x0000002c04cc723c */ /* 0x048ff000000418cc */
[C---:B------:R-:W-:Y:S08]  /*aef0*/  HMMA.16816.F32.BF16 R196, R4.reuse, R56, R196 ;  /* 0x0000003804c4723c */ /* 0x040ff000000418c4 */
[C---:B------:R-:W-:Y:S08]  /*af00*/  HMMA.16816.F32.BF16 R240, R4.reuse, R52, R176 ;  /* 0x0000003404f0723c */ /* 0x040ff000000418b0 */
[C---:B------:R-:W-:Y:S08]  /*af10*/  HMMA.16816.F32.BF16 R188, R4.reuse, R46, R108 ;  /* 0x0000002e04bc723c */ /* 0x040ff0000004186c */
[C---:B------:R-:W-:Y:S08]  /*af20*/  HMMA.16816.F32.BF16 R200, R4.reuse, R58, R104 ;  /* 0x0000003a04c8723c */ /* 0x040ff00000041868 */
[----:B------:R-:W-:Y:S08]  /*af30*/  HMMA.16816.F32.BF16 R248, R4, R54, R100 ;  /* 0x0000003604f8723c */ /* 0x000ff00000041864 */
[-C--:B----4-:R-:W-:Y:S01]  /*af40*/  HMMA.16816.F32.BF16 R4, R24, R32.reuse, R40 ;  /* 0x000000201804723c */ /* 0x090fe20000041828 */
[----:B------:R-:W-:Y:S07]  /*af50*/  LDSM.16.M88.4 R40, [R223+0x7400] ;  /* 0x00740000df28783b */ /* 0x000fee0000000200 */
[----:B------:R-:W-:Y:S01]  /*af60*/  HMMA.16816.F32.BF16 R60, R20, R32, R12 ;  /* 0x00000020143c723c */ /* 0x000fe2000004180c */
[----:B------:R-:W2:Y:S07]  /*af70*/  LDSM.16.M88.4 R12, [R224+0x5000] ;  /* 0x00500000e00c783b */ /* 0x000eae0000000200 */
[----:B------:R-:W-:Y:S08]  /*af80*/  HMMA.16816.F32.BF16 R176, R28, R44, R64 ;  /* 0x0000002c1cb0723c */ /* 0x000ff00000041840 */
[-C--:B------:R-:W-:Y:S08]  /*af90*/  HMMA.16816.F32.BF16 R104, R20, R34.reuse, R48 ;  /* 0x000000221468723c */ /* 0x080ff00000041830 */
[----:B------:R-:W-:Y:S01]  /*afa0*/  HMMA.16816.F32.BF16 R64, R24, R34, R8 ;  /* 0x000000221840723c */ /* 0x000fe20000041808 */
[----:B------:R-:W-:Y:S04]  /*afb0*/  LDSM.16.M88.4 R32, [R223+0x8000] ;  /* 0x00800000df20783b */ /* 0x000fe80000000200 */
[----:B------:R-:W3:Y:S03]  /*afc0*/  LDSM.16.M88.4 R8, [R225+0x4000] ;  /* 0x00400000e108783b */ /* 0x000ee60000000200 */
[-C--:B-1----:R-:W-:Y:S01]  /*afd0*/  HMMA.16816.F32.BF16 R48, R16, R36.reuse, R4 ;  /* 0x000000241030723c */ /* 0x082fe20000041804 */
[----:B------:R-:W1:Y:S07]  /*afe0*/  LDSM.16.M88.4 R4, [R225+0x5000] ;  /* 0x00500000e104783b */ /* 0x000e6e0000000200 */
[----:B--2---:R-:W-:Y:S08]  /*aff0*/  HMMA.16816.F32.BF16 R60, R12, R36, R60 ;  /* 0x000000240c3c723c */ /* 0x004ff0000004183c */
[----:B------:R-:W-:Y:S08]  /*b000*/  HMMA.16816.F32.BF16 R108, R28, R46, R208 ;  /* 0x0000002e1c6c723c */ /* 0x000ff000000418d0 */
[----:B---3--:R-:W-:Y:S08]  /*b010*/  HMMA.16816.F32.BF16 R100, R8, R32, R48 ;  /* 0x000000200864723c */ /* 0x008ff00000041830 */
[C---:B------:R-:W-:Y:S08]  /*b020*/  HMMA.16816.F32.BF16 R180, R28.reuse, R56, R212 ;  /* 0x000000381cb4723c */ /* 0x040ff000000418d4 */
[C---:B------:R-:W-:Y:S08]  /*b030*/  HMMA.16816.F32.BF16 R192, R28.reuse, R58, R192 ;  /* 0x0000003a1cc0723c */ /* 0x040ff000000418c0 */
[C---:B------:R-:W-:Y:S08]  /*b040*/  HMMA.16816.F32.BF16 R216, R28.reuse, R52, R216 ;  /* 0x000000341cd8723c */ /* 0x040ff000000418d8 */
[----:B------:R-:W-:Y:S08]  /*b050*/  HMMA.16816.F32.BF16 R184, R28, R54, R184 ;  /* 0x000000361cb8723c */ /* 0x000ff000000418b8 */
[-C--:B------:R-:W-:Y:S08]  /*b060*/  HMMA.16816.F32.BF16 R48, R12, R38.reuse, R104 ;  /* 0x000000260c30723c */ /* 0x080ff00000041868 */
[----:B------:R-:W-:Y:S01]  /*b070*/  HMMA.16816.F32.BF16 R28, R16, R38, R64 ;  /* 0x00000026101c723c */ /* 0x000fe20000041840 */
[----:B------:R-:W2:Y:S01]  /*b080*/  LDSM.16.M88.4 R36, [R221+0x8400] ;  /* 0x00840000dd24783b */ /* 0x000ea20000000200 */
[----:B------:R-:W-:-:S06]  /*b090*/  FMUL.FTZ R0, R100, c[0x0][0x2ec] ;  /* 0x0000bb0064007a20 */ /* 0x000fcc0000410000 */
[----:B-1----:R-:W-:Y:S01]  /*b0a0*/  HMMA.16816.F32.BF16 R44, R4, R32, R60 ;  /* 0x00000020042c723c */ /* 0x002fe2000004183c */
[----:B------:R1:W3:Y:S07]  /*b0b0*/  MUFU.TANH R244, R0 ;  /* 0x0000000000f47308 */ /* 0x0002ee0000002400 */
[----:B------:R-:W-:Y:S01]  /*b0c0*/  HMMA.16816.F32.BF16 R52, R24, R40, R176 ;  /* 0x000000281834723c */ /* 0x000fe200000418b0 */
[----:B-1----:R-:W-:-:S04]  /*b0d0*/  FMUL.FTZ R0, R101, c[0x0][0x2ec] ;  /* 0x0000bb0065007a20 */ /* 0x002fc80000410000 */
[----:B------:R1:W4:Y:S03]  /*b0e0*/  MUFU.TANH R215, R0 ;  /* 0x0000000000d77308 */ /* 0x0003260000002400 */
[----:B------:R-:W-:Y:S01]  /*b0f0*/  HMMA.16816.F32.BF16 R56, R8, R34, R28 ;  /* 0x000000220838723c */ /* 0x000fe2000004181c */
[----:B------:R-:W5:Y:S01]  /*b100*/  LDSM.16.M88.4 R28, [R223+0x8400] ;  /* 0x00840000df1c783b */ /* 0x000f620000000200 */
[----:B-1----:R-:W-:-:S04]  /*b110*/  FMUL.FTZ R0, R102, c[0x0][0x2ec] ;  /* 0x0000bb0066007a20 */ /* 0x002fc80000410000 */
[----:B------:R1:W1:Y:S02]  /*b120*/  MUFU.TANH R213, R0 ;  /* 0x0000000000d57308 */ /* 0x0002640000002400 */
[----:B------:R-:W-:Y:S01]  /*b130*/  HMMA.16816.F32.BF16 R64, R20, R40, R204 ;  /* 0x000000281440723c */ /* 0x000fe200000418cc */
[----:B-1----:R-:W-:-:S05]  /*b140*/  FMUL.FTZ R0, R103, c[0x0][0x2ec] ;  /* 0x0000bb0067007a20 */ /* 0x002fca0000410000 */
[----:B------:R1:W1:Y:S02]  /*b150*/  MUFU.TANH R214, R0 ;  /* 0x0000000000d67308 */ /* 0x0002640000002400 */
[----:B------:R-:W-:Y:S01]  /*b160*/  HMMA.16816.F32.BF16 R100, R4, R34, R48 ;  /* 0x000000220464723c */ /* 0x000fe20000041830 */
[----:B-1----:R-:W-:-:S05]  /*b170*/  FMUL.FTZ R0, R44, c[0x0][0x2ec] ;  /* 0x0000bb002c007a20 */ /* 0x002fca0000410000 */
[----:B------:R1:W1:Y:S02]  /*b180*/  MUFU.TANH R212, R0 ;  /* 0x0000000000d47308 */ /* 0x0002640000002400 */
[----:B--2---:R-:W-:Y:S01]  /*b190*/  HMMA.16816.F32.BF16 R48, R16, R36, R52 ;  /* 0x000000241030723c */ /* 0x004fe20000041834 */
[----:B-1----:R-:W-:-:S05]  /*b1a0*/  FMUL.FTZ R0, R45, c[0x0][0x2ec] ;  /* 0x0000bb002d007a20 */ /* 0x002fca0000410000 */
[----:B------:R1:W2:Y:S02]  /*b1b0*/  MUFU.TANH R211, R0 ;  /* 0x0000000000d37308 */ /* 0x0002a40000002400 */
[----:B-1----:R-:W-:-:S06]  /*b1c0*/  FMUL.FTZ R0, R46, c[0x0][0x2ec] ;  /* 0x0000bb002e007a20 */ /* 0x002fcc0000410000 */
[----:B------:R1:W1:Y:S01]  /*b1d0*/  MUFU.TANH R210, R0 ;  /* 0x0000000000d27308 */ /* 0x0002620000002400 */
[----:B------:R-:W-:Y:S01]  /*b1e0*/  HMMA.16816.F32.BF16 R60, R20, R42, R188 ;  /* 0x0000002a143c723c */ /* 0x000fe200000418bc */
[----:B-1----:R-:W-:-:S06]  /*b1f0*/  FMUL.FTZ R0, R47, c[0x0][0x2ec] ;  /* 0x0000bb002f007a20 */ /* 0x002fcc0000410000 */
[----:B------:R1:W1:Y:S01]  /*b200*/  MUFU.TANH R209, R0 ;  /* 0x0000000000d17308 */ /* 0x0002620000002400 */
[----:B------:R-:W-:Y:S01]  /*b210*/  HMMA.16816.F32.BF16 R44, R24, R42, R108 ;  /* 0x0000002a182c723c */ /* 0x000fe2000004186c */
[----:B------:R-:W2:Y:S01]  /*b220*/  LDSM.16.M88.4 R40, [R223+0x7800] ;  /* 0x00780000df28783b */ /* 0x000ea20000000200 */
[----:B-1----:R-:W-:-:S05]  /*b230*/  FMUL.FTZ R0, R56, c[0x0][0x2ec] ;  /* 0x0000bb0038007a20 */ /* 0x002fca0000410000 */
[----:B------:R1:W1:Y:S01]  /*b240*/  MUFU.TANH R207, R0 ;  /* 0x0000000000cf7308 */ /* 0x0002620000002400 */
[----:B------:R-:W-:Y:S01]  /*b250*/  HMMA.16816.F32.BF16 R32, R12, R36, R64 ;  /* 0x000000240c20723c */ /* 0x000fe20000041840 */
[----:B-1----:R-:W-:-:S06]  /*b260*/  FMUL.FTZ R0, R57, c[0x0][0x2ec] ;  /* 0x0000bb0039007a20 */ /* 0x002fcc0000410000 */
[----:B------:R1:W1:Y:S01]  /*b270*/  MUFU.TANH R208, R0 ;  /* 0x0000000000d07308 */ /* 0x0002620000002400 */
[----:B-----5:R-:W-:Y:S01]  /*b280*/  HMMA.16816.F32.BF16 R52, R8, R28, R48 ;  /* 0x0000001c0834723c */ /* 0x020fe20000041830 */
[----:B-1----:R-:W-:-:S06]  /*b290*/  FMUL.FTZ R0, R58, c[0x0][0x2ec] ;  /* 0x0000bb003a007a20 */ /* 0x002fcc0000410000 */
[----:B------:R1:W1:Y:S02]  /*b2a0*/  MUFU.TANH R205, R0 ;  /* 0x0000000000cd7308 */ /* 0x0002640000002400 */
[----:B-1----:R-:W-:-:S06]  /*b2b0*/  FMUL.FTZ R0, R59, c[0x0][0x2ec] ;  /* 0x0000bb003b007a20 */ /* 0x002fcc0000410000 */
[----:B------:R1:W1:Y:S01]  /*b2c0*/  MUFU.TANH R206, R0 ;  /* 0x0000000000ce7308 */ /* 0x0002620000002400 */
[----:B------:R-:W-:Y:S01]  /*b2d0*/  HMMA.16816.F32.BF16 R60, R12, R38, R60 ;  /* 0x000000260c3c723c */ /* 0x000fe2000004183c */
[----:B-1----:R-:W-:-:S06]  /*b2e0*/  FMUL.FTZ R0, R100, c[0x0][0x2ec] ;  /* 0x0000bb0064007a20 */ /* 0x002fcc0000410000 */
[----:B------:R1:W1:Y:S01]  /*b2f0*/  MUFU.TANH R204, R0 ;  /* 0x0000000000cc7308 */ /* 0x0002620000002400 */
[----:B------:R-:W-:Y:S08]  /*b300*/  HMMA.16816.F32.BF16 R48, R16, R38, R44 ;  /* 0x000000261030723c */ /* 0x000ff0000004182c */
[----:B------:R-:W-:Y:S01]  /*b310*/  HMMA.16816.F32.BF16 R36, R4, R28, R32 ;  /* 0x0000001c0424723c */ /* 0x000fe20000041820 */
[----:B------:R-:W5:Y:S01]  /*b320*/  LDSM.16.M88.4 R32, [R221+0x8800] ;  /* 0x00880000dd20783b */ /* 0x000f620000000200 */
[----:B-1----:R-:W-:-:S04]  /*b330*/  FMUL.FTZ R0, R101, c[0x0][0x2ec] ;  /* 0x0000bb0065007a20 */ /* 0x002fc80000410000 */
[----:B------:R1:W1:Y:S02]  /*b340*/  MUFU.TANH R191, R0 ;  /* 0x0000000000bf7308 */ /* 0x0002640000002400 */
[----:B-1----:R-:W-:-:S06]  /*b350*/  FMUL.FTZ R0, R102, c[0x0][0x2ec] ;  /* 0x0000bb0066007a20 */ /* 0x002fcc0000410000 */
[----:B------:R1:W1:Y:S01]  /*b360*/  MUFU.TANH R189, R0 ;  /* 0x0000000000bd7308 */ /* 0x0002620000002400 */
[----:B--2---:R-:W-:Y:S01]  /*b370*/  HMMA.16816.F32.BF16 R44, R24, R40, R180 ;  /* 0x00000028182c723c */ /* 0x004fe200000418b4 */
[----:B-1----:R-:W-:-:S06]  /*b380*/  FMUL.FTZ R0, R103, c[0x0][0x2ec] ;  /* 0x0000bb0067007a20 */ /* 0x002fcc0000410000 */
[----:B------:R1:W2:Y:S02]  /*b390*/  MUFU.TANH R190, R0 ;  /* 0x0000000000be7308 */ /* 0x0002a40000002400 */
[----:B-1----:R-:W-:-:S06]  /*b3a0*/  FMUL.FTZ R0, R52, c[0x0][0x2ec] ;  /* 0x0000bb0034007a20 */ /* 0x002fcc0000410000 */
[----:B------:R1:W1:Y:S01]  /*b3b0*/  MUFU.TANH R188, R0 ;  /* 0x0000000000bc7308 */ /* 0x0002620000002400 */
[----:B------:R-:W-:Y:S01]  /*b3c0*/  HMMA.16816.F32.BF16 R64, R4, R30, R60 ;  /* 0x0000001e0440723c */ /* 0x000fe2000004183c */
[----:B-1----:R-:W-:-:S06]  /*b3d0*/  FMUL.FTZ R0, R53, c[0x0][0x2ec] ;  /* 0x0000bb0035007a20 */ /* 0x002fcc0000410000 */
[----:B------:R1:W1:Y:S02]  /*b3e0*/  MUFU.TANH R180, R0 ;  /* 0x0000000000b47308 */ /* 0x0002640000002400 */
[----:B-1----:R-:W-:-:S06]  /*b3f0*/  FMUL.FTZ R0, R54, c[0x0][0x2ec] ;  /* 0x0000bb0036007a20 */ /* 0x002fcc0000410000 */
[----:B------:R1:W1:Y:S01]  /*b400*/  MUFU.TANH R178, R0 ;  /* 0x0000000000b27308 */ /* 0x0002620000002400 */
[----:B------:R-:W-:Y:S01]  /*b410*/  HMMA.16816.F32.BF16 R56, R20, R40, R196 ;  /* 0x000000281438723c */ /* 0x000fe200000418c4 */
[----:B-1----:R-:W-:-:S07]  /*b420*/  FMUL.FTZ R0, R55, c[0x0][0x2ec] ;  /* 0x0000bb0037007a20 */ /* 0x002fce0000410000 */
[----:B------:R-:W-:Y:S01]  /*b430*/  HMMA.16816.F32.BF16 R52, R8, R30, R48 ;  /* 0x0000001e0834723c */ /* 0x000fe20000041830 */
[----:B------:R-:W1:Y:S01]  /*b440*/  LDSM.16.M88.4 R28, [R223+0x8800] ;  /* 0x00880000df1c783b */ /* 0x000e620000000200 */
[----:B------:R2:W1:Y:S02]  /*b450*/  MUFU.TANH R179, R0 ;  /* 0x0000000000b37308 */ /* 0x0004640000002400 */
[----:B--2---:R-:W-:-:S06]  /*b460*/  FMUL.FTZ R0, R36, c[0x0][0x2ec] ;  /* 0x0000bb0024007a20 */ /* 0x004fcc0000410000 */
[----:B------:R2:W1:Y:S01]  /*b470*/  MUFU.TANH R177, R0 ;  /* 0x0000000000b17308 */ /* 0x0004620000002400 */
[----:B-----5:R-:W-:Y:S01]  /*b480*/  HMMA.16816.F32.BF16 R48, R16, R32, R44 ;  /* 0x000000201030723c */ /* 0x020fe2000004182c */
[----:B--2---:R-:W-:-:S06]  /*b490*/  FMUL.FTZ R0, R37, c[0x0][0x2ec] ;  /* 0x0000bb0025007a20 */ /* 0x004fcc0000410000 */
[----:B------:R2:W1:Y:S02]  /*b4a0*/  MUFU.TANH R176, R0 ;  /* 0x0000000000b07308 */ /* 0x0004640000002400 */
[----:B--2---:R-:W-:-:S06]  /*b4b0*/  FMUL.FTZ R0, R38, c[0x0][0x2ec] ;  /* 0x0000bb0026007a20 */ /* 0x004fcc0000410000 */
[----:B------:R2:W1:Y:S02]  /*b4c0*/  MUFU.TANH R106, R0 ;  /* 0x00000000006a7308 */ /* 0x0004640000002400 */
[----:B--2---:R-:W-:Y:S01]  /*b4d0*/  FMUL.FTZ R0, R39, c[0x0][0x2ec] ;  /* 0x0000bb0027007a20 */ /* 0x004fe20000410000 */
[-C--:B------:R-:W-:Y:S01]  /*b4e0*/  HMMA.16816.F32.BF16 R60, R20, R42.reuse, R200 ;  /* 0x0000002a143c723c */ /* 0x080fe200000418c8 */
[----:B------:R-:W2:Y:S04]  /*b4f0*/  LDSM.16.M88.4 R36, [R223+0x7c00] ;  /* 0x007c0000df24783b */ /* 0x000ea80000000200 */
[----:B------:R5:W1:Y:S03]  /*b500*/  MUFU.TANH R111, R0 ;  /* 0x00000000006f7308 */ /* 0x000a660000002400 */
[----:B------:R-:W-:Y:S01]  /*b510*/  HMMA.16816.F32.BF16 R44, R24, R42, R192 ;  /* 0x0000002a182c723c */ /* 0x000fe200000418c0 */
[----:B-----5:R-:W-:-:S04]  /*b520*/  FMUL.FTZ R0, R52, c[0x0][0x2ec] ;  /* 0x0000bb0034007a20 */ /* 0x020fc80000410000 */
[----:B------:R5:W1:Y:S03]  /*b530*/  MUFU.TANH R107, R0 ;  /* 0x00000000006b7308 */ /* 0x000a660000002400 */
[----:B------:R-:W-:Y:S01]  /*b540*/  HMMA.16816.F32.BF16 R40, R12, R32, R56 ;  /* 0x000000200c28723c */ /* 0x000fe20000041838 */
[----:B-----5:R-:W-:-:S04]  /*b550*/  FMUL.FTZ R0, R53, c[0x0][0x2ec] ;  /* 0x0000bb0035007a20 */ /* 0x020fc80000410000 */
[----:B------:R5:W1:Y:S02]  /*b560*/  MUFU.TANH R110, R0 ;  /* 0x00000000006e7308 */ /* 0x000a640000002400 */
[----:B-----5:R-:W-:-:S06]  /*b570*/  FMUL.FTZ R0, R54, c[0x0][0x2ec] ;  /* 0x0000bb0036007a20 */ /* 0x020fcc0000410000 */
[----:B------:R5:W1:Y:S02]  /*b580*/  MUFU.TANH R108, R0 ;  /* 0x00000000006c7308 */ /* 0x000a640000002400 */
[----:B-----5:R-:W-:Y:S02]  /*b590*/  FMUL.FTZ R0, R55, c[0x0][0x2ec] ;  /* 0x0000bb0037007a20 */ /* 0x020fe40000410000 */
[----:B-1----:R-:W-:Y:S04]  /*b5a0*/  HMMA.16816.F32.BF16 R52, R8, R28, R48 ;  /* 0x0000001c0834723c */ /* 0x002fe80000041830 */
[----:B------:R1:W1:Y:S02]  /*b5b0*/  MUFU.TANH R109, R0 ;  /* 0x00000000006d7308 */ /* 0x0002640000002400 */
[----:B-1----:R-:W-:-:S06]  /*b5c0*/  FMUL.FTZ R0, R64, c[0x0][0x2ec] ;  /* 0x0000bb0040007a20 */ /* 0x002fcc0000410000 */
[----:B------:R1:W1:Y:S01]  /*b5d0*/  MUFU.TANH R105, R0 ;  /* 0x0000000000697308 */ /* 0x0002620000002400 */
[----:B------:R-:W-:Y:S01]  /*b5e0*/  HMMA.16816.F32.BF16 R60, R12, R34, R60 ;  /* 0x000000220c3c723c */ /* 0x000fe2000004183c */
[----:B-1----:R-:W-:-:S06]  /*b5f0*/  FMUL.FTZ R0, R65, c[0x0][0x2ec] ;  /* 0x0000bb0041007a20 */ /* 0x002fcc0000410000 */
[----:B------:R1:W1:Y:S01]  /*b600*/  MUFU.TANH R103, R0 ;  /* 0x0000000000677308 */ /* 0x0002620000002400 */
[----:B------:R-:W-:Y:S01]  /*b610*/  HMMA.16816.F32.BF16 R48, R16, R34, R44 ;  /* 0x000000221030723c */ /* 0x000fe2000004182c */
[----:B------:R-:W5:Y:S07]  /*b620*/  LDSM.16.M88.4 R32, [R221+0x8c00] ;  /* 0x008c0000dd20783b */ /* 0x000f6e0000000200 */
[----:B------:R-:W-:Y:S01]  /*b630*/  HMMA.16816.F32.BF16 R40, R4, R28, R40 ;  /* 0x0000001c0428723c */ /* 0x000fe20000041828 */
[----:B-1----:R-:W-:-:S04]  /*b640*/  FMUL.FTZ R0, R66, c[0x0][0x2ec] ;  /* 0x0000bb0042007a20 */ /* 0x002fc80000410000 */
[----:B------:R1:W1:Y:S02]  /*b650*/  MUFU.TANH R101, R0 ;  /* 0x0000000000657308 */ /* 0x0002640000002400 */
[----:B-1----:R-:W-:-:S06]  /*b660*/  FMUL.FTZ R0, R67, c[0x0][0x2ec] ;  /* 0x0000bb0043007a20 */ /* 0x002fcc0000410000 */
[----:B------:R1:W1:Y:S01]  /*b670*/  MUFU.TANH R102, R0 ;  /* 0x0000000000667308 */ /* 0x0002620000002400 */
[----:B--2---:R-:W-:Y:S01]  /*b680*/  HMMA.16816.F32.BF16 R44, R24, R36, R216 ;  /* 0x00000024182c723c */ /* 0x004fe200000418d8 */
[----:B-1----:R-:W-:-:S06]  /*b690*/  FMUL.FTZ R0, R52, c[0x0][0x2ec] ;  /* 0x0000bb0034007a20 */ /* 0x002fcc0000410000 */
[----:B------:R1:W2:Y:S01]  /*b6a0*/  MUFU.TANH R100, R0 ;  /* 0x0000000000647308 */ /* 0x0002a20000002400 */
[----:B------:R-:W-:Y:S01]  /*b6b0*/  HMMA.16816.F32.BF16 R56, R20, R36, R240 ;  /* 0x000000241438723c */ /* 0x000fe200000418f0 */
[----:B-1----:R-:W-:-:S06]  /*b6c0*/  FMUL.FTZ R0, R53, c[0x0][0x2ec] ;  /* 0x0000bb0035007a20 */ /* 0x002fcc0000410000 */
[----:B------:R1:W1:Y:S01]  /*b6d0*/  MUFU.TANH R67, R0 ;  /* 0x0000000000437308 */ /* 0x0002620000002400 */
[-C--:B------:R-:W-:Y:S08]  /*b6e0*/  HMMA.16816.F32.BF16 R24, R24, R38.reuse, R184 ;  /* 0x000000261818723c */ /* 0x080ff000000418b8 */
[----:B------:R-:W-:Y:S01]  /*b6f0*/  HMMA.16816.F32.BF16 R20, R20, R38, R248 ;  /* 0x000000261414723c */ /* 0x000fe200000418f8 */
[----:B-1----:R-:W-:-:S04]  /*b700*/  FMUL.FTZ R0, R54, c[0x0][0x2ec] ;  /* 0x0000bb0036007a20 */ /* 0x002fc80000410000 */
[----:B------:R1:W1:Y:S03]  /*b710*/  MUFU.TANH R66, R0 ;  /* 0x0000000000427308 */ /* 0x0002660000002400 */
[----:B------:R-:W-:Y:S01]  /*b720*/  HMMA.16816.F32.BF16 R48, R8, R30, R48 ;  /* 0x0000001e0830723c */ /* 0x000fe20000041830 */
[----:B-1----:R-:W-:-:S07]  /*b730*/  FMUL.FTZ R0, R55, c[0x0][0x2ec] ;  /* 0x0000bb0037007a20 */ /* 0x002fce0000410000 */
[----:B------:R-:W-:Y:S01]  /*b740*/  HMMA.16816.F32.BF16 R52, R4, R30, R60 ;  /* 0x0000001e0434723c */ /* 0x000fe2000004183c */
[----:B------:R-:W1:Y:S01]  /*b750*/  LDSM.16.M88.4 R28, [R223+0x8c00] ;  /* 0x008c0000df1c783b */ /* 0x000e620000000200 */
[----:B------:R2:W1:Y:S01]  /*b760*/  MUFU.TANH R65, R0 ;  /* 0x0000000000417308 */ /* 0x0004620000002400 */
[----:B------:R-:W-:-:S04]  /*b770*/  DEPBAR.LE SB0, 0x0 ;  /* 0x000080000000791a */ /* 0x000fc80000000000 */
[----:B--2---:R-:W-:-:S04]  /*b780*/  FMUL.FTZ R0, R40, c[0x0][0x2ec] ;  /* 0x0000bb0028007a20 */ /* 0x004fc80000410000 */
[----:B------:R2:W1:Y:S02]  /*b790*/  MUFU.TANH R64, R0 ;  /* 0x0000000000407308 */ /* 0x0004640000002400 */
[----:B--2---:R-:W-:-:S06]  /*b7a0*/  FMUL.FTZ R0, R41, c[0x0][0x2ec] ;  /* 0x0000bb0029007a20 */ /* 0x004fcc0000410000 */
[----:B------:R2:W1:Y:S02]  /*b7b0*/  MUFU.TANH R63, R0 ;  /* 0x00000000003f7308 */ /* 0x0004640000002400 */
[----:B--2---:R-:W-:-:S06]  /*b7c0*/  FMUL.FTZ R0, R42, c[0x0][0x2ec] ;  /* 0x0000bb002a007a20 */ /* 0x004fcc0000410000 */
[----:B------:R2:W1:Y:S02]  /*b7d0*/  MUFU.TANH R61, R0 ;  /* 0x00000000003d7308 */ /* 0x0004640000002400 */
[----:B--2---:R-:W-:Y:S02]  /*b7e0*/  FMUL.FTZ R0, R43, c[0x0][0x2ec] ;  /* 0x0000bb002b007a20 */ /* 0x004fe40000410000 */
[-C--:B-----5:R-:W-:Y:S08]  /*b7f0*/  HMMA.16816.F32.BF16 R40, R16, R32.reuse, R44 ;  /* 0x000000201028723c */ /* 0x0a0ff0000004182c */
[----:B------:R-:W-:Y:S08]  /*b800*/  HMMA.16816.F32.BF16 R44, R12, R32, R56 ;  /* 0x000000200c2c723c */ /* 0x000ff00000041838 */
[-C--:B------:R-:W-:Y:S08]  /*b810*/  HMMA.16816.F32.BF16 R16, R16, R34.reuse, R24 ;  /* 0x000000221010723c */ /* 0x080ff00000041818 */
[----:B------:R-:W-:Y:S01]  /*b820*/  HMMA.16816.F32.BF16 R12, R12, R34, R20 ;  /* 0x000000220c0c723c */ /* 0x000fe20000041814 */
[----:B------:R2:W2:Y:S07]  /*b830*/  MUFU.TANH R62, R0 ;  /* 0x00000000003e7308 */ /* 0x0004ae0000002400 */
[----:B-1----:R-:W-:Y:S01]  /*b840*/  HMMA.16816.F32.BF16 R40, R8, R28, R40 ;  /* 0x0000001c0828723c */ /* 0x002fe20000041828 */
[----:B--2---:R-:W-:-:S07]  /*b850*/  FMUL.FTZ R0, R48, c[0x0][0x2ec] ;  /* 0x0000bb0030007a20 */ /* 0x004fce0000410000 */
[----:B------:R-:W-:Y:S01]  /*b860*/  HMMA.16816.F32.BF16 R24, R4, R28, R44 ;  /* 0x0000001c0418723c */ /* 0x000fe2000004182c */
[----:B------:R1:W2:Y:S07]  /*b870*/  MUFU.TANH R60, R0 ;  /* 0x00000000003c7308 */ /* 0x0002ae0000002400 */
[----:B------:R-:W-:Y:S01]  /*b880*/  HMMA.16816.F32.BF16 R8, R8, R30, R16 ;  /* 0x0000001e0808723c */ /* 0x000fe20000041810 */
[----:B-1----:R-:W-:-:S07]  /*b890*/  FMUL.FTZ R0, R49, c[0x0][0x2ec] ;  /* 0x0000bb0031007a20 */ /* 0x002fce0000410000 */
[----:B------:R-:W-:Y:S01]  /*b8a0*/  HMMA.16816.F32.BF16 R4, R4, R30, R12 ;  /* 0x0000001e0404723c */ /* 0x000fe2000004180c */
[----:B------:R1:W1:Y:S02]  /*b8b0*/  MUFU.TANH R104, R0 ;  /* 0x0000000000687308 */ /* 0x0002640000002400 */
[----:B-1----:R-:W-:-:S06]  /*b8c0*/  FMUL.FTZ R0, R50, c[0x0][0x2ec] ;  /* 0x0000bb0032007a20 */ /* 0x002fcc0000410000 */
[----:B------:R1:W1:Y:S02]  /*b8d0*/  MUFU.TANH R50, R0 ;  /* 0x0000000000327308 */ /* 0x0002640000002400 */
[----:B-1----:R-:W-:-:S06]  /*b8e0*/  FMUL.FTZ R0, R51, c[0x0][0x2ec] ;  /* 0x0000bb0033007a20 */ /* 0x002fcc0000410000 */
[----:B------:R1:W1:Y:S01]  /*b8f0*/  MUFU.TANH R51, R0 ;  /* 0x0000000000337308 */ /* 0x0002620000002400 */
[----:B------:R-:W-:Y:S02]  /*b900*/  FMUL.FTZ R33, R54, c[0x0][0x2ec] ;  /* 0x0000bb0036217a20 */ /* 0x000fe40000410000 */
[----:B------:R-:W-:Y:S02]  /*b910*/  FMUL.FTZ R55, R55, c[0x0][0x2ec] ;  /* 0x0000bb0037377a20 */ /* 0x000fe40000410000 */
[----:B------:R-:W-:Y:S02]  /*b920*/  FMUL.FTZ R43, R43, c[0x0][0x2ec] ;  /* 0x0000bb002b2b7a20 */ /* 0x000fe40000410000 */
[----:B-1----:R-:W-:-:S04]  /*b930*/  FMUL.FTZ R0, R52, c[0x0][0x2ec] ;  /* 0x0000bb0034007a20 */ /* 0x002fc80000410000 */
[----:B------:R1:W1:Y:S01]  /*b940*/  MUFU.TANH R49, R0 ;  /* 0x0000000000317308 */ /* 0x0002620000002400 */
[----:B------:R-:W-:Y:S02]  /*b950*/  FMUL.FTZ R20, R24, c[0x0][0x2ec] ;  /* 0x0000bb0018147a20 */ /* 0x000fe40000410000 */
        /* <DEDUP_REMOVED lines=9> */
[----:B------:R-:W-:Y:S02]  /*b9f0*/  FMUL.FTZ R9, R9, c[0x0][0x2ec] ;  /* 0x0000bb0009097a20 */ /* 0x000fe40000410000 */
[----:B------:R-:W-:-:S02]  /*ba00*/  FMUL.FTZ R10, R10, c[0x0][0x2ec] ;  /* 0x0000bb000a0a7a20 */ /* 0x000fc40000410000 */
[----:B------:R-:W-:Y:S01]  /*ba10*/  FMUL.FTZ R11, R11, c[0x0][0x2ec] ;  /* 0x0000bb000b0b7a20 */ /* 0x000fe20000410000 */
[----:B-1----:R-:W-:Y:S01]  /*ba20*/  IADD3 R0, R3, -0x3, RZ ;  /* 0xfffffffd03007810 */ /* 0x002fe20007ffe0ff */
[----:B------:R-:W-:Y:S02]  /*ba30*/  FMUL.FTZ R4, R4, c[0x0][0x2ec] ;  /* 0x0000bb0004047a20 */ /* 0x000fe40000410000 */
[----:B------:R-:W-:Y:S01]  /*ba40*/  FMUL.FTZ R5, R5, c[0x0][0x2ec] ;  /* 0x0000bb0005057a20 */ /* 0x000fe20000410000 */
[----:B------:R-:W-:Y:S01]  /*ba50*/  ISETP.GT.AND P0, PT, R0, UR8, PT ;  /* 0x0000000800007c0c */ /* 0x000fe2000bf04270 */
[----:B------:R-:W-:Y:S02]  /*ba60*/  FMUL.FTZ R6, R6, c[0x0][0x2ec] ;  /* 0x0000bb0006067a20 */ /* 0x000fe40000410000 */
[----:B------:R-:W-:Y:S01]  /*ba70*/  FMUL.FTZ R7, R7, c[0x0][0x2ec] ;  /* 0x0000bb0007077a20 */ /* 0x000fe20000410000 */
[----:B------:R-:W1:Y:S08]  /*ba80*/  MUFU.TANH R33, R33 ;  /* 0x0000002100217308 */ /* 0x000e700000002400 */
[----:B------:R-:W1:Y:S08]  /*ba90*/  MUFU.TANH R55, R55 ;  /* 0x0000003700377308 */ /* 0x000e700000002400 */
[----:B------:R1:W1:Y:S08]  /*baa0*/  MUFU.TANH R44, R40 ;  /* 0x00000028002c7308 */ /* 0x0002700000002400 */
[----:B------:R1:W1:Y:S08]  /*bab0*/  MUFU.TANH R46, R41 ;  /* 0x00000029002e7308 */ /* 0x0002700000002400 */
[----:B------:R1:W1:Y:S08]  /*bac0*/  MUFU.TANH R45, R42 ;  /* 0x0000002a002d7308 */ /* 0x0002700000002400 */
[----:B------:R-:W1:Y:S08]  /*bad0*/  MUFU.TANH R43, R43 ;  /* 0x0000002b002b7308 */ /* 0x000e700000002400 */
[----:B------:R-:W1:Y:S08]  /*bae0*/  MUFU.TANH R20, R20 ;  /* 0x0000001400147308 */ /* 0x000e700000002400 */
[----:B------:R-:W1:Y:S08]  /*baf0*/  MUFU.TANH R21, R21 ;  /* 0x0000001500157308 */ /* 0x000e700000002400 */
[----:B------:R-:W1:Y:S08]  /*bb00*/  MUFU.TANH R23, R23 ;  /* 0x0000001700177308 */ /* 0x000e700000002400 */
[----:B------:R-:W1:Y:S08]  /*bb10*/  MUFU.TANH R22, R22 ;  /* 0x0000001600167308 */ /* 0x000e700000002400 */
[----:B------:R1:W1:Y:S08]  /*bb20*/  MUFU.TANH R30, R8 ;  /* 0x00000008001e7308 */ /* 0x0002700000002400 */
[----:B------:R1:W1:Y:S08]  /*bb30*/  MUFU.TANH R28, R9 ;  /* 0x00000009001c7308 */ /* 0x0002700000002400 */
[----:B------:R1:W1:Y:S08]  /*bb40*/  MUFU.TANH R29, R10 ;  /* 0x0000000a001d7308 */ /* 0x0002700000002400 */
[----:B------:R1:W1:Y:S08]  /*bb50*/  MUFU.TANH R31, R11 ;  /* 0x0000000b001f7308 */ /* 0x0002700000002400 */
[----:B------:R1:W1:Y:S08]  /*bb60*/  MUFU.TANH R16, R4 ;  /* 0x0000000400107308 */ /* 0x0002700000002400 */
[----:B------:R1:W1:Y:S08]  /*bb70*/  MUFU.TANH R17, R5 ;  /* 0x0000000500117308 */ /* 0x0002700000002400 */
[----:B------:R1:W1:Y:S08]  /*bb80*/  MUFU.TANH R19, R6 ;  /* 0x0000000600137308 */ /* 0x0002700000002400 */
[----:B------:R1:W1:Y:S01]  /*bb90*/  MUFU.TANH R18, R7 ;  /* 0x0000000700127308 */ /* 0x0002620000002400 */
[----:B------:R-:W-:Y:S06]  /*bba0*/  BAR.SYNC.DEFER_BLOCKING 0x0 ;  /* 0x0000000000007b1d */ /* 0x000fec0000010000 */
[----:B------:R-:W-:Y:S05]  /*bbb0*/  @!P0 BRA `(.L_x_697) ;  /* 0x0000018000008947 */ /* 0x000fea0003800000 */
[----:B--234-:R-:W2:Y:S04]  /*bbc0*/  LDL.64 R198, [R1+0x28] ;  /* 0x0000280001c67983 */ /* 0x01cea80000100a00 */
[----:B------:R-:W3:Y:S01]  /*bbd0*/  LDL.64 R182, [R1+0x20] ;  /* 0x0000200001b67983 */ /* 0x000ee20000100a00 */
[----:B------:R-:W-:-:S04]  /*bbe0*/  IADD3 R0, R3, -0x4, RZ ;  /* 0xfffffffc03007810 */ /* 0x000fc80007ffe0ff */
[----:B------:R-:W-:Y:S01]  /*bbf0*/  SHF.R.S32.HI R2, RZ, 0x1f, R0 ;  /* 0x0000001fff027819 */ /* 0x000fe20000011400 */
[----:B-1----:R-:W-:-:S04]  /*bc00*/  IMAD.WIDE.U32 R4, R0, c[0x0][0x198], RZ ;  /* 0x0000660000047a25 */ /* 0x002fc800078e00ff */
        /* <DEDUP_REMOVED lines=19> */
.L_x_697:
[----:B--234-:R-:W2:Y:S01]  /*bd40*/  S2R R0, SR_TID.X ;  /* 0x0000000000007919 */ /* 0x01cea20000002100 */
[----:B------:R-:W-:-:S02]  /*bd50*/  IMAD.MOV.U32 R56, RZ, RZ, R252 ;  /* 0x000000ffff387224 */ /* 0x000fc400078e00fc */
[----:B------:R-:W-:Y:S02]  /*bd60*/  IMAD.MOV.U32 R219, RZ, RZ, R247 ;  /* 0x000000ffffdb7224 */ /* 0x000fe400078e00f7 */
[----:B------:R-:W-:Y:S02]  /*bd70*/  IMAD.MOV.U32 R203, RZ, RZ, R56 ;  /* 0x000000ffffcb7224 */ /* 0x000fe400078e0038 */
[----:B------:R-:W-:Y:S02]  /*bd80*/  IMAD.MOV.U32 R56, RZ, RZ, R245 ;  /* 0x000000ffff387224 */ /* 0x000fe400078e00f5 */
[----:B--2---:R-:W-:-:S05]  /*bd90*/  IMAD.SHL.U32 R0, R0, 0x2, RZ ;  /* 0x0000000200007824 */ /* 0x004fca00078e00ff */
[----:B------:R-:W-:-:S05]  /*bda0*/  LOP3.LUT R0, R0, 0x6, RZ, 0xc0, !PT ;  /* 0x0000000600007812 */ /* 0x000fca00078ec0ff */
[----:B------:R-:W-:-:S05]  /*bdb0*/  IMAD R0, R236, 0x40, R0 ;  /* 0x00000040ec007824 */ /* 0x000fca00078e0200 */
[C---:B------:R-:W-:Y:S02]  /*bdc0*/  ISETP.GE.AND P3, PT, R0.reuse, R233, PT ;  /* 0x000000e90000720c */ /* 0x040fe40003f66270 */
[C---:B-1----:R-:W-:Y:S02]  /*bdd0*/  IADD3 R2, R0.reuse, 0x1, RZ ;  /* 0x0000000100027810 */ /* 0x042fe40007ffe0ff */
[----:B------:R-:W-:Y:S02]  /*bde0*/  ISETP.LT.OR P3, PT, R0, R229, P3 ;  /* 0x000000e50000720c */ /* 0x000fe40001f61670 */
[C---:B------:R-:W-:Y:S02]  /*bdf0*/  ISETP.GE.AND P2, PT, R2.reuse, R233, PT ;  /* 0x000000e90200720c */ /* 0x040fe40003f46270 */
[C---:B------:R-:W-:Y:S02]  /*be00*/  ISETP.GE.AND P0, PT, R2.reuse, R232, PT ;  /* 0x000000e80200720c */ /* 0x040fe40003f06270 */
[----:B------:R-:W-:-:S02]  /*be10*/  ISETP.GE.AND P4, PT, R2, R231, PT ;  /* 0x000000e70200720c */ /* 0x000fc40003f86270 */
[----:B------:R-:W-:Y:S02]  /*be20*/  ISETP.GE.AND P5, PT, R2, R230, PT ;  /* 0x000000e60200720c */ /* 0x000fe40003fa6270 */
[----:B------:R-:W-:Y:S02]  /*be30*/  ISETP.GE.AND P1, PT, R0, R232, PT ;  /* 0x000000e80000720c */ /* 0x000fe40003f26270 */
[----:B------:R-:W-:Y:S02]  /*be40*/  FSEL R15, R244, -INF , !P3 ;  /* 0xff800000f40f7808 */ /* 0x000fe40005800000 */
[C---:B------:R-:W-:Y:S02]  /*be50*/  ISETP.LT.OR P2, PT, R2.reuse, R229, P2 ;  /* 0x000000e50200720c */ /* 0x040fe40001741670 */
[C---:B------:R-:W-:Y:S02]  /*be60*/  ISETP.LT.OR P0, PT, R2.reuse, R228, P0 ;  /* 0x000000e40200720c */ /* 0x040fe40000701670 */
[----:B------:R-:W-:-:S02]  /*be70*/  ISETP.LT.OR P4, PT, R2, R227, P4 ;  /* 0x000000e30200720c */ /* 0x000fc40002781670 */
[----:B------:R-:W-:Y:S02]  /*be80*/  ISETP.LT.OR P5, PT, R2, R226, P5 ;  /* 0x000000e20200720c */ /* 0x000fe40002fa1670 */
[C---:B------:R-:W-:Y:S02]  /*be90*/  ISETP.GE.AND P6, PT, R0.reuse, R231, PT ;  /* 0x000000e70000720c */ /* 0x040fe40003fc6270 */
[C---:B------:R-:W-:Y:S02]  /*bea0*/  ISETP.GE.AND P3, PT, R0.reuse, R230, PT ;  /* 0x000000e60000720c */ /* 0x040fe40003f66270 */
[C---:B------:R-:W-:Y:S02]  /*beb0*/  ISETP.LT.OR P1, PT, R0.reuse, R228, P1 ;  /* 0x000000e40000720c */ /* 0x040fe40000f21670 */
[C---:B------:R-:W-:Y:S02]  /*bec0*/  IADD3 R2, R0.reuse, 0x8, RZ ;  /* 0x0000000800027810 */ /* 0x040fe40007ffe0ff */
[----:B------:R-:W-:-:S02]  /*bed0*/  ISETP.LT.OR P6, PT, R0, R227, P6 ;  /* 0x000000e30000720c */ /* 0x000fc400037c1670 */
[----:B------:R-:W-:Y:S02]  /*bee0*/  ISETP.LT.OR P3, PT, R0, R226, P3 ;  /* 0x000000e20000720c */ /* 0x000fe40001f61670 */
[----:B------:R-:W-:Y:S02]  /*bef0*/  FSEL R27, R213, -INF , !P1 ;  /* 0xff800000d51b7808 */ /* 0x000fe40004800000 */
[----:B------:R-:W-:Y:S02]  /*bf00*/  ISETP.GE.AND P1, PT, R2, R233, PT ;  /* 0x000000e90200720c */ /* 0x000fe40003f26270 */
[----:B------:R-:W-:Y:S02]  /*bf10*/  FSEL R7, R212, -INF , !P6 ;  /* 0xff800000d4077808 */ /* 0x000fe40007000000 */
[----:B------:R-:W-:Y:S02]  /*bf20*/  FSEL R10, R210, -INF , !P3 ;  /* 0xff800000d20a7808 */ /* 0x000fe40005800000 */
[----:B------:R-:W-:-:S02]  /*bf30*/  FSEL R24, R215, -INF , !P2 ;  /* 0xff800000d7187808 */ /* 0x000fc40005000000 */
[----:B------:R-:W-:Y:S02]  /*bf40*/  IADD3 R3, R0, 0x9, RZ ;  /* 0x0000000900037810 */ /* 0x000fe40007ffe0ff */
[C---:B------:R-:W-:Y:S02]  /*bf50*/  ISETP.GE.AND P6, PT, R2.reuse, R232, PT ;  /* 0x000000e80200720c */ /* 0x040fe40003fc6270 */
[C---:B------:R-:W-:Y:S02]  /*bf60*/  ISETP.GE.AND P3, PT, R2.reuse, R231, PT ;  /* 0x000000e70200720c */ /* 0x040fe40003f66270 */
[C---:B------:R-:W-:Y:S02]  /*bf70*/  ISETP.GE.AND P2, PT, R2.reuse, R230, PT ;  /* 0x000000e60200720c */ /* 0x040fe40003f46270 */
[----:B------:R-:W-:Y:S02]  /*bf80*/  ISETP.LT.OR P1, PT, R2, R229, P1 ;  /* 0x000000e50200720c */ /* 0x000fe40000f21670 */
[----:B------:R-:W-:-:S02]  /*bf90*/  FSEL R32, R214, -INF , !P0 ;  /* 0xff800000d6207808 */ /* 0x000fc40004000000 */
[C---:B------:R-:W-:Y:S02]  /*bfa0*/  ISETP.LT.OR P6, PT, R2.reuse, R228, P6 ;  /* 0x000000e40200720c */ /* 0x040fe400037c1670 */
[C---:B------:R-:W-:Y:S02]  /*bfb0*/  ISETP.LT.OR P3, PT, R2.reuse, R227, P3 ;  /* 0x000000e30200720c */ /* 0x040fe40001f61670 */
[----:B------:R-:W-:Y:S02]  /*bfc0*/  ISETP.LT.OR P2, PT, R2, R226, P2 ;  /* 0x000000e20200720c */ /* 0x000fe40001741670 */
[----:B------:R-:W-:Y:S02]  /*bfd0*/  ISETP.GE.AND P0, PT, R3, R233, PT ;  /* 0x000000e90300720c */ /* 0x000fe40003f06270 */
[----:B------:R-:W-:Y:S02]  /*bfe0*/  FSEL R8, R211, -INF , !P4 ;  /* 0xff800000d3087808 */ /* 0x000fe40006000000 */
[----:B------:R-:W-:-:S02]  /*bff0*/  FSEL R12, R209, -INF , !P5 ;  /* 0xff800000d10c7808 */ /* 0x000fc40006800000 */
[----:B------:R-:W-:Y:S02]  /*c000*/  FSEL R25, R207, -INF , !P1 ;  /* 0xff800000cf197808 */ /* 0x000fe40004800000 */
[----:B------:R-:W-:Y:S02]  /*c010*/  IADD3 R2, R0, 0x10, RZ ;  /* 0x0000001000027810 */ /* 0x000fe40007ffe0ff */
[C---:B------:R-:W-:Y:S02]  /*c020*/  ISETP.GE.AND P4, PT, R3.reuse, R232, PT ;  /* 0x000000e80300720c */ /* 0x040fe40003f86270 */
[C---:B------:R-:W-:Y:S02]  /*c030*/  ISETP.GE.AND P5, PT, R3.reuse, R231, PT ;  /* 0x000000e70300720c */ /* 0x040fe40003fa6270 */
[C---:B------:R-:W-:Y:S02]  /*c040*/  ISETP.GE.AND P1, PT, R3.reuse, R230, PT ;  /* 0x000000e60300720c */ /* 0x040fe40003f26270 */
[----:B------:R-:W-:-:S02]  /*c050*/  ISETP.LT.OR P0, PT, R3, R229, P0 ;  /* 0x000000e50300720c */ /* 0x000fc40000701670 */
[----:B------:R-:W-:Y:S02]  /*c060*/  FSEL R34, R205, -INF , !P6 ;  /* 0xff800000cd227808 */ /* 0x000fe40007000000 */
[C---:B------:R-:W-:Y:S02]  /*c070*/  ISETP.LT.OR P4, PT, R3.reuse, R228, P4 ;  /* 0x000000e40300720c */ /* 0x040fe40002781670 */
[C---:B------:R-:W-:Y:S02]  /*c080*/  ISETP.LT.OR P5, PT, R3.reuse, R227, P5 ;  /* 0x000000e30300720c */ /* 0x040fe40002fa1670 */
[----:B------:R-:W-:Y:S02]  /*c090*/  ISETP.LT.OR P1, PT, R3, R226, P1 ;  /* 0x000000e20300720c */ /* 0x000fe40000f21670 */
[----:B------:R-:W-:Y:S02]  /*c0a0*/  ISETP.GE.AND P6, PT, R2, R233, PT ;  /* 0x000000e90200720c */ /* 0x000fe40003fc6270 */
[----:B------:R-:W-:-:S02]  /*c0b0*/  IADD3 R3, R0, 0x11, RZ ;  /* 0x0000001100037810 */ /* 0x000fc40007ffe0ff */
[----:B------:R-:W-:Y:S02]  /*c0c0*/  FSEL R26, R208, -INF , !P0 ;  /* 0xff800000d01a7808 */ /* 0x000fe40004000000 */
[----:B------:R-:W-:Y:S02]  /*c0d0*/  FSEL R9, R204, -INF , !P3 ;  /* 0xff800000cc097808 */ /* 0x000fe40005800000 */
[----:B------:R-:W-:Y:S02]  /*c0e0*/  FSEL R13, R189, -INF , !P2 ;  /* 0xff800000bd0d7808 */ /* 0x000fe40005000000 */
[C---:B------:R-:W-:Y:S02]  /*c0f0*/  ISETP.GE.AND P0, PT, R2.reuse, R230, PT ;  /* 0x000000e60200720c */ /* 0x040fe40003f06270 */
[----:B------:R-:W-:Y:S02]  /*c100*/  ISETP.LT.OR P6, PT, R2, R229, P6 ;  /* 0x000000e50200720c */ /* 0x000fe400037c1670 */
[----:B------:R-:W-:-:S02]  /*c110*/  FSEL R35, R206, -INF , !P4 ;  /* 0xff800000ce237808 */ /* 0x000fc40006000000 */
[C---:B------:R-:W-:Y:S02]  /*c120*/  ISETP.GE.AND P3, PT, R2.reuse, R232, PT ;  /* 0x000000e80200720c */ /* 0x040fe40003f66270 */
[C---:B------:R-:W-:Y:S02]  /*c130*/  ISETP.GE.AND P2, PT, R2.reuse, R231, PT ;  /* 0x000000e70200720c */ /* 0x040fe40003f46270 */
[----:B------:R-:W-:Y:S02]  /*c140*/  ISETP.GE.AND P4, PT, R3, R233, PT ;  /* 0x000000e90300720c */ /* 0x000fe40003f86270 */
[----:B------:R-:W-:Y:S02]  /*c150*/  ISETP.LT.OR P0, PT, R2, R226, P0 ;  /* 0x000000e20200720c */ /* 0x000fe40000701670 */
[----:B------:R-:W-:Y:S02]  /*c160*/  FSEL R11, R191, -INF , !P5 ;  /* 0xff800000bf0b7808 */ /* 0x000fe40006800000 */
[----:B------:R-:W-:-:S02]  /*c170*/  FSEL R14, R190, -INF , !P1 ;  /* 0xff800000be0e7808 */ /* 0x000fc40004800000 */
[----:B------:R-:W-:Y:S02]  /*c180*/  FSEL R36, R188, -INF , !P6 ;  /* 0xff800000bc247808 */ /* 0x000fe40007000000 */
[C---:B------:R-:W-:Y:S02]  /*c190*/  ISETP.LT.OR P3, PT, R2.reuse, R228, P3 ;  /* 0x000000e40200720c */ /* 0x040fe40001f61670 */
[----:B------:R-:W-:Y:S02]  /*c1a0*/  ISETP.LT.OR P2, PT, R2, R227, P2 ;  /* 0x000000e30200720c */ /* 0x000fe40001741670 */
[C---:B------:R-:W-:Y:S02]  /*c1b0*/  ISETP.GE.AND P5, PT, R3.reuse, R232, PT ;  /* 0x000000e80300720c */ /* 0x040fe40003fa6270 */
[C---:B------:R-:W-:Y:S02]  /*c1c0*/  ISETP.GE.AND P1, PT, R3.reuse, R231, PT ;  /* 0x000000e70300720c */ /* 0x040fe40003f26270 */
[----:B------:R-:W-:-:S02]  /*c1d0*/  ISETP.GE.AND P6, PT, R3, R230, PT ;  /* 0x000000e60300720c */ /* 0x000fc40003fc6270 */
[C---:B------:R-:W-:Y:S02]  /*c1e0*/  ISETP.LT.OR P4, PT, R3.reuse, R229, P4 ;  /* 0x000000e50300720c */ /* 0x040fe40002781670 */
[----:B------:R-:W-:Y:S02]  /*c1f0*/  IADD3 R2, R0, 0x18, RZ ;  /* 0x0000001800027810 */ /* 0x000fe40007ffe0ff */
[----:B------:R-:W-:Y:S02]  /*c200*/  FSEL R41, R106, -INF , !P0 ;  /* 0xff8000006a297808 */ /* 0x000fe40004000000 */
[C---:B------:R-:W-:Y:S02]  /*c210*/  ISETP.LT.OR P5, PT, R3.reuse, R228, P5 ;  /* 0x000000e40300720c */ /* 0x040fe40002fa1670 */
[C---:B------:R-:W-:Y:S02]  /*c220*/  ISETP.LT.OR P1, PT, R3.reuse, R227, P1 ;  /* 0x000000e30300720c */ /* 0x040fe40000f21670 */
[----:B------:R-:W-:-:S02]  /*c230*/  ISETP.LT.OR P6, PT, R3, R226, P6 ;  /* 0x000000e20300720c */ /* 0x000fc400037c1670 */
[----:B------:R-:W-:Y:S02]  /*c240*/  FSEL R181, R178, -INF , !P3 ;  /* 0xff800000b2b57808 */ /* 0x000fe40005800000 */
[----:B------:R-:W-:Y:S02]  /*c250*/  FSEL R37, R177, -INF , !P2 ;  /* 0xff800000b1257808 */ /* 0x000fe40005000000 */
[----:B------:R-:W-:Y:S02]  /*c260*/  FSEL R106, R180, -INF , !P4 ;  /* 0xff800000b46a7808 */ /* 0x000fe40006000000 */
[----:B------:R-:W-:Y:S02]  /*c270*/  IADD3 R3, R0, 0x19, RZ ;  /* 0x0000001900037810 */ /* 0x000fe40007ffe0ff */
[C---:B------:R-:W-:Y:S02]  /*c280*/  ISETP.GE.AND P3, PT, R2.reuse, R233, PT ;  /* 0x000000e90200720c */ /* 0x040fe40003f66270 */
[----:B------:R-:W-:-:S02]  /*c290*/  ISETP.GE.AND P2, PT, R2, R232, PT ;  /* 0x000000e80200720c */ /* 0x000fc40003f46270 */
[C---:B------:R-:W-:Y:S02]  /*c2a0*/  ISETP.GE.AND P0, PT, R2.reuse, R231, PT ;  /* 0x000000e70200720c */ /* 0x040fe40003f06270 */
[----:B------:R-:W-:Y:S02]  /*c2b0*/  ISETP.GE.AND P4, PT, R2, R230, PT ;  /* 0x000000e60200720c */ /* 0x000fe40003f86270 */
[----:B------:R-:W-:Y:S02]  /*c2c0*/  FSEL R182, R179, -INF , !P5 ;  /* 0xff800000b3b67808 */ /* 0x000fe40006800000 */
[----:B------:R-:W-:Y:S02]  /*c2d0*/  FSEL R38, R176, -INF , !P1 ;  /* 0xff800000b0267808 */ /* 0x000fe40004800000 */
[C---:B------:R-:W-:Y:S02]  /*c2e0*/  ISETP.LT.OR P3, PT, R2.reuse, R229, P3 ;  /* 0x000000e50200720c */ /* 0x040fe40001f61670 */
[----:B------:R-:W-:-:S02]  /*c2f0*/  ISETP.LT.OR P2, PT, R2, R228, P2 ;  /* 0x000000e40200720c */ /* 0x000fc40001741670 */
[C---:B------:R-:W-:Y:S02]  /*c300*/  ISETP.LT.OR P0, PT, R2.reuse, R227, P0 ;  /* 0x000000e30200720c */ /* 0x040fe40000701670 */
[----:B------:R-:W-:Y:S02]  /*c310*/  ISETP.LT.OR P4, PT, R2, R226, P4 ;  /* 0x000000e20200720c */ /* 0x000fe40002781670 */
[C---:B------:R-:W-:Y:S02]  /*c320*/  ISETP.GE.AND P5, PT, R3.reuse, R233, PT ;  /* 0x000000e90300720c */ /* 0x040fe40003fa6270 */
[----:B------:R-:W-:Y:S02]  /*c330*/  ISETP.GE.AND P1, PT, R3, R232, PT ;  /* 0x000000e80300720c */ /* 0x000fe40003f26270 */
[----:B------:R-:W-:Y:S02]  /*c340*/  IADD3 R2, R0, 0x20, RZ ;  /* 0x0000002000027810 */ /* 0x000fe40007ffe0ff */
[----:B------:R-:W-:-:S02]  /*c350*/  FSEL R42, R111, -INF , !P6 ;  /* 0xff8000006f2a7808 */ /* 0x000fc40007000000 */
[----:B------:R-:W-:Y:S02]  /*c360*/  FSEL R107, R107, -INF , !P3 ;  /* 0xff8000006b6b7808 */ /* 0x000fe40005800000 */
[C---:B------:R-:W-:Y:S02]  /*c370*/  ISETP.LT.OR P5, PT, R3.reuse, R229, P5 ;  /* 0x000000e50300720c */ /* 0x040fe40002fa1670 */
[C---:B------:R-:W-:Y:S02]  /*c380*/  ISETP.LT.OR P1, PT, R3.reuse, R228, P1 ;  /* 0x000000e40300720c */ /* 0x040fe40000f21670 */
[----:B------:R-:W-:Y:S02]  /*c390*/  FSEL R183, R108, -INF , !P2 ;  /* 0xff8000006cb77808 */ /* 0x000fe40005000000 */
[C---:B------:R-:W-:Y:S02]  /*c3a0*/  ISETP.GE.AND P6, PT, R3.reuse, R231, PT ;  /* 0x000000e70300720c */ /* 0x040fe40003fc6270 */
[----:B------:R-:W-:-:S02]  /*c3b0*/  ISETP.GE.AND P3, PT, R3, R230, PT ;  /* 0x000000e60300720c */ /* 0x000fc40003f66270 */
[----:B------:R-:W-:Y:S02]  /*c3c0*/  IADD3 R4, R0, 0x21, RZ ;  /* 0x0000002100047810 */ /* 0x000fe40007ffe0ff */
[----:B------:R-:W-:Y:S02]  /*c3d0*/  ISETP.GE.AND P2, PT, R2, R233, PT ;  /* 0x000000e90200720c */ /* 0x000fe40003f46270 */
[----:B------:R-:W-:Y:S02]  /*c3e0*/  FSEL R39, R105, -INF , !P0 ;  /* 0xff80000069277808 */ /* 0x000fe40004000000 */
[----:B------:R-:W-:Y:S02]  /*c3f0*/  FSEL R52, R101, -INF , !P4 ;  /* 0xff80000065347808 */ /* 0x000fe40006000000 */
[----:B------:R-:W-:Y:S02]  /*c400*/  FSEL R180, R110, -INF , !P5 ;  /* 0xff8000006eb47808 */ /* 0x000fe40006800000 */
[----:B------:R-:W-:-:S02]  /*c410*/  FSEL R188, R109, -INF , !P1 ;  /* 0xff8000006dbc7808 */ /* 0x000fc40004800000 */
[C---:B------:R-:W-:Y:S02]  /*c420*/  ISETP.LT.OR P6, PT, R3.reuse, R227, P6 ;  /* 0x000000e30300720c */ /* 0x040fe400037c1670 */
[----:B------:R-:W-:Y:S02]  /*c430*/  ISETP.LT.OR P3, PT, R3, R226, P3 ;  /* 0x000000e20300720c */ /* 0x000fe40001f61670 */
[C---:B------:R-:W-:Y:S02]  /*c440*/  ISETP.GE.AND P0, PT, R2.reuse, R232, PT ;  /* 0x000000e80200720c */ /* 0x040fe40003f06270 */
[C---:B------:R-:W-:Y:S02]  /*c450*/  ISETP.GE.AND P4, PT, R2.reuse, R231, PT ;  /* 0x000000e70200720c */ /* 0x040fe40003f86270 */
[C---:B------:R-:W-:Y:S02]  /*c460*/  ISETP.GE.AND P5, PT, R2.reuse, R230, PT ;  /* 0x000000e60200720c */ /* 0x040fe40003fa6270 */
[----:B------:R-:W-:-:S02]  /*c470*/  ISETP.LT.OR P2, PT, R2, R229, P2 ;  /* 0x000000e50200720c */ /* 0x000fc40001741670 */
[----:B------:R-:W-:Y:S02]  /*c480*/  ISETP.GE.AND P1, PT, R4, R233, PT ;  /* 0x000000e90400720c */ /* 0x000fe40003f26270 */
[C---:B------:R-:W-:Y:S02]  /*c490*/  ISETP.LT.OR P0, PT, R2.reuse, R228, P0 ;  /* 0x000000e40200720c */ /* 0x040fe40000701670 */
[C---:B------:R-:W-:Y:S02]  /*c4a0*/  ISETP.LT.OR P4, PT, R2.reuse, R227, P4 ;  /* 0x000000e30200720c */ /* 0x040fe40002781670 */
[----:B------:R-:W-:Y:S02]  /*c4b0*/  ISETP.LT.OR P5, PT, R2, R226, P5 ;  /* 0x000000e20200720c */ /* 0x000fe40002fa1670 */
[----:B------:R-:W-:Y:S02]  /*c4c0*/  FSEL R40, R103, -INF , !P6 ;  /* 0xff80000067287808 */ /* 0x000fe40007000000 */
[----:B------:R-:W-:-:S02]  /*c4d0*/  FSEL R53, R102, -INF , !P3 ;  /* 0xff80000066357808 */ /* 0x000fc40005800000 */
[----:B------:R-:W-:Y:S02]  /*c4e0*/  FSEL R242, R100, -INF , !P2 ;  /* 0xff80000064f27808 */ /* 0x000fe40005000000 */
[----:B------:R-:W-:Y:S02]  /*c4f0*/  ISETP.LT.OR P1, PT, R4, R229, P1 ;  /* 0x000000e50400720c */ /* 0x000fe40000f21670 */
[----:B------:R-:W-:Y:S02]  /*c500*/  IADD3 R3, R0, 0x28, RZ ;  /* 0x0000002800037810 */ /* 0x000fe40007ffe0ff */
[C---:B------:R-:W-:Y:S02]  /*c510*/  ISETP.GE.AND P6, PT, R4.reuse, R232, PT ;  /* 0x000000e80400720c */ /* 0x040fe40003fc6270 */
[C---:B------:R-:W-:Y:S02]  /*c520*/  ISETP.GE.AND P3, PT, R4.reuse, R231, PT ;  /* 0x000000e70400720c */ /* 0x040fe40003f66270 */
[----:B------:R-:W-:-:S02]  /*c530*/  ISETP.GE.AND P2, PT, R4, R230, PT ;  /* 0x000000e60400720c */ /* 0x000fc40003f46270 */
[----:B------:R-:W-:Y:S02]  /*c540*/  FSEL R248, R66, -INF , !P0 ;  /* 0xff80000042f87808 */ /* 0x000fe40004000000 */
[----:B------:R-:W-:Y:S02]  /*c550*/  FSEL R210, R64, -INF , !P4 ;  /* 0xff80000040d27808 */ /* 0x000fe40006000000 */
[----:B------:R-:W-:Y:S02]  /*c560*/  FSEL R215, R61, -INF , !P5 ;  /* 0xff8000003dd77808 */ /* 0x000fe40006800000 */
[----:B------:R-:W-:Y:S02]  /*c570*/  FSEL R243, R67, -INF , !P1 ;  /* 0xff80000043f37808 */ /* 0x000fe40004800000 */
[C---:B------:R-:W-:Y:S02]  /*c580*/  ISETP.LT.OR P6, PT, R4.reuse, R228, P6 ;  /* 0x000000e40400720c */ /* 0x040fe400037c1670 */
[----:B------:R-:W-:-:S02]  /*c590*/  ISETP.LT.OR P3, PT, R4, R227, P3 ;  /* 0x000000e30400720c */ /* 0x000fc40001f61670 */
[----:B------:R-:W-:Y:S02]  /*c5a0*/  ISETP.LT.OR P2, PT, R4, R226, P2 ;  /* 0x000000e20400720c */ /* 0x000fe40001741670 */
[C---:B------:R-:W-:Y:S02]  /*c5b0*/  ISETP.GE.AND P0, PT, R3.reuse, R233, PT ;  /* 0x000000e90300720c */ /* 0x040fe40003f06270 */
[C---:B------:R-:W-:Y:S02]  /*c5c0*/  ISETP.GE.AND P4, PT, R3.reuse, R232, PT ;  /* 0x000000e80300720c */ /* 0x040fe40003f86270 */
[C---:B------:R-:W-:Y:S02]  /*c5d0*/  ISETP.GE.AND P5, PT, R3.reuse, R231, PT ;  /* 0x000000e70300720c */ /* 0x040fe40003fa6270 */
[----:B------:R-:W-:Y:S02]  /*c5e0*/  ISETP.GE.AND P1, PT, R3, R230, PT ;  /* 0x000000e60300720c */ /* 0x000fe40003f26270 */
[----:B------:R-:W-:-:S02]  /*c5f0*/  FMNMX.FTZ R4, R238, R7, !PT ;  /* 0x00000007ee047209 */ /* 0x000fc40007810000 */
[C---:B------:R-:W-:Y:S02]  /*c600*/  ISETP.LT.OR P0, PT, R3.reuse, R229, P0 ;  /* 0x000000e50300720c */ /* 0x040fe40000701670 */
[C---:B------:R-:W-:Y:S02]  /*c610*/  ISETP.LT.OR P4, PT, R3.reuse, R228, P4 ;  /* 0x000000e40300720c */ /* 0x040fe40002781670 */
[C---:B------:R-:W-:Y:S02]  /*c620*/  ISETP.LT.OR P5, PT, R3.reuse, R227, P5 ;  /* 0x000000e30300720c */ /* 0x040fe40002fa1670 */
[----:B------:R-:W-:Y:S02]  /*c630*/  ISETP.LT.OR P1, PT, R3, R226, P1 ;  /* 0x000000e20300720c */ /* 0x000fe40000f21670 */
[----:B------:R-:W-:Y:S02]  /*c640*/  FMNMX.FTZ R3, R8, R4, !PT ;  /* 0x0000000408037209 */ /* 0x000fe40007810000 */
[----:B------:R-:W-:-:S02]  /*c650*/  IADD3 R2, R0, 0x29, RZ ;  /* 0x0000002900027810 */ /* 0x000fc40007ffe0ff */
[----:B------:R-:W-:Y:S02]  /*c660*/  FMNMX.FTZ R3, R9, R3, !PT ;  /* 0x0000000309037209 */ /* 0x000fe40007810000 */
[----:B------:R-:W-:Y:S02]  /*c670*/  FSEL R217, R62, -INF , !P2 ;  /* 0xff8000003ed97808 */ /* 0x000fe40005000000 */
[----:B------:R-:W-:Y:S02]  /*c680*/  FMNMX.FTZ R3, R11, R3, !PT ;  /* 0x000000030b037209 */ /* 0x000fe40007810000 */
[----:B------:R-:W-:Y:S02]  /*c690*/  ISETP.GE.AND P2, PT, R2, R231, PT ;  /* 0x000000e70200720c */ /* 0x000fe40003f46270 */
[----:B------:R-:W-:Y:S02]  /*c6a0*/  FMNMX.FTZ R3, R37, R3, !PT ;  /* 0x0000000325037209 */ /* 0x000fe40007810000 */
[----:B------:R-:W-:-:S02]  /*c6b0*/  IADD3 R4, R0, 0x30, RZ ;  /* 0x0000003000047810 */ /* 0x000fc40007ffe0ff */
[----:B------:R-:W-:Y:S02]  /*c6c0*/  FMNMX.FTZ R5, R38, R3, !PT ;  /* 0x0000000326057209 */ /* 0x000fe40007810000 */
[----:B------:R-:W-:Y:S02]  /*c6d0*/  FSEL R191, R63, -INF , !P3 ;  /* 0xff8000003fbf7808 */ /* 0x000fe40005800000 */
[----:B------:R-:W-:Y:S02]  /*c6e0*/  FMNMX.FTZ R5, R39, R5, !PT ;  /* 0x0000000527057209 */ /* 0x000fe40007810000 */
[----:B------:R-:W-:Y:S02]  /*c6f0*/  FSEL R249, R65, -INF , !P6 ;  /* 0xff80000041f97808 */ /* 0x000fe40007000000 */
[----:B------:R-:W-:Y:S02]  /*c700*/  FMNMX.FTZ R6, R40, R5, !PT ;  /* 0x0000000528067209 */ /* 0x000fe40007810000 */
[----:B------:R-:W-:-:S02]  /*c710*/  FMNMX.FTZ R5, R237, R10, !PT ;  /* 0x0000000aed057209 */ /* 0x000fc40007810000 */
[----:B------:R-:W-:Y:S02]  /*c720*/  FMNMX.FTZ R6, R210, R6, !PT ;  /* 0x00000006d2067209 */ /* 0x000fe40007810000 */
[----:B------:R-:W-:Y:S02]  /*c730*/  FSEL R244, R60, -INF , !P0 ;  /* 0xff8000003cf47808 */ /* 0x000fe40004000000 */
[C---:B------:R-:W-:Y:S02]  /*c740*/  ISETP.LT.OR P2, PT, R2.reuse, R227, P2 ;  /* 0x000000e30200720c */ /* 0x040fe40001741670 */
[----:B------:R-:W-:Y:S02]  /*c750*/  FSEL R214, R33, -INF , !P1 ;  /* 0xff80000021d67808 */ /* 0x000fe40004800000 */
[C---:B------:R-:W-:Y:S02]  /*c760*/  ISETP.GE.AND P6, PT, R2.reuse, R233, PT ;  /* 0x000000e90200720c */ /* 0x040fe40003fc6270 */
[----:B------:R-:W-:-:S02]  /*c770*/  ISETP.GE.AND P3, PT, R2, R232, PT ;  /* 0x000000e80200720c */ /* 0x000fc40003f66270 */
[----:B------:R-:W-:Y:S02]  /*c780*/  ISETP.GE.AND P0, PT, R2, R230, PT ;  /* 0x000000e60200720c */ /* 0x000fe40003f06270 */
[----:B------:R-:W-:Y:S02]  /*c790*/  IADD3 R3, R0, 0x31, RZ ;  /* 0x0000003100037810 */ /* 0x000fe40007ffe0ff */
[----:B------:R-:W-:Y:S02]  /*c7a0*/  ISETP.GE.AND P1, PT, R4, R231, PT ;  /* 0x000000e70400720c */ /* 0x000fe40003f26270 */
[----:B------:R-:W-:Y:S02]  /*c7b0*/  FMNMX.FTZ R5, R12, R5, !PT ;  /* 0x000000050c057209 */ /* 0x000fe40007810000 */
[----:B------:R-:W-:Y:S02]  /*c7c0*/  FSEL R189, R49, -INF , !P5 ;  /* 0xff80000031bd7808 */ /* 0x000fe40006800000 */
[----:B------:R-:W-:-:S02]  /*c7d0*/  FMNMX.FTZ R103, R191, R6, !PT ;  /* 0x00000006bf677209 */ /* 0x000fc40007810000 */
[----:B------:R-:W-:Y:S02]  /*c7e0*/  FSEL R190, R48, -INF , !P2 ;  /* 0xff80000030be7808 */ /* 0x000fe40005000000 */
[C---:B------:R-:W-:Y:S02]  /*c7f0*/  ISETP.LT.OR P6, PT, R2.reuse, R229, P6 ;  /* 0x000000e50200720c */ /* 0x040fe400037c1670 */
[C---:B------:R-:W-:Y:S02]  /*c800*/  ISETP.LT.OR P3, PT, R2.reuse, R228, P3 ;  /* 0x000000e40200720c */ /* 0x040fe40001f61670 */
[----:B------:R-:W-:Y:S02]  /*c810*/  ISETP.LT.OR P0, PT, R2, R226, P0 ;  /* 0x000000e20200720c */ /* 0x000fe40000701670 */
[----:B------:R-:W-:Y:S02]  /*c820*/  ISETP.GE.AND P2, PT, R3, R231, PT ;  /* 0x000000e70300720c */ /* 0x000fe40003f46270 */
[----:B------:R-:W-:-:S02]  /*c830*/  ISETP.LT.OR P1, PT, R4, R227, P1 ;  /* 0x000000e30400720c */ /* 0x000fc40000f21670 */
[----:B------:R-:W-:Y:S02]  /*c840*/  FMNMX.FTZ R5, R13, R5, !PT ;  /* 0x000000050d057209 */ /* 0x000fe40007810000 */
[----:B------:R-:W-:Y:S02]  /*c850*/  IADD3 R2, R0, 0x38, RZ ;  /* 0x0000003800027810 */ /* 0x000fe40007ffe0ff */
[----:B------:R-:W-:Y:S02]  /*c860*/  FMNMX.FTZ R103, R189, R103, !PT ;  /* 0x00000067bd677209 */ /* 0x000fe40007810000 */
[----:B------:R-:W-:Y:S02]  /*c870*/  ISETP.LT.OR P2, PT, R3, R227, P2 ;  /* 0x000000e30300720c */ /* 0x000fe40001741670 */
[----:B------:R-:W-:Y:S02]  /*c880*/  FSEL R20, R20, -INF , !P1 ;  /* 0xff80000014147808 */ /* 0x000fe40004800000 */
[----:B------:R-:W-:-:S02]  /*c890*/  FMNMX.FTZ R5, R14, R5, !PT ;  /* 0x000000050e057209 */ /* 0x000fc40007810000 */
[----:B------:R-:W-:Y:S02]  /*c8a0*/  IADD3 R0, R0, 0x39, RZ ;  /* 0x0000003900007810 */ /* 0x000fe40007ffe0ff */
[----:B------:R-:W-:Y:S02]  /*c8b0*/  ISETP.GE.AND P1, PT, R2, R231, PT ;  /* 0x000000e70200720c */ /* 0x000fe40003f26270 */
[----:B------:R-:W-:Y:S02]  /*c8c0*/  FMNMX.FTZ R103, R190, R103, !PT ;  /* 0x00000067be677209 */ /* 0x000fe40007810000 */
[----:B------:R-:W-:Y:S02]  /*c8d0*/  FSEL R111, R21, -INF , !P2 ;  /* 0xff800000156f7808 */ /* 0x000fe40005000000 */
[----:B------:R-:W-:Y:S02]  /*c8e0*/  FMNMX.FTZ R5, R41, R5, !PT ;  /* 0x0000000529057209 */ /* 0x000fe40007810000 */
[----:B------:R-:W-:-:S02]  /*c8f0*/  ISETP.GE.AND P2, PT, R0, R231, PT ;  /* 0x000000e70000720c */ /* 0x000fc40003f46270 */
[----:B------:R-:W-:Y:S02]  /*c900*/  ISETP.LT.OR P1, PT, R2, R227, P1 ;  /* 0x000000e30200720c */ /* 0x000fe40000f21670 */
[----:B------:R-:W-:Y:S02]  /*c910*/  FMNMX.FTZ R103, R20, R103, !PT ;  /* 0x0000006714677209 */ /* 0x000fe40007810000 */
[----:B------:R-:W-:Y:S02]  /*c920*/  FMNMX.FTZ R5, R42, R5, !PT ;  /* 0x000000052a057209 */ /* 0x000fe40007810000 */
[----:B------:R-:W-:Y:S02]  /*c930*/  ISETP.LT.OR P2, PT, R0, R227, P2 ;  /* 0x000000e30000720c */ /* 0x000fe40001741670 */
[----:B------:R-:W-:Y:S02]  /*c940*/  FSEL R212, R16, -INF , !P1 ;  /* 0xff80000010d47808 */ /* 0x000fe40004800000 */
[----:B------:R-:W-:-:S02]  /*c950*/  FMNMX.FTZ R103, R111, R103, !PT ;  /* 0x000000676f677209 */ /* 0x000fc40007810000 */
[----:B------:R-:W-:Y:S02]  /*c960*/  FSEL R213, R55, -INF , !P0 ;  /* 0xff80000037d57808 */ /* 0x000fe40004000000 */
[-C--:B------:R-:W-:Y:S02]  /*c970*/  ISETP.GE.AND P1, PT, R4, R230.reuse, PT ;  /* 0x000000e60400720c */ /* 0x080fe40003f26270 */
[----:B------:R-:W-:Y:S02]  /*c980*/  ISETP.GE.AND P0, PT, R3, R230, PT ;  /* 0x000000e60300720c */ /* 0x000fe40003f06270 */
[----:B------:R-:W-:Y:S02]  /*c990*/  FMNMX.FTZ R5, R52, R5, !PT ;  /* 0x0000000534057209 */ /* 0x000fe40007810000 */
[----:B------:R-:W-:Y:S02]  /*c9a0*/  FSEL R108, R17, -INF , !P2 ;  /* 0xff800000116c7808 */ /* 0x000fe40005000000 */
[----:B------:R-:W-:-:S02]  /*c9b0*/  FMNMX.FTZ R103, R212, R103, !PT ;  /* 0x00000067d4677209 */ /* 0x000fc40007810000 */
[-C--:B------:R-:W-:Y:S02]  /*c9c0*/  ISETP.LT.OR P1, PT, R4, R226.reuse, P1 ;  /* 0x000000e20400720c */ /* 0x080fe40000f21670 */
[----:B------:R-:W-:Y:S02]  /*c9d0*/  ISETP.LT.OR P0, PT, R3, R226, P0 ;  /* 0x000000e20300720c */ /* 0x000fe40000701670 */
[----:B------:R-:W-:Y:S02]  /*c9e0*/  FMNMX.FTZ R5, R53, R5, !PT ;  /* 0x0000000535057209 */ /* 0x000fe40007810000 */
[----:B------:R-:W-:Y:S02]  /*c9f0*/  FMNMX.FTZ R103, R108, R103, !PT ;  /* 0x000000676c677209 */ /* 0x000fe40007810000 */
[----:B------:R-:W-:Y:S02]  /*ca00*/  FSEL R209, R23, -INF , !P1 ;  /* 0xff80000017d17808 */ /* 0x000fe40004800000 */
[----:B------:R-:W-:-:S02]  /*ca10*/  FSEL R54, R22, -INF , !P0 ;  /* 0xff80000016367808 */ /* 0x000fc40004000000 */
[-C--:B------:R-:W-:Y:S02]  /*ca20*/  ISETP.GE.AND P1, PT, R2, R230.reuse, PT ;  /* 0x000000e60200720c */ /* 0x080fe40003f26270 */
[----:B------:R-:W-:Y:S02]  /*ca30*/  ISETP.GE.AND P0, PT, R0, R230, PT ;  /* 0x000000e60000720c */ /* 0x000fe40003f06270 */
[C---:B------:R-:W-:Y:S02]  /*ca40*/  ISETP.GE.AND P5, PT, R4.reuse, R233, PT ;  /* 0x000000e90400720c */ /* 0x040fe40003fa6270 */
[----:B------:R-:W-:Y:S02]  /*ca50*/  ISETP.GE.AND P2, PT, R4, R232, PT ;  /* 0x000000e80400720c */ /* 0x000fe40003f46270 */
[----:B------:R-:W-:Y:S02]  /*ca60*/  FMNMX.FTZ R102, R215, R5, !PT ;  /* 0x00000005d7667209 */ /* 0x000fe40007810000 */
[----:B------:R-:W1:Y:S01]  /*ca70*/  SHFL.BFLY PT, R5, R103, 0x2, 0x1f ;  /* 0x0c401f0067057f89 */ /* 0x000e6200000e0000 */
[----:B------:R-:W-:-:S02]  /*ca80*/  ISETP.LT.OR P1, PT, R2, R226, P1 ;  /* 0x000000e20200720c */ /* 0x000fc40000f21670 */
[----:B------:R-:W-:Y:S02]  /*ca90*/  ISETP.LT.OR P0, PT, R0, R226, P0 ;  /* 0x000000e20000720c */ /* 0x000fe40000701670 */
[C---:B------:R-:W-:Y:S02]  /*caa0*/  ISETP.LT.OR P5, PT, R4.reuse, R229, P5 ;  /* 0x000000e50400720c */ /* 0x040fe40002fa1670 */
[----:B------:R-:W-:Y:S02]  /*cab0*/  ISETP.LT.OR P2, PT, R4, R228, P2 ;  /* 0x000000e40400720c */ /* 0x000fe40001741670 */
[----:B------:R-:W-:Y:S02]  /*cac0*/  FMNMX.FTZ R4, R235, R15, !PT ;  /* 0x0000000feb047209 */ /* 0x000fe40007810000 */
[----:B------:R-:W-:Y:S02]  /*cad0*/  FSEL R110, R19, -INF , !P1 ;  /* 0xff800000136e7808 */ /* 0x000fe40004800000 */
[----:B------:R-:W-:-:S02]  /*cae0*/  FSEL R58, R18, -INF , !P0 ;  /* 0xff800000123a7808 */ /* 0x000fc40004000000 */
[C---:B------:R-:W-:Y:S01]  /*caf0*/  ISETP.GE.AND P1, PT, R3.reuse, R233, PT ;  /* 0x000000e90300720c */ /* 0x040fe20003f26270 */
[----:B------:R-:W-:Y:S01]  /*cb00*/  LDSM.16.MT88.4 R16, [R220+0x9000] ;  /* 0x00900000dc10783b */ /* 0x000fe20000004200 */
[C---:B------:R-:W-:Y:S02]  /*cb10*/  ISETP.GE.AND P0, PT, R3.reuse, R232, PT ;  /* 0x000000e80300720c */ /* 0x040fe40003f06270 */
[----:B------:R-:W-:Y:S02]  /*cb20*/  FMNMX.FTZ R4, R24, R4, !PT ;  /* 0x0000000418047209 */ /* 0x000fe40007810000 */
[C---:B------:R-:W-:Y:S02]  /*cb30*/  ISETP.LT.OR P1, PT, R3.reuse, R229, P1 ;  /* 0x000000e50300720c */ /* 0x040fe40000f21670 */
[----:B------:R-:W-:Y:S02]  /*cb40*/  ISETP.LT.OR P0, PT, R3, R228, P0 ;  /* 0x000000e40300720c */ /* 0x000fe40000701670 */
        /* <DEDUP_REMOVED lines=12> */
[----:B------:R-:W-:Y:S01]  /*cc10*/  FSEL R241, R50, -INF , !P4 ;  /* 0xff80000032f17808 */ /* 0x000fe20006000000 */
[----:B------:R-:W1:Y:S01]  /*cc20*/  SHFL.BFLY PT, R6, R103, 0x1, 0x1f ;  /* 0x0c201f0067067f89 */ /* 0x000e6200000e0000 */
[----:B------:R-:W-:-:S02]  /*cc30*/  FSEL R218, R104, -INF , !P6 ;  /* 0xff80000068da7808 */ /* 0x000fc40007000000 */
[----:B------:R-:W-:Y:S02]  /*cc40*/  FMNMX.FTZ R102, R209, R102, !PT ;  /* 0x00000066d1667209 */ /* 0x000fe40007810000 */
[C---:B------:R-:W-:Y:S02]  /*cc50*/  ISETP.GE.AND P4, PT, R2.reuse, R233, PT ;  /* 0x000000e90200720c */ /* 0x040fe40003f86270 */
[----:B------:R-:W-:Y:S02]  /*cc60*/  ISETP.GE.AND P6, PT, R2, R232, PT ;  /* 0x000000e80200720c */ /* 0x000fe40003fc6270 */
[----:B------:R-:W-:Y:S02]  /*cc70*/  FMNMX.FTZ R3, R181, R3, !PT ;  /* 0x00000003b5037209 */ /* 0x000fe40007810000 */
[----:B------:R-:W-:Y:S02]  /*cc80*/  FMNMX.FTZ R4, R107, R4, !PT ;  /* 0x000000046b047209 */ /* 0x000fe40007810000 */
[----:B------:R-:W-:-:S02]  /*cc90*/  FMNMX.FTZ R102, R54, R102, !PT ;  /* 0x0000006636667209 */ /* 0x000fc40007810000 */
[C---:B------:R-:W-:Y:S02]  /*cca0*/  ISETP.LT.OR P4, PT, R2.reuse, R229, P4 ;  /* 0x000000e50200720c */ /* 0x040fe40002781670 */
[----:B------:R-:W-:Y:S02]  /*ccb0*/  ISETP.LT.OR P6, PT, R2, R228, P6 ;  /* 0x000000e40200720c */ /* 0x000fe400037c1670 */
[----:B------:R-:W-:Y:S02]  /*ccc0*/  FMNMX.FTZ R2, R182, R3, !PT ;  /* 0x00000003b6027209 */ /* 0x000fe40007810000 */
[----:B------:R-:W-:Y:S02]  /*ccd0*/  FMNMX.FTZ R3, R180, R4, !PT ;  /* 0x00000004b4037209 */ /* 0x000fe40007810000 */
[----:B------:R-:W-:Y:S02]  /*cce0*/  FMNMX.FTZ R102, R110, R102, !PT ;  /* 0x000000666e667209 */ /* 0x000fe40007810000 */
[----:B------:R-:W-:-:S02]  /*ccf0*/  FMNMX.FTZ R2, R183, R2, !PT ;  /* 0x00000002b7027209 */ /* 0x000fc40007810000 */
[----:B------:R-:W-:Y:S02]  /*cd00*/  FMNMX.FTZ R3, R242, R3, !PT ;  /* 0x00000003f2037209 */ /* 0x000fe40007810000 */
[----:B------:R-:W-:Y:S02]  /*cd10*/  FSEL R240, R51, -INF , !P3 ;  /* 0xff80000033f07808 */ /* 0x000fe40005800000 */
[----:B------:R-:W-:Y:S01]  /*cd20*/  FSEL R55, R44, -INF , !P5 ;  /* 0xff8000002c377808 */ /* 0x000fe20006800000 */
[----:B------:R-:W-:Y:S01]  /*cd30*/  LDSM.16.MT88.4 R48, [R220+0xb000] ;  /* 0x00b00000dc30783b */ /* 0x000fe20000004200 */
[----:B------:R-:W-:Y:S02]  /*cd40*/  FMNMX.FTZ R102, R58, R102, !PT ;  /* 0x000000663a667209 */ /* 0x000fe40007810000 */
[C---:B------:R-:W-:Y:S02]  /*cd50*/  ISETP.GE.AND P3, PT, R0.reuse, R233, PT ;  /* 0x000000e90000720c */ /* 0x040fe40003f66270 */
[----:B------:R-:W-:Y:S01]  /*cd60*/  ISETP.GE.AND P5, PT, R0, R232, PT ;  /* 0x000000e80000720c */ /* 0x000fe20003fa6270 */
[----:B------:R-:W2:Y:S01]  /*cd70*/  SHFL.BFLY PT, R5, R102, 0x2, 0x1f ;  /* 0x0c401f0066057f89 */ /* 0x000ea200000e0000 */
[----:B------:R-:W-:-:S02]  /*cd80*/  FMNMX.FTZ R2, R188, R2, !PT ;  /* 0x00000002bc027209 */ /* 0x000fc40007810000 */
[----:B------:R-:W-:Y:S02]  /*cd90*/  FMNMX.FTZ R3, R243, R3, !PT ;  /* 0x00000003f3037209 */ /* 0x000fe40007810000 */
[C---:B------:R-:W-:Y:S02]  /*cda0*/  ISETP.LT.OR P3, PT, R0.reuse, R229, P3 ;  /* 0x000000e50000720c */ /* 0x040fe40001f61670 */
[----:B------:R-:W-:Y:S02]  /*cdb0*/  ISETP.LT.OR P5, PT, R0, R228, P5 ;  /* 0x000000e40000720c */ /* 0x000fe40002fa1670 */
[----:B------:R-:W-:Y:S02]  /*cdc0*/  FMNMX.FTZ R0, R248, R2, !PT ;  /* 0x00000002f8007209 */ /* 0x000fe40007810000 */
[----:B------:R-:W-:Y:S02]  /*cdd0*/  FMNMX.FTZ R2, R244, R3, !PT ;  /* 0x00000003f4027209 */ /* 0x000fe40007810000 */
[----:B------:R-:W-:-:S02]  /*cde0*/  FMNMX.FTZ R0, R249, R0, !PT ;  /* 0x00000000f9007209 */ /* 0x000fc40007810000 */
[----:B------:R-:W-:Y:S02]  /*cdf0*/  FMNMX.FTZ R2, R218, R2, !PT ;  /* 0x00000002da027209 */ /* 0x000fe40007810000 */
[----:B------:R-:W-:Y:S02]  /*ce00*/  FMNMX.FTZ R0, R241, R0, !PT ;  /* 0x00000000f1007209 */ /* 0x000fe40007810000 */
[----:B------:R-:W-:Y:S02]  /*ce10*/  FSEL R216, R46, -INF , !P1 ;  /* 0xff8000002ed87808 */ /* 0x000fe40004800000 */
[----:B------:R-:W-:Y:S02]  /*ce20*/  FMNMX.FTZ R2, R55, R2, !PT ;  /* 0x0000000237027209 */ /* 0x000fe40007810000 */
[----:B-1----:R-:W-:Y:S02]  /*ce30*/  FMNMX.FTZ R103, R103, R6, !PT ;  /* 0x0000000667677209 */ /* 0x002fe40007810000 */
[----:B------:R-:W-:-:S02]  /*ce40*/  FSEL R202, R45, -INF , !P2 ;  /* 0xff8000002dca7808 */ /* 0x000fc40005000000 */
[----:B------:R-:W-:Y:S01]  /*ce50*/  FMNMX.FTZ R0, R240, R0, !PT ;  /* 0x00000000f0007209 */ /* 0x000fe20007810000 */
[----:B------:R-:W-:Y:S01]  /*ce60*/  LDSM.16.MT88.4 R44, [R222+0xa000] ;  /* 0x00a00000de2c783b */ /* 0x000fe20000004200 */
[----:B------:R-:W-:Y:S02]  /*ce70*/  FSEL R59, R30, -INF , !P4 ;  /* 0xff8000001e3b7808 */ /* 0x000fe40006000000 */
[----:B------:R-:W-:Y:S01]  /*ce80*/  FMNMX.FTZ R3, R216, R2, !PT ;  /* 0x00000002d8037209 */ /* 0x000fe20007810000 */
[----:B------:R-:W-:Y:S01]  /*ce90*/  FMUL.FTZ R2, R103, c[0x0][0x23c] ;  /* 0x00008f0067027a20 */ /* 0x000fe20000410000 */
[----:B------:R-:W-:Y:S01]  /*cea0*/  FSEL R184, R43, -INF , !P0 ;  /* 0xff8000002bb87808 */ /* 0x000fe20004000000 */
[----:B------:R-:W-:Y:S01]  /*ceb0*/  IMAD.MOV.U32 R43, RZ, RZ, R20 ;  /* 0x000000ffff2b7224 */ /* 0x000fe200078e0014 */
[----:B------:R-:W-:Y:S01]  /*cec0*/  FMNMX.FTZ R0, R202, R0, !PT ;  /* 0x00000000ca007209 */ /* 0x000fe20007810000 */
[----:B------:R-:W-:Y:S01]  /*ced0*/  LDSM.16.MT88.4 R20, [R222+0x9000] ;  /* 0x00900000de14783b */ /* 0x000fe20000004200 */
[----:B------:R-:W-:-:S02]  /*cee0*/  FSETP.NEU.FTZ.AND P0, PT, R103, -INF , PT ;  /* 0xff8000006700780b */ /* 0x000fc40003f1d000 */
[----:B------:R-:W-:Y:S02]  /*cef0*/  FSEL R208, R28, -INF , !P3 ;  /* 0xff8000001cd07808 */ /* 0x000fe40005800000 */
[----:B------:R-:W-:Y:S02]  /*cf00*/  FMNMX.FTZ R3, R59, R3, !PT ;  /* 0x000000033b037209 */ /* 0x000fe40007810000 */
[----:B------:R-:W-:Y:S02]  /*cf10*/  FSEL R64, R29, -INF , !P6 ;  /* 0xff8000001d407808 */ /* 0x000fe40007000000 */
[----:B------:R-:W-:Y:S02]  /*cf20*/  FMNMX.FTZ R0, R184, R0, !PT ;  /* 0x00000000b8007209 */ /* 0x000fe40007810000 */
[----:B------:R-:W-:Y:S02]  /*cf30*/  FSEL R2, R2, RZ, P0 ;  /* 0x000000ff02027208 */ /* 0x000fe40000000000 */
[----:B------:R-:W-:-:S02]  /*cf40*/  FMNMX.FTZ R3, R208, R3, !PT ;  /* 0x00000003d0037209 */ /* 0x000fc40007810000 */
[----:B--2---:R-:W-:Y:S02]  /*cf50*/  FMNMX.FTZ R102, R102, R5, !PT ;  /* 0x0000000566667209 */ /* 0x004fe40007810000 */
[----:B------:R-:W-:Y:S01]  /*cf60*/  FMNMX.FTZ R4, R64, R0, !PT ;  /* 0x0000000040047209 */ /* 0x000fe20007810000 */
[--C-:B------:R-:W-:Y:S01]  /*cf70*/  FFMA.FTZ R0, R7, c[0x0][0x23c], -R2.reuse ;  /* 0x00008f0007007a23 */ /* 0x100fe20000010802 */
[----:B------:R-:W-:Y:S01]  /*cf80*/  FSEL R200, R31, -INF , !P5 ;  /* 0xff8000001fc87808 */ /* 0x000fe20006800000 */
[----:B------:R-:W1:Y:S02]  /*cf90*/  SHFL.BFLY PT, R7, R3, 0x2, 0x1f ;  /* 0x0c401f0003077f89 */ /* 0x000e6400000e0000 */
[----:B------:R2:W-:Y:S01]  /*cfa0*/  MUFU.EX2 R62, R0 ;  /* 0x00000000003e7308 */ /* 0x0005e20000000800 */
[----:B------:R-:W-:Y:S01]  /*cfb0*/  FMNMX.FTZ R4, R200, R4, !PT ;  /* 0x00000004c8047209 */ /* 0x000fe20007810000 */
[----:B------:R-:W3:Y:S04]  /*cfc0*/  SHFL.BFLY PT, R5, R102, 0x1, 0x1f ;  /* 0x0c201f0066057f89 */ /* 0x000ee800000e0000 */
[----:B------:R-:W4:Y:S04]  /*cfd0*/  SHFL.BFLY PT, R6, R4, 0x2, 0x1f ;  /* 0x0c401f0004067f89 */ /* 0x000f2800000e0000 */
[----:B------:R-:W-:Y:S01]  /*cfe0*/  LDSM.16.MT88.4 R28, [R220+0xa000] ;  /* 0x00a00000dc1c783b */ /* 0x000fe20000004200 */
[----:B--2---:R-:W-:-:S04]  /*cff0*/  FFMA.FTZ R0, R8, c[0x0][0x23c], -R2 ;  /* 0x00008f0008007a23 */ /* 0x004fc80000010802 */
[----:B------:R2:W5:Y:S01]  /*d000*/  MUFU.EX2 R66, R0 ;  /* 0x0000000000427308 */ /* 0x0005620000000800 */
[----:B-1----:R-:W-:Y:S02]  /*d010*/  FMNMX.FTZ R3, R3, R7, !PT ;  /* 0x0000000703037209 */ /* 0x002fe40007810000 */
[----:B---3--:R-:W-:-:S03]  /*d020*/  FMNMX.FTZ R102, R102, R5, !PT ;  /* 0x0000000566667209 */ /* 0x008fc60007810000 */
[----:B------:R-:W1:Y:S01]  /*d030*/  SHFL.BFLY PT, R8, R3, 0x1, 0x1f ;  /* 0x0c201f0003087f89 */ /* 0x000e6200000e0000 */
[----:B------:R-:W-:Y:S01]  /*d040*/  FFMA.FTZ R5, R9, c[0x0][0x23c], -R2 ;  /* 0x00008f0009057a23 */ /* 0x000fe20000010802 */
[----:B------:R-:W-:-:S03]  /*d050*/  FSETP.NEU.FTZ.AND P1, PT, R102, -INF , PT ;  /* 0xff8000006600780b */ /* 0x000fc60003f3d000 */
[----:B------:R3:W-:Y:S01]  /*d060*/  MUFU.EX2 R61, R5 ;  /* 0x00000005003d7308 */ /* 0x0007e20000000800 */
[----:B----4-:R-:W-:Y:S02]  /*d070*/  FMNMX.FTZ R4, R4, R6, !PT ;  /* 0x0000000604047209 */ /* 0x010fe40007810000 */
[----:B------:R-:W-:Y:S01]  /*d080*/  FSEL R6, R103, RZ, P0 ;  /* 0x000000ff67067208 */ /* 0x000fe20000000000 */
[----:B--2---:R-:W-:Y:S02]  /*d090*/  FMUL.FTZ R0, R102, c[0x0][0x23c] ;  /* 0x00008f0066007a20 */ /* 0x004fe40000410000 */
[----:B------:R-:W2:Y:S02]  /*d0a0*/  SHFL.BFLY PT, R7, R4, 0x1, 0x1f ;  /* 0x0c201f0004077f89 */ /* 0x000ea400000e0000 */
[----:B------:R-:W-:Y:S01]  /*d0b0*/  FADD.FTZ R6, R238, -R6 ;  /* 0x80000006ee067221 */ /* 0x000fe20000010000 */
[----:B------:R-:W-:-:S03]  /*d0c0*/  FSEL R0, R0, RZ, P1 ;  /* 0x000000ff00007208 */ /* 0x000fc60000800000 */
[----:B------:R-:W-:Y:S02]  /*d0d0*/  FMUL.FTZ R6, R6, c[0x0][0x23c] ;  /* 0x00008f0006067a20 */ /* 0x000fe40000410000 */
[----:B---3--:R-:W-:Y:S02]  /*d0e0*/  FFMA.FTZ R5, R11, c[0x0][0x23c], -R2 ;  /* 0x00008f000b057a23 */ /* 0x008fe40000010802 */
[----:B------:R-:W3:Y:S01]  /*d0f0*/  MUFU.EX2 R101, R6 ;  /* 0x0000000600657308 */ /* 0x000ee20000000800 */
[----:B-1----:R-:W-:-:S04]  /*d100*/  FMNMX.FTZ R104, R3, R8, !PT ;  /* 0x0000000803687209 */ /* 0x002fc80007810000 */
[C---:B------:R-:W-:Y:S01]  /*d110*/  FSETP.NEU.FTZ.AND P0, PT, R104.reuse, -INF , PT ;  /* 0xff8000006800780b */ /* 0x040fe20003f1d000 */
[----:B------:R-:W-:Y:S02]  /*d120*/  FMUL.FTZ R3, R104, c[0x0][0x23c] ;  /* 0x00008f0068037a20 */ /* 0x000fe40000410000 */
[----:B------:R1:W4:Y:S03]  /*d130*/  MUFU.EX2 R65, R5 ;  /* 0x0000000500417308 */ /* 0x0003260000000800 */
[----:B------:R-:W-:Y:S02]  /*d140*/  FSEL R8, R3, RZ, P0 ;  /* 0x000000ff03087208 */ /* 0x000fe40000000000 */
[----:B--2---:R-:W-:Y:S02]  /*d150*/  FMNMX.FTZ R105, R4, R7, !PT ;  /* 0x0000000704697209 */ /* 0x004fe40007810000 */
[----:B-----5:R-:W-:Y:S01]  /*d160*/  F2FP.BF16.PACK_AB R4, R66, R62 ;  /* 0x0000003e4204723e */ /* 0x020fe200000010ff */
[----:B------:R-:W-:-:S02]  /*d170*/  FFMA.FTZ R9, R15, c[0x0][0x23c], -R8 ;  /* 0x00008f000f097a23 */ /* 0x000fc40000010808 */
[----:B------:R-:W-:Y:S02]  /*d180*/  FMUL.FTZ R3, R105, c[0x0][0x23c] ;  /* 0x00008f0069037a20 */ /* 0x000fe40000410000 */
[----:B------:R2:W-:Y:S01]  /*d190*/  MUFU.EX2 R211, R9 ;  /* 0x0000000900d37308 */ /* 0x0005e20000000800 */
[----:B---3--:R-:W-:Y:S02]  /*d1a0*/  FMUL.FTZ R132, R132, R101 ;  /* 0x0000006584847220 */ /* 0x008fe40000410000 */
[----:B-1----:R-:W-:Y:S01]  /*d1b0*/  FFMA.FTZ R5, R10, c[0x0][0x23c], -R0 ;  /* 0x00008f000a057a23 */ /* 0x002fe20000010800 */
[----:B----4-:R-:W-:Y:S01]  /*d1c0*/  F2FP.BF16.PACK_AB R6, R65, R61 ;  /* 0x0000003d4106723e */ /* 0x010fe200000010ff */
[-C--:B------:R-:W-:Y:S02]  /*d1d0*/  FMUL.FTZ R133, R133, R101.reuse ;  /* 0x0000006585857220 */ /* 0x080fe40000410000 */
[-C--:B------:R-:W-:Y:S01]  /*d1e0*/  FMUL.FTZ R136, R136, R101.reuse ;  /* 0x0000006588887220 */ /* 0x080fe20000410000 */
[----:B------:R1:W-:Y:S01]  /*d1f0*/  MUFU.EX2 R63, R5 ;  /* 0x00000005003f7308 */ /* 0x0003e20000000800 */
[----:B------:R-:W-:-:S02]  /*d200*/  FMUL.FTZ R137, R137, R101 ;  /* 0x0000006589897220 */ /* 0x000fc40000410000 */
[-C--:B------:R-:W-:Y:S02]  /*d210*/  FMUL.FTZ R116, R116, R101.reuse ;  /* 0x0000006574747220 */ /* 0x080fe40000410000 */
[-C--:B------:R-:W-:Y:S02]  /*d220*/  FMUL.FTZ R117, R117, R101.reuse ;  /* 0x0000006575757220 */ /* 0x080fe40000410000 */
[-C--:B------:R-:W-:Y:S02]  /*d230*/  FMUL.FTZ R120, R120, R101.reuse ;  /* 0x0000006578787220 */ /* 0x080fe40000410000 */
[----:B--2---:R-:W-:Y:S02]  /*d240*/  FFMA.FTZ R9, R24, c[0x0][0x23c], -R8 ;  /* 0x00008f0018097a23 */ /* 0x004fe40000010808 */
[-C--:B------:R-:W-:Y:S02]  /*d250*/  FMUL.FTZ R121, R121, R101.reuse ;  /* 0x0000006579797220 */ /* 0x080fe40000410000 */
[----:B------:R2:W-:Y:S01]  /*d260*/  MUFU.EX2 R252, R9 ;  /* 0x0000000900fc7308 */ /* 0x0005e20000000800 */
[----:B------:R-:W-:-:S02]  /*d270*/  FMUL.FTZ R164, R164, R101 ;  /* 0x00000065a4a47220 */ /* 0x000fc40000410000 */
[----:B-1----:R-:W-:Y:S02]  /*d280*/  FFMA.FTZ R5, R12, c[0x0][0x23c], -R0 ;  /* 0x00008f000c057a23 */ /* 0x002fe40000010800 */
[-C--:B------:R-:W-:Y:S02]  /*d290*/  FMUL.FTZ R165, R165, R101.reuse ;  /* 0x00000065a5a57220 */ /* 0x080fe40000410000 */
[-C--:B------:R-:W-:Y:S01]  /*d2a0*/  FMUL.FTZ R168, R168, R101.reuse ;  /* 0x00000065a8a87220 */ /* 0x080fe20000410000 */
[----:B------:R1:W-:Y:S01]  /*d2b0*/  MUFU.EX2 R60, R5 ;  /* 0x00000005003c7308 */ /* 0x0003e20000000800 */
[-C--:B------:R-:W-:Y:S02]  /*d2c0*/  FMUL.FTZ R169, R169, R101.reuse ;  /* 0x00000065a9a97220 */ /* 0x080fe40000410000 */
[-C--:B------:R-:W-:Y:S02]  /*d2d0*/  FMUL.FTZ R76, R76, R101.reuse ;  /* 0x000000654c4c7220 */ /* 0x080fe40000410000 */
[----:B------:R-:W-:-:S02]  /*d2e0*/  FMUL.FTZ R77, R77, R101 ;  /* 0x000000654d4d7220 */ /* 0x000fc40000410000 */
[-C--:B------:R-:W-:Y:S02]  /*d2f0*/  FMUL.FTZ R148, R148, R101.reuse ;  /* 0x0000006594947220 */ /* 0x080fe40000410000 */
[----:B--2---:R-:W-:Y:S02]  /*d300*/  FFMA.FTZ R9, R25, c[0x0][0x23c], -R8 ;  /* 0x00008f0019097a23 */ /* 0x004fe40000010808 */
[-C--:B------:R-:W-:Y:S02]  /*d310*/  FMUL.FTZ R149, R149, R101.reuse ;  /* 0x0000006595957220 */ /* 0x080fe40000410000 */
[----:B------:R2:W-:Y:S01]  /*d320*/  MUFU.EX2 R251, R9 ;  /* 0x0000000900fb7308 */ /* 0x0005e20000000800 */
[-C--:B------:R-:W-:Y:S02]  /*d330*/  FMUL.FTZ R152, R152, R101.reuse ;  /* 0x0000006598987220 */ /* 0x080fe40000410000 */
[----:B-1----:R-:W-:Y:S02]  /*d340*/  FFMA.FTZ R5, R13, c[0x0][0x23c], -R0 ;  /* 0x00008f000d057a23 */ /* 0x002fe40000010800 */
[----:B------:R-:W-:-:S02]  /*d350*/  FMUL.FTZ R153, R153, R101 ;  /* 0x0000006599997220 */ /* 0x000fc40000410000 */
[-C--:B------:R-:W-:Y:S01]  /*d360*/  FMUL.FTZ R72, R72, R101.reuse ;  /* 0x0000006548487220 */ /* 0x080fe20000410000 */
[----:B------:R1:W-:Y:S01]  /*d370*/  MUFU.EX2 R57, R5 ;  /* 0x0000000500397308 */ /* 0x0003e20000000800 */
[-C--:B------:R-:W-:Y:S02]  /*d380*/  FMUL.FTZ R73, R73, R101.reuse ;  /* 0x0000006549497220 */ /* 0x080fe40000410000 */
[-C--:B------:R-:W-:Y:S02]  /*d390*/  FMUL.FTZ R88, R88, R101.reuse ;  /* 0x0000006558587220 */ /* 0x080fe40000410000 */
[-C--:B------:R-:W-:Y:S02]  /*d3a0*/  FMUL.FTZ R89, R89, R101.reuse ;  /* 0x0000006559597220 */ /* 0x080fe40000410000 */
[----:B------:R-:W-:Y:S02]  /*d3b0*/  FMUL.FTZ R92, R92, R101 ;  /* 0x000000655c5c7220 */ /* 0x000fe40000410000 */
[----:B--2---:R-:W-:-:S02]  /*d3c0*/  FFMA.FTZ R9, R26, c[0x0][0x23c], -R8 ;  /* 0x00008f001a097a23 */ /* 0x004fc40000010808 */
[----:B------:R-:W-:Y:S02]  /*d3d0*/  FMUL.FTZ R93, R93, R101 ;  /* 0x000000655d5d7220 */ /* 0x000fe40000410000 */
[----:B------:R-:W-:Y:S01]  /*d3e0*/  MUFU.EX2 R250, R9 ;  /* 0x0000000900fa7308 */ /* 0x000fe20000000800 */
[----:B------:R-:W-:Y:S02]  /*d3f0*/  IMAD.MOV.U32 R26, RZ, RZ, R184 ;  /* 0x000000ffff1a7224 */ /* 0x000fe400078e00b8 */
[----:B-1----:R-:W-:Y:S02]  /*d400*/  FFMA.FTZ R5, R14, c[0x0][0x23c], -R0 ;  /* 0x00008f000e057a23 */ /* 0x002fe40000010800 */
[----:B------:R-:W1:Y:S01]  /*d410*/  LDSM.16.MT88.4 R12, [R222+0xb000] ;  /* 0x00b00000de0c783b */ /* 0x000e620000004200 */
[----:B------:R-:W-:Y:S02]  /*d420*/  IMAD.MOV.U32 R25, RZ, RZ, R66 ;  /* 0x000000ffff197224 */ /* 0x000fe400078e0042 */
[----:B------:R2:W3:Y:S02]  /*d430*/  MUFU.EX2 R201, R5 ;  /* 0x0000000500c97308 */ /* 0x0004e40000000800 */
[----:B--2---:R-:W-:-:S02]  /*d440*/  FSEL R5, R102, RZ, P1 ;  /* 0x000000ff66057208 */ /* 0x004fc40000800000 */
[----:B---3--:R-:W-:-:S03]  /*d450*/  F2FP.BF16.PACK_AB R7, R201, R57 ;  /* 0x00000039c907723e */ /* 0x008fc600000010ff */
[----:B------:R-:W-:-:S04]  /*d460*/  FADD.FTZ R5, R237, -R5 ;  /* 0x80000005ed057221 */ /* 0x000fc80000010000 */
[----:B------:R-:W-:-:S04]  /*d470*/  FMUL.FTZ R5, R5, c[0x0][0x23c] ;  /* 0x00008f0005057a20 */ /* 0x000fc80000410000 */
[----:B------:R2:W3:Y:S02]  /*d480*/  MUFU.EX2 R100, R5 ;  /* 0x0000000500647308 */ /* 0x0004e40000000800 */
[----:B--2---:R-:W-:Y:S01]  /*d490*/  FSEL R5, R104, RZ, P0 ;  /* 0x000000ff68057208 */ /* 0x004fe20000000000 */
[-C--:B---3--:R-:W-:Y:S01]  /*d4a0*/  FMUL.FTZ R134, R134, R100.reuse ;  /* 0x0000006486867220 */ /* 0x088fe20000410000 */
[----:B------:R-:W-:Y:S01]  /*d4b0*/  FSETP.NEU.FTZ.AND P0, PT, R105, -INF , PT ;  /* 0xff8000006900780b */ /* 0x000fe20003f1d000 */
[-C--:B------:R-:W-:Y:S02]  /*d4c0*/  FMUL.FTZ R135, R135, R100.reuse ;  /* 0x0000006487877220 */ /* 0x080fe40000410000 */
[----:B------:R-:W-:Y:S01]  /*d4d0*/  FADD.FTZ R33, R235, -R5 ;  /* 0x80000005eb217221 */ /* 0x000fe20000010000 */
[----:B------:R-:W-:Y:S01]  /*d4e0*/  FSEL R10, R105, RZ, P0 ;  /* 0x000000ff690a7208 */ /* 0x000fe20000000000 */
[-C--:B------:R-:W-:Y:S01]  /*d4f0*/  FMUL.FTZ R138, R138, R100.reuse ;  /* 0x000000648a8a7220 */ /* 0x080fe20000410000 */
[----:B------:R-:W-:Y:S01]  /*d500*/  FSEL R3, R3, RZ, P0 ;  /* 0x000000ff03037208 */ /* 0x000fe20000000000 */
[----:B------:R-:W-:Y:S01]  /*d510*/  FMUL.FTZ R139, R139, R100 ;  /* 0x000000648b8b7220 */ /* 0x000fe20000410000 */
[----:B------:R-:W-:Y:S01]  /*d520*/  F2FP.BF16.PACK_AB R5, R60, R63 ;  /* 0x0000003f3c05723e */ /* 0x000fe200000010ff */
[----:B------:R-:W-:-:S02]  /*d530*/  FADD.FTZ R24, R239, -R10 ;  /* 0x8000000aef187221 */ /* 0x000fc40000010000 */
[--C-:B------:R-:W-:Y:S02]  /*d540*/  FFMA.FTZ R11, R32, c[0x0][0x23c], -R3.reuse ;  /* 0x00008f00200b7a23 */ /* 0x100fe40000010803 */
[--C-:B------:R-:W-:Y:S01]  /*d550*/  FFMA.FTZ R10, R34, c[0x0][0x23c], -R3.reuse ;  /* 0x00008f00220a7a23 */ /* 0x100fe20000010803 */
[----:B------:R-:W-:Y:S01]  /*d560*/  MOV R34, R110 ;  /* 0x0000006e00227202 */ /* 0x000fe20000000f00 */
[----:B------:R-:W-:Y:S01]  /*d570*/  FFMA.FTZ R9, R27, c[0x0][0x23c], -R3 ;  /* 0x00008f001b097a23 */ /* 0x000fe20000010803 */
[----:B------:R-:W-:Y:S01]  /*d580*/  MOV R27, R57 ;  /* 0x00000039001b7202 */ /* 0x000fe20000000f00 */
[----:B------:R-:W-:Y:S01]  /*d590*/  IMAD.MOV.U32 R57, RZ, RZ, R246 ;  /* 0x000000ffff397224 */ /* 0x000fe200078e00f6 */
[----:B------:R2:W-:Y:S01]  /*d5a0*/  MUFU.EX2 R245, R10 ;  /* 0x0000000a00f57308 */ /* 0x0005e20000000800 */
[-C--:B------:R-:W-:Y:S01]  /*d5b0*/  FMUL.FTZ R118, R118, R100.reuse ;  /* 0x0000006476767220 */ /* 0x080fe20000410000 */
[----:B------:R-:W-:Y:S01]  /*d5c0*/  HMMA.16816.F32.BF16 R192, R4, R20, R132 ;  /* 0x0000001404c0723c */ /* 0x000fe20000041884 */
[----:B------:R-:W-:-:S02]  /*d5d0*/  FMUL.FTZ R119, R119, R100 ;  /* 0x0000006477777220 */ /* 0x000fc40000410000 */
[-C--:B------:R-:W-:Y:S02]  /*d5e0*/  FMUL.FTZ R122, R122, R100.reuse ;  /* 0x000000647a7a7220 */ /* 0x080fe40000410000 */
[-C--:B------:R-:W-:Y:S01]  /*d5f0*/  FMUL.FTZ R123, R123, R100.reuse ;  /* 0x000000647b7b7220 */ /* 0x080fe20000410000 */
[----:B------:R3:W-:Y:S01]  /*d600*/  MUFU.EX2 R246, R11 ;  /* 0x0000000b00f67308 */ /* 0x0007e20000000800 */
[-C--:B------:R-:W-:Y:S01]  /*d610*/  FMUL.FTZ R166, R166, R100.reuse ;  /* 0x00000064a6a67220 */ /* 0x080fe20000410000 */
[C---:B------:R-:W-:Y:S01]  /*d620*/  HMMA.16816.F32.BF16 R132, R4.reuse, R22, R136 ;  /* 0x000000160484723c */ /* 0x040fe20000041888 */
[-C--:B------:R-:W-:Y:S02]  /*d630*/  FMUL.FTZ R167, R167, R100.reuse ;  /* 0x00000064a7a77220 */ /* 0x080fe40000410000 */
[-C--:B------:R-:W-:Y:S02]  /*d640*/  FMUL.FTZ R170, R170, R100.reuse ;  /* 0x00000064aaaa7220 */ /* 0x080fe40000410000 */
[-C--:B------:R-:W-:Y:S01]  /*d650*/  FMUL.FTZ R171, R171, R100.reuse ;  /* 0x00000064abab7220 */ /* 0x080fe20000410000 */
[----:B------:R4:W-:Y:S01]  /*d660*/  MUFU.EX2 R247, R9 ;  /* 0x0000000900f77308 */ /* 0x0009e20000000800 */
[----:B--2---:R-:W-:Y:S01]  /*d670*/  FMUL.FTZ R10, R24, c[0x0][0x23c] ;  /* 0x00008f00180a7a20 */ /* 0x004fe20000410000 */
[----:B------:R-:W-:Y:S01]  /*d680*/  HMMA.16816.F32.BF16 R204, R4, R16, R116 ;  /* 0x0000001004cc723c */ /* 0x000fe20000041874 */
[----:B------:R-:W-:-:S02]  /*d690*/  FMUL.FTZ R78, R78, R100 ;  /* 0x000000644e4e7220 */ /* 0x000fc40000410000 */
[-C--:B------:R-:W-:Y:S02]  /*d6a0*/  FMUL.FTZ R79, R79, R100.reuse ;  /* 0x000000644f4f7220 */ /* 0x080fe40000410000 */
[-C--:B------:R-:W-:Y:S01]  /*d6b0*/  FMUL.FTZ R150, R150, R100.reuse ;  /* 0x0000006496967220 */ /* 0x080fe20000410000 */
[----:B------:R-:W-:Y:S01]  /*d6c0*/  MUFU.EX2 R10, R10 ;  /* 0x0000000a000a7308 */ /* 0x000fe20000000800 */
[----:B---3--:R-:W-:Y:S01]  /*d6d0*/  FMUL.FTZ R11, R33, c[0x0][0x23c] ;  /* 0x00008f00210b7a20 */ /* 0x008fe20000410000 */
[C---:B------:R-:W-:Y:S01]  /*d6e0*/  HMMA.16816.F32.BF16 R196, R4.reuse, R18, R120 ;  /* 0x0000001204c4723c */ /* 0x040fe20000041878 */
[-C--:B------:R-:W-:Y:S02]  /*d6f0*/  FMUL.FTZ R151, R151, R100.reuse ;  /* 0x0000006497977220 */ /* 0x080fe40000410000 */
[-C--:B------:R-:W-:Y:S02]  /*d700*/  FMUL.FTZ R154, R154, R100.reuse ;  /* 0x000000649a9a7220 */ /* 0x080fe40000410000 */
[-C--:B------:R-:W-:Y:S01]  /*d710*/  FMUL.FTZ R155, R155, R100.reuse ;  /* 0x000000649b9b7220 */ /* 0x080fe20000410000 */
[----:B------:R-:W2:Y:S01]  /*d720*/  MUFU.EX2 R11, R11 ;  /* 0x0000000b000b7308 */ /* 0x000ea20000000800 */
[----:B----4-:R-:W-:Y:S01]  /*d730*/  FFMA.FTZ R9, R35, c[0x0][0x23c], -R3 ;  /* 0x00008f0023097a23 */ /* 0x010fe20000010803 */
[----:B------:R-:W-:Y:S01]  /*d740*/  HMMA.16816.F32.BF16 R120, R4, R44, R164 ;  /* 0x0000002c0478723c */ /* 0x000fe200000418a4 */
[----:B------:R-:W-:-:S02]  /*d750*/  FMUL.FTZ R74, R74, R100 ;  /* 0x000000644a4a7220 */ /* 0x000fc40000410000 */
[-C--:B------:R-:W-:Y:S02]  /*d760*/  FMUL.FTZ R75, R75, R100.reuse ;  /* 0x000000644b4b7220 */ /* 0x080fe40000410000 */
[-C--:B------:R-:W-:Y:S01]  /*d770*/  FMUL.FTZ R90, R90, R100.reuse ;  /* 0x000000645a5a7220 */ /* 0x080fe20000410000 */
[----:B------:R3:W4:Y:S01]  /*d780*/  MUFU.EX2 R239, R9 ;  /* 0x0000000900ef7308 */ /* 0x0007220000000800 */
[-C--:B------:R-:W-:Y:S01]  /*d790*/  FMUL.FTZ R91, R91, R100.reuse ;  /* 0x000000645b5b7220 */ /* 0x080fe20000410000 */
[----:B------:R-:W-:Y:S01]  /*d7a0*/  HMMA.16816.F32.BF16 R116, R4, R46, R168 ;  /* 0x0000002e0474723c */ /* 0x000fe200000418a8 */
[-C--:B------:R-:W-:Y:S02]  /*d7b0*/  FMUL.FTZ R94, R94, R100.reuse ;  /* 0x000000645e5e7220 */ /* 0x080fe40000410000 */
[----:B------:R-:W-:Y:S02]  /*d7c0*/  FMUL.FTZ R95, R95, R100 ;  /* 0x000000645f5f7220 */ /* 0x000fe40000410000 */
[----:B------:R-:W-:-:S02]  /*d7d0*/  IMAD.MOV.U32 R32, RZ, RZ, R108 ;  /* 0x000000ffff207224 */ /* 0x000fc400078e006c */
[----:B------:R-:W-:Y:S01]  /*d7e0*/  IMAD.MOV.U32 R137, RZ, RZ, R111 ;  /* 0x000000ffff897224 */ /* 0x000fe200078e006f */
[C---:B------:R-:W-:Y:S01]  /*d7f0*/  HMMA.16816.F32.BF16 R184, R4.reuse, R28, R148 ;  /* 0x0000001c04b8723c */ /* 0x040fe20000041894 */
[-C--:B--2---:R-:W-:Y:S02]  /*d800*/  FMUL.FTZ R112, R112, R11.reuse ;  /* 0x0000000b70707220 */ /* 0x084fe40000410000 */
[----:B------:R-:W-:Y:S02]  /*d810*/  FMUL.FTZ R113, R113, R11 ;  /* 0x0000000b71717220 */ /* 0x000fe40000410000 */
[-C--:B------:R-:W-:Y:S02]  /*d820*/  FMUL.FTZ R114, R114, R10.reuse ;  /* 0x0000000a72727220 */ /* 0x080fe40000410000 */
[----:B---3--:R-:W-:Y:S01]  /*d830*/  FFMA.FTZ R9, R36, c[0x0][0x23c], -R8 ;  /* 0x00008f0024097a23 */ /* 0x008fe20000010808 */
[----:B------:R-:W-:Y:S01]  /*d840*/  HMMA.16816.F32.BF16 R108, R4, R50, R76 ;  /* 0x00000032046c723c */ /* 0x000fe2000004184c */
[----:B------:R-:W-:-:S02]  /*d850*/  FMUL.FTZ R115, R115, R10 ;  /* 0x0000000a73737220 */ /* 0x000fc40000410000 */
[----:B------:R2:W-:Y:S01]  /*d860*/  MUFU.EX2 R238, R9 ;  /* 0x0000000900ee7308 */ /* 0x0005e20000000800 */
[----:B------:R-:W-:Y:S02]  /*d870*/  IMAD.MOV.U32 R24, RZ, RZ, R216 ;  /* 0x000000ffff187224 */ /* 0x000fe400078e00d8 */
[----:B------:R-:W-:Y:S02]  /*d880*/  IMAD.MOV.U32 R139, RZ, RZ, R219 ;  /* 0x000000ffff8b7224 */ /* 0x000fe400078e00db */
[----:B------:R-:W-:Y:S01]  /*d890*/  HMMA.16816.F32.BF16 R176, R4, R30, R152 ;  /* 0x0000001e04b0723c */ /* 0x000fe20000041898 */
[----:B------:R-:W-:Y:S02]  /*d8a0*/  IMAD.MOV.U32 R216, RZ, RZ, R56 ;  /* 0x000000ffffd87224 */ /* 0x000fe400078e0038 */
[-C--:B------:R-:W-:Y:S02]  /*d8b0*/  FMUL.FTZ R144, R144, R11.reuse ;  /* 0x0000000b90907220 */ /* 0x080fe40000410000 */
[----:B------:R-:W-:-:S02]  /*d8c0*/  FMUL.FTZ R145, R145, R11 ;  /* 0x0000000b91917220 */ /* 0x000fc40000410000 */
[-C--:B------:R-:W-:Y:S01]  /*d8d0*/  FMUL.FTZ R146, R146, R10.reuse ;  /* 0x0000000a92927220 */ /* 0x080fe20000410000 */
[C---:B------:R-:W-:Y:S01]  /*d8e0*/  HMMA.16816.F32.BF16 R168, R4.reuse, R48, R72 ;  /* 0x0000003004a8723c */ /* 0x040fe20000041848 */
[----:B------:R-:W-:Y:S02]  /*d8f0*/  FMUL.FTZ R147, R147, R10 ;  /* 0x0000000a93937220 */ /* 0x000fe40000410000 */
[----:B--2---:R-:W-:Y:S02]  /*d900*/  FFMA.FTZ R9, R37, c[0x0][0x23c], -R2 ;  /* 0x00008f0025097a23 */ /* 0x004fe40000010802 */
[-C--:B------:R-:W-:Y:S02]  /*d910*/  FMUL.FTZ R156, R156, R11.reuse ;  /* 0x0000000b9c9c7220 */ /* 0x080fe40000410000 */
[----:B------:R2:W-:Y:S01]  /*d920*/  MUFU.EX2 R237, R9 ;  /* 0x0000000900ed7308 */ /* 0x0005e20000000800 */
[----:B-1----:R-:W-:Y:S01]  /*d930*/  HMMA.16816.F32.BF16 R164, R4, R12, R88 ;  /* 0x0000000c04a4723c */ /* 0x002fe20000041858 */
[----:B------:R-:W-:-:S02]  /*d940*/  FMUL.FTZ R157, R157, R11 ;  /* 0x0000000b9d9d7220 */ /* 0x000fc40000410000 */
[-C--:B------:R-:W-:Y:S02]  /*d950*/  FMUL.FTZ R158, R158, R10.reuse ;  /* 0x0000000a9e9e7220 */ /* 0x080fe40000410000 */
[----:B------:R-:W-:Y:S02]  /*d960*/  FMUL.FTZ R159, R159, R10 ;  /* 0x0000000a9f9f7220 */ /* 0x000fe40000410000 */
[----:B------:R-:W-:Y:S01]  /*d970*/  IMAD.MOV.U32 R33, RZ, RZ, R65 ;  /* 0x000000ffff217224 */ /* 0x000fe200078e0041 */
[----:B------:R-:W-:Y:S01]  /*d980*/  HMMA.16816.F32.BF16 R76, R4, R14, R92 ;  /* 0x0000000e044c723c */ /* 0x000fe2000004185c */
[----:B------:R-:W-:Y:S02]  /*d990*/  IMAD.MOV.U32 R35, RZ, RZ, R64 ;  /* 0x000000ffff237224 */ /* 0x000fe400078e0040 */
[----:B------:R-:W-:Y:S02]  /*d9a0*/  IMAD.MOV.U32 R136, RZ, RZ, R63 ;  /* 0x000000ffff887224 */ /* 0x000fe400078e003f */
[----:B------:R-:W-:-:S02]  /*d9b0*/  IMAD.MOV.U32 R138, RZ, RZ, R62 ;  /* 0x000000ffff8a7224 */ /* 0x000fc400078e003e */
[----:B--2---:R-:W-:Y:S01]  /*d9c0*/  FFMA.FTZ R9, R38, c[0x0][0x23c], -R2 ;  /* 0x00008f0026097a23 */ /* 0x004fe20000010802 */
[----:B------:R-:W-:Y:S01]  /*d9d0*/  F2FP.BF16.PACK_AB R4, R252, R211 ;  /* 0x000000d3fc04723e */ /* 0x000fe200000010ff */
[----:B------:R-:W-:Y:S01]  /*d9e0*/  IMAD.MOV.U32 R93, RZ, RZ, R60 ;  /* 0x000000ffff5d7224 */ /* 0x000fe200078e003c */
[----:B------:R-:W-:Y:S01]  /*d9f0*/  F2FP.BF16.PACK_AB R5, R246, R247 ;  /* 0x000000f7f605723e */ /* 0x000fe200000010ff */
[----:B------:R1:W2:Y:S01]  /*da00*/  MUFU.EX2 R235, R9 ;  /* 0x0000000900eb7308 */ /* 0x0002a20000000800 */
[----:B------:R-:W-:Y:S01]  /*da10*/  F2FP.BF16.PACK_AB R6, R250, R251 ;  /* 0x000000fbfa06723e */ /* 0x000fe200000010ff */
[----:B------:R-:W-:Y:S01]  /*da20*/  FMUL.FTZ R160, R160, R11 ;  /* 0x0000000ba0a07220 */ /* 0x000fe20000410000 */
[----:B----4-:R-:W-:Y:S01]  /*da30*/  F2FP.BF16.PACK_AB R7, R239, R245 ;  /* 0x000000f5ef07723e */ /* 0x010fe200000010ff */
[----:B------:R-:W-:Y:S01]  /*da40*/  FMUL.FTZ R161, R161, R11 ;  /* 0x0000000ba1a17220 */ /* 0x000fe20000410000 */
[----:B------:R-:W-:Y:S01]  /*da50*/  MOV R95, R61 ;  /* 0x0000003d005f7202 */ /* 0x000fe20000000f00 */
[----:B------:R-:W-:-:S02]  /*da60*/  FMUL.FTZ R162, R162, R10 ;  /* 0x0000000aa2a27220 */ /* 0x000fc40000410000 */
[----:B------:R-:W-:Y:S02]  /*da70*/  FMUL.FTZ R163, R163, R10 ;  /* 0x0000000aa3a37220 */ /* 0x000fe40000410000 */
[C---:B------:R-:W-:Y:S01]  /*da80*/  HMMA.16816.F32.BF16 R88, R4.reuse, R16, R112 ;  /* 0x000000100458723c */ /* 0x040fe20000041870 */
[----:B------:R-:W-:Y:S02]  /*da90*/  IMAD.MOV.U32 R94, RZ, RZ, R202 ;  /* 0x000000ffff5e7224 */ /* 0x000fe400078e00ca */
[----:B------:R-:W-:Y:S02]  /*daa0*/  IMAD.MOV.U32 R202, RZ, RZ, R57 ;  /* 0x000000ffffca7224 */ /* 0x000fe400078e0039 */
[----:B------:R-:W-:Y:S02]  /*dab0*/  FMUL.FTZ R124, R124, R11 ;  /* 0x0000000b7c7c7220 */ /* 0x000fe40000410000 */
[----:B-1----:R-:W-:Y:S01]  /*dac0*/  FFMA.FTZ R9, R39, c[0x0][0x23c], -R2 ;  /* 0x00008f0027097a23 */ /* 0x002fe20000010802 */
[----:B------:R-:W-:Y:S01]  /*dad0*/  HMMA.16816.F32.BF16 R64, R4, R28, R144 ;  /* 0x0000001c0440723c */ /* 0x000fe20000041890 */
[----:B------:R-:W-:Y:S01]  /*dae0*/  IMAD.MOV.U32 R16, RZ, RZ, R216 ;  /* 0x000000ffff107224 */ /* 0x000fe200078e00d8 */
[----:B------:R-:W-:Y:S01]  /*daf0*/  MOV R114, R43 ;  /* 0x0000002b00727202 */ /* 0x000fe20000000f00 */
[----:B------:R1:W-:Y:S01]  /*db00*/  MUFU.EX2 R219, R9 ;  /* 0x0000000900db7308 */ /* 0x0003e20000000800 */
[----:B------:R-:W-:-:S02]  /*db10*/  IMAD.MOV.U32 R17, RZ, RZ, R212 ;  /* 0x000000ffff117224 */ /* 0x000fc400078e00d4 */
[----:B------:R-:W-:Y:S01]  /*db20*/  IMAD.MOV.U32 R112, RZ, RZ, R211 ;  /* 0x000000ffff707224 */ /* 0x000fe200078e00d3 */
[----:B------:R-:W-:Y:S01]  /*db30*/  MOV R145, R200 ;  /* 0x000000c800917202 */ /* 0x000fe20000000f00 */
[----:B------:R-:W-:Y:S01]  /*db40*/  HMMA.16816.F32.BF16 R60, R4, R30, R156 ;  /* 0x0000001e043c723c */ /* 0x000fe2000004189c */
[----:B------:R-:W3:Y:S01]  /*db50*/  LDSM.16.MT88.4 R28, [R220+0x9400] ;  /* 0x00940000dc1c783b */ /* 0x000ee20000004200 */
[----:B------:R-:W-:Y:S02]  /*db60*/  IMAD.MOV.U32 R113, RZ, RZ, R209 ;  /* 0x000000ffff717224 */ /* 0x000fe400078e00d1 */
[----:B------:R-:W-:Y:S02]  /*db70*/  FMUL.FTZ R125, R125, R11 ;  /* 0x0000000b7d7d7220 */ /* 0x000fe40000410000 */
[----:B------:R-:W-:Y:S02]  /*db80*/  FMUL.FTZ R126, R126, R10 ;  /* 0x0000000a7e7e7220 */ /* 0x000fe40000410000 */
[----:B------:R-:W-:-:S02]  /*db90*/  IMAD.MOV.U32 R159, RZ, RZ, R59 ;  /* 0x000000ffff9f7224 */ /* 0x000fc400078e003b */
[----:B------:R-:W-:Y:S02]  /*dba0*/  IMAD.MOV.U32 R158, RZ, RZ, R58 ;  /* 0x000000ffff9e7224 */ /* 0x000fe400078e003a */
[----:B-1----:R-:W-:Y:S01]  /*dbb0*/  FFMA.FTZ R9, R40, c[0x0][0x23c], -R2 ;  /* 0x00008f0028097a23 */ /* 0x002fe20000010802 */
[C---:B------:R-:W-:Y:S01]  /*dbc0*/  HMMA.16816.F32.BF16 R56, R4.reuse, R44, R160 ;  /* 0x0000002c0438723c */ /* 0x040fe200000418a0 */
[----:B------:R-:W-:Y:S02]  /*dbd0*/  FMUL.FTZ R127, R127, R10 ;  /* 0x0000000a7f7f7220 */ /* 0x000fe40000410000 */
[----:B------:R1:W4:Y:S01]  /*dbe0*/  MUFU.EX2 R216, R9 ;  /* 0x0000000900d87308 */ /* 0x0003220000000800 */
[-C--:B------:R-:W-:Y:S02]  /*dbf0*/  FMUL.FTZ R68, R68, R11.reuse ;  /* 0x0000000b44447220 */ /* 0x080fe40000410000 */
[----:B------:R-:W-:Y:S01]  /*dc00*/  FMUL.FTZ R69, R69, R11 ;  /* 0x0000000b45457220 */ /* 0x000fe20000410000 */
[----:B------:R-:W-:Y:S01]  /*dc10*/  MOV R163, R93 ;  /* 0x0000005d00a37202 */ /* 0x000fe20000000f00 */
[----:B------:R-:W-:Y:S01]  /*dc20*/  IMAD.MOV.U32 R161, RZ, RZ, R95 ;  /* 0x000000ffffa17224 */ /* 0x000fe200078e005f */
[----:B------:R-:W-:Y:S01]  /*dc30*/  HMMA.16816.F32.BF16 R152, R4, R18, R124 ;  /* 0x000000120498723c */ /* 0x000fe2000004187c */
[----:B------:R-:W-:-:S02]  /*dc40*/  IMAD.MOV.U32 R95, RZ, RZ, R208 ;  /* 0x000000ffff5f7224 */ /* 0x000fc400078e00d0 */
[-C--:B------:R-:W-:Y:S02]  /*dc50*/  FMUL.FTZ R70, R70, R10.reuse ;  /* 0x0000000a46467220 */ /* 0x080fe40000410000 */
[----:B------:R-:W-:Y:S02]  /*dc60*/  FMUL.FTZ R71, R71, R10 ;  /* 0x0000000a47477220 */ /* 0x000fe40000410000 */
[-C--:B------:R-:W-:Y:S01]  /*dc70*/  FMUL.FTZ R128, R128, R11.reuse ;  /* 0x0000000b80807220 */ /* 0x080fe20000410000 */
[----:B------:R-:W-:Y:S01]  /*dc80*/  MOV R127, R54 ;  /* 0x00000036007f7202 */ /* 0x000fe20000000f00 */
[----:B------:R-:W-:Y:S01]  /*dc90*/  FMUL.FTZ R129, R129, R11 ;  /* 0x0000000b81817220 */ /* 0x000fe20000410000 */
[----:B------:R-:W-:Y:S01]  /*dca0*/  MOV R124, R114 ;  /* 0x00000072007c7202 */ /* 0x000fe20000000f00 */
[----:B-1----:R-:W-:Y:S02]  /*dcb0*/  FFMA.FTZ R9, R41, c[0x0][0x23c], -R0 ;  /* 0x00008f0029097a23 */ /* 0x002fe40000010800 */
[----:B------:R-:W-:-:S02]  /*dcc0*/  FMUL.FTZ R130, R130, R10 ;  /* 0x0000000a82827220 */ /* 0x000fc40000410000 */
[----:B------:R1:W-:Y:S01]  /*dcd0*/  MUFU.EX2 R212, R9 ;  /* 0x0000000900d47308 */ /* 0x0003e20000000800 */
[-C--:B------:R-:W-:Y:S02]  /*dce0*/  FMUL.FTZ R131, R131, R10.reuse ;  /* 0x0000000a83837220 */ /* 0x080fe40000410000 */
[-C--:B------:R-:W-:Y:S02]  /*dcf0*/  FMUL.FTZ R140, R140, R11.reuse ;  /* 0x0000000b8c8c7220 */ /* 0x080fe40000410000 */
[-C--:B------:R-:W-:Y:S02]  /*dd00*/  FMUL.FTZ R141, R141, R11.reuse ;  /* 0x0000000b8d8d7220 */ /* 0x080fe40000410000 */
[-C--:B------:R-:W-:Y:S01]  /*dd10*/  FMUL.FTZ R142, R142, R10.reuse ;  /* 0x0000000a8e8e7220 */ /* 0x080fe20000410000 */
[----:B------:R-:W-:Y:S01]  /*dd20*/  HMMA.16816.F32.BF16 R72, R4, R20, R128 ;  /* 0x000000140448723c */ /* 0x000fe20000041880 */
[----:B------:R-:W-:Y:S02]  /*dd30*/  FMUL.FTZ R143, R143, R10 ;  /* 0x0000000a8f8f7220 */ /* 0x000fe40000410000 */
[----:B------:R-:W-:-:S02]  /*dd40*/  FMUL.FTZ R172, R172, R11 ;  /* 0x0000000bacac7220 */ /* 0x000fc40000410000 */
[-C--:B------:R-:W-:Y:S02]  /*dd50*/  FMUL.FTZ R173, R173, R11.reuse ;  /* 0x0000000badad7220 */ /* 0x080fe40000410000 */
[-C--:B------:R-:W-:Y:S01]  /*dd60*/  FMUL.FTZ R174, R174, R10.reuse ;  /* 0x0000000aaeae7220 */ /* 0x080fe20000410000 */
[C---:B------:R-:W-:Y:S01]  /*dd70*/  HMMA.16816.F32.BF16 R148, R4.reuse, R22, R140 ;  /* 0x000000160494723c */ /* 0x040fe2000004188c */
[----:B-1----:R-:W-:Y:S01]  /*dd80*/  FFMA.FTZ R9, R42, c[0x0][0x23c], -R0 ;  /* 0x00008f002a097a23 */ /* 0x002fe20000010800 */
[----:B------:R-:W1:Y:S01]  /*dd90*/  LDSM.16.MT88.4 R20, [R220+0xa400] ;  /* 0x00a40000dc14783b */ /* 0x000e620000004200 */
[-C--:B------:R-:W-:Y:S02]  /*dda0*/  FMUL.FTZ R175, R175, R10.reuse ;  /* 0x0000000aafaf7220 */ /* 0x080fe40000410000 */
[----:B------:R5:W1:Y:S01]  /*ddb0*/  MUFU.EX2 R211, R9 ;  /* 0x0000000900d37308 */ /* 0x000a620000000800 */
[-C--:B------:R-:W-:Y:S02]  /*ddc0*/  FMUL.FTZ R80, R80, R11.reuse ;  /* 0x0000000b50507220 */ /* 0x080fe40000410000 */
        /* <DEDUP_REMOVED lines=9> */
[----:B-----5:R-:W-:-:S02]  /*de60*/  FFMA.FTZ R9, R52, c[0x0][0x23c], -R0 ;  /* 0x00008f0034097a23 */ /* 0x020fc40000010800 */
[-C--:B------:R-:W-:Y:S01]  /*de70*/  FMUL.FTZ R96, R96, R11.reuse ;  /* 0x0000000b60607220 */ /* 0x080fe20000410000 */
[----:B------:R-:W-:Y:S01]  /*de80*/  HMMA.16816.F32.BF16 R48, R4, R50, R80 ;  /* 0x000000320430723c */ /* 0x000fe20000041850 */
[----:B------:R5:W-:Y:S01]  /*de90*/  MUFU.EX2 R209, R9 ;  /* 0x0000000900d17308 */ /* 0x000be20000000800 */
[----:B------:R-:W-:Y:S02]  /*dea0*/  FMUL.FTZ R97, R97, R11 ;  /* 0x0000000b61617220 */ /* 0x000fe40000410000 */
[-C--:B------:R-:W-:Y:S02]  /*deb0*/  FMUL.FTZ R98, R98, R10.reuse ;  /* 0x0000000a62627220 */ /* 0x080fe40000410000 */
[----:B------:R-:W-:Y:S02]  /*dec0*/  FMUL.FTZ R99, R99, R10 ;  /* 0x0000000a63637220 */ /* 0x000fe40000410000 */
[----:B------:R-:W-:Y:S02]  /*ded0*/  IMAD.MOV.U32 R162, RZ, RZ, R94 ;  /* 0x000000ffffa27224 */ /* 0x000fe400078e005e */
[----:B------:R-:W-:-:S02]  /*dee0*/  IMAD.MOV.U32 R156, RZ, RZ, R202 ;  /* 0x000000ffff9c7224 */ /* 0x000fc400078e00ca */
[----:B------:R-:W-:Y:S01]  /*def0*/  IMAD.MOV.U32 R94, RZ, RZ, R55 ;  /* 0x000000ffff5e7224 */ /* 0x000fe200078e0037 */
[C---:B------:R-:W-:Y:S01]  /*df00*/  HMMA.16816.F32.BF16 R96, R4.reuse, R14, R96 ;  /* 0x0000000e0460723c */ /* 0x040fe20000041860 */
[----:B------:R-:W-:Y:S02]  /*df10*/  IMAD.MOV.U32 R160, RZ, RZ, R24 ;  /* 0x000000ffffa07224 */ /* 0x000fe400078e0018 */
[----:B------:R-:W-:Y:S02]  /*df20*/  IMAD.MOV.U32 R93, RZ, RZ, R27 ;  /* 0x000000ffff5d7224 */ /* 0x000fe400078e001b */
[----:B-----5:R-:W-:Y:S02]  /*df30*/  FFMA.FTZ R9, R53, c[0x0][0x23c], -R0 ;  /* 0x00008f0035097a23 */ /* 0x020fe40000010800 */
[----:B------:R-:W-:Y:S01]  /*df40*/  IMAD.MOV.U32 R92, RZ, RZ, R26 ;  /* 0x000000ffff5c7224 */ /* 0x000fe200078e001a */
[----:B------:R-:W-:Y:S01]  /*df50*/  HMMA.16816.F32.BF16 R52, R4, R12, R84 ;  /* 0x0000000c0434723c */ /* 0x000fe20000041854 */
[----:B------:R-:W5:Y:S01]  /*df60*/  MUFU.EX2 R208, R9 ;  /* 0x0000000900d07308 */ /* 0x000f620000000800 */
[----:B------:R-:W-:Y:S01]  /*df70*/  IMAD.MOV.U32 R115, RZ, RZ, R25 ;  /* 0x000000ffff737224 */ /* 0x000fe200078e0019 */
[----:B------:R-:W-:Y:S01]  /*df80*/  LDSM.16.MT88.4 R12, [R220+0xb400] ;  /* 0x00b40000dc0c783b */ /* 0x000fe20000004200 */
[----:B------:R-:W-:-:S02]  /*df90*/  IMAD.MOV.U32 R147, RZ, RZ, R203 ;  /* 0x000000ffff937224 */ /* 0x000fc400078e00cb */
[----:B------:R-:W-:Y:S01]  /*dfa0*/  IMAD.MOV.U32 R174, RZ, RZ, R112 ;  /* 0x000000ffffae7224 */ /* 0x000fe200078e0070 */
[----:B--2---:R-:W-:Y:S01]  /*dfb0*/  F2FP.BF16.PACK_AB R4, R235, R237 ;  /* 0x000000edeb04723e */ /* 0x004fe200000010ff */
[----:B------:R-:W2:Y:S01]  /*dfc0*/  LDSM.16.MT88.4 R24, [R222+0x9400] ;  /* 0x00940000de18783b */ /* 0x000ea20000004200 */
[----:B----4-:R-:W-:Y:S01]  /*dfd0*/  F2FP.BF16.PACK_AB R6, R216, R219 ;  /* 0x000000dbd806723e */ /* 0x010fe200000010ff */
[----:B------:R-:W-:Y:S01]  /*dfe0*/  IMAD.MOV.U32 R36, RZ, RZ, R113 ;  /* 0x000000ffff247224 */ /* 0x000fe200078e0071 */
[----:B-1----:R-:W-:Y:S01]  /*dff0*/  F2FP.BF16.PACK_AB R5, R211, R212 ;  /* 0x000000d4d305723e */ /* 0x002fe200000010ff */
[----:B------:R-:W-:Y:S01]  /*e000*/  IMAD.MOV.U32 R126, RZ, RZ, R92 ;  /* 0x000000ffff7e7224 */ /* 0x000fe200078e005c */
[----:B------:R-:W-:Y:S01]  /*e010*/  MOV R92, R32 ;  /* 0x00000020005c7202 */ /* 0x000fe20000000f00 */
[----:B------:R-:W-:Y:S02]  /*e020*/  IMAD.MOV.U32 R112, RZ, RZ, R33 ;  /* 0x000000ffff707224 */ /* 0x000fe400078e0021 */
[----:B------:R-:W-:Y:S01]  /*e030*/  IMAD.MOV.U32 R113, RZ, RZ, R35 ;  /* 0x000000ffff717224 */ /* 0x000fe200078e0023 */
[----:B-----5:R-:W-:Y:S01]  /*e040*/  F2FP.BF16.PACK_AB R7, R208, R209 ;  /* 0x000000d1d007723e */ /* 0x020fe200000010ff */
[----:B------:R-:W-:-:S02]  /*e050*/  FFMA.FTZ R9, R106, c[0x0][0x23c], -R8 ;  /* 0x00008f006a097a23 */ /* 0x000fc40000010808 */
[----:B------:R-:W-:Y:S02]  /*e060*/  IMAD.MOV.U32 R106, RZ, RZ, R127 ;  /* 0x000000ffff6a7224 */ /* 0x000fe400078e007f */
[----:B------:R1:W4:Y:S01]  /*e070*/  MUFU.EX2 R202, R9 ;  /* 0x0000000900ca7308 */ /* 0x0003220000000800 */
[----:B------:R-:W-:Y:S01]  /*e080*/  IMAD.MOV.U32 R127, RZ, RZ, R93 ;  /* 0x000000ffff7f7224 */ /* 0x000fe200078e005d */
[----:B---3--:R-:W-:Y:S01]  /*e090*/  HMMA.16816.F32.BF16 R84, R4, R28, R204 ;  /* 0x0000001c0454723c */ /* 0x008fe200000418cc */
[----:B------:R-:W-:Y:S02]  /*e0a0*/  IMAD.MOV.U32 R93, RZ, RZ, R34 ;  /* 0x000000ffff5d7224 */ /* 0x000fe400078e0022 */
[----:B------:R-:W3:Y:S01]  /*e0b0*/  LDSM.16.MT88.4 R32, [R222+0xb400] ;  /* 0x00b40000de20783b */ /* 0x000ee20000004200 */
[----:B------:R-:W-:Y:S02]  /*e0c0*/  IMAD.MOV.U32 R175, RZ, RZ, R16 ;  /* 0x000000ffffaf7224 */ /* 0x000fe400078e0010 */
[----:B------:R-:W-:-:S02]  /*e0d0*/  IMAD.MOV.U32 R146, RZ, RZ, R201 ;  /* 0x000000ffff927224 */ /* 0x000fc400078e00c9 */
[C---:B------:R-:W-:Y:S01]  /*e0e0*/  HMMA.16816.F32.BF16 R140, R4.reuse, R30, R196 ;  /* 0x0000001e048c723c */ /* 0x040fe200000418c4 */
[----:B------:R-:W-:Y:S02]  /*e0f0*/  IMAD.MOV.U32 R125, RZ, RZ, R115 ;  /* 0x000000ffff7d7224 */ /* 0x000fe400078e0073 */
[----:B------:R-:W-:Y:S02]  /*e100*/  IMAD.MOV.U32 R114, RZ, RZ, R136 ;  /* 0x000000ffff727224 */ /* 0x000fe400078e0088 */
[----:B------:R-:W-:Y:S02]  /*e110*/  IMAD.MOV.U32 R37, RZ, RZ, R137 ;  /* 0x000000ffff257224 */ /* 0x000fe400078e0089 */
[----:B-1----:R-:W-:Y:S01]  /*e120*/  FFMA.FTZ R9, R107, c[0x0][0x23c], -R8 ;  /* 0x00008f006b097a23 */ /* 0x002fe20000010808 */
[----:B------:R-:W-:Y:S01]  /*e130*/  HMMA.16816.F32.BF16 R128, R4, R20, R184 ;  /* 0x000000140480723c */ /* 0x000fe200000418b8 */
[----:B------:R-:W-:Y:S02]  /*e140*/  IMAD.MOV.U32 R107, RZ, RZ, R17 ;  /* 0x000000ffff6b7224 */ /* 0x000fe400078e0011 */
[----:B------:R1:W-:Y:S01]  /*e150*/  MUFU.EX2 R203, R9 ;  /* 0x0000000900cb7308 */ /* 0x0003e20000000800 */
[----:B------:R-:W5:Y:S01]  /*e160*/  LDSM.16.MT88.4 R16, [R222+0xa400] ;  /* 0x00a40000de10783b */ /* 0x000f620000004200 */
[----:B------:R-:W-:-:S02]  /*e170*/  IMAD.MOV.U32 R115, RZ, RZ, R138 ;  /* 0x000000ffff737224 */ /* 0x000fc400078e008a */
[----:B------:R-:W-:Y:S01]  /*e180*/  IMAD.MOV.U32 R38, RZ, RZ, R139 ;  /* 0x000000ffff267224 */ /* 0x000fe200078e008b */
[C---:B--2---:R-:W-:Y:S01]  /*e190*/  HMMA.16816.F32.BF16 R132, R4.reuse, R26, R132 ;  /* 0x0000001a0484723c */ /* 0x044fe20000041884 */
[----:B------:R-:W-:Y:S02]  /*e1a0*/  IMAD.MOV.U32 R187, RZ, RZ, R124 ;  /* 0x000000ffffbb7224 */ /* 0x000fe400078e007c */
[----:B------:R-:W-:Y:S02]  /*e1b0*/  IMAD.MOV.U32 R186, RZ, RZ, R125 ;  /* 0x000000ffffba7224 */ /* 0x000fe400078e007d */
[----:B------:R-:W-:Y:S02]  /*e1c0*/  IMAD.MOV.U32 R185, RZ, RZ, R126 ;  /* 0x000000ffffb97224 */ /* 0x000fe400078e007e */
[----:B------:R-:W-:Y:S01]  /*e1d0*/  IMAD.MOV.U32 R205, RZ, RZ, R127 ;  /* 0x000000ffffcd7224 */ /* 0x000fe200078e007f */
[----:B------:R-:W-:Y:S01]  /*e1e0*/  HMMA.16816.F32.BF16 R136, R4, R24, R192 ;  /* 0x000000180488723c */ /* 0x000fe200000418c0 */
[----:B------:R-:W-:-:S02]  /*e1f0*/  IMAD.MOV.U32 R206, RZ, RZ, R112 ;  /* 0x000000ffffce7224 */ /* 0x000fc400078e0070 */
[----:B-1----:R-:W-:Y:S02]  /*e200*/  FFMA.FTZ R9, R180, c[0x0][0x23c], -R8 ;  /* 0x00008f00b4097a23 */ /* 0x002fe40000010808 */
[----:B------:R-:W-:Y:S02]  /*e210*/  IMAD.MOV.U32 R184, RZ, RZ, R113 ;  /* 0x000000ffffb87224 */ /* 0x000fe400078e0071 */
[----:B------:R1:W-:Y:S01]  /*e220*/  MUFU.EX2 R204, R9 ;  /* 0x0000000900cc7308 */ /* 0x0003e20000000800 */
[----:B------:R-:W-:Y:S01]  /*e230*/  HMMA.16816.F32.BF16 R124, R4, R22, R176 ;  /* 0x00000016047c723c */ /* 0x000fe200000418b0 */
[----:B------:R-:W-:Y:S02]  /*e240*/  IMAD.MOV.U32 R157, RZ, RZ, R93 ;  /* 0x000000ffff9d7224 */ /* 0x000fe400078e005d */
[----:B------:R-:W-:Y:S02]  /*e250*/  IMAD.MOV.U32 R173, RZ, RZ, R38 ;  /* 0x000000ffffad7224 */ /* 0x000fe400078e0026 */
[----:B------:R-:W-:-:S02]  /*e260*/  IMAD.MOV.U32 R207, RZ, RZ, R146 ;  /* 0x000000ffffcf7224 */ /* 0x000fc400078e0092 */
[----:B------:R-:W-:Y:S01]  /*e270*/  IMAD.MOV.U32 R176, RZ, RZ, R115 ;  /* 0x000000ffffb07224 */ /* 0x000fe200078e0073 */
[----:B------:R-:W-:Y:S01]  /*e280*/  HMMA.16816.F32.BF16 R108, R4, R14, R108 ;  /* 0x0000000e046c723c */ /* 0x000fe2000004186c */
[----:B------:R-:W-:Y:S02]  /*e290*/  IMAD.MOV.U32 R177, RZ, RZ, R94 ;  /* 0x000000ffffb17224 */ /* 0x000fe400078e005e */
[----:B------:R-:W-:Y:S02]  /*e2a0*/  IMAD.MOV.U32 R172, RZ, RZ, R147 ;  /* 0x000000ffffac7224 */ /* 0x000fe400078e0093 */
[----:B-1----:R-:W-:-:S03]  /*e2b0*/  FFMA.FTZ R9, R181, c[0x0][0x23c], -R3 ;  /* 0x00008f00b5097a23 */ /* 0x002fc60000010803 */
[C---:B---3--:R-:W-:Y:S01]  /*e2c0*/  HMMA.16816.F32.BF16 R76, R4.reuse, R34, R76 ;  /* 0x00000022044c723c */ /* 0x048fe2000004184c */
[----:B------:R1:W-:Y:S07]  /*e2d0*/  MUFU.EX2 R201, R9 ;  /* 0x0000000900c97308 */ /* 0x0003ee0000000800 */
[C---:B-----5:R-:W-:Y:S08]  /*e2e0*/  HMMA.16816.F32.BF16 R120, R4.reuse, R16, R120 ;  /* 0x000000100478723c */ /* 0x060ff00000041878 */
[----:B------:R-:W-:Y:S01]  /*e2f0*/  HMMA.16816.F32.BF16 R116, R4, R18, R116 ;  /* 0x000000120474723c */ /* 0x000fe20000041874 */
[----:B-1----:R-:W-:-:S04]  /*e300*/  FFMA.FTZ R9, R182, c[0x0][0x23c], -R3 ;  /* 0x00008f00b6097a23 */ /* 0x002fc80000010803 */
[----:B------:R1:W2:Y:S02]  /*e310*/  MUFU.EX2 R200, R9 ;  /* 0x0000000900c87308 */ /* 0x0002a40000000800 */
[----:B-1----:R-:W-:-:S06]  /*e320*/  FFMA.FTZ R9, R183, c[0x0][0x23c], -R3 ;  /* 0x00008f00b7097a23 */ /* 0x002fcc0000010803 */
[----:B------:R1:W-:Y:S02]  /*e330*/  MUFU.EX2 R199, R9 ;  /* 0x0000000900c77308 */ /* 0x0003e40000000800 */
[----:B-1----:R-:W-:Y:S01]  /*e340*/  FFMA.FTZ R9, R188, c[0x0][0x23c], -R3 ;  /* 0x00008f00bc097a23 */ /* 0x002fe20000010803 */
[----:B------:R-:W-:Y:S02]  /*e350*/  MOV R188, R114 ;  /* 0x0000007200bc7202 */ /* 0x000fe40000000f00 */
[----:B------:R-:W-:Y:S03]  /*e360*/  HMMA.16816.F32.BF16 R112, R4, R12, R168 ;  /* 0x0000000c0470723c */ /* 0x000fe600000418a8 */
[----:B------:R1:W3:Y:S04]  /*e370*/  MUFU.EX2 R198, R9 ;  /* 0x0000000900c67308 */ /* 0x0002e80000000800 */
[----:B------:R-:W-:Y:S01]  /*e380*/  IMAD.MOV.U32 R169, RZ, RZ, R92 ;  /* 0x000000ffffa97224 */ /* 0x000fe200078e005c */
[----:B------:R-:W-:Y:S01]  /*e390*/  MOV R170, R37 ;  /* 0x0000002500aa7202 */ /* 0x000fe20000000f00 */
[----:B------:R-:W-:-:S02]  /*e3a0*/  IMAD.MOV.U32 R168, RZ, RZ, R95 ;  /* 0x000000ffffa87224 */ /* 0x000fc400078e005f */
[----:B------:R-:W-:Y:S01]  /*e3b0*/  HMMA.16816.F32.BF16 R92, R4, R32, R164 ;  /* 0x00000020045c723c */ /* 0x000fe200000418a4 */
[----:B------:R-:W-:Y:S02]  /*e3c0*/  IMAD.MOV.U32 R171, RZ, RZ, R145 ;  /* 0x000000ffffab7224 */ /* 0x000fe400078e0091 */
[----:B-1----:R-:W-:-:S04]  /*e3d0*/  FFMA.FTZ R9, R210, c[0x0][0x23c], -R2 ;  /* 0x00008f00d2097a23 */ /* 0x002fc80000010802 */
[----:B----4-:R-:W-:Y:S01]  /*e3e0*/  F2FP.BF16.PACK_AB R4, R202, R238 ;  /* 0x000000eeca04723e */ /* 0x010fe200000010ff */
[----:B------:R-:W-:Y:S01]  /*e3f0*/  IMAD.MOV.U32 R167, RZ, RZ, R36 ;  /* 0x000000ffffa77224 */ /* 0x000fe200078e0024 */
[----:B--2---:R-:W-:Y:S01]  /*e400*/  F2FP.BF16.PACK_AB R5, R200, R201 ;  /* 0x000000c9c805723e */ /* 0x004fe200000010ff */
[----:B------:R1:W-:Y:S01]  /*e410*/  MUFU.EX2 R197, R9 ;  /* 0x0000000900c57308 */ /* 0x0003e20000000800 */
[----:B------:R-:W2:Y:S01]  /*e420*/  LDSM.16.MT88.4 R36, [R220+0x9800] ;  /* 0x00980000dc24783b */ /* 0x000ea20000004200 */
[----:B------:R-:W-:Y:S01]  /*e430*/  F2FP.BF16.PACK_AB R6, R204, R203 ;  /* 0x000000cbcc06723e */ /* 0x000fe200000010ff */
[----:B------:R-:W-:Y:S01]  /*e440*/  IMAD.MOV.U32 R210, RZ, RZ, R161 ;  /* 0x000000ffffd27224 */ /* 0x000fe200078e00a1 */
[----:B---3--:R-:W-:-:S07]  /*e450*/  F2FP.BF16.PACK_AB R7, R198, R199 ;  /* 0x000000c7c607723e */ /* 0x008fce00000010ff */
[----:B------:R-:W-:Y:S01]  /*e460*/  HMMA.16816.F32.BF16 R88, R4, R28, R88 ;  /* 0x0000001c0458723c */ /* 0x000fe20000041858 */
[----:B-1----:R-:W-:-:S07]  /*e470*/  FFMA.FTZ R9, R191, c[0x0][0x23c], -R2 ;  /* 0x00008f00bf097a23 */ /* 0x002fce0000010802 */
[C---:B------:R-:W-:Y:S01]  /*e480*/  HMMA.16816.F32.BF16 R80, R4.reuse, R30, R152 ;  /* 0x0000001e0450723c */ /* 0x040fe20000041898 */
[----:B------:R1:W3:Y:S01]  /*e490*/  MUFU.EX2 R196, R9 ;  /* 0x0000000900c47308 */ /* 0x0002e20000000800 */
[----:B------:R-:W4:Y:S06]  /*e4a0*/  LDSM.16.MT88.4 R28, [R222+0x9800] ;  /* 0x00980000de1c783b */ /* 0x000f2c0000004200 */
[C---:B------:R-:W-:Y:S08]  /*e4b0*/  HMMA.16816.F32.BF16 R40, R4.reuse, R12, R40 ;  /* 0x0000000c0428723c */ /* 0x040ff00000041828 */
[C---:B------:R-:W-:Y:S01]  /*e4c0*/  HMMA.16816.F32.BF16 R48, R4.reuse, R14, R48 ;  /* 0x0000000e0430723c */ /* 0x040fe20000041830 */
[--C-:B-1----:R-:W-:Y:S01]  /*e4d0*/  FFMA.FTZ R9, R189, c[0x0][0x23c], -R2.reuse ;  /* 0x00008f00bd097a23 */ /* 0x102fe20000010802 */
[----:B------:R-:W-:Y:S03]  /*e4e0*/  LDSM.16.MT88.4 R12, [R220+0xb800] ;  /* 0x00b80000dc0c783b */ /* 0x000fe60000004200 */
[----:B------:R1:W-:Y:S03]  /*e4f0*/  MUFU.EX2 R195, R9 ;  /* 0x0000000900c37308 */ /* 0x0003e60000000800 */
[C---:B------:R-:W-:Y:S08]  /*e500*/  HMMA.16816.F32.BF16 R72, R4.reuse, R24, R72 ;  /* 0x000000180448723c */ /* 0x040ff00000041848 */
[----:B------:R-:W-:Y:S01]  /*e510*/  HMMA.16816.F32.BF16 R68, R4, R26, R148 ;  /* 0x0000001a0444723c */ /* 0x000fe20000041894 */
[----:B------:R-:W5:Y:S01]  /*e520*/  LDSM.16.MT88.4 R24, [R220+0xa800] ;  /* 0x00a80000dc18783b */ /* 0x000f620000004200 */
[----:B-1----:R-:W-:-:S06]  /*e530*/  FFMA.FTZ R9, R190, c[0x0][0x23c], -R2 ;  /* 0x00008f00be097a23 */ /* 0x002fcc0000010802 */
[C---:B------:R-:W-:Y:S01]  /*e540*/  HMMA.16816.F32.BF16 R64, R4.reuse, R20, R64 ;  /* 0x000000140440723c */ /* 0x040fe20000041840 */
[----:B------:R1:W1:Y:S07]  /*e550*/  MUFU.EX2 R194, R9 ;  /* 0x0000000900c27308 */ /* 0x00026e0000000800 */
[C---:B------:R-:W-:Y:S01]  /*e560*/  HMMA.16816.F32.BF16 R60, R4.reuse, R22, R60 ;  /* 0x00000016043c723c */ /* 0x040fe2000004183c */
[----:B------:R-:W2:Y:S07]  /*e570*/  LDSM.16.MT88.4 R20, [R222+0xb800] ;  /* 0x00b80000de14783b */ /* 0x000eae0000004200 */
[----:B------:R-:W-:Y:S01]  /*e580*/  HMMA.16816.F32.BF16 R56, R4, R16, R56 ;  /* 0x000000100438723c */ /* 0x000fe20000041838 */
[----:B-1----:R-:W-:-:S02]  /*e590*/  FFMA.FTZ R9, R215, c[0x0][0x23c], -R0 ;  /* 0x00008f00d7097a23 */ /* 0x002fc40000010800 */
[----:B------:R-:W-:Y:S02]  /*e5a0*/  IMAD.MOV.U32 R215, RZ, RZ, R163 ;  /* 0x000000ffffd77224 */ /* 0x000fe400078e00a3 */
[----:B------:R1:W-:Y:S03]  /*e5b0*/  MUFU.EX2 R193, R9 ;  /* 0x0000000900c17308 */ /* 0x0003e60000000800 */
[C---:B------:R-:W-:Y:S01]  /*e5c0*/  HMMA.16816.F32.BF16 R44, R4.reuse, R18, R44 ;  /* 0x00000012042c723c */ /* 0x040fe2000004182c */
[----:B------:R-:W2:Y:S07]  /*e5d0*/  LDSM.16.MT88.4 R16, [R222+0xa800] ;  /* 0x00a80000de10783b */ /* 0x000eae0000004200 */
[----:B------:R-:W-:Y:S01]  /*e5e0*/  HMMA.16816.F32.BF16 R52, R4, R32, R52 ;  /* 0x000000200434723c */ /* 0x000fe20000041834 */
[----:B-1----:R-:W-:-:S02]  /*e5f0*/  FFMA.FTZ R9, R217, c[0x0][0x23c], -R0 ;  /* 0x00008f00d9097a23 */ /* 0x002fc40000010800 */
[----:B------:R-:W-:-:S05]  /*e600*/  IMAD.MOV.U32 R217, RZ, RZ, R186 ;  /* 0x000000ffffd97224 */ /* 0x000fca00078e00ba */
[----:B------:R-:W-:Y:S01]  /*e610*/  HMMA.16816.F32.BF16 R32, R4, R34, R96 ;  /* 0x000000220420723c */ /* 0x000fe20000041860 */
[----:B------:R1:W1:Y:S06]  /*e620*/  MUFU.EX2 R192, R9 ;  /* 0x0000000900c07308 */ /* 0x00026c0000000800 */
[----:B---3--:R-:W-:Y:S02]  /*e630*/  F2FP.BF16.PACK_AB R4, R196, R197 ;  /* 0x000000c5c404723e */ /* 0x008fe400000010ff */
[----:B------:R-:W-:Y:S01]  /*e640*/  F2FP.BF16.PACK_AB R6, R194, R195 ;  /* 0x000000c3c206723e */ /* 0x000fe200000010ff */
[----:B-1----:R-:W-:Y:S01]  /*e650*/  FFMA.FTZ R9, R214, c[0x0][0x23c], -R0 ;  /* 0x00008f00d6097a23 */ /* 0x002fe20000010800 */
[----:B------:R-:W-:Y:S01]  /*e660*/  F2FP.BF16.PACK_AB R5, R192, R193 ;  /* 0x000000c1c005723e */ /* 0x000fe200000010ff */
[----:B------:R-:W-:-:S02]  /*e670*/  IMAD.MOV.U32 R214, RZ, RZ, R171 ;  /* 0x000000ffffd67224 */ /* 0x000fc400078e00ab */
[----:B------:R1:W-:Y:S02]  /*e680*/  MUFU.EX2 R183, R9 ;  /* 0x0000000900b77308 */ /* 0x0003e40000000800 */
[----:B-1----:R-:W-:Y:S02]  /*e690*/  FFMA.FTZ R9, R213, c[0x0][0x23c], -R0 ;  /* 0x00008f00d5097a23 */ /* 0x002fe40000010800 */
[----:B------:R-:W-:-:S04]  /*e6a0*/  IMAD.MOV.U32 R213, RZ, RZ, R188 ;  /* 0x000000ffffd57224 */ /* 0x000fc800078e00bc */
[----:B------:R1:W3:Y:S02]  /*e6b0*/  MUFU.EX2 R182, R9 ;  /* 0x0000000900b67308 */ /* 0x0002e40000000800 */
[----:B-1----:R-:W-:Y:S01]  /*e6c0*/  FFMA.FTZ R9, R242, c[0x0][0x23c], -R8 ;  /* 0x00008f00f2097a23 */ /* 0x002fe20000010808 */
[----:B---3--:R-:W-:Y:S02]  /*e6d0*/  F2FP.BF16.PACK_AB R7, R182, R183 ;  /* 0x000000b7b607723e */ /* 0x008fe400000010ff */
[----:B------:R-:W-:-:S03]  /*e6e0*/  MOV R242, R176 ;  /* 0x000000b000f27202 */ /* 0x000fc60000000f00 */
[----:B------:R1:W-:Y:S02]  /*e6f0*/  MUFU.EX2 R181, R9 ;  /* 0x0000000900b57308 */ /* 0x0003e40000000800 */
[C---:B--2---:R-:W-:Y:S07]  /*e700*/  HMMA.16816.F32.BF16 R144, R4.reuse, R38, R140 ;  /* 0x000000260490723c */ /* 0x044fee000004188c */
[----:B------:R-:W-:Y:S01]  /*e710*/  IMAD.MOV.U32 R141, RZ, RZ, R177 ;  /* 0x000000ffff8d7224 */ /* 0x000fe200078e00b1 */
[----:B----4-:R-:W-:Y:S01]  /*e720*/  HMMA.16816.F32.BF16 R148, R4, R30, R132 ;  /* 0x0000001e0494723c */ /* 0x010fe20000041884 */
[----:B------:R-:W-:-:S02]  /*e730*/  IMAD.MOV.U32 R142, RZ, RZ, R106 ;  /* 0x000000ffff8e7224 */ /* 0x000fc400078e006a */
[----:B------:R-:W-:Y:S02]  /*e740*/  IMAD.MOV.U32 R143, RZ, RZ, R160 ;  /* 0x000000ffff8f7224 */ /* 0x000fe400078e00a0 */
[----:B-1----:R-:W-:Y:S02]  /*e750*/  FFMA.FTZ R9, R243, c[0x0][0x23c], -R8 ;  /* 0x00008f00f3097a23 */ /* 0x002fe40000010808 */
[----:B------:R-:W-:Y:S01]  /*e760*/  MOV R135, R107 ;  /* 0x0000006b00877202 */ /* 0x000fe20000000f00 */
[----:B------:R-:W-:Y:S01]  /*e770*/  IMAD.MOV.U32 R140, RZ, RZ, R168 ;  /* 0x000000ffff8c7224 */ /* 0x000fe200078e00a8 */
[----:B------:R1:W2:Y:S01]  /*e780*/  MUFU.EX2 R179, R9 ;  /* 0x0000000900b37308 */ /* 0x0002a20000000800 */
[----:B------:R-:W-:Y:S01]  /*e790*/  IMAD.MOV.U32 R134, RZ, RZ, R170 ;  /* 0x000000ffff867224 */ /* 0x000fe200078e00aa */
[----:B------:R-:W-:Y:S01]  /*e7a0*/  HMMA.16816.F32.BF16 R84, R4, R36, R84 ;  /* 0x000000240454723c */ /* 0x000fe20000041854 */
[----:B------:R-:W-:Y:S02]  /*e7b0*/  IMAD.MOV.U32 R243, RZ, RZ, R184 ;  /* 0x000000fffff37224 */ /* 0x000fe400078e00b8 */
[----:B------:R-:W-:-:S05]  /*e7c0*/  IMAD.MOV.U32 R133, RZ, RZ, R187 ;  /* 0x000000ffff857224 */ /* 0x000fca00078e00bb */
[----:B------:R-:W-:Y:S01]  /*e7d0*/  HMMA.16816.F32.BF16 R136, R4, R28, R136 ;  /* 0x0000001c0488723c */ /* 0x000fe20000041888 */
[----:B-1----:R-:W-:Y:S02]  /*e7e0*/  FFMA.FTZ R9, R244, c[0x0][0x23c], -R8 ;  /* 0x00008f00f4097a23 */ /* 0x002fe40000010808 */
[----:B------:R-:W-:-:S05]  /*e7f0*/  IMAD.MOV.U32 R244, RZ, RZ, R185 ;  /* 0x000000fffff47224 */ /* 0x000fca00078e00b9 */
[C---:B-----5:R-:W-:Y:S01]  /*e800*/  HMMA.16816.F32.BF16 R152, R4.reuse, R24, R128 ;  /* 0x000000180498723c */ /* 0x060fe20000041880 */
[----:B------:R1:W-:Y:S07]  /*e810*/  MUFU.EX2 R180, R9 ;  /* 0x0000000900b47308 */ /* 0x0003ee0000000800 */
[C---:B------:R-:W-:Y:S01]  /*e820*/  HMMA.16816.F32.BF16 R188, R4.reuse, R26, R124 ;  /* 0x0000001a04bc723c */ /* 0x040fe2000004187c */
[----:B------:R-:W3:Y:S07]  /*e830*/  LDSM.16.MT88.4 R124, [R220+0x9c00] ;  /* 0x009c0000dc7c783b */ /* 0x000eee0000004200 */
[----:B------:R-:W-:Y:S01]  /*e840*/  HMMA.16816.F32.BF16 R184, R4, R12, R112 ;  /* 0x0000000c04b8723c */ /* 0x000fe20000041870 */
[----:B-1----:R-:W-:-:S02]  /*e850*/  FFMA.FTZ R9, R218, c[0x0][0x23c], -R8 ;  /* 0x00008f00da097a23 */ /* 0x002fc40000010808 */
[----:B------:R-:W-:Y:S02]  /*e860*/  IMAD.MOV.U32 R218, RZ, RZ, R162 ;  /* 0x000000ffffda7224 */ /* 0x000fe400078e00a2 */
[----:B------:R1:W4:Y:S03]  /*e870*/  MUFU.EX2 R178, R9 ;  /* 0x0000000900b27308 */ /* 0x0003260000000800 */
[C---:B------:R-:W-:Y:S08]  /*e880*/  HMMA.16816.F32.BF16 R160, R4.reuse, R14, R108 ;  /* 0x0000000e04a0723c */ /* 0x040ff0000004186c */
[----:B------:R-:W-:Y:S01]  /*e890*/  HMMA.16816.F32.BF16 R108, R4, R20, R92 ;  /* 0x00000014046c723c */ /* 0x000fe2000004185c */
[----:B-1----:R-:W-:Y:S01]  /*e8a0*/  FFMA.FTZ R9, R248, c[0x0][0x23c], -R3 ;  /* 0x00008f00f8097a23 */ /* 0x002fe20000010803 */
[----:B------:R-:W-:-:S06]  /*e8b0*/  MOV R248, R167 ;  /* 0x000000a700f87202 */ /* 0x000fcc0000000f00 */
[C---:B------:R-:W-:Y:S01]  /*e8c0*/  HMMA.16816.F32.BF16 R164, R4.reuse, R16, R120 ;  /* 0x0000001004a4723c */ /* 0x040fe20000041878 */
[----:B------:R1:W-:Y:S07]  /*e8d0*/  MUFU.EX2 R177, R9 ;  /* 0x0000000900b17308 */ /* 0x0003ee0000000800 */
[----:B------:R-:W-:Y:S01]  /*e8e0*/  HMMA.16816.F32.BF16 R96, R4, R22, R76 ;  /* 0x000000160460723c */ /* 0x000fe2000004184c */
[----:B-1----:R-:W-:Y:S02]  /*e8f0*/  FFMA.FTZ R9, R249, c[0x0][0x23c], -R3 ;  /* 0x00008f00f9097a23 */ /* 0x002fe40000010803 */
[----:B------:R-:W-:-:S02]  /*e900*/  IMAD.MOV.U32 R249, RZ, RZ, R169 ;  /* 0x000000fffff97224 */ /* 0x000fc400078e00a9 */
[----:B------:R1:W5:Y:S03]  /*e910*/  MUFU.EX2 R176, R9 ;  /* 0x0000000900b07308 */ /* 0x0003660000000800 */
[----:B------:R-:W-:Y:S07]  /*e920*/  HMMA.16816.F32.BF16 R168, R4, R18, R116 ;  /* 0x0000001204a8723c */ /* 0x000fee0000041874 */
[----:B--2---:R-:W-:-:S02]  /*e930*/  F2FP.BF16.PACK_AB R4, R179, R181 ;  /* 0x000000b5b304723e */ /* 0x004fc400000010ff */
[----:B----4-:R-:W-:Y:S01]  /*e940*/  F2FP.BF16.PACK_AB R6, R178, R180 ;  /* 0x000000b4b206723e */ /* 0x010fe200000010ff */
[----:B-1----:R-:W-:Y:S01]  /*e950*/  FFMA.FTZ R9, R241, c[0x0][0x23c], -R3 ;  /* 0x00008f00f1097a23 */ /* 0x002fe20000010803 */
[----:B-----5:R-:W-:-:S03]  /*e960*/  F2FP.BF16.PACK_AB R5, R176, R177 ;  /* 0x000000b1b005723e */ /* 0x020fc600000010ff */
[----:B------:R1:W-:Y:S02]  /*e970*/  MUFU.EX2 R107, R9 ;  /* 0x00000009006b7308 */ /* 0x0003e40000000800 */
[----:B-1----:R-:W-:-:S06]  /*e980*/  FFMA.FTZ R9, R240, c[0x0][0x23c], -R3 ;  /* 0x00008f00f0097a23 */ /* 0x002fcc0000010803 */
[----:B------:R-:W1:Y:S02]  /*e990*/  MUFU.EX2 R106, R9 ;  /* 0x00000009006a7308 */ /* 0x000e640000000800 */
[----:B-1----:R-:W-:Y:S01]  /*e9a0*/  F2FP.BF16.PACK_AB R7, R106, R107 ;  /* 0x0000006b6a07723e */ /* 0x002fe200000010ff */
[----:B------:R-:W-:Y:S02]  /*e9b0*/  FFMA.FTZ R9, R133, c[0x0][0x23c], -R2 ;  /* 0x00008f0085097a23 */ /* 0x000fe40000010802 */
[----:B------:R-:W-:-:S04]  /*e9c0*/  IMAD.MOV.U32 R133, RZ, RZ, R159 ;  /* 0x000000ffff857224 */ /* 0x000fc800078e009f */
[C---:B------:R-:W-:Y:S01]  /*e9d0*/  HMMA.16816.F32.BF16 R68, R4.reuse, R30, R68 ;  /* 0x0000001e0444723c */ /* 0x040fe20000041844 */
[----:B------:R1:W-:Y:S07]  /*e9e0*/  MUFU.EX2 R31, R9 ;  /* 0x00000009001f7308 */ /* 0x0003ee0000000800 */
[C---:B------:R-:W-:Y:S08]  /*e9f0*/  HMMA.16816.F32.BF16 R128, R4.reuse, R28, R72 ;  /* 0x0000001c0480723c */ /* 0x040ff00000041848 */
[----:B------:R-:W-:Y:S01]  /*ea00*/  HMMA.16816.F32.BF16 R60, R4, R26, R60 ;  /* 0x0000001a043c723c */ /* 0x000fe2000004183c */
[----:B-1----:R-:W-:-:S02]  /*ea10*/  FFMA.FTZ R9, R134, c[0x0][0x23c], -R2 ;  /* 0x00008f0086097a23 */ /* 0x002fc40000010802 */
[----:B------:R-:W-:Y:S02]  /*ea20*/  IMAD.MOV.U32 R134, RZ, RZ, R141 ;  /* 0x000000ffff867224 */ /* 0x000fe400078e008d */
[----:B------:R1:W2:Y:S03]  /*ea30*/  MUFU.EX2 R30, R9 ;  /* 0x00000009001e7308 */ /* 0x0002a60000000800 */
[C---:B------:R-:W-:Y:S08]  /*ea40*/  HMMA.16816.F32.BF16 R64, R4.reuse, R24, R64 ;  /* 0x000000180440723c */ /* 0x040ff00000041840 */
[----:B------:R-:W-:Y:S01]  /*ea50*/  HMMA.16816.F32.BF16 R44, R4, R18, R44 ;  /* 0x00000012042c723c */ /* 0x000fe2000004182c */
[--C-:B-1----:R-:W-:Y:S01]  /*ea60*/  FFMA.FTZ R9, R135, c[0x0][0x23c], -R2.reuse ;  /* 0x00008f0087097a23 */ /* 0x102fe20000010802 */
[----:B------:R-:W-:Y:S01]  /*ea70*/  MOV R135, R140 ;  /* 0x0000008c00877202 */ /* 0x000fe20000000f00 */
[----:B------:R-:W-:-:S05]  /*ea80*/  FFMA.FTZ R2, R249, c[0x0][0x23c], -R2 ;  /* 0x00008f00f9027a23 */ /* 0x000fca0000010802 */
[----:B------:R-:W-:Y:S01]  /*ea90*/  HMMA.16816.F32.BF16 R112, R4, R36, R88 ;  /* 0x000000240470723c */ /* 0x000fe20000041858 */
[----:B------:R-:W-:Y:S01]  /*eaa0*/  IMAD.MOV.U32 R249, RZ, RZ, R143 ;  /* 0x000000fffff97224 */ /* 0x000fe200078e008f */
[----:B------:R-:W-:Y:S01]  /*eab0*/  MUFU.EX2 R29, R9 ;  /* 0x00000009001d7308 */ /* 0x000fe20000000800 */
[----:B--2---:R-:W-:-:S05]  /*eac0*/  F2FP.BF16.PACK_AB R92, R30, R31 ;  /* 0x0000001f1e5c723e */ /* 0x004fca00000010ff */
[C---:B------:R-:W-:Y:S01]  /*ead0*/  HMMA.16816.F32.BF16 R36, R4.reuse, R38, R80 ;  /* 0x000000260424723c */ /* 0x040fe20000041850 */
[----:B------:R-:W1:Y:S01]  /*eae0*/  LDSM.16.MT88.4 R80, [R220+0xbc00] ;  /* 0x00bc0000dc50783b */ /* 0x000e620000004200 */
[----:B------:R2:W4:Y:S06]  /*eaf0*/  MUFU.EX2 R28, R2 ;  /* 0x00000002001c7308 */ /* 0x00052c0000000800 */
[C---:B------:R-:W-:Y:S08]  /*eb00*/  HMMA.16816.F32.BF16 R56, R4.reuse, R16, R56 ;  /* 0x000000100438723c */ /* 0x040ff00000041838 */
[----:B------:R-:W-:Y:S01]  /*eb10*/  HMMA.16816.F32.BF16 R40, R4, R12, R40 ;  /* 0x0000000c0428723c */ /* 0x000fe20000041828 */
[----:B--2---:R-:W-:Y:S01]  /*eb20*/  FFMA.FTZ R2, R248, c[0x0][0x23c], -R0 ;  /* 0x00008f00f8027a23 */ /* 0x004fe20000010800 */
[----:B----4-:R-:W-:Y:S01]  /*eb30*/  F2FP.BF16.PACK_AB R94, R28, R29 ;  /* 0x0000001d1c5e723e */ /* 0x010fe200000010ff */
[----:B------:R-:W-:-:S02]  /*eb40*/  IMAD.MOV.U32 R248, RZ, RZ, R218 ;  /* 0x000000fffff87224 */ /* 0x000fc400078e00da */
[----:B------:R2:W-:Y:S01]  /*eb50*/  MUFU.EX2 R27, R2 ;  /* 0x00000002001b7308 */ /* 0x0005e20000000800 */
[----:B------:R-:W-:Y:S02]  /*eb60*/  IMAD.MOV.U32 R218, RZ, RZ, R244 ;  /* 0x000000ffffda7224 */ /* 0x000fe400078e00f4 */
[C---:B------:R-:W-:Y:S01]  /*eb70*/  HMMA.16816.F32.BF16 R48, R4.reuse, R14, R48 ;  /* 0x0000000e0430723c */ /* 0x040fe20000041830 */
[----:B------:R-:W-:Y:S01]  /*eb80*/  IMAD.MOV.U32 R244, RZ, RZ, R243 ;  /* 0x000000fffff47224 */ /* 0x000fe200078e00f3 */
[----:B------:R-:W-:Y:S01]  /*eb90*/  MOV R243, R242 ;  /* 0x000000f200f37202 */ /* 0x000fe20000000f00 */
[----:B------:R-:W-:Y:S02]  /*eba0*/  IMAD.MOV.U32 R242, RZ, RZ, R214 ;  /* 0x000000fffff27224 */ /* 0x000fe400078e00d6 */
[----:B------:R-:W-:Y:S02]  /*ebb0*/  IMAD.MOV.U32 R214, RZ, RZ, R172 ;  /* 0x000000ffffd67224 */ /* 0x000fe400078e00ac */
[----:B------:R-:W-:Y:S01]  /*ebc0*/  IMAD.MOV.U32 R172, RZ, RZ, R173 ;  /* 0x000000ffffac7224 */ /* 0x000fe200078e00ad */
[----:B------:R-:W-:Y:S01]  /*ebd0*/  HMMA.16816.F32.BF16 R52, R4, R20, R52 ;  /* 0x000000140434723c */ /* 0x000fe20000041834 */
[----:B------:R-:W-:-:S02]  /*ebe0*/  IMAD.MOV.U32 R173, RZ, RZ, R174 ;  /* 0x000000ffffad7224 */ /* 0x000fc400078e00ae */
[----:B------:R-:W-:Y:S01]  /*ebf0*/  IMAD.MOV.U32 R174, RZ, RZ, R175 ;  /* 0x000000ffffae7224 */ /* 0x000fe200078e00af */
[----:B------:R-:W-:Y:S01]  /*ec00*/  MOV R175, R156 ;  /* 0x0000009c00af7202 */ /* 0x000fe20000000f00 */
[----:B------:R-:W-:Y:S02]  /*ec10*/  IMAD.MOV.U32 R240, RZ, RZ, R218 ;  /* 0x000000fffff07224 */ /* 0x000fe400078e00da */
[----:B--2---:R-:W-:Y:S01]  /*ec20*/  FFMA.FTZ R2, R142, c[0x0][0x23c], -R0 ;  /* 0x00008f008e027a23 */ /* 0x004fe20000010800 */
[----:B------:R-:W-:Y:S01]  /*ec30*/  HMMA.16816.F32.BF16 R32, R4, R22, R32 ;  /* 0x000000160420723c */ /* 0x000fe20000041820 */
[----:B------:R-:W-:Y:S01]  /*ec40*/  LDSM.16.MT88.4 R140, [R222+0x9c00] ;  /* 0x009c0000de8c783b */ /* 0x000fe20000004200 */
[----:B------:R-:W-:Y:S01]  /*ec50*/  IMAD.MOV.U32 R241, RZ, RZ, R244 ;  /* 0x000000fffff17224 */ /* 0x000fe200078e00f4 */
[----:B------:R2:W4:Y:S01]  /*ec60*/  MUFU.EX2 R26, R2 ;  /* 0x00000002001a7308 */ /* 0x0005220000000800 */
[----:B------:R-:W-:Y:S01]  /*ec70*/  IMAD.MOV.U32 R218, RZ, RZ, R172 ;  /* 0x000000ffffda7224 */ /* 0x000fe200078e00ac */
[----:B------:R-:W5:Y:S01]  /*ec80*/  LDSM.16.MT88.4 R4, [R222+0xbc00] ;  /* 0x00bc0000de04783b */ /* 0x000f620000004200 */
[----:B------:R-:W-:-:S04]  /*ec90*/  IMAD.MOV.U32 R244, RZ, RZ, R174 ;  /* 0x000000fffff47224 */ /* 0x000fc800078e00ae */
[----:B------:R-:W-:-:S04]  /*eca0*/  FFMA.FTZ R10, R244, R10, R247 ;  /* 0x0000000af40a7223 */ /* 0x000fc800000100f7 */
[----:B------:R-:W-:Y:S02]  /*ecb0*/  FADD.FTZ R10, R246, R10 ;  /* 0x0000000af60a7221 */ /* 0x000fe40000010000 */
[--C-:B--2---:R-:W-:Y:S01]  /*ecc0*/  FFMA.FTZ R2, R157, c[0x0][0x23c], -R0.reuse ;  /* 0x00008f009d027a23 */ /* 0x104fe20000010800 */
[----:B----4-:R-:W-:Y:S01]  /*ecd0*/  F2FP.BF16.PACK_AB R93, R26, R27 ;  /* 0x0000001b1a5d723e */ /* 0x010fe200000010ff */
[----:B------:R-:W-:Y:S02]  /*ece0*/  FFMA.FTZ R0, R158, c[0x0][0x23c], -R0 ;  /* 0x00008f009e007a23 */ /* 0x000fe40000010800 */
[----:B------:R-:W-:Y:S01]  /*ecf0*/  LDSM.16.MT88.4 R156, [R220+0xac00] ;  /* 0x00ac0000dc9c783b */ /* 0x000fe20000004200 */
[----:B------:R-:W-:Y:S08]  /*ed00*/  MUFU.EX2 R25, R2 ;  /* 0x0000000200197308 */ /* 0x000ff00000000800 */
[----:B------:R2:W4:Y:S02]  /*ed10*/  MUFU.EX2 R24, R0 ;  /* 0x0000000000187308 */ /* 0x0005240000000800 */
[----:B--2---:R-:W-:Y:S01]  /*ed20*/  FFMA.FTZ R0, R134, c[0x0][0x23c], -R8 ;  /* 0x00008f0086007a23 */ /* 0x004fe20000010808 */
[----:B----4-:R-:W-:Y:S01]  /*ed30*/  F2FP.BF16.PACK_AB R95, R24, R25 ;  /* 0x00000019185f723e */ /* 0x010fe200000010ff */
[----:B------:R-:W-:-:S04]  /*ed40*/  IMAD.MOV.U32 R134, RZ, RZ, R135 ;  /* 0x000000ffff867224 */ /* 0x000fc800078e0087 */
[----:B------:R2:W-:Y:S01]  /*ed50*/  MUFU.EX2 R19, R0 ;  /* 0x0000000000137308 */ /* 0x0005e20000000800 */
[----:B------:R-:W-:Y:S02]  /*ed60*/  IMAD.MOV.U32 R135, RZ, RZ, R248 ;  /* 0x000000ffff877224 */ /* 0x000fe400078e00f8 */
[----:B------:R-:W-:Y:S01]  /*ed70*/  IMAD.MOV.U32 R248, RZ, RZ, R173 ;  /* 0x000000fffff87224 */ /* 0x000fe200078e00ad */
[C---:B---3--:R-:W-:Y:S08]  /*ed80*/  HMMA.16816.F32.BF16 R116, R92.reuse, R124, R84 ;  /* 0x0000007c5c74723c */ /* 0x048ff00000041854 */
[----:B------:R-:W-:Y:S01]  /*ed90*/  HMMA.16816.F32.BF16 R120, R92, R126, R144 ;  /* 0x0000007e5c78723c */ /* 0x000fe20000041890 */
[----:B--2---:R-:W-:Y:S01]  /*eda0*/  FFMA.FTZ R0, R249, c[0x0][0x23c], -R8 ;  /* 0x00008f00f9007a23 */ /* 0x004fe20000010808 */
[----:B------:R-:W-:Y:S01]  /*edb0*/  MOV R249, R242 ;  /* 0x000000f200f97202 */ /* 0x000fe20000000f00 */
[----:B------:R-:W-:-:S02]  /*edc0*/  IMAD.MOV.U32 R242, RZ, RZ, R175 ;  /* 0x000000fffff27224 */ /* 0x000fc400078e00af */
[----:B------:R-:W2:Y:S01]  /*edd0*/  LDSM.16.MT88.4 R172, [R222+0xac00] ;  /* 0x00ac0000deac783b */ /* 0x000ea20000004200 */
[----:B------:R3:W4:Y:S01]  /*ede0*/  MUFU.EX2 R16, R0 ;  /* 0x0000000000107308 */ /* 0x0007220000000800 */
[----:B------:R-:W-:Y:S01]  /*edf0*/  FFMA.FTZ R2, R242, R101, R243 ;  /* 0x00000065f2027223 */ /* 0x000fe200000100f3 */
[----:B-1----:R-:W-:Y:S03]  /*ee00*/  HMMA.16816.F32.BF16 R72, R92, R80, R184 ;  /* 0x000000505c48723c */ /* 0x002fe600000418b8 */
[----:B------:R-:W-:-:S04]  /*ee10*/  FADD.FTZ R2, R217, R2 ;  /* 0x00000002d9027221 */ /* 0x000fc80000010000 */
[----:B------:R-:W-:Y:S01]  /*ee20*/  FADD.FTZ R2, R210, R2 ;  /* 0x00000002d2027221 */ /* 0x000fe20000010000 */
[----:B------:R-:W-:Y:S01]  /*ee30*/  HMMA.16816.F32.BF16 R76, R92, R82, R160 ;  /* 0x000000525c4c723c */ /* 0x000fe200000418a0 */
[----:B---3--:R-:W-:-:S07]  /*ee40*/  FFMA.FTZ R0, R133, c[0x0][0x23c], -R8 ;  /* 0x00008f0085007a23 */ /* 0x008fce0000010808 */
[----:B-----5:R-:W-:Y:S01]  /*ee50*/  HMMA.16816.F32.BF16 R88, R92, R4, R108 ;  /* 0x000000045c58723c */ /* 0x020fe2000004186c */
[----:B------:R1:W-:Y:S02]  /*ee60*/  MUFU.EX2 R17, R0 ;  /* 0x0000000000117308 */ /* 0x0003e40000000800 */
[----:B-1----:R-:W-:-:S05]  /*ee70*/  FFMA.FTZ R0, R134, c[0x0][0x23c], -R8 ;  /* 0x00008f0086007a23 */ /* 0x002fca0000010808 */
[C---:B--2---:R-:W-:Y:S01]  /*ee80*/  HMMA.16816.F32.BF16 R164, R92.reuse, R172, R164 ;  /* 0x000000ac5ca4723c */ /* 0x044fe200000418a4 */
[----:B------:R1:W-:Y:S07]  /*ee90*/  MUFU.EX2 R18, R0 ;  /* 0x0000000000127308 */ /* 0x0003ee0000000800 */
[----:B------:R-:W-:Y:S01]  /*eea0*/  HMMA.16816.F32.BF16 R168, R92, R174, R168 ;  /* 0x000000ae5ca8723c */ /* 0x000fe200000418a8 */
[----:B-1----:R-:W-:-:S07]  /*eeb0*/  FFMA.FTZ R0, R135, c[0x0][0x23c], -R3 ;  /* 0x00008f0087007a23 */ /* 0x002fce0000010803 */
        /* <DEDUP_REMOVED lines=8> */
[----:B-1----:R-:W-:-:S06]  /*ef40*/  FFMA.FTZ R0, R241, c[0x0][0x23c], -R3 ;  /* 0x00008f00f1007a23 */ /* 0x002fcc0000010803 */
[----:B----4-:R-:W-:Y:S01]  /*ef50*/  F2FP.BF16.PACK_AB R96, R16, R19 ;  /* 0x000000131060723e */ /* 0x010fe200000010ff */
[----:B------:R-:W-:Y:S01]  /*ef60*/  FFMA.FTZ R3, R249, c[0x0][0x23c], -R3 ;  /* 0x00008f00f9037a23 */ /* 0x000fe20000010803 */
[----:B--2---:R-:W-:Y:S01]  /*ef70*/  F2FP.BF16.PACK_AB R97, R13, R12 ;  /* 0x0000000c0d61723e */ /* 0x004fe200000010ff */
[----:B------:R1:W-:Y:S01]  /*ef80*/  MUFU.EX2 R14, R0 ;  /* 0x00000000000e7308 */ /* 0x0003e20000000800 */
[----:B------:R-:W-:-:S07]  /*ef90*/  F2FP.BF16.PACK_AB R98, R18, R17 ;  /* 0x000000111262723e */ /* 0x000fce00000010ff */
[----:B------:R2:W3:Y:S01]  /*efa0*/  MUFU.EX2 R15, R3 ;  /* 0x00000003000f7308 */ /* 0x0004e20000000800 */
[----:B-1----:R-:W-:-:S04]  /*efb0*/  FFMA.FTZ R0, R214, R100, R213 ;  /* 0x00000064d6007223 */ /* 0x002fc800000100d5 */
[----:B------:R-:W-:Y:S02]  /*efc0*/  FADD.FTZ R0, R215, R0 ;  /* 0x00000000d7007221 */ /* 0x000fe40000010000 */
[----:B--2---:R-:W-:Y:S01]  /*efd0*/  FFMA.FTZ R3, R218, R11, R248 ;  /* 0x0000000bda037223 */ /* 0x004fe200000100f8 */
[----:B---3--:R-:W-:Y:S01]  /*efe0*/  F2FP.BF16.PACK_AB R99, R15, R14 ;  /* 0x0000000e0f63723e */ /* 0x008fe200000010ff */
[----:B------:R-:W-:Y:S02]  /*eff0*/  FADD.FTZ R0, R205, R0 ;  /* 0x00000000cd007221 */ /* 0x000fe40000010000 */
        /* <DEDUP_REMOVED lines=70> */
[----:B------:R1:W-:Y:S02]  /*f460*/  STL [R1+0xc], R2 ;  /* 0x00000c0201007387 */ /* 0x0003e40000100800 */
.L_x_695:
[----:B------:R-:W-:-:S13]  /*f470*/  ISETP.GT.AND P0, PT, R236, UR8, PT ;  /* 0x00000008ec007c0c */ /* 0x000fda000bf04270 */
[----:B------:R-:W-:Y:S05]  /*f480*/  @!P0 BRA `(.L_x_698) ;  /* 0x000048d000008947 */ /* 0x000fea0003800000 */
[----:B------:R-:W2:Y:S01]  /*f490*/  LDL.LU.64 R6, [R1+0x18] ;  /* 0x0000180001067983 */ /* 0x000ea20000300a00 */
[----:B------:R-:W-:Y:S01]  /*f4a0*/  UMOV UR6, 0x5 ;  /* 0x0000000500067882 */ /* 0x000fe20000000000 */
[----:B------:R-:W-:Y:S01]  /*f4b0*/  MOV R100, R105 ;  /* 0x0000006900647202 */ /* 0x000fe20000000f00 */
[----:B------:R-:W-:Y:S01]  /*f4c0*/  ULDC.64 UR4, c[0x0][0x1a0] ;  /* 0x0000680000047ab9 */ /* 0x000fe20000000a00 */
[----:B-1----:R-:W2:Y:S01]  /*f4d0*/  LDL.LU.64 R4, [R1+0x48] ;  /* 0x0000480001047983 */ /* 0x002ea20000300a00 */
        /* <DEDUP_REMOVED lines=10> */
.L_x_701:
        /* <DEDUP_REMOVED lines=25> */
.L_x_699:
[----:B------:R-:W2:Y:S01]  /*f710*/  LDL.64 R6, [R1+0x18] ;  /* 0x0000180001067983 */ /* 0x000ea20000100a00 */
[----:B------:R-:W-:Y:S04]  /*f720*/  DEPBAR.LE SB0, 0x0 ;  /* 0x000080000000791a */ /* 0x000fe80000000000 */
[----:B------:R-:W-:Y:S01]  /*f730*/  IADD3 R235, R236, -0x1, RZ ;  /* 0xffffffffeceb7810 */ /* 0x000fe20007ffe0ff */
[----:B------:R-:W-:Y:S03]  /*f740*/  BAR.SYNC.DEFER_BLOCKING 0x0 ;  /* 0x0000000000007b1d */ /* 0x000fe60000010000 */
[----:B------:R-:W-:Y:S01]  /*f750*/  SHF.R.S32.HI R2, RZ, 0x1f, R235 ;  /* 0x0000001fff027819 */ /* 0x000fe200000114eb */
[C---:B------:R-:W-:Y:S04]  /*f760*/  IMAD R0, R235.reuse, UR11, RZ ;  /* 0x0000000beb007c24 */ /* 0x040fe8000f8e02ff */
[----:B------:R-:W-:Y:S02]  /*f770*/  IMAD R0, R2, UR12, R0 ;  /* 0x0000000c02007c24 */ /* 0x000fe4000f8e0200 */
[----:B--2---:R-:W-:Y:S05]  /*f780*/  IMAD.WIDE.U32 R8, R235, UR12, R6 ;  /* 0x0000000ceb087c25 */ /* 0x004fea000f8e0006 */
[----:B-1----:R-:W-:Y:S02]  /*f790*/  LEA R4, P1, R8, c[0x0][0x170], 0x1 ;  /* 0x00005c0008047a11 */ /* 0x002fe400078208ff */
[----:B------:R-:W-:Y:S02]  /*f7a0*/  IADD3 R0, R9, R0, RZ ;  /* 0x0000000009007210 */ /* 0x000fe40007ffe0ff */
[----:B------:R-:W-:Y:S02]  /*f7b0*/  IADD3 R6, P0, R4, UR7, RZ ;  /* 0x0000000704067c10 */ /* 0x000fe4000ff1e0ff */
[----:B------:R-:W-:Y:S04]  /*f7c0*/  LEA.HI.X R5, R8, c[0x0][0x174], R0, 0x1, P1 ;  /* 0x00005d0008057a11 */ /* 0x000fe800008f0c00 */
[----:B------:R-:W-:Y:S01]  /*f7d0*/  IADD3.X R7, R5, UR5, RZ, P0, !PT ;  /* 0x0000000505077c10 */ /* 0x000fe200087fe4ff */
[----:B------:R-:W-:Y:S01]  /*f7e0*/  @!PT LDS RZ, [RZ] ;  /* 0x00000000fffff984 */ /* 0x000fe20000000800 */
[----:B------:R-:W-:Y:S01]  /*f7f0*/  @!PT LDS RZ, [RZ] ;  /* 0x00000000fffff984 */ /* 0x000fe20000000800 */
[----:B------:R-:W-:Y:S01]  /*f800*/  @!PT LDS RZ, [RZ] ;  /* 0x00000000fffff984 */ /* 0x000fe20000000800 */
[----:B------:R1:W-:Y:S01]  /*f810*/  LDGSTS.E.BYPASS.LTC128B.128 [R234+0x9000], [R4.64] ;  /* 0x0900000004ea7fae */ /* 0x0003e2000b901d4e */
[----:B------:R-:W-:Y:S07]  /*f820*/  ISETP.GT.AND P0, PT, R235, UR8, PT ;  /* 0x00000008eb007c0c */ /* 0x000fee000bf04270 */
[----:B------:R1:W-:Y:S08]  /*f830*/  LDGSTS.E.BYPASS.LTC128B.128 [R234+0xa000], [R4.64+0x40] ;  /* 0x0a00004004ea7fae */ /* 0x0003f0000b901d4e */
[----:B------:R1:W-:Y:S08]  /*f840*/  LDGSTS.E.BYPASS.LTC128B.128 [R234+0xb000], [R4.64+0x80] ;  /* 0x0b00008004ea7fae */ /* 0x0003f0000b901d4e */
[----:B------:R1:W-:Y:S08]  /*f850*/  LDGSTS.E.BYPASS.LTC128B.128 [R234+0x9800], [R6.64] ;  /* 0x0980000006ea7fae */ /* 0x0003f0000b901d4e */
[----:B------:R1:W-:Y:S08]  /*f860*/  LDGSTS.E.BYPASS.LTC128B.128 [R234+0xa800], [R6.64+0x40] ;  /* 0x0a80004006ea7fae */ /* 0x0003f0000b901d4e */
[----:B------:R1:W-:Y:S08]  /*f870*/  LDGSTS.E.BYPASS.LTC128B.128 [R234+0xb800], [R6.64+0x80] ;  /* 0x0b80008006ea7fae */ /* 0x0003f0000b901d4e */
[----:B------:R-:W-:Y:S08]  /*f880*/  LDSM.16.M88.4 R64, [R224] ;  /* 0x00000000e040783b */ /* 0x000ff00000000200 */
[----:B------:R-:W1:Y:S08]  /*f890*/  LDSM.16.M88.4 R16, [R221+0x6000] ;  /* 0x00600000dd10783b */ /* 0x000e700000000200 */
[----:B------:R-:W2:Y:S08]  /*f8a0*/  LDSM.16.M88.4 R60, [R224+0x1000] ;  /* 0x00100000e03c783b */ /* 0x000eb00000000200 */
[----:B------:R-:W3:Y:S08]  /*f8b0*/  LDSM.16.M88.4 R32, [R221+0x6400] ;  /* 0x00640000dd20783b */ /* 0x000ef00000000200 */
[----:B------:R-:W0:Y:S08]  /*f8c0*/  LDGDEPBAR ;  /* 0x00000000000079af */ /* 0x000e300000000000 */
[----:B------:R-:W4:Y:S01]  /*f8d0*/  LDSM.16.M88.4 R48, [R221+0x6800] ;  /* 0x00680000dd30783b */ /* 0x000f220000000200 */
[-C--:B-1----:R-:W-:Y:S07]  /*f8e0*/  HMMA.16816.F32.BF16 R4, R64, R16.reuse, RZ ;  /* 0x000000104004723c */ /* 0x082fee00000418ff */
[----:B------:R-:W1:Y:S01]  /*f8f0*/  LDSM.16.M88.4 R108, [R221+0x6c00] ;  /* 0x006c0000dd6c783b */ /* 0x000e620000000200 */
[C---:B--2---:R-:W-:Y:S07]  /*f900*/  HMMA.16816.F32.BF16 R8, R60.reuse, R16, RZ ;  /* 0x000000103c08723c */ /* 0x044fee00000418ff */
[----:B------:R-:W-:Y:S01]  /*f910*/  LDSM.16.M88.4 R176, [R225] ;  /* 0x00000000e1b0783b */ /* 0x000fe20000000200 */
[-C--:B------:R-:W-:Y:S07]  /*f920*/  HMMA.16816.F32.BF16 R12, R60, R18.reuse, RZ ;  /* 0x000000123c0c723c */ /* 0x080fee00000418ff */
[----:B------:R-:W2:Y:S01]  /*f930*/  LDSM.16.M88.4 R180, [R223+0x6000] ;  /* 0x00600000dfb4783b */ /* 0x000ea20000000200 */
[C---:B------:R-:W-:Y:S07]  /*f940*/  HMMA.16816.F32.BF16 R16, R64.reuse, R18, RZ ;  /* 0x000000124010723c */ /* 0x040fee00000418ff */
[----:B------:R-:W5:Y:S01]  /*f950*/  LDSM.16.M88.4 R184, [R225+0x1000] ;  /* 0x00100000e1b8783b */ /* 0x000f620000000200 */
[-C--:B---3--:R-:W-:Y:S07]  /*f960*/  HMMA.16816.F32.BF16 R20, R64, R32.reuse, RZ ;  /* 0x000000204014723c */ /* 0x088fee00000418ff */
[----:B------:R-:W3:Y:S01]  /*f970*/  LDSM.16.M88.4 R188, [R223+0x6400] ;  /* 0x00640000dfbc783b */ /* 0x000ee20000000200 */
[C---:B------:R-:W-:Y:S07]  /*f980*/  HMMA.16816.F32.BF16 R24, R60.reuse, R32, RZ ;  /* 0x000000203c18723c */ /* 0x040fee00000418ff */
[----:B------:R-:W1:Y:S01]  /*f990*/  LDSM.16.M88.4 R192, [R223+0x6800] ;  /* 0x00680000dfc0783b */ /* 0x000e620000000200 */
[-C--:B------:R-:W-:Y:S07]  /*f9a0*/  HMMA.16816.F32.BF16 R28, R60, R34.reuse, RZ ;  /* 0x000000223c1c723c */ /* 0x080fee00000418ff */
[----:B------:R-:W1:Y:S01]  /*f9b0*/  LDSM.16.M88.4 R196, [R223+0x6c00] ;  /* 0x006c0000dfc4783b */ /* 0x000e620000000200 */
[C---:B------:R-:W-:Y:S07]  /*f9c0*/  HMMA.16816.F32.BF16 R32, R64.reuse, R34, RZ ;  /* 0x000000224020723c */ /* 0x040fee00000418ff */
[----:B------:R-:W-:Y:S01]  /*f9d0*/  LDSM.16.M88.4 R200, [R221+0x7800] ;  /* 0x00780000ddc8783b */ /* 0x000fe20000000200 */
[-C--:B----4-:R-:W-:Y:S07]  /*f9e0*/  HMMA.16816.F32.BF16 R36, R64, R48.reuse, RZ ;  /* 0x000000304024723c */ /* 0x090fee00000418ff */
[----:B------:R-:W-:Y:S01]  /*f9f0*/  LDSM.16.M88.4 R204, [R221+0x7c00] ;  /* 0x007c0000ddcc783b */ /* 0x000fe20000000200 */
[C---:B------:R-:W-:Y:S07]  /*fa00*/  HMMA.16816.F32.BF16 R40, R60.reuse, R48, RZ ;  /* 0x000000303c28723c */ /* 0x040fee00000418ff */
[----:B------:R-:W-:Y:S01]  /*fa10*/  LDSM.16.M88.4 R208, [R225+0x2000] ;  /* 0x00200000e1d0783b */ /* 0x000fe20000000200 */
[-C--:B------:R-:W-:Y:S07]  /*fa20*/  HMMA.16816.F32.BF16 R44, R60, R50.reuse, RZ ;  /* 0x000000323c2c723c */ /* 0x080fee00000418ff */
[----:B------:R-:W-:Y:S01]  /*fa30*/  LDSM.16.M88.4 R212, [R223+0x7000] ;  /* 0x00700000dfd4783b */ /* 0x000fe20000000200 */
[C---:B------:R-:W-:Y:S07]  /*fa40*/  HMMA.16816.F32.BF16 R48, R64.reuse, R50, RZ ;  /* 0x000000324030723c */ /* 0x040fee00000418ff */
[----:B------:R-:W-:Y:S01]  /*fa50*/  LDSM.16.M88.4 R216, [R223+0x8000] ;  /* 0x00800000dfd8783b */ /* 0x000fe20000000200 */
[-C--:B-1----:R-:W-:Y:S08]  /*fa60*/  HMMA.16816.F32.BF16 R52, R64, R108.reuse, RZ ;  /* 0x0000006c4034723c */ /* 0x082ff000000418ff */
[C---:B------:R-:W-:Y:S08]  /*fa70*/  HMMA.16816.F32.BF16 R56, R60.reuse, R108, RZ ;  /* 0x0000006c3c38723c */ /* 0x040ff000000418ff */
[-C--:B------:R-:W-:Y:S08]  /*fa80*/  HMMA.16816.F32.BF16 R60, R60, R110.reuse, RZ ;  /* 0x0000006e3c3c723c */ /* 0x080ff000000418ff */
[----:B------:R-:W-:Y:S01]  /*fa90*/  HMMA.16816.F32.BF16 R64, R64, R110, RZ ;  /* 0x0000006e4040723c */ /* 0x000fe200000418ff */
[----:B------:R-:W-:Y:S07]  /*faa0*/  LDSM.16.M88.4 R108, [R224+0x2000] ;  /* 0x00200000e06c783b */ /* 0x000fee0000000200 */
[-C--:B--2---:R-:W-:Y:S08]  /*fab0*/  HMMA.16816.F32.BF16 R4, R176, R180.reuse, R4 ;  /* 0x000000b4b004723c */ /* 0x084ff00000041804 */
[C---:B-----5:R-:W-:Y:S08]  /*fac0*/  HMMA.16816.F32.BF16 R8, R184.reuse, R180, R8 ;  /* 0x000000b4b808723c */ /* 0x060ff00000041808 */
        /* <DEDUP_REMOVED lines=106> */
[----:B------:R-:W1:Y:S10]  /*10170*/  MUFU.TANH R209, R15 ;  /* 0x0000000f00d17308 */ /* 0x000e740000002400 */
[----:B------:R1:W1:Y:S01]  /*10180*/  MUFU.TANH R188, R19 ;  /* 0x0000001300bc7308 */ /* 0x0002620000002400 */
[----:B-----5:R-:W5:Y:S01]  /*10190*/  LDSM.16.M88.4 R8, [R223+0x8800] ;  /* 0x00880000df08783b */ /* 0x020f620000000200 */
[-C--:B----4-:R-:W-:Y:S08]  /*101a0*/  HMMA.16816.F32.BF16 R20, R176, R4.reuse, R20 ;  /* 0x00000004b014723c */ /* 0x090ff00000041814 */
[----:B------:R-:W4:Y:S01]  /*101b0*/  MUFU.TANH R204, R12 ;  /* 0x0000000c00cc7308 */ /* 0x000f220000002400 */
[C---:B------:R-:W-:Y:S09]  /*101c0*/  HMMA.16816.F32.BF16 R24, R108.reuse, R4, R24 ;  /* 0x000000046c18723c */ /* 0x040ff20000041818 */
[----:B------:R-:W1:Y:S01]  /*101d0*/  MUFU.TANH R203, R13 ;  /* 0x0000000d00cb7308 */ /* 0x000e620000002400 */
[-C--:B------:R-:W-:Y:S08]  /*101e0*/  HMMA.16816.F32.BF16 R28, R108, R6.reuse, R28 ;  /* 0x000000066c1c723c */ /* 0x080ff0000004181c */
[C---:B------:R-:W-:Y:S01]  /*101f0*/  HMMA.16816.F32.BF16 R32, R176.reuse, R6, R32 ;  /* 0x00000006b020723c */ /* 0x040fe20000041820 */
[----:B------:R-:W1:Y:S01]  /*10200*/  MUFU.TANH R208, R14 ;  /* 0x0000000e00d07308 */ /* 0x000e620000002400 */
        /* <DEDUP_REMOVED lines=22> */
[----:B-1----:R-:W-:Y:S02]  /*10370*/  FMUL.FTZ R19, R33, c[0x0][0x2ec] ;  /* 0x0000bb0021137a20 */ /* 0x002fe40000410000 */
[-C--:B------:R-:W-:Y:S03]  /*10380*/  HMMA.16816.F32.BF16 R52, R176, R4.reuse, R52 ;  /* 0x00000004b034723c */ /* 0x080fe60000041834 */
[----:B------:R-:W1:Y:S01]  /*10390*/  MUFU.TANH R201, R27 ;  /* 0x0000001b00c97308 */ /* 0x000e620000002400 */
        /* <DEDUP_REMOVED lines=9> */
[----:B------:R2:W2:Y:S01]  /*10430*/  MUFU.TANH R196, R30 ;  /* 0x0000001e00c47308 */ /* 0x0004a20000002400 */
[----:B------:R-:W-:Y:S04]  /*10440*/  HMMA.16816.F32.BF16 R64, R176, R6, R64 ;  /* 0x00000006b040723c */ /* 0x000fe80000041840 */
[----:B------:R-:W-:Y:S02]  /*10450*/  FMUL.FTZ R46, R46, c[0x0][0x2ec] ;  /* 0x0000bb002e2e7a20 */ /* 0x000fe40000410000 */
[----:B------:R-:W-:Y:S02]  /*10460*/  FMUL.FTZ R47, R47, c[0x0][0x2ec] ;  /* 0x0000bb002f2f7a20 */ /* 0x000fe40000410000 */
[----:B-----5:R-:W-:Y:S01]  /*10470*/  FMUL.FTZ R26, R48, c[0x0][0x2ec] ;  /* 0x0000bb00301a7a20 */ /* 0x020fe20000410000 */
[----:B------:R5:W3:Y:S03]  /*10480*/  MUFU.TANH R200, R31 ;  /* 0x0000001f00c87308 */ /* 0x000ae60000002400 */
[----:B------:R-:W-:Y:S02]  /*10490*/  FMUL.FTZ R33, R51, c[0x0][0x2ec] ;  /* 0x0000bb0033217a20 */ /* 0x000fe40000410000 */
[----:B-1----:R-:W-:Y:S02]  /*104a0*/  FMUL.FTZ R29, R55, c[0x0][0x2ec] ;  /* 0x0000bb00371d7a20 */ /* 0x002fe40000410000 */
[----:B------:R-:W-:Y:S02]  /*104b0*/  FMUL.FTZ R38, R56, c[0x0][0x2ec] ;  /* 0x0000bb0038267a20 */ /* 0x000fe40000410000 */
[----:B------:R-:W-:Y:S01]  /*104c0*/  FMUL.FTZ R57, R57, c[0x0][0x2ec] ;  /* 0x0000bb0039397a20 */ /* 0x000fe20000410000 */
[----:B------:R1:W1:Y:S01]  /*104d0*/  MUFU.TANH R101, R32 ;  /* 0x0000002000657308 */ /* 0x0002620000002400 */
[----:B------:R-:W-:Y:S02]  /*104e0*/  FMUL.FTZ R59, R59, c[0x0][0x2ec] ;  /* 0x0000bb003b3b7a20 */ /* 0x000fe40000410000 */
[----:B------:R-:W-:Y:S02]  /*104f0*/  FMUL.FTZ R60, R60, c[0x0][0x2ec] ;  /* 0x0000bb003c3c7a20 */ /* 0x000fe40000410000 */
[----:B--2---:R-:W-:Y:S02]  /*10500*/  FMUL.FTZ R30, R54, c[0x0][0x2ec] ;  /* 0x0000bb00361e7a20 */ /* 0x004fe40000410000 */
[----:B------:R-:W-:Y:S02]  /*10510*/  FMUL.FTZ R61, R61, c[0x0][0x2ec] ;  /* 0x0000bb003d3d7a20 */ /* 0x000fe40000410000 */
[----:B------:R-:W-:Y:S01]  /*10520*/  FMUL.FTZ R62, R62, c[0x0][0x2ec] ;  /* 0x0000bb003e3e7a20 */ /* 0x000fe20000410000 */
[----:B------:R2:W2:Y:S01]  /*10530*/  MUFU.TANH R103, R34 ;  /* 0x0000002200677308 */ /* 0x0004a20000002400 */
[----:B------:R-:W-:Y:S02]  /*10540*/  FMUL.FTZ R63, R63, c[0x0][0x2ec] ;  /* 0x0000bb003f3f7a20 */ /* 0x000fe40000410000 */
[----:B------:R-:W-:Y:S02]  /*10550*/  FMUL.FTZ R23, R64, c[0x0][0x2ec] ;  /* 0x0000bb0040177a20 */ /* 0x000fe40000410000 */
[----:B-----5:R-:W-:Y:S02]  /*10560*/  FMUL.FTZ R31, R53, c[0x0][0x2ec] ;  /* 0x0000bb00351f7a20 */ /* 0x020fe40000410000 */
[----:B------:R-:W-:Y:S02]  /*10570*/  FMUL.FTZ R15, R65, c[0x0][0x2ec] ;  /* 0x0000bb00410f7a20 */ /* 0x000fe40000410000 */
[----:B------:R-:W-:Y:S01]  /*10580*/  FMUL.FTZ R24, R66, c[0x0][0x2ec] ;  /* 0x0000bb0042187a20 */ /* 0x000fe20000410000 */
[----:B------:R5:W3:Y:S01]  /*10590*/  MUFU.TANH R102, R35 ;  /* 0x0000002300667308 */ /* 0x000ae20000002400 */
[----:B------:R-:W-:Y:S02]  /*105a0*/  FMUL.FTZ R27, R67, c[0x0][0x2ec] ;  /* 0x0000bb00431b7a20 */ /* 0x000fe40000410000 */
        /* <DEDUP_REMOVED lines=10> */
[----:B------:R2:W1:Y:S01]  /*10650*/  MUFU.TANH R184, R17 ;  /* 0x0000001100b87308 */ /* 0x0004620000002400 */
[----:B------:R-:W-:Y:S02]  /*10660*/  FMUL.FTZ R45, R45, c[0x0][0x2ec] ;  /* 0x0000bb002d2d7a20 */ /* 0x000fe40000410000 */
[----:B------:R-:W-:Y:S02]  /*10670*/  FMUL.FTZ R58, R58, c[0x0][0x2ec] ;  /* 0x0000bb003a3a7a20 */ /* 0x000fe40000410000 */
[----:B-----5:R-:W-:Y:S05]  /*10680*/  FMUL.FTZ R35, R49, c[0x0][0x2ec] ;  /* 0x0000bb0031237a20 */ /* 0x020fea0000410000 */
[----:B------:R2:W1:Y:S10]  /*10690*/  MUFU.TANH R191, R18 ;  /* 0x0000001200bf7308 */ /* 0x0004740000002400 */
[----:B------:R2:W1:Y:S10]  /*106a0*/  MUFU.TANH R181, R20 ;  /* 0x0000001400b57308 */ /* 0x0004740000002400 */
[----:B------:R2:W1:Y:S10]  /*106b0*/  MUFU.TANH R183, R22 ;  /* 0x0000001600b77308 */ /* 0x0004740000002400 */
[----:B------:R2:W1:Y:S10]  /*106c0*/  MUFU.TANH R190, R25 ;  /* 0x0000001900be7308 */ /* 0x0004740000002400 */
[----:B------:R2:W1:Y:S10]  /*106d0*/  MUFU.TANH R189, R28 ;  /* 0x0000001c00bd7308 */ /* 0x0004740000002400 */
[----:B------:R-:W1:Y:S10]  /*106e0*/  MUFU.TANH R19, R19 ;  /* 0x0000001300137308 */ /* 0x000e740000002400 */
[----:B------:R-:W1:Y:S10]  /*106f0*/  MUFU.TANH R8, R8 ;  /* 0x0000000800087308 */ /* 0x000e740000002400 */
[----:B------:R-:W1:Y:S10]  /*10700*/  MUFU.TANH R21, R21 ;  /* 0x0000001500157308 */ /* 0x000e740000002400 */
[----:B------:R-:W1:Y:S10]  /*10710*/  MUFU.TANH R37, R37 ;  /* 0x0000002500257308 */ /* 0x000e740000002400 */
[----:B------:R-:W1:Y:S10]  /*10720*/  MUFU.TANH R36, R36 ;  /* 0x0000002400247308 */ /* 0x000e740000002400 */
[----:B------:R2:W1:Y:S10]  /*10730*/  MUFU.TANH R180, R40 ;  /* 0x0000002800b47308 */ /* 0x0004740000002400 */
        /* <DEDUP_REMOVED lines=26> */
[----:B------:R-:W1:Y:S02]  /*108e0*/  MUFU.TANH R27, R27 ;  /* 0x0000001b001b7308 */ /* 0x000e640000002400 */
[----:B-1234-:R-:W-:-:S05]  /*108f0*/  @P0 BRA `(.L_x_701) ;  /* 0xffffec8000000947 */ /* 0x01efca000383ffff */
.L_x_700:
[----:B------:R-:W2:Y:S08]  /*10900*/  S2R R0, SR_TID.X ;  /* 0x0000000000007919 */ /* 0x000eb00000002100 */
[----:B------:R-:W-:Y:S01]  /*10910*/  LDSM.16.MT88.4 R52, [R220+0xa000] ;  /* 0x00a00000dc34783b */ /* 0x000fe20000004200 */
[----:B--2---:R-:W-:Y:S05]  /*10920*/  IMAD.SHL.U32 R0, R0, 0x2, RZ ;  /* 0x0000000200007824 */ /* 0x004fea00078e00ff */
[----:B------:R-:W-:Y:S05]  /*10930*/  LOP3.LUT R0, R0, 0x6, RZ, 0xc0, !PT ;  /* 0x0000000600007812 */ /* 0x000fea00078ec0ff */
[----:B------:R-:W-:Y:S05]  /*10940*/  IMAD R0, R235, 0x40, R0 ;  /* 0x00000040eb007824 */ /* 0x000fea00078e0200 */
[C---:B------:R-:W-:Y:S02]  /*10950*/  ISETP.GE.AND P1, PT, R0.reuse, R227, PT ;  /* 0x000000e30000720c */ /* 0x040fe40003f26270 */
[C---:B------:R-:W-:Y:S02]  /*10960*/  IADD3 R14, R0.reuse, 0x9, RZ ;  /* 0x00000009000e7810 */ /* 0x040fe40007ffe0ff */
[C---:B------:R-:W-:Y:S02]  /*10970*/  ISETP.GE.OR P1, PT, R0.reuse, R231, !P1 ;  /* 0x000000e70000720c */ /* 0x040fe40004f26670 */
[----:B------:R-:W-:Y:S02]  /*10980*/  IADD3 R10, R0, 0x19, RZ ;  /* 0x00000019000a7810 */ /* 0x000fe40007ffe0ff */
[----:B------:R-:W-:Y:S02]  /*10990*/  FSEL R25, R197, -INF , !P1 ;  /* 0xff800000c5197808 */ /* 0x000fe40004800000 */
[-C--:B------:R-:W-:Y:S02]  /*109a0*/  ISETP.GE.AND P1, PT, R14, R229.reuse, PT ;  /* 0x000000e50e00720c */ /* 0x080fe40003f26270 */
[----:B------:R-:W-:Y:S02]  /*109b0*/  ISETP.GE.AND P5, PT, R0, R229, PT ;  /* 0x000000e50000720c */ /* 0x000fe40003fa6270 */
[-C--:B------:R-:W-:Y:S02]  /*109c0*/  ISETP.GE.OR P1, PT, R14, R233.reuse, !P1 ;  /* 0x000000e90e00720c */ /* 0x080fe40004f26670 */
[----:B------:R-:W-:Y:S02]  /*109d0*/  ISETP.GE.OR P5, PT, R0, R233, !P5 ;  /* 0x000000e90000720c */ /* 0x000fe40006fa6670 */
[----:B------:R-:W-:Y:S02]  /*109e0*/  FSEL R22, R184, -INF , !P1 ;  /* 0xff800000b8167808 */ /* 0x000fe40004800000 */
[----:B------:R-:W-:Y:S02]  /*109f0*/  ISETP.GE.AND P1, PT, R10, R229, PT ;  /* 0x000000e50a00720c */ /* 0x000fe40003f26270 */
[C---:B------:R-:W-:Y:S02]  /*10a00*/  IADD3 R2, R0.reuse, 0x1, RZ ;  /* 0x0000000100027810 */ /* 0x040fe40007ffe0ff */
[----:B------:R-:W-:Y:S02]  /*10a10*/  FSEL R16, R195, -INF , !P5 ;  /* 0xff800000c3107808 */ /* 0x000fe40006800000 */
[----:B------:R-:W-:Y:S02]  /*10a20*/  IADD3 R9, R0, 0x20, RZ ;  /* 0x0000002000097810 */ /* 0x000fe40007ffe0ff */
[----:B------:R-:W-:Y:S02]  /*10a30*/  ISETP.GE.OR P1, PT, R10, R233, !P1 ;  /* 0x000000e90a00720c */ /* 0x000fe40004f26670 */
[C---:B------:R-:W-:Y:S02]  /*10a40*/  ISETP.GE.AND P4, PT, R2.reuse, R229, PT ;  /* 0x000000e50200720c */ /* 0x040fe40003f86270 */
[C---:B------:R-:W-:Y:S02]  /*10a50*/  ISETP.GE.AND P3, PT, R2.reuse, R228, PT ;  /* 0x000000e40200720c */ /* 0x040fe40003f66270 */
[C---:B------:R-:W-:Y:S02]  /*10a60*/  ISETP.GE.AND P2, PT, R2.reuse, R227, PT ;  /* 0x000000e30200720c */ /* 0x040fe40003f46270 */
[----:B------:R-:W-:Y:S02]  /*10a70*/  ISETP.GE.AND P6, PT, R2, R226, PT ;  /* 0x000000e20200720c */ /* 0x000fe40003fc6270 */
[C---:B------:R-:W-:Y:S02]  /*10a80*/  ISETP.GE.AND P0, PT, R0.reuse, R228, PT ;  /* 0x000000e40000720c */ /* 0x040fe40003f06270 */
[----:B------:R-:W-:Y:S02]  /*10a90*/  ISETP.GE.AND P5, PT, R0, R226, PT ;  /* 0x000000e20000720c */ /* 0x000fe40003fa6270 */
[C---:B------:R-:W-:Y:S02]  /*10aa0*/  ISETP.GE.OR P4, PT, R2.reuse, R233, !P4 ;  /* 0x000000e90200720c */ /* 0x040fe40006786670 */
[-C--:B------:R-:W-:Y:S02]  /*10ab0*/  ISETP.GE.OR P3, PT, R2, R232.reuse, !P3 ;  /* 0x000000e80200720c */ /* 0x080fe40005f66670 */
[----:B------:R-:W-:Y:S02]  /*10ac0*/  ISETP.GE.OR P0, PT, R0, R232, !P0 ;  /* 0x000000e80000720c */ /* 0x000fe40004706670 */
[----:B------:R-:W-:Y:S02]  /*10ad0*/  FSEL R58, R19, -INF , !P1 ;  /* 0xff800000133a7808 */ /* 0x000fe40004800000 */
[----:B------:R-:W-:Y:S02]  /*10ae0*/  ISETP.GE.AND P1, PT, R9, R229, PT ;  /* 0x000000e50900720c */ /* 0x000fe40003f26270 */
[C---:B------:R-:W-:Y:S02]  /*10af0*/  ISETP.GE.OR P2, PT, R2.reuse, R231, !P2 ;  /* 0x000000e70200720c */ /* 0x040fe40005746670 */
[-C--:B------:R-:W-:Y:S02]  /*10b00*/  ISETP.GE.OR P6, PT, R2, R230.reuse, !P6 ;  /* 0x000000e60200720c */ /* 0x080fe400077c6670 */
[C---:B------:R-:W-:Y:S02]  /*10b10*/  IADD3 R2, R0.reuse, 0x8, RZ ;  /* 0x0000000800027810 */ /* 0x040fe40007ffe0ff */
[C---:B------:R-:W-:Y:S02]  /*10b20*/  IADD3 R13, R0.reuse, 0x10, RZ ;  /* 0x00000010000d7810 */ /* 0x040fe40007ffe0ff */
[----:B------:R-:W-:Y:S02]  /*10b30*/  ISETP.GE.OR P5, PT, R0, R230, !P5 ;  /* 0x000000e60000720c */ /* 0x000fe40006fa6670 */
[----:B------:R-:W-:Y:S02]  /*10b40*/  FSEL R18, R199, -INF , !P0 ;  /* 0xff800000c7127808 */ /* 0x000fe40004000000 */
[----:B------:R-:W-:Y:S02]  /*10b50*/  ISETP.GE.AND P0, PT, R2, R229, PT ;  /* 0x000000e50200720c */ /* 0x000fe40003f06270 */
[----:B------:R-:W-:Y:S02]  /*10b60*/  FSEL R28, R192, -INF , !P5 ;  /* 0xff800000c01c7808 */ /* 0x000fe40006800000 */
[----:B------:R-:W-:Y:S02]  /*10b70*/  ISETP.GE.OR P1, PT, R9, R233, !P1 ;  /* 0x000000e90900720c */ /* 0x000fe40004f26670 */
[C---:B-1----:R-:W-:Y:S02]  /*10b80*/  IADD3 R7, R0.reuse, 0x21, RZ ;  /* 0x0000002100077810 */ /* 0x042fe40007ffe0ff */
[C---:B------:R-:W-:Y:S02]  /*10b90*/  ISETP.GE.AND P5, PT, R13.reuse, R229, PT ;  /* 0x000000e50d00720c */ /* 0x040fe40003fa6270 */
[----:B------:R-:W-:Y:S02]  /*10ba0*/  IADD3 R12, R0, 0x11, RZ ;  /* 0x00000011000c7810 */ /* 0x000fe40007ffe0ff */
[-C--:B------:R-:W-:Y:S02]  /*10bb0*/  ISETP.GE.OR P0, PT, R2, R233.reuse, !P0 ;  /* 0x000000e90200720c */ /* 0x080fe40004706670 */
[----:B------:R-:W-:Y:S02]  /*10bc0*/  FSEL R17, R202, -INF , !P4 ;  /* 0xff800000ca117808 */ /* 0x000fe40006000000 */
[----:B------:R-:W-:Y:S02]  /*10bd0*/  ISETP.GE.OR P5, PT, R13, R233, !P5 ;  /* 0x000000e90d00720c */ /* 0x000fe40006fa6670 */
[----:B------:R-:W-:Y:S02]  /*10be0*/  FSEL R202, R8, -INF , !P1 ;  /* 0xff80000008ca7808 */ /* 0x000fe40004800000 */
[-C--:B------:R-:W-:Y:S02]  /*10bf0*/  ISETP.GE.AND P1, PT, R7, R229.reuse, PT ;  /* 0x000000e50700720c */ /* 0x080fe40003f26270 */
[C---:B------:R-:W-:Y:S02]  /*10c00*/  IADD3 R11, R0.reuse, 0x18, RZ ;  /* 0x00000018000b7810 */ /* 0x040fe40007ffe0ff */
[----:B------:R-:W-:Y:S02]  /*10c10*/  IADD3 R6, R0, 0x28, RZ ;  /* 0x0000002800067810 */ /* 0x000fe40007ffe0ff */
[----:B------:R-:W-:Y:S02]  /*10c20*/  FSEL R20, R185, -INF , !P0 ;  /* 0xff800000b9147808 */ /* 0x000fe40004000000 */
[----:B------:R-:W-:Y:S02]  /*10c30*/  ISETP.GE.AND P4, PT, R12, R229, PT ;  /* 0x000000e50c00720c */ /* 0x000fe40003f86270 */
[----:B------:R-:W-:Y:S02]  /*10c40*/  FSEL R40, R181, -INF , !P5 ;  /* 0xff800000b5287808 */ /* 0x000fe40006800000 */
[----:B------:R-:W-:Y:S02]  /*10c50*/  FSEL R19, R205, -INF , !P3 ;  /* 0xff800000cd137808 */ /* 0x000fe40005800000 */
[----:B------:R-:W-:Y:S02]  /*10c60*/  ISETP.GE.AND P5, PT, R2, R228, PT ;  /* 0x000000e40200720c */ /* 0x000fe40003fa6270 */
[----:B------:R-:W-:Y:S02]  /*10c70*/  ISETP.GE.OR P1, PT, R7, R233, !P1 ;  /* 0x000000e90700720c */ /* 0x000fe40004f26670 */
[-C--:B------:R-:W-:Y:S02]  /*10c80*/  ISETP.GE.AND P0, PT, R11, R229.reuse, PT ;  /* 0x000000e50b00720c */ /* 0x080fe40003f06270 */
[----:B------:R-:W-:Y:S02]  /*10c90*/  ISETP.GE.AND P3, PT, R6, R229, PT ;  /* 0x000000e50600720c */ /* 0x000fe40003f66270 */
[-C--:B------:R-:W-:Y:S02]  /*10ca0*/  ISETP.GE.OR P4, PT, R12, R233.reuse, !P4 ;  /* 0x000000e90c00720c */ /* 0x080fe40006786670 */
[----:B------:R-:W-:Y:S02]  /*10cb0*/  ISETP.GE.OR P5, PT, R2, R232, !P5 ;  /* 0x000000e80200720c */ /* 0x000fe40006fa6670 */
[----:B------:R-:W-:Y:S02]  /*10cc0*/  FSEL R207, R21, -INF , !P1 ;  /* 0xff80000015cf7808 */ /* 0x000fe40004800000 */
[----:B------:R-:W-:Y:S02]  /*10cd0*/  IADD3 R5, R0, 0x29, RZ ;  /* 0x0000002900057810 */ /* 0x000fe40007ffe0ff */
[-C--:B------:R-:W-:Y:S02]  /*10ce0*/  ISETP.GE.OR P0, PT, R11, R233.reuse, !P0 ;  /* 0x000000e90b00720c */ /* 0x080fe40004706670 */
[----:B------:R-:W-:Y:S02]  /*10cf0*/  ISETP.GE.AND P1, PT, R14, R228, PT ;  /* 0x000000e40e00720c */ /* 0x000fe40003f26270 */
[----:B------:R-:W-:Y:S02]  /*10d00*/  ISETP.GE.OR P3, PT, R6, R233, !P3 ;  /* 0x000000e90600720c */ /* 0x000fe40005f66670 */
[----:B------:R-:W-:Y:S02]  /*10d10*/  FSEL R21, R191, -INF , !P5 ;  /* 0xff800000bf157808 */ /* 0x000fe40006800000 */
[----:B------:R-:W-:Y:S02]  /*10d20*/  FSEL R41, R104, -INF , !P4 ;  /* 0xff80000068297808 */ /* 0x000fe40006000000 */
[----:B------:R-:W-:Y:S02]  /*10d30*/  FSEL R56, R101, -INF , !P0 ;  /* 0xff80000065387808 */ /* 0x000fe40004000000 */
[----:B------:R-:W-:Y:S02]  /*10d40*/  IADD3 R4, R0, 0x30, RZ ;  /* 0x0000003000047810 */ /* 0x000fe40007ffe0ff */
[----:B------:R-:W-:Y:S02]  /*10d50*/  ISETP.GE.AND P5, PT, R5, R229, PT ;  /* 0x000000e50500720c */ /* 0x000fe40003fa6270 */
[----:B------:R-:W-:Y:S02]  /*10d60*/  ISETP.GE.AND P4, PT, R2, R227, PT ;  /* 0x000000e30200720c */ /* 0x000fe40003f86270 */
[----:B------:R-:W-:Y:S02]  /*10d70*/  ISETP.GE.OR P1, PT, R14, R232, !P1 ;  /* 0x000000e80e00720c */ /* 0x000fe40004f26670 */
[----:B------:R-:W-:Y:S02]  /*10d80*/  FSEL R210, R26, -INF , !P3 ;  /* 0xff8000001ad27808 */ /* 0x000fe40005800000 */
[----:B------:R-:W-:Y:S02]  /*10d90*/  ISETP.GE.AND P3, PT, R13, R228, PT ;  /* 0x000000e40d00720c */ /* 0x000fe40003f66270 */
[C---:B------:R-:W-:Y:S02]  /*10da0*/  ISETP.GE.AND P0, PT, R2.reuse, R226, PT ;  /* 0x000000e20200720c */ /* 0x040fe40003f06270 */
[----:B------:R-:W-:Y:S02]  /*10db0*/  ISETP.GE.OR P4, PT, R2, R231, !P4 ;  /* 0x000000e70200720c */ /* 0x000fe40006786670 */
[----:B------:R-:W-:Y:S02]  /*10dc0*/  ISETP.GE.OR P5, PT, R5, R233, !P5 ;  /* 0x000000e90500720c */ /* 0x000fe40006fa6670 */
[----:B------:R-:W-:Y:S02]  /*10dd0*/  FSEL R26, R188, -INF , !P1 ;  /* 0xff800000bc1a7808 */ /* 0x000fe40004800000 */
[----:B------:R-:W-:Y:S02]  /*10de0*/  ISETP.GE.OR P3, PT, R13, R232, !P3 ;  /* 0x000000e80d00720c */ /* 0x000fe40005f66670 */
[----:B------:R-:W-:Y:S02]  /*10df0*/  ISETP.GE.OR P0, PT, R2, R230, !P0 ;  /* 0x000000e60200720c */ /* 0x000fe40004706670 */
[----:B------:R-:W-:Y:S02]  /*10e00*/  IADD3 R2, R0, 0x31, RZ ;  /* 0x0000003100027810 */ /* 0x000fe40007ffe0ff */
[----:B------:R-:W-:Y:S02]  /*10e10*/  ISETP.GE.AND P1, PT, R4, R229, PT ;  /* 0x000000e50400720c */ /* 0x000fe40003f26270 */
[----:B------:R-:W-:Y:S02]  /*10e20*/  FSEL R44, R183, -INF , !P3 ;  /* 0xff800000b72c7808 */ /* 0x000fe40005800000 */
[----:B------:R-:W-:Y:S02]  /*10e30*/  FSEL R237, R35, -INF , !P5 ;  /* 0xff80000023ed7808 */ /* 0x000fe40006800000 */
[----:B------:R-:W-:Y:S02]  /*10e40*/  ISETP.GE.AND P5, PT, R12, R228, PT ;  /* 0x000000e40c00720c */ /* 0x000fe40003fa6270 */
[----:B------:R-:W-:Y:S02]  /*10e50*/  ISETP.GE.OR P1, PT, R4, R233, !P1 ;  /* 0x000000e90400720c */ /* 0x000fe40004f26670 */
[----:B------:R-:W-:Y:S02]  /*10e60*/  ISETP.GE.AND P3, PT, R2, R229, PT ;  /* 0x000000e50200720c */ /* 0x000fe40003f66270 */
[----:B------:R-:W-:Y:S02]  /*10e70*/  IADD3 R8, R0, 0x38, RZ ;  /* 0x0000003800087810 */ /* 0x000fe40007ffe0ff */
[----:B------:R-:W-:Y:S02]  /*10e80*/  ISETP.GE.OR P5, PT, R12, R232, !P5 ;  /* 0x000000e80c00720c */ /* 0x000fe40006fa6670 */
[----:B------:R-:W-:Y:S02]  /*10e90*/  FSEL R50, R32, -INF , !P1 ;  /* 0xff80000020327808 */ /* 0x000fe40004800000 */
[----:B------:R-:W-:Y:S02]  /*10ea0*/  ISETP.GE.OR P3, PT, R2, R233, !P3 ;  /* 0x000000e90200720c */ /* 0x000fe40005f66670 */
[----:B------:R-:W-:Y:S02]  /*10eb0*/  ISETP.GE.AND P1, PT, R11, R228, PT ;  /* 0x000000e40b00720c */ /* 0x000fe40003f26270 */
[----:B------:R-:W-:Y:S02]  /*10ec0*/  FSEL R45, R182, -INF , !P5 ;  /* 0xff800000b62d7808 */ /* 0x000fe40006800000 */
[----:B------:R-:W-:Y:S02]  /*10ed0*/  ISETP.GE.AND P5, PT, R8, R229, PT ;  /* 0x000000e50800720c */ /* 0x000fe40003fa6270 */
[----:B------:R-:W-:Y:S02]  /*10ee0*/  FSEL R66, R31, -INF , !P3 ;  /* 0xff8000001f427808 */ /* 0x000fe40005800000 */
        /* <DEDUP_REMOVED lines=8> */
[----:B------:R-:W-:Y:S02]  /*10f70*/  FSEL R65, R102, -INF , !P3 ;  /* 0xff80000066417808 */ /* 0x000fe40005800000 */
[-C--:B------:R-:W-:Y:S02]  /*10f80*/  ISETP.GE.AND P5, PT, R9, R228.reuse, PT ;  /* 0x000000e40900720c */ /* 0x080fe40003fa6270 */
[----:B------:R-:W-:Y:S02]  /*10f90*/  ISETP.GE.AND P3, PT, R7, R228, PT ;  /* 0x000000e40700720c */ /* 0x000fe40003f66270 */
[----:B------:R-:W-:Y:S02]  /*10fa0*/  ISETP.GE.OR P1, PT, R0, R233, !P1 ;  /* 0x000000e90000720c */ /* 0x000fe40004f26670 */
[-C--:B------:R-:W-:Y:S02]  /*10fb0*/  ISETP.GE.OR P5, PT, R9, R232.reuse, !P5 ;  /* 0x000000e80900720c */ /* 0x080fe40006fa6670 */
[----:B------:R-:W-:Y:S02]  /*10fc0*/  ISETP.GE.OR P3, PT, R7, R232, !P3 ;  /* 0x000000e80700720c */ /* 0x000fe40005f66670 */
[----:B------:R-:W-:Y:S02]  /*10fd0*/  FSEL R214, R15, -INF , !P1 ;  /* 0xff8000000fd67808 */ /* 0x000fe40004800000 */
[----:B------:R-:W-:Y:S02]  /*10fe0*/  FMNMX.FTZ R15, R16, R3, !PT ;  /* 0x00000003100f7209 */ /* 0x000fe40007810000 */
[----:B------:R-:W-:Y:S02]  /*10ff0*/  FSEL R199, R37, -INF , !P5 ;  /* 0xff80000025c77808 */ /* 0x000fe40006800000 */
[----:B------:R-:W-:Y:S02]  /*11000*/  FSEL R205, R36, -INF , !P3 ;  /* 0xff80000024cd7808 */ /* 0x000fe40005800000 */
[----:B------:R-:W-:Y:S02]  /*11010*/  FMNMX.FTZ R15, R17, R15, !PT ;  /* 0x0000000f110f7209 */ /* 0x000fe40007810000 */
[CC--:B------:R-:W-:Y:S02]  /*11020*/  ISETP.GE.AND P5, PT, R5.reuse, R228.reuse, PT ;  /* 0x000000e40500720c */ /* 0x0c0fe40003fa6270 */
[----:B------:R-:W-:Y:S02]  /*11030*/  ISETP.GE.AND P3, PT, R4, R228, PT ;  /* 0x000000e40400720c */ /* 0x000fe40003f66270 */
[----:B------:R-:W-:Y:S02]  /*11040*/  FMNMX.FTZ R15, R20, R15, !PT ;  /* 0x0000000f140f7209 */ /* 0x000fe40007810000 */
[----:B------:R-:W-:Y:S02]  /*11050*/  ISETP.GE.OR P5, PT, R5, R232, !P5 ;  /* 0x000000e80500720c */ /* 0x000fe40006fa6670 */
[----:B------:R-:W-:Y:S02]  /*11060*/  ISETP.GE.AND P1, PT, R6, R228, PT ;  /* 0x000000e40600720c */ /* 0x000fe40003f26270 */
[----:B------:R-:W-:Y:S02]  /*11070*/  ISETP.GE.OR P3, PT, R4, R232, !P3 ;  /* 0x000000e80400720c */ /* 0x000fe40005f66670 */
[----:B------:R-:W-:Y:S02]  /*11080*/  FMNMX.FTZ R15, R22, R15, !PT ;  /* 0x0000000f160f7209 */ /* 0x000fe40007810000 */
[----:B------:R-:W-:Y:S02]  /*11090*/  FSEL R236, R33, -INF , !P5 ;  /* 0xff80000021ec7808 */ /* 0x000fe40006800000 */
[----:B------:R-:W-:Y:S02]  /*110a0*/  ISETP.GE.AND P5, PT, R8, R228, PT ;  /* 0x000000e40800720c */ /* 0x000fe40003fa6270 */
[----:B------:R-:W-:Y:S02]  /*110b0*/  FSEL R30, R30, -INF , !P3 ;  /* 0xff8000001e1e7808 */ /* 0x000fe40005800000 */
[----:B------:R-:W-:Y:S02]  /*110c0*/  ISETP.GE.OR P1, PT, R6, R232, !P1 ;  /* 0x000000e80600720c */ /* 0x000fe40004f26670 */
[----:B------:R-:W-:Y:S02]  /*110d0*/  ISETP.GE.AND P3, PT, R0, R228, PT ;  /* 0x000000e40000720c */ /* 0x000fe40003f66270 */
[----:B------:R-:W-:Y:S02]  /*110e0*/  ISETP.GE.OR P5, PT, R8, R232, !P5 ;  /* 0x000000e80800720c */ /* 0x000fe40006fa6670 */
[----:B------:R-:W-:Y:S02]  /*110f0*/  FSEL R218, R34, -INF , !P1 ;  /* 0xff80000022da7808 */ /* 0x000fe40004800000 */
[----:B------:R-:W-:Y:S02]  /*11100*/  FMNMX.FTZ R15, R40, R15, !PT ;  /* 0x0000000f280f7209 */ /* 0x000fe40007810000 */
[----:B------:R-:W-:Y:S02]  /*11110*/  ISETP.GE.AND P1, PT, R2, R228, PT ;  /* 0x000000e40200720c */ /* 0x000fe40003f26270 */
[-C--:B------:R-:W-:Y:S02]  /*11120*/  ISETP.GE.OR P3, PT, R0, R232.reuse, !P3 ;  /* 0x000000e80000720c */ /* 0x080fe40005f66670 */
[----:B------:R-:W-:Y:S02]  /*11130*/  ISETP.GE.OR P1, PT, R2, R232, !P1 ;  /* 0x000000e80200720c */ /* 0x000fe40004f26670 */
[----:B------:R-:W-:Y:S02]  /*11140*/  FSEL R49, R27, -INF , !P3 ;  /* 0xff8000001b317808 */ /* 0x000fe40005800000 */
[----:B------:R-:W-:Y:S02]  /*11150*/  FMNMX.FTZ R15, R41, R15, !PT ;  /* 0x0000000f290f7209 */ /* 0x000fe40007810000 */
[----:B------:R-:W-:Y:S02]  /*11160*/  FSEL R246, R24, -INF , !P5 ;  /* 0xff80000018f67808 */ /* 0x000fe40006800000 */
[----:B------:R-:W-:Y:S02]  /*11170*/  FSEL R24, R206, -INF , !P2 ;  /* 0xff800000ce187808 */ /* 0x000fe40005000000 */
[CC--:B------:R-:W-:Y:S02]  /*11180*/  ISETP.GE.AND P2, PT, R13.reuse, R227.reuse, PT ;  /* 0x000000e30d00720c */ /* 0x0c0fe40003f46270 */
[-C--:B------:R-:W-:Y:S02]  /*11190*/  ISETP.GE.AND P3, PT, R13, R226.reuse, PT ;  /* 0x000000e20d00720c */ /* 0x080fe40003f66270 */
[----:B------:R-:W-:Y:S02]  /*111a0*/  FSEL R51, R29, -INF , !P1 ;  /* 0xff8000001d337808 */ /* 0x000fe40004800000 */
[C---:B------:R-:W-:Y:S02]  /*111b0*/  ISETP.GE.AND P1, PT, R14.reuse, R227, PT ;  /* 0x000000e30e00720c */ /* 0x040fe40003f26270 */
[----:B------:R-:W-:Y:S02]  /*111c0*/  ISETP.GE.AND P5, PT, R14, R226, PT ;  /* 0x000000e20e00720c */ /* 0x000fe40003fa6270 */
[C---:B------:R-:W-:Y:S02]  /*111d0*/  ISETP.GE.OR P2, PT, R13.reuse, R231, !P2 ;  /* 0x000000e70d00720c */ /* 0x040fe40005746670 */
[-C--:B------:R-:W-:Y:S02]  /*111e0*/  ISETP.GE.OR P3, PT, R13, R230.reuse, !P3 ;  /* 0x000000e60d00720c */ /* 0x080fe40005f66670 */
[----:B------:R-:W-:Y:S02]  /*111f0*/  FMNMX.FTZ R13, R56, R15, !PT ;  /* 0x0000000f380d7209 */ /* 0x000fe40007810000 */
[C---:B------:R-:W-:Y:S02]  /*11200*/  ISETP.GE.OR P1, PT, R14.reuse, R231, !P1 ;  /* 0x000000e70e00720c */ /* 0x040fe40004f26670 */
        /* <DEDUP_REMOVED lines=9> */
[----:B------:R-:W-:Y:S02]  /*112a0*/  FSEL R15, R204, -INF , !P4 ;  /* 0xff800000cc0f7808 */ /* 0x000fe40006000000 */
        /* <DEDUP_REMOVED lines=8> */
[----:B------:R-:W-:Y:S02]  /*11330*/  FSEL R186, R186, -INF , !P2 ;  /* 0xff800000baba7808 */ /* 0x000fe40005000000 */
[----:B------:R-:W-:Y:S02]  /*11340*/  FSEL R185, R190, -INF , !P4 ;  /* 0xff800000beb97808 */ /* 0x000fe40006000000 */
[----:B------:R-:W-:Y:S02]  /*11350*/  FMNMX.FTZ R12, R44, R12, !PT ;  /* 0x0000000c2c0c7209 */ /* 0x000fe40007810000 */
[----:B------:R-:W-:Y:S02]  /*11360*/  FMNMX.FTZ R104, R48, R104, !PT ;  /* 0x0000006830687209 */ /* 0x000fe40007810000 */
[C---:B------:R-:W-:Y:S02]  /*11370*/  ISETP.GE.AND P2, PT, R11.reuse, R227, PT ;  /* 0x000000e30b00720c */ /* 0x040fe40003f46270 */
[C---:B------:R-:W-:Y:S02]  /*11380*/  ISETP.GE.AND P4, PT, R11.reuse, R226, PT ;  /* 0x000000e20b00720c */ /* 0x040fe40003f86270 */
[C---:B------:R-:W-:Y:S02]  /*11390*/  ISETP.GE.OR P2, PT, R11.reuse, R231, !P2 ;  /* 0x000000e70b00720c */ /* 0x040fe40005746670 */
[----:B------:R-:W-:Y:S02]  /*113a0*/  ISETP.GE.OR P4, PT, R11, R230, !P4 ;  /* 0x000000e60b00720c */ /* 0x000fe40006786670 */
[----:B------:R-:W-:Y:S02]  /*113b0*/  FMNMX.FTZ R11, R45, R12, !PT ;  /* 0x0000000c2d0b7209 */ /* 0x000fe40007810000 */
[----:B------:R-:W-:Y:S02]  /*113c0*/  FMNMX.FTZ R104, R214, R104, !PT ;  /* 0x00000068d6687209 */ /* 0x000fe40007810000 */
[----:B------:R-:W-:Y:S02]  /*113d0*/  FMNMX.FTZ R11, R64, R11, !PT ;  /* 0x0000000b400b7209 */ /* 0x000fe40007810000 */
[----:B------:R-:W-:Y:S01]  /*113e0*/  FSEL R14, R211, -INF , !P6 ;  /* 0xff800000d30e7808 */ /* 0x000fe20007000000 */
[----:B------:R-:W1:Y:S01]  /*113f0*/  SHFL.BFLY PT, R12, R104, 0x2, 0x1f ;  /* 0x0c401f00680c7f89 */ /* 0x000e6200000e0000 */
[----:B------:R-:W-:Y:S01]  /*11400*/  FMNMX.FTZ R11, R65, R11, !PT ;  /* 0x0000000b410b7209 */ /* 0x000fe20007810000 */
[----:B------:R-:W-:Y:S01]  /*11410*/  IMAD.MOV.U32 R211, RZ, RZ, R30 ;  /* 0x000000ffffd37224 */ /* 0x000fe200078e001e */
[----:B------:R-:W-:Y:S02]  /*11420*/  ISETP.GE.AND P6, PT, R9, R227, PT ;  /* 0x000000e30900720c */ /* 0x000fe40003fc6270 */
[----:B------:R-:W-:Y:S02]  /*11430*/  FMNMX.FTZ R11, R199, R11, !PT ;  /* 0x0000000bc70b7209 */ /* 0x000fe40007810000 */
[----:B------:R-:W-:Y:S02]  /*11440*/  ISETP.GE.OR P6, PT, R9, R231, !P6 ;  /* 0x000000e70900720c */ /* 0x000fe400077c6670 */
[----:B------:R-:W-:Y:S02]  /*11450*/  FMNMX.FTZ R11, R205, R11, !PT ;  /* 0x0000000bcd0b7209 */ /* 0x000fe40007810000 */
[----:B------:R-:W-:Y:S02]  /*11460*/  FSEL R13, R208, -INF , !P0 ;  /* 0xff800000d00d7808 */ /* 0x000fe40004000000 */
[----:B------:R-:W-:Y:S02]  /*11470*/  ISETP.GE.AND P0, PT, R9, R226, PT ;  /* 0x000000e20900720c */ /* 0x000fe40003f06270 */
[----:B------:R-:W-:Y:S02]  /*11480*/  FSEL R189, R189, -INF , !P2 ;  /* 0xff800000bdbd7808 */ /* 0x000fe40005000000 */
[-C--:B------:R-:W-:Y:S02]  /*11490*/  ISETP.GE.AND P2, PT, R10, R227.reuse, PT ;  /* 0x000000e30a00720c */ /* 0x080fe40003f46270 */
[----:B------:R-:W-:Y:S02]  /*114a0*/  FSEL R197, R180, -INF , !P6 ;  /* 0xff800000b4c57808 */ /* 0x000fe40007000000 */
[----:B------:R-:W-:Y:S02]  /*114b0*/  ISETP.GE.AND P6, PT, R7, R227, PT ;  /* 0x000000e30700720c */ /* 0x000fe40003fc6270 */
[----:B------:R-:W-:Y:S02]  /*114c0*/  ISETP.GE.OR P0, PT, R9, R230, !P0 ;  /* 0x000000e60900720c */ /* 0x000fe40004706670 */
[----:B------:R-:W-:Y:S02]  /*114d0*/  FMNMX.FTZ R9, R218, R11, !PT ;  /* 0x0000000bda097209 */ /* 0x000fe40007810000 */
[-C--:B------:R-:W-:Y:S02]  /*114e0*/  ISETP.GE.OR P2, PT, R10, R231.reuse, !P2 ;  /* 0x000000e70a00720c */ /* 0x080fe40005746670 */
[----:B------:R-:W-:Y:S02]  /*114f0*/  ISETP.GE.OR P6, PT, R7, R231, !P6 ;  /* 0x000000e70700720c */ /* 0x000fe400077c6670 */
[----:B------:R-:W-:Y:S02]  /*11500*/  FMNMX.FTZ R9, R236, R9, !PT ;  /* 0x00000009ec097209 */ /* 0x000fe40007810000 */
[----:B------:R-:W-:Y:S02]  /*11510*/  FSEL R187, R187, -INF , !P2 ;  /* 0xff800000bbbb7808 */ /* 0x000fe40005000000 */
[-C--:B------:R-:W-:Y:S02]  /*11520*/  ISETP.GE.AND P2, PT, R10, R226.reuse, PT ;  /* 0x000000e20a00720c */ /* 0x080fe40003f46270 */
[----:B------:R-:W-:Y:S02]  /*11530*/  FSEL R188, R201, -INF , !P1 ;  /* 0xff800000c9bc7808 */ /* 0x000fe40004800000 */
[----:B------:R-:W-:Y:S02]  /*11540*/  ISETP.GE.AND P1, PT, R4, R227, PT ;  /* 0x000000e30400720c */ /* 0x000fe40003f26270 */
[----:B------:R-:W-:Y:S02]  /*11550*/  FSEL R191, R196, -INF , !P4 ;  /* 0xff800000c4bf7808 */ /* 0x000fe40006000000 */
[CC--:B------:R-:W-:Y:S02]  /*11560*/  ISETP.GE.AND P4, PT, R4.reuse, R226.reuse, PT ;  /* 0x000000e20400720c */ /* 0x0c0fe40003f86270 */
[----:B------:R-:W-:Y:S02]  /*11570*/  FSEL R203, R105, -INF , !P6 ;  /* 0xff80000069cb7808 */ /* 0x000fe40007000000 */
[----:B------:R-:W-:Y:S02]  /*11580*/  ISETP.GE.AND P6, PT, R7, R226, PT ;  /* 0x000000e20700720c */ /* 0x000fe40003fc6270 */
[----:B------:R-:W-:Y:S02]  /*11590*/  FMNMX.FTZ R9, R211, R9, !PT ;  /* 0x00000009d3097209 */ /* 0x000fe40007810000 */
[C---:B------:R-:W-:Y:S02]  /*115a0*/  ISETP.GE.OR P1, PT, R4.reuse, R231, !P1 ;  /* 0x000000e70400720c */ /* 0x040fe40004f26670 */
[-C--:B------:R-:W-:Y:S02]  /*115b0*/  ISETP.GE.OR P4, PT, R4, R230.reuse, !P4 ;  /* 0x000000e60400720c */ /* 0x080fe40006786670 */
[----:B------:R-:W-:Y:S02]  /*115c0*/  ISETP.GE.OR P2, PT, R10, R230, !P2 ;  /* 0x000000e60a00720c */ /* 0x000fe40005746670 */
[----:B-1----:R-:W-:Y:S02]  /*115d0*/  FMNMX.FTZ R104, R104, R12, !PT ;  /* 0x0000000c68687209 */ /* 0x002fe40007810000 */
[----:B------:R-:W-:Y:S02]  /*115e0*/  FMNMX.FTZ R4, R28, R107, !PT ;  /* 0x0000006b1c047209 */ /* 0x000fe40007810000 */
[----:B------:R-:W-:Y:S02]  /*115f0*/  ISETP.GE.OR P6, PT, R7, R230, !P6 ;  /* 0x000000e60700720c */ /* 0x000fe400077c6670 */
[----:B------:R-:W-:Y:S02]  /*11600*/  FMNMX.FTZ R7, R51, R9, !PT ;  /* 0x0000000933077209 */ /* 0x000fe40007810000 */
[----:B------:R-:W-:Y:S01]  /*11610*/  FSEL R67, R38, -INF , !P1 ;  /* 0xff80000026437808 */ /* 0x000fe20004800000 */
[----:B------:R-:W1:Y:S01]  /*11620*/  SHFL.BFLY PT, R9, R104, 0x1, 0x1f ;  /* 0x0c201f0068097f89 */ /* 0x000e6200000e0000 */
[----:B------:R-:W-:Y:S02]  /*11630*/  FSEL R192, R200, -INF , !P2 ;  /* 0xff800000c8c07808 */ /* 0x000fe40005000000 */
[----:B------:R-:W-:Y:S02]  /*11640*/  FMNMX.FTZ R4, R14, R4, !PT ;  /* 0x000000040e047209 */ /* 0x000fe40007810000 */
[C---:B------:R-:W-:Y:S02]  /*11650*/  ISETP.GE.AND P1, PT, R2.reuse, R227, PT ;  /* 0x000000e30200720c */ /* 0x040fe40003f26270 */
[C---:B------:R-:W-:Y:S02]  /*11660*/  ISETP.GE.AND P2, PT, R2.reuse, R226, PT ;  /* 0x000000e20200720c */ /* 0x040fe40003f46270 */
[----:B------:R-:W-:Y:S02]  /*11670*/  FSEL R10, R209, -INF , !P5 ;  /* 0xff800000d10a7808 */ /* 0x000fe40006800000 */
[C---:B------:R-:W-:Y:S02]  /*11680*/  ISETP.GE.OR P1, PT, R2.reuse, R231, !P1 ;  /* 0x000000e70200720c */ /* 0x040fe40004f26670 */
[----:B------:R-:W-:Y:S02]  /*11690*/  ISETP.GE.OR P2, PT, R2, R230, !P2 ;  /* 0x000000e60200720c */ /* 0x000fe40005746670 */
[----:B------:R-:W-:Y:S02]  /*116a0*/  FMNMX.FTZ R2, R13, R4, !PT ;  /* 0x000000040d027209 */ /* 0x000fe40007810000 */
[----:B------:R-:W-:Y:S02]  /*116b0*/  FSEL R190, R198, -INF , !P3 ;  /* 0xff800000c6be7808 */ /* 0x000fe40005800000 */
[----:B------:R-:W-:Y:S02]  /*116c0*/  FMNMX.FTZ R2, R10, R2, !PT ;  /* 0x000000020a027209 */ /* 0x000fe40007810000 */
[----:B------:R-:W-:Y:S02]  /*116d0*/  ISETP.GE.AND P5, PT, R6, R227, PT ;  /* 0x000000e30600720c */ /* 0x000fe40003fa6270 */
[----:B------:R-:W-:Y:S02]  /*116e0*/  FMNMX.FTZ R2, R190, R2, !PT ;  /* 0x00000002be027209 */ /* 0x000fe40007810000 */
[----:B------:R-:W-:Y:S02]  /*116f0*/  ISETP.GE.OR P5, PT, R6, R231, !P5 ;  /* 0x000000e70600720c */ /* 0x000fe40006fa6670 */
[----:B------:R-:W-:Y:S02]  /*11700*/  FMNMX.FTZ R2, R188, R2, !PT ;  /* 0x00000002bc027209 */ /* 0x000fe40007810000 */
[----:B------:R-:W-:Y:S02]  /*11710*/  FSEL R204, R43, -INF , !P5 ;  /* 0xff8000002bcc7808 */ /* 0x000fe40006800000 */
[----:B------:R-:W-:Y:S02]  /*11720*/  ISETP.GE.AND P5, PT, R5, R227, PT ;  /* 0x000000e30500720c */ /* 0x000fe40003fa6270 */
[----:B------:R-:W-:Y:S02]  /*11730*/  FMNMX.FTZ R2, R191, R2, !PT ;  /* 0x00000002bf027209 */ /* 0x000fe40007810000 */
[----:B------:R-:W-:Y:S02]  /*11740*/  ISETP.GE.AND P3, PT, R6, R226, PT ;  /* 0x000000e20600720c */ /* 0x000fe40003f66270 */
[----:B------:R-:W-:Y:S02]  /*11750*/  ISETP.GE.OR P5, PT, R5, R231, !P5 ;  /* 0x000000e70500720c */ /* 0x000fe40006fa6670 */
[----:B------:R-:W-:Y:S02]  /*11760*/  FMNMX.FTZ R2, R192, R2, !PT ;  /* 0x00000002c0027209 */ /* 0x000fe40007810000 */
[----:B------:R-:W-:Y:S02]  /*11770*/  FSEL R193, R193, -INF , !P0 ;  /* 0xff800000c1c17808 */ /* 0x000fe40004000000 */
[----:B-1----:R-:W-:Y:S02]  /*11780*/  FMNMX.FTZ R104, R104, R9, !PT ;  /* 0x0000000968687209 */ /* 0x002fe40007810000 */
[----:B------:R-:W-:Y:S02]  /*11790*/  ISETP.GE.OR P3, PT, R6, R230, !P3 ;  /* 0x000000e60600720c */ /* 0x000fe40005f66670 */
[----:B------:R-:W-:Y:S01]  /*117a0*/  FSEL R198, R42, -INF , !P5 ;  /* 0xff8000002ac67808 */ /* 0x000fe20006800000 */
[----:B------:R-:W-:Y:S01]  /*117b0*/  FMUL.FTZ R109, R104, c[0x0][0x23c] ;  /* 0x00008f00686d7a20 */ /* 0x000fe20000410000 */
[----:B------:R-:W-:Y:S02]  /*117c0*/  ISETP.GE.AND P5, PT, R5, R226, PT ;  /* 0x000000e20500720c */ /* 0x000fe40003fa6270 */
[----:B------:R-:W-:Y:S02]  /*117d0*/  ISETP.GE.AND P0, PT, R0, R227, PT ;  /* 0x000000e30000720c */ /* 0x000fe40003f06270 */
[----:B------:R-:W-:Y:S02]  /*117e0*/  FSEL R194, R194, -INF , !P6 ;  /* 0xff800000c2c27808 */ /* 0x000fe40007000000 */
[----:B------:R-:W-:Y:S02]  /*117f0*/  FMNMX.FTZ R2, R193, R2, !PT ;  /* 0x00000002c1027209 */ /* 0x000fe40007810000 */
[----:B------:R-:W-:Y:S02]  /*11800*/  FSEL R195, R46, -INF , !P3 ;  /* 0xff8000002ec37808 */ /* 0x000fe40005800000 */
[----:B------:R-:W-:Y:S02]  /*11810*/  FSETP.NEU.FTZ.AND P3, PT, R104, -INF , PT ;  /* 0xff8000006800780b */ /* 0x000fe40003f7d000 */
[----:B------:R-:W-:Y:S02]  /*11820*/  ISETP.GE.OR P5, PT, R5, R230, !P5 ;  /* 0x000000e60500720c */ /* 0x000fe40006fa6670 */
[----:B------:R-:W-:Y:S02]  /*11830*/  ISETP.GE.OR P0, PT, R0, R231, !P0 ;  /* 0x000000e70000720c */ /* 0x000fe40004706670 */
[----:B------:R-:W-:Y:S02]  /*11840*/  FMNMX.FTZ R2, R194, R2, !PT ;  /* 0x00000002c2027209 */ /* 0x000fe40007810000 */
[----:B------:R-:W-:Y:S02]  /*11850*/  FSEL R109, R109, RZ, P3 ;  /* 0x000000ff6d6d7208 */ /* 0x000fe40001800000 */
[----:B------:R-:W-:Y:S02]  /*11860*/  FSEL R251, R61, -INF , !P0 ;  /* 0xff8000003dfb7808 */ /* 0x000fe40004000000 */
[----:B------:R-:W-:Y:S02]  /*11870*/  FSEL R196, R47, -INF , !P5 ;  /* 0xff8000002fc47808 */ /* 0x000fe40006800000 */
[----:B------:R-:W-:Y:S02]  /*11880*/  FMNMX.FTZ R2, R195, R2, !PT ;  /* 0x00000002c3027209 */ /* 0x000fe40007810000 */
[C---:B------:R-:W-:Y:S02]  /*11890*/  ISETP.GE.AND P0, PT, R0.reuse, R226, PT ;  /* 0x000000e20000720c */ /* 0x040fe40003f06270 */
[----:B------:R-:W-:Y:S02]  /*118a0*/  FMNMX.FTZ R6, R25, R106, !PT ;  /* 0x0000006a19067209 */ /* 0x000fe40007810000 */
        /* <DEDUP_REMOVED lines=8> */
[----:B------:R-:W-:Y:S01]  /*11930*/  FSEL R57, R57, -INF , !P1 ;  /* 0xff80000039397808 */ /* 0x000fe20004800000 */
[----:B------:R-:W2:Y:S01]  /*11940*/  SHFL.BFLY PT, R7, R105, 0x2, 0x1f ;  /* 0x0c401f0069077f89 */ /* 0x000ea200000e0000 */
[----:B------:R-:W-:Y:S02]  /*11950*/  FMNMX.FTZ R6, R23, R6, !PT ;  /* 0x0000000617067209 */ /* 0x000fe40007810000 */
[----:B------:R-:W-:Y:S02]  /*11960*/  ISETP.GE.AND P1, PT, R8, R227, PT ;  /* 0x000000e30800720c */ /* 0x000fe40003f26270 */
[----:B------:R-:W-:Y:S02]  /*11970*/  FMNMX.FTZ R6, R186, R6, !PT ;  /* 0x00000006ba067209 */ /* 0x000fe40007810000 */
[----:B------:R-:W-:Y:S02]  /*11980*/  ISETP.GE.OR P1, PT, R8, R231, !P1 ;  /* 0x000000e70800720c */ /* 0x000fe40004f26670 */
[----:B------:R-:W-:Y:S02]  /*11990*/  FMNMX.FTZ R5, R185, R6, !PT ;  /* 0x00000006b9057209 */ /* 0x000fe40007810000 */
[----:B------:R-:W-:Y:S02]  /*119a0*/  FSEL R249, R39, -INF , !P4 ;  /* 0xff80000027f97808 */ /* 0x000fe40006000000 */
[----:B------:R-:W-:Y:S01]  /*119b0*/  FMNMX.FTZ R5, R189, R5, !PT ;  /* 0x00000005bd057209 */ /* 0x000fe20007810000 */
[----:B------:R-:W-:Y:S01]  /*119c0*/  LDSM.16.MT88.4 R36, [R222+0x9000] ;  /* 0x00900000de24783b */ /* 0x000fe20000004200 */
[----:B------:R-:W-:Y:S02]  /*119d0*/  FSEL R252, R60, -INF , !P1 ;  /* 0xff8000003cfc7808 */ /* 0x000fe40004800000 */
[----:B------:R-:W-:Y:S01]  /*119e0*/  FMNMX.FTZ R103, R187, R5, !PT ;  /* 0x00000005bb677209 */ /* 0x000fe20007810000 */
[--C-:B-1----:R-:W-:Y:S01]  /*119f0*/  FFMA.FTZ R2, R17, c[0x0][0x23c], -R109.reuse ;  /* 0x00008f0011027a23 */ /* 0x102fe2000001086d */
[C---:B------:R-:W-:Y:S02]  /*11a00*/  ISETP.GE.AND P1, PT, R8.reuse, R226, PT ;  /* 0x000000e20800720c */ /* 0x040fe40003f26270 */
[----:B------:R-:W-:Y:S01]  /*11a10*/  FMNMX.FTZ R103, R197, R103, !PT ;  /* 0x00000067c5677209 */ /* 0x000fe20007810000 */
[----:B------:R-:W1:Y:S01]  /*11a20*/  MUFU.EX2 R242, R2 ;  /* 0x0000000200f27308 */ /* 0x000e620000000800 */
[----:B------:R-:W-:Y:S02]  /*11a30*/  ISETP.GE.OR P1, PT, R8, R230, !P1 ;  /* 0x000000e60800720c */ /* 0x000fe40004f26670 */
[----:B------:R-:W-:Y:S02]  /*11a40*/  FMNMX.FTZ R103, R203, R103, !PT ;  /* 0x00000067cb677209 */ /* 0x000fe40007810000 */
[----:B--2---:R-:W-:Y:S02]  /*11a50*/  FMNMX.FTZ R105, R105, R7, !PT ;  /* 0x0000000769697209 */ /* 0x004fe40007810000 */
[----:B------:R-:W-:Y:S02]  /*11a60*/  FSEL R250, R59, -INF , !P2 ;  /* 0xff8000003bfa7808 */ /* 0x000fe40005000000 */
[----:B------:R-:W-:Y:S01]  /*11a70*/  FMNMX.FTZ R0, R249, R0, !PT ;  /* 0x00000000f9007209 */ /* 0x000fe20007810000 */
[----:B------:R-:W2:Y:S01]  /*11a80*/  SHFL.BFLY PT, R4, R105, 0x1, 0x1f ;  /* 0x0c201f0069047f89 */ /* 0x000ea200000e0000 */
[----:B------:R-:W-:Y:S02]  /*11a90*/  FMNMX.FTZ R103, R204, R103, !PT ;  /* 0x00000067cc677209 */ /* 0x000fe40007810000 */
[----:B------:R-:W-:Y:S02]  /*11aa0*/  FMNMX.FTZ R0, R250, R0, !PT ;  /* 0x00000000fa007209 */ /* 0x000fe40007810000 */
[----:B------:R-:W-:Y:S02]  /*11ab0*/  FMNMX.FTZ R103, R198, R103, !PT ;  /* 0x00000067c6677209 */ /* 0x000fe40007810000 */
[----:B------:R-:W-:Y:S02]  /*11ac0*/  FSEL R62, R62, -INF , !P1 ;  /* 0xff8000003e3e7808 */ /* 0x000fe40004800000 */
[----:B------:R-:W-:Y:S02]  /*11ad0*/  FMNMX.FTZ R103, R67, R103, !PT ;  /* 0x0000006743677209 */ /* 0x000fe40007810000 */
[----:B------:R-:W-:Y:S02]  /*11ae0*/  FSEL R108, R63, -INF , !P0 ;  /* 0xff8000003f6c7808 */ /* 0x000fe40004000000 */
[----:B------:R-:W-:Y:S02]  /*11af0*/  FMNMX.FTZ R0, R62, R0, !PT ;  /* 0x000000003e007209 */ /* 0x000fe40007810000 */
[----:B------:R-:W-:Y:S02]  /*11b00*/  FMNMX.FTZ R103, R57, R103, !PT ;  /* 0x0000006739677209 */ /* 0x000fe40007810000 */
[----:B------:R-:W-:Y:S02]  /*11b10*/  FMNMX.FTZ R0, R108, R0, !PT ;  /* 0x000000006c007209 */ /* 0x000fe40007810000 */
[----:B------:R-:W-:Y:S02]  /*11b20*/  FMNMX.FTZ R103, R252, R103, !PT ;  /* 0x00000067fc677209 */ /* 0x000fe40007810000 */
[----:B-1----:R-:W-:Y:S01]  /*11b30*/  F2FP.BF16.PACK_AB R176, R242, R215 ;  /* 0x000000d7f2b0723e */ /* 0x002fe200000010ff */
[----:B------:R-:W1:Y:S01]  /*11b40*/  SHFL.BFLY PT, R2, R0, 0x2, 0x1f ;  /* 0x0c401f0000027f89 */ /* 0x000e6200000e0000 */
[----:B------:R-:W-:Y:S02]  /*11b50*/  FMNMX.FTZ R103, R251, R103, !PT ;  /* 0x00000067fb677209 */ /* 0x000fe40007810000 */
[----:B--2---:R-:W-:Y:S04]  /*11b60*/  FMNMX.FTZ R105, R105, R4, !PT ;  /* 0x0000000469697209 */ /* 0x004fe80007810000 */
[C---:B------:R-:W-:Y:S01]  /*11b70*/  FSETP.NEU.FTZ.AND P2, PT, R105.reuse, -INF , PT ;  /* 0xff8000006900780b */ /* 0x040fe20003f5d000 */
[----:B------:R-:W2:Y:S01]  /*11b80*/  SHFL.BFLY PT, R5, R103, 0x2, 0x1f ;  /* 0x0c401f0067057f89 */ /* 0x000ea200000e0000 */
[----:B------:R-:W-:Y:S05]  /*11b90*/  FMUL.FTZ R110, R105, c[0x0][0x23c] ;  /* 0x00008f00696e7a20 */ /* 0x000fea0000410000 */
[----:B------:R-:W-:Y:S05]  /*11ba0*/  FSEL R110, R110, RZ, P2 ;  /* 0x000000ff6e6e7208 */ /* 0x000fea0001000000 */
[--C-:B------:R-:W-:Y:S04]  /*11bb0*/  FFMA.FTZ R4, R18, c[0x0][0x23c], -R110.reuse ;  /* 0x00008f0012047a23 */ /* 0x100fe8000001086e */
[----:B------:R3:W-:Y:S01]  /*11bc0*/  MUFU.EX2 R216, R4 ;  /* 0x0000000400d87308 */ /* 0x0007e20000000800 */
[----:B-1----:R-:W-:Y:S01]  /*11bd0*/  FMNMX.FTZ R0, R0, R2, !PT ;  /* 0x0000000200007209 */ /* 0x002fe20007810000 */
[--C-:B------:R-:W-:Y:S01]  /*11be0*/  FFMA.FTZ R2, R21, c[0x0][0x23c], -R110.reuse ;  /* 0x00008f0015027a23 */ /* 0x100fe2000001086e */
[----:B--2---:R-:W-:Y:S07]  /*11bf0*/  FMNMX.FTZ R103, R103, R5, !PT ;  /* 0x0000000567677209 */ /* 0x004fee0007810000 */
[----:B------:R1:W-:Y:S01]  /*11c00*/  MUFU.EX2 R206, R2 ;  /* 0x0000000200ce7308 */ /* 0x0003e20000000800 */
[----:B------:R-:W2:Y:S01]  /*11c10*/  SHFL.BFLY PT, R5, R103, 0x1, 0x1f ;  /* 0x0c201f0067057f89 */ /* 0x000ea200000e0000 */
[----:B---3--:R-:W-:Y:S08]  /*11c20*/  FFMA.FTZ R4, R19, c[0x0][0x23c], -R110 ;  /* 0x00008f0013047a23 */ /* 0x008ff0000001086e */
[----:B------:R3:W-:Y:S01]  /*11c30*/  MUFU.EX2 R27, R4 ;  /* 0x00000004001b7308 */ /* 0x0007e20000000800 */
[----:B-1----:R-:W1:Y:S01]  /*11c40*/  SHFL.BFLY PT, R2, R0, 0x1, 0x1f ;  /* 0x0c201f0000027f89 */ /* 0x002e6200000e0000 */
[----:B--2---:R-:W-:Y:S04]  /*11c50*/  FMNMX.FTZ R103, R103, R5, !PT ;  /* 0x0000000567677209 */ /* 0x004fe80007810000 */
[C---:B------:R-:W-:Y:S01]  /*11c60*/  FSETP.NEU.FTZ.AND P1, PT, R103.reuse, -INF , PT ;  /* 0xff8000006700780b */ /* 0x040fe20003f3d000 */
[----:B------:R-:W-:Y:S05]  /*11c70*/  FMUL.FTZ R111, R103, c[0x0][0x23c] ;  /* 0x00008f00676f7a20 */ /* 0x000fea0000410000 */
[----:B------:R-:W-:Y:S01]  /*11c80*/  FSEL R111, R111, RZ, P1 ;  /* 0x000000ff6f6f7208 */ /* 0x000fe20000800000 */
[----:B---3--:R-:W-:Y:S04]  /*11c90*/  FFMA.FTZ R4, R20, c[0x0][0x23c], -R109 ;  /* 0x00008f0014047a23 */ /* 0x008fe8000001086d */
        /* <DEDUP_REMOVED lines=11> */
[--C-:B-1----:R-:W-:Y:S02]  /*11d50*/  FFMA.FTZ R0, R23, c[0x0][0x23c], -R111.reuse ;  /* 0x00008f0017007a23 */ /* 0x102fe4000001086f */
[----:B------:R-:W1:Y:S07]  /*11d60*/  LDSM.16.MT88.4 R20, [R220+0x9000] ;  /* 0x00900000dc14783b */ /* 0x000e6e0000004200 */
[----:B------:R5:W5:Y:S01]  /*11d70*/  MUFU.EX2 R219, R0 ;  /* 0x0000000000db7308 */ /* 0x000b620000000800 */
[----:B---3--:R-:W-:Y:S01]  /*11d80*/  FSEL R2, R105, RZ, P2 ;  /* 0x000000ff69027208 */ /* 0x008fe20001000000 */
[----:B--2---:R-:W-:Y:S01]  /*11d90*/  FFMA.FTZ R4, R26, c[0x0][0x23c], -R110 ;  /* 0x00008f001a047a23 */ /* 0x004fe2000001086e */
[----:B----4-:R-:W-:Y:S07]  /*11da0*/  F2FP.BF16.PACK_AB R178, R239, R245 ;  /* 0x000000f5efb2723e */ /* 0x010fee00000010ff */
[----:B------:R2:W3:Y:S01]  /*11db0*/  MUFU.EX2 R238, R4 ;  /* 0x0000000400ee7308 */ /* 0x0004e20000000800 */
[--C-:B-----5:R-:W-:Y:S01]  /*11dc0*/  FFMA.FTZ R0, R28, c[0x0][0x23c], -R184.reuse ;  /* 0x00008f001c007a23 */ /* 0x120fe200000108b8 */
[----:B------:R-:W-:Y:S08]  /*11dd0*/  F2FP.BF16.PACK_AB R182, R219, R241 ;  /* 0x000000f1dbb6723e */ /* 0x000ff000000010ff */
[----:B------:R4:W-:Y:S01]  /*11de0*/  MUFU.EX2 R212, R0 ;  /* 0x0000000000d47308 */ /* 0x0009e20000000800 */
[--C-:B--2---:R-:W-:Y:S01]  /*11df0*/  FFMA.FTZ R4, R25, c[0x0][0x23c], -R111.reuse ;  /* 0x00008f0019047a23 */ /* 0x104fe2000001086f */
[----:B---3--:R-:W-:Y:S08]  /*11e00*/  F2FP.BF16.PACK_AB R179, R238, R206 ;  /* 0x000000ceeeb3723e */ /* 0x008ff000000010ff */
[----:B------:R2:W-:Y:S01]  /*11e10*/  MUFU.EX2 R213, R4 ;  /* 0x0000000400d57308 */ /* 0x0005e20000000800 */
[--C-:B----4-:R-:W-:Y:S09]  /*11e20*/  FFMA.FTZ R0, R14, c[0x0][0x23c], -R184.reuse ;  /* 0x00008f000e007a23 */ /* 0x110ff200000108b8 */
[----:B------:R3:W4:Y:S01]  /*11e30*/  MUFU.EX2 R244, R0 ;  /* 0x0000000000f47308 */ /* 0x0007220000000800 */
[----:B--2---:R-:W-:Y:S09]  /*11e40*/  FFMA.FTZ R4, R24, c[0x0][0x23c], -R111 ;  /* 0x00008f0018047a23 */ /* 0x004ff2000001086f */
[----:B------:R-:W2:Y:S01]  /*11e50*/  MUFU.EX2 R243, R4 ;  /* 0x0000000400f37308 */ /* 0x000ea20000000800 */
[----:B---3--:R-:W-:Y:S01]  /*11e60*/  FFMA.FTZ R0, R13, c[0x0][0x23c], -R184 ;  /* 0x00008f000d007a23 */ /* 0x008fe200000108b8 */
[----:B----4-:R-:W-:Y:S08]  /*11e70*/  F2FP.BF16.PACK_AB R181, R244, R212 ;  /* 0x000000d4f4b5723e */ /* 0x010ff000000010ff */
[----:B------:R3:W4:Y:S01]  /*11e80*/  MUFU.EX2 R240, R0 ;  /* 0x0000000000f07308 */ /* 0x0007220000000800 */
[----:B--2---:R-:W-:Y:S02]  /*11e90*/  F2FP.BF16.PACK_AB R180, R243, R213 ;  /* 0x000000d5f3b4723e */ /* 0x004fe400000010ff */
[----:B---3--:R-:W-:Y:S02]  /*11ea0*/  FSEL R0, R104, RZ, P3 ;  /* 0x000000ff68007208 */ /* 0x008fe40001800000 */
[----:B----4-:R-:W-:Y:S03]  /*11eb0*/  F2FP.BF16.PACK_AB R183, R217, R240 ;  /* 0x000000f0d9b7723e */ /* 0x010fe600000010ff */
[----:B------:R-:W-:Y:S04]  /*11ec0*/  FADD.FTZ R0, -R0, R3 ;  /* 0x0000000300007221 */ /* 0x000fe80000010100 */
[----:B------:R-:W-:Y:S04]  /*11ed0*/  FMUL.FTZ R0, R0, c[0x0][0x23c] ;  /* 0x00008f0000007a20 */ /* 0x000fe80000410000 */
[----:B------:R2:W3:Y:S02]  /*11ee0*/  MUFU.EX2 R101, R0 ;  /* 0x0000000000657308 */ /* 0x0004e40000000800 */
[----:B--2---:R-:W-:Y:S01]  /*11ef0*/  FADD.FTZ R0, -R2, R100 ;  /* 0x0000006402007221 */ /* 0x004fe20000010100 */
        /* <DEDUP_REMOVED lines=17> */
[----:B--2---:R-:W-:Y:S01]  /*12010*/  FADD.FTZ R0, -R2, R106 ;  /* 0x0000006a02007221 */ /* 0x004fe20000010100 */
[----:B------:R-:W-:Y:S01]  /*12020*/  FSEL R2, R102, RZ, P0 ;  /* 0x000000ff66027208 */ /* 0x000fe20000000000 */
[----:B---3--:R-:W-:Y:S01]  /*12030*/  FMUL.FTZ R6, R100, R114 ;  /* 0x0000007264067220 */ /* 0x008fe20000410000 */
[----:B------:R-:W-:Y:S01]  /*12040*/  ISETP.GT.AND P0, PT, R235, UR8, PT ;  /* 0x00000008eb007c0c */ /* 0x000fe2000bf04270 */
[----:B------:R-:W-:Y:S02]  /*12050*/  FMUL.FTZ R0, R0, c[0x0][0x23c] ;  /* 0x00008f0000007a20 */ /* 0x000fe40000410000 */
[C---:B------:R-:W-:Y:S02]  /*12060*/  FMUL.FTZ R7, R100.reuse, R115 ;  /* 0x0000007364077220 */ /* 0x040fe40000410000 */
[----:B------:R2:W3:Y:S01]  /*12070*/  MUFU.EX2 R3, R0 ;  /* 0x0000000000037308 */ /* 0x0004e20000000800 */
[C---:B------:R-:W-:Y:S01]  /*12080*/  FMUL.FTZ R34, R100.reuse, R142 ;  /* 0x0000008e64227220 */ /* 0x040fe20000410000 */
[----:B------:R-:W4:Y:S01]  /*12090*/  LDSM.16.MT88.4 R112, [R222+0xa000] ;  /* 0x00a00000de70783b */ /* 0x000f220000004200 */
[----:B------:R-:W-:Y:S02]  /*120a0*/  IMAD.MOV.U32 R142, RZ, RZ, R240 ;  /* 0x000000ffff8e7224 */ /* 0x000fe400078e00f0 */
[C---:B------:R-:W-:Y:S02]  /*120b0*/  FMUL.FTZ R18, R100.reuse, R126 ;  /* 0x0000007e64127220 */ /* 0x040fe40000410000 */
[C---:B------:R-:W-:Y:S02]  /*120c0*/  FMUL.FTZ R19, R100.reuse, R127 ;  /* 0x0000007f64137220 */ /* 0x040fe40000410000 */
[C---:B------:R-:W-:Y:S01]  /*120d0*/  FMUL.FTZ R35, R100.reuse, R143 ;  /* 0x0000008f64237220 */ /* 0x040fe20000410000 */
[----:B------:R-:W-:Y:S01]  /*120e0*/  LDSM.16.MT88.4 R124, [R222+0x9400] ;  /* 0x00940000de7c783b */ /* 0x000fe20000004200 */
[----:B------:R-:W-:Y:S02]  /*120f0*/  IMAD.MOV.U32 R143, RZ, RZ, R239 ;  /* 0x000000ffff8f7224 */ /* 0x000fe400078e00ef */
[C---:B------:R-:W-:Y:S02]  /*12100*/  FMUL.FTZ R70, R100.reuse, R70 ;  /* 0x0000004664467220 */ /* 0x040fe40000410000 */
[C---:B------:R-:W-:Y:S02]  /*12110*/  FMUL.FTZ R71, R100.reuse, R71 ;  /* 0x0000004764477220 */ /* 0x040fe40000410000 */
[C---:B------:R-:W-:Y:S02]  /*12120*/  FMUL.FTZ R82, R100.reuse, R82 ;  /* 0x0000005264527220 */ /* 0x040fe40000410000 */
[C---:B------:R-:W-:Y:S02]  /*12130*/  FMUL.FTZ R83, R100.reuse, R83 ;  /* 0x0000005364537220 */ /* 0x040fe40000410000 */
[C---:B------:R-:W-:Y:S02]  /*12140*/  FMUL.FTZ R86, R100.reuse, R86 ;  /* 0x0000005664567220 */ /* 0x040fe40000410000 */
[----:B------:R-:W-:Y:S02]  /*12150*/  FMUL.FTZ R87, R100, R87 ;  /* 0x0000005764577220 */ /* 0x000fe40000410000 */
[----:B--2---:R-:W-:Y:S02]  /*12160*/  FADD.FTZ R0, -R2, R107 ;  /* 0x0000006b02007221 */ /* 0x004fe40000010100 */
[----:B------:R-:W-:Y:S02]  /*12170*/  FFMA.FTZ R2, R40, c[0x0][0x23c], -R109 ;  /* 0x00008f0028027a23 */ /* 0x000fe4000001086d */
[----:B------:R-:W-:Y:S02]  /*12180*/  FMUL.FTZ R0, R0, c[0x0][0x23c] ;  /* 0x00008f0000007a20 */ /* 0x000fe40000410000 */
[----:B------:R2:W-:Y:S01]  /*12190*/  MUFU.EX2 R248, R2 ;  /* 0x0000000200f87308 */ /* 0x0005e20000000800 */
[----:B------:R-:W-:Y:S02]  /*121a0*/  IMAD.MOV.U32 R107, RZ, RZ, R27 ;  /* 0x000000ffff6b7224 */ /* 0x000fe400078e001b */
[C---:B---3--:R-:W-:Y:S02]  /*121b0*/  FMUL.FTZ R8, R3.reuse, R116 ;  /* 0x0000007403087220 */ /* 0x048fe40000410000 */
[----:B------:R-:W-:Y:S01]  /*121c0*/  FMUL.FTZ R9, R3, R117 ;  /* 0x0000007503097220 */ /* 0x000fe20000410000 */
[----:B------:R-:W-:Y:S01]  /*121d0*/  F2FP.BF16.PACK_AB R177, R107, R216 ;  /* 0x000000d86bb1723e */ /* 0x000fe200000010ff */
[C---:B------:R-:W-:Y:S02]  /*121e0*/  FMUL.FTZ R12, R3.reuse, R120 ;  /* 0x00000078030c7220 */ /* 0x040fe40000410000 */
[C---:B------:R-:W-:Y:S01]  /*121f0*/  FMUL.FTZ R13, R3.reuse, R121 ;  /* 0x00000079030d7220 */ /* 0x040fe20000410000 */
[----:B------:R-:W3:Y:S01]  /*12200*/  MUFU.EX2 R0, R0 ;  /* 0x0000000000007308 */ /* 0x000ee20000000800 */
[C---:B------:R-:W-:Y:S02]  /*12210*/  FMUL.FTZ R24, R3.reuse, R132 ;  /* 0x0000008403187220 */ /* 0x040fe40000410000 */
[-C--:B-1----:R-:W-:Y:S01]  /*12220*/  HMMA.16816.F32.BF16 R4, R176, R20.reuse, R4 ;  /* 0x00000014b004723c */ /* 0x082fe20000041804 */
[C---:B------:R-:W-:Y:S02]  /*12230*/  FMUL.FTZ R25, R3.reuse, R133 ;  /* 0x0000008503197220 */ /* 0x040fe40000410000 */
[C---:B------:R-:W-:Y:S02]  /*12240*/  FMUL.FTZ R28, R3.reuse, R136 ;  /* 0x00000088031c7220 */ /* 0x040fe40000410000 */
[----:B------:R-:W-:Y:S02]  /*12250*/  FMUL.FTZ R29, R3, R137 ;  /* 0x00000089031d7220 */ /* 0x000fe40000410000 */
[----:B------:R-:W-:Y:S02]  /*12260*/  IMAD.MOV.U32 R136, RZ, RZ, R216 ;  /* 0x000000ffff887224 */ /* 0x000fe400078e00d8 */
[----:B------:R-:W-:Y:S03]  /*12270*/  IMAD.MOV.U32 R137, RZ, RZ, R215 ;  /* 0x000000ffff897224 */ /* 0x000fe600078e00d7 */
[----:B--2---:R-:W-:Y:S02]  /*12280*/  FFMA.FTZ R2, R41, c[0x0][0x23c], -R109 ;  /* 0x00008f0029027a23 */ /* 0x004fe4000001086d */
[----:B------:R-:W-:Y:S02]  /*12290*/  IMAD.MOV.U32 R132, RZ, RZ, R212 ;  /* 0x000000ffff847224 */ /* 0x000fe400078e00d4 */
[----:B------:R1:W2:Y:S01]  /*122a0*/  MUFU.EX2 R247, R2 ;  /* 0x0000000200f77308 */ /* 0x0002a20000000800 */
[----:B------:R-:W-:Y:S02]  /*122b0*/  IMAD.MOV.U32 R133, RZ, RZ, R213 ;  /* 0x000000ffff857224 */ /* 0x000fe400078e00d5 */
[----:B------:R-:W-:Y:S02]  /*122c0*/  FMUL.FTZ R40, R3, R148 ;  /* 0x0000009403287220 */ /* 0x000fe40000410000 */
[C---:B---3--:R-:W-:Y:S02]  /*122d0*/  FMUL.FTZ R43, R0.reuse, R151 ;  /* 0x00000097002b7220 */ /* 0x048fe40000410000 */
[----:B------:R-:W-:Y:S02]  /*122e0*/  IMAD.MOV.U32 R151, RZ, RZ, R246 ;  /* 0x000000ffff977224 */ /* 0x000fe400078e00f6 */
[C---:B------:R-:W-:Y:S02]  /*122f0*/  FMUL.FTZ R27, R0.reuse, R135 ;  /* 0x00000087001b7220 */ /* 0x040fe40000410000 */
[----:B------:R-:W-:Y:S02]  /*12300*/  IMAD.MOV.U32 R135, RZ, RZ, R245 ;  /* 0x000000ffff877224 */ /* 0x000fe400078e00f5 */
[C---:B------:R-:W-:Y:S02]  /*12310*/  FMUL.FTZ R30, R0.reuse, R138 ;  /* 0x0000008a001e7220 */ /* 0x040fe40000410000 */
[----:B------:R-:W-:Y:S02]  /*12320*/  IMAD.MOV.U32 R138, RZ, RZ, R244 ;  /* 0x000000ffff8a7224 */ /* 0x000fe400078e00f4 */
[C---:B------:R-:W-:Y:S02]  /*12330*/  FMUL.FTZ R31, R0.reuse, R139 ;  /* 0x0000008b001f7220 */ /* 0x040fe40000410000 */
[----:B------:R-:W-:Y:S02]  /*12340*/  IMAD.MOV.U32 R139, RZ, RZ, R243 ;  /* 0x000000ffff8b7224 */ /* 0x000fe400078e00f3 */
[C---:B------:R-:W-:Y:S02]  /*12350*/  FMUL.FTZ R10, R0.reuse, R118 ;  /* 0x00000076000a7220 */ /* 0x040fe40000410000 */
[----:B------:R-:W-:Y:S02]  /*12360*/  FMUL.FTZ R11, R0, R119 ;  /* 0x00000077000b7220 */ /* 0x000fe40000410000 */
[----:B-1----:R-:W-:Y:S01]  /*12370*/  FFMA.FTZ R2, R44, c[0x0][0x23c], -R110 ;  /* 0x00008f002c027a23 */ /* 0x002fe2000001086e */
[----:B------:R-:W1:Y:S01]  /*12380*/  LDSM.16.MT88.4 R116, [R220+0xb000] ;  /* 0x00b00000dc74783b */ /* 0x000e620000004200 */
[C---:B------:R-:W-:Y:S02]  /*12390*/  FMUL.FTZ R14, R0.reuse, R122 ;  /* 0x0000007a000e7220 */ /* 0x040fe40000410000 */
[----:B------:R3:W-:Y:S01]  /*123a0*/  MUFU.EX2 R246, R2 ;  /* 0x0000000200f67308 */ /* 0x0007e20000000800 */
[C---:B------:R-:W-:Y:S01]  /*123b0*/  HMMA.16816.F32.BF16 R8, R180.reuse, R20, R8 ;  /* 0x00000014b408723c */ /* 0x040fe20000041808 */
[C---:B------:R-:W-:Y:S02]  /*123c0*/  FMUL.FTZ R15, R0.reuse, R123 ;  /* 0x0000007b000f7220 */ /* 0x040fe40000410000 */
[C---:B------:R-:W-:Y:S02]  /*123d0*/  FMUL.FTZ R26, R0.reuse, R134 ;  /* 0x00000086001a7220 */ /* 0x040fe40000410000 */
[----:B------:R-:W-:Y:S02]  /*123e0*/  IMAD.MOV.U32 R134, RZ, RZ, R206 ;  /* 0x000000ffff867224 */ /* 0x000fe400078e00ce */
[C---:B------:R-:W-:Y:S01]  /*123f0*/  FMUL.FTZ R20, R101.reuse, R128 ;  /* 0x0000008065147220 */ /* 0x040fe20000410000 */
[-C--:B------:R-:W-:Y:S01]  /*12400*/  HMMA.16816.F32.BF16 R12, R180, R22.reuse, R12 ;  /* 0x00000016b40c723c */ /* 0x080fe2000004180c */
[----:B------:R-:W-:Y:S03]  /*12410*/  FMUL.FTZ R21, R101, R129 ;  /* 0x0000008165157220 */ /* 0x000fe60000410000 */
[C---:B------:R-:W-:Y:S02]  /*12420*/  FMUL.FTZ R44, R3.reuse, R152 ;  /* 0x00000098032c7220 */ /* 0x040fe40000410000 */
[----:B------:R-:W-:Y:S02]  /*12430*/  FMUL.FTZ R47, R0, R155 ;  /* 0x0000009b002f7220 */ /* 0x000fe40000410000 */
[C---:B------:R-:W-:Y:S01]  /*12440*/  HMMA.16816.F32.BF16 R16, R176.reuse, R22, R16 ;  /* 0x00000016b010723c */ /* 0x040fe20000041810 */
[----:B------:R-:W-:Y:S03]  /*12450*/  IMAD.MOV.U32 R152, RZ, RZ, R214 ;  /* 0x000000ffff987224 */ /* 0x000fe600078e00d6 */
[----:B------:R-:W-:Y:S02]  /*12460*/  IMAD.MOV.U32 R155, RZ, RZ, R211 ;  /* 0x000000ffff9b7224 */ /* 0x000fe400078e00d3 */
[----:B------:R-:W-:Y:S02]  /*12470*/  FMUL.FTZ R41, R3, R149 ;  /* 0x0000009503297220 */ /* 0x000fe40000410000 */
[----:B---3--:R-:W-:Y:S04]  /*12480*/  FFMA.FTZ R2, R45, c[0x0][0x23c], -R110 ;  /* 0x00008f002d027a23 */ /* 0x008fe8000001086e */
[----:B------:R3:W5:Y:S01]  /*12490*/  MUFU.EX2 R245, R2 ;  /* 0x0000000200f57308 */ /* 0x0007620000000800 */
[C---:B------:R-:W-:Y:S02]  /*124a0*/  FMUL.FTZ R22, R100.reuse, R130 ;  /* 0x0000008264167220 */ /* 0x040fe40000410000 */
[----:B------:R-:W-:Y:S02]  /*124b0*/  FMUL.FTZ R23, R100, R131 ;  /* 0x0000008364177220 */ /* 0x000fe40000410000 */
[----:B------:R-:W-:Y:S01]  /*124c0*/  LDSM.16.MT88.4 R128, [R220+0xa400] ;  /* 0x00a40000dc80783b */ /* 0x000fe20000004200 */
[C---:B------:R-:W-:Y:S02]  /*124d0*/  FMUL.FTZ R42, R0.reuse, R150 ;  /* 0x00000096002a7220 */ /* 0x040fe40000410000 */
[C---:B------:R-:W-:Y:S02]  /*124e0*/  FMUL.FTZ R45, R3.reuse, R153 ;  /* 0x00000099032d7220 */ /* 0x040fe40000410000 */
[-C--:B------:R-:W-:Y:S01]  /*124f0*/  HMMA.16816.F32.BF16 R20, R176, R36.reuse, R20 ;  /* 0x00000024b014723c */ /* 0x080fe20000041814 */
[----:B------:R-:W-:Y:S02]  /*12500*/  FMUL.FTZ R46, R0, R154 ;  /* 0x0000009a002e7220 */ /* 0x000fe40000410000 */
[----:B------:R-:W-:Y:S02]  /*12510*/  IMAD.MOV.U32 R154, RZ, RZ, R51 ;  /* 0x000000ffff9a7224 */ /* 0x000fe400078e0033 */
[----:B------:R-:W-:Y:S02]  /*12520*/  FMUL.FTZ R51, R100, R159 ;  /* 0x0000009f64337220 */ /* 0x000fe40000410000 */
[----:B------:R-:W-:Y:S01]  /*12530*/  FMUL.FTZ R59, R0, R167 ;  /* 0x000000a7003b7220 */ /* 0x000fe20000410000 */
[C---:B------:R-:W-:Y:S01]  /*12540*/  HMMA.16816.F32.BF16 R24, R180.reuse, R36, R24 ;  /* 0x00000024b418723c */ /* 0x040fe20000041818 */
[C---:B------:R-:W-:Y:S03]  /*12550*/  FMUL.FTZ R60, R3.reuse, R168 ;  /* 0x000000a8033c7220 */ /* 0x040fe60000410000 */
[----:B------:R-:W-:Y:S02]  /*12560*/  FMUL.FTZ R61, R3, R169 ;  /* 0x000000a9033d7220 */ /* 0x000fe40000410000 */
[----:B---3--:R-:W-:Y:S02]  /*12570*/  FFMA.FTZ R2, R56, c[0x0][0x23c], -R109 ;  /* 0x00008f0038027a23 */ /* 0x008fe4000001086d */
[-C--:B------:R-:W-:Y:S01]  /*12580*/  HMMA.16816.F32.BF16 R28, R180, R38.reuse, R28 ;  /* 0x00000026b41c723c */ /* 0x080fe2000004181c */
[C---:B------:R-:W-:Y:S01]  /*12590*/  FMUL.FTZ R36, R101.reuse, R144 ;  /* 0x0000009065247220 */ /* 0x040fe20000410000 */
[----:B------:R3:W-:Y:S02]  /*125a0*/  MUFU.EX2 R244, R2 ;  /* 0x0000000200f47308 */ /* 0x0007e40000000800 */
[----:B------:R-:W-:Y:S02]  /*125b0*/  IMAD.MOV.U32 R144, RZ, RZ, R238 ;  /* 0x000000ffff907224 */ /* 0x000fe400078e00ee */
[C---:B------:R-:W-:Y:S02]  /*125c0*/  FMUL.FTZ R37, R101.reuse, R145 ;  /* 0x0000009165257220 */ /* 0x040fe40000410000 */
[C---:B------:R-:W-:Y:S01]  /*125d0*/  HMMA.16816.F32.BF16 R32, R176.reuse, R38, R32 ;  /* 0x00000026b020723c */ /* 0x040fe20000041820 */
[----:B------:R-:W-:Y:S03]  /*125e0*/  IMAD.MOV.U32 R145, RZ, RZ, R219 ;  /* 0x000000ffff917224 */ /* 0x000fe600078e00db */
[----:B------:R-:W-:Y:S02]  /*125f0*/  IMAD.MOV.U32 R153, RZ, RZ, R48 ;  /* 0x000000ffff997224 */ /* 0x000fe400078e0030 */
[----:B------:R-:W-:Y:S02]  /*12600*/  FMUL.FTZ R48, R101, R156 ;  /* 0x0000009c65307220 */ /* 0x000fe40000410000 */
[C---:B------:R-:W-:Y:S04]  /*12610*/  FMUL.FTZ R38, R100.reuse, R146 ;  /* 0x0000009264267220 */ /* 0x040fe80000410000 */
[----:B------:R-:W-:Y:S02]  /*12620*/  IMAD.MOV.U32 R146, RZ, RZ, R217 ;  /* 0x000000ffff927224 */ /* 0x000fe400078e00d9 */
[----:B------:R-:W-:Y:S02]  /*12630*/  FMUL.FTZ R39, R100, R147 ;  /* 0x0000009364277220 */ /* 0x000fe40000410000 */
[----:B------:R-:W-:Y:S02]  /*12640*/  IMAD.MOV.U32 R156, RZ, RZ, R66 ;  /* 0x000000ffff9c7224 */ /* 0x000fe400078e0042 */
[----:B---3--:R-:W-:Y:S02]  /*12650*/  FFMA.FTZ R2, R58, c[0x0][0x23c], -R109 ;  /* 0x00008f003a027a23 */ /* 0x008fe4000001086d */
[----:B------:R-:W-:Y:S01]  /*12660*/  FMUL.FTZ R66, R100, R174 ;  /* 0x000000ae64427220 */ /* 0x000fe20000410000 */
[-C--:B------:R-:W-:Y:S01]  /*12670*/  HMMA.16816.F32.BF16 R36, R176, R52.reuse, R36 ;  /* 0x00000034b024723c */ /* 0x080fe20000041824 */
[----:B------:R3:W-:Y:S01]  /*12680*/  MUFU.EX2 R243, R2 ;  /* 0x0000000200f37308 */ /* 0x0007e20000000800 */
[C---:B------:R-:W-:Y:S02]  /*12690*/  FMUL.FTZ R56, R3.reuse, R164 ;  /* 0x000000a403387220 */ /* 0x040fe40000410000 */
[C---:B------:R-:W-:Y:S02]  /*126a0*/  FMUL.FTZ R58, R0.reuse, R166 ;  /* 0x000000a6003a7220 */ /* 0x040fe40000410000 */
[----:B------:R-:W-:Y:S02]  /*126b0*/  FMUL.FTZ R63, R0, R171 ;  /* 0x000000ab003f7220 */ /* 0x000fe40000410000 */
[C---:B------:R-:W-:Y:S01]  /*126c0*/  HMMA.16816.F32.BF16 R40, R180.reuse, R52, R40 ;  /* 0x00000034b428723c */ /* 0x040fe20000041828 */
[----:B------:R-:W-:Y:S03]  /*126d0*/  IMAD.MOV.U32 R149, RZ, RZ, R67 ;  /* 0x000000ffff957224 */ /* 0x000fe600078e0043 */
[C---:B------:R-:W-:Y:S02]  /*126e0*/  FMUL.FTZ R67, R100.reuse, R175 ;  /* 0x000000af64437220 */ /* 0x040fe40000410000 */
[----:B------:R-:W-:Y:S02]  /*126f0*/  FMUL.FTZ R72, R3, R72 ;  /* 0x0000004803487220 */ /* 0x000fe40000410000 */
[-C--:B------:R-:W-:Y:S01]  /*12700*/  HMMA.16816.F32.BF16 R44, R180, R54.reuse, R44 ;  /* 0x00000036b42c723c */ /* 0x080fe2000004182c */
[----:B------:R-:W-:Y:S03]  /*12710*/  IMAD.MOV.U32 R150, RZ, RZ, R49 ;  /* 0x000000ffff967224 */ /* 0x000fe600078e0031 */
[C---:B------:R-:W-:Y:S02]  /*12720*/  FMUL.FTZ R49, R101.reuse, R157 ;  /* 0x0000009d65317220 */ /* 0x040fe40000410000 */
[----:B------:R-:W-:Y:S02]  /*12730*/  IMAD.MOV.U32 R157, RZ, RZ, R50 ;  /* 0x000000ffff9d7224 */ /* 0x000fe400078e0032 */
[----:B------:R-:W-:Y:S04]  /*12740*/  FMUL.FTZ R50, R100, R158 ;  /* 0x0000009e64327220 */ /* 0x000fe80000410000 */
[--C-:B---3--:R-:W-:Y:S02]  /*12750*/  FFMA.FTZ R2, R64, c[0x0][0x23c], -R110.reuse ;  /* 0x00008f0040027a23 */ /* 0x108fe4000001086e */
[C---:B------:R-:W-:Y:S01]  /*12760*/  FMUL.FTZ R64, R101.reuse, R172 ;  /* 0x000000ac65407220 */ /* 0x040fe20000410000 */
[C---:B------:R-:W-:Y:S01]  /*12770*/  HMMA.16816.F32.BF16 R48, R176.reuse, R54, R48 ;  /* 0x00000036b030723c */ /* 0x040fe20000041830 */
[----:B------:R3:W-:Y:S01]  /*12780*/  MUFU.EX2 R242, R2 ;  /* 0x0000000200f27308 */ /* 0x0007e20000000800 */
[C---:B------:R-:W-:Y:S02]  /*12790*/  FMUL.FTZ R52, R101.reuse, R160 ;  /* 0x000000a065347220 */ /* 0x040fe40000410000 */
[----:B------:R-:W-:Y:S02]  /*127a0*/  FMUL.FTZ R53, R101, R161 ;  /* 0x000000a165357220 */ /* 0x000fe40000410000 */
[----:B------:R-:W-:Y:S02]  /*127b0*/  IMAD.MOV.U32 R148, RZ, RZ, R57 ;  /* 0x000000ffff947224 */ /* 0x000fe400078e0039 */
[C---:B------:R-:W-:Y:S04]  /*127c0*/  FMUL.FTZ R54, R100.reuse, R162 ;  /* 0x000000a264367220 */ /* 0x040fe80000410000 */
[----:B------:R-:W-:Y:S02]  /*127d0*/  FMUL.FTZ R55, R100, R163 ;  /* 0x000000a364377220 */ /* 0x000fe40000410000 */
[C---:B------:R-:W-:Y:S02]  /*127e0*/  FMUL.FTZ R57, R3.reuse, R165 ;  /* 0x000000a503397220 */ /* 0x040fe40000410000 */
[C---:B------:R-:W-:Y:S02]  /*127f0*/  FMUL.FTZ R73, R3.reuse, R73 ;  /* 0x0000004903497220 */ /* 0x040fe40000410000 */
[C---:B------:R-:W-:Y:S01]  /*12800*/  FMUL.FTZ R74, R0.reuse, R74 ;  /* 0x0000004a004a7220 */ /* 0x040fe20000410000 */
[-C--:B----4-:R-:W-:Y:S01]  /*12810*/  HMMA.16816.F32.BF16 R52, R176, R112.reuse, R52 ;  /* 0x00000070b034723c */ /* 0x090fe20000041834 */
[C---:B------:R-:W-:Y:S02]  /*12820*/  FMUL.FTZ R75, R0.reuse, R75 ;  /* 0x0000004b004b7220 */ /* 0x040fe40000410000 */
[C---:B------:R-:W-:Y:S02]  /*12830*/  FMUL.FTZ R76, R3.reuse, R76 ;  /* 0x0000004c034c7220 */ /* 0x040fe40000410000 */
[----:B------:R-:W-:Y:S02]  /*12840*/  FMUL.FTZ R77, R3, R77 ;  /* 0x0000004d034d7220 */ /* 0x000fe40000410000 */
[----:B---3--:R-:W-:Y:S01]  /*12850*/  FFMA.FTZ R2, R65, c[0x0][0x23c], -R110 ;  /* 0x00008f0041027a23 */ /* 0x008fe2000001086e */
[C---:B------:R-:W-:Y:S01]  /*12860*/  HMMA.16816.F32.BF16 R56, R180.reuse, R112, R56 ;  /* 0x00000070b438723c */ /* 0x040fe20000041838 */
[----:B------:R-:W-:Y:S02]  /*12870*/  IMAD.MOV.U32 R147, RZ, RZ, R62 ;  /* 0x000000ffff937224 */ /* 0x000fe400078e003e */
[----:B------:R3:W-:Y:S01]  /*12880*/  MUFU.EX2 R241, R2 ;  /* 0x0000000200f17308 */ /* 0x0007e20000000800 */
[C---:B------:R-:W-:Y:S02]  /*12890*/  FMUL.FTZ R62, R0.reuse, R170 ;  /* 0x000000aa003e7220 */ /* 0x040fe40000410000 */
[----:B------:R-:W-:Y:S02]  /*128a0*/  FMUL.FTZ R65, R101, R173 ;  /* 0x000000ad65417220 */ /* 0x000fe40000410000 */
[----:B------:R-:W-:Y:S01]  /*128b0*/  LDSM.16.MT88.4 R172, [R222+0xac00] ;  /* 0x00ac0000deac783b */ /* 0x000fe20000004200 */
[C---:B------:R-:W-:Y:S02]  /*128c0*/  FMUL.FTZ R78, R0.reuse, R78 ;  /* 0x0000004e004e7220 */ /* 0x040fe40000410000 */
[-C--:B------:R-:W-:Y:S01]  /*128d0*/  HMMA.16816.F32.BF16 R60, R180, R114.reuse, R60 ;  /* 0x00000072b43c723c */ /* 0x080fe2000004183c */
[C---:B------:R-:W-:Y:S02]  /*128e0*/  FMUL.FTZ R79, R0.reuse, R79 ;  /* 0x0000004f004f7220 */ /* 0x040fe40000410000 */
[C---:B------:R-:W-:Y:S02]  /*128f0*/  FMUL.FTZ R88, R3.reuse, R88 ;  /* 0x0000005803587220 */ /* 0x040fe40000410000 */
[C---:B------:R-:W-:Y:S02]  /*12900*/  FMUL.FTZ R89, R3.reuse, R89 ;  /* 0x0000005903597220 */ /* 0x040fe40000410000 */
[C---:B------:R-:W-:Y:S01]  /*12910*/  FMUL.FTZ R90, R0.reuse, R90 ;  /* 0x0000005a005a7220 */ /* 0x040fe20000410000 */
[C---:B------:R-:W-:Y:S01]  /*12920*/  HMMA.16816.F32.BF16 R64, R176.reuse, R114, R64 ;  /* 0x00000072b040723c */ /* 0x040fe20000041840 */
[----:B------:R-:W4:Y:S03]  /*12930*/  LDSM.16.MT88.4 R112, [R222+0xb000] ;  /* 0x00b00000de70783b */ /* 0x000f260000004200 */
[----:B------:R-:W-:Y:S02]  /*12940*/  FMUL.FTZ R91, R0, R91 ;  /* 0x0000005b005b7220 */ /* 0x000fe40000410000 */
[C---:B------:R-:W-:Y:S02]  /*12950*/  FMUL.FTZ R92, R3.reuse, R92 ;  /* 0x0000005c035c7220 */ /* 0x040fe40000410000 */
[-C--:B-1----:R-:W-:Y:S01]  /*12960*/  HMMA.16816.F32.BF16 R68, R176, R116.reuse, R68 ;  /* 0x00000074b044723c */ /* 0x082fe20000041844 */
[----:B---3--:R-:W-:Y:S03]  /*12970*/  FFMA.FTZ R2, R186, c[0x0][0x23c], -R111 ;  /* 0x00008f00ba027a23 */ /* 0x008fe6000001086f */
[----:B------:R-:W-:Y:S01]  /*12980*/  FMUL.FTZ R93, R3, R93 ;  /* 0x0000005d035d7220 */ /* 0x000fe20000410000 */
[----:B------:R1:W-:Y:S01]  /*12990*/  MUFU.EX2 R240, R2 ;  /* 0x0000000200f07308 */ /* 0x0003e20000000800 */
[C---:B------:R-:W-:Y:S02]  /*129a0*/  FMUL.FTZ R94, R0.reuse, R94 ;  /* 0x0000005e005e7220 */ /* 0x040fe40000410000 */
[C---:B------:R-:W-:Y:S01]  /*129b0*/  HMMA.16816.F32.BF16 R72, R180.reuse, R116, R72 ;  /* 0x00000074b448723c */ /* 0x040fe20000041848 */
[----:B------:R-:W-:Y:S03]  /*129c0*/  FMUL.FTZ R95, R0, R95 ;  /* 0x0000005f005f7220 */ /* 0x000fe60000410000 */
[C---:B------:R-:W-:Y:S02]  /*129d0*/  FMUL.FTZ R96, R101.reuse, R96 ;  /* 0x0000006065607220 */ /* 0x040fe40000410000 */
[----:B------:R-:W-:Y:S02]  /*129e0*/  FMUL.FTZ R97, R101, R97 ;  /* 0x0000006165617220 */ /* 0x000fe40000410000 */
[-C--:B------:R-:W-:Y:S01]  /*129f0*/  HMMA.16816.F32.BF16 R76, R180, R118.reuse, R76 ;  /* 0x00000076b44c723c */ /* 0x080fe2000004184c */
[C---:B------:R-:W-:Y:S03]  /*12a00*/  FMUL.FTZ R98, R100.reuse, R98 ;  /* 0x0000006264627220 */ /* 0x040fe60000410000 */
[----:B------:R-:W-:Y:S02]  /*12a10*/  FMUL.FTZ R99, R100, R99 ;  /* 0x0000006364637220 */ /* 0x000fe40000410000 */
[----:B------:R-:W-:Y:S02]  /*12a20*/  FFMA.FTZ R106, R237, c[0x0][0x23c], -R109 ;  /* 0x00008f00ed6a7a23 */ /* 0x000fe4000001086d */
[C---:B------:R-:W-:Y:S01]  /*12a30*/  HMMA.16816.F32.BF16 R80, R176.reuse, R118, R80 ;  /* 0x00000076b050723c */ /* 0x040fe20000041850 */
[----:B------:R-:W3:Y:S01]  /*12a40*/  LDSM.16.MT88.4 R116, [R220+0x9400] ;  /* 0x00940000dc74783b */ /* 0x000ee20000004200 */
[----:B------:R5:W-:Y:S02]  /*12a50*/  MUFU.EX2 R208, R106 ;  /* 0x0000006a00d07308 */ /* 0x000be40000000800 */
[--C-:B-1----:R-:W-:Y:S04]  /*12a60*/  FFMA.FTZ R2, R185, c[0x0][0x23c], -R111.reuse ;  /* 0x00008f00b9027a23 */ /* 0x102fe8000001086f */
[-C--:B----4-:R-:W-:Y:S04]  /*12a70*/  HMMA.16816.F32.BF16 R84, R176, R112.reuse, R84 ;  /* 0x00000070b054723c */ /* 0x090fe80000041854 */
[----:B------:R1:W4:Y:S04]  /*12a80*/  MUFU.EX2 R239, R2 ;  /* 0x0000000200ef7308 */ /* 0x0003280000000800 */
[C---:B------:R-:W-:Y:S07]  /*12a90*/  HMMA.16816.F32.BF16 R88, R180.reuse, R112, R88 ;  /* 0x00000070b458723c */ /* 0x040fee0000041858 */
[----:B--2---:R-:W-:Y:S01]  /*12aa0*/  F2FP.BF16.PACK_AB R112, R247, R248 ;  /* 0x000000f8f770723e */ /* 0x004fe200000010ff */
[-C--:B------:R-:W-:Y:S01]  /*12ab0*/  HMMA.16816.F32.BF16 R92, R180, R114.reuse, R92 ;  /* 0x00000072b45c723c */ /* 0x080fe2000004185c */
[----:B------:R-:W-:Y:S03]  /*12ac0*/  LDSM.16.MT88.4 R180, [R220+0xbc00] ;  /* 0x00bc0000dcb4783b */ /* 0x000fe60000004200 */
[----:B-----5:R-:W-:Y:S01]  /*12ad0*/  F2FP.BF16.PACK_AB R113, R245, R246 ;  /* 0x000000f6f571723e */ /* 0x020fe200000010ff */
[--C-:B------:R-:W-:Y:S03]  /*12ae0*/  FFMA.FTZ R106, R203, c[0x0][0x23c], -R111.reuse ;  /* 0x00008f00cb6a7a23 */ /* 0x100fe6000001086f */
[----:B------:R-:W-:Y:S01]  /*12af0*/  HMMA.16816.F32.BF16 R96, R176, R114, R96 ;  /* 0x00000072b060723c */ /* 0x000fe20000041860 */
[----:B------:R-:W-:Y:S03]  /*12b00*/  MUFU.EX2 R203, R106 ;  /* 0x0000006a00cb7308 */ /* 0x000fe60000000800 */
[--C-:B-1----:R-:W-:Y:S01]  /*12b10*/  FFMA.FTZ R2, R189, c[0x0][0x23c], -R111.reuse ;  /* 0x00008f00bd027a23 */ /* 0x102fe2000001086f */
[----:B----4-:R-:W-:Y:S02]  /*12b20*/  F2FP.BF16.PACK_AB R120, R239, R240 ;  /* 0x000000f0ef78723e */ /* 0x010fe400000010ff */
[----:B------:R-:W-:Y:S02]  /*12b30*/  F2FP.BF16.PACK_AB R114, R243, R244 ;  /* 0x000000f4f372723e */ /* 0x000fe400000010ff */
[----:B------:R-:W-:Y:S02]  /*12b40*/  F2FP.BF16.PACK_AB R115, R241, R242 ;  /* 0x000000f2f173723e */ /* 0x000fe400000010ff */
[----:B------:R1:W-:Y:S05]  /*12b50*/  MUFU.EX2 R238, R2 ;  /* 0x0000000200ee7308 */ /* 0x0003ea0000000800 */
[-C--:B---3--:R-:W-:Y:S01]  /*12b60*/  HMMA.16816.F32.BF16 R4, R112, R116.reuse, R4 ;  /* 0x000000747004723c */ /* 0x088fe20000041804 */
        /* <DEDUP_REMOVED lines=33> */
[----:B------:R4:W5:Y:S01]  /*12d80*/  MUFU.EX2 R209, R2 ;  /* 0x0000000200d17308 */ /* 0x0009620000000800 */
[----:B------:R-:W3:Y:S06]  /*12d90*/  LDSM.16.MT88.4 R128, [R222+0xb400] ;  /* 0x00b40000de80783b */ /* 0x000eec0000004200 */
[-C--:B--2---:R-:W-:Y:S08]  /*12da0*/  HMMA.16816.F32.BF16 R52, R112, R116.reuse, R52 ;  /* 0x000000747034723c */ /* 0x084ff00000041834 */
[C---:B------:R-:W-:Y:S08]  /*12db0*/  HMMA.16816.F32.BF16 R56, R120.reuse, R116, R56 ;  /* 0x000000747838723c */ /* 0x040ff00000041838 */
[-C--:B------:R-:W-:Y:S01]  /*12dc0*/  HMMA.16816.F32.BF16 R60, R120, R118.reuse, R60 ;  /* 0x00000076783c723c */ /* 0x080fe2000004183c */
[----:B----4-:R-:W-:Y:S04]  /*12dd0*/  FFMA.FTZ R2, R210, c[0x0][0x23c], -R109 ;  /* 0x00008f00d2027a23 */ /* 0x010fe8000001086d */
[----:B------:R2:W4:Y:S03]  /*12de0*/  MUFU.EX2 R210, R2 ;  /* 0x0000000200d27308 */ /* 0x0005260000000800 */
[C---:B------:R-:W-:Y:S01]  /*12df0*/  HMMA.16816.F32.BF16 R64, R112.reuse, R118, R64 ;  /* 0x000000767040723c */ /* 0x040fe20000041840 */
[----:B------:R-:W4:Y:S07]  /*12e00*/  LDSM.16.MT88.4 R116, [R220+0x9800] ;  /* 0x00980000dc74783b */ /* 0x000f2e0000004200 */
[-C--:B-1----:R-:W-:Y:S08]  /*12e10*/  HMMA.16816.F32.BF16 R68, R112, R124.reuse, R68 ;  /* 0x0000007c7044723c */ /* 0x082ff00000041844 */
[C---:B------:R-:W-:Y:S01]  /*12e20*/  HMMA.16816.F32.BF16 R72, R120.reuse, R124, R72 ;  /* 0x0000007c7848723c */ /* 0x040fe20000041848 */
[--C-:B--2---:R-:W-:Y:S07]  /*12e30*/  FFMA.FTZ R2, R218, c[0x0][0x23c], -R110.reuse ;  /* 0x00008f00da027a23 */ /* 0x104fee000001086e */
[-C--:B------:R-:W-:Y:S01]  /*12e40*/  HMMA.16816.F32.BF16 R76, R120, R126.reuse, R76 ;  /* 0x0000007e784c723c */ /* 0x080fe2000004184c */
[----:B------:R1:W-:Y:S07]  /*12e50*/  MUFU.EX2 R207, R2 ;  /* 0x0000000200cf7308 */ /* 0x0003ee0000000800 */
[C---:B------:R-:W-:Y:S01]  /*12e60*/  HMMA.16816.F32.BF16 R80, R112.reuse, R126, R80 ;  /* 0x0000007e7050723c */ /* 0x040fe20000041850 */
[----:B------:R-:W2:Y:S07]  /*12e70*/  LDSM.16.MT88.4 R124, [R222+0x9800] ;  /* 0x00980000de7c783b */ /* 0x000eae0000004200 */
[-C--:B---3--:R-:W-:Y:S08]  /*12e80*/  HMMA.16816.F32.BF16 R84, R112, R128.reuse, R84 ;  /* 0x000000807054723c */ /* 0x088ff00000041854 */
[C---:B------:R-:W-:Y:S01]  /*12e90*/  HMMA.16816.F32.BF16 R88, R120.reuse, R128, R88 ;  /* 0x000000807858723c */ /* 0x040fe20000041858 */
[----:B-1----:R-:W-:Y:S04]  /*12ea0*/  FFMA.FTZ R2, R236, c[0x0][0x23c], -R110 ;  /* 0x00008f00ec027a23 */ /* 0x002fe8000001086e */
[----:B------:R1:W3:Y:S03]  /*12eb0*/  MUFU.EX2 R206, R2 ;  /* 0x0000000200ce7308 */ /* 0x0002e60000000800 */
[-C--:B------:R-:W-:Y:S08]  /*12ec0*/  HMMA.16816.F32.BF16 R92, R120, R130.reuse, R92 ;  /* 0x00000082785c723c */ /* 0x080ff0000004185c */
[----:B------:R-:W-:Y:S01]  /*12ed0*/  HMMA.16816.F32.BF16 R96, R112, R130, R96 ;  /* 0x000000827060723c */ /* 0x000fe20000041860 */
[----:B------:R-:W2:Y:S06]  /*12ee0*/  LDSM.16.MT88.4 R128, [R220+0xa800] ;  /* 0x00a80000dc80783b */ /* 0x000eac0000004200 */
[----:B------:R-:W-:Y:S02]  /*12ef0*/  F2FP.BF16.PACK_AB R112, R213, R212 ;  /* 0x000000d4d570723e */ /* 0x000fe400000010ff */
[----:B-----5:R-:W-:Y:S03]  /*12f00*/  F2FP.BF16.PACK_AB R113, R209, R211 ;  /* 0x000000d3d171723e */ /* 0x020fe600000010ff */
[----:B----4-:R-:W-:Y:S01]  /*12f10*/  F2FP.BF16.PACK_AB R114, R208, R210 ;  /* 0x000000d2d072723e */ /* 0x010fe200000010ff */
[--C-:B-1----:R-:W-:Y:S01]  /*12f20*/  FFMA.FTZ R2, R197, c[0x0][0x23c], -R111.reuse ;  /* 0x00008f00c5027a23 */ /* 0x102fe2000001086f */
[----:B---3--:R-:W-:Y:S03]  /*12f30*/  F2FP.BF16.PACK_AB R115, R206, R207 ;  /* 0x000000cfce73723e */ /* 0x008fe600000010ff */
[----:B------:R1:W3:Y:S04]  /*12f40*/  MUFU.EX2 R205, R2 ;  /* 0x0000000200cd7308 */ /* 0x0002e80000000800 */
[-C--:B------:R-:W-:Y:S01]  /*12f50*/  HMMA.16816.F32.BF16 R4, R112, R116.reuse, R4 ;  /* 0x000000747004723c */ /* 0x080fe20000041804 */
[--C-:B-1----:R-:W-:Y:S01]  /*12f60*/  FFMA.FTZ R2, R204, c[0x0][0x23c], -R111.reuse ;  /* 0x00008f00cc027a23 */ /* 0x102fe2000001086f */
[----:B---3--:R-:W-:Y:S04]  /*12f70*/  F2FP.BF16.PACK_AB R120, R203, R205 ;  /* 0x000000cdcb78723e */ /* 0x008fe800000010ff */
[----:B------:R1:W-:Y:S02]  /*12f80*/  MUFU.EX2 R204, R2 ;  /* 0x0000000200cc7308 */ /* 0x0003e40000000800 */
[----:B-1----:R-:W-:Y:S08]  /*12f90*/  FFMA.FTZ R2, R198, c[0x0][0x23c], -R111 ;  /* 0x00008f00c6027a23 */ /* 0x002ff0000001086f */
[----:B------:R1:W3:Y:S02]  /*12fa0*/  MUFU.EX2 R202, R2 ;  /* 0x0000000200ca7308 */ /* 0x0002e40000000800 */
[--C-:B-1----:R-:W-:Y:S01]  /*12fb0*/  FFMA.FTZ R2, R193, c[0x0][0x23c], -R184.reuse ;  /* 0x00008f00c1027a23 */ /* 0x102fe200000108b8 */
[----:B---3--:R-:W-:Y:S07]  /*12fc0*/  F2FP.BF16.PACK_AB R122, R202, R204 ;  /* 0x000000ccca7a723e */ /* 0x008fee00000010ff */
[----:B------:R1:W-:Y:S02]  /*12fd0*/  MUFU.EX2 R201, R2 ;  /* 0x0000000200c97308 */ /* 0x0003e40000000800 */
[--C-:B-1----:R-:W-:Y:S08]  /*12fe0*/  FFMA.FTZ R2, R194, c[0x0][0x23c], -R184.reuse ;  /* 0x00008f00c2027a23 */ /* 0x102ff000000108b8 */
[----:B------:R1:W3:Y:S02]  /*12ff0*/  MUFU.EX2 R199, R2 ;  /* 0x0000000200c77308 */ /* 0x0002e40000000800 */
[--C-:B-1----:R-:W-:Y:S01]  /*13000*/  FFMA.FTZ R2, R195, c[0x0][0x23c], -R184.reuse ;  /* 0x00008f00c3027a23 */ /* 0x102fe200000108b8 */
[----:B---3--:R-:W-:Y:S07]  /*13010*/  F2FP.BF16.PACK_AB R121, R199, R201 ;  /* 0x000000c9c779723e */ /* 0x008fee00000010ff */
[----:B------:R1:W-:Y:S02]  /*13020*/  MUFU.EX2 R200, R2 ;  /* 0x0000000200c87308 */ /* 0x0003e40000000800 */
[----:B-1----:R-:W-:Y:S08]  /*13030*/  FFMA.FTZ R2, R196, c[0x0][0x23c], -R184 ;  /* 0x00008f00c4027a23 */ /* 0x002ff000000108b8 */
[----:B------:R1:W3:Y:S02]  /*13040*/  MUFU.EX2 R198, R2 ;  /* 0x0000000200c67308 */ /* 0x0002e40000000800 */
[--C-:B-1----:R-:W-:Y:S01]  /*13050*/  FFMA.FTZ R2, R157, c[0x0][0x23c], -R109.reuse ;  /* 0x00008f009d027a23 */ /* 0x102fe2000001086d */
[----:B---3--:R-:W-:Y:S07]  /*13060*/  F2FP.BF16.PACK_AB R123, R198, R200 ;  /* 0x000000c8c67b723e */ /* 0x008fee00000010ff */
[----:B------:R1:W-:Y:S01]  /*13070*/  MUFU.EX2 R197, R2 ;  /* 0x0000000200c57308 */ /* 0x0003e20000000800 */
[C---:B------:R-:W-:Y:S08]  /*13080*/  HMMA.16816.F32.BF16 R8, R120.reuse, R116, R8 ;  /* 0x000000747808723c */ /* 0x040ff00000041808 */
[-C--:B------:R-:W-:Y:S08]  /*13090*/  HMMA.16816.F32.BF16 R12, R120, R118.reuse, R12 ;  /* 0x00000076780c723c */ /* 0x080ff0000004180c */
[C---:B------:R-:W-:Y:S01]  /*130a0*/  HMMA.16816.F32.BF16 R16, R112.reuse, R118, R16 ;  /* 0x000000767010723c */ /* 0x040fe20000041810 */
[----:B------:R-:W3:Y:S03]  /*130b0*/  LDSM.16.MT88.4 R116, [R222+0xa800] ;  /* 0x00a80000de74783b */ /* 0x000ee60000004200 */
[--C-:B-1----:R-:W-:Y:S04]  /*130c0*/  FFMA.FTZ R2, R156, c[0x0][0x23c], -R109.reuse ;  /* 0x00008f009c027a23 */ /* 0x102fe8000001086d */
[-C--:B--2---:R-:W-:Y:S01]  /*130d0*/  HMMA.16816.F32.BF16 R20, R112, R124.reuse, R20 ;  /* 0x0000007c7014723c */ /* 0x084fe20000041814 */
        /* <DEDUP_REMOVED lines=11> */
[----:B--2---:R-:W-:Y:S07]  /*13190*/  FFMA.FTZ R2, R154, c[0x0][0x23c], -R110 ;  /* 0x00008f009a027a23 */ /* 0x004fee000001086e */
[C---:B------:R-:W-:Y:S01]  /*131a0*/  HMMA.16816.F32.BF16 R48, R112.reuse, R130, R48 ;  /* 0x000000827030723c */ /* 0x040fe20000041830 */
[----:B------:R2:W4:Y:S01]  /*131b0*/  MUFU.EX2 R193, R2 ;  /* 0x0000000200c17308 */ /* 0x0005220000000800 */
[----:B------:R-:W5:Y:S06]  /*131c0*/  LDSM.16.MT88.4 R128, [R222+0xb800] ;  /* 0x00b80000de80783b */ /* 0x000f6c0000004200 */
        /* <DEDUP_REMOVED lines=9> */
[----:B------:R-:W-:Y:S03]  /*13260*/  IMAD.MOV.U32 R142, RZ, RZ, R135 ;  /* 0x000000ffff8e7224 */ /* 0x000fe600078e0087 */
[----:B------:R4:W3:Y:S01]  /*13270*/  MUFU.EX2 R192, R109 ;  /* 0x0000006d00c07308 */ /* 0x0008e20000000800 */
[-C--:B-1----:R-:W-:Y:S08]  /*13280*/  HMMA.16816.F32.BF16 R68, R112, R124.reuse, R68 ;  /* 0x0000007c7044723c */ /* 0x082ff00000041844 */
[C---:B------:R-:W-:Y:S01]  /*13290*/  HMMA.16816.F32.BF16 R72, R120.reuse, R124, R72 ;  /* 0x0000007c7848723c */ /* 0x040fe20000041848 */
[--C-:B--2---:R-:W-:Y:S03]  /*132a0*/  FFMA.FTZ R2, R151, c[0x0][0x23c], -R110.reuse ;  /* 0x00008f0097027a23 */ /* 0x104fe6000001086e */
[----:B------:R-:W-:Y:S04]  /*132b0*/  FFMA.FTZ R110, R150, c[0x0][0x23c], -R110 ;  /* 0x00008f00966e7a23 */ /* 0x000fe8000001086e */
[-C--:B------:R-:W-:Y:S01]  /*132c0*/  HMMA.16816.F32.BF16 R76, R120, R126.reuse, R76 ;  /* 0x0000007e784c723c */ /* 0x080fe2000004184c */
[----:B------:R1:W-:Y:S03]  /*132d0*/  MUFU.EX2 R191, R2 ;  /* 0x0000000200bf7308 */ /* 0x0003e60000000800 */
[----:B------:R-:W-:Y:S02]  /*132e0*/  IMAD.MOV.U32 R151, RZ, RZ, R146 ;  /* 0x000000ffff977224 */ /* 0x000fe400078e0092 */
[----:B------:R-:W-:Y:S01]  /*132f0*/  IMAD.MOV.U32 R146, RZ, RZ, R141 ;  /* 0x000000ffff927224 */ /* 0x000fe200078e008d */
[----:B----4-:R-:W-:Y:S01]  /*13300*/  F2FP.BF16.PACK_AB R109, R193, R195 ;  /* 0x000000c3c16d723e */ /* 0x010fe200000010ff */
[C---:B------:R-:W-:Y:S01]  /*13310*/  HMMA.16816.F32.BF16 R80, R112.reuse, R126, R80 ;  /* 0x0000007e7050723c */ /* 0x040fe20000041850 */
[----:B------:R-:W-:Y:S02]  /*13320*/  IMAD.MOV.U32 R141, RZ, RZ, R134 ;  /* 0x000000ffff8d7224 */ /* 0x000fe400078e0086 */
[----:B------:R3:W-:Y:S01]  /*13330*/  MUFU.EX2 R190, R110 ;  /* 0x0000006e00be7308 */ /* 0x0007e20000000800 */
[----:B------:R-:W-:Y:S02]  /*13340*/  IMAD.MOV.U32 R150, RZ, RZ, R145 ;  /* 0x000000ffff967224 */ /* 0x000fe400078e0091 */
[----:B------:R-:W-:Y:S02]  /*13350*/  IMAD.MOV.U32 R145, RZ, RZ, R140 ;  /* 0x000000ffff917224 */ /* 0x000fe400078e008c */
[-C--:B-----5:R-:W-:Y:S01]  /*13360*/  HMMA.16816.F32.BF16 R84, R112, R128.reuse, R84 ;  /* 0x000000807054723c */ /* 0x0a0fe20000041854 */
[----:B------:R-:W-:Y:S03]  /*13370*/  IMAD.MOV.U32 R140, RZ, RZ, R133 ;  /* 0x000000ffff8c7224 */ /* 0x000fe600078e0085 */
[----:B------:R-:W-:Y:S02]  /*13380*/  IMAD.MOV.U32 R237, RZ, RZ, R151 ;  /* 0x000000ffffed7224 */ /* 0x000fe400078e0097 */
[----:B------:R-:W-:Y:S02]  /*13390*/  IMAD.MOV.U32 R218, RZ, RZ, R150 ;  /* 0x000000ffffda7224 */ /* 0x000fe400078e0096 */
[C---:B------:R-:W-:Y:S01]  /*133a0*/  HMMA.16816.F32.BF16 R88, R120.reuse, R128, R88 ;  /* 0x000000807858723c */ /* 0x040fe20000041858 */
[----:B-1----:R-:W-:Y:S03]  /*133b0*/  FFMA.FTZ R2, R149, c[0x0][0x23c], -R111 ;  /* 0x00008f0095027a23 */ /* 0x002fe6000001086f */
[----:B------:R-:W-:Y:S01]  /*133c0*/  IMAD.MOV.U32 R149, RZ, RZ, R144 ;  /* 0x000000ffff957224 */ /* 0x000fe200078e0090 */
[----:B------:R1:W-:Y:S01]  /*133d0*/  MUFU.EX2 R188, R2 ;  /* 0x0000000200bc7308 */ /* 0x0003e20000000800 */
[----:B------:R-:W-:Y:S02]  /*133e0*/  IMAD.MOV.U32 R144, RZ, RZ, R139 ;  /* 0x000000ffff907224 */ /* 0x000fe400078e008b */
[-C--:B------:R-:W-:Y:S01]  /*133f0*/  HMMA.16816.F32.BF16 R92, R120, R130.reuse, R92 ;  /* 0x00000082785c723c */ /* 0x080fe2000004185c */
[----:B------:R-:W-:Y:S02]  /*13400*/  IMAD.MOV.U32 R139, RZ, RZ, R132 ;  /* 0x000000ffff8b7224 */ /* 0x000fe400078e0084 */
[----:B------:R-:W2:Y:S01]  /*13410*/  LDSM.16.MT88.4 R132, [R220+0x9c00] ;  /* 0x009c0000dc84783b */ /* 0x000ea20000004200 */
[----:B---3--:R-:W-:Y:S01]  /*13420*/  F2FP.BF16.PACK_AB R110, R192, R194 ;  /* 0x000000c2c06e723e */ /* 0x008fe200000010ff */
[----:B------:R-:W-:Y:S03]  /*13430*/  IMAD.MOV.U32 R236, RZ, RZ, R149 ;  /* 0x000000ffffec7224 */ /* 0x000fe600078e0095 */
[----:B------:R-:W-:Y:S01]  /*13440*/  HMMA.16816.F32.BF16 R96, R112, R130, R96 ;  /* 0x000000827060723c */ /* 0x000fe20000041860 */
[----:B-1----:R-:W-:Y:S03]  /*13450*/  FFMA.FTZ R2, R148, c[0x0][0x23c], -R111 ;  /* 0x00008f0094027a23 */ /* 0x002fe6000001086f */
[----:B------:R-:W-:Y:S01]  /*13460*/  IMAD.MOV.U32 R148, RZ, RZ, R143 ;  /* 0x000000ffff947224 */ /* 0x000fe200078e008f */
[----:B------:R1:W3:Y:S01]  /*13470*/  MUFU.EX2 R189, R2 ;  /* 0x0000000200bd7308 */ /* 0x0002e20000000800 */
[----:B------:R-:W-:Y:S02]  /*13480*/  IMAD.MOV.U32 R143, RZ, RZ, R138 ;  /* 0x000000ffff8f7224 */ /* 0x000fe400078e008a */
[----:B------:R-:W-:Y:S04]  /*13490*/  IMAD.MOV.U32 R138, RZ, RZ, R107 ;  /* 0x000000ffff8a7224 */ /* 0x000fe800078e006b */
[--C-:B-1----:R-:W-:Y:S01]  /*134a0*/  FFMA.FTZ R2, R252, c[0x0][0x23c], -R111.reuse ;  /* 0x00008f00fc027a23 */ /* 0x102fe2000001086f */
[----:B---3--:R-:W-:Y:S01]  /*134b0*/  F2FP.BF16.PACK_AB R176, R189, R188 ;  /* 0x000000bcbdb0723e */ /* 0x008fe200000010ff */
[----:B------:R-:W-:Y:S02]  /*134c0*/  FFMA.FTZ R111, R251, c[0x0][0x23c], -R111 ;  /* 0x00008f00fb6f7a23 */ /* 0x000fe4000001086f */
[----:B------:R1:W-:Y:S01]  /*134d0*/  MUFU.EX2 R187, R2 ;  /* 0x0000000200bb7308 */ /* 0x0003e20000000800 */
[----:B------:R-:W-:Y:S02]  /*134e0*/  IMAD.MOV.U32 R252, RZ, RZ, R148 ;  /* 0x000000fffffc7224 */ /* 0x000fe400078e0094 */
[----:B------:R-:W-:Y:S02]  /*134f0*/  IMAD.MOV.U32 R148, RZ, RZ, R145 ;  /* 0x000000ffff947224 */ /* 0x000fe400078e0091 */
[----:B------:R-:W-:Y:S02]  /*13500*/  IMAD.MOV.U32 R145, RZ, RZ, R142 ;  /* 0x000000ffff917224 */ /* 0x000fe400078e008e */
[----:B------:R-:W-:Y:S02]  /*13510*/  IMAD.MOV.U32 R251, RZ, RZ, R147 ;  /* 0x000000fffffb7224 */ /* 0x000fe400078e0093 */
[----:B------:R-:W-:Y:S01]  /*13520*/  IMAD.MOV.U32 R147, RZ, RZ, R144 ;  /* 0x000000ffff937224 */ /* 0x000fe200078e0090 */
[----:B------:R3:W4:Y:S01]  /*13530*/  MUFU.EX2 R186, R111 ;  /* 0x0000006f00ba7308 */ /* 0x0007220000000800 */
[----:B------:R-:W-:Y:S02]  /*13540*/  IMAD.MOV.U32 R144, RZ, RZ, R140 ;  /* 0x000000ffff907224 */ /* 0x000fe400078e008c */
[----:B-1----:R-:W-:Y:S02]  /*13550*/  FFMA.FTZ R2, R249, c[0x0][0x23c], -R184 ;  /* 0x00008f00f9027a23 */ /* 0x002fe400000108b8 */
[----:B------:R-:W-:Y:S05]  /*13560*/  IMAD.MOV.U32 R249, RZ, RZ, R146 ;  /* 0x000000fffff97224 */ /* 0x000fea00078e0092 */
[----:B------:R1:W-:Y:S01]  /*13570*/  MUFU.EX2 R185, R2 ;  /* 0x0000000200b97308 */ /* 0x0003e20000000800 */
[----:B------:R-:W-:Y:S01]  /*13580*/  IMAD.MOV.U32 R146, RZ, RZ, R143 ;  /* 0x000000ffff927224 */ /* 0x000fe200078e008f */
[----:B---3--:R-:W-:Y:S02]  /*13590*/  F2FP.BF16.PACK_AB R111, R190, R191 ;  /* 0x000000bfbe6f723e */ /* 0x008fe400000010ff */
[----:B----4-:R-:W-:Y:S01]  /*135a0*/  F2FP.BF16.PACK_AB R178, R186, R187 ;  /* 0x000000bbbab2723e */ /* 0x010fe200000010ff */
[--C-:B-1----:R-:W-:Y:S02]  /*135b0*/  FFMA.FTZ R2, R250, c[0x0][0x23c], -R184.reuse ;  /* 0x00008f00fa027a23 */ /* 0x102fe400000108b8 */
[----:B------:R-:W-:Y:S03]  /*135c0*/  IMAD.MOV.U32 R250, RZ, RZ, R141 ;  /* 0x000000fffffa7224 */ /* 0x000fe600078e008d */
[----:B------:R1:W3:Y:S01]  /*135d0*/  MUFU.EX2 R107, R2 ;  /* 0x00000002006b7308 */ /* 0x0002e20000000800 */
[----:B------:R-:W4:Y:S01]  /*135e0*/  LDSM.16.MT88.4 R140, [R222+0x9c00] ;  /* 0x009c0000de8c783b */ /* 0x000f220000004200 */
[--C-:B-1----:R-:W-:Y:S01]  /*135f0*/  FFMA.FTZ R2, R152, c[0x0][0x23c], -R184.reuse ;  /* 0x00008f0098027a23 */ /* 0x102fe200000108b8 */
[----:B---3--:R-:W-:Y:S01]  /*13600*/  F2FP.BF16.PACK_AB R177, R107, R185 ;  /* 0x000000b96bb1723e */ /* 0x008fe200000010ff */
[----:B------:R-:W-:Y:S01]  /*13610*/  FFMA.FTZ R184, R108, c[0x0][0x23c], -R184 ;  /* 0x00008f006cb87a23 */ /* 0x000fe200000108b8 */
[----:B------:R-:W-:Y:S05]  /*13620*/  F2FP.BF16.PACK_AB R108, R196, R197 ;  /* 0x000000c5c46c723e */ /* 0x000fea00000010ff */
[----:B------:R1:W-:Y:S02]  /*13630*/  MUFU.EX2 R106, R2 ;  /* 0x00000002006a7308 */ /* 0x0003e40000000800 */
[-C--:B--2---:R-:W-:Y:S01]  /*13640*/  HMMA.16816.F32.BF16 R112, R108, R132.reuse, R4 ;  /* 0x000000846c70723c */ /* 0x084fe20000041804 */
[----:B------:R-:W2:Y:S07]  /*13650*/  LDSM.16.MT88.4 R4, [R222+0xbc00] ;  /* 0x00bc0000de04783b */ /* 0x000eae0000004200 */
[----:B------:R-:W3:Y:S01]  /*13660*/  MUFU.EX2 R184, R184 ;  /* 0x000000b800b87308 */ /* 0x000ee20000000800 */
[----:B-1----:R-:W5:Y:S03]  /*13670*/  LDL.LU R2, [R1+0xc] ;  /* 0x00000c0001027983 */ /* 0x002f660000300800 */
        /* <DEDUP_REMOVED lines=8> */
[----:B------:R-:W3:Y:S03]  /*13700*/  LDL.LU R17, [R1+0x4] ;  /* 0x0000040001117983 */ /* 0x000ee60000300800 */
[----:B------:R-:W-:Y:S01]  /*13710*/  IMAD.MOV.U32 R15, RZ, RZ, R138 ;  /* 0x000000ffff0f7224 */ /* 0x000fe200078e008a */
[----:B------:R-:W3:Y:S01]  /*13720*/  LDL.LU R19, [R1+0x8] ;  /* 0x0000080001137983 */ /* 0x000ee20000300800 */
[----:B------:R-:W-:Y:S02]  /*13730*/  IMAD.MOV.U32 R11, RZ, RZ, R148 ;  /* 0x000000ffff0b7224 */ /* 0x000fe400078e0094 */
[-C--:B----4-:R-:W-:Y:S01]  /*13740*/  HMMA.16816.F32.BF16 R128, R108, R140.reuse, R20 ;  /* 0x0000008c6c80723c */ /* 0x090fe20000041814 */
        /* <DEDUP_REMOVED lines=23> */
[----:B-----5:R-:W-:Y:S04]  /*138c0*/  FFMA.FTZ R2, R3, R2, R13 ;  /* 0x0000000203027223 */ /* 0x020fe8000001000d */
[----:B------:R-:W-:Y:S02]  /*138d0*/  FADD.FTZ R2, R8, R2 ;  /* 0x0000000208027221 */ /* 0x000fe40000010000 */
[----:B---3--:R-:W-:Y:S05]  /*138e0*/  FFMA.FTZ R0, R0, R12, R14 ;  /* 0x0000000c00007223 */ /* 0x008fea000001000e */
[----:B------:R-:W-:Y:S02]  /*138f0*/  FADD.FTZ R0, R9, R0 ;  /* 0x0000000009007221 */ /* 0x000fe40000010000 */
[----:B------:R-:W-:Y:S02]  /*13900*/  FADD.FTZ R9, R249, R2 ;  /* 0x00000002f9097221 */ /* 0x000fe40000010000 */
[----:B------:R-:W-:Y:S02]  /*13910*/  FFMA.FTZ R101, R101, R17, R16 ;  /* 0x0000001165657223 */ /* 0x000fe40000010010 */
        /* <DEDUP_REMOVED lines=68> */
.L_x_698:
        /* <DEDUP_REMOVED lines=370> */
.L_x_703:
[----:B--2---:R-:W-:Y:S05]  /*15480*/  BSYNC B0 ;  /* 0x0000000000007941 */ /* 0x004fea0003800000 */
.L_x_702:
        /* <DEDUP_REMOVED lines=26> */
.L_x_705:
[----:B-1----:R-:W-:Y:S05]  /*15630*/  BSYNC B0 ;  /* 0x0000000000007941 */ /* 0x002fea0003800000 */
.L_x_704:
        /* <DEDUP_REMOVED lines=17> */
.L_x_707:
[----:B------:R-:W-:Y:S05]  /*15750*/  BSYNC B0 ;  /* 0x0000000000007941 */ /* 0x000fea0003800000 */
.L_x_706:
        /* <DEDUP_REMOVED lines=17> */
.L_x_709:
[----:B------:R-:W-:Y:S05]  /*15870*/  BSYNC B0 ;  /* 0x0000000000007941 */ /* 0x000fea0003800000 */
.L_x_708:
        /* <DEDUP_REMOVED lines=17> */
.L_x_710:
        /* <DEDUP_REMOVED lines=15> */
.L_x_1044:


//--------------------- .text._ZN5flash16flash_fwd_kernelI23Flash_fwd_kernel_traitsILi96ELi128ELi64ELi4ELb0ELb0EN7cutlass10bfloat16_tE19Flash_kernel_traitsILi96ELi128ELi64ELi4ES3_EELb1ELb0ELb1ELb1ELb0ELb0ELb0ELb0EEEvNS_16Flash_fwd_paramsE --------------------------
	.section	.text._ZN5flash16flash_fwd_kernelI23Flash_fwd_kernel_traitsILi96ELi128ELi64ELi4ELb0ELb0EN7cutlass10bfloat16_tE19Flash_kernel_traitsILi96ELi128ELi64ELi4ES3_EELb1ELb0ELb1ELb1ELb0ELb0ELb0ELb0EEEvNS_16Flash_fwd_paramsE,"ax",@progbits
	.sectioninfo	@"SHI_REGISTERS=255"
	.align	128
        .global         _ZN5flash16flash_fwd_kernelI23Flash_fwd_kernel_traitsILi96ELi128ELi64ELi4ELb0ELb0EN7cutlass10bfloat16_tE19Flash_kernel_traitsILi96ELi128ELi64ELi4ES3_EELb1ELb0ELb1ELb1ELb0ELb0ELb0ELb0EEEvNS_16Flash_fwd_paramsE
        .type           _ZN5flash16flash_fwd_kernelI23Flash_fwd_kernel_traitsILi96ELi128ELi64ELi4ELb0ELb0EN7cutlass10bfloat16_tE19Flash_kernel_traitsILi96ELi128ELi64ELi4ES3_EELb1ELb0ELb1ELb1ELb0ELb0ELb0ELb0EEEvNS_16Flash_fwd_paramsE,@function
        .size           _ZN5flash16flash_fwd_kernelI23Flash_fwd_kernel_traitsILi96ELi128ELi64ELi4ELb0ELb0EN7cutlass10bfloat16_tE19Flash_kernel_traitsILi96ELi128ELi64ELi4ES3_EELb1ELb0ELb1ELb1ELb0ELb0ELb0ELb0EEEvNS_16Flash_fwd_paramsE,(.L_x_1045 - _ZN5flash16flash_fwd_kernelI23Flash_fwd_kernel_traitsILi96ELi128ELi64ELi4ELb0ELb0EN7cutlass10bfloat16_tE19Flash_kernel_traitsILi96ELi128ELi64ELi4ES3_EELb1ELb0ELb1ELb1ELb0ELb0ELb0ELb0EEEvNS_16Flash_fwd_paramsE)
        .other          _ZN5flash16flash_fwd_kernelI23Flash_fwd_kernel_traitsILi96ELi128ELi64ELi4ELb0ELb0EN7cutlass10bfloat16_tE19Flash_kernel_traitsILi96ELi128ELi64ELi4ES3_EELb1ELb0ELb1ELb1ELb0ELb0ELb0ELb0EEEvNS_16Flash_fwd_paramsE,@"STO_CUDA_ENTRY STV_DEFAULT"
_ZN5flash16flash_fwd_kernelI23Flash_fwd_kernel_traitsILi96ELi128ELi64ELi4ELb0ELb0EN7cutlass10bfloat16_tE19Flash_kernel_traitsILi96ELi128ELi64ELi4ES3_EELb1ELb0ELb1ELb1ELb0ELb0ELb0ELb0EEEvNS_16Flash_fwd_paramsE:
.text._ZN5flash16flash_fwd_kernelI23Flash_fwd_kernel_traitsILi96ELi128ELi64ELi4ELb0ELb0EN7cutlass10bfloat16_tE19Flash_kernel_traitsILi96ELi128ELi64ELi4ES3_EELb1ELb0ELb1ELb1ELb0ELb0ELb0ELb0EEEvNS_16Flash_fwd_paramsE:
        /* <DEDUP_REMOVED lines=94> */
.L_x_711:
[----:B------:R-:W-:Y:S02]  /*05e0*/  ULDC UR6, c[0x0][0x218] ;  /* 0x0000860000067ab9 */ /* 0x000fe40000000800 */
.L_x_712:
        /* <DEDUP_REMOVED lines=121> */
.L_x_715:
[----:B------:R-:W-:Y:S05]  /*0d80*/  BSYNC B0 ;  /* 0x0000000000007941 */ /* 0x000fea0003800000 */
.L_x_714:
        /* <DEDUP_REMOVED lines=20> */
.L_x_717:
[----:B------:R-:W-:Y:S05]  /*0ed0*/  BSYNC B0 ;  /* 0x0000000000007941 */ /* 0x000fea0003800000 */
.L_x_716:
        /* <DEDUP_REMOVED lines=20> */
.L_x_719:
[----:B------:R-:W-:Y:S05]  /*1020*/  BSYNC B0 ;  /* 0x0000000000007941 */ /* 0x000fea0003800000 */
.L_x_718:
        /* <DEDUP_REMOVED lines=19> */
.L_x_721:
[----:B------:R-:W-:Y:S05]  /*1160*/  BSYNC B0 ;  /* 0x0000000000007941 */ /* 0x000fea0003800000 */
.L_x_720:
        /* <DEDUP_REMOVED lines=35> */
.L_x_713:
        /* <DEDUP_REMOVED lines=8> */
[----:B------:R-:W-:Y:S02]  /*1420*/  @UP0 UIMAD UR6, UR26, UR5, UR17 ;  /* 0x000000051a0602a4 */ /* 0x000fe4000f8e0211 */
[----:B------:R-:W-:Y:S02]  /*1430*/  @UP1 UIADD3 UR17, UR9, UR12, URZ ;  /* 0x0000000c09111290 */ /* 0x000fe4000fffe03f */
[----:B------:R-:W-:Y:S02]  /*1440*/  ULDC.64 UR4, c[0x0][0x198] ;  /* 0x0000660000047ab9 */ /* 0x000fe40000000a00 */
[----:B------:R-:W-:-:S02]  /*1450*/  @!UP0 UIMAD UR15, UR15, UR10, URZ ;  /* 0x0000000a0f0f82a4 */ /* 0x000fc4000f8e023f */
[----:B------:R-:W-:Y:S02]  /*1460*/  @UP1 UIMAD.WIDE.U32 UR20, UR17, UR4, URZ ;  /* 0x00000004111412a5 */ /* 0x000fe4000f8e003f */
[----:B------:R-:W-:Y:S02]  /*1470*/  @!UP0 UIMAD.WIDE.U32 UR22, UR13, UR10, URZ ;  /* 0x0000000a0d1682a5 */ /* 0x000fe4000f8e003f */
[----:B------:R-:W-:Y:S02]  /*1480*/  @!UP0 UIMAD UR15, UR13, UR11, UR15 ;  /* 0x0000000b0d0f82a4 */ /* 0x000fe4000f8e020f */
[----:B------:R-:W-:Y:S02]  /*1490*/  @UP1 UIMAD UR11, UR17, UR5, UR21 ;  /* 0x00000005110b12a4 */ /* 0x000fe4000f8e0215 */
[----:B------:R-:W-:Y:S02]  /*14a0*/  @UP0 UMOV UR10, UR16 ;  /* 0x00000010000a0c82 */ /* 0x000fe40008000000 */
[----:B------:R-:W-:-:S02]  /*14b0*/  USHF.R.S32.HI UR17, URZ, 0x1f, UR14 ;  /* 0x0000001f3f117899 */ /* 0x000fc4000801140e */
[----:B------:R-:W-:Y:S02]  /*14c0*/  @!UP0 UIADD3 UR6, UR23, UR15, URZ ;  /* 0x0000000f17068290 */ /* 0x000fe4000fffe03f */
[----:B------:R-:W-:Y:S02]  /*14d0*/  @!UP0 UMOV UR10, UR22 ;  /* 0x00000016000a8c82 */ /* 0x000fe40008000000 */
[----:B------:R-:W-:Y:S01]  /*14e0*/  @UP1 UMOV UR16, UR20 ;  /* 0x0000001400101c82 */ /* 0x000fe20008000000 */
[----:B------:R-:W-:Y:S05]  /*14f0*/  @P0 BRA `(.L_x_722) ;  /* 0x000000d000000947 */ /* 0x000fea0003800000 */
[----:B-1----:R-:W-:Y:S02]  /*1500*/  USHF.R.S32.HI UR15, URZ, 0x1f, UR9 ;  /* 0x0000001f3f0f7899 */ /* 0x002fe40008011409 */
[----:B------:R-:W-:Y:S02]  /*1510*/  ULDC.64 UR4, c[0x0][0x198] ;  /* 0x0000660000047ab9 */ /* 0x000fe40000000a00 */
[----:B------:R-:W-:Y:S02]  /*1520*/  UIMAD UR15, UR15, UR4, URZ ;  /* 0x000000040f0f72a4 */ /* 0x000fe4000f8e023f */
[----:B------:R-:W-:-:S02]  /*1530*/  USHF.R.S32.HI UR11, URZ, 0x1f, UR13 ;  /* 0x0000001f3f0b7899 */ /* 0x000fc4000801140d */
[----:B------:R-:W-:Y:S02]  /*1540*/  UIMAD.WIDE.U32 UR20, UR9, UR4, URZ ;  /* 0x00000004091472a5 */ /* 0x000fe4000f8e003f */
[----:B------:R-:W-:-:S03]  /*1550*/  UIMAD UR15, UR9, UR5, UR15 ;  /* 0x00000005090f72a4 */ /* 0x000fc6000f8e020f */
[----:B------:R-:W-:Y:S02]  /*1560*/  ULDC.64 UR4, c[0x0][0x180] ;  /* 0x0000600000047ab9 */ /* 0x000fe40000000a00 */
[----:B------:R-:W-:Y:S02]  /*1570*/  UIMAD UR11, UR11, UR4, URZ ;  /* 0x000000040b0b72a4 */ /* 0x000fe4000f8e023f */
[----:B------:R-:W-:Y:S02]  /*1580*/  UIADD3 UR21, UR21, UR15, URZ ;  /* 0x0000000f15157290 */ /* 0x000fe4000fffe03f */
[----:B------:R-:W-:Y:S02]  /*1590*/  UIMAD UR11, UR13, UR5, UR11 ;  /* 0x000000050d0b72a4 */ /* 0x000fe4000f8e020b */
[----:B------:R-:W-:-:S04]  /*15a0*/  UIMAD.WIDE.U32 UR4, UR13, UR4, UR20 ;  /* 0x000000040d0472a5 */ /* 0x000fc8000f8e0014 */
[----:B------:R-:W-:-:S03]  /*15b0*/  UIADD3 UR11, UR5, UR11, URZ ;  /* 0x0000000b050b7290 */ /* 0x000fc6000fffe03f */
[----:B------:R-:W-:Y:S02]  /*15c0*/  UMOV UR16, UR4 ;  /* 0x0000000400107c82 */ /* 0x000fe40008000000 */
.L_x_722:
[----:B-1----:R-:W-:Y:S01]  /*15d0*/  IABS R4, c[0x0][0x1c8] ;  /* 0x0000720000047a13 */ /* 0x002fe20000000000 */
        /* <DEDUP_REMOVED lines=44> */
.L_x_723:
        /* <DEDUP_REMOVED lines=107> */
.L_x_725:
[----:B------:R-:W-:Y:S05]  /*1f50*/  BSYNC B0 ;  /* 0x0000000000007941 */ /* 0x000fea0003800000 */
.L_x_724:
        /* <DEDUP_REMOVED lines=37> */
.L_x_727:
[----:B------:R-:W-:Y:S05]  /*21b0*/  BSYNC B0 ;  /* 0x0000000000007941 */ /* 0x000fea0003800000 */
.L_x_726:
        /* <DEDUP_REMOVED lines=37> */
.L_x_729:
[----:B------:R-:W-:Y:S05]  /*2410*/  BSYNC B0 ;  /* 0x0000000000007941 */ /* 0x000fea0003800000 */
.L_x_728:
        /* <DEDUP_REMOVED lines=40> */
.L_x_731:
[----:B------:R-:W-:Y:S05]  /*26a0*/  BSYNC B0 ;  /* 0x0000000000007941 */ /* 0x000fea0003800000 */
.L_x_730:
        /* <DEDUP_REMOVED lines=42> */
.L_x_733:
[----:B------:R-:W-:Y:S05]  /*2950*/  BSYNC B0 ;  /* 0x0000000000007941 */ /* 0x000fea0003800000 */
.L_x_732:
        /* <DEDUP_REMOVED lines=34> */
.L_x_735:
[----:B------:R-:W-:Y:S05]  /*2b80*/  BSYNC B0 ;  /* 0x0000000000007941 */ /* 0x000fea0003800000 */
.L_x_734:
[----:B------:R-:W-:Y:S01]  /*2b90*/  ULDC.64 UR4, c[0x0][0x318] ;  /* 0x0000c60000047ab9 */ /* 0x000fe20000000a00 */
[----:B------:R-:W0:Y:S01]  /*2ba0*/  LDGDEPBAR ;  /* 0x00000000000079af */ /* 0x000e220000000000 */
[----:B------:R-:W-:Y:S01]  /*2bb0*/  UISETP.NE.U32.AND UP1, UPT, URZ, UR4, UPT ;  /* 0x000000043f00728c */ /* 0x000fe2000bf25070 */
[----:B-1----:R-:W-:Y:S02]  /*2bc0*/  IMAD.MOV.U32 R10, RZ, RZ, R30 ;  /* 0x000000ffff0a7224 */ /* 0x002fe400078e001e */
[----:B------:R-:W-:Y:S01]  /*2bd0*/  IMAD.MOV.U32 R11, RZ, RZ, R31 ;  /* 0x000000ffff0b7224 */ /* 0x000fe200078e001f */
[----:B------:R-:W-:-:S03]  /*2be0*/  UISETP.NE.AND.EX UP1, UPT, URZ, UR5, UPT, UP1 ;  /* 0x000000053f00728c */ /* 0x000fc6000bf25310 */
[----:B------:R-:W-:-:S03]  /*2bf0*/  ULDC.64 UR4, c[0x0][0x320] ;  /* 0x0000c80000047ab9 */ /* 0x000fc60000000a00 */
        /* <DEDUP_REMOVED lines=8> */
[----:B------:R-:W-:Y:S02]  /*2c80*/  ULDC UR4, c[0x0][0x318] ;  /* 0x0000c60000047ab9 */ /* 0x000fe40000000800 */
[----:B------:R-:W-:Y:S02]  /*2c90*/  @UP1 ULEA UR16, UP0, UR24, UR4, 0x2 ;  /* 0x0000000418101291 */ /* 0x000fe4000f80103f */
[----:B------:R-:W-:Y:S02]  /*2ca0*/  @UP1 UIADD3 UR5, UR25, UR5, URZ ;  /* 0x0000000519051290 */ /* 0x000fe4000fffe03f */
[----:B------:R-:W-:Y:S02]  /*2cb0*/  ULDC UR4, c[0x0][0x31c] ;  /* 0x0000c70000047ab9 */ /* 0x000fe40000000800 */
[----:B------:R-:W-:Y:S01]  /*2cc0*/  @UP1 ULEA.HI.X UR17, UR24, UR4, UR5, 0x2, UP0 ;  /* 0x0000000418111291 */ /* 0x000fe200080f1405 */
[----:B------:R-:W-:Y:S01]  /*2cd0*/  IMAD.U32 R6, RZ, RZ, UR16 ;  /* 0x00000010ff067e24 */ /* 0x000fe2000f8e00ff */
[----:B------:R-:W1:Y:S01]  /*2ce0*/  @P0 MUFU.RCP R2, c[0x0][0x238] ;  /* 0x00008e0000020b08 */ /* 0x000e620000001000 */
[----:B------:R-:W-:Y:S01]  /*2cf0*/  ISETP.GE.AND P1, PT, R4, UR12, PT ;  /* 0x0000000c04007c0c */ /* 0x000fe2000bf26270 */
[----:B------:R-:W-:Y:S01]  /*2d00*/  IMAD.MOV.U32 R10, RZ, RZ, R28 ;  /* 0x000000ffff0a7224 */ /* 0x000fe200078e001c */
[----:B------:R-:W-:Y:S01]  /*2d10*/  ULDC.64 UR24, c[0x0][0x1a0] ;  /* 0x0000680000187ab9 */ /* 0x000fe20000000a00 */
[----:B------:R-:W-:-:S05]  /*2d20*/  MOV R7, UR17 ;  /* 0x0000001100077c02 */ /* 0x000fca0008000f00 */
[----:B------:R3:W1:Y:S01]  /*2d30*/  @P0 LDG.E R0, [R6.64] ;  /* 0x0000001e06000981 */ /* 0x000662000c1e1900 */
[----:B------:R-:W-:Y:S01]  /*2d40*/  USHF.L.U32 UR23, UR24, 0x6, URZ ;  /* 0x0000000618177899 */ /* 0x000fe2000800063f */
[----:B------:R-:W-:Y:S01]  /*2d50*/  BSSY B0, `(.L_x_736) ;  /* 0x0000036000007945 */ /* 0x000fe20003800000 */
[----:B------:R-:W-:Y:S01]  /*2d60*/  USHF.L.U64.HI UR22, UR24, UR22, UR25 ;  /* 0x0000001618167299 */ /* 0x000fe20008010219 */
[----:B------:R-:W-:Y:S03]  /*2d70*/  BAR.SYNC.DEFER_BLOCKING 0x0 ;  /* 0x0000000000007b1d */ /* 0x000fe60000010000 */
[----:B------:R-:W-:Y:S01]  /*2d80*/  UIMAD UR5, UR22, UR34, URZ ;  /* 0x00000022160572a4 */ /* 0x000fe2000f8e023f */
[----:B------:R-:W-:Y:S02]  /*2d90*/  IMAD.U32 R8, RZ, RZ, UR23 ;  /* 0x00000017ff087e24 */ /* 0x000fe4000f8e00ff */
[----:B------:R2:W-:Y:S01]  /*2da0*/  STL.64 [R1+0x8], R10 ;  /* 0x0000080a01007387 */ /* 0x0005e20000100a00 */
[----:B------:R-:W-:Y:S01]  /*2db0*/  UIMAD UR15, UR15, UR23, UR5 ;  /* 0x000000170f0f72a4 */ /* 0x000fe2000f8e0205 */
[----:B------:R-:W-:Y:S01]  /*2dc0*/  IMAD.WIDE.U32 R4, R8, UR34, R10 ;  /* 0x0000002208047c25 */ /* 0x000fe2000f8e000a */
[----:B------:R-:W-:-:S03]  /*2dd0*/  UMOV UR28, URZ ;  /* 0x0000003f001c7c82 */ /* 0x000fc60008000000 */
[----:B---3--:R-:W-:Y:S01]  /*2de0*/  IMAD.SHL.U32 R6, R25, 0x2, RZ ;  /* 0x0000000219067824 */ /* 0x008fe200078e00ff */
[----:B------:R2:W-:Y:S04]  /*2df0*/  @P1 STS [R218+0x9000], RZ ;  /* 0x009000ffda001388 */ /* 0x0005e80000000800 */
[----:B------:R-:W-:Y:S01]  /*2e00*/  LOP3.LUT R161, R6, 0x6, RZ, 0xc0, !PT ;  /* 0x0000000606a17812 */ /* 0x000fe200078ec0ff */
[----:B------:R2:W-:Y:S04]  /*2e10*/  @P1 STS [R218+0x9004], RZ ;  /* 0x009004ffda001388 */ /* 0x0005e80000000800 */
[----:B------:R2:W-:Y:S04]  /*2e20*/  @P1 STS.64 [R218+0x9008], RZ ;  /* 0x009008ffda001388 */ /* 0x0005e80000000a00 */
[----:B------:R2:W-:Y:S04]  /*2e30*/  @P1 STS.128 [R218+0xa000], RZ ;  /* 0x00a000ffda001388 */ /* 0x0005e80000000c00 */
[----:B------:R2:W-:Y:S01]  /*2e40*/  @P1 STS.128 [R218+0xb000], RZ ;  /* 0x00b000ffda001388 */ /* 0x0005e20000000c00 */
[----:B-1----:R-:W-:Y:S01]  /*2e50*/  @P0 FMUL.FTZ R0, R0, R2 ;  /* 0x0000000200000220 */ /* 0x002fe20000410000 */
[----:B------:R-:W-:-:S03]  /*2e60*/  MOV R2, UR27 ;  /* 0x0000001b00027c02 */ /* 0x000fc60008000f00 */
[----:B------:R1:W3:Y:S01]  /*2e70*/  @P0 R2UR UR4, R0 ;  /* 0x00000000000403c2 */ /* 0x0002e200000e0000 */
[----:B------:R-:W-:-:S05]  /*2e80*/  LEA R165, R2, R108, 0x3 ;  /* 0x0000006c02a57211 */ /* 0x000fca00078e18ff */
[----:B------:R2:W-:Y:S01]  /*2e90*/  STL [R1], R165 ;  /* 0x000000a501007387 */ /* 0x0005e20000100800 */
[----:B-1----:R-:W-:Y:S01]  /*2ea0*/  SHF.R.S32.HI R0, RZ, 0x1f, R20 ;  /* 0x0000001fff007819 */ /* 0x002fe20000011414 */
[----:B---3--:R-:W-:-:S03]  /*2eb0*/  @UP1 UMOV UR28, UR4 ;  /* 0x00000004001c1c82 */ /* 0x008fc60008000000 */
[----:B------:R-:W-:-:S04]  /*2ec0*/  LEA.HI R0, R0, R20, RZ, 0x2 ;  /* 0x0000001400007211 */ /* 0x000fc800078f10ff */
[----:B------:R-:W-:Y:S02]  /*2ed0*/  SHF.R.S32.HI R160, RZ, 0x2, R0 ;  /* 0x00000002ffa07819 */ /* 0x000fe40000011400 */
[----:B------:R-:W-:Y:S01]  /*2ee0*/  IADD3 R0, R5, UR15, RZ ;  /* 0x0000000f05007c10 */ /* 0x000fe2000fffe0ff */
[----:B------:R-:W-:Y:S05]  /*2ef0*/  @P1 BRA `(.L_x_737) ;  /* 0x000001b000001947 */ /* 0x000fea0003800000 */
[----:B--2---:R-:W-:Y:S02]  /*2f00*/  ISETP.GE.AND P3, PT, R172, c[0x0][0x220], PT ;  /* 0x00008800ac007a0c */ /* 0x004fe40003f66270 */
        /* <DEDUP_REMOVED lines=26> */
.L_x_737:
[----:B--2---:R-:W-:Y:S05]  /*30b0*/  BSYNC B0 ;  /* 0x0000000000007941 */ /* 0x004fea0003800000 */
.L_x_736:
        /* <DEDUP_REMOVED lines=36> */
.L_x_739:
[----:B------:R-:W-:Y:S05]  /*3300*/  BSYNC B0 ;  /* 0x0000000000007941 */ /* 0x000fea0003800000 */
.L_x_738:
[----:B------:R-:W-:Y:S01]  /*3310*/  LOP3.LUT R2, R26, 0xfffffff8, RZ, 0xc0, !PT ;  /* 0xfffffff81a027812 */ /* 0x000fe200078ec0ff */
[----:B------:R-:W-:Y:S01]  /*3320*/  IMAD.SHL.U32 R5, R22, 0x40, RZ ;  /* 0x0000004016057824 */ /* 0x000fe200078e00ff */
[----:B-1----:R-:W-:Y:S01]  /*3330*/  SHF.R.S32.HI R8, RZ, 0x4, R24 ;  /* 0x00000004ff087819 */ /* 0x002fe20000011418 */
[----:B------:R-:W-:Y:S01]  /*3340*/  UIADD3 UR4, UR8, -UR29, URZ ;  /* 0x8000001d08047290 */ /* 0x000fe2000fffe03f */
[----:B------:R-:W-:Y:S01]  /*3350*/  LOP3.LUT R4, R21, 0x7fffffe, RZ, 0xc0, !PT ;  /* 0x07fffffe15047812 */ /* 0x000fe200078ec0ff */
[----:B------:R-:W-:Y:S01]  /*3360*/  IMAD.IADD R2, R25, 0x1, -R2 ;  /* 0x0000000119027824 */ /* 0x000fe200078e0a02 */
[----:B------:R-:W-:Y:S01]  /*3370*/  LEA.HI R6, R24, R8, RZ, 0x1 ;  /* 0x0000000818067211 */ /* 0x000fe200078f08ff */
[----:B------:R-:W-:Y:S01]  /*3380*/  UIADD3 UR5, UR8, 0x1, -UR29 ;  /* 0x0000000108057890 */ /* 0x000fe2000fffe81d */
[----:B------:R-:W-:Y:S01]  /*3390*/  SHF.R.S32.HI R7, RZ, 0x1f, R19 ;  /* 0x0000001fff077819 */ /* 0x000fe20000011413 */
[----:B------:R-:W-:Y:S01]  /*33a0*/  IMAD.IADD R110, R19, 0x1, -R4 ;  /* 0x00000001136e7824 */ /* 0x000fe200078e0a04 */
[----:B------:R-:W-:Y:S01]  /*33b0*/  LEA.HI R0, R2, R2, RZ, 0x1 ;  /* 0x0000000202007211 */ /* 0x000fe200078f08ff */
[----:B------:R-:W0:Y:S01]  /*33c0*/  LDGDEPBAR ;  /* 0x00000000000079af */ /* 0x000e220000000000 */
[----:B------:R-:W-:Y:S01]  /*33d0*/  LOP3.LUT R6, R6, 0xfffffffe, RZ, 0xc0, !PT ;  /* 0xfffffffe06067812 */ /* 0x000fe200078ec0ff */
[----:B------:R-:W-:Y:S01]  /*33e0*/  UISETP.GT.AND UP0, UPT, UR34, UR19, UPT ;  /* 0x000000132200728c */ /* 0x000fe2000bf04270 */
[----:B------:R-:W-:-:S02]  /*33f0*/  LOP3.LUT R4, R0, 0x3fffffe, RZ, 0xc0, !PT ;  /* 0x03fffffe00047812 */ /* 0x000fc400078ec0ff */
[----:B------:R-:W-:Y:S01]  /*3400*/  SHF.R.S32.HI R12, RZ, 0x1, R0 ;  /* 0x00000001ff0c7819 */ /* 0x000fe20000011400 */
[----:B------:R-:W-:Y:S01]  /*3410*/  IMAD.IADD R8, R8, 0x1, -R6 ;  /* 0x0000000108087824 */ /* 0x000fe200078e0a06 */
[----:B------:R-:W-:Y:S01]  /*3420*/  LEA.HI R7, R7, R19, RZ, 0x3 ;  /* 0x0000001307077211 */ /* 0x000fe200078f18ff */
        /* <DEDUP_REMOVED lines=8> */
[----:B------:R-:W-:-:S02]  /*34b0*/  LOP3.LUT R109, R4, 0xffffff00, RZ, 0xc0, !PT ;  /* 0xffffff00046d7812 */ /* 0x000fc400078ec0ff */
[----:B------:R-:W-:Y:S02]  /*34c0*/  LOP3.LUT R6, R2, 0x8, R5, 0xf8, !PT ;  /* 0x0000000802067812 */ /* 0x000fe400078ef805 */
        /* <DEDUP_REMOVED lines=14> */
[----:B------:R-:W-:-:S02]  /*35b0*/  IMAD R217, R3, 0x2, R216 ;  /* 0x0000000203d97824 */ /* 0x000fc400078e02d8 */
[----:B------:R-:W-:Y:S01]  /*35c0*/  IMAD.U32 R2, RZ, RZ, UR34 ;  /* 0x00000022ff027e24 */ /* 0x000fe2000f8e00ff */
[----:B------:R-:W1:Y:S01]  /*35d0*/  LDSM.16.M88.4 R8, [R213+0x6000] ;  /* 0x00600000d508783b */ /* 0x000e620000000200 */
[----:B------:R-:W-:-:S03]  /*35e0*/  SEL R0, R0, 0xffffffe0, !P0 ;  /* 0xffffffe000007807 */ /* 0x000fc60004000000 */
[----:B------:R-:W3:Y:S02]  /*35f0*/  LDSM.16.M88.4 R4, [R216+0x1000] ;  /* 0x00100000d804783b */ /* 0x000ee40000000200 */
[----:B------:R-:W-:Y:S01]  /*3600*/  IMAD.IADD R215, R213, 0x1, R0 ;  /* 0x00000001d5d77824 */ /* 0x000fe200078e0200 */
[----:B------:R-:W-:Y:S01]  /*3610*/  LEA R0, R108, UR7, 0x4 ;  /* 0x000000076c007c11 */ /* 0x000fe2000f8e20ff */
[----:B------:R-:W5:Y:S04]  /*3620*/  LDSM.16.M88.4 R40, [R213+0x6c00] ;  /* 0x006c0000d528783b */ /* 0x000f680000000200 */
[----:B------:R-:W2:Y:S01]  /*3630*/  LDSM.16.M88.4 R20, [R213+0x6400] ;  /* 0x00640000d514783b */ /* 0x000ea20000000200 */
[----:B------:R-:W-:-:S03]  /*3640*/  IMAD.IADD R0, R160, 0x1, R0 ;  /* 0x00000001a0007824 */ /* 0x000fc600078e0200 */
[----:B------:R-:W4:Y:S02]  /*3650*/  LDSM.16.M88.4 R44, [R213+0x6800] ;  /* 0x00680000d52c783b */ /* 0x000f240000000200 */
[----:B------:R-:W-:Y:S02]  /*3660*/  IADD3 R221, R0, UR4, RZ ;  /* 0x0000000400dd7c10 */ /* 0x000fe4000fffe0ff */
[----:B------:R-:W-:Y:S04]  /*3670*/  LDSM.16.M88.4 R12, [R217+0x1000] ;  /* 0x00100000d90c783b */ /* 0x000fe80000000200 */
[----:B------:R-:W2:Y:S04]  /*3680*/  LDSM.16.M88.4 R24, [R215+0x6c00] ;  /* 0x006c0000d718783b */ /* 0x000ea80000000200 */
[----:B------:R-:W2:Y:S04]  /*3690*/  LDSM.16.M88.4 R36, [R215+0x6000] ;  /* 0x00600000d724783b */ /* 0x000ea80000000200 */
[----:B------:R-:W2:Y:S04]  /*36a0*/  LDSM.16.M88.4 R32, [R215+0x6400] ;  /* 0x00640000d720783b */ /* 0x000ea80000000200 */
[----:B------:R-:W2:Y:S01]  /*36b0*/  LDSM.16.M88.4 R28, [R215+0x6800] ;  /* 0x00680000d71c783b */ /* 0x000ea20000000200 */
[-C--:B-1----:R-:W-:Y:S03]  /*36c0*/  HMMA.16816.F32.BF16 R92, R16, R8.reuse, RZ ;  /* 0x00000008105c723c */ /* 0x082fe600000418ff */
[----:B------:R-:W-:Y:S04]  /*36d0*/  LDSM.16.M88.4 R96, [R213+0x7c00] ;  /* 0x007c0000d560783b */ /* 0x000fe80000000200 */
[----:B------:R-:W-:Y:S01]  /*36e0*/  LDSM.16.M88.4 R56, [R213+0x7000] ;  /* 0x00700000d538783b */ /* 0x000fe20000000200 */
[C---:B---3--:R-:W-:Y:S03]  /*36f0*/  HMMA.16816.F32.BF16 R76, R4.reuse, R8, RZ ;  /* 0x00000008044c723c */ /* 0x048fe600000418ff */
[----:B------:R-:W-:Y:S04]  /*3700*/  LDSM.16.M88.4 R52, [R213+0x7400] ;  /* 0x00740000d534783b */ /* 0x000fe80000000200 */
[----:B------:R-:W-:Y:S01]  /*3710*/  LDSM.16.M88.4 R48, [R213+0x7800] ;  /* 0x00780000d530783b */ /* 0x000fe20000000200 */
[-C--:B------:R-:W-:Y:S03]  /*3720*/  HMMA.16816.F32.BF16 R72, R4, R10.reuse, RZ ;  /* 0x0000000a0448723c */ /* 0x080fe600000418ff */
[----:B------:R-:W-:Y:S05]  /*3730*/  LDSM.16.M88.4 R156, [R213+0x8c00] ;  /* 0x008c0000d59c783b */ /* 0x000fea0000000200 */
[----:B------:R-:W-:Y:S01]  /*3740*/  HMMA.16816.F32.BF16 R128, R16, R10, RZ ;  /* 0x0000000a1080723c */ /* 0x000fe200000418ff */
[----:B------:R-:W1:Y:S07]  /*3750*/  LDSM.16.M88.4 R8, [R217] ;  /* 0x00000000d908783b */ /* 0x000e6e0000000200 */
[C---:B-----5:R-:W-:Y:S08]  /*3760*/  HMMA.16816.F32.BF16 R84, R4.reuse, R42, RZ ;  /* 0x0000002a0454723c */ /* 0x060ff000000418ff */
[C---:B------:R-:W-:Y:S08]  /*3770*/  HMMA.16816.F32.BF16 R80, R4.reuse, R40, RZ ;  /* 0x000000280450723c */ /* 0x040ff000000418ff */
[C---:B--2---:R-:W-:Y:S08]  /*3780*/  HMMA.16816.F32.BF16 R64, R4.reuse, R20, RZ ;  /* 0x000000140440723c */ /* 0x044ff000000418ff */
[----:B----4-:R-:W-:Y:S08]  /*3790*/  HMMA.16816.F32.BF16 R68, R4, R44, RZ ;  /* 0x0000002c0444723c */ /* 0x010ff000000418ff */
[-C--:B------:R-:W-:Y:S08]  /*37a0*/  HMMA.16816.F32.BF16 R116, R16, R22.reuse, RZ ;  /* 0x000000161074723c */ /* 0x080ff000000418ff */
[C---:B------:R-:W-:Y:S08]  /*37b0*/  HMMA.16816.F32.BF16 R60, R4.reuse, R22, RZ ;  /* 0x00000016043c723c */ /* 0x040ff000000418ff */
[----:B------:R-:W-:Y:S01]  /*37c0*/  HMMA.16816.F32.BF16 R88, R4, R46, RZ ;  /* 0x0000002e0458723c */ /* 0x000fe200000418ff */
[----:B------:R-:W2:Y:S07]  /*37d0*/  LDSM.16.M88.4 R4, [R216+0x3000] ;  /* 0x00300000d804783b */ /* 0x000eae0000000200 */
[C---:B------:R-:W-:Y:S08]  /*37e0*/  HMMA.16816.F32.BF16 R120, R16.reuse, R40, RZ ;  /* 0x000000281078723c */ /* 0x040ff000000418ff */
[C---:B------:R-:W-:Y:S08]  /*37f0*/  HMMA.16816.F32.BF16 R136, R16.reuse, R42, RZ ;  /* 0x0000002a1088723c */ /* 0x040ff000000418ff */
[C---:B------:R-:W-:Y:S08]  /*3800*/  HMMA.16816.F32.BF16 R112, R16.reuse, R20, RZ ;  /* 0x000000141070723c */ /* 0x040ff000000418ff */
[C---:B------:R-:W-:Y:S08]  /*3810*/  HMMA.16816.F32.BF16 R124, R16.reuse, R44, RZ ;  /* 0x0000002c107c723c */ /* 0x040ff000000418ff */
[----:B------:R-:W-:Y:S01]  /*3820*/  HMMA.16816.F32.BF16 R140, R16, R46, RZ ;  /* 0x0000002e108c723c */ /* 0x000fe200000418ff */
[----:B------:R-:W3:Y:S07]  /*3830*/  LDSM.16.M88.4 R16, [R216+0x2000] ;  /* 0x00200000d810783b */ /* 0x000eee0000000200 */
[C---:B------:R-:W-:Y:S08]  /*3840*/  HMMA.16816.F32.BF16 R84, R12.reuse, R26, R84 ;  /* 0x0000001a0c54723c */ /* 0x040ff00000041854 */
[C---:B------:R-:W-:Y:S08]  /*3850*/  HMMA.16816.F32.BF16 R20, R12.reuse, R24, R80 ;  /* 0x000000180c14723c */ /* 0x040ff00000041850 */
[C---:B------:R-:W-:Y:S08]  /*3860*/  HMMA.16816.F32.BF16 R132, R12.reuse, R36, R76 ;  /* 0x000000240c84723c */ /* 0x040ff0000004184c */
[C---:B------:R-:W-:Y:S08]  /*3870*/  HMMA.16816.F32.BF16 R100, R12.reuse, R32, R64 ;  /* 0x000000200c64723c */ /* 0x040ff00000041840 */
[----:B------:R-:W-:Y:S08]  /*3880*/  HMMA.16816.F32.BF16 R40, R12, R28, R68 ;  /* 0x0000001c0c28723c */ /* 0x000ff00000041844 */
[----:B-1----:R-:W-:Y:S08]  /*3890*/  HMMA.16816.F32.BF16 R76, R8, R34, R116 ;  /* 0x00000022084c723c */ /* 0x002ff00000041874 */
[C---:B------:R-:W-:Y:S08]  /*38a0*/  HMMA.16816.F32.BF16 R104, R12.reuse, R38, R72 ;  /* 0x000000260c68723c */ /* 0x040ff00000041848 */
[C---:B------:R-:W-:Y:S08]  /*38b0*/  HMMA.16816.F32.BF16 R44, R12.reuse, R34, R60 ;  /* 0x000000220c2c723c */ /* 0x040ff0000004183c */
[----:B------:R-:W-:Y:S01]  /*38c0*/  HMMA.16816.F32.BF16 R68, R12, R30, R88 ;  /* 0x0000001e0c44723c */ /* 0x000fe20000041858 */
[----:B------:R-:W-:Y:S07]  /*38d0*/  LDSM.16.M88.4 R12, [R217+0x3000] ;  /* 0x00300000d90c783b */ /* 0x000fee0000000200 */
[C---:B------:R-:W-:Y:S08]  /*38e0*/  HMMA.16816.F32.BF16 R64, R8.reuse, R24, R120 ;  /* 0x000000180840723c */ /* 0x040ff00000041878 */
[C---:B------:R-:W-:Y:S01]  /*38f0*/  HMMA.16816.F32.BF16 R116, R8.reuse, R26, R136 ;  /* 0x0000001a0874723c */ /* 0x040fe20000041888 */
[----:B------:R-:W1:Y:S07]  /*3900*/  LDSM.16.M88.4 R24, [R215+0x7c00] ;  /* 0x007c0000d718783b */ /* 0x000e6e0000000200 */
[C---:B------:R-:W-:Y:S08]  /*3910*/  HMMA.16816.F32.BF16 R92, R8.reuse, R36, R92 ;  /* 0x00000024085c723c */ /* 0x040ff0000004185c */
[C---:B------:R-:W-:Y:S01]  /*3920*/  HMMA.16816.F32.BF16 R88, R8.reuse, R38, R128 ;  /* 0x000000260858723c */ /* 0x040fe20000041880 */
[----:B------:R-:W4:Y:S07]  /*3930*/  LDSM.16.M88.4 R36, [R215+0x7000] ;  /* 0x00700000d724783b */ /* 0x000f2e0000000200 */
[C---:B------:R-:W-:Y:S01]  /*3940*/  HMMA.16816.F32.BF16 R80, R8.reuse, R32, R112 ;  /* 0x000000200850723c */ /* 0x040fe20000041870 */
[----:B------:R-:W5:Y:S07]  /*3950*/  LDSM.16.M88.4 R32, [R215+0x7400] ;  /* 0x00740000d720783b */ /* 0x000f6e0000000200 */
[C---:B------:R-:W-:Y:S08]  /*3960*/  HMMA.16816.F32.BF16 R72, R8.reuse, R28, R124 ;  /* 0x0000001c0848723c */ /* 0x040ff0000004187c */
[----:B------:R-:W-:Y:S01]  /*3970*/  HMMA.16816.F32.BF16 R60, R8, R30, R140 ;  /* 0x0000001e083c723c */ /* 0x000fe2000004188c */
[----:B------:R-:W1:Y:S04]  /*3980*/  LDSM.16.M88.4 R28, [R215+0x7800] ;  /* 0x00780000d71c783b */ /* 0x000e680000000200 */
[----:B------:R-:W1:Y:S03]  /*3990*/  LDSM.16.M88.4 R8, [R217+0x2000] ;  /* 0x00200000d908783b */ /* 0x000e660000000200 */
[C---:B--2---:R-:W-:Y:S08]  /*39a0*/  HMMA.16816.F32.BF16 R124, R4.reuse, R98, R84 ;  /* 0x00000062047c723c */ /* 0x044ff00000041854 */
[C---:B------:R-:W-:Y:S01]  /*39b0*/  HMMA.16816.F32.BF16 R128, R4.reuse, R96, R20 ;  /* 0x000000600480723c */ /* 0x040fe20000041814 */
[----:B------:R-:W-:Y:S07]  /*39c0*/  LDSM.16.M88.4 R20, [R213+0x8000] ;  /* 0x00800000d514783b */ /* 0x000fee0000000200 */
        /* <DEDUP_REMOVED lines=17> */
[----:B------:R-:W3:Y:S07]  /*3ae0*/  LDSM.16.M88.4 R16, [R216+0x4000] ;  /* 0x00400000d810783b */ /* 0x000eee0000000200 */
[C---:B-1----:R-:W-:Y:S08]  /*3af0*/  HMMA.16816.F32.BF16 R48, R12.reuse, R26, R124 ;  /* 0x0000001a0c30723c */ /* 0x042ff0000004187c */
[C---:B------:R-:W-:Y:S08]  /*3b00*/  HMMA.16816.F32.BF16 R52, R12.reuse, R24, R128 ;  /* 0x000000180c34723c */ /* 0x040ff00000041880 */
[C---:B----4-:R-:W-:Y:S08]  /*3b10*/  HMMA.16816.F32.BF16 R76, R12.reuse, R36, R152 ;  /* 0x000000240c4c723c */ /* 0x050ff00000041898 */
        /* <DEDUP_REMOVED lines=8> */
[C---:B------:R-:W-:Y:S01]  /*3ba0*/  HMMA.16816.F32.BF16 R100, R8.reuse, R34, R100 ;  /* 0x000000220864723c */ /* 0x040fe20000041864 */
[----:B------:R-:W-:Y:S07]  /*3bb0*/  LDSM.16.M88.4 R32, [R215+0x8400] ;  /* 0x00840000d720783b */ /* 0x000fee0000000200 */
[C---:B------:R-:W-:Y:S07]  /*3bc0*/  HMMA.16816.F32.BF16 R92, R8.reuse, R28, R92 ;  /* 0x0000001c085c723c */ /* 0x040fee000004185c */
[----:B------:R-:W-:Y:S01]  /*3bd0*/  IMAD R28, R2, 0x40, R161 ;  /* 0x00000040021c7824 */ /* 0x000fe200078e02a1 */
[----:B------:R-:W-:Y:S03]  /*3be0*/  HMMA.16816.F32.BF16 R84, R8, R30, R84 ;  /* 0x0000001e0854723c */ /* 0x000fe60000041854 */
[----:B------:R-:W-:-:S05]  /*3bf0*/  IMAD.IADD R2, R221, 0x1, -R28 ;  /* 0x00000001dd027824 */ /* 0x000fca00078e0a1c */
[----:B------:R-:W-:Y:S01]  /*3c00*/  HMMA.16816.F32.BF16 R88, R8, R24, R88 ;  /* 0x000000180858723c */ /* 0x000fe20000041858 */
[----:B------:R-:W-:-:S07]  /*3c10*/  IABS R2, R2 ;  /* 0x0000000200027213 */ /* 0x000fce0000000000 */
[----:B------:R-:W-:Y:S01]  /*3c20*/  HMMA.16816.F32.BF16 R80, R8, R26, R80 ;  /* 0x0000001a0850723c */ /* 0x000fe20000041850 */
[----:B------:R-:W-:Y:S07]  /*3c30*/  LDSM.16.M88.4 R8, [R215+0x8000] ;  /* 0x00800000d708783b */ /* 0x000fee0000000200 */
[C---:B--2---:R-:W-:Y:S01]  /*3c40*/  HMMA.16816.F32.BF16 R120, R4.reuse, R158, R48 ;  /* 0x0000009e0478723c */ /* 0x044fe20000041830 */
[----:B------:R-:W1:Y:S07]  /*3c50*/  LDSM.16.M88.4 R48, [R217+0x4000] ;  /* 0x00400000d930783b */ /* 0x000e6e0000000200 */
[----:B------:R-:W-:Y:S01]  /*3c60*/  HMMA.16816.F32.BF16 R116, R4, R156, R52 ;  /* 0x0000009c0474723c */ /* 0x000fe20000041834 */
[----:B------:R-:W2:Y:S07]  /*3c70*/  LDSM.16.M88.4 R52, [R217+0x5000] ;  /* 0x00500000d934783b */ /* 0x000eae0000000200 */
[-C--:B---3--:R-:W-:Y:S07]  /*3c80*/  HMMA.16816.F32.BF16 R24, R16, R20.reuse, R12 ;  /* 0x000000141018723c */ /* 0x088fee000004180c */
[C---:B------:R-:W-:Y:S01]  /*3c90*/  IADD3 R15, R0.reuse, 0x8, RZ ;  /* 0x00000008000f7810 */ /* 0x040fe20007ffe0ff */
[----:B------:R-:W-:Y:S01]  /*3ca0*/  HMMA.16816.F32.BF16 R76, R4, R20, R76 ;  /* 0x00000014044c723c */ /* 0x000fe2000004184c */
[----:B------:R-:W-:-:S02]  /*3cb0*/  IADD3 R14, R0, 0x40, RZ ;  /* 0x00000040000e7810 */ /* 0x000fc40007ffe0ff */
[----:B------:R-:W-:Y:S02]  /*3cc0*/  IADD3 R220, R15, UR4, RZ ;  /* 0x000000040fdc7c10 */ /* 0x000fe4000fffe0ff */
[----:B------:R-:W-:Y:S02]  /*3cd0*/  IADD3 R219, R14, UR4, RZ ;  /* 0x000000040edb7c10 */ /* 0x000fe4000fffe0ff */
[----:B------:R-:W-:Y:S01]  /*3ce0*/  IADD3 R13, R0, 0x48, RZ ;  /* 0x00000048000d7810 */ /* 0x000fe20007ffe0ff */
[----:B------:R-:W-:Y:S03]  /*3cf0*/  HMMA.16816.F32.BF16 R72, R4, R22, R72 ;  /* 0x000000160448723c */ /* 0x000fe60000041848 */
[----:B------:R-:W-:Y:S01]  /*3d00*/  IADD3 R226, R13, UR4, RZ ;  /* 0x000000040de27c10 */ /* 0x000fe2000fffe0ff */
[----:B------:R-:W-:Y:S02]  /*3d10*/  ULDC UR4, c[0x0][0x2e8] ;  /* 0x0000ba0000047ab9 */ /* 0x000fe40000000800 */
[----:B------:R-:W-:-:S02]  /*3d20*/  UIADD3 UR4, UR5, UR4, URZ ;  /* 0x0000000405047290 */ /* 0x000fc4000fffe03f */
[C---:B------:R-:W-:Y:S08]  /*3d30*/  HMMA.16816.F32.BF16 R68, R4.reuse, R40, R68 ;  /* 0x000000280444723c */ /* 0x040ff00000041844 */
[C---:B------:R-:W-:Y:S08]  /*3d40*/  HMMA.16816.F32.BF16 R64, R4.reuse, R42, R64 ;  /* 0x0000002a0440723c */ /* 0x040ff00000041840 */
[C---:B------:R-:W-:Y:S08]  /*3d50*/  HMMA.16816.F32.BF16 R96, R4.reuse, R44, R60 ;  /* 0x0000002c0460723c */ /* 0x040ff0000004183c */
[----:B------:R-:W-:Y:S07]  /*3d60*/  HMMA.16816.F32.BF16 R112, R4, R46, R56 ;  /* 0x0000002e0470723c */ /* 0x000fee0000041838 */
[----:B------:R-:W-:Y:S01]  /*3d70*/  IMAD.IADD R5, R220, 0x1, -R28 ;  /* 0x00000001dc057824 */ /* 0x000fe200078e0a1c */
[----:B-1----:R-:W-:Y:S01]  /*3d80*/  HMMA.16816.F32.BF16 R24, R48, R8, R24 ;  /* 0x000000083018723c */ /* 0x002fe20000041818 */
[----:B------:R-:W-:-:S03]  /*3d90*/  IMAD.MOV.U32 R4, RZ, RZ, R2 ;  /* 0x000000ffff047224 */ /* 0x000fc600078e0002 */
[----:B------:R-:W-:Y:S01]  /*3da0*/  IABS R2, R5 ;  /* 0x0000000500027213 */ /* 0x000fe20000000000 */
[----:B------:R-:W-:Y:S01]  /*3db0*/  IMAD.IADD R5, R219, 0x1, -R28 ;  /* 0x00000001db057824 */ /* 0x000fe200078e0a1c */
[----:B------:R1:W3:Y:S02]  /*3dc0*/  I2F R21, R4 ;  /* 0x0000000400157306 */ /* 0x0002e40000201400 */
[C---:B------:R-:W-:Y:S08]  /*3dd0*/  HMMA.16816.F32.BF16 R104, R16.reuse, R40, R104 ;  /* 0x000000281068723c */ /* 0x040ff00000041868 */
[----:B------:R-:W-:Y:S01]  /*3de0*/  HMMA.16816.F32.BF16 R100, R16, R42, R100 ;  /* 0x0000002a1064723c */ /* 0x000fe20000041864 */
[----:B-1----:R-:W-:Y:S01]  /*3df0*/  IMAD.MOV.U32 R4, RZ, RZ, R2 ;  /* 0x000000ffff047224 */ /* 0x002fe200078e0002 */
[----:B------:R-:W-:-:S06]  /*3e00*/  IABS R2, R5 ;  /* 0x0000000500027213 */ /* 0x000fcc0000000000 */
[----:B------:R-:W-:Y:S01]  /*3e10*/  HMMA.16816.F32.BF16 R36, R16, R22, R36 ;  /* 0x000000161024723c */ /* 0x000fe20000041824 */
[----:B---3--:R-:W-:Y:S01]  /*3e20*/  FFMA.FTZ R21, R21, -UR28, R24 ;  /* 0x8000001c15157c23 */ /* 0x008fe20008010018 */
[----:B------:R1:W3:Y:S01]  /*3e30*/  I2F R20, R4 ;  /* 0x0000000400147306 */ /* 0x0002e20000201400 */
[----:B------:R-:W-:Y:S01]  /*3e40*/  IMAD.MOV.U32 R5, RZ, RZ, R2 ;  /* 0x000000ffff057224 */ /* 0x000fe200078e0002 */
[----:B------:R-:W-:-:S04]  /*3e50*/  IADD3 R2, R28, 0x1, RZ ;  /* 0x000000011c027810 */ /* 0x000fc80007ffe0ff */
[C---:B--2---:R-:W-:Y:S01]  /*3e60*/  HMMA.16816.F32.BF16 R40, R52.reuse, R8, R76 ;  /* 0x000000083428723c */ /* 0x044fe2000004184c */
[----:B------:R-:W-:Y:S01]  /*3e70*/  IMAD.IADD R6, R221, 0x1, -R2 ;  /* 0x00000001dd067824 */ /* 0x000fe200078e0a02 */
[----:B------:R2:W4:Y:S05]  /*3e80*/  I2F R12, R5 ;  /* 0x00000005000c7306 */ /* 0x00052a0000201400 */
[----:B------:R-:W-:Y:S01]  /*3e90*/  IADD3 R8, R14, UR4, RZ ;  /* 0x000000040e087c10 */ /* 0x000fe2000fffe0ff */
[-C--:B------:R-:W-:Y:S01]  /*3ea0*/  HMMA.16816.F32.BF16 R72, R52, R10.reuse, R72 ;  /* 0x0000000a3448723c */ /* 0x080fe20000041848 */
[----:B------:R-:W-:Y:S01]  /*3eb0*/  IADD3 R9, R13, UR4, RZ ;  /* 0x000000040d097c10 */ /* 0x000fe2000fffe0ff */
[----:B-1----:R-:W-:Y:S01]  /*3ec0*/  IMAD.IADD R4, R226, 0x1, -R28 ;  /* 0x00000001e2047824 */ /* 0x002fe200078e0a1c */
[----:B------:R-:W-:Y:S01]  /*3ed0*/  IMNMX R228, R8, UR8, PT ;  /* 0x0000000808e47c17 */ /* 0x000fe2000b800200 */
[----:B---3--:R-:W-:Y:S01]  /*3ee0*/  FFMA.FTZ R20, R20, -UR28, R26 ;  /* 0x8000001c14147c23 */ /* 0x008fe2000801001a */
[----:B------:R-:W-:Y:S01]  /*3ef0*/  IMNMX R227, R9, UR8, PT ;  /* 0x0000000809e37c17 */ /* 0x000fe2000b800200 */
[----:B------:R-:W-:Y:S01]  /*3f00*/  IMAD R78, R110, 0x20, R109 ;  /* 0x000000206e4e7824 */ /* 0x000fe200078e026d */
[----:B------:R-:W-:Y:S01]  /*3f10*/  IABS R4, R4 ;  /* 0x0000000400047213 */ /* 0x000fe20000000000 */
[----:B------:R-:W-:Y:S01]  /*3f20*/  HMMA.16816.F32.BF16 R36, R48, R10, R36 ;  /* 0x0000000a3024723c */ /* 0x000fe20000041824 */
[----:B------:R-:W-:-:S02]  /*3f30*/  IADD3 R8, R219, -c[0x0][0x2e4], RZ ;  /* 0x8000b900db087a10 */ /* 0x000fc40007ffe0ff */
[----:B------:R-:W-:Y:S01]  /*3f40*/  IADD3 R9, R226, -c[0x0][0x2e4], RZ ;  /* 0x8000b900e2097a10 */ /* 0x000fe20007ffe0ff */
[----:B--2---:R-:W-:Y:S01]  /*3f50*/  IMAD.MOV.U32 R5, RZ, RZ, R4 ;  /* 0x000000ffff057224 */ /* 0x004fe200078e0004 */
[----:B------:R-:W-:Y:S02]  /*3f60*/  IABS R4, R6 ;  /* 0x0000000600047213 */ /* 0x000fe40000000000 */
[----:B------:R-:W-:Y:S01]  /*3f70*/  IMNMX R223, RZ, R8, !PT ;  /* 0x00000008ffdf7217 */ /* 0x000fe20007800200 */
[----:B------:R1:W2:Y:S01]  /*3f80*/  I2F R7, R5 ;  /* 0x0000000500077306 */ /* 0x0002a20000201400 */
[----:B----4-:R-:W-:Y:S01]  /*3f90*/  FFMA.FTZ R22, R12, -UR28, R40 ;  /* 0x8000001c0c167c23 */ /* 0x010fe20008010028 */
[----:B------:R-:W-:Y:S01]  /*3fa0*/  IMNMX R222, RZ, R9, !PT ;  /* 0x00000009ffde7217 */ /* 0x000fe20007800200 */
[----:B------:R-:W-:Y:S01]  /*3fb0*/  IMAD.IADD R12, R219, 0x1, -R2 ;  /* 0x00000001db0c7824 */ /* 0x000fe200078e0a02 */
[C---:B------:R-:W-:Y:S01]  /*3fc0*/  ISETP.GE.AND P3, PT, R2.reuse, R228, PT ;  /* 0x000000e40200720c */ /* 0x040fe20003f66270 */
[----:B------:R-:W-:Y:S01]  /*3fd0*/  HMMA.16816.F32.BF16 R92, R16, R44, R92 ;  /* 0x0000002c105c723c */ /* 0x000fe2000004185c */
[----:B------:R-:W-:-:S02]  /*3fe0*/  ISETP.GE.AND P1, PT, R2, R227, PT ;  /* 0x000000e30200720c */ /* 0x000fc40003f26270 */
[----:B------:R3:W4:Y:S01]  /*3ff0*/  I2F R6, R4 ;  /* 0x0000000400067306 */ /* 0x0007220000201400 */
[C---:B------:R-:W-:Y:S02]  /*4000*/  ISETP.LT.OR P3, PT, R2.reuse, R223, P3 ;  /* 0x000000df0200720c */ /* 0x040fe40001f61670 */
[----:B------:R-:W-:Y:S02]  /*4010*/  ISETP.LT.OR P1, PT, R2, R222, P1 ;  /* 0x000000de0200720c */ /* 0x000fe40000f21670 */
[----:B------:R-:W-:Y:S01]  /*4020*/  HMMA.16816.F32.BF16 R84, R16, R46, R84 ;  /* 0x0000002e1054723c */ /* 0x000fe20000041854 */
[----:B-1----:R-:W-:Y:S01]  /*4030*/  SHF.R.S32.HI R5, RZ, 0x1f, R108 ;  /* 0x0000001fff057819 */ /* 0x002fe2000001146c */
[----:B--2---:R-:W-:Y:S01]  /*4040*/  FFMA.FTZ R23, R7, -UR28, R42 ;  /* 0x8000001c07177c23 */ /* 0x004fe2000801002a */
[----:B------:R-:W-:Y:S02]  /*4050*/  IADD3 R7, R15, UR4, RZ ;  /* 0x000000040f077c10 */ /* 0x000fe4000fffe0ff */
[----:B------:R-:W-:-:S03]  /*4060*/  LEA.HI R5, R5, R108, RZ, 0x2 ;  /* 0x0000006c05057211 */ /* 0x000fc600078f10ff */
[-C--:B------:R-:W-:Y:S01]  /*4070*/  HMMA.16816.F32.BF16 R44, R48, R32.reuse, R104 ;  /* 0x00000020302c723c */ /* 0x080fe20000041868 */
[----:B------:R-:W-:Y:S02]  /*4080*/  IMNMX R229, R7, UR8, PT ;  /* 0x0000000807e57c17 */ /* 0x000fe4000b800200 */
[----:B---3--:R-:W-:Y:S01]  /*4090*/  LOP3.LUT R4, R5, 0xfffffffc, RZ, 0xc0, !PT ;  /* 0xfffffffc05047812 */ /* 0x008fe200078ec0ff */
[----:B----4-:R-:W-:Y:S01]  /*40a0*/  FFMA.FTZ R25, R6, -UR28, R25 ;  /* 0x8000001c06197c23 */ /* 0x010fe20008010019 */
[----:B------:R-:W-:Y:S02]  /*40b0*/  IADD3 R5, R28, 0x9, RZ ;  /* 0x000000091c057810 */ /* 0x000fe40007ffe0ff */
[----:B------:R-:W-:Y:S01]  /*40c0*/  IADD3 R6, R0, UR4, RZ ;  /* 0x0000000400067c10 */ /* 0x000fe2000fffe0ff */
[----:B------:R-:W-:Y:S01]  /*40d0*/  IMAD.IADD R4, R108, 0x1, -R4 ;  /* 0x000000016c047824 */ /* 0x000fe200078e0a04 */
[----:B------:R-:W-:Y:S01]  /*40e0*/  IADD3 R0, R28, 0x8, RZ ;  /* 0x000000081c007810 */ /* 0x000fe20007ffe0ff */
[C---:B------:R-:W-:Y:S01]  /*40f0*/  IMAD.IADD R11, R221.reuse, 0x1, -R5 ;  /* 0x00000001dd0b7824 */ /* 0x040fe200078e0a05 */
[----:B------:R-:W-:Y:S01]  /*4100*/  IMNMX R230, R6, UR8, PT ;  /* 0x0000000806e67c17 */ /* 0x000fe2000b800200 */
[----:B------:R-:W-:Y:S01]  /*4110*/  HMMA.16816.F32.BF16 R56, R52, R32, R68 ;  /* 0x000000203438723c */ /* 0x000fe20000041844 */
[C---:B------:R-:W-:Y:S01]  /*4120*/  IADD3 R6, R221.reuse, -c[0x0][0x2e4], RZ ;  /* 0x8000b900dd067a10 */ /* 0x040fe20007ffe0ff */
[--C-:B------:R-:W-:Y:S01]  /*4130*/  IMAD.IADD R10, R221, 0x1, -R0.reuse ;  /* 0x00000001dd0a7824 */ /* 0x100fe200078e0a00 */
[----:B------:R-:W-:Y:S01]  /*4140*/  IABS R11, R11 ;  /* 0x0000000b000b7213 */ /* 0x000fe20000000000 */
[--C-:B------:R-:W-:Y:S01]  /*4150*/  IMAD.IADD R8, R219, 0x1, -R0.reuse ;  /* 0x00000001db087824 */ /* 0x100fe200078e0a00 */
[----:B------:R-:W-:Y:S01]  /*4160*/  IADD3 R7, R220, -c[0x0][0x2e4], RZ ;  /* 0x8000b900dc077a10 */ /* 0x000fe20007ffe0ff */
[----:B------:R1:W-:Y:S01]  /*4170*/  STL [R1+0x9c], R4 ;  /* 0x00009c0401007387 */ /* 0x0003e20000100800 */
[----:B------:R-:W-:Y:S01]  /*4180*/  IMNMX R225, RZ, R6, !PT ;  /* 0x00000006ffe17217 */ /* 0x000fe20007800200 */
[----:B------:R-:W-:Y:S01]  /*4190*/  IMAD.IADD R9, R226, 0x1, -R0 ;  /* 0x00000001e2097824 */ /* 0x000fe200078e0a00 */
[----:B------:R-:W-:Y:S01]  /*41a0*/  IABS R6, R10 ;  /* 0x0000000a00067213 */ /* 0x000fe20000000000 */
[----:B------:R-:W-:Y:S01]  /*41b0*/  IMAD.IADD R10, R220, 0x1, -R2 ;  /* 0x00000001dc0a7824 */ /* 0x000fe200078e0a02 */
[----:B------:R-:W-:Y:S01]  /*41c0*/  IMNMX R224, RZ, R7, !PT ;  /* 0x00000007ffe07217 */ /* 0x000fe20007800200 */
[----:B------:R-:W-:Y:S01]  /*41d0*/  IMAD.MOV.U32 R7, RZ, RZ, R11 ;  /* 0x000000ffff077224 */ /* 0x000fe200078e000b */
[CC--:B------:R-:W-:Y:S01]  /*41e0*/  ISETP.GE.AND P4, PT, R28.reuse, R230.reuse, PT ;  /* 0x000000e61c00720c */ /* 0x0c0fe20003f86270 */
[----:B------:R2:W3:Y:S01]  /*41f0*/  I2F R15, R6 ;  /* 0x00000006000f7306 */ /* 0x0004e20000201400 */
[----:B------:R-:W-:Y:S01]  /*4200*/  ISETP.GE.AND P2, PT, R28, R229, PT ;  /* 0x000000e51c00720c */ /* 0x000fe20003f46270 */
[----:B------:R-:W-:Y:S01]  /*4210*/  HMMA.16816.F32.BF16 R88, R16, R156, R88 ;  /* 0x0000009c1058723c */ /* 0x000fe20000041858 */
[----:B------:R-:W-:-:S02]  /*4220*/  ISETP.GE.AND P6, PT, R2, R230, PT ;  /* 0x000000e60200720c */ /* 0x000fc40003fc6270 */
[----:B------:R-:W-:Y:S02]  /*4230*/  ISETP.GE.AND P5, PT, R2, R229, PT ;  /* 0x000000e50200720c */ /* 0x000fe40003fa6270 */
[CC--:B------:R-:W-:Y:S01]  /*4240*/  ISETP.LT.OR P4, PT, R28.reuse, R225.reuse, P4 ;  /* 0x000000e11c00720c */ /* 0x0c0fe20002781670 */
[----:B------:R4:W-:Y:S01]  /*4250*/  I2F R24, R7 ;  /* 0x0000000700187306 */ /* 0x0009e20000201400 */
[-C--:B------:R-:W-:Y:S01]  /*4260*/  ISETP.LT.OR P2, PT, R28, R224.reuse, P2 ;  /* 0x000000e01c00720c */ /* 0x080fe20001741670 */
[----:B------:R-:W-:Y:S01]  /*4270*/  HMMA.16816.F32.BF16 R156, R16, R158, R80 ;  /* 0x0000009e109c723c */ /* 0x000fe20000041850 */
[C---:B------:R-:W-:Y:S01]  /*4280*/  ISETP.LT.OR P6, PT, R2.reuse, R225, P6 ;  /* 0x000000e10200720c */ /* 0x040fe200037c1670 */
[----:B------:R-:W5:Y:S01]  /*4290*/  LDSM.16.M88.4 R16, [R215+0x8800] ;  /* 0x00880000d710783b */ /* 0x000f620000000200 */
[----:B------:R-:W-:Y:S02]  /*42a0*/  ISETP.LT.OR P5, PT, R2, R224, P5 ;  /* 0x000000e00200720c */ /* 0x000fe40002fa1670 */
[----:B------:R-:W-:-:S02]  /*42b0*/  FSEL R136, R21, -INF , !P4 ;  /* 0xff80000015887808 */ /* 0x000fc40006000000 */
[----:B--2---:R-:W-:Y:S02]  /*42c0*/  IABS R6, R10 ;  /* 0x0000000a00067213 */ /* 0x004fe40000000000 */
[----:B------:R-:W-:Y:S01]  /*42d0*/  IABS R10, R12 ;  /* 0x0000000c000a7213 */ /* 0x000fe20000000000 */
[----:B---3--:R-:W-:Y:S01]  /*42e0*/  FFMA.FTZ R12, R15, -UR28, R36 ;  /* 0x8000001c0f0c7c23 */ /* 0x008fe20008010024 */
[----:B------:R2:W3:Y:S01]  /*42f0*/  I2F R11, R6 ;  /* 0x00000006000b7306 */ /* 0x0004e20000201400 */
[----:B------:R-:W-:Y:S01]  /*4300*/  FSEL R160, R20, -INF , !P2 ;  /* 0xff80000014a07808 */ /* 0x000fe20005000000 */
[----:B----4-:R-:W-:Y:S01]  /*4310*/  IMAD.IADD R7, R226, 0x1, -R2 ;  /* 0x00000001e2077824 */ /* 0x010fe200078e0a02 */
[----:B------:R-:W-:Y:S01]  /*4320*/  ISETP.GE.AND P4, PT, R28, R228, PT ;  /* 0x000000e41c00720c */ /* 0x000fe20003f86270 */
[----:B------:R-:W-:Y:S01]  /*4330*/  IMAD.IADD R2, R220, 0x1, -R0 ;  /* 0x00000001dc027824 */ /* 0x000fe200078e0a00 */
[----:B------:R-:W-:Y:S02]  /*4340*/  ISETP.GE.AND P2, PT, R28, R227, PT ;  /* 0x000000e31c00720c */ /* 0x000fe40003f46270 */
[----:B------:R-:W-:-:S02]  /*4350*/  IABS R7, R7 ;  /* 0x0000000700077213 */ /* 0x000fc40000000000 */
[----:B------:R-:W-:Y:S02]  /*4360*/  IABS R2, R2 ;  /* 0x0000000200027213 */ /* 0x000fe40000000000 */
[C---:B------:R-:W-:Y:S02]  /*4370*/  ISETP.LT.OR P4, PT, R28.reuse, R223, P4 ;  /* 0x000000df1c00720c */ /* 0x040fe40002781670 */
[----:B------:R-:W-:Y:S01]  /*4380*/  ISETP.LT.OR P2, PT, R28, R222, P2 ;  /* 0x000000de1c00720c */ /* 0x000fe20001741670 */
[----:B--2---:R-:W-:Y:S01]  /*4390*/  IMAD.MOV.U32 R6, RZ, RZ, R10 ;  /* 0x000000ffff067224 */ /* 0x004fe200078e000a */
[----:B------:R-:W-:Y:S01]  /*43a0*/  FSEL R76, R22, -INF , !P4 ;  /* 0xff800000164c7808 */ /* 0x000fe20006000000 */
[----:B---3--:R-:W-:Y:S01]  /*43b0*/  FFMA.FTZ R11, R11, -UR28, R27 ;  /* 0x8000001c0b0b7c23 */ /* 0x008fe2000801001b */
[----:B------:R-:W-:Y:S01]  /*43c0*/  FSEL R77, R23, -INF , !P2 ;  /* 0xff800000174d7808 */ /* 0x000fe20005000000 */
[----:B------:R2:W3:Y:S01]  /*43d0*/  I2F R14, R6 ;  /* 0x00000006000e7306 */ /* 0x0004e20000201400 */
[----:B------:R-:W-:Y:S01]  /*43e0*/  FSEL R134, R25, -INF , !P6 ;  /* 0xff80000019867808 */ /* 0x000fe20007000000 */
[----:B------:R-:W-:Y:S01]  /*43f0*/  FFMA.FTZ R22, R24, -UR28, R37 ;  /* 0x8000001c18167c23 */ /* 0x000fe20008010025 */
[----:B-1----:R-:W-:-:S02]  /*4400*/  IADD3 R4, R28, 0x10, RZ ;  /* 0x000000101c047810 */ /* 0x002fc40007ffe0ff */
[C---:B------:R-:W-:Y:S02]  /*4410*/  ISETP.GE.AND P0, PT, R0.reuse, R230, PT ;  /* 0x000000e60000720c */ /* 0x040fe40003f06270 */
[C---:B------:R-:W-:Y:S02]  /*4420*/  ISETP.GE.AND P4, PT, R0.reuse, R229, PT ;  /* 0x000000e50000720c */ /* 0x040fe40003f86270 */
[C---:B------:R-:W-:Y:S02]  /*4430*/  ISETP.GE.AND P2, PT, R0.reuse, R228, PT ;  /* 0x000000e40000720c */ /* 0x040fe40003f46270 */
[C---:B------:R-:W-:Y:S02]  /*4440*/  ISETP.GE.AND P6, PT, R0.reuse, R227, PT ;  /* 0x000000e30000720c */ /* 0x040fe40003fc6270 */
[C---:B------:R-:W-:Y:S02]  /*4450*/  ISETP.LT.OR P0, PT, R0.reuse, R225, P0 ;  /* 0x000000e10000720c */ /* 0x040fe40000701670 */
[C---:B------:R-:W-:Y:S01]  /*4460*/  ISETP.LT.OR P4, PT, R0.reuse, R224, P4 ;  /* 0x000000e00000720c */ /* 0x040fe20002781670 */
[----:B--2---:R-:W-:Y:S01]  /*4470*/  IMAD.MOV.U32 R6, RZ, RZ, R7 ;  /* 0x000000ffff067224 */ /* 0x004fe200078e0007 */
[----:B------:R-:W-:Y:S01]  /*4480*/  ISETP.LT.OR P2, PT, R0, R223, P2 ;  /* 0x000000df0000720c */ /* 0x000fe20001741670 */
[----:B---3--:R-:W-:Y:S01]  /*4490*/  FFMA.FTZ R14, R14, -UR28, R41 ;  /* 0x8000001c0e0e7c23 */ /* 0x008fe20008010029 */
[----:B------:R-:W-:Y:S01]  /*44a0*/  ISETP.LT.OR P6, PT, R0, R222, P6 ;  /* 0x000000de0000720c */ /* 0x000fe200037c1670 */
[----:B------:R1:W2:Y:S01]  /*44b0*/  I2F R13, R6 ;  /* 0x00000006000d7306 */ /* 0x0002a20000201400 */
[----:B------:R-:W-:Y:S01]  /*44c0*/  IMAD.IADD R0, R221, 0x1, -R4 ;  /* 0x00000001dd007824 */ /* 0x000fe200078e0a04 */
[----:B------:R-:W-:-:S02]  /*44d0*/  FSEL R149, R11, -INF , !P5 ;  /* 0xff8000000b957808 */ /* 0x000fc40006800000 */
[----:B------:R-:W-:Y:S02]  /*44e0*/  FSEL R62, R14, -INF , !P3 ;  /* 0xff8000000e3e7808 */ /* 0x000fe40005800000 */
[----:B------:R-:W-:Y:S02]  /*44f0*/  IABS R0, R0 ;  /* 0x0000000000007213 */ /* 0x000fe40000000000 */
[----:B------:R-:W-:Y:S02]  /*4500*/  FSEL R133, R12, -INF , !P0 ;  /* 0xff8000000c857808 */ /* 0x000fe40004000000 */
[C---:B------:R-:W-:Y:S01]  /*4510*/  ISETP.GE.AND P5, PT, R5.reuse, R230, PT ;  /* 0x000000e60500720c */ /* 0x040fe20003fa6270 */
[----:B------:R-:W-:Y:S01]  /*4520*/  IMAD.MOV.U32 R7, RZ, RZ, R0 ;  /* 0x000000ffff077224 */ /* 0x000fe200078e0000 */
[----:B------:R-:W-:Y:S02]  /*4530*/  IADD3 R0, R28, 0x18, RZ ;  /* 0x000000181c007810 */ /* 0x000fe40007ffe0ff */
[----:B------:R-:W-:Y:S01]  /*4540*/  ISETP.GE.AND P3, PT, R5, R229, PT ;  /* 0x000000e50500720c */ /* 0x000fe20003f66270 */
[----:B------:R-:W3:Y:S01]  /*4550*/  I2F R23, R7 ;  /* 0x0000000700177306 */ /* 0x000ee20000201400 */
[----:B-1----:R-:W-:Y:S01]  /*4560*/  IMAD.MOV.U32 R6, RZ, RZ, R2 ;  /* 0x000000ffff067224 */ /* 0x002fe200078e0002 */
[----:B------:R-:W-:Y:S01]  /*4570*/  IABS R2, R8 ;  /* 0x0000000800027213 */ /* 0x000fe20000000000 */
[----:B--2---:R-:W-:Y:S01]  /*4580*/  FFMA.FTZ R13, R13, -UR28, R43 ;  /* 0x8000001c0d0d7c23 */ /* 0x004fe2000801002b */
[C---:B------:R-:W-:Y:S01]  /*4590*/  ISETP.GE.AND P0, PT, R5.reuse, R227, PT ;  /* 0x000000e30500720c */ /* 0x040fe20003f06270 */
[----:B-----5:R-:W-:Y:S01]  /*45a0*/  HMMA.16816.F32.BF16 R40, R52, R16, R96 ;  /* 0x000000103428723c */ /* 0x020fe20000041860 */
[----:B------:R-:W-:-:S02]  /*45b0*/  ISETP.LT.OR P5, PT, R5, R225, P5 ;  /* 0x000000e10500720c */ /* 0x000fc40002fa1670 */
[----:B------:R1:W2:Y:S01]  /*45c0*/  I2F R8, R6 ;  /* 0x0000000600087306 */ /* 0x0002a20000201400 */
[----:B------:R-:W-:Y:S02]  /*45d0*/  FSEL R69, R13, -INF , !P1 ;  /* 0xff8000000d457808 */ /* 0x000fe40004800000 */
[C---:B------:R-:W-:Y:S02]  /*45e0*/  ISETP.GE.AND P1, PT, R5.reuse, R228, PT ;  /* 0x000000e40500720c */ /* 0x040fe40003f26270 */
[C---:B------:R-:W-:Y:S02]  /*45f0*/  ISETP.LT.OR P3, PT, R5.reuse, R224, P3 ;  /* 0x000000e00500720c */ /* 0x040fe40001f61670 */
[----:B------:R-:W-:Y:S01]  /*4600*/  ISETP.LT.OR P1, PT, R5, R223, P1 ;  /* 0x000000df0500720c */ /* 0x000fe20000f21670 */
[----:B---3--:R-:W-:Y:S01]  /*4610*/  FFMA.FTZ R11, R23, -UR28, R44 ;  /* 0x8000001c170b7c23 */ /* 0x008fe2000801002c */
[----:B------:R-:W-:Y:S02]  /*4620*/  ISETP.LT.OR P0, PT, R5, R222, P0 ;  /* 0x000000de0500720c */ /* 0x000fe40000701670 */
[----:B------:R-:W-:-:S02]  /*4630*/  FSEL R132, R22, -INF , !P5 ;  /* 0xff80000016847808 */ /* 0x000fc40006800000 */
[----:B------:R-:W-:Y:S02]  /*4640*/  ISETP.GE.AND P5, PT, R4, R227, PT ;  /* 0x000000e30400720c */ /* 0x000fe40003fa6270 */
[----:B-1----:R-:W-:Y:S01]  /*4650*/  IABS R6, R9 ;  /* 0x0000000900067213 */ /* 0x002fe20000000000 */
[----:B--2---:R-:W-:Y:S01]  /*4660*/  FFMA.FTZ R15, R8, -UR28, R38 ;  /* 0x8000001c080f7c23 */ /* 0x004fe20008010026 */
[----:B------:R1:W2:Y:S01]  /*4670*/  I2F R9, R2 ;  /* 0x0000000200097306 */ /* 0x0002a20000201400 */
[----:B------:R-:W-:Y:S01]  /*4680*/  IMAD.IADD R8, R221, 0x1, -R0 ;  /* 0x00000001dd087824 */ /* 0x000fe200078e0a00 */
[C---:B------:R-:W-:Y:S02]  /*4690*/  ISETP.LT.OR P5, PT, R4.reuse, R222, P5 ;  /* 0x000000de0400720c */ /* 0x040fe40002fa1670 */
[----:B------:R-:W-:Y:S02]  /*46a0*/  FSEL R135, R15, -INF , !P4 ;  /* 0xff8000000f877808 */ /* 0x000fe40006000000 */
[----:B------:R-:W-:-:S02]  /*46b0*/  ISETP.GE.AND P4, PT, R4, R230, PT ;  /* 0x000000e60400720c */ /* 0x000fc40003f86270 */
[----:B------:R3:W4:Y:S02]  /*46c0*/  I2F R10, R6 ;  /* 0x00000006000a7306 */ /* 0x0007240000201400 */
[----:B------:R-:W-:-:S04]  /*46d0*/  ISETP.LT.OR P4, PT, R4, R225, P4 ;  /* 0x000000e10400720c */ /* 0x000fc80002781670 */
[----:B------:R-:W-:Y:S02]  /*46e0*/  FSEL R162, R11, -INF , !P4 ;  /* 0xff8000000ba27808 */ /* 0x000fe40006000000 */
[C---:B-1----:R-:W-:Y:S01]  /*46f0*/  IADD3 R2, R28.reuse, 0x11, RZ ;  /* 0x000000111c027810 */ /* 0x042fe20007ffe0ff */
[----:B--2---:R-:W-:Y:S01]  /*4700*/  FFMA.FTZ R21, R9, -UR28, R72 ;  /* 0x8000001c09157c23 */ /* 0x004fe20008010048 */
[----:B------:R-:W-:Y:S02]  /*4710*/  IADD3 R9, R28, 0x19, RZ ;  /* 0x000000191c097810 */ /* 0x000fe40007ffe0ff */
[----:B------:R-:W-:Y:S02]  /*4720*/  ISETP.GE.AND P4, PT, R2, R227, PT ;  /* 0x000000e30200720c */ /* 0x000fe40003f86270 */
[----:B------:R-:W-:Y:S01]  /*4730*/  FSEL R63, R21, -INF , !P2 ;  /* 0xff800000153f7808 */ /* 0x000fe20005000000 */
[----:B---3--:R-:W-:Y:S01]  /*4740*/  IMAD.IADD R6, R221, 0x1, -R2 ;  /* 0x00000001dd067824 */ /* 0x008fe200078e0a02 */
[----:B------:R-:W-:Y:S01]  /*4750*/  ISETP.GE.AND P2, PT, R4, R229, PT ;  /* 0x000000e50400720c */ /* 0x000fe20003f46270 */
[----:B----4-:R-:W-:Y:S01]  /*4760*/  FFMA.FTZ R20, R10, -UR28, R74 ;  /* 0x8000001c0a147c23 */ /* 0x010fe2000801004a */
[----:B------:R-:W-:Y:S01]  /*4770*/  ISETP.LT.OR P4, PT, R2, R222, P4 ;  /* 0x000000de0200720c */ /* 0x000fe20002781670 */
[----:B------:R-:W-:Y:S01]  /*4780*/  IMAD.IADD R10, R219, 0x1, -R5 ;  /* 0x00000001db0a7824 */ /* 0x000fe200078e0a05 */
[----:B------:R-:W-:-:S02]  /*4790*/  IABS R6, R6 ;  /* 0x0000000600067213 */ /* 0x000fc40000000000 */
[----:B------:R-:W-:Y:S02]  /*47a0*/  FSEL R68, R20, -INF , !P6 ;  /* 0xff80000014447808 */ /* 0x000fe40007000000 */
[C---:B------:R-:W-:Y:S01]  /*47b0*/  ISETP.GE.AND P6, PT, R4.reuse, R228, PT ;  /* 0x000000e40400720c */ /* 0x040fe20003fc6270 */
[----:B------:R-:W-:Y:S01]  /*47c0*/  IMAD.MOV.U32 R7, RZ, RZ, R6 ;  /* 0x000000ffff077224 */ /* 0x000fe200078e0006 */
[----:B------:R-:W-:Y:S01]  /*47d0*/  IABS R6, R8 ;  /* 0x0000000800067213 */ /* 0x000fe20000000000 */
[----:B------:R-:W-:Y:S01]  /*47e0*/  IMAD.IADD R8, R221, 0x1, -R9 ;  /* 0x00000001dd087824 */ /* 0x000fe200078e0a09 */
[C---:B------:R-:W-:Y:S01]  /*47f0*/  ISETP.LT.OR P2, PT, R4.reuse, R224, P2 ;  /* 0x000000e00400720c */ /* 0x040fe20001741670 */
[----:B------:R1:W2:Y:S01]  /*4800*/  I2F R25, R7 ;  /* 0x0000000700197306 */ /* 0x0002a20000201400 */
[----:B------:R-:W-:Y:S01]  /*4810*/  ISETP.LT.OR P6, PT, R4, R223, P6 ;  /* 0x000000df0400720c */ /* 0x000fe200037c1670 */
[----:B------:R-:W-:Y:S01]  /*4820*/  HMMA.16816.F32.BF16 R20, R52, R34, R64 ;  /* 0x000000223414723c */ /* 0x000fe20000041840 */
[----:B-1----:R-:W-:Y:S01]  /*4830*/  IMAD.MOV.U32 R7, RZ, RZ, R6 ;  /* 0x000000ffff077224 */ /* 0x002fe200078e0006 */
[----:B------:R-:W-:Y:S01]  /*4840*/  IABS R6, R8 ;  /* 0x0000000800067213 */ /* 0x000fe20000000000 */
[----:B------:R-:W-:-:S03]  /*4850*/  IMAD.IADD R8, R220, 0x1, -R5 ;  /* 0x00000001dc087824 */ /* 0x000fc600078e0a05 */
[----:B------:R1:W-:Y:S01]  /*4860*/  I2F R32, R7 ;  /* 0x0000000700207306 */ /* 0x0003e20000201400 */
[----:B--2---:R-:W-:Y:S02]  /*4870*/  FFMA.FTZ R11, R25, -UR28, R45 ;  /* 0x8000001c190b7c23 */ /* 0x004fe4000801002d */
[----:B------:R-:W-:Y:S01]  /*4880*/  HMMA.16816.F32.BF16 R24, R48, R34, R100 ;  /* 0x000000223018723c */ /* 0x000fe20000041864 */
[----:B-1----:R-:W-:Y:S01]  /*4890*/  IMAD.MOV.U32 R7, RZ, RZ, R6 ;  /* 0x000000ffff077224 */ /* 0x002fe200078e0006 */
[----:B------:R-:W-:-:S03]  /*48a0*/  IABS R6, R8 ;  /* 0x0000000800067213 */ /* 0x000fc60000000000 */
[----:B------:R1:W-:Y:S02]  /*48b0*/  I2F R36, R7 ;  /* 0x0000000700247306 */ /* 0x0003e40000201400 */
[----:B-1----:R-:W-:-:S06]  /*48c0*/  IABS R7, R10 ;  /* 0x0000000a00077213 */ /* 0x002fcc0000000000 */
[----:B------:R1:W-:Y:S02]  /*48d0*/  I2F R10, R6 ;  /* 0x00000006000a7306 */ /* 0x0003e40000201400 */
[----:B-1----:R-:W-:Y:S02]  /*48e0*/  IMAD.IADD R6, R226, 0x1, -R5 ;  /* 0x00000001e2067824 */ /* 0x002fe400078e0a05 */
[----:B------:R-:W-:-:S03]  /*48f0*/  IMAD.MOV.U32 R5, RZ, RZ, R7 ;  /* 0x000000ffff057224 */ /* 0x000fc600078e0007 */
[----:B------:R-:W-:Y:S01]  /*4900*/  IABS R8, R6 ;  /* 0x0000000600087213 */ /* 0x000fe20000000000 */
[----:B------:R1:W-:Y:S01]  /*4910*/  I2F R7, R5 ;  /* 0x0000000500077306 */ /* 0x0003e20000201400 */
[----:B------:R-:W-:-:S05]  /*4920*/  IMAD.IADD R6, R219, 0x1, -R4 ;  /* 0x00000001db067824 */ /* 0x000fca00078e0a04 */
[----:B------:R-:W-:Y:S02]  /*4930*/  IABS R6, R6 ;  /* 0x0000000600067213 */ /* 0x000fe40000000000 */
[----:B------:R-:W2:Y:S01]  /*4940*/  I2F R8, R8 ;  /* 0x0000000800087306 */ /* 0x000ea20000201400 */
[----:B-1----:R-:W-:-:S05]  /*4950*/  IMAD.IADD R5, R220, 0x1, -R4 ;  /* 0x00000001dc057824 */ /* 0x002fca00078e0a04 */
[----:B------:R-:W-:Y:S01]  /*4960*/  IABS R5, R5 ;  /* 0x0000000500057213 */ /* 0x000fe20000000000 */
[----:B--2---:R-:W-:-:S03]  /*4970*/  FFMA.FTZ R8, R8, -UR28, R75 ;  /* 0x8000001c08087c23 */ /* 0x004fc6000801004b */
[----:B------:R1:W-:Y:S02]  /*4980*/  I2F R13, R5 ;  /* 0x00000005000d7306 */ /* 0x0003e40000201400 */
[----:B------:R-:W-:Y:S02]  /*4990*/  FSEL R61, R8, -INF , !P0 ;  /* 0xff800000083d7808 */ /* 0x000fe40004000000 */
[----:B------:R-:W-:-:S04]  /*49a0*/  ISETP.GE.AND P0, PT, R2, R228, PT ;  /* 0x000000e40200720c */ /* 0x000fc80003f06270 */
[----:B------:R-:W-:Y:S01]  /*49b0*/  ISETP.LT.OR P0, PT, R2, R223, P0 ;  /* 0x000000df0200720c */ /* 0x000fe20000701670 */
[----:B-1----:R-:W-:Y:S02]  /*49c0*/  IMAD.IADD R5, R226, 0x1, -R4 ;  /* 0x00000001e2057824 */ /* 0x002fe400078e0a04 */
[----:B------:R-:W-:Y:S02]  /*49d0*/  IMAD.MOV.U32 R4, RZ, RZ, R6 ;  /* 0x000000ffff047224 */ /* 0x000fe400078e0006 */
[----:B------:R-:W-:Y:S01]  /*49e0*/  FFMA.FTZ R6, R10, -UR28, R39 ;  /* 0x8000001c0a067c23 */ /* 0x000fe20008010027 */
[----:B------:R-:W-:Y:S01]  /*49f0*/  IABS R5, R5 ;  /* 0x0000000500057213 */ /* 0x000fe20000000000 */
[----:B------:R1:W2:Y:S01]  /*4a00*/  I2F R12, R4 ;  /* 0x00000004000c7306 */ /* 0x0002a20000201400 */
[----:B------:R-:W-:Y:S02]  /*4a10*/  FFMA.FTZ R10, R7, -UR28, R73 ;  /* 0x8000001c070a7c23 */ /* 0x000fe40008010049 */
[----:B------:R-:W-:Y:S01]  /*4a20*/  FSEL R147, R6, -INF , !P3 ;  /* 0xff80000006937808 */ /* 0x000fe20005800000 */
[--C-:B------:R-:W-:Y:S01]  /*4a30*/  IMAD.IADD R6, R219, 0x1, -R2.reuse ;  /* 0x00000001db067824 */ /* 0x100fe200078e0a02 */
[----:B------:R-:W-:Y:S01]  /*4a40*/  ISETP.GE.AND P3, PT, R2, R230, PT ;  /* 0x000000e60200720c */ /* 0x000fe20003f66270 */
[----:B------:R-:W-:Y:S01]  /*4a50*/  IMAD.IADD R7, R226, 0x1, -R2 ;  /* 0x00000001e2077824 */ /* 0x000fe200078e0a02 */
[----:B------:R-:W-:Y:S01]  /*4a60*/  FSEL R60, R10, -INF , !P1 ;  /* 0xff8000000a3c7808 */ /* 0x000fe20004800000 */
[----:B------:R-:W3:Y:S01]  /*4a70*/  I2F R14, R5 ;  /* 0x00000005000e7306 */ /* 0x000ee20000201400 */
[----:B------:R-:W-:-:S02]  /*4a80*/  ISETP.GE.AND P1, PT, R2, R229, PT ;  /* 0x000000e50200720c */ /* 0x000fc40003f26270 */
[C---:B------:R-:W-:Y:S02]  /*4a90*/  ISETP.LT.OR P3, PT, R2.reuse, R225, P3 ;  /* 0x000000e10200720c */ /* 0x040fe40001f61670 */
[----:B------:R-:W-:Y:S02]  /*4aa0*/  ISETP.LT.OR P1, PT, R2, R224, P1 ;  /* 0x000000e00200720c */ /* 0x000fe40000f21670 */
[----:B------:R-:W-:Y:S01]  /*4ab0*/  FSEL R151, R11, -INF , !P3 ;  /* 0xff8000000b977808 */ /* 0x000fe20005800000 */
[----:B-1----:R-:W-:Y:S01]  /*4ac0*/  IMAD.IADD R4, R220, 0x1, -R2 ;  /* 0x00000001dc047824 */ /* 0x002fe200078e0a02 */
[----:B------:R-:W-:Y:S01]  /*4ad0*/  ISETP.GE.AND P3, PT, R0, R227, PT ;  /* 0x000000e30000720c */ /* 0x000fe20003f66270 */
[----:B------:R-:W-:Y:S02]  /*4ae0*/  IMAD.IADD R2, R220, 0x1, -R0 ;  /* 0x00000001dc027824 */ /* 0x000fe400078e0a00 */
[----:B--2---:R-:W-:Y:S01]  /*4af0*/  FFMA.FTZ R10, R12, -UR28, R56 ;  /* 0x8000001c0c0a7c23 */ /* 0x004fe20008010038 */
[----:B------:R-:W-:-:S02]  /*4b00*/  IABS R4, R4 ;  /* 0x0000000400047213 */ /* 0x000fc40000000000 */
[----:B------:R-:W-:Y:S01]  /*4b10*/  IABS R2, R2 ;  /* 0x0000000200027213 */ /* 0x000fe20000000000 */
[----:B---3--:R-:W-:Y:S01]  /*4b20*/  FFMA.FTZ R8, R14, -UR28, R58 ;  /* 0x8000001c0e087c23 */ /* 0x008fe2000801003a */
[----:B------:R-:W-:Y:S01]  /*4b30*/  FSEL R104, R10, -INF , !P6 ;  /* 0xff8000000a687808 */ /* 0x000fe20007000000 */
[----:B------:R-:W-:Y:S01]  /*4b40*/  IMAD.MOV.U32 R5, RZ, RZ, R4 ;  /* 0x000000ffff057224 */ /* 0x000fe200078e0004 */
[----:B------:R-:W-:Y:S01]  /*4b50*/  IABS R4, R6 ;  /* 0x0000000600047213 */ /* 0x000fe20000000000 */
[----:B------:R-:W-:Y:S01]  /*4b60*/  FFMA.FTZ R6, R13, -UR28, R46 ;  /* 0x8000001c0d067c23 */ /* 0x000fe2000801002e */
[----:B------:R-:W-:Y:S01]  /*4b70*/  FSEL R108, R8, -INF , !P5 ;  /* 0xff800000086c7808 */ /* 0x000fe20006800000 */
[----:B------:R1:W-:Y:S01]  /*4b80*/  I2F R31, R5 ;  /* 0x00000005001f7306 */ /* 0x0003e20000201400 */
[----:B------:R-:W-:Y:S02]  /*4b90*/  ISETP.GE.AND P6, PT, R0, R229, PT ;  /* 0x000000e50000720c */ /* 0x000fe40003fc6270 */
[----:B------:R-:W-:Y:S01]  /*4ba0*/  FSEL R161, R6, -INF , !P2 ;  /* 0xff80000006a17808 */ /* 0x000fe20005000000 */
[----:B------:R-:W-:Y:S01]  /*4bb0*/  IMAD.IADD R6, R220, 0x1, -R9 ;  /* 0x00000001dc067824 */ /* 0x000fe200078e0a09 */
[----:B------:R-:W-:-:S02]  /*4bc0*/  ISETP.GE.AND P2, PT, R0, R230, PT ;  /* 0x000000e60000720c */ /* 0x000fc40003f46270 */
[C---:B------:R-:W-:Y:S01]  /*4bd0*/  ISETP.GE.AND P5, PT, R0.reuse, R228, PT ;  /* 0x000000e40000720c */ /* 0x040fe20003fa6270 */
[----:B------:R2:W3:Y:S01]  /*4be0*/  I2F R30, R4 ;  /* 0x00000004001e7306 */ /* 0x0004e20000201400 */
[C---:B------:R-:W-:Y:S02]  /*4bf0*/  ISETP.LT.OR P2, PT, R0.reuse, R225, P2 ;  /* 0x000000e10000720c */ /* 0x040fe40001741670 */
[C---:B------:R-:W-:Y:S02]  /*4c00*/  ISETP.LT.OR P6, PT, R0.reuse, R224, P6 ;  /* 0x000000e00000720c */ /* 0x040fe400037c1670 */
[C---:B------:R-:W-:Y:S02]  /*4c10*/  ISETP.LT.OR P5, PT, R0.reuse, R223, P5 ;  /* 0x000000df0000720c */ /* 0x040fe40002fa1670 */
[----:B------:R-:W-:Y:S02]  /*4c20*/  ISETP.LT.OR P3, PT, R0, R222, P3 ;  /* 0x000000de0000720c */ /* 0x000fe40001f61670 */
[----:B-1----:R-:W-:Y:S01]  /*4c30*/  IABS R5, R7 ;  /* 0x0000000700057213 */ /* 0x002fe20000000000 */
[----:B------:R-:W-:-:S04]  /*4c40*/  IMAD.IADD R7, R219, 0x1, -R9 ;  /* 0x00000001db077824 */ /* 0x000fc800078e0a09 */
[----:B--2---:R-:W-:Y:S02]  /*4c50*/  IMAD.MOV.U32 R4, RZ, RZ, R5 ;  /* 0x000000ffff047224 */ /* 0x004fe400078e0005 */
[----:B------:R-:W-:Y:S02]  /*4c60*/  IMAD.IADD R5, R219, 0x1, -R0 ;  /* 0x00000001db057824 */ /* 0x000fe400078e0a00 */
[----:B------:R1:W2:Y:S01]  /*4c70*/  I2F R15, R4 ;  /* 0x00000004000f7306 */ /* 0x0002a20000201400 */
[----:B---3--:R-:W-:-:S05]  /*4c80*/  FFMA.FTZ R10, R30, -UR28, R57 ;  /* 0x8000001c1e0a7c23 */ /* 0x008fca0008010039 */
[----:B------:R-:W-:Y:S02]  /*4c90*/  FSEL R103, R10, -INF , !P0 ;  /* 0xff8000000a677808 */ /* 0x000fe40004000000 */
[----:B------:R-:W-:-:S04]  /*4ca0*/  ISETP.GE.AND P0, PT, R9, R229, PT ;  /* 0x000000e50900720c */ /* 0x000fc80003f06270 */
[----:B------:R-:W-:Y:S01]  /*4cb0*/  ISETP.LT.OR P0, PT, R9, R224, P0 ;  /* 0x000000e00900720c */ /* 0x000fe20000701670 */
[----:B-1----:R-:W-:Y:S01]  /*4cc0*/  IMAD.MOV.U32 R4, RZ, RZ, R2 ;  /* 0x000000ffff047224 */ /* 0x002fe200078e0002 */
[----:B------:R-:W-:Y:S01]  /*4cd0*/  IABS R2, R5 ;  /* 0x0000000500027213 */ /* 0x000fe20000000000 */
[----:B------:R-:W-:Y:S01]  /*4ce0*/  IMAD.IADD R5, R226, 0x1, -R0 ;  /* 0x00000001e2057824 */ /* 0x000fe200078e0a00 */
[----:B------:R-:W-:Y:S01]  /*4cf0*/  IABS R0, R7 ;  /* 0x0000000700007213 */ /* 0x000fe20000000000 */
[----:B------:R1:W3:Y:S01]  /*4d00*/  I2F R29, R4 ;  /* 0x00000004001d7306 */ /* 0x0002e20000201400 */
[----:B--2---:R-:W-:-:S05]  /*4d10*/  FFMA.FTZ R8, R15, -UR28, R59 ;  /* 0x8000001c0f087c23 */ /* 0x004fca000801003b */
[----:B------:R-:W-:Y:S02]  /*4d20*/  FSEL R105, R8, -INF , !P4 ;  /* 0xff80000008697808 */ /* 0x000fe40006000000 */
[----:B------:R-:W-:-:S04]  /*4d30*/  ISETP.GE.AND P4, PT, R9, R228, PT ;  /* 0x000000e40900720c */ /* 0x000fc80003f86270 */
[----:B------:R-:W-:Y:S01]  /*4d40*/  ISETP.LT.OR P4, PT, R9, R223, P4 ;  /* 0x000000df0900720c */ /* 0x000fe20002781670 */
[----:B-1----:R-:W-:Y:S01]  /*4d50*/  IMAD.MOV.U32 R4, RZ, RZ, R2 ;  /* 0x000000ffff047224 */ /* 0x002fe200078e0002 */
[----:B------:R-:W-:Y:S01]  /*4d60*/  IABS R2, R5 ;  /* 0x0000000500027213 */ /* 0x000fe20000000000 */
[----:B------:R-:W-:Y:S02]  /*4d70*/  IMAD.IADD R5, R226, 0x1, -R9 ;  /* 0x00000001e2057824 */ /* 0x000fe400078e0a09 */
[----:B------:R1:W2:Y:S01]  /*4d80*/  I2F R14, R4 ;  /* 0x00000004000e7306 */ /* 0x0002a20000201400 */
[----:B---3--:R-:W-:-:S05]  /*4d90*/  FFMA.FTZ R8, R29, -UR28, R26 ;  /* 0x8000001c1d087c23 */ /* 0x008fca000801001a */
[----:B------:R-:W-:Y:S01]  /*4da0*/  FSEL R146, R8, -INF , !P6 ;  /* 0xff80000008927808 */ /* 0x000fe20007000000 */
[----:B-1----:R-:W-:Y:S01]  /*4db0*/  IMAD.MOV.U32 R4, RZ, RZ, R2 ;  /* 0x000000ffff047224 */ /* 0x002fe200078e0002 */
[----:B------:R-:W-:Y:S01]  /*4dc0*/  IABS R2, R6 ;  /* 0x0000000600027213 */ /* 0x000fe20000000000 */
[----:B------:R-:W-:Y:S02]  /*4dd0*/  FFMA.FTZ R6, R31, -UR28, R47 ;  /* 0x8000001c1f067c23 */ /* 0x000fe4000801002f */
[----:B------:R1:W3:Y:S03]  /*4de0*/  I2F R12, R4 ;  /* 0x00000004000c7306 */ /* 0x0002e60000201400 */
[----:B------:R-:W-:Y:S01]  /*4df0*/  FSEL R150, R6, -INF , !P1 ;  /* 0xff80000006967808 */ /* 0x000fe20004800000 */
[----:B------:R-:W-:Y:S01]  /*4e00*/  FFMA.FTZ R6, R32, -UR28, R24 ;  /* 0x8000001c20067c23 */ /* 0x000fe20008010018 */
[----:B------:R-:W-:Y:S01]  /*4e10*/  ISETP.GE.AND P1, PT, R9, R230, PT ;  /* 0x000000e60900720c */ /* 0x000fe20003f26270 */
[----:B------:R-:W-:Y:S02]  /*4e20*/  HMMA.16816.F32.BF16 R32, R48, R16, R92 ;  /* 0x000000103020723c */ /* 0x000fe4000004185c */
[----:B------:R4:W5:Y:S01]  /*4e30*/  I2F R13, R2 ;  /* 0x00000002000d7306 */ /* 0x0009620000201400 */
[----:B------:R-:W-:-:S02]  /*4e40*/  FSEL R148, R6, -INF , !P2 ;  /* 0xff80000006947808 */ /* 0x000fc40005000000 */
[C---:B------:R-:W-:Y:S02]  /*4e50*/  ISETP.GE.AND P2, PT, R9.reuse, R227, PT ;  /* 0x000000e30900720c */ /* 0x040fe40003f46270 */
[C---:B------:R-:W-:Y:S02]  /*4e60*/  ISETP.LT.OR P1, PT, R9.reuse, R225, P1 ;  /* 0x000000e10900720c */ /* 0x040fe40000f21670 */
[----:B------:R-:W-:Y:S01]  /*4e70*/  ISETP.LT.OR P2, PT, R9, R222, P2 ;  /* 0x000000de0900720c */ /* 0x000fe20001741670 */
[----:B-1----:R-:W-:Y:S01]  /*4e80*/  IMAD.MOV.U32 R4, RZ, RZ, R0 ;  /* 0x000000ffff047224 */ /* 0x002fe200078e0000 */
[----:B------:R-:W-:Y:S01]  /*4e90*/  IABS R0, R5 ;  /* 0x0000000500007213 */ /* 0x000fe20000000000 */
[----:B--2---:R-:W-:Y:S02]  /*4ea0*/  FFMA.FTZ R9, R14, -UR28, R20 ;  /* 0x8000001c0e097c23 */ /* 0x004fe40008010014 */
[----:B------:R1:W2:Y:S01]  /*4eb0*/  I2F R11, R4 ;  /* 0x00000004000b7306 */ /* 0x0002a20000201400 */
[----:B---3--:R-:W-:-:S02]  /*4ec0*/  FFMA.FTZ R10, R12, -UR28, R22 ;  /* 0x8000001c0c0a7c23 */ /* 0x008fc40008010016 */
[----:B------:R-:W-:Y:S01]  /*4ed0*/  FFMA.FTZ R12, R36, -UR28, R25 ;  /* 0x8000001c240c7c23 */ /* 0x000fe20008010019 */
[----:B----4-:R-:W-:Y:S01]  /*4ee0*/  IADD3 R2, R28, 0x20, RZ ;  /* 0x000000201c027810 */ /* 0x010fe20007ffe0ff */
[----:B-----5:R-:W-:Y:S01]  /*4ef0*/  FFMA.FTZ R13, R13, -UR28, R27 ;  /* 0x8000001c0d0d7c23 */ /* 0x020fe2000801001b */
[----:B------:R-:W-:Y:S01]  /*4f00*/  FSEL R31, R9, -INF , !P5 ;  /* 0xff800000091f7808 */ /* 0x000fe20006800000 */
[-C--:B------:R-:W-:Y:S01]  /*4f10*/  HMMA.16816.F32.BF16 R36, R52, R18.reuse, R112 ;  /* 0x000000123424723c */ /* 0x080fe20000041870 */
[----:B------:R-:W-:Y:S01]  /*4f20*/  FSEL R144, R12, -INF , !P1 ;  /* 0xff8000000c907808 */ /* 0x000fe20004800000 */
[----:B------:R-:W-:Y:S01]  /*4f30*/  IMAD.IADD R5, R221, 0x1, -R2 ;  /* 0x00000001dd057824 */ /* 0x000fe200078e0a02 */
[C---:B------:R-:W-:Y:S02]  /*4f40*/  ISETP.GE.AND P6, PT, R2.reuse, R230, PT ;  /* 0x000000e60200720c */ /* 0x040fe40003fc6270 */
[C---:B------:R-:W-:Y:S02]  /*4f50*/  ISETP.GE.AND P5, PT, R2.reuse, R229, PT ;  /* 0x000000e50200720c */ /* 0x040fe40003fa6270 */
[C---:B------:R-:W-:Y:S01]  /*4f60*/  ISETP.GE.AND P1, PT, R2.reuse, R227, PT ;  /* 0x000000e30200720c */ /* 0x040fe20003f26270 */
[----:B------:R-:W-:Y:S01]  /*4f70*/  HMMA.16816.F32.BF16 R24, R48, R18, R84 ;  /* 0x000000123018723c */ /* 0x000fe20000041854 */
[----:B-1----:R-:W-:Y:S01]  /*4f80*/  IMAD.MOV.U32 R4, RZ, RZ, R0 ;  /* 0x000000ffff047224 */ /* 0x002fe200078e0000 */
[----:B------:R-:W-:Y:S01]  /*4f90*/  IABS R0, R5 ;  /* 0x0000000500007213 */ /* 0x000fe20000000000 */
[----:B--2---:R-:W-:Y:S01]  /*4fa0*/  FFMA.FTZ R15, R11, -UR28, R21 ;  /* 0x8000001c0b0f7c23 */ /* 0x004fe20008010015 */
[C---:B------:R-:W-:Y:S01]  /*4fb0*/  ISETP.LT.OR P6, PT, R2.reuse, R225, P6 ;  /* 0x000000e10200720c */ /* 0x040fe200037c1670 */
[----:B------:R-:W1:Y:S01]  /*4fc0*/  I2F R7, R4 ;  /* 0x0000000400077306 */ /* 0x000e620000201400 */
[----:B------:R-:W-:-:S02]  /*4fd0*/  ISETP.LT.OR P5, PT, R2, R224, P5 ;  /* 0x000000e00200720c */ /* 0x000fc40002fa1670 */
[----:B------:R-:W-:Y:S02]  /*4fe0*/  ISETP.LT.OR P1, PT, R2, R222, P1 ;  /* 0x000000de0200720c */ /* 0x000fe40000f21670 */
[----:B------:R-:W-:Y:S02]  /*4ff0*/  FSEL R145, R13, -INF , !P0 ;  /* 0xff8000000d917808 */ /* 0x000fe40004000000 */
[----:B------:R-:W-:Y:S01]  /*5000*/  FSEL R30, R15, -INF , !P4 ;  /* 0xff8000000f1e7808 */ /* 0x000fe20006000000 */
[----:B------:R-:W2:Y:S01]  /*5010*/  I2F R6, R0 ;  /* 0x0000000000067306 */ /* 0x000ea20000201400 */
[----:B-1----:R-:W-:Y:S01]  /*5020*/  FFMA.FTZ R11, R7, -UR28, R23 ;  /* 0x8000001c070b7c23 */ /* 0x002fe20008010017 */
[----:B------:R-:W-:Y:S01]  /*5030*/  IADD3 R4, R28, 0x28, RZ ;  /* 0x000000281c047810 */ /* 0x000fe20007ffe0ff */
[----:B------:R-:W1:Y:S01]  /*5040*/  LDSM.16.M88.4 R20, [R215+0x8c00] ;  /* 0x008c0000d714783b */ /* 0x000e620000000200 */
[----:B------:R-:W-:-:S04]  /*5050*/  DEPBAR.LE SB0, 0x0 ;  /* 0x000080000000791a */ /* 0x000fc80000000000 */
[----:B------:R-:W-:Y:S01]  /*5060*/  FSEL R100, R11, -INF , !P2 ;  /* 0xff8000000b647808 */ /* 0x000fe20005000000 */
[----:B--2---:R-:W-:Y:S01]  /*5070*/  FFMA.FTZ R14, R6, -UR28, R32 ;  /* 0x8000001c060e7c23 */ /* 0x004fe20008010020 */
[----:B------:R-:W-:Y:S01]  /*5080*/  IADD3 R0, R28, 0x21, RZ ;  /* 0x000000211c007810 */ /* 0x000fe20007ffe0ff */
[C---:B------:R-:W-:Y:S01]  /*5090*/  IMAD.IADD R6, R221.reuse, 0x1, -R4 ;  /* 0x00000001dd067824 */ /* 0x040fe200078e0a04 */
[----:B------:R-:W-:Y:S02]  /*50a0*/  FSEL R32, R10, -INF , !P3 ;  /* 0xff8000000a207808 */ /* 0x000fe40005800000 */
[C---:B------:R-:W-:Y:S01]  /*50b0*/  ISETP.GE.AND P3, PT, R2.reuse, R228, PT ;  /* 0x000000e40200720c */ /* 0x040fe20003f66270 */
[----:B------:R-:W-:Y:S01]  /*50c0*/  IMAD.IADD R5, R221, 0x1, -R0 ;  /* 0x00000001dd057824 */ /* 0x000fe200078e0a00 */
[----:B------:R-:W-:Y:S02]  /*50d0*/  IABS R6, R6 ;  /* 0x0000000600067213 */ /* 0x000fe40000000000 */
[----:B------:R-:W-:-:S02]  /*50e0*/  ISETP.LT.OR P3, PT, R2, R223, P3 ;  /* 0x000000df0200720c */ /* 0x000fc40001f61670 */
[----:B------:R-:W-:Y:S01]  /*50f0*/  IABS R5, R5 ;  /* 0x0000000500057213 */ /* 0x000fe20000000000 */
[----:B------:R2:W-:Y:S01]  /*5100*/  I2F R29, R6 ;  /* 0x00000006001d7306 */ /* 0x0005e20000201400 */
[----:B------:R-:W-:Y:S02]  /*5110*/  FSEL R235, R14, -INF , !P6 ;  /* 0xff8000000eeb7808 */ /* 0x000fe40007000000 */
[C---:B------:R-:W-:Y:S01]  /*5120*/  ISETP.GE.AND P0, PT, R0.reuse, R230, PT ;  /* 0x000000e60000720c */ /* 0x040fe20003f06270 */
[----:B------:R-:W-:Y:S01]  /*5130*/  IMAD.MOV.U32 R7, RZ, RZ, R5 ;  /* 0x000000ffff077224 */ /* 0x000fe200078e0005 */
[----:B------:R-:W-:Y:S01]  /*5140*/  ISETP.GE.AND P4, PT, R0, R229, PT ;  /* 0x000000e50000720c */ /* 0x000fe20003f86270 */
[----:B------:R-:W-:Y:S01]  /*5150*/  IMAD.IADD R5, R220, 0x1, -R2 ;  /* 0x00000001dc057824 */ /* 0x000fe200078e0a02 */
[C---:B------:R-:W-:Y:S01]  /*5160*/  ISETP.GE.AND P2, PT, R0.reuse, R228, PT ;  /* 0x000000e40000720c */ /* 0x040fe20003f46270 */
[----:B------:R3:W4:Y:S01]  /*5170*/  I2F R16, R7 ;  /* 0x0000000700107306 */ /* 0x0007220000201400 */
[----:B------:R-:W-:-:S02]  /*5180*/  ISETP.GE.AND P6, PT, R0, R227, PT ;  /* 0x000000e30000720c */ /* 0x000fc40003fc6270 */
[----:B------:R-:W-:Y:S02]  /*5190*/  IABS R5, R5 ;  /* 0x0000000500057213 */ /* 0x000fe40000000000 */
[C---:B------:R-:W-:Y:S02]  /*51a0*/  ISETP.LT.OR P0, PT, R0.reuse, R225, P0 ;  /* 0x000000e10000720c */ /* 0x040fe40000701670 */
[----:B------:R-:W-:Y:S01]  /*51b0*/  ISETP.LT.OR P4, PT, R0, R224, P4 ;  /* 0x000000e00000720c */ /* 0x000fe20002781670 */
[----:B------:R5:W5:Y:S01]  /*51c0*/  I2F R9, R5 ;  /* 0x0000000500097306 */ /* 0x000b620000201400 */
[----:B--2---:R-:W-:Y:S01]  /*51d0*/  IMAD.IADD R6, R220, 0x1, -R0 ;  /* 0x00000001dc067824 */ /* 0x004fe200078e0a00 */
[C---:B------:R-:W-:Y:S01]  /*51e0*/  ISETP.LT.OR P2, PT, R0.reuse, R223, P2 ;  /* 0x000000df0000720c */ /* 0x040fe20001741670 */
[----:B------:R-:W-:Y:S01]  /*51f0*/  BAR.SYNC.DEFER_BLOCKING 0x0 ;  /* 0x0000000000007b1d */ /* 0x000fe20000010000 */
[----:B------:R-:W-:Y:S01]  /*5200*/  ISETP.LT.OR P6, PT, R0, R222, P6 ;  /* 0x000000de0000720c */ /* 0x000fe200037c1670 */
[----:B-1----:R-:W-:Y:S01]  /*5210*/  HMMA.16816.F32.BF16 R44, R48, R20, R88 ;  /* 0x00000014302c723c */ /* 0x002fe20000041858 */
[----:B---3--:R-:W-:-:S02]  /*5220*/  IMAD.IADD R7, R219, 0x1, -R2 ;  /* 0x00000001db077824 */ /* 0x008fc400078e0a02 */
[----:B----4-:R-:W-:-:S03]  /*5230*/  FFMA.FTZ R12, R16, -UR28, R33 ;  /* 0x8000001c100c7c23 */ /* 0x010fc60008010021 */
[----:B------:R-:W-:Y:S02]  /*5240*/  IABS R7, R7 ;  /* 0x0000000700077213 */ /* 0x000fe40000000000 */
[----:B------:R-:W-:Y:S01]  /*5250*/  HMMA.16816.F32.BF16 R56, R52, R20, R116 ;  /* 0x000000143438723c */ /* 0x000fe20000041874 */
[----:B------:R-:W-:Y:S01]  /*5260*/  FSEL R232, R12, -INF , !P0 ;  /* 0xff8000000ce87808 */ /* 0x000fe20004000000 */
[----:B-----5:R-:W-:Y:S01]  /*5270*/  IMAD.IADD R5, R226, 0x1, -R2 ;  /* 0x00000001e2057824 */ /* 0x020fe200078e0a02 */
[C---:B------:R-:W-:Y:S01]  /*5280*/  ISETP.GE.AND P0, PT, R4.reuse, R227, PT ;  /* 0x000000e30400720c */ /* 0x040fe20003f06270 */
[----:B------:R-:W-:Y:S02]  /*5290*/  IMAD.MOV.U32 R2, RZ, RZ, R7 ;  /* 0x000000ffff027224 */ /* 0x000fe400078e0007 */
[----:B------:R-:W-:Y:S01]  /*52a0*/  FFMA.FTZ R9, R9, -UR28, R34 ;  /* 0x8000001c09097c23 */ /* 0x000fe20008010022 */
[----:B------:R-:W-:Y:S01]  /*52b0*/  IABS R8, R5 ;  /* 0x0000000500087213 */ /* 0x000fe20000000000 */
[----:B------:R1:W2:Y:S01]  /*52c0*/  I2F R7, R2 ;  /* 0x0000000200077306 */ /* 0x0002a20000201400 */
[----:B------:R-:W-:Y:S01]  /*52d0*/  IMAD.IADD R5, R219, 0x1, -R0 ;  /* 0x00000001db057824 */ /* 0x000fe200078e0a00 */
[----:B------:R-:W-:-:S02]  /*52e0*/  ISETP.LT.OR P0, PT, R4, R222, P0 ;  /* 0x000000de0400720c */ /* 0x000fc40000701670 */
[----:B------:R-:W-:Y:S02]  /*52f0*/  FSEL R236, R9, -INF , !P5 ;  /* 0xff80000009ec7808 */ /* 0x000fe40006800000 */
[----:B------:R-:W-:Y:S02]  /*5300*/  IABS R5, R5 ;  /* 0x0000000500057213 */ /* 0x000fe40000000000 */
[----:B------:R-:W-:-:S04]  /*5310*/  ISETP.GE.AND P5, PT, R4, R230, PT ;  /* 0x000000e60400720c */ /* 0x000fc80003fa6270 */
[----:B------:R-:W-:Y:S02]  /*5320*/  ISETP.LT.OR P5, PT, R4, R225, P5 ;  /* 0x000000e10400720c */ /* 0x000fe40002fa1670 */
[----:B-1----:R-:W-:Y:S01]  /*5330*/  IABS R2, R6 ;  /* 0x0000000600027213 */ /* 0x002fe20000000000 */
[----:B------:R-:W-:Y:S02]  /*5340*/  IMAD.MOV.U32 R6, RZ, RZ, R8 ;  /* 0x000000ffff067224 */ /* 0x000fe400078e0008 */
[----:B--2---:R-:W-:Y:S01]  /*5350*/  FFMA.FTZ R10, R7, -UR28, R40 ;  /* 0x8000001c070a7c23 */ /* 0x004fe20008010028 */
        /* <DEDUP_REMOVED lines=11> */
[----:B--2---:R-:W-:-:S03]  /*5410*/  FFMA.FTZ R11, R6, -UR28, R42 ;  /* 0x8000001c060b7c23 */ /* 0x004fc6000801002a */
[----:B------:R-:W-:Y:S02]  /*5420*/  IABS R2, R2 ;  /* 0x0000000200027213 */ /* 0x000fe40000000000 */
[----:B------:R-:W-:Y:S01]  /*5430*/  FSEL R199, R11, -INF , !P1 ;  /* 0xff8000000bc77808 */ /* 0x000fe20004800000 */
[----:B------:R-:W-:Y:S01]  /*5440*/  FFMA.FTZ R11, R14, -UR28, R35 ;  /* 0x8000001c0e0b7c23 */ /* 0x000fe20008010023 */
[----:B------:R2:W4:Y:S01]  /*5450*/  I2F R17, R5 ;  /* 0x0000000500117306 */ /* 0x0005220000201400 */
[----:B------:R-:W-:Y:S01]  /*5460*/  IMAD.MOV.U32 R6, RZ, RZ, R2 ;  /* 0x000000ffff067224 */ /* 0x000fe200078e0002 */
[----:B------:R-:W-:Y:S01]  /*5470*/  IABS R2, R7 ;  /* 0x0000000700027213 */ /* 0x000fe20000000000 */
[----:B------:R-:W-:Y:S01]  /*5480*/  IMAD.IADD R7, R226, 0x1, -R4 ;  /* 0x00000001e2077824 */ /* 0x000fe200078e0a04 */
[----:B------:R-:W-:Y:S01]  /*5490*/  ISETP.GE.AND P1, PT, R4, R228, PT ;  /* 0x000000e40400720c */ /* 0x000fe20003f26270 */
[----:B------:R-:W-:Y:S01]  /*54a0*/  FFMA.FTZ R14, R29, -UR28, R24 ;  /* 0x8000001c1d0e7c23 */ /* 0x000fe20008010018 */
[----:B------:R-:W-:-:S02]  /*54b0*/  FSEL R231, R11, -INF , !P4 ;  /* 0xff8000000be77808 */ /* 0x000fc40006000000 */
[----:B-1----:R-:W-:Y:S01]  /*54c0*/  IADD3 R0, R28, 0x29, RZ ;  /* 0x000000291c007810 */ /* 0x002fe20007ffe0ff */
[----:B------:R1:W5:Y:S01]  /*54d0*/  I2F R13, R6 ;  /* 0x00000006000d7306 */ /* 0x0003620000201400 */
[----:B------:R-:W-:Y:S01]  /*54e0*/  ISETP.LT.OR P1, PT, R4, R223, P1 ;  /* 0x000000df0400720c */ /* 0x000fe20000f21670 */
[----:B---3--:R-:W-:Y:S01]  /*54f0*/  FFMA.FTZ R15, R15, -UR28, R41 ;  /* 0x8000001c0f0f7c23 */ /* 0x008fe20008010029 */
[----:B------:R-:W-:Y:S01]  /*5500*/  FSEL R211, R14, -INF , !P5 ;  /* 0xff8000000ed37808 */ /* 0x000fe20006800000 */
[----:B------:R-:W-:Y:S01]  /*5510*/  IMAD.IADD R8, R221, 0x1, -R0 ;  /* 0x00000001dd087824 */ /* 0x000fe200078e0a00 */
[----:B------:R-:W-:Y:S02]  /*5520*/  ISETP.GE.AND P4, PT, R0, R230, PT ;  /* 0x000000e60000720c */ /* 0x000fe40003f86270 */
[----:B--2---:R-:W-:Y:S01]  /*5530*/  IADD3 R5, R28, 0x30, RZ ;  /* 0x000000301c057810 */ /* 0x004fe20007ffe0ff */
[----:B----4-:R-:W-:Y:S01]  /*5540*/  FFMA.FTZ R12, R17, -UR28, R43 ;  /* 0x8000001c110c7c23 */ /* 0x010fe2000801002b */
[----:B------:R-:W-:-:S02]  /*5550*/  IABS R8, R8 ;  /* 0x0000000800087213 */ /* 0x000fc40000000000 */
[----:B------:R-:W-:Y:S02]  /*5560*/  FSEL R142, R15, -INF , !P2 ;  /* 0xff8000000f8e7808 */ /* 0x000fe40005000000 */
[----:B------:R-:W-:Y:S01]  /*5570*/  FSEL R197, R12, -INF , !P6 ;  /* 0xff8000000cc57808 */ /* 0x000fe20007000000 */
[----:B------:R-:W-:Y:S01]  /*5580*/  IMAD.MOV.U32 R4, RZ, RZ, R8 ;  /* 0x000000ffff047224 */ /* 0x000fe200078e0008 */
[C---:B------:R-:W-:Y:S01]  /*5590*/  ISETP.GE.AND P2, PT, R0.reuse, R229, PT ;  /* 0x000000e50000720c */ /* 0x040fe20003f46270 */
[----:B-1----:R-:W-:Y:S01]  /*55a0*/  IMAD.MOV.U32 R6, RZ, RZ, R2 ;  /* 0x000000ffff067224 */ /* 0x002fe200078e0002 */
[----:B------:R-:W-:Y:S01]  /*55b0*/  IABS R2, R7 ;  /* 0x0000000700027213 */ /* 0x000fe20000000000 */
[----:B------:R1:W2:Y:S01]  /*55c0*/  I2F R16, R4 ;  /* 0x0000000400107306 */ /* 0x0002a20000201400 */
[----:B------:R-:W-:Y:S01]  /*55d0*/  IMAD.IADD R8, R219, 0x1, -R0 ;  /* 0x00000001db087824 */ /* 0x000fe200078e0a00 */
[C---:B------:R-:W-:Y:S01]  /*55e0*/  ISETP.GE.AND P6, PT, R0.reuse, R228, PT ;  /* 0x000000e40000720c */ /* 0x040fe20003fc6270 */
[----:B-----5:R-:W-:Y:S01]  /*55f0*/  FFMA.FTZ R17, R13, -UR28, R26 ;  /* 0x8000001c0d117c23 */ /* 0x020fe2000801001a */
        /* <DEDUP_REMOVED lines=9> */
[----:B--2---:R-:W-:Y:S01]  /*5690*/  FFMA.FTZ R11, R16, -UR28, R25 ;  /* 0x8000001c100b7c23 */ /* 0x004fe20008010019 */
[----:B------:R-:W-:-:S04]  /*56a0*/  ISETP.GE.AND P3, PT, R5, R230, PT ;  /* 0x000000e60500720c */ /* 0x000fc80003f66270 */
[----:B------:R-:W-:Y:S01]  /*56b0*/  FSEL R207, R11, -INF , !P4 ;  /* 0xff8000000bcf7808 */ /* 0x000fe20006000000 */
[----:B---3--:R-:W-:Y:S01]  /*56c0*/  IMAD.IADD R2, R221, 0x1, -R5 ;  /* 0x00000001dd027824 */ /* 0x008fe200078e0a05 */
[----:B------:R-:W-:Y:S01]  /*56d0*/  ISETP.GE.AND P4, PT, R5, R227, PT ;  /* 0x000000e30500720c */ /* 0x000fe20003f86270 */
[----:B----4-:R-:W-:Y:S01]  /*56e0*/  FFMA.FTZ R18, R7, -UR28, R38 ;  /* 0x8000001c07127c23 */ /* 0x010fe20008010026 */
[----:B------:R-:W-:Y:S02]  /*56f0*/  ISETP.LT.OR P3, PT, R5, R225, P3 ;  /* 0x000000e10500720c */ /* 0x000fe40001f61670 */
[----:B------:R-:W-:Y:S02]  /*5700*/  IABS R2, R2 ;  /* 0x0000000200027213 */ /* 0x000fe40000000000 */
[----:B------:R-:W-:Y:S01]  /*5710*/  FSEL R196, R18, -INF , !P0 ;  /* 0xff80000012c47808 */ /* 0x000fe20004000000 */
[----:B-----5:R-:W-:Y:S01]  /*5720*/  IMAD.IADD R6, R220, 0x1, -R0 ;  /* 0x00000001dc067824 */ /* 0x020fe200078e0a00 */
[----:B------:R1:W2:Y:S01]  /*5730*/  I2F R20, R2 ;  /* 0x0000000200147306 */ /* 0x0002a20000201400 */
[----:B------:R-:W-:Y:S01]  /*5740*/  FFMA.FTZ R19, R9, -UR28, R36 ;  /* 0x8000001c09137c23 */ /* 0x000fe20008010024 */
        /* <DEDUP_REMOVED lines=9> */
[C---:B------:R-:W-:Y:S02]  /*57e0*/  ISETP.LT.OR P0, PT, R5.reuse, R223, P0 ;  /* 0x000000df0500720c */ /* 0x040fe40000701670 */
[----:B-1----:R-:W-:Y:S01]  /*57f0*/  IADD3 R2, R28, 0x38, RZ ;  /* 0x000000381c027810 */ /* 0x002fe20007ffe0ff */
[----:B--2---:R-:W-:Y:S01]  /*5800*/  FFMA.FTZ R11, R20, -UR28, R44 ;  /* 0x8000001c140b7c23 */ /* 0x004fe2000801002c */
        /* <DEDUP_REMOVED lines=8> */
[----:B----4-:R-:W-:-:S02]  /*5890*/  FFMA.FTZ R13, R10, -UR28, R27 ;  /* 0x8000001c0a0d7c23 */ /* 0x010fc4000801001b */
[----:B------:R1:W2:Y:S01]  /*58a0*/  I2F R9, R7 ;  /* 0x0000000700097306 */ /* 0x0002a20000201400 */
[----:B------:R-:W-:Y:S02]  /*58b0*/  HMMA.16816.F32.BF16 R24, R48, R22, R156 ;  /* 0x000000163018723c */ /* 0x000fe4000004189c */
[----:B------:R-:W-:Y:S02]  /*58c0*/  FSEL R206, R13, -INF , !P2 ;  /* 0xff8000000dce7808 */ /* 0x000fe40005000000 */
[----:B------:R-:W-:-:S03]  /*58d0*/  ISETP.GE.AND P2, PT, R4, R230, PT ;  /* 0x000000e60400720c */ /* 0x000fc60003f46270 */
[----:B------:R3:W4:Y:S01]  /*58e0*/  I2F R15, R6 ;  /* 0x00000006000f7306 */ /* 0x0007220000201400 */
[----:B------:R-:W-:Y:S01]  /*58f0*/  ISETP.LT.OR P2, PT, R4, R225, P2 ;  /* 0x000000e10400720c */ /* 0x000fe20001741670 */
[----:B-1----:R-:W-:Y:S01]  /*5900*/  IMAD.IADD R7, R226, 0x1, -R0 ;  /* 0x00000001e2077824 */ /* 0x002fe200078e0a00 */
[----:B------:R-:W-:Y:S01]  /*5910*/  IADD3 R0, R28, 0x39, RZ ;  /* 0x000000391c007810 */ /* 0x000fe20007ffe0ff */
[----:B--2---:R-:W-:Y:S02]  /*5920*/  FFMA.FTZ R14, R9, -UR28, R37 ;  /* 0x8000001c090e7c23 */ /* 0x004fe40008010025 */
[--C-:B------:R-:W-:Y:S01]  /*5930*/  IMAD.IADD R9, R219, 0x1, -R5.reuse ;  /* 0x00000001db097824 */ /* 0x100fe200078e0a05 */
[----:B------:R-:W-:Y:S02]  /*5940*/  IABS R7, R7 ;  /* 0x0000000700077213 */ /* 0x000fe40000000000 */
[----:B------:R-:W-:Y:S01]  /*5950*/  FSEL R140, R14, -INF , !P6 ;  /* 0xff8000000e8c7808 */ /* 0x000fe20007000000 */
[----:B---3--:R-:W-:Y:S01]  /*5960*/  IMAD.MOV.U32 R6, RZ, RZ, R8 ;  /* 0x000000ffff067224 */ /* 0x008fe200078e0008 */
[----:B------:R-:W1:Y:S01]  /*5970*/  I2F R10, R7 ;  /* 0x00000007000a7306 */ /* 0x000e620000201400 */
[----:B------:R-:W-:Y:S01]  /*5980*/  IMAD.IADD R8, R220, 0x1, -R5 ;  /* 0x00000001dc087824 */ /* 0x000fe200078e0a05 */
[----:B------:R-:W-:Y:S01]  /*5990*/  ISETP.GE.AND P6, PT, R4, R229, PT ;  /* 0x000000e50400720c */ /* 0x000fe20003fc6270 */
[----:B----4-:R-:W-:-:S03]  /*59a0*/  FFMA.FTZ R11, R15, -UR28, R45 ;  /* 0x8000001c0f0b7c23 */ /* 0x010fc6000801002d */
        /* <DEDUP_REMOVED lines=13> */
[----:B-1----:R-:W-:-:S05]  /*5a80*/  FFMA.FTZ R9, R10, -UR28, R39 ;  /* 0x8000001c0a097c23 */ /* 0x002fca0008010027 */
[----:B------:R-:W-:Y:S01]  /*5a90*/  FSEL R143, R9, -INF , !P5 ;  /* 0xff800000098f7808 */ /* 0x000fe20006800000 */
[----:B------:R-:W-:Y:S01]  /*5aa0*/  IMAD.IADD R9, R220, 0x1, -R0 ;  /* 0x00000001dc097824 */ /* 0x000fe200078e0a00 */
[----:B------:R-:W-:Y:S01]  /*5ab0*/  ISETP.GE.AND P5, PT, R4, R228, PT ;  /* 0x000000e40400720c */ /* 0x000fe20003fa6270 */
        /* <DEDUP_REMOVED lines=17> */
[----:B--2---:R-:W-:-:S02]  /*5bd0*/  FFMA.FTZ R8, R10, -UR28, R56 ;  /* 0x8000001c0a087c23 */ /* 0x004fc40008010038 */
[----:B----4-:R-:W-:-:S04]  /*5be0*/  FFMA.FTZ R10, R13, -UR28, R58 ;  /* 0x8000001c0d0a7c23 */ /* 0x010fc8000801003a */
[----:B------:R1:W-:Y:S01]  /*5bf0*/  I2F R20, R6 ;  /* 0x0000000600147306 */ /* 0x0003e20000201400 */
[----:B------:R-:W-:Y:S01]  /*5c00*/  FSEL R208, R8, -INF , !P0 ;  /* 0xff80000008d07808 */ /* 0x000fe20004000000 */
[----:B---3--:R-:W-:Y:S01]  /*5c10*/  FFMA.FTZ R5, R12, -UR28, R46 ;  /* 0x8000001c0c057c23 */ /* 0x008fe2000801002e */
[----:B------:R-:W-:Y:S01]  /*5c20*/  FSEL R210, R10, -INF , !P4 ;  /* 0xff8000000ad27808 */ /* 0x000fe20006000000 */
[----:B------:R-:W-:Y:S01]  /*5c30*/  HMMA.16816.F32.BF16 R12, R52, R22, R120 ;  /* 0x00000016340c723c */ /* 0x000fe20000041878 */
[C---:B------:R-:W-:Y:S01]  /*5c40*/  ISETP.GE.AND P0, PT, R2.reuse, R229, PT ;  /* 0x000000e50200720c */ /* 0x040fe20003f06270 */
[----:B-----5:R-:W-:Y:S01]  /*5c50*/  FFMA.FTZ R8, R17, -UR28, R57 ;  /* 0x8000001c11087c23 */ /* 0x020fe20008010039 */
[----:B------:R-:W-:Y:S01]  /*5c60*/  FSEL R242, R5, -INF , !P1 ;  /* 0xff80000005f27808 */ /* 0x000fe20004800000 */
[----:B------:R-:W-:Y:S01]  /*5c70*/  IMAD.MOV.U32 R5, RZ, RZ, R4 ;  /* 0x000000ffff057224 */ /* 0x000fe200078e0004 */
[C---:B------:R-:W-:Y:S02]  /*5c80*/  ISETP.GE.AND P1, PT, R2.reuse, R230, PT ;  /* 0x000000e60200720c */ /* 0x040fe40003f26270 */
[C---:B------:R-:W-:Y:S01]  /*5c90*/  ISETP.GE.AND P4, PT, R2.reuse, R228, PT ;  /* 0x000000e40200720c */ /* 0x040fe20003f86270 */
[----:B------:R2:W3:Y:S01]  /*5ca0*/  I2F R18, R5 ;  /* 0x0000000500127306 */ /* 0x0004e20000201400 */
[C---:B------:R-:W-:Y:S01]  /*5cb0*/  ISETP.LT.OR P1, PT, R2.reuse, R225, P1 ;  /* 0x000000e10200720c */ /* 0x040fe20000f21670 */
[----:B-1----:R-:W-:Y:S01]  /*5cc0*/  IMAD.IADD R6, R219, 0x1, -R2 ;  /* 0x00000001db067824 */ /* 0x002fe200078e0a02 */
[----:B------:R-:W-:-:S02]  /*5cd0*/  ISETP.LT.OR P0, PT, R2, R224, P0 ;  /* 0x000000e00200720c */ /* 0x000fc40000701670 */
[----:B------:R-:W-:Y:S02]  /*5ce0*/  ISETP.LT.OR P4, PT, R2, R223, P4 ;  /* 0x000000df0200720c */ /* 0x000fe40002781670 */
[----:B------:R-:W-:Y:S01]  /*5cf0*/  IABS R4, R6 ;  /* 0x0000000600047213 */ /* 0x000fe20000000000 */
[----:B------:R-:W-:Y:S01]  /*5d00*/  FFMA.FTZ R6, R19, -UR28, R47 ;  /* 0x8000001c13067c23 */ /* 0x000fe2000801002f */
[----:B------:R-:W-:Y:S02]  /*5d10*/  IABS R2, R9 ;  /* 0x0000000900027213 */ /* 0x000fe40000000000 */
[----:B------:R-:W-:Y:S02]  /*5d20*/  FSEL R202, R8, -INF , !P5 ;  /* 0xff80000008ca7808 */ /* 0x000fe40006800000 */
[----:B------:R-:W-:Y:S01]  /*5d30*/  FSEL R240, R6, -INF , !P6 ;  /* 0xff80000006f07808 */ /* 0x000fe20007000000 */
[----:B------:R-:W-:Y:S01]  /*5d40*/  FFMA.FTZ R6, R28, -UR28, R24 ;  /* 0x8000001c1c067c23 */ /* 0x000fe20008010018 */
[----:B------:R-:W-:Y:S01]  /*5d50*/  ISETP.GE.AND P6, PT, R0, R230, PT ;  /* 0x000000e60000720c */ /* 0x000fe20003fc6270 */
[----:B--2---:R-:W-:Y:S01]  /*5d60*/  IMAD.MOV.U32 R5, RZ, RZ, R4 ;  /* 0x000000ffff057224 */ /* 0x004fe200078e0004 */
[----:B------:R-:W-:Y:S01]  /*5d70*/  IABS R4, R7 ;  /* 0x0000000700047213 */ /* 0x000fe20000000000 */
[----:B---3--:R-:W-:Y:S01]  /*5d80*/  FFMA.FTZ R8, R18, -UR28, R26 ;  /* 0x8000001c12087c23 */ /* 0x008fe2000801001a */
[----:B------:R-:W-:Y:S01]  /*5d90*/  FSEL R234, R6, -INF , !P1 ;  /* 0xff80000006ea7808 */ /* 0x000fe20004800000 */
[----:B------:R1:W2:Y:S01]  /*5da0*/  I2F R16, R5 ;  /* 0x0000000500107306 */ /* 0x0002a20000201400 */
[----:B------:R-:W-:Y:S01]  /*5db0*/  FFMA.FTZ R7, R20, -UR28, R59 ;  /* 0x8000001c14077c23 */ /* 0x000fe2000801003b */
[----:B------:R-:W-:-:S02]  /*5dc0*/  ISETP.GE.AND P5, PT, R0, R229, PT ;  /* 0x000000e50000720c */ /* 0x000fc40003fa6270 */
[----:B------:R-:W-:Y:S02]  /*5dd0*/  FSEL R238, R8, -INF , !P0 ;  /* 0xff80000008ee7808 */ /* 0x000fe40004000000 */
[----:B------:R-:W-:Y:S02]  /*5de0*/  PLOP3.LUT P0, PT, PT, PT, UP0, 0x80, 0x0 ;  /* 0x000000000000781c */ /* 0x000fe40003f0f008 */
[----:B------:R3:W-:Y:S01]  /*5df0*/  I2F R9, R4 ;  /* 0x0000000400097306 */ /* 0x0007e20000201400 */
[----:B------:R-:W-:Y:S02]  /*5e00*/  FSEL R205, R7, -INF , !P3 ;  /* 0xff80000007cd7808 */ /* 0x000fe40005800000 */
[C---:B------:R-:W-:Y:S02]  /*5e10*/  ISETP.GE.AND P3, PT, R0.reuse, R228, PT ;  /* 0x000000e40000720c */ /* 0x040fe40003f66270 */
[C---:B------:R-:W-:Y:S02]  /*5e20*/  ISETP.GE.AND P1, PT, R0.reuse, R227, PT ;  /* 0x000000e30000720c */ /* 0x040fe40003f26270 */
[C---:B------:R-:W-:Y:S01]  /*5e30*/  ISETP.LT.OR P6, PT, R0.reuse, R225, P6 ;  /* 0x000000e10000720c */ /* 0x040fe200037c1670 */
[----:B-1----:R-:W-:Y:S01]  /*5e40*/  IMAD.IADD R5, R219, 0x1, -R0 ;  /* 0x00000001db057824 */ /* 0x002fe200078e0a00 */
[----:B------:R-:W-:Y:S01]  /*5e50*/  ISETP.LT.OR P5, PT, R0, R224, P5 ;  /* 0x000000e00000720c */ /* 0x000fe20002fa1670 */
[----:B--2---:R-:W-:Y:S01]  /*5e60*/  FFMA.FTZ R6, R16, -UR28, R12 ;  /* 0x8000001c10067c23 */ /* 0x004fe2000801000c */
        /* <DEDUP_REMOVED lines=10> */
[----:B--2---:R-:W-:-:S03]  /*5f10*/  FFMA.FTZ R7, R10, -UR28, R27 ;  /* 0x8000001c0a077c23 */ /* 0x004fc6000801001b */
[----:B------:R1:W2:Y:S02]  /*5f20*/  I2F R5, R4 ;  /* 0x0000000400057306 */ /* 0x0002a40000201400 */
[----:B------:R-:W-:-:S06]  /*5f30*/  FSEL R237, R7, -INF , !P5 ;  /* 0xff80000007ed7808 */ /* 0x000fcc0006800000 */
[----:B------:R-:W3:Y:S01]  /*5f40*/  I2F R2, R2 ;  /* 0x0000000200027306 */ /* 0x000ee20000201400 */
[----:B-1----:R-:W-:Y:S02]  /*5f50*/  FFMA.FTZ R4, R9, -UR28, R14 ;  /* 0x8000001c09047c23 */ /* 0x002fe4000801000e */
[----:B------:R-:W-:Y:S02]  /*5f60*/  FFMA.FTZ R9, R21, -UR28, R25 ;  /* 0x8000001c15097c23 */ /* 0x000fe40008010019 */
[----:B--2---:R-:W-:Y:S01]  /*5f70*/  FFMA.FTZ R5, R5, -UR28, R13 ;  /* 0x8000001c05057c23 */ /* 0x004fe2000801000d */
[----:B------:R-:W-:Y:S02]  /*5f80*/  FSEL R204, R4, -INF , !P2 ;  /* 0xff80000004cc7808 */ /* 0x000fe40005000000 */
[----:B------:R-:W-:Y:S01]  /*5f90*/  FSEL R233, R9, -INF , !P6 ;  /* 0xff80000009e97808 */ /* 0x000fe20007000000 */
[----:B---3--:R-:W-:Y:S01]  /*5fa0*/  FFMA.FTZ R2, R2, -UR28, R15 ;  /* 0x8000001c02027c23 */ /* 0x008fe2000801000f */
[----:B------:R-:W-:-:S04]  /*5fb0*/  FSEL R200, R5, -INF , !P3 ;  /* 0xff80000005c87808 */ /* 0x000fc80005800000 */
        /* <DEDUP_REMOVED lines=59> */
.L_x_742:
[----:B------:R-:W-:Y:S05]  /*6370*/  BSYNC B0 ;  /* 0x0000000000007941 */ /* 0x000fea0003800000 */
.L_x_741:
[----:B------:R-:W0:Y:S02]  /*6380*/  LDGDEPBAR ;  /* 0x00000000000079af */ /* 0x000e240000000000 */
.L_x_740:
[----:B------:R-:W-:Y:S01]  /*6390*/  FMNMX.FTZ R2, R76, R62, !PT ;  /* 0x0000003e4c027209 */ /* 0x000fe20007810000 */
[----:B------:R-:W-:Y:S01]  /*63a0*/  USHF.L.U32 UR4, UR34, 0x1, URZ ;  /* 0x0000000122047899 */ /* 0x000fe2000800063f */
[----:B-1----:R-:W-:Y:S01]  /*63b0*/  IADD3 R6, R165, 0x4, RZ ;  /* 0x00000004a5067810 */ /* 0x002fe20007ffe0ff */
[----:B------:R-:W-:Y:S01]  /*63c0*/  UIADD3 UR15, UR33, -0x4498517b, URZ ;  /* 0xbb67ae85210f7890 */ /* 0x000fe2000fffe03f */
[----:B------:R-:W-:Y:S01]  /*63d0*/  FMNMX.FTZ R2, R63, R2, !PT ;  /* 0x000000023f027209 */ /* 0x000fe20007810000 */
[----:B------:R-:W-:Y:S01]  /*63e0*/  IMAD.WIDE.U32 R106, R166, -0x2daee0ad, RZ ;  /* 0xd2511f53a66a7825 */ /* 0x000fe200078e00ff */
[----:B------:R-:W-:Y:S01]  /*63f0*/  LOP3.LUT R252, R252, UR32, RZ, 0x3c, !PT ;  /* 0x00000020fcfc7c12 */ /* 0x000fe2000f8e3cff */
[----:B------:R1:W-:Y:S01]  /*6400*/  STL [R1+0x14], R6 ;  /* 0x0000140601007387 */ /* 0x0003e20000100800 */
[----:B------:R-:W-:Y:S01]  /*6410*/  FMNMX.FTZ R2, R60, R2, !PT ;  /* 0x000000023c027209 */ /* 0x000fe20007810000 */
[----:B------:R-:W-:Y:S01]  /*6420*/  IMAD.WIDE.U32 R94, R6, -0x326172a9, RZ ;  /* 0xcd9e8d57065e7825 */ /* 0x000fe200078e00ff */
[----:B------:R-:W-:Y:S01]  /*6430*/  UIADD3 UR16, UR32, -0x61c88647, URZ ;  /* 0x9e3779b920107890 */ /* 0x000fe2000fffe03f */
[----:B------:R-:W-:Y:S01]  /*6440*/  FMNMX.FTZ R11, R136, R134, !PT ;  /* 0x00000086880b7209 */ /* 0x000fe20007810000 */
[----:B------:R-:W-:Y:S01]  /*6450*/  UIADD3 UR14, UR32, 0x3c6ef372, URZ ;  /* 0x3c6ef372200e7890 */ /* 0x000fe2000fffe03f */
[----:B------:R-:W-:Y:S01]  /*6460*/  FMNMX.FTZ R2, R104, R2, !PT ;  /* 0x0000000268027209 */ /* 0x000fe20007810000 */
[----:B------:R-:W-:Y:S01]  /*6470*/  UIADD3 UR13, UR33, 0x76cf5d0a, URZ ;  /* 0x76cf5d0a210d7890 */ /* 0x000fe2000fffe03f */
[----:B------:R-:W-:Y:S01]  /*6480*/  IMAD.SHL.U32 R212, R0, 0x2, RZ ;  /* 0x0000000200d47824 */ /* 0x000fe200078e00ff */
[----:B------:R-:W-:Y:S01]  /*6490*/  UIADD3 UR11, UR33, 0x32370b8f, URZ ;  /* 0x32370b8f210b7890 */ /* 0x000fe2000fffe03f */
[----:B------:R-:W-:Y:S01]  /*64a0*/  FMNMX.FTZ R2, R103, R2, !PT ;  /* 0x0000000267027209 */ /* 0x000fe20007810000 */
[----:B------:R-:W-:Y:S01]  /*64b0*/  UIADD3 UR12, UR32, -0x255992d5, URZ ;  /* 0xdaa66d2b200c7890 */ /* 0x000fe2000fffe03f */
[----:B------:R-:W-:Y:S01]  /*64c0*/  IMAD R243, R111, 0x10000, R111 ;  /* 0x000100006ff37824 */ /* 0x000fe200078e026f */
[----:B------:R-:W-:Y:S01]  /*64d0*/  UIADD3 UR10, UR32, 0x78dde6e4, URZ ;  /* 0x78dde6e4200a7890 */ /* 0x000fe2000fffe03f */
[----:B------:R-:W-:Y:S01]  /*64e0*/  FMNMX.FTZ R2, R31, R2, !PT ;  /* 0x000000021f027209 */ /* 0x000fe20007810000 */
[----:B------:R-:W-:Y:S01]  /*64f0*/  UIADD3 UR7, UR33, -0x56f99767, URZ ;  /* 0xa906689921077890 */ /* 0x000fe2000fffe03f */
[----:B------:R-:W-:Y:S01]  /*6500*/  IMAD R214, R3, 0x2, R212 ;  /* 0x0000000203d67824 */ /* 0x000fe200078e02d4 */
        /* <DEDUP_REMOVED lines=30> */
[----:B------:R-:W-:Y:S03]  /*66f0*/  LDSM.16.MT88.4 R120, [R214+0x9400] ;  /* 0x00940000d678783b */ /* 0x000fe60000004200 */
[----:B------:R-:W-:Y:S01]  /*6700*/  FMNMX.FTZ R4, R197, R4, !PT ;  /* 0x00000004c5047209 */ /* 0x000fe20007810000 */
[----:B------:R-:W2:Y:S03]  /*6710*/  SHFL.BFLY PT, R5, R2, 0x2, 0x1f ;  /* 0x0c401f0002057f89 */ /* 0x000ea600000e0000 */
[----:B------:R-:W-:Y:S01]  /*6720*/  FMNMX.FTZ R4, R196, R4, !PT ;  /* 0x00000004c4047209 */ /* 0x000fe20007810000 */
[----:B------:R-:W-:Y:S03]  /*6730*/  LDSM.16.MT88.4 R116, [R214+0xa400] ;  /* 0x00a40000d674783b */ /* 0x000fe60000004200 */
[----:B------:R-:W-:-:S04]  /*6740*/  FMNMX.FTZ R4, R143, R4, !PT ;  /* 0x000000048f047209 */ /* 0x000fc80007810000 */
[----:B------:R-:W-:-:S04]  /*6750*/  FMNMX.FTZ R4, R210, R4, !PT ;  /* 0x00000004d2047209 */ /* 0x000fc80007810000 */
[----:B------:R-:W-:-:S04]  /*6760*/  FMNMX.FTZ R4, R205, R4, !PT ;  /* 0x00000004cd047209 */ /* 0x000fc80007810000 */
[----:B------:R-:W-:-:S04]  /*6770*/  FMNMX.FTZ R4, R204, R4, !PT ;  /* 0x00000004cc047209 */ /* 0x000fc80007810000 */
[----:B-1----:R-:W-:Y:S01]  /*6780*/  FMNMX.FTZ R6, R203, R4, !PT ;  /* 0x00000004cb067209 */ /* 0x002fe20007810000 */
[----:B------:R-:W-:Y:S01]  /*6790*/  IMAD.U32 R4, RZ, RZ, UR4 ;  /* 0x00000004ff047e24 */ /* 0x000fe2000f8e00ff */
[----:B--2---:R-:W-:Y:S01]  /*67a0*/  FMNMX.FTZ R2, R2, R5, !PT ;  /* 0x0000000502027209 */ /* 0x004fe20007810000 */
[----:B------:R-:W-:Y:S01]  /*67b0*/  UIADD3 UR4, UR4, 0x1, URZ ;  /* 0x0000000104047890 */ /* 0x000fe2000fffe03f */
[----:B------:R-:W-:Y:S01]  /*67c0*/  LOP3.LUT R5, R95, R252, RZ, 0x3c, !PT ;  /* 0x000000fc5f057212 */ /* 0x000fe200078e3cff */
[----:B------:R-:W1:Y:S04]  /*67d0*/  SHFL.BFLY PT, R7, R6, 0x2, 0x1f ;  /* 0x0c401f0006077f89 */ /* 0x000e6800000e0000 */
[----:B------:R-:W2:Y:S01]  /*67e0*/  SHFL.BFLY PT, R102, R2, 0x1, 0x1f ;  /* 0x0c201f0002667f89 */ /* 0x000ea200000e0000 */
[----:B------:R-:W-:Y:S01]  /*67f0*/  IMAD.WIDE.U32 R92, R5, -0x2daee0ad, RZ ;  /* 0xd2511f53055c7825 */ /* 0x000fe200078e00ff */
[----:B------:R-:W-:-:S04]  /*6800*/  LOP3.LUT R5, R107, UR33, R4, 0x96, !PT ;  /* 0x000000216b057c12 */ /* 0x000fc8000f8e9604 */
[----:B------:R-:W-:Y:S01]  /*6810*/  LOP3.LUT R4, R93, UR15, R106, 0x96, !PT ;  /* 0x0000000f5d047c12 */ /* 0x000fe2000f8e966a */
[----:B------:R-:W-:-:S04]  /*6820*/  IMAD.WIDE.U32 R64, R5, -0x326172a9, RZ ;  /* 0xcd9e8d5705407825 */ /* 0x000fc800078e00ff */
[----:B------:R-:W-:Y:S01]  /*6830*/  IMAD.WIDE.U32 R66, R4, -0x326172a9, RZ ;  /* 0xcd9e8d5704427825 */ /* 0x000fe200078e00ff */
[----:B------:R-:W-:-:S04]  /*6840*/  LOP3.LUT R4, R65, UR16, R94, 0x96, !PT ;  /* 0x0000001041047c12 */ /* 0x000fc8000f8e965e */
[----:B------:R-:W-:Y:S01]  /*6850*/  LOP3.LUT R8, R67, UR14, R64, 0x96, !PT ;  /* 0x0000000e43087c12 */ /* 0x000fe2000f8e9640 */
[----:B------:R-:W-:Y:S01]  /*6860*/  IMAD.WIDE.U32 R4, R4, -0x2daee0ad, RZ ;  /* 0xd2511f5304047825 */ /* 0x000fe200078e00ff */
[----:B-1----:R-:W-:-:S03]  /*6870*/  FMNMX.FTZ R6, R6, R7, !PT ;  /* 0x0000000706067209 */ /* 0x002fc60007810000 */
[----:B------:R-:W-:Y:S01]  /*6880*/  IMAD.WIDE.U32 R8, R8, -0x2daee0ad, RZ ;  /* 0xd2511f5308087825 */ /* 0x000fe200078e00ff */
[----:B------:R-:W-:Y:S02]  /*6890*/  LOP3.LUT R5, R5, UR13, R92, 0x96, !PT ;  /* 0x0000000d05057c12 */ /* 0x000fe4000f8e965c */
[----:B--2---:R-:W-:Y:S01]  /*68a0*/  FMNMX.FTZ R102, R2, R102, !PT ;  /* 0x0000006602667209 */ /* 0x004fe20007810000 */
[----:B------:R-:W1:Y:S01]  /*68b0*/  SHFL.BFLY PT, R101, R6, 0x1, 0x1f ;  /* 0x0c201f0006657f89 */ /* 0x000e6200000e0000 */
[----:B------:R-:W-:Y:S01]  /*68c0*/  LOP3.LUT R2, R9, UR11, R4, 0x96, !PT ;  /* 0x0000000b09027c12 */ /* 0x000fe2000f8e9604 */
[----:B------:R-:W-:Y:S01]  /*68d0*/  IMAD.WIDE.U32 R4, R5, -0x326172a9, RZ ;  /* 0xcd9e8d5705047825 */ /* 0x000fe200078e00ff */
[----:B------:R-:W-:-:S03]  /*68e0*/  FSETP.NEU.FTZ.AND P1, PT, R102, -INF , PT ;  /* 0xff8000006600780b */ /* 0x000fc60003f3d000 */
[----:B------:R-:W-:Y:S01]  /*68f0*/  IMAD.WIDE.U32 R16, R2, -0x326172a9, RZ ;  /* 0xcd9e8d5702107825 */ /* 0x000fe200078e00ff */
[----:B------:R-:W-:-:S03]  /*6900*/  LOP3.LUT R5, R5, UR12, R66, 0x96, !PT ;  /* 0x0000000c05057c12 */ /* 0x000fc6000f8e9642 */
[----:B------:R-:W-:Y:S01]  /*6910*/  FMUL.FTZ R7, R102, c[0x0][0x23c] ;  /* 0x00008f0066077a20 */ /* 0x000fe20000410000 */
[----:B------:R-:W-:Y:S01]  /*6920*/  LOP3.LUT R2, R17, UR10, R4, 0x96, !PT ;  /* 0x0000000a11027c12 */ /* 0x000fe2000f8e9604 */
[----:B------:R-:W-:-:S03]  /*6930*/  IMAD.WIDE.U32 R4, R5, -0x2daee0ad, RZ ;  /* 0xd2511f5305047825 */ /* 0x000fc600078e00ff */
[----:B------:R-:W-:Y:S01]  /*6940*/  FSEL R15, R7, RZ, P1 ;  /* 0x000000ff070f7208 */ /* 0x000fe20000800000 */
[----:B------:R-:W-:Y:S01]  /*6950*/  IMAD.WIDE.U32 R18, R2, -0x2daee0ad, RZ ;  /* 0xd2511f5302127825 */ /* 0x000fe200078e00ff */
[----:B------:R-:W-:-:S03]  /*6960*/  LOP3.LUT R8, R5, UR9, R8, 0x96, !PT ;  /* 0x0000000905087c12 */ /* 0x000fc6000f8e9608 */
[--C-:B------:R-:W-:Y:S01]  /*6970*/  FFMA.FTZ R2, R62, c[0x0][0x23c], -R15.reuse ;  /* 0x00008f003e027a23 */ /* 0x100fe2000001080f */
[----:B------:R-:W-:Y:S01]  /*6980*/  LOP3.LUT R4, R19, UR7, R4, 0x96, !PT ;  /* 0x0000000713047c12 */ /* 0x000fe2000f8e9604 */
[----:B------:R-:W-:Y:S01]  /*6990*/  FFMA.FTZ R7, R76, c[0x0][0x23c], -R15 ;  /* 0x00008f004c077a23 */ /* 0x000fe2000001080f */
[----:B-1----:R-:W-:Y:S01]  /*69a0*/  FMNMX.FTZ R101, R6, R101, !PT ;  /* 0x0000006506657209 */ /* 0x002fe20007810000 */
[----:B------:R1:W-:Y:S02]  /*69b0*/  MUFU.EX2 R154, R2 ;  /* 0x00000002009a7308 */ /* 0x0003e40000000800 */
[----:B------:R-:W-:Y:S01]  /*69c0*/  IMAD.WIDE.U32 R4, R4, -0x326172a9, RZ ;  /* 0xcd9e8d5704047825 */ /* 0x000fe200078e00ff */
[----:B------:R-:W-:-:S03]  /*69d0*/  FSETP.NEU.FTZ.AND P1, PT, R101, -INF , PT ;  /* 0xff8000006500780b */ /* 0x000fc60003f3d000 */
[----:B------:R-:W-:Y:S01]  /*69e0*/  IMAD.WIDE.U32 R12, R8, -0x326172a9, RZ ;  /* 0xcd9e8d57080c7825 */ /* 0x000fe200078e00ff */
[----:B------:R-:W-:Y:S01]  /*69f0*/  LOP3.LUT R10, R4, 0xff, RZ, 0xc0, !PT ;  /* 0x000000ff040a7812 */ /* 0x000fe200078ec0ff */
[----:B------:R2:W-:Y:S02]  /*6a00*/  MUFU.EX2 R155, R7 ;  /* 0x00000007009b7308 */ /* 0x0005e40000000800 */
[--C-:B------:R-:W-:Y:S01]  /*6a10*/  FFMA.FTZ R8, R60, c[0x0][0x23c], -R15.reuse ;  /* 0x00008f003c087a23 */ /* 0x100fe2000001080f */
[--C-:B------:R-:W-:Y:S02]  /*6a20*/  SHF.R.U32.HI R6, RZ, 0x10, R4.reuse ;  /* 0x00000010ff067819 */ /* 0x100fe40000011604 */
[----:B------:R-:W-:Y:S02]  /*6a30*/  SHF.R.U32.HI R9, RZ, 0x18, R4 ;  /* 0x00000018ff097819 */ /* 0x000fe40000011604 */
[----:B------:R-:W-:Y:S01]  /*6a40*/  LOP3.LUT R6, R6, 0xff, RZ, 0xc0, !PT ;  /* 0x000000ff06067812 */ /* 0x000fe200078ec0ff */
[----:B-1----:R-:W-:Y:S01]  /*6a50*/  FFMA.FTZ R2, R63, c[0x0][0x23c], -R15 ;  /* 0x00008f003f027a23 */ /* 0x002fe2000001080f */
[----:B------:R-:W-:Y:S01]  /*6a60*/  MUFU.EX2 R138, R8 ;  /* 0x00000008008a7308 */ /* 0x000fe20000000800 */
[----:B--2---:R-:W-:-:S07]  /*6a70*/  FMUL.FTZ R7, R101, c[0x0][0x23c] ;  /* 0x00008f0065077a20 */ /* 0x004fce0000410000 */
[----:B------:R1:W-:Y:S01]  /*6a80*/  MUFU.EX2 R158, R2 ;  /* 0x00000002009e7308 */ /* 0x0003e20000000800 */
[----:B------:R-:W-:-:S05]  /*6a90*/  FSEL R14, R7, RZ, P1 ;  /* 0x000000ff070e7208 */ /* 0x000fca0000800000 */
[--C-:B------:R-:W-:Y:S02]  /*6aa0*/  FFMA.FTZ R7, R68, c[0x0][0x23c], -R14.reuse ;  /* 0x00008f0044077a23 */ /* 0x100fe4000001080e */
[----:B------:R-:W-:Y:S02]  /*6ab0*/  FFMA.FTZ R3, R69, c[0x0][0x23c], -R14 ;  /* 0x00008f0045037a23 */ /* 0x000fe4000001080e */
[----:B------:R2:W-:Y:S01]  /*6ac0*/  MUFU.EX2 R152, R7 ;  /* 0x0000000700987308 */ /* 0x0005e20000000800 */
[----:B-1----:R-:W-:Y:S02]  /*6ad0*/  LOP3.LUT R2, R4, 0xffff, RZ, 0xc0, !PT ;  /* 0x0000ffff04027812 */ /* 0x002fe400078ec0ff */
[----:B------:R-:W-:Y:S02]  /*6ae0*/  FMNMX.FTZ R4, R133, R11, !PT ;  /* 0x0000000b85047209 */ /* 0x000fe40007810000 */
[----:B------:R-:W-:-:S03]  /*6af0*/  SHF.R.U32.HI R8, RZ, 0x8, R2 ;  /* 0x00000008ff087819 */ /* 0x000fc60000011602 */
[----:B------:R1:W-:Y:S01]  /*6b00*/  MUFU.EX2 R153, R3 ;  /* 0x0000000300997308 */ /* 0x0003e20000000800 */
[----:B------:R-:W-:Y:S02]  /*6b10*/  LOP3.LUT R2, R5, UR17, R12, 0x96, !PT ;  /* 0x0000001105027c12 */ /* 0x000fe4000f8e960c */
[----:B------:R-:W-:Y:S01]  /*6b20*/  FMNMX.FTZ R5, R132, R4, !PT ;  /* 0x0000000484057209 */ /* 0x000fe20007810000 */
[----:B------:R-:W-:Y:S01]  /*6b30*/  FFMA.FTZ R4, R61, c[0x0][0x23c], -R14 ;  /* 0x00008f003d047a23 */ /* 0x000fe2000001080e */
[----:B------:R-:W-:Y:S02]  /*6b40*/  LOP3.LUT R0, R2, 0xffff, RZ, 0xc0, !PT ;  /* 0x0000ffff02007812 */ /* 0x000fe400078ec0ff */
[----:B------:R-:W-:Y:S01]  /*6b50*/  FMNMX.FTZ R5, R162, R5, !PT ;  /* 0x00000005a2057209 */ /* 0x000fe20007810000 */
[----:B------:R3:W4:Y:S01]  /*6b60*/  MUFU.EX2 R137, R4 ;  /* 0x0000000400897308 */ /* 0x0007220000000800 */
[----:B--2---:R-:W-:Y:S02]  /*6b70*/  PRMT R7, R6, 0x5410, R9 ;  /* 0x0000541006077816 */ /* 0x004fe40000000009 */
[----:B------:R-:W-:-:S02]  /*6b80*/  LOP3.LUT R6, R2, 0xff, RZ, 0xc0, !PT ;  /* 0x000000ff02067812 */ /* 0x000fc400078ec0ff */
[----:B------:R-:W-:Y:S02]  /*6b90*/  SHF.R.U32.HI R0, RZ, 0x8, R0 ;  /* 0x00000008ff007819 */ /* 0x000fe40000011600 */
[----:B------:R-:W-:Y:S01]  /*6ba0*/  PRMT R10, R10, 0x5410, R8 ;  /* 0x000054100a0a7816 */ /* 0x000fe20000000008 */
[----:B-1----:R-:W-:Y:S01]  /*6bb0*/  HSET2.LE.AND R3, R7, R243, PT ;  /* 0x000000f307037233 */ /* 0x002fe20003803000 */
[----:B------:R-:W-:Y:S02]  /*6bc0*/  PRMT R8, R6, 0x5410, R0 ;  /* 0x0000541006087816 */ /* 0x000fe40000000000 */
[----:B---3--:R-:W-:Y:S01]  /*6bd0*/  FMNMX.FTZ R4, R151, R5, !PT ;  /* 0x0000000597047209 */ /* 0x008fe20007810000 */
[----:B------:R-:W-:Y:S01]  /*6be0*/  FFMA.FTZ R5, R77, c[0x0][0x23c], -R14 ;  /* 0x00008f004d057a23 */ /* 0x000fe2000001080e */
[----:B----4-:R-:W-:Y:S01]  /*6bf0*/  F2FP.BF16.PACK_AB R7, R137, R152 ;  /* 0x000000988907723e */ /* 0x010fe200000010ff */
[----:B------:R-:W1:Y:S01]  /*6c00*/  LDSM.16.MT88.4 R76, [R214+0x9000] ;  /* 0x00900000d64c783b */ /* 0x000e620000004200 */
[----:B------:R-:W-:Y:S01]  /*6c10*/  FMNMX.FTZ R0, R148, R4, !PT ;  /* 0x0000000494007209 */ /* 0x000fe20007810000 */
[----:B------:R2:W3:Y:S01]  /*6c20*/  MUFU.EX2 R156, R5 ;  /* 0x00000005009c7308 */ /* 0x0004e20000000800 */
[----:B------:R-:W-:-:S02]  /*6c30*/  LOP3.LUT R7, R3, R7, RZ, 0xc0, !PT ;  /* 0x0000000703077212 */ /* 0x000fc400078ec0ff */
[----:B------:R-:W-:Y:S02]  /*6c40*/  FMNMX.FTZ R4, R144, R0, !PT ;  /* 0x0000000090047209 */ /* 0x000fe40007810000 */
[----:B------:R-:W-:Y:S02]  /*6c50*/  SHF.R.U32.HI R0, RZ, 0x10, R2 ;  /* 0x00000010ff007819 */ /* 0x000fe40000011602 */
[----:B------:R-:W-:Y:S02]  /*6c60*/  FMNMX.FTZ R6, R235, R4, !PT ;  /* 0x00000004eb067209 */ /* 0x000fe40007810000 */
[----:B------:R-:W-:Y:S01]  /*6c70*/  LOP3.LUT R4, R0, 0xff, RZ, 0xc0, !PT ;  /* 0x000000ff00047812 */ /* 0x000fe200078ec0ff */
[----:B------:R-:W-:Y:S01]  /*6c80*/  HSET2.LE.AND R0, R10, R243, PT ;  /* 0x000000f30a007233 */ /* 0x000fe20003803000 */
[----:B------:R-:W-:-:S04]  /*6c90*/  FFMA.FTZ R10, R103, c[0x0][0x23c], -R15 ;  /* 0x00008f00670a7a23 */ /* 0x000fc8000001080f */
[----:B------:R-:W-:Y:S01]  /*6ca0*/  MUFU.EX2 R251, R10 ;  /* 0x0000000a00fb7308 */ /* 0x000fe20000000800 */
[----:B--2---:R-:W-:Y:S02]  /*6cb0*/  SHF.R.U32.HI R5, RZ, 0x18, R2 ;  /* 0x00000018ff057819 */ /* 0x004fe40000011602 */
[----:B------:R-:W-:Y:S02]  /*6cc0*/  F2FP.BF16.PACK_AB R2, R138, R158 ;  /* 0x0000009e8a02723e */ /* 0x000fe400000010ff */
[----:B------:R-:W-:Y:S02]  /*6cd0*/  PRMT R5, R4, 0x5410, R5 ;  /* 0x0000541004057816 */ /* 0x000fe40000000005 */
[----:B------:R-:W-:Y:S02]  /*6ce0*/  FMNMX.FTZ R4, R232, R6, !PT ;  /* 0x00000006e8047209 */ /* 0x000fe40007810000 */
[----:B------:R-:W-:Y:S01]  /*6cf0*/  LOP3.LUT R6, R0, R2, RZ, 0xc0, !PT ;  /* 0x0000000200067212 */ /* 0x000fe200078ec0ff */
[--C-:B------:R-:W-:Y:S01]  /*6d00*/  HSET2.LE.AND R0, R8, R243.reuse, PT ;  /* 0x000000f308007233 */ /* 0x100fe20003803000 */
[----:B------:R-:W-:Y:S01]  /*6d10*/  FMNMX.FTZ R4, R211, R4, !PT ;  /* 0x00000004d3047209 */ /* 0x000fe20007810000 */
[----:B------:R-:W-:Y:S01]  /*6d20*/  HSET2.LE.AND R3, R5, R243, PT ;  /* 0x000000f305037233 */ /* 0x000fe20003803000 */
[----:B------:R-:W-:-:S02]  /*6d30*/  F2FP.BF16.PACK_AB R2, R154, R155 ;  /* 0x0000009b9a02723e */ /* 0x000fc400000010ff */
[----:B------:R-:W-:Y:S02]  /*6d40*/  FMNMX.FTZ R8, R207, R4, !PT ;  /* 0x00000004cf087209 */ /* 0x000fe40007810000 */
[----:B------:R-:W-:Y:S02]  /*6d50*/  LOP3.LUT R4, R0, R2, RZ, 0xc0, !PT ;  /* 0x0000000200047212 */ /* 0x000fe400078ec0ff */
[----:B------:R-:W-:Y:S02]  /*6d60*/  FMNMX.FTZ R0, R241, R8, !PT ;  /* 0x00000008f1007209 */ /* 0x000fe40007810000 */
[----:B------:R-:W-:Y:S02]  /*6d70*/  FMNMX.FTZ R2, R160, R149, !PT ;  /* 0x00000095a0027209 */ /* 0x000fe40007810000 */
[----:B------:R-:W-:Y:S02]  /*6d80*/  FMNMX.FTZ R0, R239, R0, !PT ;  /* 0x00000000ef007209 */ /* 0x000fe40007810000 */
[----:B---3--:R-:W-:-:S02]  /*6d90*/  F2FP.BF16.PACK_AB R5, R153, R156 ;  /* 0x0000009c9905723e */ /* 0x008fc400000010ff */
[----:B------:R-:W-:Y:S02]  /*6da0*/  FMNMX.FTZ R0, R234, R0, !PT ;  /* 0x00000000ea007209 */ /* 0x000fe40007810000 */
[----:B------:R-:W-:Y:S02]  /*6db0*/  FMNMX.FTZ R2, R135, R2, !PT ;  /* 0x0000000287027209 */ /* 0x000fe40007810000 */
[----:B------:R-:W-:Y:S01]  /*6dc0*/  FMNMX.FTZ R8, R233, R0, !PT ;  /* 0x00000000e9087209 */ /* 0x000fe20007810000 */
[----:B------:R-:W-:Y:S01]  /*6dd0*/  FFMA.FTZ R0, R104, c[0x0][0x23c], -R15 ;  /* 0x00008f0068007a23 */ /* 0x000fe2000001080f */
[----:B------:R-:W-:Y:S02]  /*6de0*/  LOP3.LUT R5, R3, R5, RZ, 0xc0, !PT ;  /* 0x0000000503057212 */ /* 0x000fe400078ec0ff */
[----:B------:R-:W-:Y:S01]  /*6df0*/  FMNMX.FTZ R2, R147, R2, !PT ;  /* 0x0000000293027209 */ /* 0x000fe20007810000 */
[----:B------:R2:W-:Y:S01]  /*6e00*/  MUFU.EX2 R139, R0 ;  /* 0x00000000008b7308 */ /* 0x0005e20000000800 */
[----:B------:R-:W-:-:S02]  /*6e10*/  LOP3.LUT R3, R13, UR8, R16, 0x96, !PT ;  /* 0x000000080d037c12 */ /* 0x000fc4000f8e9610 */
[----:B------:R-:W3:Y:S01]  /*6e20*/  SHFL.BFLY PT, R16, R8, 0x2, 0x1f ;  /* 0x0c401f0008107f89 */ /* 0x000ee200000e0000 */
[C---:B------:R-:W-:Y:S08]  /*6e30*/  HMMA.16816.F32.BF16 R56, R4.reuse, R84, RZ ;  /* 0x000000540438723c */ /* 0x040ff000000418ff */
[----:B------:R-:W-:Y:S01]  /*6e40*/  HMMA.16816.F32.BF16 R40, R4, R88, RZ ;  /* 0x000000580428723c */ /* 0x000fe200000418ff */
[----:B--2---:R-:W-:Y:S01]  /*6e50*/  FMNMX.FTZ R0, R161, R2, !PT ;  /* 0x00000002a1007209 */ /* 0x004fe20007810000 */
[----:B------:R-:W-:-:S03]  /*6e60*/  IMAD.WIDE.U32 R2, R3, -0x2daee0ad, RZ ;  /* 0xd2511f5303027825 */ /* 0x000fc600078e00ff */
[----:B------:R-:W-:-:S03]  /*6e70*/  FMNMX.FTZ R9, R150, R0, !PT ;  /* 0x0000000096097209 */ /* 0x000fc60007810000 */
[C---:B------:R-:W-:Y:S01]  /*6e80*/  HMMA.16816.F32.BF16 R20, R4.reuse, R96, RZ ;  /* 0x000000600414723c */ /* 0x040fe200000418ff */
[----:B------:R-:W-:Y:S02]  /*6e90*/  LOP3.LUT R10, R2, 0xffff, RZ, 0xc0, !PT ;  /* 0x0000ffff020a7812 */ /* 0x000fe400078ec0ff */
[----:B------:R-:W-:Y:S02]  /*6ea0*/  FMNMX.FTZ R9, R146, R9, !PT ;  /* 0x0000000992097209 */ /* 0x000fe40007810000 */
[----:B------:R-:W-:Y:S02]  /*6eb0*/  LOP3.LUT R13, R2, 0xff, RZ, 0xc0, !PT ;  /* 0x000000ff020d7812 */ /* 0x000fe400078ec0ff */
[--C-:B------:R-:W-:Y:S01]  /*6ec0*/  SHF.R.U32.HI R12, RZ, 0x10, R2.reuse ;  /* 0x00000010ff0c7819 */ /* 0x100fe20000011602 */
[----:B------:R-:W-:Y:S01]  /*6ed0*/  HMMA.16816.F32.BF16 R68, R4, R72, RZ ;  /* 0x000000480444723c */ /* 0x000fe200000418ff */
[----:B------:R-:W-:Y:S02]  /*6ee0*/  SHF.R.U32.HI R11, RZ, 0x18, R2 ;  /* 0x00000018ff0b7819 */ /* 0x000fe40000011602 */
[----:B------:R-:W-:-:S02]  /*6ef0*/  SHF.R.U32.HI R2, RZ, 0x8, R10 ;  /* 0x00000008ff027819 */ /* 0x000fc4000001160a */
[----:B------:R-:W-:Y:S02]  /*6f00*/  FMNMX.FTZ R9, R145, R9, !PT ;  /* 0x0000000991097209 */ /* 0x000fe40007810000 */
[----:B------:R-:W-:Y:S01]  /*6f10*/  LOP3.LUT R0, R3, UR18, R18, 0x96, !PT ;  /* 0x0000001203007c12 */ /* 0x000fe2000f8e9612 */
[----:B------:R-:W-:Y:S01]  /*6f20*/  FFMA.FTZ R3, R31, c[0x0][0x23c], -R15 ;  /* 0x00008f001f037a23 */ /* 0x000fe2000001080f */
[----:B------:R-:W-:Y:S01]  /*6f30*/  PRMT R17, R13, 0x5410, R2 ;  /* 0x000054100d117816 */ /* 0x000fe20000000002 */
[----:B-1----:R-:W-:Y:S01]  /*6f40*/  HMMA.16816.F32.BF16 R60, R4, R76, RZ ;  /* 0x0000004c043c723c */ /* 0x002fe200000418ff */
[----:B------:R-:W-:Y:S01]  /*6f50*/  FMNMX.FTZ R2, R236, R9, !PT ;  /* 0x00000009ec027209 */ /* 0x000fe20007810000 */
[----:B------:R1:W-:Y:S01]  /*6f60*/  MUFU.EX2 R249, R3 ;  /* 0x0000000300f97308 */ /* 0x0003e20000000800 */
[----:B------:R-:W-:Y:S02]  /*6f70*/  LOP3.LUT R10, R12, 0xff, RZ, 0xc0, !PT ;  /* 0x000000ff0c0a7812 */ /* 0x000fe400078ec0ff */
[----:B------:R-:W-:-:S02]  /*6f80*/  FMNMX.FTZ R2, R231, R2, !PT ;  /* 0x00000002e7027209 */ /* 0x000fc40007810000 */
[----:B------:R-:W-:Y:S01]  /*6f90*/  PRMT R12, R10, 0x5410, R11 ;  /* 0x000054100a0c7816 */ /* 0x000fe2000000000b */
[C---:B------:R-:W-:Y:S01]  /*6fa0*/  HMMA.16816.F32.BF16 R48, R4.reuse, R80, RZ ;  /* 0x000000500430723c */ /* 0x040fe200000418ff */
[----:B------:R-:W-:Y:S02]  /*6fb0*/  FMNMX.FTZ R11, R209, R2, !PT ;  /* 0x00000002d10b7209 */ /* 0x000fe40007810000 */
[----:B------:R-:W-:Y:S02]  /*6fc0*/  LOP3.LUT R2, R0, 0xffff, RZ, 0xc0, !PT ;  /* 0x0000ffff00027812 */ /* 0x000fe400078ec0ff */
[----:B---3--:R-:W-:Y:S02]  /*6fd0*/  FMNMX.FTZ R16, R8, R16, !PT ;  /* 0x0000001008107209 */ /* 0x008fe40007810000 */
[----:B------:R-:W-:Y:S01]  /*6fe0*/  SHF.R.U32.HI R8, RZ, 0x10, R0 ;  /* 0x00000010ff087819 */ /* 0x000fe20000011600 */
[----:B------:R-:W-:Y:S01]  /*6ff0*/  HMMA.16816.F32.BF16 R44, R4, R78, RZ ;  /* 0x0000004e042c723c */ /* 0x000fe200000418ff */
[----:B------:R-:W-:Y:S01]  /*7000*/  SHF.R.U32.HI R9, RZ, 0x8, R2 ;  /* 0x00000008ff097819 */ /* 0x000fe20000011602 */
[----:B-1----:R-:W-:Y:S01]  /*7010*/  FFMA.FTZ R3, R30, c[0x0][0x23c], -R15 ;  /* 0x00008f001e037a23 */ /* 0x002fe2000001080f */
[----:B------:R-:W-:-:S02]  /*7020*/  LOP3.LUT R10, R0, 0xff, RZ, 0xc0, !PT ;  /* 0x000000ff000a7812 */ /* 0x000fc400078ec0ff */
[----:B------:R-:W-:Y:S01]  /*7030*/  SHF.R.U32.HI R2, RZ, 0x18, R0 ;  /* 0x00000018ff027819 */ /* 0x000fe20000011600 */
[----:B------:R1:W2:Y:S01]  /*7040*/  MUFU.EX2 R247, R3 ;  /* 0x0000000300f77308 */ /* 0x0002a20000000800 */
[----:B------:R-:W-:Y:S01]  /*7050*/  LOP3.LUT R0, R8, 0xff, RZ, 0xc0, !PT ;  /* 0x000000ff08007812 */ /* 0x000fe200078ec0ff */
[C---:B------:R-:W-:Y:S01]  /*7060*/  HMMA.16816.F32.BF16 R28, R4.reuse, R74, RZ ;  /* 0x0000004a041c723c */ /* 0x040fe200000418ff */
[----:B------:R-:W-:Y:S02]  /*7070*/  FMNMX.FTZ R8, R206, R11, !PT ;  /* 0x0000000bce087209 */ /* 0x000fe40007810000 */
[----:B------:R-:W-:Y:S02]  /*7080*/  PRMT R13, R10, 0x5410, R9 ;  /* 0x000054100a0d7816 */ /* 0x000fe40000000009 */
[----:B------:R-:W-:Y:S01]  /*7090*/  PRMT R9, R0, 0x5410, R2 ;  /* 0x0000541000097816 */ /* 0x000fe20000000002 */
[--C-:B------:R-:W-:Y:S01]  /*70a0*/  FFMA.FTZ R2, R105, c[0x0][0x23c], -R14.reuse ;  /* 0x00008f0069027a23 */ /* 0x100fe2000001080e */
[----:B------:R-:W-:Y:S01]  /*70b0*/  FMNMX.FTZ R0, R242, R8, !PT ;  /* 0x00000008f2007209 */ /* 0x000fe20007810000 */
[----:B------:R-:W-:Y:S01]  /*70c0*/  HMMA.16816.F32.BF16 R36, R4, R86, RZ ;  /* 0x000000560424723c */ /* 0x000fe200000418ff */
[----:B------:R-:W-:Y:S01]  /*70d0*/  IMAD.MOV.U32 R105, RZ, RZ, R155 ;  /* 0x000000ffff697224 */ /* 0x000fe200078e009b */
[----:B------:R2:W-:Y:S01]  /*70e0*/  MUFU.EX2 R250, R2 ;  /* 0x0000000200fa7308 */ /* 0x0005e20000000800 */
[----:B------:R-:W-:Y:S01]  /*70f0*/  FMNMX.FTZ R8, R240, R0, !PT ;  /* 0x00000000f0087209 */ /* 0x000fe20007810000 */
[----:B------:R-:W-:Y:S01]  /*7100*/  HSET2.LE.AND R0, R17, R243, PT ;  /* 0x000000f311007233 */ /* 0x000fe20003803000 */
[----:B-1----:R-:W-:-:S02]  /*7110*/  FFMA.FTZ R3, R32, c[0x0][0x23c], -R14 ;  /* 0x00008f0020037a23 */ /* 0x002fc4000001080e */
[----:B------:R-:W-:Y:S01]  /*7120*/  FMNMX.FTZ R8, R238, R8, !PT ;  /* 0x00000008ee087209 */ /* 0x000fe20007810000 */
[C---:B------:R-:W-:Y:S02]  /*7130*/  HMMA.16816.F32.BF16 R52, R4.reuse, R82, RZ ;  /* 0x000000520434723c */ /* 0x040fe400000418ff */
[----:B------:R1:W-:Y:S06]  /*7140*/  MUFU.EX2 R248, R3 ;  /* 0x0000000300f87308 */ /* 0x0003ec0000000800 */
[----:B------:R-:W-:Y:S01]  /*7150*/  HMMA.16816.F32.BF16 R32, R4, R90, RZ ;  /* 0x0000005a0420723c */ /* 0x000fe200000418ff */
[----:B--2---:R-:W-:-:S04]  /*7160*/  F2FP.BF16.PACK_AB R2, R247, R249 ;  /* 0x000000f9f702723e */ /* 0x004fc800000010ff */
[----:B------:R-:W-:Y:S01]  /*7170*/  LOP3.LUT R10, R0, R2, RZ, 0xc0, !PT ;  /* 0x00000002000a7212 */ /* 0x000fe200078ec0ff */
[--C-:B------:R-:W-:Y:S01]  /*7180*/  HSET2.LE.AND R0, R13, R243.reuse, PT ;  /* 0x000000f30d007233 */ /* 0x100fe20003803000 */
[----:B------:R-:W-:Y:S01]  /*7190*/  F2FP.BF16.PACK_AB R2, R251, R139 ;  /* 0x0000008bfb02723e */ /* 0x000fe200000010ff */
[----:B------:R-:W2:Y:S01]  /*71a0*/  SHFL.BFLY PT, R13, R16, 0x1, 0x1f ;  /* 0x0c201f00100d7f89 */ /* 0x000ea200000e0000 */
[----:B-1----:R-:W-:Y:S01]  /*71b0*/  FFMA.FTZ R3, R100, c[0x0][0x23c], -R14 ;  /* 0x00008f0064037a23 */ /* 0x002fe2000001080e */
[----:B------:R-:W-:Y:S03]  /*71c0*/  HMMA.16816.F32.BF16 R24, R4, R98, RZ ;  /* 0x000000620418723c */ /* 0x000fe600000418ff */
[----:B------:R1:W3:Y:S04]  /*71d0*/  MUFU.EX2 R246, R3 ;  /* 0x0000000300f67308 */ /* 0x0002e80000000800 */
[----:B------:R-:W-:Y:S01]  /*71e0*/  LOP3.LUT R4, R65, UR16, R244, 0x96, !PT ;  /* 0x0000001041047c12 */ /* 0x000fe2000f8e96f4 */
[----:B-1----:R-:W-:Y:S01]  /*71f0*/  FFMA.FTZ R3, R108, c[0x0][0x23c], -R14 ;  /* 0x00008f006c037a23 */ /* 0x002fe2000001080e */
[----:B---3--:R-:W-:Y:S01]  /*7200*/  F2FP.BF16.PACK_AB R11, R246, R248 ;  /* 0x000000f8f60b723e */ /* 0x008fe200000010ff */
[----:B------:R-:W1:Y:S01]  /*7210*/  LDSM.16.MT88.4 R108, [R212+0xa400] ;  /* 0x00a40000d46c783b */ /* 0x000e620000004200 */
[----:B--2---:R-:W-:Y:S01]  /*7220*/  FMNMX.FTZ R104, R16, R13, !PT ;  /* 0x0000000d10687209 */ /* 0x004fe20007810000 */
[----:B------:R2:W3:Y:S03]  /*7230*/  MUFU.EX2 R157, R3 ;  /* 0x00000003009d7308 */ /* 0x0004e60000000800 */
[----:B------:R-:W-:Y:S01]  /*7240*/  FSETP.NEU.FTZ.AND P1, PT, R104, -INF , PT ;  /* 0xff8000006800780b */ /* 0x000fe20003f3d000 */
[----:B--2---:R-:W-:Y:S01]  /*7250*/  HSET2.LE.AND R3, R12, R243, PT ;  /* 0x000000f30c037233 */ /* 0x004fe20003803000 */
[----:B------:R-:W-:-:S02]  /*7260*/  FMNMX.FTZ R12, R237, R8, !PT ;  /* 0x00000008ed0c7209 */ /* 0x000fc40007810000 */
[----:B------:R-:W-:Y:S02]  /*7270*/  LOP3.LUT R8, R0, R2, RZ, 0xc0, !PT ;  /* 0x0000000200087212 */ /* 0x000fe400078ec0ff */
[----:B------:R-:W-:Y:S01]  /*7280*/  LOP3.LUT R11, R3, R11, RZ, 0xc0, !PT ;  /* 0x0000000b030b7212 */ /* 0x000fe200078ec0ff */
[----:B------:R-:W2:Y:S01]  /*7290*/  SHFL.BFLY PT, R2, R12, 0x2, 0x1f ;  /* 0x0c401f000c027f89 */ /* 0x000ea200000e0000 */
[----:B------:R-:W-:Y:S01]  /*72a0*/  HSET2.LE.AND R3, R9, R243, PT ;  /* 0x000000f309037233 */ /* 0x000fe20003803000 */
[----:B---3--:R-:W-:Y:S02]  /*72b0*/  F2FP.BF16.PACK_AB R9, R250, R157 ;  /* 0x0000009dfa09723e */ /* 0x008fe400000010ff */
[----:B------:R-:W-:Y:S02]  /*72c0*/  LOP3.LUT R0, R245, R252, RZ, 0x3c, !PT ;  /* 0x000000fcf5007212 */ /* 0x000fe400078e3cff */
[----:B------:R-:W-:-:S07]  /*72d0*/  LOP3.LUT R9, R3, R9, RZ, 0xc0, !PT ;  /* 0x0000000903097212 */ /* 0x000fce00078ec0ff */
[C---:B------:R-:W-:Y:S08]  /*72e0*/  HMMA.16816.F32.BF16 R176, R8.reuse, R124, R40 ;  /* 0x0000007c08b0723c */ /* 0x040ff00000041828 */
[C---:B-1----:R-:W-:Y:S07]  /*72f0*/  HMMA.16816.F32.BF16 R184, R8.reuse, R108, R56 ;  /* 0x0000006c08b8723c */ /* 0x042fee0000041838 */
[----:B------:R-:W-:Y:S01]  /*7300*/  IMAD.WIDE.U32 R56, R0, -0x2daee0ad, RZ ;  /* 0xd2511f5300387825 */ /* 0x000fe200078e00ff */
[----:B--2---:R-:W-:Y:S01]  /*7310*/  FMNMX.FTZ R0, R12, R2, !PT ;  /* 0x000000020c007209 */ /* 0x004fe20007810000 */
[----:B------:R-:W-:Y:S02]  /*7320*/  HMMA.16816.F32.BF16 R180, R8, R128, R20 ;  /* 0x0000008008b4723c */ /* 0x000fe40000041814 */
[----:B------:R-:W-:Y:S01]  /*7330*/  FMUL.FTZ R2, R104, c[0x0][0x23c] ;  /* 0x00008f0068027a20 */ /* 0x000fe20000410000 */
[----:B------:R-:W-:Y:S01]  /*7340*/  LOP3.LUT R3, R57, UR15, R106, 0x96, !PT ;  /* 0x0000000f39037c12 */ /* 0x000fe2000f8e966a */
[----:B------:R-:W1:Y:S01]  /*7350*/  SHFL.BFLY PT, R13, R0, 0x1, 0x1f ;  /* 0x0c201f00000d7f89 */ /* 0x000e6200000e0000 */
[----:B------:R-:W-:-:S02]  /*7360*/  IMAD.MOV.U32 R59, RZ, RZ, R137 ;  /* 0x000000ffff3b7224 */ /* 0x000fc400078e0089 */
[----:B------:R-:W-:Y:S01]  /*7370*/  FSEL R12, R2, RZ, P1 ;  /* 0x000000ff020c7208 */ /* 0x000fe20000800000 */
[----:B------:R-:W-:Y:S01]  /*7380*/  IMAD.WIDE.U32 R42, R3, -0x326172a9, RZ ;  /* 0xcd9e8d57032a7825 */ /* 0x000fe200078e00ff */
[----:B------:R-:W-:Y:S03]  /*7390*/  HMMA.16816.F32.BF16 R192, R8, R112, R68 ;  /* 0x0000007008c0723c */ /* 0x000fe60000041844 */
[----:B------:R-:W-:Y:S01]  /*73a0*/  IMAD.WIDE.U32 R2, R4, -0x2daee0ad, RZ ;  /* 0xd2511f5304027825 */ /* 0x000fe200078e00ff */
[----:B------:R-:W-:-:S03]  /*73b0*/  LOP3.LUT R6, R43, UR14, R64, 0x96, !PT ;  /* 0x0000000e2b067c12 */ /* 0x000fc6000f8e9640 */
[----:B------:R-:W-:Y:S01]  /*73c0*/  FFMA.FTZ R4, R136, c[0x0][0x23c], -R12 ;  /* 0x00008f0088047a23 */ /* 0x000fe2000001080c */
[----:B------:R-:W-:Y:S01]  /*73d0*/  LOP3.LUT R3, R3, UR13, R56, 0x96, !PT ;  /* 0x0000000d03037c12 */ /* 0x000fe2000f8e9638 */
[----:B------:R-:W-:Y:S01]  /*73e0*/  IMAD.WIDE.U32 R6, R6, -0x2daee0ad, RZ ;  /* 0xd2511f5306067825 */ /* 0x000fe200078e00ff */
[C---:B------:R-:W-:Y:S01]  /*73f0*/  HMMA.16816.F32.BF16 R188, R8.reuse, R120, R60 ;  /* 0x0000007808bc723c */ /* 0x040fe2000004183c */
[----:B------:R2:W-:Y:S02]  /*7400*/  MUFU.EX2 R58, R4 ;  /* 0x00000004003a7308 */ /* 0x0005e40000000800 */
[----:B------:R-:W-:Y:S01]  /*7410*/  IMAD.MOV.U32 R71, RZ, RZ, R158 ;  /* 0x000000ffff477224 */ /* 0x000fe200078e009e */
[----:B------:R-:W-:Y:S01]  /*7420*/  LOP3.LUT R2, R7, UR11, R2, 0x96, !PT ;  /* 0x0000000b07027c12 */ /* 0x000fe2000f8e9602 */
[----:B------:R-:W-:Y:S02]  /*7430*/  IMAD.MOV.U32 R70, RZ, RZ, R157 ;  /* 0x000000ffff467224 */ /* 0x000fe400078e009d */
[----:B------:R-:W-:Y:S01]  /*7440*/  IMAD.MOV.U32 R68, RZ, RZ, R156 ;  /* 0x000000ffff447224 */ /* 0x000fe200078e009c */
[----:B------:R-:W-:Y:S01]  /*7450*/  HMMA.16816.F32.BF16 R164, R8, R114, R28 ;  /* 0x0000007208a4723c */ /* 0x000fe2000004181c */
[----:B-1----:R-:W-:Y:S01]  /*7460*/  FMNMX.FTZ R103, R0, R13, !PT ;  /* 0x0000000d00677209 */ /* 0x002fe20007810000 */
[----:B------:R-:W-:-:S03]  /*7470*/  IMAD.WIDE.U32 R20, R2, -0x326172a9, RZ ;  /* 0xcd9e8d5702147825 */ /* 0x000fc600078e00ff */
[C---:B------:R-:W-:Y:S01]  /*7480*/  FSETP.NEU.FTZ.AND P1, PT, R103.reuse, -INF , PT ;  /* 0xff8000006700780b */ /* 0x040fe20003f3d000 */
[----:B------:R-:W-:Y:S02]  /*7490*/  FMUL.FTZ R0, R103, c[0x0][0x23c] ;  /* 0x00008f0067007a20 */ /* 0x000fe40000410000 */
[--C-:B------:R-:W-:Y:S01]  /*74a0*/  FFMA.FTZ R2, R132, c[0x0][0x23c], -R12.reuse ;  /* 0x00008f0084027a23 */ /* 0x100fe2000001080c */
[----:B------:R-:W-:Y:S01]  /*74b0*/  HMMA.16816.F32.BF16 R156, R8, R116, R48 ;  /* 0x00000074089c723c */ /* 0x000fe20000041830 */
[----:B--2---:R-:W-:Y:S01]  /*74c0*/  FFMA.FTZ R4, R134, c[0x0][0x23c], -R12 ;  /* 0x00008f0086047a23 */ /* 0x004fe2000001080c */
[----:B------:R-:W-:Y:S01]  /*74d0*/  FSEL R13, R0, RZ, P1 ;  /* 0x000000ff000d7208 */ /* 0x000fe20000800000 */
[----:B------:R-:W-:Y:S01]  /*74e0*/  MUFU.EX2 R100, R2 ;  /* 0x0000000200647308 */ /* 0x000fe20000000800 */
[----:B------:R-:W-:Y:S02]  /*74f0*/  IMAD.MOV.U32 R69, RZ, RZ, R154 ;  /* 0x000000ffff457224 */ /* 0x000fe400078e009a */
[----:B------:R-:W-:-:S02]  /*7500*/  IMAD.MOV.U32 R63, RZ, RZ, R153 ;  /* 0x000000ffff3f7224 */ /* 0x000fc400078e0099 */
[----:B------:R-:W-:Y:S01]  /*7510*/  IMAD.MOV.U32 R62, RZ, RZ, R152 ;  /* 0x000000ffff3e7224 */ /* 0x000fe200078e0098 */
[C---:B------:R-:W-:Y:S01]  /*7520*/  HMMA.16816.F32.BF16 R168, R8.reuse, R118, R52 ;  /* 0x0000007608a8723c */ /* 0x040fe20000041834 */
[----:B------:R-:W-:Y:S01]  /*7530*/  IMAD.MOV.U32 R61, RZ, RZ, R139 ;  /* 0x000000ffff3d7224 */ /* 0x000fe200078e008b */
[----:B------:R1:W2:Y:S01]  /*7540*/  MUFU.EX2 R17, R4 ;  /* 0x0000000400117308 */ /* 0x0002a20000000800 */
        /* <DEDUP_REMOVED lines=9> */
[----:B-1----:R-:W-:-:S04]  /*75e0*/  IMAD.WIDE.U32 R4, R3, -0x326172a9, RZ ;  /* 0xcd9e8d5703047825 */ /* 0x002fc800078e00ff */
[----:B------:R-:W-:Y:S01]  /*75f0*/  FFMA.FTZ R3, R133, c[0x0][0x23c], -R12 ;  /* 0x00008f0085037a23 */ /* 0x000fe2000001080c */
[----:B------:R-:W-:Y:S02]  /*7600*/  LOP3.LUT R4, R21, UR10, R4, 0x96, !PT ;  /* 0x0000000a15047c12 */ /* 0x000fe4000f8e9604 */
[----:B------:R-:W-:Y:S01]  /*7610*/  HMMA.16816.F32.BF16 R172, R8, R126, R32 ;  /* 0x0000007e08ac723c */ /* 0x000fe20000041820 */
[----:B------:R-:W-:Y:S01]  /*7620*/  LOP3.LUT R5, R5, UR12, R42, 0x96, !PT ;  /* 0x0000000c05057c12 */ /* 0x000fe2000f8e962a */
[----:B------:R1:W-:Y:S01]  /*7630*/  MUFU.EX2 R163, R3 ;  /* 0x0000000300a37308 */ /* 0x0003e20000000800 */
[----:B------:R-:W-:-:S04]  /*7640*/  IMAD.WIDE.U32 R18, R4, -0x2daee0ad, RZ ;  /* 0xd2511f5304127825 */ /* 0x000fc800078e00ff */
[----:B------:R-:W-:Y:S02]  /*7650*/  FFMA.FTZ R4, R160, c[0x0][0x23c], -R13 ;  /* 0x00008f00a0047a23 */ /* 0x000fe4000001080d */
[----:B--2---:R-:W-:Y:S02]  /*7660*/  IMAD.MOV.U32 R160, RZ, RZ, R17 ;  /* 0x000000ffffa07224 */ /* 0x004fe400078e0011 */
[----:B------:R2:W-:Y:S01]  /*7670*/  MUFU.EX2 R40, R4 ;  /* 0x0000000400287308 */ /* 0x0005e20000000800 */
[----:B-1----:R-:W-:-:S05]  /*7680*/  IMAD.WIDE.U32 R2, R5, -0x2daee0ad, RZ ;  /* 0xd2511f5305027825 */ /* 0x002fca00078e00ff */
[----:B------:R-:W-:Y:S02]  /*7690*/  LOP3.LUT R0, R3, UR9, R6, 0x96, !PT ;  /* 0x0000000903007c12 */ /* 0x000fe4000f8e9606 */
[----:B------:R-:W-:Y:S01]  /*76a0*/  LOP3.LUT R2, R19, UR7, R2, 0x96, !PT ;  /* 0x0000000713027c12 */ /* 0x000fe2000f8e9602 */
[----:B--2---:R-:W-:Y:S02]  /*76b0*/  FFMA.FTZ R4, R135, c[0x0][0x23c], -R13 ;  /* 0x00008f0087047a23 */ /* 0x004fe4000001080d */
[----:B------:R-:W-:Y:S01]  /*76c0*/  IMAD.WIDE.U32 R16, R0, -0x326172a9, RZ ;  /* 0xcd9e8d5700107825 */ /* 0x000fe200078e00ff */
[----:B------:R-:W-:Y:S01]  /*76d0*/  HMMA.16816.F32.BF16 R132, R8, R130, R24 ;  /* 0x000000820884723c */ /* 0x000fe20000041818 */
[----:B------:R1:W2:Y:S02]  /*76e0*/  MUFU.EX2 R5, R4 ;  /* 0x0000000400057308 */ /* 0x0002a40000000800 */
[----:B------:R-:W-:-:S05]  /*76f0*/  IMAD.WIDE.U32 R2, R2, -0x326172a9, RZ ;  /* 0xcd9e8d5702027825 */ /* 0x000fca00078e00ff */
[----:B------:R-:W-:Y:S02]  /*7700*/  LOP3.LUT R0, R3, UR17, R16, 0x96, !PT ;  /* 0x0000001103007c12 */ /* 0x000fe4000f8e9610 */
[C---:B------:R-:W-:Y:S02]  /*7710*/  LOP3.LUT R3, R2.reuse, 0xffff, RZ, 0xc0, !PT ;  /* 0x0000ffff02037812 */ /* 0x040fe400078ec0ff */
[----:B------:R-:W-:Y:S02]  /*7720*/  LOP3.LUT R10, R2, 0xff, RZ, 0xc0, !PT ;  /* 0x000000ff020a7812 */ /* 0x000fe400078ec0ff */
[----:B------:R-:W-:Y:S02]  /*7730*/  SHF.R.U32.HI R9, RZ, 0x18, R2 ;  /* 0x00000018ff097819 */ /* 0x000fe40000011602 */
[----:B------:R-:W-:Y:S01]  /*7740*/  SHF.R.U32.HI R6, RZ, 0x8, R3 ;  /* 0x00000008ff067819 */ /* 0x000fe20000011603 */
[----:B-1----:R-:W-:Y:S01]  /*7750*/  FFMA.FTZ R4, R147, c[0x0][0x23c], -R13 ;  /* 0x00008f0093047a23 */ /* 0x002fe2000001080d */
[----:B------:R-:W-:Y:S01]  /*7760*/  SHF.R.U32.HI R3, RZ, 0x10, R0 ;  /* 0x00000010ff037819 */ /* 0x000fe20000011600 */
[----:B--2---:R-:W-:Y:S01]  /*7770*/  IMAD.MOV.U32 R11, RZ, RZ, R5 ;  /* 0x000000ffff0b7224 */ /* 0x004fe200078e0005 */
[----:B------:R-:W-:Y:S01]  /*7780*/  SHF.R.U32.HI R5, RZ, 0x10, R2 ;  /* 0x00000010ff057819 */ /* 0x000fe20000011602 */
[----:B------:R1:W2:Y:S01]  /*7790*/  MUFU.EX2 R22, R4 ;  /* 0x0000000400167308 */ /* 0x0002a20000000800 */
[----:B------:R-:W-:-:S02]  /*77a0*/  LOP3.LUT R2, R0, 0xffff, RZ, 0xc0, !PT ;  /* 0x0000ffff00027812 */ /* 0x000fc400078ec0ff */
[----:B------:R-:W-:Y:S02]  /*77b0*/  SHF.R.U32.HI R7, RZ, 0x18, R0 ;  /* 0x00000018ff077819 */ /* 0x000fe40000011600 */
[----:B------:R-:W-:Y:S02]  /*77c0*/  LOP3.LUT R8, R0, 0xff, RZ, 0xc0, !PT ;  /* 0x000000ff00087812 */ /* 0x000fe400078ec0ff */
[----:B------:R-:W-:Y:S02]  /*77d0*/  PRMT R0, R10, 0x5410, R6 ;  /* 0x000054100a007816 */ /* 0x000fe40000000006 */
[----:B------:R-:W-:-:S03]  /*77e0*/  LOP3.LUT R5, R5, 0xff, RZ, 0xc0, !PT ;  /* 0x000000ff05057812 */ /* 0x000fc600078ec0ff */
[----:B------:R-:W-:Y:S01]  /*77f0*/  HSET2.LE.AND R0, R0, R243, PT ;  /* 0x000000f300007233 */ /* 0x000fe20003803000 */
[----:B-1----:R-:W-:Y:S02]  /*7800*/  FFMA.FTZ R4, R149, c[0x0][0x23c], -R13 ;  /* 0x00008f0095047a23 */ /* 0x002fe4000001080d */
[----:B------:R-:W-:Y:S02]  /*7810*/  IMAD.MOV.U32 R149, RZ, RZ, R58 ;  /* 0x000000ffff957224 */ /* 0x000fe400078e003a */
[----:B------:R1:W3:Y:S01]  /*7820*/  MUFU.EX2 R147, R4 ;  /* 0x0000000400937308 */ /* 0x0002e20000000800 */
[----:B------:R-:W-:Y:S01]  /*7830*/  IMAD.MOV.U32 R58, RZ, RZ, R68 ;  /* 0x000000ffff3a7224 */ /* 0x000fe200078e0044 */
[----:B-1----:R-:W-:Y:S02]  /*7840*/  SHF.R.U32.HI R4, RZ, 0x8, R2 ;  /* 0x00000008ff047819 */ /* 0x002fe40000011602 */
[----:B------:R-:W-:Y:S02]  /*7850*/  LOP3.LUT R2, R3, 0xff, RZ, 0xc0, !PT ;  /* 0x000000ff03027812 */ /* 0x000fe400078ec0ff */
[----:B------:R-:W-:-:S02]  /*7860*/  PRMT R4, R8, 0x5410, R4 ;  /* 0x0000541008047816 */ /* 0x000fc40000000004 */
[----:B------:R-:W-:Y:S02]  /*7870*/  PRMT R2, R2, 0x5410, R7 ;  /* 0x0000541002027816 */ /* 0x000fe40000000007 */
[----:B------:R-:W-:Y:S01]  /*7880*/  PRMT R3, R5, 0x5410, R9 ;  /* 0x0000541005037816 */ /* 0x000fe20000000009 */
[--C-:B------:R-:W-:Y:S01]  /*7890*/  HSET2.LE.AND R4, R4, R243.reuse, PT ;  /* 0x000000f304047233 */ /* 0x100fe20003803000 */
[----:B--2---:R-:W-:Y:S01]  /*78a0*/  F2FP.BF16.PACK_AB R7, R22, R11 ;  /* 0x0000000b1607723e */ /* 0x004fe200000010ff */
[--C-:B------:R-:W-:Y:S01]  /*78b0*/  HSET2.LE.AND R8, R2, R243.reuse, PT ;  /* 0x000000f302087233 */ /* 0x100fe20003803000 */
[----:B------:R-:W-:Y:S01]  /*78c0*/  F2FP.BF16.PACK_AB R2, R100, R163 ;  /* 0x000000a36402723e */ /* 0x000fe200000010ff */
[----:B------:R-:W-:Y:S01]  /*78d0*/  HSET2.LE.AND R3, R3, R243, PT ;  /* 0x000000f303037233 */ /* 0x000fe20003803000 */
[----:B------:R-:W-:Y:S02]  /*78e0*/  F2FP.BF16.PACK_AB R5, R160, R149 ;  /* 0x00000095a005723e */ /* 0x000fe400000010ff */
[----:B------:R-:W-:-:S02]  /*78f0*/  LOP3.LUT R6, R0, R2, RZ, 0xc0, !PT ;  /* 0x0000000200067212 */ /* 0x000fc400078ec0ff */
[----:B------:R-:W-:Y:S02]  /*7900*/  LOP3.LUT R2, R17, UR8, R20, 0x96, !PT ;  /* 0x0000000811027c12 */ /* 0x000fe4000f8e9614 */
[----:B---3--:R-:W-:Y:S02]  /*7910*/  F2FP.BF16.PACK_AB R9, R147, R40 ;  /* 0x000000289309723e */ /* 0x008fe400000010ff */
[----:B------:R-:W-:Y:S01]  /*7920*/  LOP3.LUT R7, R3, R7, RZ, 0xc0, !PT ;  /* 0x0000000703077212 */ /* 0x000fe200078ec0ff */
[----:B------:R-:W-:Y:S01]  /*7930*/  IMAD.WIDE.U32 R2, R2, -0x2daee0ad, RZ ;  /* 0xd2511f5302027825 */ /* 0x000fe200078e00ff */
[----:B------:R-:W-:Y:S02]  /*7940*/  LOP3.LUT R4, R4, R5, RZ, 0xc0, !PT ;  /* 0x0000000504047212 */ /* 0x000fe400078ec0ff */
[----:B------:R-:W-:Y:S02]  /*7950*/  LOP3.LUT R5, R8, R9, RZ, 0xc0, !PT ;  /* 0x0000000908057212 */ /* 0x000fe400078ec0ff */
[----:B------:R-:W-:-:S02]  /*7960*/  LOP3.LUT R0, R3, UR18, R18, 0x96, !PT ;  /* 0x0000001203007c12 */ /* 0x000fc4000f8e9612 */
[C---:B------:R-:W-:Y:S02]  /*7970*/  LOP3.LUT R3, R2.reuse, 0xffff, RZ, 0xc0, !PT ;  /* 0x0000ffff02037812 */ /* 0x040fe400078ec0ff */
[----:B------:R-:W-:Y:S01]  /*7980*/  LOP3.LUT R10, R2, 0xff, RZ, 0xc0, !PT ;  /* 0x000000ff020a7812 */ /* 0x000fe200078ec0ff */
[C---:B------:R-:W-:Y:S01]  /*7990*/  HMMA.16816.F32.BF16 R36, R4.reuse, R72, RZ ;  /* 0x000000480424723c */ /* 0x040fe200000418ff */
[--C-:B------:R-:W-:Y:S02]  /*79a0*/  SHF.R.U32.HI R9, RZ, 0x10, R2.reuse ;  /* 0x00000010ff097819 */ /* 0x100fe40000011602 */
[----:B------:R-:W-:Y:S01]  /*79b0*/  SHF.R.U32.HI R8, RZ, 0x18, R2 ;  /* 0x00000018ff087819 */ /* 0x000fe20000011602 */
[----:B------:R-:W-:Y:S01]  /*79c0*/  FFMA.FTZ R2, R162, c[0x0][0x23c], -R12 ;  /* 0x00008f00a2027a23 */ /* 0x000fe2000001080c */
[----:B------:R-:W-:Y:S02]  /*79d0*/  SHF.R.U32.HI R3, RZ, 0x8, R3 ;  /* 0x00000008ff037819 */ /* 0x000fe40000011603 */
[----:B------:R-:W-:Y:S01]  /*79e0*/  IMAD.MOV.U32 R72, RZ, RZ, R22 ;  /* 0x000000ffff487224 */ /* 0x000fe200078e0016 */
[----:B------:R-:W-:Y:S01]  /*79f0*/  HMMA.16816.F32.BF16 R32, R4, R76, RZ ;  /* 0x0000004c0420723c */ /* 0x000fe200000418ff */
[----:B------:R-:W-:-:S06]  /*7a00*/  IMAD.MOV.U32 R73, RZ, RZ, R69 ;  /* 0x000000ffff497224 */ /* 0x000fcc00078e0045 */
[----:B------:R-:W-:Y:S01]  /*7a10*/  IMAD.MOV.U32 R76, RZ, RZ, R70 ;  /* 0x000000ffff4c7224 */ /* 0x000fe200078e0046 */
[----:B------:R-:W-:Y:S01]  /*7a20*/  HMMA.16816.F32.BF16 R28, R4, R84, RZ ;  /* 0x00000054041c723c */ /* 0x000fe200000418ff */
[----:B------:R-:W-:-:S06]  /*7a30*/  IMAD.MOV.U32 R77, RZ, RZ, R71 ;  /* 0x000000ffff4d7224 */ /* 0x000fcc00078e0047 */
[----:B------:R-:W-:Y:S01]  /*7a40*/  IMAD.MOV.U32 R84, RZ, RZ, R251 ;  /* 0x000000ffff547224 */ /* 0x000fe200078e00fb */
[----:B------:R-:W-:Y:S01]  /*7a50*/  HMMA.16816.F32.BF16 R16, R4, R96, RZ ;  /* 0x000000600410723c */ /* 0x000fe200000418ff */
[----:B------:R1:W-:Y:S01]  /*7a60*/  MUFU.EX2 R251, R2 ;  /* 0x0000000200fb7308 */ /* 0x0003e20000000800 */
[----:B------:R-:W-:-:S05]  /*7a70*/  IMAD.MOV.U32 R85, RZ, RZ, R40 ;  /* 0x000000ffff557224 */ /* 0x000fca00078e0028 */
[----:B------:R-:W-:Y:S01]  /*7a80*/  IMAD.MOV.U32 R97, RZ, RZ, R72 ;  /* 0x000000ffff617224 */ /* 0x000fe200078e0048 */
[----:B------:R-:W-:Y:S01]  /*7a90*/  HMMA.16816.F32.BF16 R44, R4, R74, RZ ;  /* 0x0000004a042c723c */ /* 0x000fe200000418ff */
[----:B------:R-:W-:-:S07]  /*7aa0*/  IMAD.MOV.U32 R96, RZ, RZ, R73 ;  /* 0x000000ffff607224 */ /* 0x000fce00078e0049 */
[----:B------:R-:W-:Y:S01]  /*7ab0*/  HMMA.16816.F32.BF16 R72, R4, R98, RZ ;  /* 0x000000620448723c */ /* 0x000fe200000418ff */
[----:B-1----:R-:W-:-:S06]  /*7ac0*/  FFMA.FTZ R2, R151, c[0x0][0x23c], -R12 ;  /* 0x00008f0097027a23 */ /* 0x002fcc000001080c */
[----:B------:R-:W-:Y:S01]  /*7ad0*/  IMAD.MOV.U32 R99, RZ, RZ, R76 ;  /* 0x000000ffff637224 */ /* 0x000fe200078e004c */
[----:B------:R-:W-:Y:S01]  /*7ae0*/  HMMA.16816.F32.BF16 R48, R4, R78, RZ ;  /* 0x0000004e0430723c */ /* 0x000fe200000418ff */
[----:B------:R1:W2:Y:S01]  /*7af0*/  MUFU.EX2 R76, R2 ;  /* 0x00000002004c7308 */ /* 0x0002a20000000800 */
[----:B------:R-:W-:Y:S02]  /*7b00*/  IMAD.MOV.U32 R98, RZ, RZ, R77 ;  /* 0x000000ffff627224 */ /* 0x000fe400078e004d */
[----:B------:R-:W-:-:S03]  /*7b10*/  IMAD.MOV.U32 R77, RZ, RZ, R11 ;  /* 0x000000ffff4d7224 */ /* 0x000fc600078e000b */
[----:B------:R-:W-:Y:S01]  /*7b20*/  IMAD.MOV.U32 R78, RZ, RZ, R65 ;  /* 0x000000ffff4e7224 */ /* 0x000fe200078e0041 */
[----:B------:R-:W-:Y:S01]  /*7b30*/  HMMA.16816.F32.BF16 R52, R4, R86, RZ ;  /* 0x000000560434723c */ /* 0x000fe200000418ff */
[----:B------:R-:W-:-:S07]  /*7b40*/  IMAD.MOV.U32 R79, RZ, RZ, R64 ;  /* 0x000000ffff4f7224 */ /* 0x000fce00078e0040 */
[C---:B------:R-:W-:Y:S01]  /*7b50*/  HMMA.16816.F32.BF16 R24, R4.reuse, R80, RZ ;  /* 0x000000500418723c */ /* 0x040fe200000418ff */
[----:B-1----:R-:W-:Y:S02]  /*7b60*/  FFMA.FTZ R2, R148, c[0x0][0x23c], -R12 ;  /* 0x00008f0094027a23 */ /* 0x002fe4000001080c */
[----:B--2---:R-:W-:Y:S02]  /*7b70*/  IMAD.MOV.U32 R93, RZ, RZ, R76 ;  /* 0x000000ffff5d7224 */ /* 0x004fe400078e004c */
[----:B------:R1:W-:Y:S03]  /*7b80*/  MUFU.EX2 R65, R2 ;  /* 0x0000000200417308 */ /* 0x0003e60000000800 */
[C---:B------:R-:W-:Y:S08]  /*7b90*/  HMMA.16816.F32.BF16 R60, R4.reuse, R82, RZ ;  /* 0x00000052043c723c */ /* 0x040ff000000418ff */
[----:B------:R-:W-:Y:S01]  /*7ba0*/  HMMA.16816.F32.BF16 R20, R4, R88, RZ ;  /* 0x000000580414723c */ /* 0x000fe200000418ff */
[----:B-1----:R-:W-:Y:S01]  /*7bb0*/  LOP3.LUT R2, R9, 0xff, RZ, 0xc0, !PT ;  /* 0x000000ff09027812 */ /* 0x002fe200078ec0ff */
[----:B------:R-:W-:-:S06]  /*7bc0*/  IMAD.MOV.U32 R9, RZ, RZ, R41 ;  /* 0x000000ffff097224 */ /* 0x000fcc00078e0029 */
[----:B------:R-:W-:Y:S01]  /*7bd0*/  HMMA.16816.F32.BF16 R68, R4, R90, RZ ;  /* 0x0000005a0444723c */ /* 0x000fe200000418ff */
[----:B------:R-:W-:-:S06]  /*7be0*/  IMAD.MOV.U32 R41, RZ, RZ, R249 ;  /* 0x000000ffff297224 */ /* 0x000fcc00078e00f9 */
[----:B------:R-:W-:Y:S01]  /*7bf0*/  PRMT R6, R10, 0x5410, R3 ;  /* 0x000054100a067816 */ /* 0x000fe20000000003 */
[----:B------:R-:W-:Y:S01]  /*7c00*/  FFMA.FTZ R3, R146, c[0x0][0x23c], -R13 ;  /* 0x00008f0092037a23 */ /* 0x000fe2000001080d */
[----:B------:R-:W-:Y:S01]  /*7c10*/  PRMT R7, R2, 0x5410, R8 ;  /* 0x0000541002077816 */ /* 0x000fe20000000008 */
[----:B------:R-:W-:Y:S01]  /*7c20*/  FFMA.FTZ R4, R144, c[0x0][0x23c], -R12 ;  /* 0x00008f0090047a23 */ /* 0x000fe2000001080c */
[----:B------:R-:W-:Y:S01]  /*7c30*/  LOP3.LUT R2, R0, 0xffff, RZ, 0xc0, !PT ;  /* 0x0000ffff00027812 */ /* 0x000fe200078ec0ff */
[----:B------:R1:W-:Y:S01]  /*7c40*/  MUFU.EX2 R64, R3 ;  /* 0x0000000300407308 */ /* 0x0003e20000000800 */
[----:B------:R-:W-:-:S04]  /*7c50*/  IMAD.MOV.U32 R10, RZ, RZ, R250 ;  /* 0x000000ffff0a7224 */ /* 0x000fc800078e00fa */
[----:B------:R-:W-:Y:S02]  /*7c60*/  IMAD.MOV.U32 R95, RZ, RZ, R10 ;  /* 0x000000ffff5f7224 */ /* 0x000fe400078e000a */
[----:B------:R-:W-:Y:S01]  /*7c70*/  FFMA.FTZ R10, R198, c[0x0][0x23c], -R15 ;  /* 0x00008f00c60a7a23 */ /* 0x000fe2000001080f */
[----:B------:R2:W3:Y:S01]  /*7c80*/  MUFU.EX2 R40, R4 ;  /* 0x0000000400287308 */ /* 0x0004e20000000800 */
[----:B-1----:R-:W-:Y:S02]  /*7c90*/  SHF.R.U32.HI R3, RZ, 0x8, R2 ;  /* 0x00000008ff037819 */ /* 0x002fe40000011602 */
[----:B------:R-:W-:-:S04]  /*7ca0*/  LOP3.LUT R2, R0, 0xff, RZ, 0xc0, !PT ;  /* 0x000000ff00027812 */ /* 0x000fc800078ec0ff */
[----:B------:R-:W-:Y:S01]  /*7cb0*/  PRMT R8, R2, 0x5410, R3 ;  /* 0x0000541002087816 */ /* 0x000fe20000000003 */
[--C-:B--2---:R-:W-:Y:S01]  /*7cc0*/  FFMA.FTZ R4, R145, c[0x0][0x23c], -R13.reuse ;  /* 0x00008f0091047a23 */ /* 0x104fe2000001080d */
[--C-:B------:R-:W-:Y:S02]  /*7cd0*/  SHF.R.U32.HI R2, RZ, 0x10, R0.reuse ;  /* 0x00000010ff027819 */ /* 0x100fe40000011600 */
[----:B------:R-:W-:Y:S01]  /*7ce0*/  SHF.R.U32.HI R3, RZ, 0x18, R0 ;  /* 0x00000018ff037819 */ /* 0x000fe20000011600 */
[----:B------:R-:W1:Y:S01]  /*7cf0*/  MUFU.EX2 R11, R4 ;  /* 0x00000004000b7308 */ /* 0x000e620000000800 */
[----:B------:R-:W-:Y:S01]  /*7d00*/  LOP3.LUT R0, R2, 0xff, RZ, 0xc0, !PT ;  /* 0x000000ff02007812 */ /* 0x000fe200078ec0ff */
[----:B------:R-:W-:-:S03]  /*7d10*/  FFMA.FTZ R2, R161, c[0x0][0x23c], -R13 ;  /* 0x00008f00a1027a23 */ /* 0x000fc6000001080d */
[----:B------:R-:W-:Y:S01]  /*7d20*/  PRMT R5, R0, 0x5410, R3 ;  /* 0x0000541000057816 */ /* 0x000fe20000000003 */
[----:B------:R-:W-:Y:S01]  /*7d30*/  FFMA.FTZ R3, R150, c[0x0][0x23c], -R13 ;  /* 0x00008f0096037a23 */ /* 0x000fe2000001080d */
[----:B------:R-:W-:Y:S01]  /*7d40*/  HSET2.LE.AND R0, R6, R243, PT ;  /* 0x000000f306007233 */ /* 0x000fe20003803000 */
[----:B------:R3:W-:Y:S08]  /*7d50*/  MUFU.EX2 R250, R2 ;  /* 0x0000000200fa7308 */ /* 0x0007f00000000800 */
[----:B------:R2:W4:Y:S01]  /*7d60*/  MUFU.EX2 R249, R3 ;  /* 0x0000000300f97308 */ /* 0x0005220000000800 */
[----:B---3--:R-:W-:-:S04]  /*7d70*/  F2FP.BF16.PACK_AB R2, R40, R65 ;  /* 0x000000412802723e */ /* 0x008fc800000010ff */
[----:B------:R-:W-:Y:S01]  /*7d80*/  LOP3.LUT R6, R0, R2, RZ, 0xc0, !PT ;  /* 0x0000000200067212 */ /* 0x000fe200078ec0ff */
[----:B------:R-:W-:Y:S01]  /*7d90*/  HSET2.LE.AND R0, R7, R243, PT ;  /* 0x000000f307007233 */ /* 0x000fe20003803000 */
[----:B-1----:R-:W-:Y:S01]  /*7da0*/  F2FP.BF16.PACK_AB R2, R11, R64 ;  /* 0x000000400b02723e */ /* 0x002fe200000010ff */
[----:B--2---:R-:W-:-:S03]  /*7db0*/  IMAD.MOV.U32 R3, RZ, RZ, R84 ;  /* 0x000000ffff037224 */ /* 0x004fc600078e0054 */
[----:B------:R-:W-:Y:S01]  /*7dc0*/  LOP3.LUT R7, R0, R2, RZ, 0xc0, !PT ;  /* 0x0000000200077212 */ /* 0x000fe200078ec0ff */
[----:B------:R-:W-:Y:S01]  /*7dd0*/  HSET2.LE.AND R0, R8, R243, PT ;  /* 0x000000f308007233 */ /* 0x000fe20003803000 */
[----:B------:R-:W-:Y:S01]  /*7de0*/  F2FP.BF16.PACK_AB R2, R76, R251 ;  /* 0x000000fb4c02723e */ /* 0x000fe200000010ff */
[----:B------:R-:W-:-:S03]  /*7df0*/  IMAD.MOV.U32 R8, RZ, RZ, R85 ;  /* 0x000000ffff087224 */ /* 0x000fc600078e0055 */
[----:B------:R-:W-:Y:S01]  /*7e00*/  LOP3.LUT R4, R0, R2, RZ, 0xc0, !PT ;  /* 0x0000000200047212 */ /* 0x000fe200078ec0ff */
[----:B------:R-:W-:Y:S01]  /*7e10*/  HSET2.LE.AND R0, R5, R243, PT ;  /* 0x000000f305007233 */ /* 0x000fe20003803000 */
[----:B----4-:R-:W-:-:S04]  /*7e20*/  F2FP.BF16.PACK_AB R2, R249, R250 ;  /* 0x000000faf902723e */ /* 0x010fc800000010ff */
[----:B------:R-:W-:Y:S01]  /*7e30*/  LOP3.LUT R5, R0, R2, RZ, 0xc0, !PT ;  /* 0x0000000200057212 */ /* 0x000fe200078ec0ff */
[----:B------:R-:W-:Y:S02]  /*7e40*/  IMAD.U32 R0, RZ, RZ, UR4 ;  /* 0x00000004ff007e24 */ /* 0x000fe4000f8e00ff */
[----:B------:R-:W-:-:S03]  /*7e50*/  IMAD.MOV.U32 R2, RZ, RZ, R160 ;  /* 0x000000ffff027224 */ /* 0x000fc600078e00a0 */
[----:B------:R-:W-:Y:S01]  /*7e60*/  LOP3.LUT R0, R107, UR33, R0, 0x96, !PT ;  /* 0x000000216b007c12 */ /* 0x000fe2000f8e9600 */
[C---:B------:R-:W-:Y:S01]  /*7e70*/  HMMA.16816.F32.BF16 R80, R4.reuse, R120, R32 ;  /* 0x000000780450723c */ /* 0x040fe20000041820 */
[----:B------:R-:W-:Y:S01]  /*7e80*/  IMAD.MOV.U32 R107, RZ, RZ, R79 ;  /* 0x000000ffff6b7224 */ /* 0x000fe200078e004f */
[----:B------:R-:W-:Y:S05]  /*7e90*/  LDSM.16.MT88.4 R32, [R214+0xa800] ;  /* 0x00a80000d620783b */ /* 0x000fea0000004200 */
[----:B------:R-:W-:Y:S01]  /*7ea0*/  IMAD.MOV.U32 R120, RZ, RZ, R163 ;  /* 0x000000ffff787224 */ /* 0x000fe200078e00a3 */
[C---:B------:R-:W-:Y:S01]  /*7eb0*/  HMMA.16816.F32.BF16 R84, R4.reuse, R112, R36 ;  /* 0x000000700454723c */ /* 0x040fe20000041824 */
[----:B------:R-:W-:Y:S01]  /*7ec0*/  IMAD.MOV.U32 R121, RZ, RZ, R147 ;  /* 0x000000ffff797224 */ /* 0x000fe200078e0093 */
[----:B------:R-:W-:Y:S06]  /*7ed0*/  LDSM.16.MT88.4 R36, [R212+0xb800] ;  /* 0x00b80000d424783b */ /* 0x000fec0000004200 */
[C---:B------:R-:W-:Y:S01]  /*7ee0*/  HMMA.16816.F32.BF16 R160, R4.reuse, R116, R24 ;  /* 0x0000007404a0723c */ /* 0x040fe20000041818 */
[----:B------:R-:W-:Y:S06]  /*7ef0*/  LDSM.16.MT88.4 R24, [R214+0x9800] ;  /* 0x00980000d618783b */ /* 0x000fec0000004200 */
[----:B------:R-:W-:Y:S01]  /*7f00*/  IMAD.MOV.U32 R117, RZ, RZ, R149 ;  /* 0x000000ffff757224 */ /* 0x000fe200078e0095 */
[----:B------:R-:W-:Y:S01]  /*7f10*/  HMMA.16816.F32.BF16 R112, R4, R114, R44 ;  /* 0x000000720470723c */ /* 0x000fe2000004182c */
[----:B------:R-:W-:-:S06]  /*7f20*/  IMAD.MOV.U32 R116, RZ, RZ, R8 ;  /* 0x000000ffff747224 */ /* 0x000fcc00078e0008 */
[----:B------:R-:W-:Y:S01]  /*7f30*/  IMAD.MOV.U32 R45, RZ, RZ, R9 ;  /* 0x000000ffff2d7224 */ /* 0x000fe200078e0009 */
[----:B------:R-:W-:Y:S01]  /*7f40*/  HMMA.16816.F32.BF16 R148, R4, R128, R16 ;  /* 0x000000800494723c */ /* 0x000fe20000041810 */
[----:B------:R-:W-:-:S06]  /*7f50*/  IMAD.MOV.U32 R44, RZ, RZ, R78 ;  /* 0x000000ffff2c7224 */ /* 0x000fcc00078e004e */
[----:B------:R-:W-:Y:S01]  /*7f60*/  IMAD.WIDE.U32 R18, R0, -0x326172a9, RZ ;  /* 0xcd9e8d5700127825 */ /* 0x000fe200078e00ff */
[C---:B------:R-:W-:Y:S01]  /*7f70*/  HMMA.16816.F32.BF16 R88, R4.reuse, R124, R20 ;  /* 0x0000007c0458723c */ /* 0x040fe20000041814 */
[----:B------:R-:W-:Y:S02]  /*7f80*/  LDSM.16.MT88.4 R20, [R212+0xa800] ;  /* 0x00a80000d414783b */ /* 0x000fe40000004200 */
[----:B------:R-:W-:Y:S01]  /*7f90*/  IMAD.MOV.U32 R129, RZ, RZ, R2 ;  /* 0x000000ffff817224 */ /* 0x000fe200078e0002 */
[----:B------:R-:W-:Y:S01]  /*7fa0*/  LOP3.LUT R0, R19, UR16, R94, 0x96, !PT ;  /* 0x0000001013007c12 */ /* 0x000fe2000f8e965e */
[----:B------:R-:W-:Y:S01]  /*7fb0*/  IMAD.MOV.U32 R128, RZ, RZ, R3 ;  /* 0x000000ffff807224 */ /* 0x000fe200078e0003 */
[----:B------:R-:W-:Y:S01]  /*7fc0*/  LOP3.LUT R2, R67, UR14, R18, 0x96, !PT ;  /* 0x0000000e43027c12 */ /* 0x000fe2000f8e9612 */
[----:B------:R-:W-:Y:S01]  /*7fd0*/  IMAD.MOV.U32 R94, RZ, RZ, R77 ;  /* 0x000000ffff5e7224 */ /* 0x000fe200078e004d */
[----:B------:R-:W-:Y:S01]  /*7fe0*/  HMMA.16816.F32.BF16 R144, R4, R108, R28 ;  /* 0x0000006c0490723c */ /* 0x000fe2000004181c */
[----:B------:R-:W-:Y:S01]  /*7ff0*/  IMAD.WIDE.U32 R8, R0, -0x2daee0ad, RZ ;  /* 0xd2511f5300087825 */ /* 0x000fe200078e00ff */
[----:B------:R-:W1:Y:S03]  /*8000*/  LDSM.16.MT88.4 R28, [R212+0x9800] ;  /* 0x00980000d41c783b */ /* 0x000e660000004200 */
[----:B------:R-:W-:Y:S01]  /*8010*/  IMAD.WIDE.U32 R2, R2, -0x2daee0ad, RZ ;  /* 0xd2511f5302027825 */ /* 0x000fe200078e00ff */
[----:B------:R-:W-:-:S02]  /*8020*/  LOP3.LUT R9, R9, UR13, R92, 0x96, !PT ;  /* 0x0000000d09097c12 */ /* 0x000fc4000f8e965c */
[----:B------:R-:W-:Y:S01]  /*8030*/  HMMA.16816.F32.BF16 R76, R4, R122, R48 ;  /* 0x0000007a044c723c */ /* 0x000fe20000041830 */
        /* <DEDUP_REMOVED lines=10> */
[C---:B------:R-:W-:Y:S03]  /*80e0*/  HMMA.16816.F32.BF16 R68, R4.reuse, R126, R68 ;  /* 0x0000007e0444723c */ /* 0x040fe60000041844 */
[----:B------:R-:W-:Y:S01]  /*80f0*/  FFMA.FTZ R0, R142, c[0x0][0x23c], -R15 ;  /* 0x00008f008e007a23 */ /* 0x000fe2000001080f */
[----:B------:R-:W-:Y:S01]  /*8100*/  LOP3.LUT R3, R49, UR7, R8, 0x96, !PT ;  /* 0x0000000731037c12 */ /* 0x000fe2000f8e9608 */
[----:B------:R-:W-:Y:S01]  /*8110*/  IMAD.MOV.U32 R122, RZ, RZ, R247 ;  /* 0x000000ffff7a7224 */ /* 0x000fe200078e00f7 */
[----:B------:R-:W-:Y:S01]  /*8120*/  LOP3.LUT R8, R9, UR9, R2, 0x96, !PT ;  /* 0x0000000909087c12 */ /* 0x000fe2000f8e9602 */
[----:B------:R-:W-:Y:S01]  /*8130*/  FFMA.FTZ R9, R141, c[0x0][0x23c], -R15 ;  /* 0x00008f008d097a23 */ /* 0x000fe2000001080f */
[----:B------:R2:W-:Y:S01]  /*8140*/  MUFU.EX2 R247, R0 ;  /* 0x0000000000f77308 */ /* 0x0005e20000000800 */
[----:B------:R-:W-:Y:S01]  /*8150*/  IMAD.WIDE.U32 R2, R3, -0x326172a9, RZ ;  /* 0xcd9e8d5703027825 */ /* 0x000fe200078e00ff */
[----:B------:R-:W-:Y:S03]  /*8160*/  HMMA.16816.F32.BF16 R72, R4, R130, R72 ;  /* 0x000000820448723c */ /* 0x000fe60000041848 */
[----:B------:R-:W-:Y:S01]  /*8170*/  IMAD.WIDE.U32 R40, R8, -0x326172a9, RZ ;  /* 0xcd9e8d5708287825 */ /* 0x000fe200078e00ff */
[----:B------:R-:W-:-:S03]  /*8180*/  SHF.R.U32.HI R16, RZ, 0x18, R2 ;  /* 0x00000018ff107819 */ /* 0x000fc60000011602 */
[----:B------:R-:W-:Y:S02]  /*8190*/  IMAD.MOV.U32 R47, RZ, RZ, R246 ;  /* 0x000000ffff2f7224 */ /* 0x000fe400078e00f6 */
[----:B------:R-:W-:Y:S01]  /*81a0*/  IMAD.MOV.U32 R124, RZ, RZ, R11 ;  /* 0x000000ffff7c7224 */ /* 0x000fe200078e000b */
[----:B------:R3:W-:Y:S01]  /*81b0*/  MUFU.EX2 R246, R9 ;  /* 0x0000000900f67308 */ /* 0x0007e20000000800 */
[----:B------:R-:W-:Y:S01]  /*81c0*/  SHF.R.U32.HI R11, RZ, 0x10, R2 ;  /* 0x00000010ff0b7819 */ /* 0x000fe20000011602 */
[----:B------:R-:W-:Y:S01]  /*81d0*/  FFMA.FTZ R8, R140, c[0x0][0x23c], -R15 ;  /* 0x00008f008c087a23 */ /* 0x000fe2000001080f */
[----:B--2---:R-:W-:Y:S01]  /*81e0*/  LOP3.LUT R0, R2, 0xffff, RZ, 0xc0, !PT ;  /* 0x0000ffff02007812 */ /* 0x004fe200078ec0ff */
[----:B------:R-:W-:Y:S02]  /*81f0*/  IMAD.MOV.U32 R123, RZ, RZ, R248 ;  /* 0x000000ffff7b7224 */ /* 0x000fe400078e00f8 */
[----:B------:R-:W-:Y:S01]  /*8200*/  IMAD.MOV.U32 R92, RZ, RZ, R65 ;  /* 0x000000ffff5c7224 */ /* 0x000fe200078e0041 */
[----:B------:R-:W-:Y:S01]  /*8210*/  SHF.R.U32.HI R0, RZ, 0x8, R0 ;  /* 0x00000008ff007819 */ /* 0x000fe20000011600 */
[----:B------:R2:W-:Y:S01]  /*8220*/  MUFU.EX2 R245, R8 ;  /* 0x0000000800f57308 */ /* 0x0005e20000000800 */
[----:B------:R-:W-:-:S02]  /*8230*/  IMAD.MOV.U32 R51, RZ, RZ, R64 ;  /* 0x000000ffff337224 */ /* 0x000fc400078e0040 */
[----:B------:R-:W-:Y:S01]  /*8240*/  HMMA.16816.F32.BF16 R64, R4, R110, R52 ;  /* 0x0000006e0440723c */ /* 0x000fe20000041834 */
[----:B------:R-:W4:Y:S01]  /*8250*/  LDSM.16.MT88.4 R52, [R214+0xb800] ;  /* 0x00b80000d634783b */ /* 0x000f220000004200 */
[----:B------:R-:W-:Y:S01]  /*8260*/  IMAD.MOV.U32 R49, RZ, RZ, R99 ;  /* 0x000000ffff317224 */ /* 0x000fe200078e0063 */
[----:B---3--:R-:W-:Y:S02]  /*8270*/  LOP3.LUT R9, R2, 0xff, RZ, 0xc0, !PT ;  /* 0x000000ff02097812 */ /* 0x008fe400078ec0ff */
[----:B------:R3:W5:Y:S01]  /*8280*/  MUFU.EX2 R248, R10 ;  /* 0x0000000a00f87308 */ /* 0x0007620000000800 */
[----:B------:R-:W-:Y:S01]  /*8290*/  LOP3.LUT R2, R3, UR17, R40, 0x96, !PT ;  /* 0x0000001103027c12 */ /* 0x000fe2000f8e9628 */
[----:B------:R-:W-:Y:S01]  /*82a0*/  IMAD.MOV.U32 R119, RZ, RZ, R59 ;  /* 0x000000ffff777224 */ /* 0x000fe200078e003b */
[----:B------:R-:W-:Y:S01]  /*82b0*/  PRMT R17, R9, 0x5410, R0 ;  /* 0x0000541009117816 */ /* 0x000fe20000000000 */
[----:B------:R-:W-:Y:S01]  /*82c0*/  FFMA.FTZ R0, R199, c[0x0][0x23c], -R14 ;  /* 0x00008f00c7007a23 */ /* 0x000fe2000001080e */
[----:B------:R-:W-:-:S02]  /*82d0*/  LOP3.LUT R3, R2, 0xffff, RZ, 0xc0, !PT ;  /* 0x0000ffff02037812 */ /* 0x000fc400078ec0ff */
[--C-:B------:R-:W-:Y:S01]  /*82e0*/  SHF.R.U32.HI R9, RZ, 0x18, R2.reuse ;  /* 0x00000018ff097819 */ /* 0x100fe20000011602 */
[----:B------:R1:W-:Y:S01]  /*82f0*/  MUFU.EX2 R199, R0 ;  /* 0x0000000000c77308 */ /* 0x0003e20000000800 */
[----:B--2---:R-:W-:Y:S02]  /*8300*/  SHF.R.U32.HI R8, RZ, 0x10, R2 ;  /* 0x00000010ff087819 */ /* 0x004fe40000011602 */
[----:B---3--:R-:W-:Y:S02]  /*8310*/  LOP3.LUT R10, R2, 0xff, RZ, 0xc0, !PT ;  /* 0x000000ff020a7812 */ /* 0x008fe400078ec0ff */
[----:B------:R-:W-:Y:S02]  /*8320*/  SHF.R.U32.HI R2, RZ, 0x8, R3 ;  /* 0x00000008ff027819 */ /* 0x000fe40000011603 */
[----:B------:R-:W-:Y:S01]  /*8330*/  LOP3.LUT R3, R8, 0xff, RZ, 0xc0, !PT ;  /* 0x000000ff08037812 */ /* 0x000fe200078ec0ff */
[----:B------:R-:W-:Y:S01]  /*8340*/  FFMA.FTZ R8, R197, c[0x0][0x23c], -R14 ;  /* 0x00008f00c5087a23 */ /* 0x000fe2000001080e */
[----:B-1----:R-:W-:-:S03]  /*8350*/  LOP3.LUT R0, R11, 0xff, RZ, 0xc0, !PT ;  /* 0x000000ff0b007812 */ /* 0x002fc600078ec0ff */
[----:B------:R1:W2:Y:S01]  /*8360*/  MUFU.EX2 R198, R8 ;  /* 0x0000000800c67308 */ /* 0x0002a20000000800 */
[----:B------:R-:W-:Y:S02]  /*8370*/  PRMT R11, R0, 0x5410, R16 ;  /* 0x00005410000b7816 */ /* 0x000fe40000000010 */
[----:B------:R-:W-:Y:S01]  /*8380*/  PRMT R0, R10, 0x5410, R2 ;  /* 0x000054100a007816 */ /* 0x000fe20000000002 */
[--C-:B------:R-:W-:Y:S02]  /*8390*/  FFMA.FTZ R2, R196, c[0x0][0x23c], -R14.reuse ;  /* 0x00008f00c4027a23 */ /* 0x100fe4000001080e */
[--C-:B------:R-:W-:Y:S02]  /*83a0*/  FFMA.FTZ R10, R205, c[0x0][0x23c], -R14.reuse ;  /* 0x00008f00cd0a7a23 */ /* 0x100fe4000001080e */
[----:B------:R-:W-:Y:S01]  /*83b0*/  HSET2.LE.AND R0, R0, R243, PT ;  /* 0x000000f300007233 */ /* 0x000fe20003803000 */
[----:B------:R5:W-:Y:S01]  /*83c0*/  MUFU.EX2 R196, R2 ;  /* 0x0000000200c47308 */ /* 0x000be20000000800 */
[----:B-1----:R-:W-:Y:S01]  /*83d0*/  PRMT R8, R3, 0x5410, R9 ;  /* 0x0000541003087816 */ /* 0x002fe20000000009 */
[----:B------:R-:W-:-:S06]  /*83e0*/  FFMA.FTZ R3, R143, c[0x0][0x23c], -R14 ;  /* 0x00008f008f037a23 */ /* 0x000fcc000001080e */
[----:B------:R-:W-:Y:S01]  /*83f0*/  MUFU.EX2 R40, R10 ;  /* 0x0000000a00287308 */ /* 0x000fe20000000800 */
[----:B-----5:R-:W-:-:S07]  /*8400*/  F2FP.BF16.PACK_AB R2, R247, R248 ;  /* 0x000000f8f702723e */ /* 0x020fce00000010ff */
[----:B------:R-:W1:Y:S01]  /*8410*/  MUFU.EX2 R197, R3 ;  /* 0x0000000300c57308 */ /* 0x000e620000000800 */
        /* <DEDUP_REMOVED lines=8> */
[----:B-1----:R-:W-:Y:S01]  /*84a0*/  F2FP.BF16.PACK_AB R2, R197, R196 ;  /* 0x000000c4c502723e */ /* 0x002fe200000010ff */
[----:B------:R-:W-:-:S03]  /*84b0*/  FFMA.FTZ R11, R203, c[0x0][0x23c], -R14 ;  /* 0x00008f00cb0b7a23 */ /* 0x000fc6000001080e */
[----:B------:R-:W-:Y:S02]  /*84c0*/  LOP3.LUT R7, R0, R2, RZ, 0xc0, !PT ;  /* 0x0000000200077212 */ /* 0x000fe400078ec0ff */
[----:B------:R-:W-:Y:S02]  /*84d0*/  LOP3.LUT R0, R19, UR16, R244, 0x96, !PT ;  /* 0x0000001013007c12 */ /* 0x000fe4000f8e96f4 */
[----:B------:R-:W-:-:S03]  /*84e0*/  LOP3.LUT R2, R43, UR14, R18, 0x96, !PT ;  /* 0x0000000e2b027c12 */ /* 0x000fc6000f8e9612 */
[----:B------:R-:W-:Y:S02]  /*84f0*/  HMMA.16816.F32.BF16 R108, R4, R28, R192 ;  /* 0x0000001c046c723c */ /* 0x000fe400000418c0 */
[----:B------:R-:W-:-:S05]  /*8500*/  IMAD.WIDE.U32 R2, R2, -0x2daee0ad, RZ ;  /* 0xd2511f5302027825 */ /* 0x000fca00078e00ff */
        /* <DEDUP_REMOVED lines=16> */
[C---:B----4-:R-:W-:Y:S01]  /*8610*/  HMMA.16816.F32.BF16 R180, R4.reuse, R52, R180 ;  /* 0x0000003404b4723c */ /* 0x050fe200000418b4 */
        /* <DEDUP_REMOVED lines=10> */
[----:B------:R-:W-:Y:S01]  /*86c0*/  IMAD.MOV.U32 R47, RZ, RZ, R45 ;  /* 0x000000ffff2f7224 */ /* 0x000fe200078e002d */
[----:B------:R-:W-:Y:S01]  /*86d0*/  LDSM.16.MT88.4 R164, [R214+0xac00] ;  /* 0x00ac0000d6a4783b */ /* 0x000fe20000004200 */
[----:B------:R-:W-:Y:S02]  /*86e0*/  IMAD.MOV.U32 R118, RZ, RZ, R51 ;  /* 0x000000ffff767224 */ /* 0x000fe400078e0033 */
[----:B------:R-:W-:-:S03]  /*86f0*/  IMAD.MOV.U32 R205, RZ, RZ, R117 ;  /* 0x000000ffffcd7224 */ /* 0x000fc600078e0075 */
[C---:B------:R-:W-:Y:S08]  /*8700*/  HMMA.16816.F32.BF16 R136, R4.reuse, R26, R136 ;  /* 0x0000001a0488723c */ /* 0x040ff00000041888 */
[C---:B------:R-:W-:Y:S08]  /*8710*/  HMMA.16816.F32.BF16 R152, R4.reuse, R22, R152 ;  /* 0x000000160498723c */ /* 0x040ff00000041898 */
[C---:B------:R-:W-:Y:S08]  /*8720*/  HMMA.16816.F32.BF16 R168, R4.reuse, R34, R168 ;  /* 0x0000002204a8723c */ /* 0x040ff000000418a8 */
[C---:B------:R-:W-:Y:S08]  /*8730*/  HMMA.16816.F32.BF16 R172, R4.reuse, R38, R172 ;  /* 0x0000002604ac723c */ /* 0x040ff000000418ac */
[----:B------:R-:W-:Y:S01]  /*8740*/  HMMA.16816.F32.BF16 R176, R4, R54, R132 ;  /* 0x0000003604b0723c */ /* 0x000fe20000041884 */
[----:B------:R-:W-:Y:S06]  /*8750*/  LDSM.16.MT88.4 R132, [R214+0x9c00] ;  /* 0x009c0000d684783b */ /* 0x000fec0000004200 */
[----:B------:R-:W-:-:S04]  /*8760*/  IMAD.WIDE.U32 R4, R0, -0x2daee0ad, RZ ;  /* 0xd2511f5300047825 */ /* 0x000fc800078e00ff */
[----:B------:R-:W-:Y:S01]  /*8770*/  FFMA.FTZ R6, R235, c[0x0][0x23c], -R12 ;  /* 0x00008f00eb067a23 */ /* 0x000fe2000001080c */
[----:B------:R-:W-:Y:S01]  /*8780*/  LOP3.LUT R5, R5, UR13, R56, 0x96, !PT ;  /* 0x0000000d05057c12 */ /* 0x000fe2000f8e9638 */
[----:B------:R-:W-:Y:S01]  /*8790*/  IMAD.MOV.U32 R235, RZ, RZ, R49 ;  /* 0x000000ffffeb7224 */ /* 0x000fe200078e0031 */
[----:B------:R-:W-:Y:S01]  /*87a0*/  LOP3.LUT R0, R3, UR11, R4, 0x96, !PT ;  /* 0x0000000b03007c12 */ /* 0x000fe2000f8e9604 */
[----:B------:R1:W-:Y:S02]  /*87b0*/  MUFU.EX2 R185, R6 ;  /* 0x0000000600b97308 */ /* 0x0003e40000000800 */
[----:B------:R-:W-:-:S04]  /*87c0*/  IMAD.WIDE.U32 R4, R5, -0x326172a9, RZ ;  /* 0xcd9e8d5705047825 */ /* 0x000fc800078e00ff */
[----:B------:R-:W-:Y:S01]  /*87d0*/  IMAD.WIDE.U32 R44, R0, -0x326172a9, RZ ;  /* 0xcd9e8d57002c7825 */ /* 0x000fe200078e00ff */
[----:B------:R-:W-:-:S04]  /*87e0*/  LOP3.LUT R3, R5, UR12, R42, 0x96, !PT ;  /* 0x0000000c05037c12 */ /* 0x000fc8000f8e962a */
[----:B------:R-:W-:Y:S01]  /*87f0*/  LOP3.LUT R0, R45, UR10, R4, 0x96, !PT ;  /* 0x0000000a2d007c12 */ /* 0x000fe2000f8e9604 */
[----:B------:R-:W-:-:S04]  /*8800*/  IMAD.WIDE.U32 R4, R3, -0x2daee0ad, RZ ;  /* 0xd2511f5303047825 */ /* 0x000fc800078e00ff */
[----:B------:R-:W-:Y:S01]  /*8810*/  IMAD.WIDE.U32 R42, R0, -0x2daee0ad, RZ ;  /* 0xd2511f53002a7825 */ /* 0x000fe200078e00ff */
[----:B-1----:R-:W-:-:S03]  /*8820*/  LOP3.LUT R6, R5, UR9, R2, 0x96, !PT ;  /* 0x0000000905067c12 */ /* 0x002fc6000f8e9602 */
[----:B------:R-:W-:Y:S01]  /*8830*/  FFMA.FTZ R0, R232, c[0x0][0x23c], -R12 ;  /* 0x00008f00e8007a23 */ /* 0x000fe2000001080c */
[----:B------:R-:W-:Y:S01]  /*8840*/  LOP3.LUT R2, R43, UR7, R4, 0x96, !PT ;  /* 0x000000072b027c12 */ /* 0x000fe2000f8e9604 */
[----:B------:R-:W-:Y:S02]  /*8850*/  IMAD.MOV.U32 R232, RZ, RZ, R107 ;  /* 0x000000ffffe87224 */ /* 0x000fe400078e006b */
[----:B------:R1:W-:Y:S01]  /*8860*/  MUFU.EX2 R107, R0 ;  /* 0x00000000006b7308 */ /* 0x0003e20000000800 */
[----:B------:R-:W-:Y:S02]  /*8870*/  FFMA.FTZ R4, R211, c[0x0][0x23c], -R12 ;  /* 0x00008f00d3047a23 */ /* 0x000fe4000001080c */
[----:B------:R-:W-:-:S04]  /*8880*/  IMAD.WIDE.U32 R2, R2, -0x326172a9, RZ ;  /* 0xcd9e8d5702027825 */ /* 0x000fc800078e00ff */
[----:B------:R-:W-:Y:S01]  /*8890*/  FFMA.FTZ R5, R207, c[0x0][0x23c], -R12 ;  /* 0x00008f00cf057a23 */ /* 0x000fe2000001080c */
[----:B------:R2:W-:Y:S01]  /*88a0*/  MUFU.EX2 R184, R4 ;  /* 0x0000000400b87308 */ /* 0x0005e20000000800 */
[----:B------:R-:W-:-:S04]  /*88b0*/  IMAD.WIDE.U32 R18, R6, -0x326172a9, RZ ;  /* 0xcd9e8d5706127825 */ /* 0x000fc800078e00ff */
[----:B------:R-:W-:Y:S02]  /*88c0*/  IMAD.MOV.U32 R207, RZ, RZ, R50 ;  /* 0x000000ffffcf7224 */ /* 0x000fe400078e0032 */
[----:B------:R-:W-:Y:S01]  /*88d0*/  IMAD.MOV.U32 R50, RZ, RZ, R106 ;  /* 0x000000ffff327224 */ /* 0x000fe200078e006a */
[C---:B-1----:R-:W-:Y:S01]  /*88e0*/  LOP3.LUT R0, R2.reuse, 0xffff, RZ, 0xc0, !PT ;  /* 0x0000ffff02007812 */ /* 0x042fe200078ec0ff */
[----:B------:R1:W3:Y:S01]  /*88f0*/  MUFU.EX2 R106, R5 ;  /* 0x00000005006a7308 */ /* 0x0002e20000000800 */
[----:B------:R-:W-:Y:S02]  /*8900*/  IMAD.MOV.U32 R211, RZ, RZ, R47 ;  /* 0x000000ffffd37224 */ /* 0x000fe400078e002f */
[----:B--2---:R-:W-:Y:S02]  /*8910*/  SHF.R.U32.HI R4, RZ, 0x8, R0 ;  /* 0x00000008ff047819 */ /* 0x004fe40000011600 */
[----:B------:R-:W-:-:S04]  /*8920*/  LOP3.LUT R0, R2, 0xff, RZ, 0xc0, !PT ;  /* 0x000000ff02007812 */ /* 0x000fc800078ec0ff */
[----:B------:R-:W-:Y:S01]  /*8930*/  PRMT R8, R0, 0x5410, R4 ;  /* 0x0000541000087816 */ /* 0x000fe20000000004 */
[----:B------:R-:W-:Y:S01]  /*8940*/  FFMA.FTZ R4, R209, c[0x0][0x23c], -R13 ;  /* 0x00008f00d1047a23 */ /* 0x000fe2000001080d */
[----:B------:R-:W-:Y:S01]  /*8950*/  SHF.R.U32.HI R0, RZ, 0x10, R2 ;  /* 0x00000010ff007819 */ /* 0x000fe20000011602 */
[----:B------:R-:W-:Y:S01]  /*8960*/  IMAD.MOV.U32 R209, RZ, RZ, R92 ;  /* 0x000000ffffd17224 */ /* 0x000fe200078e005c */
[----:B-1----:R-:W-:Y:S01]  /*8970*/  SHF.R.U32.HI R5, RZ, 0x18, R2 ;  /* 0x00000018ff057819 */ /* 0x002fe20000011602 */
[----:B------:R-:W-:Y:S01]  /*8980*/  IMAD.MOV.U32 R92, RZ, RZ, R93 ;  /* 0x000000ffff5c7224 */ /* 0x000fe200078e005d */
[----:B------:R-:W-:Y:S01]  /*8990*/  LOP3.LUT R2, R3, UR17, R18, 0x96, !PT ;  /* 0x0000001103027c12 */ /* 0x000fe2000f8e9612 */
[----:B------:R-:W-:Y:S01]  /*89a0*/  IMAD.MOV.U32 R93, RZ, RZ, R94 ;  /* 0x000000ffff5d7224 */ /* 0x000fe200078e005e */
[----:B------:R-:W-:Y:S01]  /*89b0*/  LOP3.LUT R0, R0, 0xff, RZ, 0xc0, !PT ;  /* 0x000000ff00007812 */ /* 0x000fe200078ec0ff */
[----:B------:R-:W-:Y:S01]  /*89c0*/  IMAD.MOV.U32 R94, RZ, RZ, R95 ;  /* 0x000000ffff5e7224 */ /* 0x000fe200078e005f */
[----:B------:R-:W-:Y:S01]  /*89d0*/  LOP3.LUT R6, R2, 0xff, RZ, 0xc0, !PT ;  /* 0x000000ff02067812 */ /* 0x000fe200078ec0ff */
[----:B------:R-:W-:Y:S01]  /*89e0*/  FFMA.FTZ R3, R206, c[0x0][0x23c], -R13 ;  /* 0x00008f00ce037a23 */ /* 0x000fe2000001080d */
[----:B------:R-:W-:Y:S01]  /*89f0*/  PRMT R7, R0, 0x5410, R5 ;  /* 0x0000541000077816 */ /* 0x000fe20000000005 */
[----:B------:R-:W-:Y:S01]  /*8a00*/  IMAD.MOV.U32 R95, RZ, RZ, R128 ;  /* 0x000000ffff5f7224 */ /* 0x000fe200078e0080 */
[----:B------:R-:W-:Y:S01]  /*8a10*/  LOP3.LUT R0, R2, 0xffff, RZ, 0xc0, !PT ;  /* 0x0000ffff02007812 */ /* 0x000fe200078ec0ff */
[----:B------:R-:W-:Y:S01]  /*8a20*/  IMAD.MOV.U32 R128, RZ, RZ, R129 ;  /* 0x000000ffff807224 */ /* 0x000fe200078e0081 */
[----:B------:R-:W-:Y:S01]  /*8a30*/  SHF.R.U32.HI R5, RZ, 0x18, R2 ;  /* 0x00000018ff057819 */ /* 0x000fe20000011602 */
[----:B------:R-:W-:-:S02]  /*8a40*/  IMAD.MOV.U32 R129, RZ, RZ, R58 ;  /* 0x000000ffff817224 */ /* 0x000fc400078e003a */
[----:B------:R-:W-:Y:S02]  /*8a50*/  IMAD.MOV.U32 R206, RZ, RZ, R100 ;  /* 0x000000ffffce7224 */ /* 0x000fe400078e0064 */
[----:B------:R-:W-:Y:S01]  /*8a60*/  IMAD.MOV.U32 R58, RZ, RZ, R105 ;  /* 0x000000ffff3a7224 */ /* 0x000fe200078e0069 */
[----:B------:R1:W-:Y:S01]  /*8a70*/  MUFU.EX2 R100, R3 ;  /* 0x0000000300647308 */ /* 0x0003e20000000800 */
[----:B------:R-:W-:Y:S02]  /*8a80*/  IMAD.MOV.U32 R47, RZ, RZ, R93 ;  /* 0x000000ffff2f7224 */ /* 0x000fe400078e005d */
[----:B------:R-:W-:Y:S02]  /*8a90*/  IMAD.MOV.U32 R49, RZ, RZ, R129 ;  /* 0x000000ffff317224 */ /* 0x000fe400078e0081 */
[----:B------:R-:W-:Y:S02]  /*8aa0*/  IMAD.MOV.U32 R93, RZ, RZ, R128 ;  /* 0x000000ffff5d7224 */ /* 0x000fe400078e0080 */
[----:B------:R-:W-:Y:S01]  /*8ab0*/  IMAD.MOV.U32 R203, RZ, RZ, R95 ;  /* 0x000000ffffcb7224 */ /* 0x000fe200078e005f */
[----:B------:R2:W4:Y:S01]  /*8ac0*/  MUFU.EX2 R105, R4 ;  /* 0x0000000400697308 */ /* 0x0005220000000800 */
[----:B-1----:R-:W-:Y:S01]  /*8ad0*/  SHF.R.U32.HI R3, RZ, 0x10, R2 ;  /* 0x00000010ff037819 */ /* 0x002fe20000011602 */
[----:B------:R-:W-:-:S02]  /*8ae0*/  FFMA.FTZ R2, R236, c[0x0][0x23c], -R13 ;  /* 0x00008f00ec027a23 */ /* 0x000fc4000001080d */
[----:B------:R-:W-:-:S04]  /*8af0*/  IMAD.MOV.U32 R236, RZ, RZ, R50 ;  /* 0x000000ffffec7224 */ /* 0x000fc800078e0032 */
[----:B------:R3:W-:Y:S01]  /*8b00*/  MUFU.EX2 R51, R2 ;  /* 0x0000000200337308 */ /* 0x0007e20000000800 */
[----:B--2---:R-:W-:Y:S02]  /*8b10*/  SHF.R.U32.HI R4, RZ, 0x8, R0 ;  /* 0x00000008ff047819 */ /* 0x004fe40000011600 */
[----:B------:R-:W-:Y:S01]  /*8b20*/  LOP3.LUT R0, R3, 0xff, RZ, 0xc0, !PT ;  /* 0x000000ff03007812 */ /* 0x000fe200078ec0ff */
[----:B------:R-:W-:Y:S01]  /*8b30*/  FFMA.FTZ R3, R231, c[0x0][0x23c], -R13 ;  /* 0x00008f00e7037a23 */ /* 0x000fe2000001080d */
[----:B------:R-:W-:Y:S01]  /*8b40*/  PRMT R4, R6, 0x5410, R4 ;  /* 0x0000541006047816 */ /* 0x000fe20000000004 */
[----:B------:R-:W-:Y:S01]  /*8b50*/  IMAD.MOV.U32 R231, RZ, RZ, R92 ;  /* 0x000000ffffe77224 */ /* 0x000fe200078e005c */
[----:B------:R-:W-:Y:S01]  /*8b60*/  PRMT R5, R0, 0x5410, R5 ;  /* 0x0000541000057816 */ /* 0x000fe20000000005 */
[----:B------:R-:W-:Y:S01]  /*8b70*/  HSET2.LE.AND R0, R8, R243, PT ;  /* 0x000000f308007233 */ /* 0x000fe20003803000 */
[----:B------:R-:W1:Y:S01]  /*8b80*/  MUFU.EX2 R50, R3 ;  /* 0x0000000300327308 */ /* 0x000e620000000800 */
[----:B------:R-:W-:Y:S01]  /*8b90*/  IMAD.MOV.U32 R92, RZ, RZ, R58 ;  /* 0x000000ffff5c7224 */ /* 0x000fe200078e003a */
[----:B---3--:R-:W-:-:S04]  /*8ba0*/  F2FP.BF16.PACK_AB R2, R106, R184 ;  /* 0x000000b86a02723e */ /* 0x008fc800000010ff */
        /* <DEDUP_REMOVED lines=13> */
[----:B------:R1:W-:Y:S01]  /*8c80*/  MUFU.EX2 R45, R0 ;  /* 0x00000000002d7308 */ /* 0x0003e20000000800 */
[----:B------:R-:W-:Y:S01]  /*8c90*/  IMAD.MOV.U32 R208, RZ, RZ, R118 ;  /* 0x000000ffffd07224 */ /* 0x000fe200078e0076 */
[----:B------:R-:W-:Y:S01]  /*8ca0*/  HMMA.16816.F32.BF16 R60, R4, R34, R60 ;  /* 0x00000022043c723c */ /* 0x000fe2000004183c */
[----:B------:R-:W-:-:S05]  /*8cb0*/  IMAD.WIDE.U32 R2, R2, -0x2daee0ad, RZ ;  /* 0xd2511f5302027825 */ /* 0x000fca00078e00ff */
[C---:B------:R-:W-:Y:S01]  /*8cc0*/  LOP3.LUT R8, R2.reuse, 0xffff, RZ, 0xc0, !PT ;  /* 0x0000ffff02087812 */ /* 0x040fe200078ec0ff */
[----:B------:R-:W-:Y:S01]  /*8cd0*/  MUFU.EX2 R34, R11 ;  /* 0x0000000b00227308 */ /* 0x000fe20000000800 */
[----:B------:R-:W-:Y:S01]  /*8ce0*/  LOP3.LUT R9, R2, 0xff, RZ, 0xc0, !PT ;  /* 0x000000ff02097812 */ /* 0x000fe200078ec0ff */
[----:B------:R-:W-:Y:S01]  /*8cf0*/  HMMA.16816.F32.BF16 R160, R4, R32, R160 ;  /* 0x0000002004a0723c */ /* 0x000fe200000418a0 */
[----:B------:R-:W-:Y:S01]  /*8d00*/  SHF.R.U32.HI R16, RZ, 0x10, R2 ;  /* 0x00000010ff107819 */ /* 0x000fe20000011602 */
[----:B-1----:R-:W-:Y:S02]  /*8d10*/  FFMA.FTZ R0, R202, c[0x0][0x23c], -R15 ;  /* 0x00008f00ca007a23 */ /* 0x002fe4000001080f */
[----:B------:R-:W-:-:S04]  /*8d20*/  IMAD.MOV.U32 R202, RZ, RZ, R47 ;  /* 0x000000ffffca7224 */ /* 0x000fc800078e002f */
[C---:B------:R-:W-:Y:S01]  /*8d30*/  HMMA.16816.F32.BF16 R56, R4.reuse, R28, R84 ;  /* 0x0000001c0438723c */ /* 0x040fe20000041854 */
[----:B------:R1:W2:Y:S07]  /*8d40*/  MUFU.EX2 R47, R0 ;  /* 0x00000000002f7308 */ /* 0x0002ae0000000800 */
[C---:B------:R-:W-:Y:S01]  /*8d50*/  HMMA.16816.F32.BF16 R128, R4.reuse, R24, R80 ;  /* 0x000000180480723c */ /* 0x040fe20000041850 */
[----:B------:R-:W3:Y:S07]  /*8d60*/  LDSM.16.MT88.4 R80, [R212+0xbc00] ;  /* 0x00bc0000d450783b */ /* 0x000eee0000004200 */
[----:B------:R-:W-:Y:S01]  /*8d70*/  HMMA.16816.F32.BF16 R144, R4, R20, R144 ;  /* 0x000000140490723c */ /* 0x000fe20000041890 */
[----:B-1----:R-:W-:-:S02]  /*8d80*/  FFMA.FTZ R0, R201, c[0x0][0x23c], -R15 ;  /* 0x00008f00c9007a23 */ /* 0x002fc4000001080f */
[----:B------:R-:W-:Y:S02]  /*8d90*/  IMAD.MOV.U32 R201, RZ, RZ, R49 ;  /* 0x000000ffffc97224 */ /* 0x000fe400078e0031 */
[----:B------:R1:W-:Y:S03]  /*8da0*/  MUFU.EX2 R49, R0 ;  /* 0x0000000000317308 */ /* 0x0003e60000000800 */
[C---:B------:R-:W-:Y:S08]  /*8db0*/  HMMA.16816.F32.BF16 R64, R4.reuse, R22, R64 ;  /* 0x000000160440723c */ /* 0x040ff00000041840 */
[----:B------:R-:W-:Y:S01]  /*8dc0*/  HMMA.16816.F32.BF16 R20, R4, R36, R88 ;  /* 0x000000240414723c */ /* 0x000fe20000041858 */
[----:B-1----:R-:W-:Y:S01]  /*8dd0*/  FFMA.FTZ R0, R200, c[0x0][0x23c], -R15 ;  /* 0x00008f00c8007a23 */ /* 0x002fe2000001080f */
[----:B------:R-:W-:Y:S01]  /*8de0*/  SHF.R.U32.HI R15, RZ, 0x18, R2 ;  /* 0x00000018ff0f7819 */ /* 0x000fe20000011602 */
[----:B------:R-:W-:-:S05]  /*8df0*/  FFMA.FTZ R2, R204, c[0x0][0x23c], -R14 ;  /* 0x00008f00cc027a23 */ /* 0x000fca000001080e */
[----:B------:R-:W-:Y:S01]  /*8e00*/  HMMA.16816.F32.BF16 R84, R4, R52, R148 ;  /* 0x000000340454723c */ /* 0x000fe20000041894 */
[----:B------:R1:W-:Y:S01]  /*8e10*/  MUFU.EX2 R43, R0 ;  /* 0x00000000002b7308 */ /* 0x0003e20000000800 */
[----:B------:R-:W-:Y:S01]  /*8e20*/  IMAD.MOV.U32 R200, RZ, RZ, R92 ;  /* 0x000000ffffc87224 */ /* 0x000fe200078e005c */
[----:B------:R-:W-:Y:S01]  /*8e30*/  LDSM.16.MT88.4 R148, [R212+0xac00] ;  /* 0x00ac0000d494783b */ /* 0x000fe20000004200 */
[----:B------:R-:W-:-:S04]  /*8e40*/  IMAD.MOV.U32 R204, RZ, RZ, R94 ;  /* 0x000000ffffcc7224 */ /* 0x000fc800078e005e */
[C---:B------:R-:W-:Y:S01]  /*8e50*/  HMMA.16816.F32.BF16 R28, R4.reuse, R30, R112 ;  /* 0x0000001e041c723c */ /* 0x040fe20000041870 */
[----:B------:R-:W-:Y:S07]  /*8e60*/  MUFU.EX2 R35, R2 ;  /* 0x0000000200237308 */ /* 0x000fee0000000800 */
[----:B------:R-:W-:Y:S01]  /*8e70*/  HMMA.16816.F32.BF16 R24, R4, R26, R76 ;  /* 0x0000001a0418723c */ /* 0x000fe2000004184c */
[----:B-1----:R-:W-:Y:S02]  /*8e80*/  FFMA.FTZ R0, R210, c[0x0][0x23c], -R14 ;  /* 0x00008f00d2007a23 */ /* 0x002fe4000001080e */
[----:B------:R-:W-:-:S02]  /*8e90*/  IMAD.MOV.U32 R210, RZ, RZ, R93 ;  /* 0x000000ffffd27224 */ /* 0x000fc400078e005d */
[----:B------:R1:W4:Y:S03]  /*8ea0*/  MUFU.EX2 R41, R0 ;  /* 0x0000000000297308 */ /* 0x0003260000000800 */
[C---:B------:R-:W-:Y:S08]  /*8eb0*/  HMMA.16816.F32.BF16 R36, R4.reuse, R38, R68 ;  /* 0x000000260424723c */ /* 0x040ff00000041844 */
[----:B------:R-:W-:Y:S01]  /*8ec0*/  HMMA.16816.F32.BF16 R52, R4, R54, R72 ;  /* 0x000000360434723c */ /* 0x000fe20000041848 */
[----:B-1----:R-:W-:Y:S01]  /*8ed0*/  LOP3.LUT R0, R3, UR18, R48, 0x96, !PT ;  /* 0x0000001203007c12 */ /* 0x002fe2000f8e9630 */
[----:B------:R-:W-:Y:S01]  /*8ee0*/  IMAD.MOV.U32 R48, RZ, RZ, R116 ;  /* 0x000000ffff307224 */ /* 0x000fe200078e0074 */
[----:B------:R-:W-:-:S04]  /*8ef0*/  SHF.R.U32.HI R3, RZ, 0x8, R8 ;  /* 0x00000008ff037819 */ /* 0x000fc80000011608 */
[----:B------:R-:W-:Y:S01]  /*8f00*/  FFMA.FTZ R4, R234, c[0x0][0x23c], -R12 ;  /* 0x00008f00ea047a23 */ /* 0x000fe2000001080c */
[C---:B------:R-:W-:Y:S01]  /*8f10*/  LOP3.LUT R2, R0.reuse, 0xffff, RZ, 0xc0, !PT ;  /* 0x0000ffff00027812 */ /* 0x040fe200078ec0ff */
[----:B------:R-:W1:Y:S01]  /*8f20*/  LDSM.16.MT88.4 R116, [R212+0x9c00] ;  /* 0x009c0000d474783b */ /* 0x000e620000004200 */
[----:B------:R-:W-:Y:S02]  /*8f30*/  PRMT R17, R9, 0x5410, R3 ;  /* 0x0000541009117816 */ /* 0x000fe40000000003 */
[----:B------:R-:W-:Y:S02]  /*8f40*/  LOP3.LUT R10, R0, 0xff, RZ, 0xc0, !PT ;  /* 0x000000ff000a7812 */ /* 0x000fe400078ec0ff */
[--C-:B------:R-:W-:Y:S02]  /*8f50*/  SHF.R.U32.HI R8, RZ, 0x10, R0.reuse ;  /* 0x00000010ff087819 */ /* 0x100fe40000011600 */
[----:B------:R-:W-:Y:S02]  /*8f60*/  SHF.R.U32.HI R9, RZ, 0x18, R0 ;  /* 0x00000018ff097819 */ /* 0x000fe40000011600 */
[----:B------:R-:W-:-:S02]  /*8f70*/  SHF.R.U32.HI R0, RZ, 0x8, R2 ;  /* 0x00000008ff007819 */ /* 0x000fc40000011602 */
[----:B------:R-:W-:Y:S02]  /*8f80*/  LOP3.LUT R3, R16, 0xff, RZ, 0xc0, !PT ;  /* 0x000000ff10037812 */ /* 0x000fe400078ec0ff */
[----:B------:R-:W-:Y:S02]  /*8f90*/  PRMT R0, R10, 0x5410, R0 ;  /* 0x000054100a007816 */ /* 0x000fe40000000000 */
[----:B------:R-:W-:Y:S02]  /*8fa0*/  LOP3.LUT R2, R8, 0xff, RZ, 0xc0, !PT ;  /* 0x000000ff08027812 */ /* 0x000fe400078ec0ff */
[----:B------:R-:W-:Y:S01]  /*8fb0*/  PRMT R11, R3, 0x5410, R15 ;  /* 0x00005410030b7816 */ /* 0x000fe2000000000f */
[----:B------:R-:W-:Y:S01]  /*8fc0*/  HSET2.LE.AND R0, R0, R243, PT ;  /* 0x000000f300007233 */ /* 0x000fe20003803000 */
[----:B------:R-:W-:Y:S01]  /*8fd0*/  PRMT R3, R2, 0x5410, R9 ;  /* 0x0000541002037816 */ /* 0x000fe20000000009 */
[----:B------:R5:W-:Y:S01]  /*8fe0*/  MUFU.EX2 R15, R4 ;  /* 0x00000004000f7308 */ /* 0x000be20000000800 */
[----:B--2---:R-:W-:-:S02]  /*8ff0*/  F2FP.BF16.PACK_AB R2, R47, R45 ;  /* 0x0000002d2f02723e */ /* 0x004fc400000010ff */
[----:B----4-:R-:W-:Y:S01]  /*9000*/  F2FP.BF16.PACK_AB R8, R40, R41 ;  /* 0x000000292808723e */ /* 0x010fe200000010ff */
[--C-:B------:R-:W-:Y:S01]  /*9010*/  HSET2.LE.AND R3, R3, R243.reuse, PT ;  /* 0x000000f303037233 */ /* 0x100fe20003803000 */
[----:B------:R-:W-:Y:S01]  /*9020*/  LOP3.LUT R92, R0, R2, RZ, 0xc0, !PT ;  /* 0x00000002005c7212 */ /* 0x000fe200078ec0ff */
[--C-:B------:R-:W-:Y:S01]  /*9030*/  HSET2.LE.AND R0, R17, R243.reuse, PT ;  /* 0x000000f311007233 */ /* 0x100fe20003803000 */
[----:B------:R-:W-:Y:S02]  /*9040*/  F2FP.BF16.PACK_AB R2, R43, R49 ;  /* 0x000000312b02723e */ /* 0x000fe400000010ff */
[----:B------:R-:W-:Y:S01]  /*9050*/  LOP3.LUT R93, R3, R8, RZ, 0xc0, !PT ;  /* 0x00000008035d7212 */ /* 0x000fe200078ec0ff */
[----:B------:R-:W-:Y:S01]  /*9060*/  HSET2.LE.AND R3, R11, R243, PT ;  /* 0x000000f30b037233 */ /* 0x000fe20003803000 */
[----:B------:R-:W-:Y:S01]  /*9070*/  LOP3.LUT R94, R0, R2, RZ, 0xc0, !PT ;  /* 0x00000002005e7212 */ /* 0x000fe200078ec0ff */
[----:B------:R-:W-:Y:S01]  /*9080*/  FFMA.FTZ R0, R241, c[0x0][0x23c], -R12 ;  /* 0x00008f00f1007a23 */ /* 0x000fe2000001080c */
[----:B------:R-:W-:-:S02]  /*9090*/  F2FP.BF16.PACK_AB R8, R34, R35 ;  /* 0x000000232208723e */ /* 0x000fc400000010ff */
[----:B------:R-:W-:Y:S01]  /*90a0*/  LOP3.LUT R2, R19, UR8, R44, 0x96, !PT ;  /* 0x0000000813027c12 */ /* 0x000fe2000f8e962c */
[----:B------:R2:W-:Y:S01]  /*90b0*/  MUFU.EX2 R33, R0 ;  /* 0x0000000000217308 */ /* 0x0005e20000000800 */
[----:B------:R-:W-:Y:S01]  /*90c0*/  LOP3.LUT R95, R3, R8, RZ, 0xc0, !PT ;  /* 0x00000008035f7212 */ /* 0x000fe200078ec0ff */
[----:B-----5:R-:W-:Y:S01]  /*90d0*/  FFMA.FTZ R4, R233, c[0x0][0x23c], -R12 ;  /* 0x00008f00e9047a23 */ /* 0x020fe2000001080c */
[----:B------:R-:W4:Y:S01]  /*90e0*/  LDSM.16.MT88.4 R16, [R214+0xbc00] ;  /* 0x00bc0000d610783b */ /* 0x000f220000004200 */
[----:B------:R-:W-:-:S04]  /*90f0*/  IMAD.WIDE.U32 R2, R2, -0x2daee0ad, RZ ;  /* 0xd2511f5302027825 */ /* 0x000fc800078e00ff */
[----:B------:R-:W5:Y:S01]  /*9100*/  MUFU.EX2 R14, R4 ;  /* 0x00000004000e7308 */ /* 0x000f620000000800 */
[----:B------:R-:W-:Y:S01]  /*9110*/  LOP3.LUT R5, R2, 0xff, RZ, 0xc0, !PT ;  /* 0x000000ff02057812 */ /* 0x000fe200078ec0ff */
[----:B---3--:R-:W-:Y:S01]  /*9120*/  HMMA.16816.F32.BF16 R72, R92, R80, R96 ;  /* 0x000000505c48723c */ /* 0x008fe20000041860 */
[--C-:B------:R-:W-:Y:S02]  /*9130*/  SHF.R.U32.HI R7, RZ, 0x10, R2.reuse ;  /* 0x00000010ff077819 */ /* 0x100fe40000011602 */
[----:B------:R-:W-:Y:S01]  /*9140*/  SHF.R.U32.HI R6, RZ, 0x18, R2 ;  /* 0x00000018ff067819 */ /* 0x000fe20000011602 */
[----:B--2---:R-:W-:-:S04]  /*9150*/  FFMA.FTZ R0, R239, c[0x0][0x23c], -R12 ;  /* 0x00008f00ef007a23 */ /* 0x004fc8000001080c */
[C---:B-1----:R-:W-:Y:S01]  /*9160*/  HMMA.16816.F32.BF16 R108, R92.reuse, R116, R108 ;  /* 0x000000745c6c723c */ /* 0x042fe2000004186c */
[----:B------:R1:W2:Y:S07]  /*9170*/  MUFU.EX2 R32, R0 ;  /* 0x0000000000207308 */ /* 0x0002ae0000000800 */
[C---:B------:R-:W-:Y:S08]  /*9180*/  HMMA.16816.F32.BF16 R120, R92.reuse, R118, R120 ;  /* 0x000000765c78723c */ /* 0x040ff00000041878 */
[----:B------:R-:W-:Y:S01]  /*9190*/  HMMA.16816.F32.BF16 R124, R92, R132, R124 ;  /* 0x000000845c7c723c */ /* 0x000fe2000004187c */
[----:B-1----:R-:W-:-:S02]  /*91a0*/  LOP3.LUT R0, R3, UR18, R42, 0x96, !PT ;  /* 0x0000001203007c12 */ /* 0x002fc4000f8e962a */
[----:B------:R-:W-:Y:S01]  /*91b0*/  LOP3.LUT R3, R2, 0xffff, RZ, 0xc0, !PT ;  /* 0x0000ffff02037812 */ /* 0x000fe200078ec0ff */
[----:B------:R-:W-:-:S03]  /*91c0*/  FFMA.FTZ R2, R242, c[0x0][0x23c], -R13 ;  /* 0x00008f00f2027a23 */ /* 0x000fc6000001080d */
[----:B------:R-:W-:Y:S01]  /*91d0*/  SHF.R.U32.HI R3, RZ, 0x8, R3 ;  /* 0x00000008ff037819 */ /* 0x000fe20000011603 */
[----:B------:R1:W-:Y:S01]  /*91e0*/  MUFU.EX2 R12, R2 ;  /* 0x00000002000c7308 */ /* 0x0003e20000000800 */
[----:B------:R-:W-:Y:S02]  /*91f0*/  HMMA.16816.F32.BF16 R136, R92, R134, R136 ;  /* 0x000000865c88723c */ /* 0x000fe40000041888 */
[----:B------:R-:W-:Y:S01]  /*9200*/  PRMT R5, R5, 0x5410, R3 ;  /* 0x0000541005057816 */ /* 0x000fe20000000003 */
[----:B------:R-:W-:-:S04]  /*9210*/  FFMA.FTZ R3, R240, c[0x0][0x23c], -R13 ;  /* 0x00008f00f0037a23 */ /* 0x000fc8000001080d */
[----:B------:R3:W-:Y:S01]  /*9220*/  MUFU.EX2 R11, R3 ;  /* 0x00000003000b7308 */ /* 0x0007e20000000800 */
[----:B------:R-:W-:Y:S01]  /*9230*/  HSET2.LE.AND R5, R5, R243, PT ;  /* 0x000000f305057233 */ /* 0x000fe20003803000 */
[----:B------:R-:W-:Y:S01]  /*9240*/  HMMA.16816.F32.BF16 R140, R92, R148, R140 ;  /* 0x000000945c8c723c */ /* 0x000fe2000004188c */
[----:B-1----:R-:W-:-:S07]  /*9250*/  LOP3.LUT R2, R7, 0xff, RZ, 0xc0, !PT ;  /* 0x000000ff07027812 */ /* 0x002fce00078ec0ff */
[C---:B------:R-:W-:Y:S01]  /*9260*/  HMMA.16816.F32.BF16 R152, R92.reuse, R150, R152 ;  /* 0x000000965c98723c */ /* 0x040fe20000041898 */
[----:B------:R-:W-:Y:S01]  /*9270*/  PRMT R6, R2, 0x5410, R6 ;  /* 0x0000541002067816 */ /* 0x000fe20000000006 */
[--C-:B------:R-:W-:Y:S02]  /*9280*/  FFMA.FTZ R2, R238, c[0x0][0x23c], -R13.reuse ;  /* 0x00008f00ee027a23 */ /* 0x100fe4000001080d */
[----:B---3--:R-:W-:Y:S02]  /*9290*/  FFMA.FTZ R3, R237, c[0x0][0x23c], -R13 ;  /* 0x00008f00ed037a23 */ /* 0x008fe4000001080d */
[----:B------:R1:W-:Y:S01]  /*92a0*/  MUFU.EX2 R10, R2 ;  /* 0x00000002000a7308 */ /* 0x0003e20000000800 */
[----:B------:R-:W-:Y:S01]  /*92b0*/  HSET2.LE.AND R6, R6, R243, PT ;  /* 0x000000f306067233 */ /* 0x000fe20003803000 */
[C---:B------:R-:W-:Y:S06]  /*92c0*/  HMMA.16816.F32.BF16 R156, R92.reuse, R164, R156 ;  /* 0x000000a45c9c723c */ /* 0x040fec000004189c */
[----:B------:R3:W2:Y:S02]  /*92d0*/  MUFU.EX2 R9, R3 ;  /* 0x0000000300097308 */ /* 0x0006a40000000800 */
[----:B------:R-:W-:Y:S01]  /*92e0*/  HMMA.16816.F32.BF16 R168, R92, R166, R168 ;  /* 0x000000a65ca8723c */ /* 0x000fe200000418a8 */
[----:B-1----:R-:W-:-:S07]  /*92f0*/  LOP3.LUT R2, R0, 0xffff, RZ, 0xc0, !PT ;  /* 0x0000ffff00027812 */ /* 0x002fce00078ec0ff */
[C---:B------:R-:W-:Y:S01]  /*9300*/  HMMA.16816.F32.BF16 R76, R92.reuse, R82, R172 ;  /* 0x000000525c4c723c */ /* 0x040fe200000418ac */
[----:B------:R-:W-:Y:S02]  /*9310*/  SHF.R.U32.HI R4, RZ, 0x8, R2 ;  /* 0x00000008ff047819 */ /* 0x000fe40000011602 */
[--C-:B------:R-:W-:Y:S02]  /*9320*/  SHF.R.U32.HI R2, RZ, 0x10, R0.reuse ;  /* 0x00000010ff027819 */ /* 0x100fe40000011600 */
[----:B---3--:R-:W-:Y:S02]  /*9330*/  LOP3.LUT R3, R0, 0xff, RZ, 0xc0, !PT ;  /* 0x000000ff00037812 */ /* 0x008fe400078ec0ff */
[----:B------:R-:W-:Y:S01]  /*9340*/  SHF.R.U32.HI R0, RZ, 0x18, R0 ;  /* 0x00000018ff007819 */ /* 0x000fe20000011600 */
[----:B----4-:R-:W-:Y:S01]  /*9350*/  HMMA.16816.F32.BF16 R88, R92, R16, R180 ;  /* 0x000000105c58723c */ /* 0x010fe200000418b4 */
[----:B------:R-:W-:Y:S02]  /*9360*/  LOP3.LUT R2, R2, 0xff, RZ, 0xc0, !PT ;  /* 0x000000ff02027812 */ /* 0x000fe400078ec0ff */
[----:B------:R-:W-:-:S02]  /*9370*/  PRMT R3, R3, 0x5410, R4 ;  /* 0x0000541003037816 */ /* 0x000fc40000000004 */
[----:B------:R-:W-:Y:S02]  /*9380*/  PRMT R2, R2, 0x5410, R0 ;  /* 0x0000541002027816 */ /* 0x000fe40000000000 */
[----:B-----5:R-:W-:Y:S01]  /*9390*/  F2FP.BF16.PACK_AB R0, R14, R15 ;  /* 0x0000000f0e00723e */ /* 0x020fe200000010ff */
[--C-:B------:R-:W-:Y:S01]  /*93a0*/  HSET2.LE.AND R7, R3, R243.reuse, PT ;  /* 0x000000f303077233 */ /* 0x100fe20003803000 */
[----:B--2---:R-:W-:Y:S01]  /*93b0*/  F2FP.BF16.PACK_AB R3, R32, R33 ;  /* 0x000000212003723e */ /* 0x004fe200000010ff */
[----:B------:R-:W-:Y:S01]  /*93c0*/  HSET2.LE.AND R8, R2, R243, PT ;  /* 0x000000f302087233 */ /* 0x000fe20003803000 */
[----:B------:R-:W-:Y:S01]  /*93d0*/  F2FP.BF16.PACK_AB R2, R9, R10 ;  /* 0x0000000a0902723e */ /* 0x000fe200000010ff */
[----:B------:R-:W-:Y:S01]  /*93e0*/  HMMA.16816.F32.BF16 R92, R92, R18, R176 ;  /* 0x000000125c5c723c */ /* 0x000fe200000418b0 */
[----:B------:R-:W-:Y:S02]  /*93f0*/  F2FP.BF16.PACK_AB R4, R11, R12 ;  /* 0x0000000c0b04723e */ /* 0x000fe400000010ff */
        /* <DEDUP_REMOVED lines=85> */
[----:B------:R-:W5:Y:S01]  /*9950*/  LDL.64 R192, [R1+0x8] ;  /* 0x0000080001c07983 */ /* 0x000f620000100a00 */
        /* <DEDUP_REMOVED lines=13> */
[----:B-----5:R-:W-:-:S06]  /*9a30*/  IMAD.WIDE.U32 R2, R195, UR34, R192 ;  /* 0x00000022c3027c25 */ /* 0x020fcc000f8e00c0 */
        /* <DEDUP_REMOVED lines=41> */
[C---:B------:R-:W-:Y:S01]  /*9cd0*/  ISETP.GE.AND P5, PT, R0.reuse, R228, PT ;  /* 0x000000e40000720c */ /* 0x040fe20003fa6270 */
[----:B------:R-:W-:Y:S01]  /*9ce0*/  @P3 STS.128 [R218+0xa800], RZ ;  /* 0x00a800ffda003388 */ /* 0x000fe20000000c00 */
[C---:B------:R-:W-:Y:S02]  /*9cf0*/  ISETP.GE.AND P1, PT, R0.reuse, R227, PT ;  /* 0x000000e30000720c */ /* 0x040fe40003f26270 */
[C---:B------:R-:W-:Y:S01]  /*9d00*/  ISETP.LT.OR P0, PT, R0.reuse, R225, P0 ;  /* 0x000000e10000720c */ /* 0x040fe20000701670 */
[----:B------:R-:W-:Y:S01]  /*9d10*/  @!PT LDS RZ, [RZ] ;  /* 0x00000000fffff984 */ /* 0x000fe20000000800 */
[----:B------:R-:W-:Y:S01]  /*9d20*/  @!PT LDS RZ, [RZ] ;  /* 0x00000000fffff984 */ /* 0x000fe20000000800 */
[----:B------:R-:W-:Y:S01]  /*9d30*/  @!PT LDS RZ, [RZ] ;  /* 0x00000000fffff984 */ /* 0x000fe20000000800 */
[----:B------:R3:W-:Y:S01]  /*9d40*/  @!P3 LDGSTS.E.BYPASS.LTC128B.128 [R218+0xa800], [R4.64+0x40] ;  /* 0x0a80004004dabfae */ /* 0x0007e2000b901d5e */
[C---:B------:R-:W-:Y:S02]  /*9d50*/  ISETP.LT.OR P6, PT, R0.reuse, R224, P6 ;  /* 0x000000e00000720c */ /* 0x040fe400037c1670 */
[C---:B------:R-:W-:Y:S01]  /*9d60*/  ISETP.LT.OR P5, PT, R0.reuse, R223, P5 ;  /* 0x000000df0000720c */ /* 0x040fe20002fa1670 */
[----:B------:R-:W-:Y:S01]  /*9d70*/  @P2 STS.128 [R218+0xb800], RZ ;  /* 0x00b800ffda002388 */ /* 0x000fe20000000c00 */
[----:B------:R-:W-:-:S03]  /*9d80*/  ISETP.LT.OR P1, PT, R0, R222, P1 ;  /* 0x000000de0000720c */ /* 0x000fc60000f21670 */
        /* <DEDUP_REMOVED lines=9> */
[----:B------:R-:W5:Y:S01]  /*9e20*/  LDSM.16.M88.4 R16, [R213+0x6c00] ;  /* 0x006c0000d510783b */ /* 0x000f620000000200 */
[----:B----4-:R-:W-:-:S03]  /*9e30*/  IMAD.IADD R2, R221, 0x1, -R0 ;  /* 0x00000001dd027824 */ /* 0x010fc600078e0a00 */
[----:B-1----:R-:W-:Y:S01]  /*9e40*/  LDSM.16.M88.4 R12, [R217+0x1000] ;  /* 0x00100000d90c783b */ /* 0x002fe20000000200 */
[----:B------:R-:W-:-:S03]  /*9e50*/  IMAD.IADD R3, R220, 0x1, -R0 ;  /* 0x00000001dc037824 */ /* 0x000fc600078e0a00 */
[----:B------:R-:W1:Y:S01]  /*9e60*/  LDSM.16.M88.4 R44, [R215+0x6400] ;  /* 0x00640000d72c783b */ /* 0x000e620000000200 */
[----:B------:R-:W-:Y:S02]  /*9e70*/  IABS R2, R2 ;  /* 0x0000000200027213 */ /* 0x000fe40000000000 */
[----:B------:R-:W-:Y:S01]  /*9e80*/  IABS R3, R3 ;  /* 0x0000000300037213 */ /* 0x000fe20000000000 */
[----:B------:R-:W4:Y:S04]  /*9e90*/  LDSM.16.M88.4 R48, [R215+0x6000] ;  /* 0x00600000d730783b */ /* 0x000f280000000200 */
[----:B------:R-:W1:Y:S04]  /*9ea0*/  LDSM.16.M88.4 R36, [R215+0x6c00] ;  /* 0x006c0000d724783b */ /* 0x000e680000000200 */
[----:B------:R-:W1:Y:S01]  /*9eb0*/  LDSM.16.M88.4 R40, [R215+0x6800] ;  /* 0x00680000d728783b */ /* 0x000e620000000200 */
[C---:B--2---:R-:W-:Y:S03]  /*9ec0*/  HMMA.16816.F32.BF16 R236, R8.reuse, R28, RZ ;  /* 0x0000001c08ec723c */ /* 0x044fe600000418ff */
[----:B------:R-:W0:Y:S05]  /*9ed0*/  LDGDEPBAR ;  /* 0x00000000000079af */ /* 0x000e2a0000000000 */
        /* <DEDUP_REMOVED lines=18> */
[----:B------:R-:W1:Y:S07]  /*a000*/  LDSM.16.M88.4 R8, [R217] ;  /* 0x00000000d908783b */ /* 0x000e6e0000000200 */
[C---:B----4-:R-:W-:Y:S08]  /*a010*/  HMMA.16816.F32.BF16 R56, R12.reuse, R50, R60 ;  /* 0x000000320c38723c */ /* 0x050ff0000004183c */
[C---:B------:R-:W-:Y:S01]  /*a020*/  HMMA.16816.F32.BF16 R176, R12.reuse, R48, R32 ;  /* 0x000000300cb0723c */ /* 0x040fe20000041820 */
[----:B------:R-:W-:Y:S07]  /*a030*/  LDSM.16.M88.4 R32, [R213+0x7000] ;  /* 0x00700000d520783b */ /* 0x000fee0000000200 */
[C---:B------:R-:W-:Y:S01]  /*a040*/  HMMA.16816.F32.BF16 R60, R12.reuse, R38, R4 ;  /* 0x000000260c3c723c */ /* 0x040fe20000041804 */
[----:B------:R-:W2:Y:S07]  /*a050*/  LDSM.16.M88.4 R4, [R216+0x3000] ;  /* 0x00300000d804783b */ /* 0x000eae0000000200 */
[C---:B------:R-:W-:Y:S01]  /*a060*/  HMMA.16816.F32.BF16 R16, R12.reuse, R36, R28 ;  /* 0x000000240c10723c */ /* 0x040fe2000004181c */
[----:B------:R-:W3:Y:S07]  /*a070*/  LDSM.16.M88.4 R28, [R213+0x7400] ;  /* 0x00740000d51c783b */ /* 0x000eee0000000200 */
        /* <DEDUP_REMOVED lines=8> */
[----:B------:R-:W-:Y:S08]  /*a100*/  HMMA.16816.F32.BF16 R192, R8, R42, R196 ;  /* 0x0000002a08c0723c */ /* 0x000ff000000418c4 */
[----:B--2---:R-:W-:Y:S08]  /*a110*/  HMMA.16816.F32.BF16 R172, R4, R34, R56 ;  /* 0x0000002204ac723c */ /* 0x004ff00000041838 */
[C---:B------:R-:W-:Y:S01]  /*a120*/  HMMA.16816.F32.BF16 R240, R8.reuse, R40, R200 ;  /* 0x0000002808f0723c */ /* 0x040fe200000418c8 */
[----:B------:R-:W-:Y:S07]  /*a130*/  LDSM.16.M88.4 R40, [R215+0x7400] ;  /* 0x00740000d728783b */ /* 0x000fee0000000200 */
[----:B------:R-:W-:Y:S01]  /*a140*/  HMMA.16816.F32.BF16 R180, R8, R38, R180 ;  /* 0x0000002608b4723c */ /* 0x000fe200000418b4 */
[----:B------:R-:W-:Y:S07]  /*a150*/  LDSM.16.M88.4 R36, [R215+0x7800] ;  /* 0x00780000d724783b */ /* 0x000fee0000000200 */
[C---:B------:R-:W-:Y:S08]  /*a160*/  HMMA.16816.F32.BF16 R176, R4.reuse, R32, R176 ;  /* 0x0000002004b0723c */ /* 0x040ff000000418b0 */
[C---:B---3--:R-:W-:Y:S08]  /*a170*/  HMMA.16816.F32.BF16 R188, R4.reuse, R28, R188 ;  /* 0x0000001c04bc723c */ /* 0x048ff000000418bc */
[C---:B------:R-:W-:Y:S08]  /*a180*/  HMMA.16816.F32.BF16 R196, R4.reuse, R24, R184 ;  /* 0x0000001804c4723c */ /* 0x040ff000000418b8 */
[C---:B------:R-:W-:Y:S01]  /*a190*/  HMMA.16816.F32.BF16 R232, R4.reuse, R20, R16 ;  /* 0x0000001404e8723c */ /* 0x040fe20000041810 */
[----:B------:R-:W-:Y:S07]  /*a1a0*/  LDSM.16.M88.4 R16, [R215+0x7000] ;  /* 0x00700000d710783b */ /* 0x000fee0000000200 */
[C---:B------:R-:W-:Y:S08]  /*a1b0*/  HMMA.16816.F32.BF16 R52, R4.reuse, R30, R52 ;  /* 0x0000001e0434723c */ /* 0x040ff00000041834 */
[C---:B------:R-:W-:Y:S08]  /*a1c0*/  HMMA.16816.F32.BF16 R48, R4.reuse, R26, R64 ;  /* 0x0000001a0430723c */ /* 0x040ff00000041840 */
[----:B------:R-:W-:Y:S01]  /*a1d0*/  HMMA.16816.F32.BF16 R56, R4, R22, R60 ;  /* 0x000000160438723c */ /* 0x000fe2000004183c */
[----:B------:R-:W1:Y:S07]  /*a1e0*/  LDSM.16.M88.4 R4, [R217+0x3000] ;  /* 0x00300000d904783b */ /* 0x000e6e0000000200 */
[----:B------:R-:W-:Y:S01]  /*a1f0*/  HMMA.16816.F32.BF16 R200, R8, R46, R204 ;  /* 0x0000002e08c8723c */ /* 0x000fe200000418cc */
[----:B------:R-:W2:Y:S04]  /*a200*/  LDSM.16.M88.4 R44, [R215+0x7c00] ;  /* 0x007c0000d72c783b */ /* 0x000ea80000000200 */
[----:B------:R-:W3:Y:S03]  /*a210*/  LDSM.16.M88.4 R8, [R217+0x2000] ;  /* 0x00200000d908783b */ /* 0x000ee60000000200 */
[C---:B----4-:R-:W-:Y:S08]  /*a220*/  HMMA.16816.F32.BF16 R60, R12.reuse, R32, R236 ;  /* 0x000000200c3c723c */ /* 0x050ff000000418ec */
        /* <DEDUP_REMOVED lines=8> */
[C---:B------:R-:W-:Y:S01]  /*a2b0*/  HMMA.16816.F32.BF16 R244, R12.reuse, R28, R244 ;  /* 0x0000001c0cf4723c */ /* 0x040fe200000418f4 */
[----:B------:R-:W-:Y:S07]  /*a2c0*/  LDSM.16.M88.4 R28, [R213+0x8400] ;  /* 0x00840000d51c783b */ /* 0x000fee0000000200 */
[----:B------:R-:W-:Y:S01]  /*a2d0*/  HMMA.16816.F32.BF16 R240, R12, R24, R240 ;  /* 0x000000180cf0723c */ /* 0x000fe200000418f0 */
[----:B------:R-:W-:Y:S04]  /*a2e0*/  LDSM.16.M88.4 R24, [R213+0x8000] ;  /* 0x00800000d518783b */ /* 0x000fe80000000200 */
[----:B------:R-:W-:Y:S03]  /*a2f0*/  LDSM.16.M88.4 R12, [R216+0x4000] ;  /* 0x00400000d80c783b */ /* 0x000fe60000000200 */
[C---:B------:R-:W-:Y:S01]  /*a300*/  HMMA.16816.F32.BF16 R176, R4.reuse, R40, R188 ;  /* 0x0000002804b0723c */ /* 0x040fe200000418bc */
[----:B------:R-:W-:Y:S07]  /*a310*/  LDSM.16.M88.4 R188, [R213+0x8800] ;  /* 0x00880000d5bc783b */ /* 0x000fee0000000200 */
[C---:B------:R-:W-:Y:S08]  /*a320*/  HMMA.16816.F32.BF16 R172, R4.reuse, R42, R52 ;  /* 0x0000002a04ac723c */ /* 0x040ff00000041834 */
[C---:B------:R-:W-:Y:S01]  /*a330*/  HMMA.16816.F32.BF16 R64, R4.reuse, R36, R196 ;  /* 0x000000240440723c */ /* 0x040fe200000418c4 */
        /* <DEDUP_REMOVED lines=19> */
[C---:B------:R-:W-:Y:S01]  /*a470*/  HMMA.16816.F32.BF16 R208, R4.reuse, R196, R20 ;  /* 0x000000c404d0723c */ /* 0x040fe20000041814 */
[----:B------:R-:W1:Y:S07]  /*a480*/  LDSM.16.M88.4 R20, [R215+0x8000] ;  /* 0x00800000d714783b */ /* 0x000e6e0000000200 */
[----:B------:R-:W-:Y:S01]  /*a490*/  HMMA.16816.F32.BF16 R236, R4, R198, R48 ;  /* 0x000000c604ec723c */ /* 0x000fe20000041830 */
[----:B------:R-:W2:Y:S07]  /*a4a0*/  LDSM.16.M88.4 R4, [R217+0x4000] ;  /* 0x00400000d904783b */ /* 0x000eae0000000200 */
[C---:B------:R-:W-:Y:S01]  /*a4b0*/  HMMA.16816.F32.BF16 R32, R12.reuse, R24, R52 ;  /* 0x000000180c20723c */ /* 0x040fe20000041834 */
[----:B------:R-:W-:Y:S07]  /*a4c0*/  I2F R24, R3 ;  /* 0x0000000300187306 */ /* 0x000fee0000201400 */
[C---:B------:R-:W-:Y:S01]  /*a4d0*/  HMMA.16816.F32.BF16 R40, R12.reuse, R26, R16 ;  /* 0x0000001a0c28723c */ /* 0x040fe20000041810 */
[----:B------:R-:W3:Y:S01]  /*a4e0*/  LDSM.16.M88.4 R16, [R215+0x8400] ;  /* 0x00840000d710783b */ /* 0x000ee20000000200 */
[----:B------:R4:W5:Y:S06]  /*a4f0*/  I2F R26, R2 ;  /* 0x00000002001a7306 */ /* 0x00096c0000201400 */
[C---:B------:R-:W-:Y:S08]  /*a500*/  HMMA.16816.F32.BF16 R36, R12.reuse, R28, R56 ;  /* 0x0000001c0c24723c */ /* 0x040ff00000041838 */
[----:B------:R-:W-:Y:S01]  /*a510*/  HMMA.16816.F32.BF16 R60, R12, R30, R60 ;  /* 0x0000001e0c3c723c */ /* 0x000fe2000004183c */
[----:B----4-:R-:W-:-:S05]  /*a520*/  IMAD.IADD R2, R219, 0x1, -R0 ;  /* 0x00000001db027824 */ /* 0x010fca00078e0a00 */
[----:B------:R-:W-:Y:S02]  /*a530*/  IABS R2, R2 ;  /* 0x0000000200027213 */ /* 0x000fe40000000000 */
[----:B-1----:R-:W-:Y:S03]  /*a540*/  HMMA.16816.F32.BF16 R44, R8, R20, R44 ;  /* 0x00000014082c723c */ /* 0x002fe6000004182c */
[----:B------:R-:W-:-:S05]  /*a550*/  IMAD.MOV.U32 R3, RZ, RZ, R2 ;  /* 0x000000ffff037224 */ /* 0x000fca00078e0002 */
[----:B--2---:R-:W-:Y:S01]  /*a560*/  HMMA.16816.F32.BF16 R32, R4, R20, R32 ;  /* 0x000000140420723c */ /* 0x004fe20000041820 */
[----:B------:R-:W-:Y:S06]  /*a570*/  I2F R21, R3 ;  /* 0x0000000300157306 */ /* 0x000fec0000201400 */
[----:B------:R-:W-:Y:S01]  /*a580*/  IMAD.IADD R20, R226, 0x1, -R0 ;  /* 0x00000001e2147824 */ /* 0x000fe200078e0a00 */
[----:B------:R-:W-:Y:S04]  /*a590*/  HMMA.16816.F32.BF16 R180, R8, R22, R180 ;  /* 0x0000001608b4723c */ /* 0x000fe800000418b4 */
[----:B------:R-:W-:-:S04]  /*a5a0*/  IABS R2, R20 ;  /* 0x0000001400027213 */ /* 0x000fc80000000000 */
[----:B------:R1:W2:Y:S01]  /*a5b0*/  I2F R20, R2 ;  /* 0x0000000200147306 */ /* 0x0002a20000201400 */
[-C--:B---3--:R-:W-:Y:S07]  /*a5c0*/  HMMA.16816.F32.BF16 R36, R4, R16.reuse, R36 ;  /* 0x000000100424723c */ /* 0x088fee0000041824 */
[----:B-----5:R-:W-:Y:S01]  /*a5d0*/  FFMA.FTZ R26, R26, -UR28, R32 ;  /* 0x8000001c1a1a7c23 */ /* 0x020fe20008010020 */
[----:B------:R-:W-:Y:S01]  /*a5e0*/  HMMA.16816.F32.BF16 R176, R8, R16, R176 ;  /* 0x0000001008b0723c */ /* 0x000fe200000418b0 */
[----:B------:R-:W-:-:S03]  /*a5f0*/  FFMA.FTZ R24, R24, -UR28, R34 ;  /* 0x8000001c18187c23 */ /* 0x000fc60008010022 */
[----:B------:R-:W-:Y:S02]  /*a600*/  FSEL R100, R26, -INF , !P0 ;  /* 0xff8000001a647808 */ /* 0x000fe40004000000 */
[----:B------:R-:W-:Y:S02]  /*a610*/  FSEL R107, R24, -INF , !P6 ;  /* 0xff800000186b7808 */ /* 0x000fe40007000000 */
[----:B-1----:R-:W-:Y:S01]  /*a620*/  IADD3 R2, R0, 0x1, RZ ;  /* 0x0000000100027810 */ /* 0x002fe20007ffe0ff */
[----:B------:R-:W-:Y:S03]  /*a630*/  HMMA.16816.F32.BF16 R40, R4, R22, R40 ;  /* 0x000000160428723c */ /* 0x000fe60000041828 */
[----:B------:R-:W-:Y:S01]  /*a640*/  ISETP.GE.AND P0, PT, R2, R230, PT ;  /* 0x000000e60200720c */ /* 0x000fe20003f06270 */
[--C-:B------:R-:W-:Y:S01]  /*a650*/  IMAD.IADD R16, R220, 0x1, -R2.reuse ;  /* 0x00000001dc107824 */ /* 0x100fe200078e0a02 */
[C---:B------:R-:W-:Y:S01]  /*a660*/  ISETP.GE.AND P6, PT, R2.reuse, R229, PT ;  /* 0x000000e50200720c */ /* 0x040fe20003fc6270 */
[----:B------:R-:W-:Y:S01]  /*a670*/  IMAD.IADD R3, R221, 0x1, -R2 ;  /* 0x00000001dd037824 */ /* 0x000fe200078e0a02 */
[----:B------:R-:W-:Y:S01]  /*a680*/  ISETP.LT.OR P0, PT, R2, R225, P0 ;  /* 0x000000e10200720c */ /* 0x000fe20000701670 */
[----:B--2---:R-:W-:Y:S01]  /*a690*/  FFMA.FTZ R22, R20, -UR28, R46 ;  /* 0x8000001c14167c23 */ /* 0x004fe2000801002e */
[----:B------:R-:W-:Y:S01]  /*a6a0*/  IABS R16, R16 ;  /* 0x0000001000107213 */ /* 0x000fe20000000000 */
[----:B------:R-:W-:Y:S01]  /*a6b0*/  IMAD.IADD R20, R219, 0x1, -R2 ;  /* 0x00000001db147824 */ /* 0x000fe200078e0a02 */
[----:B------:R-:W-:Y:S01]  /*a6c0*/  IABS R3, R3 ;  /* 0x0000000300037213 */ /* 0x000fe20000000000 */
[----:B------:R-:W-:Y:S01]  /*a6d0*/  FFMA.FTZ R23, R21, -UR28, R44 ;  /* 0x8000001c15177c23 */ /* 0x000fe2000801002c */
[----:B------:R-:W-:Y:S01]  /*a6e0*/  FSEL R187, R22, -INF , !P1 ;  /* 0xff80000016bb7808 */ /* 0x000fe20004800000 */
[----:B------:R-:W-:Y:S01]  /*a6f0*/  IMAD.MOV.U32 R17, RZ, RZ, R16 ;  /* 0x000000ffff117224 */ /* 0x000fe200078e0010 */
[----:B------:R-:W-:Y:S01]  /*a700*/  IABS R16, R20 ;  /* 0x0000001400107213 */ /* 0x000fe20000000000 */
[----:B------:R-:W-:Y:S01]  /*a710*/  IMAD.IADD R20, R226, 0x1, -R2 ;  /* 0x00000001e2147824 */ /* 0x000fe200078e0a02 */
[----:B------:R1:W2:Y:S01]  /*a720*/  I2F R27, R3 ;  /* 0x00000003001b7306 */ /* 0x0002a20000201400 */
[----:B------:R-:W-:Y:S01]  /*a730*/  FSEL R185, R23, -INF , !P5 ;  /* 0xff80000017b97808 */ /* 0x000fe20006800000 */
[----:B------:R-:W-:Y:S01]  /*a740*/  HMMA.16816.F32.BF16 R48, R12, R190, R204 ;  /* 0x000000be0c30723c */ /* 0x000fe200000418cc */
[----:B------:R-:W-:-:S02]  /*a750*/  ISETP.GE.AND P5, PT, R2, R228, PT ;  /* 0x000000e40200720c */ /* 0x000fc40003fa6270 */
[C---:B------:R-:W-:Y:S02]  /*a760*/  ISETP.GE.AND P1, PT, R2.reuse, R227, PT ;  /* 0x000000e30200720c */ /* 0x040fe40003f26270 */
[C---:B------:R-:W-:Y:S01]  /*a770*/  ISETP.LT.OR P6, PT, R2.reuse, R224, P6 ;  /* 0x000000e00200720c */ /* 0x040fe200037c1670 */
[----:B------:R3:W4:Y:S01]  /*a780*/  I2F R25, R17 ;  /* 0x0000001100197306 */ /* 0x0007220000201400 */
[C---:B------:R-:W-:Y:S02]  /*a790*/  ISETP.LT.OR P5, PT, R2.reuse, R223, P5 ;  /* 0x000000df0200720c */ /* 0x040fe40002fa1670 */
[----:B------:R-:W-:Y:S02]  /*a7a0*/  ISETP.LT.OR P1, PT, R2, R222, P1 ;  /* 0x000000de0200720c */ /* 0x000fe40000f21670 */
[----:B-1----:R-:W-:Y:S01]  /*a7b0*/  IADD3 R3, R0, 0x8, RZ ;  /* 0x0000000800037810 */ /* 0x002fe20007ffe0ff */
[----:B--2---:R-:W-:-:S04]  /*a7c0*/  FFMA.FTZ R24, R27, -UR28, R33 ;  /* 0x8000001c1b187c23 */ /* 0x004fc80008010021 */
[----:B------:R-:W-:Y:S01]  /*a7d0*/  IMAD.IADD R2, R220, 0x1, -R3 ;  /* 0x00000001dc027824 */ /* 0x000fe200078e0a03 */
[----:B------:R-:W-:Y:S01]  /*a7e0*/  FSEL R59, R24, -INF , !P0 ;  /* 0xff800000183b7808 */ /* 0x000fe20004000000 */
[----:B---3--:R-:W-:Y:S01]  /*a7f0*/  IMAD.MOV.U32 R17, RZ, RZ, R16 ;  /* 0x000000ffff117224 */ /* 0x008fe200078e0010 */
[----:B------:R-:W-:Y:S01]  /*a800*/  IABS R16, R20 ;  /* 0x0000001400107213 */ /* 0x000fe20000000000 */
[----:B----4-:R-:W-:Y:S01]  /*a810*/  FFMA.FTZ R23, R25, -UR28, R35 ;  /* 0x8000001c19177c23 */ /* 0x010fe20008010023 */
[----:B------:R-:W-:Y:S01]  /*a820*/  IABS R2, R2 ;  /* 0x0000000200027213 */ /* 0x000fe20000000000 */
[----:B------:R1:W2:Y:S01]  /*a830*/  I2F R21, R17 ;  /* 0x0000001100157306 */ /* 0x0002a20000201400 */
[----:B------:R-:W-:Y:S01]  /*a840*/  ISETP.GE.AND P0, PT, R3, R230, PT ;  /* 0x000000e60300720c */ /* 0x000fe20003f06270 */
[----:B------:R-:W-:Y:S01]  /*a850*/  HMMA.16816.F32.BF16 R32, R4, R18, R60 ;  /* 0x000000120420723c */ /* 0x000fe2000004183c */
[----:B------:R-:W-:Y:S02]  /*a860*/  FSEL R106, R23, -INF , !P6 ;  /* 0xff800000176a7808 */ /* 0x000fe40007000000 */
[----:B------:R-:W-:-:S02]  /*a870*/  ISETP.GE.AND P6, PT, R3, R229, PT ;  /* 0x000000e50300720c */ /* 0x000fc40003fc6270 */
[C---:B------:R-:W-:Y:S01]  /*a880*/  ISETP.LT.OR P0, PT, R3.reuse, R225, P0 ;  /* 0x000000e10300720c */ /* 0x040fe20000701670 */
[----:B------:R-:W3:Y:S01]  /*a890*/  I2F R20, R16 ;  /* 0x0000001000147306 */ /* 0x000ee20000201400 */
[----:B------:R-:W-:Y:S01]  /*a8a0*/  ISETP.LT.OR P6, PT, R3, R224, P6 ;  /* 0x000000e00300720c */ /* 0x000fe200037c1670 */
[----:B-1----:R-:W-:Y:S02]  /*a8b0*/  IMAD.IADD R17, R221, 0x1, -R3 ;  /* 0x00000001dd117824 */ /* 0x002fe400078e0a03 */
[----:B--2---:R-:W-:-:S05]  /*a8c0*/  FFMA.FTZ R22, R21, -UR28, R45 ;  /* 0x8000001c15167c23 */ /* 0x004fca000801002d */
[----:B------:R-:W-:Y:S01]  /*a8d0*/  FSEL R184, R22, -INF , !P5 ;  /* 0xff80000016b87808 */ /* 0x000fe20006800000 */
[----:B---3--:R-:W-:Y:S01]  /*a8e0*/  FFMA.FTZ R21, R20, -UR28, R47 ;  /* 0x8000001c14157c23 */ /* 0x008fe2000801002f */
[----:B------:R-:W-:Y:S01]  /*a8f0*/  IABS R16, R17 ;  /* 0x0000001100107213 */ /* 0x000fe20000000000 */
[----:B------:R-:W-:Y:S01]  /*a900*/  IMAD.MOV.U32 R17, RZ, RZ, R2 ;  /* 0x000000ffff117224 */ /* 0x000fe200078e0002 */
[----:B------:R-:W-:Y:S01]  /*a910*/  IADD3 R2, R0, 0x9, RZ ;  /* 0x0000000900027810 */ /* 0x000fe20007ffe0ff */
[----:B------:R-:W-:Y:S01]  /*a920*/  IMAD.IADD R20, R226, 0x1, -R3 ;  /* 0x00000001e2147824 */ /* 0x000fe200078e0a03 */
[----:B------:R1:W2:Y:S01]  /*a930*/  I2F R28, R16 ;  /* 0x00000010001c7306 */ /* 0x0002a20000201400 */
[----:B------:R-:W-:Y:S01]  /*a940*/  FSEL R186, R21, -INF , !P1 ;  /* 0xff80000015ba7808 */ /* 0x000fe20004800000 */
[----:B------:R-:W-:Y:S01]  /*a950*/  HMMA.16816.F32.BF16 R44, R8, R18, R172 ;  /* 0x00000012082c723c */ /* 0x000fe200000418ac */
[C---:B------:R-:W-:Y:S02]  /*a960*/  ISETP.GE.AND P5, PT, R3.reuse, R228, PT ;  /* 0x000000e40300720c */ /* 0x040fe40003fa6270 */
[----:B------:R-:W-:-:S02]  /*a970*/  ISETP.GE.AND P1, PT, R3, R227, PT ;  /* 0x000000e30300720c */ /* 0x000fc40003f26270 */
[C---:B------:R-:W-:Y:S01]  /*a980*/  ISETP.LT.OR P5, PT, R3.reuse, R223, P5 ;  /* 0x000000df0300720c */ /* 0x040fe20002fa1670 */
[----:B------:R-:W3:Y:S01]  /*a990*/  I2F R26, R17 ;  /* 0x00000011001a7306 */ /* 0x000ee20000201400 */
[----:B------:R-:W-:Y:S01]  /*a9a0*/  ISETP.LT.OR P1, PT, R3, R222, P1 ;  /* 0x000000de0300720c */ /* 0x000fe20000f21670 */
[----:B-1----:R-:W-:Y:S02]  /*a9b0*/  IMAD.IADD R16, R219, 0x1, -R3 ;  /* 0x00000001db107824 */ /* 0x002fe400078e0a03 */
[----:B--2---:R-:W-:-:S03]  /*a9c0*/  FFMA.FTZ R24, R28, -UR28, R40 ;  /* 0x8000001c1c187c23 */ /* 0x004fc60008010028 */
[----:B------:R-:W-:Y:S02]  /*a9d0*/  IABS R16, R16 ;  /* 0x0000001000107213 */ /* 0x000fe40000000000 */
[----:B------:R-:W-:Y:S01]  /*a9e0*/  FSEL R55, R24, -INF , !P0 ;  /* 0xff80000018377808 */ /* 0x000fe20004000000 */
[----:B---3--:R-:W-:Y:S01]  /*a9f0*/  FFMA.FTZ R23, R26, -UR28, R42 ;  /* 0x8000001c1a177c23 */ /* 0x008fe2000801002a */
[C---:B------:R-:W-:Y:S01]  /*aa00*/  ISETP.GE.AND P0, PT, R2.reuse, R230, PT ;  /* 0x000000e60200720c */ /* 0x040fe20003f06270 */
[----:B------:R-:W-:Y:S01]  /*aa10*/  IMAD.MOV.U32 R17, RZ, RZ, R16 ;  /* 0x000000ffff117224 */ /* 0x000fe200078e0010 */
[----:B------:R-:W-:Y:S01]  /*aa20*/  IABS R16, R20 ;  /* 0x0000001400107213 */ /* 0x000fe20000000000 */
[----:B------:R-:W-:Y:S01]  /*aa30*/  IMAD.IADD R20, R221, 0x1, -R2 ;  /* 0x00000001dd147824 */ /* 0x000fe200078e0a02 */
[----:B------:R-:W-:Y:S01]  /*aa40*/  FSEL R57, R23, -INF , !P6 ;  /* 0xff80000017397808 */ /* 0x000fe20007000000 */
[----:B------:R1:W2:Y:S01]  /*aa50*/  I2F R25, R17 ;  /* 0x0000001100197306 */ /* 0x0002a20000201400 */
[----:B------:R-:W-:-:S02]  /*aa60*/  ISETP.GE.AND P6, PT, R2, R229, PT ;  /* 0x000000e50200720c */ /* 0x000fc40003fc6270 */
[C---:B------:R-:W-:Y:S02]  /*aa70*/  ISETP.LT.OR P0, PT, R2.reuse, R225, P0 ;  /* 0x000000e10200720c */ /* 0x040fe40000701670 */
[----:B------:R-:W-:Y:S01]  /*aa80*/  ISETP.LT.OR P6, PT, R2, R224, P6 ;  /* 0x000000e00200720c */ /* 0x000fe200037c1670 */
[----:B-1----:R-:W-:Y:S01]  /*aa90*/  IMAD.MOV.U32 R17, RZ, RZ, R16 ;  /* 0x000000ffff117224 */ /* 0x002fe200078e0010 */
[----:B------:R-:W-:Y:S01]  /*aaa0*/  IABS R16, R20 ;  /* 0x0000001400107213 */ /* 0x000fe20000000000 */
[----:B--2---:R-:W-:Y:S02]  /*aab0*/  FFMA.FTZ R22, R25, -UR28, R180 ;  /* 0x8000001c19167c23 */ /* 0x004fe400080100b4 */
[----:B------:R1:W2:Y:S01]  /*aac0*/  I2F R21, R17 ;  /* 0x0000001100157306 */ /* 0x0002a20000201400 */
[----:B------:R-:W-:Y:S02]  /*aad0*/  IMAD.IADD R20, R226, 0x1, -R2 ;  /* 0x00000001e2147824 */ /* 0x000fe400078e0a02 */
[----:B------:R-:W-:-:S02]  /*aae0*/  FSEL R58, R22, -INF , !P5 ;  /* 0xff800000163a7808 */ /* 0x000fc40006800000 */
[----:B------:R-:W-:-:S03]  /*aaf0*/  ISETP.GE.AND P5, PT, R2, R228, PT ;  /* 0x000000e40200720c */ /* 0x000fc60003fa6270 */
[----:B------:R3:W4:Y:S01]  /*ab00*/  I2F R27, R16 ;  /* 0x00000010001b7306 */ /* 0x0007220000201400 */
[----:B------:R-:W-:Y:S01]  /*ab10*/  ISETP.LT.OR P5, PT, R2, R223, P5 ;  /* 0x000000df0200720c */ /* 0x000fe20002fa1670 */
[----:B-1----:R-:W-:Y:S02]  /*ab20*/  IMAD.IADD R17, R220, 0x1, -R2 ;  /* 0x00000001dc117824 */ /* 0x002fe400078e0a02 */
[----:B--2---:R-:W-:-:S03]  /*ab30*/  FFMA.FTZ R21, R21, -UR28, R182 ;  /* 0x8000001c15157c23 */ /* 0x004fc600080100b6 */
[----:B------:R-:W-:Y:S02]  /*ab40*/  IABS R3, R17 ;  /* 0x0000001100037213 */ /* 0x000fe40000000000 */
[----:B------:R-:W-:Y:S01]  /*ab50*/  FSEL R105, R21, -INF , !P1 ;  /* 0xff80000015697808 */ /* 0x000fe20004800000 */
[----:B---3--:R-:W-:Y:S01]  /*ab60*/  IMAD.IADD R16, R219, 0x1, -R2 ;  /* 0x00000001db107824 */ /* 0x008fe200078e0a02 */
[----:B------:R1:W2:Y:S01]  /*ab70*/  I2F R25, R3 ;  /* 0x0000000300197306 */ /* 0x0002a20000201400 */
[----:B------:R-:W-:-:S03]  /*ab80*/  ISETP.GE.AND P1, PT, R2, R227, PT ;  /* 0x000000e30200720c */ /* 0x000fc60003f26270 */
[----:B------:R-:W-:Y:S02]  /*ab90*/  IABS R16, R16 ;  /* 0x0000001000107213 */ /* 0x000fe40000000000 */
[----:B------:R-:W-:-:S03]  /*aba0*/  ISETP.LT.OR P1, PT, R2, R222, P1 ;  /* 0x000000de0200720c */ /* 0x000fc60000f21670 */
[----:B------:R-:W-:Y:S01]  /*abb0*/  IMAD.MOV.U32 R17, RZ, RZ, R16 ;  /* 0x000000ffff117224 */ /* 0x000fe200078e0010 */
[----:B------:R-:W-:Y:S01]  /*abc0*/  IABS R16, R20 ;  /* 0x0000001400107213 */ /* 0x000fe20000000000 */
[----:B----4-:R-:W-:Y:S02]  /*abd0*/  FFMA.FTZ R20, R27, -UR28, R41 ;  /* 0x8000001c1b147c23 */ /* 0x010fe40008010029 */
[----:B------:R3:W4:Y:S01]  /*abe0*/  I2F R24, R17 ;  /* 0x0000001100187306 */ /* 0x0007220000201400 */
[----:B-1----:R-:W-:Y:S01]  /*abf0*/  IADD3 R3, R0, 0x10, RZ ;  /* 0x0000001000037810 */ /* 0x002fe20007ffe0ff */
[----:B--2---:R-:W-:Y:S01]  /*ac00*/  FFMA.FTZ R21, R25, -UR28, R43 ;  /* 0x8000001c19157c23 */ /* 0x004fe2000801002b */
[----:B------:R-:W-:Y:S01]  /*ac10*/  FSEL R52, R20, -INF , !P0 ;  /* 0xff80000014347808 */ /* 0x000fe20004000000 */
[----:B------:R-:W-:Y:S01]  /*ac20*/  HMMA.16816.F32.BF16 R40, R12, R188, R240 ;  /* 0x000000bc0c28723c */ /* 0x000fe200000418f0 */
[----:B------:R-:W-:-:S03]  /*ac30*/  ISETP.GE.AND P0, PT, R3, R230, PT ;  /* 0x000000e60300720c */ /* 0x000fc60003f06270 */
[----:B------:R-:W1:Y:S01]  /*ac40*/  I2F R22, R16 ;  /* 0x0000001000167306 */ /* 0x000e620000201400 */
[--C-:B------:R-:W-:Y:S01]  /*ac50*/  IMAD.IADD R2, R220, 0x1, -R3.reuse ;  /* 0x00000001dc027824 */ /* 0x100fe200078e0a03 */
[----:B------:R-:W-:Y:S01]  /*ac60*/  FSEL R53, R21, -INF , !P6 ;  /* 0xff80000015357808 */ /* 0x000fe20007000000 */
[--C-:B------:R-:W-:Y:S01]  /*ac70*/  IMAD.IADD R20, R226, 0x1, -R3.reuse ;  /* 0x00000001e2147824 */ /* 0x100fe200078e0a03 */
[----:B------:R-:W-:Y:S02]  /*ac80*/  ISETP.GE.AND P6, PT, R3, R229, PT ;  /* 0x000000e50300720c */ /* 0x000fe40003fc6270 */
[----:B------:R-:W-:Y:S01]  /*ac90*/  IABS R2, R2 ;  /* 0x0000000200027213 */ /* 0x000fe20000000000 */
[----:B---3--:R-:W-:Y:S01]  /*aca0*/  IMAD.IADD R17, R221, 0x1, -R3 ;  /* 0x00000001dd117824 */ /* 0x008fe200078e0a03 */
[C---:B------:R-:W-:Y:S01]  /*acb0*/  ISETP.LT.OR P0, PT, R3.reuse, R225, P0 ;  /* 0x000000e10300720c */ /* 0x040fe20000701670 */
[----:B----4-:R-:W-:Y:S01]  /*acc0*/  FFMA.FTZ R23, R24, -UR28, R181 ;  /* 0x8000001c18177c23 */ /* 0x010fe200080100b5 */
[----:B------:R-:W-:-:S04]  /*acd0*/  ISETP.LT.OR P6, PT, R3, R224, P6 ;  /* 0x000000e00300720c */ /* 0x000fc800037c1670 */
[----:B------:R-:W-:Y:S01]  /*ace0*/  FSEL R54, R23, -INF , !P5 ;  /* 0xff80000017367808 */ /* 0x000fe20006800000 */
[----:B-1----:R-:W-:Y:S01]  /*acf0*/  FFMA.FTZ R22, R22, -UR28, R183 ;  /* 0x8000001c16167c23 */ /* 0x002fe200080100b7 */
[----:B------:R-:W-:Y:S01]  /*ad00*/  IABS R16, R17 ;  /* 0x0000001100107213 */ /* 0x000fe20000000000 */
[----:B------:R-:W-:Y:S01]  /*ad10*/  IMAD.MOV.U32 R17, RZ, RZ, R2 ;  /* 0x000000ffff117224 */ /* 0x000fe200078e0002 */
[----:B------:R-:W-:Y:S02]  /*ad20*/  IADD3 R2, R0, 0x11, RZ ;  /* 0x0000001100027810 */ /* 0x000fe40007ffe0ff */
[----:B------:R1:W2:Y:S01]  /*ad30*/  I2F R28, R16 ;  /* 0x00000010001c7306 */ /* 0x0002a20000201400 */
[----:B------:R-:W-:Y:S02]  /*ad40*/  FSEL R56, R22, -INF , !P1 ;  /* 0xff80000016387808 */ /* 0x000fe40004800000 */
        /* <DEDUP_REMOVED lines=34> */
[C---:B------:R-:W-:Y:S01]  /*af70*/  ISETP.GE.AND P1, PT, R2.reuse, R227, PT ;  /* 0x000000e30200720c */ /* 0x040fe20003f26270 */
[----:B----4-:R-:W-:Y:S02]  /*af80*/  FFMA.FTZ R19, R27, -UR28, R37 ;  /* 0x8000001c1b137c23 */ /* 0x010fe40008010025 */
[----:B------:R-:W-:Y:S02]  /*af90*/  IABS R16, R16 ;  /* 0x0000001000107213 */ /* 0x000fe40000000000 */
[----:B------:R-:W-:-:S02]  /*afa0*/  ISETP.LT.OR P1, PT, R2, R222, P1 ;  /* 0x000000de0200720c */ /* 0x000fc40000f21670 */
[----:B------:R-:W-:Y:S01]  /*afb0*/  FSEL R178, R19, -INF , !P0 ;  /* 0xff80000013b27808 */ /* 0x000fe20004000000 */
[----:B------:R-:W-:Y:S01]  /*afc0*/  IMAD.MOV.U32 R17, RZ, RZ, R16 ;  /* 0x000000ffff117224 */ /* 0x000fe200078e0010 */
[----:B------:R-:W-:-:S03]  /*afd0*/  IABS R16, R20 ;  /* 0x0000001400107213 */ /* 0x000fc60000000000 */
[----:B------:R3:W4:Y:S01]  /*afe0*/  I2F R24, R17 ;  /* 0x0000001100187306 */ /* 0x0007220000201400 */
[----:B-1----:R-:W-:Y:S01]  /*aff0*/  IADD3 R3, R0, 0x18, RZ ;  /* 0x0000001800037810 */ /* 0x002fe20007ffe0ff */
[----:B--2---:R-:W-:-:S03]  /*b000*/  FFMA.FTZ R18, R25, -UR28, R39 ;  /* 0x8000001c19127c23 */ /* 0x004fc60008010027 */
[C---:B------:R-:W-:Y:S01]  /*b010*/  ISETP.GE.AND P0, PT, R3.reuse, R230, PT ;  /* 0x000000e60300720c */ /* 0x040fe20003f06270 */
[--C-:B------:R-:W-:Y:S02]  /*b020*/  IMAD.IADD R2, R220, 0x1, -R3.reuse ;  /* 0x00000001dc027824 */ /* 0x100fe400078e0a03 */
[----:B------:R1:W2:Y:S01]  /*b030*/  I2F R20, R16 ;  /* 0x0000001000147306 */ /* 0x0002a20000201400 */
[----:B------:R-:W-:Y:S02]  /*b040*/  FSEL R182, R18, -INF , !P6 ;  /* 0xff80000012b67808 */ /* 0x000fe40007000000 */
[----:B------:R-:W-:Y:S02]  /*b050*/  ISETP.GE.AND P6, PT, R3, R229, PT ;  /* 0x000000e50300720c */ /* 0x000fe40003fc6270 */
[----:B------:R-:W-:Y:S01]  /*b060*/  IABS R2, R2 ;  /* 0x0000000200027213 */ /* 0x000fe20000000000 */
[----:B---3--:R-:W-:Y:S01]  /*b070*/  IMAD.IADD R17, R221, 0x1, -R3 ;  /* 0x00000001dd117824 */ /* 0x008fe200078e0a03 */
[C---:B------:R-:W-:Y:S01]  /*b080*/  ISETP.LT.OR P0, PT, R3.reuse, R225, P0 ;  /* 0x000000e10300720c */ /* 0x040fe20000701670 */
[----:B----4-:R-:W-:Y:S01]  /*b090*/  FFMA.FTZ R21, R24, -UR28, R177 ;  /* 0x8000001c18157c23 */ /* 0x010fe200080100b1 */
[----:B------:R-:W-:-:S04]  /*b0a0*/  ISETP.LT.OR P6, PT, R3, R224, P6 ;  /* 0x000000e00300720c */ /* 0x000fc800037c1670 */
[----:B------:R-:W-:Y:S02]  /*b0b0*/  FSEL R183, R21, -INF , !P5 ;  /* 0xff80000015b77808 */ /* 0x000fe40006800000 */
[----:B-1----:R-:W-:Y:S01]  /*b0c0*/  IABS R16, R17 ;  /* 0x0000001100107213 */ /* 0x002fe20000000000 */
[----:B------:R-:W-:Y:S01]  /*b0d0*/  IMAD.MOV.U32 R17, RZ, RZ, R2 ;  /* 0x000000ffff117224 */ /* 0x000fe200078e0002 */
[----:B------:R-:W-:Y:S01]  /*b0e0*/  IADD3 R2, R0, 0x19, RZ ;  /* 0x0000001900027810 */ /* 0x000fe20007ffe0ff */
[----:B--2---:R-:W-:Y:S01]  /*b0f0*/  FFMA.FTZ R23, R20, -UR28, R179 ;  /* 0x8000001c14177c23 */ /* 0x004fe200080100b3 */
[----:B------:R1:W2:Y:S01]  /*b100*/  I2F R26, R16 ;  /* 0x00000010001a7306 */ /* 0x0002a20000201400 */
[----:B------:R-:W-:Y:S02]  /*b110*/  ISETP.GE.AND P5, PT, R3, R228, PT ;  /* 0x000000e40300720c */ /* 0x000fe40003fa6270 */
[----:B------:R-:W-:Y:S01]  /*b120*/  IMAD.IADD R22, R221, 0x1, -R2 ;  /* 0x00000001dd167824 */ /* 0x000fe200078e0a02 */
[----:B------:R-:W-:-:S02]  /*b130*/  FSEL R241, R23, -INF , !P1 ;  /* 0xff80000017f17808 */ /* 0x000fc40004800000 */
[C---:B------:R-:W-:Y:S02]  /*b140*/  ISETP.GE.AND P1, PT, R3.reuse, R227, PT ;  /* 0x000000e30300720c */ /* 0x040fe40003f26270 */
[----:B------:R3:W4:Y:S01]  /*b150*/  I2F R25, R17 ;  /* 0x0000001100197306 */ /* 0x0007220000201400 */
[C---:B------:R-:W-:Y:S02]  /*b160*/  ISETP.LT.OR P5, PT, R3.reuse, R223, P5 ;  /* 0x000000df0300720c */ /* 0x040fe40002fa1670 */
[----:B------:R-:W-:Y:S01]  /*b170*/  ISETP.LT.OR P1, PT, R3, R222, P1 ;  /* 0x000000de0300720c */ /* 0x000fe20000f21670 */
[----:B-1----:R-:W-:Y:S02]  /*b180*/  IMAD.IADD R16, R219, 0x1, -R3 ;  /* 0x00000001db107824 */ /* 0x002fe400078e0a03 */
[----:B--2---:R-:W-:-:S03]  /*b190*/  FFMA.FTZ R26, R26, -UR28, R32 ;  /* 0x8000001c1a1a7c23 */ /* 0x004fc60008010020 */
[----:B------:R-:W-:Y:S02]  /*b1a0*/  IABS R16, R16 ;  /* 0x0000001000107213 */ /* 0x000fe40000000000 */
[----:B------:R-:W-:Y:S01]  /*b1b0*/  FSEL R175, R26, -INF , !P0 ;  /* 0xff8000001aaf7808 */ /* 0x000fe20004000000 */
[----:B---3--:R-:W-:Y:S01]  /*b1c0*/  IMAD.IADD R17, R226, 0x1, -R3 ;  /* 0x00000001e2117824 */ /* 0x008fe200078e0a03 */
[----:B------:R1:W2:Y:S01]  /*b1d0*/  I2F R24, R16 ;  /* 0x0000001000187306 */ /* 0x0002a20000201400 */
[----:B----4-:R-:W-:Y:S01]  /*b1e0*/  FFMA.FTZ R25, R25, -UR28, R34 ;  /* 0x8000001c19197c23 */ /* 0x010fe20008010022 */
[----:B------:R-:W-:Y:S02]  /*b1f0*/  ISETP.GE.AND P0, PT, R2, R230, PT ;  /* 0x000000e60200720c */ /* 0x000fe40003f06270 */
[----:B------:R-:W-:Y:S02]  /*b200*/  IABS R20, R17 ;  /* 0x0000001100147213 */ /* 0x000fe40000000000 */
[----:B------:R-:W-:-:S02]  /*b210*/  FSEL R177, R25, -INF , !P6 ;  /* 0xff80000019b17808 */ /* 0x000fc40007000000 */
[----:B------:R-:W-:Y:S01]  /*b220*/  ISETP.GE.AND P6, PT, R2, R229, PT ;  /* 0x000000e50200720c */ /* 0x000fe20003fc6270 */
[----:B------:R-:W-:Y:S01]  /*b230*/  IMAD.MOV.U32 R21, RZ, RZ, R20 ;  /* 0x000000ffff157224 */ /* 0x000fe200078e0014 */
[----:B------:R-:W-:Y:S01]  /*b240*/  IABS R20, R22 ;  /* 0x0000001600147213 */ /* 0x000fe20000000000 */
[----:B------:R-:W-:Y:S01]  /*b250*/  IMAD.IADD R22, R226, 0x1, -R2 ;  /* 0x00000001e2167824 */ /* 0x000fe200078e0a02 */
[C---:B------:R-:W-:Y:S01]  /*b260*/  ISETP.LT.OR P0, PT, R2.reuse, R225, P0 ;  /* 0x000000e10200720c */ /* 0x040fe20000701670 */
[----:B------:R3:W4:Y:S01]  /*b270*/  I2F R23, R21 ;  /* 0x0000001500177306 */ /* 0x0007220000201400 */
[----:B------:R-:W-:Y:S01]  /*b280*/  ISETP.LT.OR P6, PT, R2, R224, P6 ;  /* 0x000000e00200720c */ /* 0x000fe200037c1670 */
[----:B-1----:R-:W1:Y:S01]  /*b290*/  LDSM.16.M88.4 R16, [R215+0x8800] ;  /* 0x00880000d710783b */ /* 0x002e620000000200 */
[----:B--2---:R-:W-:-:S05]  /*b2a0*/  FFMA.FTZ R24, R24, -UR28, R44 ;  /* 0x8000001c18187c23 */ /* 0x004fca000801002c */
[----:B------:R2:W5:Y:S01]  /*b2b0*/  I2F R28, R20 ;  /* 0x00000014001c7306 */ /* 0x0005620000201400 */
[----:B------:R-:W-:Y:S02]  /*b2c0*/  FSEL R179, R24, -INF , !P5 ;  /* 0xff80000018b37808 */ /* 0x000fe40006800000 */
[----:B------:R-:W-:-:S04]  /*b2d0*/  ISETP.GE.AND P5, PT, R2, R228, PT ;  /* 0x000000e40200720c */ /* 0x000fc80003fa6270 */
[----:B------:R-:W-:Y:S01]  /*b2e0*/  ISETP.LT.OR P5, PT, R2, R223, P5 ;  /* 0x000000df0200720c */ /* 0x000fe20002fa1670 */
[----:B---3--:R-:W-:Y:S02]  /*b2f0*/  IMAD.IADD R21, R220, 0x1, -R2 ;  /* 0x00000001dc157824 */ /* 0x008fe400078e0a02 */
[----:B----4-:R-:W-:-:S03]  /*b300*/  FFMA.FTZ R23, R23, -UR28, R46 ;  /* 0x8000001c17177c23 */ /* 0x010fc6000801002e */
[----:B------:R-:W-:Y:S02]  /*b310*/  IABS R3, R21 ;  /* 0x0000001500037213 */ /* 0x000fe40000000000 */
[----:B------:R-:W-:Y:S01]  /*b320*/  FSEL R181, R23, -INF , !P1 ;  /* 0xff80000017b57808 */ /* 0x000fe20004800000 */
[----:B--2---:R-:W-:Y:S01]  /*b330*/  IMAD.IADD R20, R219, 0x1, -R2 ;  /* 0x00000001db147824 */ /* 0x004fe200078e0a02 */
[----:B------:R2:W-:Y:S01]  /*b340*/  I2F R27, R3 ;  /* 0x00000003001b7306 */ /* 0x0005e20000201400 */
[----:B------:R-:W-:-:S03]  /*b350*/  ISETP.GE.AND P1, PT, R2, R227, PT ;  /* 0x000000e30200720c */ /* 0x000fc60003f26270 */
[----:B------:R-:W-:Y:S02]  /*b360*/  IABS R20, R20 ;  /* 0x0000001400147213 */ /* 0x000fe40000000000 */
[----:B------:R-:W-:-:S03]  /*b370*/  ISETP.LT.OR P1, PT, R2, R222, P1 ;  /* 0x000000de0200720c */ /* 0x000fc60000f21670 */
[----:B------:R-:W-:Y:S01]  /*b380*/  IMAD.MOV.U32 R21, RZ, RZ, R20 ;  /* 0x000000ffff157224 */ /* 0x000fe200078e0014 */
[----:B------:R-:W-:Y:S01]  /*b390*/  IABS R20, R22 ;  /* 0x0000001600147213 */ /* 0x000fe20000000000 */
[----:B-----5:R-:W-:Y:S02]  /*b3a0*/  FFMA.FTZ R22, R28, -UR28, R33 ;  /* 0x8000001c1c167c23 */ /* 0x020fe40008010021 */
[----:B------:R3:W4:Y:S01]  /*b3b0*/  I2F R26, R21 ;  /* 0x00000015001a7306 */ /* 0x0007220000201400 */
[----:B--2---:R-:W-:Y:S01]  /*b3c0*/  IADD3 R3, R0, 0x20, RZ ;  /* 0x0000002000037810 */ /* 0x004fe20007ffe0ff */
[----:B-1----:R-:W-:Y:S01]  /*b3d0*/  HMMA.16816.F32.BF16 R40, R4, R16, R40 ;  /* 0x000000100428723c */ /* 0x002fe20000041828 */
[----:B------:R-:W-:-:S03]  /*b3e0*/  FSEL R172, R22, -INF , !P0 ;  /* 0xff80000016ac7808 */ /* 0x000fc60004000000 */
[--C-:B------:R-:W-:Y:S02]  /*b3f0*/  IMAD.IADD R2, R220, 0x1, -R3.reuse ;  /* 0x00000001dc027824 */ /* 0x100fe400078e0a03 */
[----:B------:R1:W2:Y:S01]  /*b400*/  I2F R24, R20 ;  /* 0x0000001400187306 */ /* 0x0002a20000201400 */
[----:B------:R-:W-:Y:S01]  /*b410*/  ISETP.GE.AND P0, PT, R3, R230, PT ;  /* 0x000000e60300720c */ /* 0x000fe20003f06270 */
[----:B------:R-:W-:Y:S01]  /*b420*/  HMMA.16816.F32.BF16 R36, R8, R16, R64 ;  /* 0x000000100824723c */ /* 0x000fe20000041840 */
[----:B------:R-:W-:Y:S01]  /*b430*/  IABS R2, R2 ;  /* 0x0000000200027213 */ /* 0x000fe20000000000 */
[----:B---3--:R-:W-:Y:S01]  /*b440*/  IMAD.IADD R21, R221, 0x1, -R3 ;  /* 0x00000001dd157824 */ /* 0x008fe200078e0a03 */
[----:B------:R-:W-:Y:S01]  /*b450*/  ISETP.LT.OR P0, PT, R3, R225, P0 ;  /* 0x000000e10300720c */ /* 0x000fe20000701670 */
[----:B----4-:R-:W-:-:S03]  /*b460*/  FFMA.FTZ R23, R26, -UR28, R45 ;  /* 0x8000001c1a177c23 */ /* 0x010fc6000801002d */
[----:B------:R-:W-:Y:S02]  /*b470*/  IMAD.IADD R16, R219, 0x1, -R3 ;  /* 0x00000001db107824 */ /* 0x000fe400078e0a03 */
[----:B------:R-:W-:Y:S01]  /*b480*/  IMAD.MOV.U32 R17, RZ, RZ, R2 ;  /* 0x000000ffff117224 */ /* 0x000fe200078e0002 */
[----:B------:R-:W-:Y:S02]  /*b490*/  IADD3 R2, R0, 0x21, RZ ;  /* 0x0000002100027810 */ /* 0x000fe40007ffe0ff */
[----:B-1----:R-:W-:Y:S01]  /*b4a0*/  IABS R20, R21 ;  /* 0x0000001500147213 */ /* 0x002fe20000000000 */
[----:B------:R1:W3:Y:S01]  /*b4b0*/  I2F R25, R17 ;  /* 0x0000001100197306 */ /* 0x0002e20000201400 */
[----:B------:R-:W-:Y:S01]  /*b4c0*/  IABS R16, R16 ;  /* 0x0000001000107213 */ /* 0x000fe20000000000 */
[----:B------:R-:W-:Y:S01]  /*b4d0*/  FFMA.FTZ R21, R27, -UR28, R35 ;  /* 0x8000001c1b157c23 */ /* 0x000fe20008010023 */
[----:B------:R-:W-:Y:S01]  /*b4e0*/  FSEL R174, R23, -INF , !P5 ;  /* 0xff80000017ae7808 */ /* 0x000fe20006800000 */
[----:B--2---:R-:W-:Y:S01]  /*b4f0*/  FFMA.FTZ R24, R24, -UR28, R47 ;  /* 0x8000001c18187c23 */ /* 0x004fe2000801002f */
[----:B------:R-:W-:Y:S01]  /*b500*/  ISETP.GE.AND P5, PT, R3, R228, PT ;  /* 0x000000e40300720c */ /* 0x000fe20003fa6270 */
[----:B------:R-:W-:Y:S01]  /*b510*/  HMMA.16816.F32.BF16 R32, R12, R196, R200 ;  /* 0x000000c40c20723c */ /* 0x000fe200000418c8 */
[----:B------:R-:W-:Y:S01]  /*b520*/  FSEL R173, R21, -INF , !P6 ;  /* 0xff80000015ad7808 */ /* 0x000fe20007000000 */
[----:B------:R2:W4:Y:S01]  /*b530*/  I2F R28, R20 ;  /* 0x00000014001c7306 */ /* 0x0005220000201400 */
[----:B------:R-:W-:-:S02]  /*b540*/  FSEL R176, R24, -INF , !P1 ;  /* 0xff80000018b07808 */ /* 0x000fc40004800000 */
[C---:B------:R-:W-:Y:S02]  /*b550*/  ISETP.GE.AND P6, PT, R3.reuse, R229, PT ;  /* 0x000000e50300720c */ /* 0x040fe40003fc6270 */
[C---:B------:R-:W-:Y:S01]  /*b560*/  ISETP.GE.AND P1, PT, R3.reuse, R227, PT ;  /* 0x000000e30300720c */ /* 0x040fe20003f26270 */
[----:B------:R-:W-:Y:S01]  /*b570*/  HMMA.16816.F32.BF16 R44, R8, R18, R192 ;  /* 0x00000012082c723c */ /* 0x000fe200000418c0 */
[C---:B------:R-:W-:Y:S01]  /*b580*/  ISETP.LT.OR P6, PT, R3.reuse, R224, P6 ;  /* 0x000000e00300720c */ /* 0x040fe200037c1670 */
[----:B-1----:R-:W-:Y:S01]  /*b590*/  IMAD.MOV.U32 R17, RZ, RZ, R16 ;  /* 0x000000ffff117224 */ /* 0x002fe200078e0010 */
[----:B------:R-:W-:Y:S01]  /*b5a0*/  ISETP.LT.OR P5, PT, R3, R223, P5 ;  /* 0x000000df0300720c */ /* 0x000fe20002fa1670 */
[----:B---3--:R-:W-:Y:S01]  /*b5b0*/  FFMA.FTZ R23, R25, -UR28, R42 ;  /* 0x8000001c19177c23 */ /* 0x008fe2000801002a */
[----:B------:R-:W-:Y:S01]  /*b5c0*/  ISETP.LT.OR P1, PT, R3, R222, P1 ;  /* 0x000000de0300720c */ /* 0x000fe20000f21670 */
[----:B------:R1:W3:Y:S03]  /*b5d0*/  I2F R22, R17 ;  /* 0x0000001100167306 */ /* 0x0002e60000201400 */
[----:B------:R-:W-:Y:S01]  /*b5e0*/  FSEL R200, R23, -INF , !P6 ;  /* 0xff80000017c87808 */ /* 0x000fe20007000000 */
[----:B--2---:R-:W-:Y:S01]  /*b5f0*/  IMAD.IADD R20, R226, 0x1, -R3 ;  /* 0x00000001e2147824 */ /* 0x004fe200078e0a03 */
[----:B------:R-:W-:Y:S01]  /*b600*/  ISETP.GE.AND P6, PT, R2, R229, PT ;  /* 0x000000e50200720c */ /* 0x000fe20003fc6270 */
[----:B----4-:R-:W-:-:S02]  /*b610*/  FFMA.FTZ R24, R28, -UR28, R40 ;  /* 0x8000001c1c187c23 */ /* 0x010fc40008010028 */
[----:B------:R-:W-:Y:S01]  /*b620*/  HMMA.16816.F32.BF16 R28, R4, R18, R48 ;  /* 0x00000012041c723c */ /* 0x000fe20000041830 */
[----:B------:R-:W-:Y:S01]  /*b630*/  IABS R16, R20 ;  /* 0x0000001400107213 */ /* 0x000fe20000000000 */
[----:B------:R-:W-:Y:S01]  /*b640*/  IMAD.IADD R20, R221, 0x1, -R2 ;  /* 0x00000001dd147824 */ /* 0x000fe200078e0a02 */
[----:B------:R-:W-:Y:S02]  /*b650*/  FSEL R196, R24, -INF , !P0 ;  /* 0xff80000018c47808 */ /* 0x000fe40004000000 */
[C---:B------:R-:W-:Y:S02]  /*b660*/  ISETP.GE.AND P0, PT, R2.reuse, R230, PT ;  /* 0x000000e60200720c */ /* 0x040fe40003f06270 */
[----:B------:R-:W-:Y:S01]  /*b670*/  ISETP.LT.OR P6, PT, R2, R224, P6 ;  /* 0x000000e00200720c */ /* 0x000fe200037c1670 */
[----:B-1----:R-:W-:Y:S01]  /*b680*/  IMAD.MOV.U32 R17, RZ, RZ, R16 ;  /* 0x000000ffff117224 */ /* 0x002fe200078e0010 */
[----:B------:R-:W-:Y:S01]  /*b690*/  IABS R16, R20 ;  /* 0x0000001400107213 */ /* 0x000fe20000000000 */
[----:B---3--:R-:W-:Y:S01]  /*b6a0*/  FFMA.FTZ R22, R22, -UR28, R36 ;  /* 0x8000001c16167c23 */ /* 0x008fe20008010024 */
[----:B------:R-:W-:Y:S01]  /*b6b0*/  ISETP.LT.OR P0, PT, R2, R225, P0 ;  /* 0x000000e10200720c */ /* 0x000fe20000701670 */
[----:B------:R1:W2:Y:S01]  /*b6c0*/  I2F R21, R17 ;  /* 0x0000001100157306 */ /* 0x0002a20000201400 */
[----:B------:R-:W-:-:S02]  /*b6d0*/  IMAD.IADD R20, R226, 0x1, -R2 ;  /* 0x00000001e2147824 */ /* 0x000fc400078e0a02 */
[----:B------:R-:W-:Y:S02]  /*b6e0*/  FSEL R207, R22, -INF , !P5 ;  /* 0xff80000016cf7808 */ /* 0x000fe40006800000 */
        /* <DEDUP_REMOVED lines=9> */
[----:B------:R-:W-:Y:S01]  /*b780*/  ISETP.GE.AND P1, PT, R2, R227, PT ;  /* 0x000000e30200720c */ /* 0x000fe20003f26270 */
        /* <DEDUP_REMOVED lines=8> */
[----:B--2---:R-:W-:Y:S02]  /*b810*/  FFMA.FTZ R18, R25, -UR28, R43 ;  /* 0x8000001c19127c23 */ /* 0x004fe4000801002b */
[----:B------:R-:W-:Y:S01]  /*b820*/  HMMA.16816.F32.BF16 R40, R12, R198, R232 ;  /* 0x000000c60c28723c */ /* 0x000fe200000418e8 */
[C---:B------:R-:W-:Y:S01]  /*b830*/  ISETP.GE.AND P0, PT, R3.reuse, R230, PT ;  /* 0x000000e60300720c */ /* 0x040fe20003f06270 */
[----:B------:R-:W-:Y:S02]  /*b840*/  IMAD.IADD R2, R220, 0x1, -R3 ;  /* 0x00000001dc027824 */ /* 0x000fe400078e0a03 */
[----:B------:R1:W2:Y:S01]  /*b850*/  I2F R20, R16 ;  /* 0x0000001000147306 */ /* 0x0002a20000201400 */
[----:B------:R-:W-:Y:S02]  /*b860*/  FSEL R195, R18, -INF , !P6 ;  /* 0xff80000012c37808 */ /* 0x000fe40007000000 */
[----:B------:R-:W-:-:S02]  /*b870*/  ISETP.GE.AND P6, PT, R3, R229, PT ;  /* 0x000000e50300720c */ /* 0x000fc40003fc6270 */
        /* <DEDUP_REMOVED lines=12> */
[--C-:B------:R-:W-:Y:S01]  /*b940*/  IMAD.IADD R22, R221, 0x1, -R2.reuse ;  /* 0x00000001dd167824 */ /* 0x100fe200078e0a02 */
[----:B------:R-:W-:Y:S01]  /*b950*/  FSEL R206, R23, -INF , !P1 ;  /* 0xff80000017ce7808 */ /* 0x000fe20004800000 */
[----:B------:R-:W-:Y:S01]  /*b960*/  IMAD.IADD R14, R226, 0x1, -R2 ;  /* 0x00000001e20e7824 */ /* 0x000fe200078e0a02 */
[----:B------:R-:W-:-:S02]  /*b970*/  ISETP.GE.AND P1, PT, R3, R227, PT ;  /* 0x000000e30300720c */ /* 0x000fc40003f26270 */
[----:B------:R3:W-:Y:S01]  /*b980*/  I2F R25, R17 ;  /* 0x0000001100197306 */ /* 0x0007e20000201400 */
[C---:B------:R-:W-:Y:S02]  /*b990*/  ISETP.LT.OR P5, PT, R3.reuse, R223, P5 ;  /* 0x000000df0300720c */ /* 0x040fe40002fa1670 */
[----:B------:R-:W-:Y:S01]  /*b9a0*/  ISETP.LT.OR P1, PT, R3, R222, P1 ;  /* 0x000000de0300720c */ /* 0x000fe20000f21670 */
[----:B-1----:R-:W-:-:S05]  /*b9b0*/  IMAD.IADD R16, R219, 0x1, -R3 ;  /* 0x00000001db107824 */ /* 0x002fca00078e0a03 */
[----:B------:R-:W-:Y:S01]  /*b9c0*/  IABS R16, R16 ;  /* 0x0000001000107213 */ /* 0x000fe20000000000 */
[----:B---3--:R-:W-:-:S03]  /*b9d0*/  IMAD.IADD R17, R226, 0x1, -R3 ;  /* 0x00000001e2117824 */ /* 0x008fc600078e0a03 */
[----:B------:R1:W-:Y:S01]  /*b9e0*/  I2F R24, R16 ;  /* 0x0000001000187306 */ /* 0x0003e20000201400 */
[----:B------:R-:W-:Y:S01]  /*b9f0*/  IMAD.IADD R3, R219, 0x1, -R2 ;  /* 0x00000001db037824 */ /* 0x000fe200078e0a02 */
[----:B------:R-:W-:-:S04]  /*ba00*/  IABS R20, R17 ;  /* 0x0000001100147213 */ /* 0x000fc80000000000 */
[----:B------:R-:W-:Y:S02]  /*ba10*/  IABS R12, R3 ;  /* 0x00000003000c7213 */ /* 0x000fe40000000000 */
[----:B------:R-:W-:Y:S01]  /*ba20*/  IADD3 R3, R0, 0x30, RZ ;  /* 0x0000003000037810 */ /* 0x000fe20007ffe0ff */
[----:B------:R-:W-:Y:S01]  /*ba30*/  IMAD.MOV.U32 R21, RZ, RZ, R20 ;  /* 0x000000ffff157224 */ /* 0x000fe200078e0014 */
[----:B------:R-:W-:Y:S01]  /*ba40*/  IABS R20, R22 ;  /* 0x0000001600147213 */ /* 0x000fe20000000000 */
[----:B------:R-:W-:Y:S02]  /*ba50*/  IMAD.IADD R22, R220, 0x1, -R2 ;  /* 0x00000001dc167824 */ /* 0x000fe400078e0a02 */
[----:B------:R3:W4:Y:S01]  /*ba60*/  I2F R23, R21 ;  /* 0x0000001500177306 */ /* 0x0007220000201400 */
[----:B-1----:R-:W1:Y:S01]  /*ba70*/  LDSM.16.M88.4 R16, [R215+0x8c00] ;  /* 0x008c0000d710783b */ /* 0x002e620000000200 */
[----:B------:R-:W-:-:S04]  /*ba80*/  DEPBAR.LE SB0, 0x0 ;  /* 0x000080000000791a */ /* 0x000fc80000000000 */
[----:B---3--:R-:W-:Y:S01]  /*ba90*/  IMAD.MOV.U32 R21, RZ, RZ, R20 ;  /* 0x000000ffff157224 */ /* 0x008fe200078e0014 */
[----:B------:R-:W-:Y:S01]  /*baa0*/  IABS R20, R22 ;  /* 0x0000001600147213 */ /* 0x000fe20000000000 */
[----:B--2---:R-:W-:Y:S02]  /*bab0*/  FFMA.FTZ R22, R27, -UR28, R28 ;  /* 0x8000001c1b167c23 */ /* 0x004fe4000801001c */
[----:B------:R2:W3:Y:S01]  /*bac0*/  I2F R26, R21 ;  /* 0x00000015001a7306 */ /* 0x0004e20000201400 */
[----:B----4-:R-:W-:Y:S02]  /*bad0*/  FFMA.FTZ R15, R23, -UR28, R46 ;  /* 0x8000001c170f7c23 */ /* 0x010fe4000801002e */
[----:B------:R-:W-:Y:S01]  /*bae0*/  IMAD.MOV.U32 R13, RZ, RZ, R20 ;  /* 0x000000ffff0d7224 */ /* 0x000fe200078e0014 */
[----:B------:R-:W-:Y:S01]  /*baf0*/  FSEL R189, R22, -INF , !P0 ;  /* 0xff80000016bd7808 */ /* 0x000fe20004000000 */
[----:B------:R-:W-:Y:S01]  /*bb00*/  FFMA.FTZ R20, R24, -UR28, R44 ;  /* 0x8000001c18147c23 */ /* 0x000fe2000801002c */
[----:B------:R-:W-:-:S02]  /*bb10*/  FSEL R201, R15, -INF , !P1 ;  /* 0xff8000000fc97808 */ /* 0x000fc40004800000 */
[----:B------:R4:W5:Y:S01]  /*bb20*/  I2F R24, R13 ;  /* 0x0000000d00187306 */ /* 0x0009620000201400 */
[----:B------:R-:W-:Y:S01]  /*bb30*/  BAR.SYNC.DEFER_BLOCKING 0x0 ;  /* 0x0000000000007b1d */ /* 0x000fe20000010000 */
[----:B------:R-:W-:Y:S02]  /*bb40*/  FSEL R197, R20, -INF , !P5 ;  /* 0xff80000014c57808 */ /* 0x000fe40006800000 */
[C---:B------:R-:W-:Y:S02]  /*bb50*/  ISETP.GE.AND P0, PT, R2.reuse, R230, PT ;  /* 0x000000e60200720c */ /* 0x040fe40003f06270 */
[C---:B------:R-:W-:Y:S01]  /*bb60*/  ISETP.GE.AND P5, PT, R2.reuse, R228, PT ;  /* 0x000000e40200720c */ /* 0x040fe20003fa6270 */
[----:B--2---:R-:W-:Y:S01]  /*bb70*/  FFMA.FTZ R21, R25, -UR28, R30 ;  /* 0x8000001c19157c23 */ /* 0x004fe2000801001e */
[C---:B------:R-:W-:Y:S02]  /*bb80*/  ISETP.GE.AND P1, PT, R2.reuse, R227, PT ;  /* 0x000000e30200720c */ /* 0x040fe40003f26270 */
[----:B------:R-:W-:-:S02]  /*bb90*/  ISETP.LT.OR P0, PT, R2, R225, P0 ;  /* 0x000000e10200720c */ /* 0x000fc40000701670 */
[----:B------:R-:W-:Y:S02]  /*bba0*/  FSEL R192, R21, -INF , !P6 ;  /* 0xff80000015c07808 */ /* 0x000fe40007000000 */
[----:B------:R-:W-:Y:S01]  /*bbb0*/  ISETP.GE.AND P6, PT, R2, R229, PT ;  /* 0x000000e50200720c */ /* 0x000fe20003fc6270 */
[----:B----4-:R-:W-:Y:S01]  /*bbc0*/  IMAD.MOV.U32 R13, RZ, RZ, R12 ;  /* 0x000000ffff0d7224 */ /* 0x010fe200078e000c */
[----:B------:R-:W-:Y:S01]  /*bbd0*/  IABS R12, R14 ;  /* 0x0000000e000c7213 */ /* 0x000fe20000000000 */
[----:B---3--:R-:W-:Y:S01]  /*bbe0*/  FFMA.FTZ R14, R26, -UR28, R29 ;  /* 0x8000001c1a0e7c23 */ /* 0x008fe2000801001d */
[C---:B------:R-:W-:Y:S01]  /*bbf0*/  ISETP.LT.OR P6, PT, R2.reuse, R224, P6 ;  /* 0x000000e00200720c */ /* 0x040fe200037c1670 */
[----:B------:R2:W3:Y:S01]  /*bc00*/  I2F R22, R13 ;  /* 0x0000000d00167306 */ /* 0x0004e20000201400 */
[C---:B------:R-:W-:Y:S01]  /*bc10*/  ISETP.LT.OR P5, PT, R2.reuse, R223, P5 ;  /* 0x000000df0200720c */ /* 0x040fe20002fa1670 */
[-C--:B-1----:R-:W-:Y:S01]  /*bc20*/  HMMA.16816.F32.BF16 R36, R4, R16.reuse, R32 ;  /* 0x000000100424723c */ /* 0x082fe20000041820 */
[----:B------:R-:W-:Y:S01]  /*bc30*/  ISETP.LT.OR P1, PT, R2, R222, P1 ;  /* 0x000000de0200720c */ /* 0x000fe20000f21670 */
[--C-:B------:R-:W-:Y:S01]  /*bc40*/  IMAD.IADD R2, R220, 0x1, -R3.reuse ;  /* 0x00000001dc027824 */ /* 0x100fe200078e0a03 */
[----:B------:R-:W-:Y:S01]  /*bc50*/  FSEL R180, R14, -INF , !P0 ;  /* 0xff8000000eb47808 */ /* 0x000fe20004000000 */
[----:B------:R-:W-:Y:S01]  /*bc60*/  IMAD.IADD R14, R226, 0x1, -R3 ;  /* 0x00000001e20e7824 */ /* 0x000fe200078e0a03 */
[C---:B------:R-:W-:Y:S01]  /*bc70*/  ISETP.GE.AND P0, PT, R3.reuse, R230, PT ;  /* 0x000000e60300720c */ /* 0x040fe20003f06270 */
[----:B------:R-:W1:Y:S01]  /*bc80*/  I2F R20, R12 ;  /* 0x0000000c00147306 */ /* 0x000e620000201400 */
[----:B------:R-:W-:Y:S01]  /*bc90*/  IABS R2, R2 ;  /* 0x0000000200027213 */ /* 0x000fe20000000000 */
[----:B------:R-:W-:Y:S01]  /*bca0*/  HMMA.16816.F32.BF16 R32, R8, R16, R208 ;  /* 0x000000100820723c */ /* 0x000fe200000418d0 */
[----:B-----5:R-:W-:Y:S01]  /*bcb0*/  FFMA.FTZ R15, R24, -UR28, R31 ;  /* 0x8000001c180f7c23 */ /* 0x020fe2000801001f */
[----:B------:R-:W-:Y:S01]  /*bcc0*/  ISETP.LT.OR P0, PT, R3, R225, P0 ;  /* 0x000000e10300720c */ /* 0x000fe20000701670 */
[----:B--2---:R-:W-:-:S03]  /*bcd0*/  IMAD.IADD R13, R221, 0x1, -R3 ;  /* 0x00000001dd0d7824 */ /* 0x004fc600078e0a03 */
[----:B------:R-:W-:Y:S01]  /*bce0*/  FSEL R190, R15, -INF , !P6 ;  /* 0xff8000000fbe7808 */ /* 0x000fe20007000000 */
[----:B---3--:R-:W-:Y:S01]  /*bcf0*/  FFMA.FTZ R16, R22, -UR28, R45 ;  /* 0x8000001c16107c23 */ /* 0x008fe2000801002d */
[----:B------:R-:W-:Y:S01]  /*bd00*/  ISETP.GE.AND P6, PT, R3, R229, PT ;  /* 0x000000e50300720c */ /* 0x000fe20003fc6270 */
[----:B------:R-:W-:Y:S03]  /*bd10*/  HMMA.16816.F32.BF16 R24, R8, R18, R236 ;  /* 0x000000120818723c */ /* 0x000fe600000418ec */
[----:B------:R-:W-:Y:S01]  /*bd20*/  FSEL R193, R16, -INF , !P5 ;  /* 0xff80000010c17808 */ /* 0x000fe20006800000 */
[----:B-1----:R-:W-:Y:S01]  /*bd30*/  FFMA.FTZ R17, R20, -UR28, R47 ;  /* 0x8000001c14117c23 */ /* 0x002fe2000801002f */
[----:B------:R-:W-:Y:S01]  /*bd40*/  IABS R12, R13 ;  /* 0x0000000d000c7213 */ /* 0x000fe20000000000 */
[----:B------:R-:W-:Y:S01]  /*bd50*/  IMAD.MOV.U32 R13, RZ, RZ, R2 ;  /* 0x000000ffff0d7224 */ /* 0x000fe200078e0002 */
[----:B------:R-:W-:-:S02]  /*bd60*/  IADD3 R2, R0, 0x31, RZ ;  /* 0x0000003100027810 */ /* 0x000fc40007ffe0ff */
[----:B------:R1:W-:Y:S01]  /*bd70*/  I2F R23, R12 ;  /* 0x0000000c00177306 */ /* 0x0003e20000201400 */
[----:B------:R-:W-:Y:S02]  /*bd80*/  FSEL R194, R17, -INF , !P1 ;  /* 0xff80000011c27808 */ /* 0x000fe40004800000 */
[C---:B------:R-:W-:Y:S01]  /*bd90*/  ISETP.GE.AND P5, PT, R3.reuse, R228, PT ;  /* 0x000000e40300720c */ /* 0x040fe20003fa6270 */
[----:B------:R-:W-:Y:S01]  /*bda0*/  IMAD.IADD R10, R226, 0x1, -R2 ;  /* 0x00000001e20a7824 */ /* 0x000fe200078e0a02 */
[C---:B------:R-:W-:Y:S02]  /*bdb0*/  ISETP.GE.AND P1, PT, R3.reuse, R227, PT ;  /* 0x000000e30300720c */ /* 0x040fe40003f26270 */
[C---:B------:R-:W-:Y:S01]  /*bdc0*/  ISETP.LT.OR P6, PT, R3.reuse, R224, P6 ;  /* 0x000000e00300720c */ /* 0x040fe200037c1670 */
[----:B------:R-:W2:Y:S01]  /*bdd0*/  I2F R21, R13 ;  /* 0x0000000d00157306 */ /* 0x000ea20000201400 */
[C---:B------:R-:W-:Y:S02]  /*bde0*/  ISETP.LT.OR P5, PT, R3.reuse, R223, P5 ;  /* 0x000000df0300720c */ /* 0x040fe40002fa1670 */
[----:B------:R-:W-:Y:S01]  /*bdf0*/  ISETP.LT.OR P1, PT, R3, R222, P1 ;  /* 0x000000de0300720c */ /* 0x000fe20000f21670 */
[----:B-1----:R-:W-:-:S02]  /*be00*/  IMAD.IADD R12, R219, 0x1, -R3 ;  /* 0x00000001db0c7824 */ /* 0x002fc400078e0a03 */
[----:B------:R-:W-:-:S03]  /*be10*/  IMAD.IADD R3, R219, 0x1, -R2 ;  /* 0x00000001db037824 */ /* 0x000fc600078e0a02 */
[----:B------:R-:W-:Y:S02]  /*be20*/  IABS R12, R12 ;  /* 0x0000000c000c7213 */ /* 0x000fe40000000000 */
[----:B------:R-:W-:Y:S01]  /*be30*/  IABS R8, R3 ;  /* 0x0000000300087213 */ /* 0x000fe20000000000 */
[----:B--2---:R-:W-:Y:S01]  /*be40*/  FFMA.FTZ R11, R21, -UR28, R38 ;  /* 0x8000001c150b7c23 */ /* 0x004fe20008010026 */
[----:B------:R-:W-:Y:S01]  /*be50*/  IADD3 R3, R0, 0x38, RZ ;  /* 0x0000003800037810 */ /* 0x000fe20007ffe0ff */
[----:B------:R-:W-:Y:S01]  /*be60*/  IMAD.MOV.U32 R13, RZ, RZ, R12 ;  /* 0x000000ffff0d7224 */ /* 0x000fe200078e000c */
[----:B------:R-:W-:Y:S01]  /*be70*/  IABS R12, R14 ;  /* 0x0000000e000c7213 */ /* 0x000fe20000000000 */
[----:B------:R-:W-:Y:S01]  /*be80*/  IMAD.IADD R14, R221, 0x1, -R2 ;  /* 0x00000001dd0e7824 */ /* 0x000fe200078e0a02 */
[----:B------:R-:W-:Y:S01]  /*be90*/  FSEL R238, R11, -INF , !P6 ;  /* 0xff8000000bee7808 */ /* 0x000fe20007000000 */
[----:B------:R1:W2:Y:S01]  /*bea0*/  I2F R20, R13 ;  /* 0x0000000d00147306 */ /* 0x0002a20000201400 */
[----:B------:R-:W-:-:S02]  /*beb0*/  ISETP.GE.AND P6, PT, R2, R229, PT ;  /* 0x000000e50200720c */ /* 0x000fc40003fc6270 */
[----:B------:R-:W-:Y:S02]  /*bec0*/  IADD3 R0, R0, 0x39, RZ ;  /* 0x0000003900007810 */ /* 0x000fe40007ffe0ff */
[----:B------:R-:W-:Y:S01]  /*bed0*/  ISETP.LT.OR P6, PT, R2, R224, P6 ;  /* 0x000000e00200720c */ /* 0x000fe200037c1670 */
[----:B-1----:R-:W-:Y:S01]  /*bee0*/  IMAD.MOV.U32 R13, RZ, RZ, R12 ;  /* 0x000000ffff0d7224 */ /* 0x002fe200078e000c */
[----:B------:R-:W-:Y:S01]  /*bef0*/  IABS R12, R14 ;  /* 0x0000000e000c7213 */ /* 0x000fe20000000000 */
[----:B------:R-:W-:Y:S02]  /*bf00*/  IMAD.IADD R14, R220, 0x1, -R2 ;  /* 0x00000001dc0e7824 */ /* 0x000fe400078e0a02 */
[----:B------:R1:W3:Y:S02]  /*bf10*/  I2F R15, R13 ;  /* 0x0000000d000f7306 */ /* 0x0002e40000201400 */
[----:B-1----:R-:W-:Y:S01]  /*bf20*/  IMAD.MOV.U32 R13, RZ, RZ, R12 ;  /* 0x000000ffff0d7224 */ /* 0x002fe200078e000c */
[----:B------:R-:W-:Y:S01]  /*bf30*/  IABS R12, R14 ;  /* 0x0000000e000c7213 */ /* 0x000fe20000000000 */
[----:B--2---:R-:W-:-:S04]  /*bf40*/  FFMA.FTZ R14, R20, -UR28, R32 ;  /* 0x8000001c140e7c23 */ /* 0x004fc80008010020 */
[----:B------:R1:W2:Y:S01]  /*bf50*/  I2F R17, R13 ;  /* 0x0000000d00117306 */ /* 0x0002a20000201400 */
[----:B------:R-:W-:Y:S01]  /*bf60*/  IMAD.MOV.U32 R9, RZ, RZ, R12 ;  /* 0x000000ffff097224 */ /* 0x000fe200078e000c */
[----:B------:R-:W-:Y:S01]  /*bf70*/  FSEL R209, R14, -INF , !P5 ;  /* 0xff8000000ed17808 */ /* 0x000fe20006800000 */
[----:B---3--:R-:W-:Y:S01]  /*bf80*/  FFMA.FTZ R12, R15, -UR28, R34 ;  /* 0x8000001c0f0c7c23 */ /* 0x008fe20008010022 */
[----:B------:R-:W-:-:S04]  /*bf90*/  ISETP.GE.AND P5, PT, R2, R228, PT ;  /* 0x000000e40200720c */ /* 0x000fc80003fa6270 */
[----:B------:R3:W4:Y:S01]  /*bfa0*/  I2F R16, R9 ;  /* 0x0000000900107306 */ /* 0x0007220000201400 */
[----:B------:R-:W-:Y:S02]  /*bfb0*/  FSEL R210, R12, -INF , !P1 ;  /* 0xff8000000cd27808 */ /* 0x000fe40004800000 */
[C---:B------:R-:W-:Y:S02]  /*bfc0*/  ISETP.GE.AND P1, PT, R2.reuse, R227, PT ;  /* 0x000000e30200720c */ /* 0x040fe40003f26270 */
[C---:B------:R-:W-:Y:S02]  /*bfd0*/  ISETP.LT.OR P5, PT, R2.reuse, R223, P5 ;  /* 0x000000df0200720c */ /* 0x040fe40002fa1670 */
[----:B------:R-:W-:Y:S01]  /*bfe0*/  ISETP.LT.OR P1, PT, R2, R222, P1 ;  /* 0x000000de0200720c */ /* 0x000fe20000f21670 */
[----:B-1----:R-:W-:Y:S02]  /*bff0*/  FFMA.FTZ R13, R23, -UR28, R36 ;  /* 0x8000001c170d7c23 */ /* 0x002fe40008010024 */
[----:B------:R-:W-:Y:S03]  /*c000*/  HMMA.16816.F32.BF16 R20, R4, R18, R40 ;  /* 0x000000120414723c */ /* 0x000fe60000041828 */
[----:B------:R-:W-:-:S02]  /*c010*/  FSEL R237, R13, -INF , !P0 ;  /* 0xff8000000ded7808 */ /* 0x000fc40004000000 */
[C---:B------:R-:W-:Y:S01]  /*c020*/  ISETP.GE.AND P0, PT, R2.reuse, R230, PT ;  /* 0x000000e60200720c */ /* 0x040fe20003f06270 */
[----:B---3--:R-:W-:Y:S01]  /*c030*/  IMAD.MOV.U32 R9, RZ, RZ, R8 ;  /* 0x000000ffff097224 */ /* 0x008fe200078e0008 */
[----:B------:R-:W-:Y:S01]  /*c040*/  IABS R8, R10 ;  /* 0x0000000a00087213 */ /* 0x000fe20000000000 */
[--C-:B------:R-:W-:Y:S01]  /*c050*/  IMAD.IADD R10, R221, 0x1, -R3.reuse ;  /* 0x00000001dd0a7824 */ /* 0x100fe200078e0a03 */
[----:B------:R-:W-:Y:S01]  /*c060*/  ISETP.LT.OR P0, PT, R2, R225, P0 ;  /* 0x000000e10200720c */ /* 0x000fe20000701670 */
[----:B------:R1:W-:Y:S01]  /*c070*/  I2F R13, R9 ;  /* 0x00000009000d7306 */ /* 0x0003e20000201400 */
[--C-:B------:R-:W-:Y:S02]  /*c080*/  IMAD.IADD R2, R219, 0x1, -R3.reuse ;  /* 0x00000001db027824 */ /* 0x100fe400078e0a03 */
[----:B------:R-:W-:Y:S02]  /*c090*/  IMAD.IADD R5, R226, 0x1, -R3 ;  /* 0x00000001e2057824 */ /* 0x000fe400078e0a03 */
[----:B--2---:R-:W-:Y:S01]  /*c0a0*/  FFMA.FTZ R6, R17, -UR28, R37 ;  /* 0x8000001c11067c23 */ /* 0x004fe20008010025 */
[----:B------:R-:W-:Y:S01]  /*c0b0*/  IABS R2, R2 ;  /* 0x0000000200027213 */ /* 0x000fe20000000000 */
[----:B----4-:R-:W-:-:S03]  /*c0c0*/  FFMA.FTZ R7, R16, -UR28, R39 ;  /* 0x8000001c10077c23 */ /* 0x010fc60008010027 */
[----:B------:R-:W-:Y:S01]  /*c0d0*/  FSEL R235, R6, -INF , !P0 ;  /* 0xff80000006eb7808 */ /* 0x000fe20004000000 */
[----:B------:R-:W-:Y:S01]  /*c0e0*/  IMAD.MOV.U32 R4, RZ, RZ, R2 ;  /* 0x000000ffff047224 */ /* 0x000fe200078e0002 */
[----:B------:R-:W-:Y:S01]  /*c0f0*/  IABS R2, R5 ;  /* 0x0000000500027213 */ /* 0x000fe20000000000 */
[----:B------:R-:W-:Y:S01]  /*c100*/  IMAD.IADD R5, R221, 0x1, -R0 ;  /* 0x00000001dd057824 */ /* 0x000fe200078e0a00 */
[----:B------:R-:W-:Y:S01]  /*c110*/  FSEL R236, R7, -INF , !P6 ;  /* 0xff80000007ec7808 */ /* 0x000fe20007000000 */
[----:B------:R2:W-:Y:S01]  /*c120*/  I2F R12, R4 ;  /* 0x00000004000c7306 */ /* 0x0005e20000201400 */
[----:B-1----:R-:W-:Y:S01]  /*c130*/  IMAD.MOV.U32 R9, RZ, RZ, R8 ;  /* 0x000000ffff097224 */ /* 0x002fe200078e0008 */
[----:B------:R-:W-:Y:S01]  /*c140*/  IABS R8, R10 ;  /* 0x0000000a00087213 */ /* 0x000fe20000000000 */
[----:B------:R-:W-:Y:S01]  /*c150*/  IMAD.IADD R10, R220, 0x1, -R3 ;  /* 0x00000001dc0a7824 */ /* 0x000fe200078e0a03 */
[----:B------:R-:W-:Y:S01]  /*c160*/  ISETP.GE.AND P0, PT, R3, R230, PT ;  /* 0x000000e60300720c */ /* 0x000fe20003f06270 */
[----:B------:R-:W-:Y:S01]  /*c170*/  IMAD.IADD R6, R219, 0x1, -R0 ;  /* 0x00000001db067824 */ /* 0x000fe200078e0a00 */
[----:B------:R-:W-:-:S02]  /*c180*/  ISETP.GE.AND P6, PT, R3, R229, PT ;  /* 0x000000e50300720c */ /* 0x000fc40003fc6270 */
[----:B------:R1:W3:Y:S01]  /*c190*/  I2F R11, R9 ;  /* 0x00000009000b7306 */ /* 0x0002e20000201400 */
[C---:B------:R-:W-:Y:S02]  /*c1a0*/  ISETP.LT.OR P0, PT, R3.reuse, R225, P0 ;  /* 0x000000e10300720c */ /* 0x040fe40000701670 */
[----:B------:R-:W-:Y:S01]  /*c1b0*/  ISETP.LT.OR P6, PT, R3, R224, P6 ;  /* 0x000000e00300720c */ /* 0x000fe200037c1670 */
[----:B--2---:R-:W-:Y:S01]  /*c1c0*/  IMAD.MOV.U32 R4, RZ, RZ, R2 ;  /* 0x000000ffff047224 */ /* 0x004fe200078e0002 */
[----:B------:R-:W-:Y:S01]  /*c1d0*/  IABS R2, R5 ;  /* 0x0000000500027213 */ /* 0x000fe20000000000 */
[----:B------:R-:W-:Y:S02]  /*c1e0*/  IMAD.IADD R5, R220, 0x1, -R0 ;  /* 0x00000001dc057824 */ /* 0x000fe400078e0a00 */
[----:B-1----:R-:W-:Y:S01]  /*c1f0*/  IMAD.MOV.U32 R9, RZ, RZ, R8 ;  /* 0x000000ffff097224 */ /* 0x002fe200078e0008 */
[----:B------:R-:W-:-:S03]  /*c200*/  IABS R8, R10 ;  /* 0x0000000a00087213 */ /* 0x000fc60000000000 */
[----:B------:R3:W1:Y:S08]  /*c210*/  I2F R15, R9 ;  /* 0x00000009000f7306 */ /* 0x0006700000201400 */
[----:B------:R2:W4:Y:S01]  /*c220*/  I2F R14, R8 ;  /* 0x00000008000e7306 */ /* 0x0005220000201400 */
[----:B---3--:R-:W-:-:S07]  /*c230*/  FFMA.FTZ R9, R11, -UR28, R35 ;  /* 0x8000001c0b097c23 */ /* 0x008fce0008010023 */
[----:B------:R3:W5:Y:S01]  /*c240*/  I2F R11, R4 ;  /* 0x00000004000b7306 */ /* 0x0007620000201400 */
[----:B------:R-:W-:Y:S01]  /*c250*/  FSEL R208, R9, -INF , !P1 ;  /* 0xff80000009d07808 */ /* 0x000fe20004800000 */
[----:B-1----:R-:W-:Y:S01]  /*c260*/  FFMA.FTZ R9, R15, -UR28, R20 ;  /* 0x8000001c0f097c23 */ /* 0x002fe20008010014 */
[----:B------:R-:W-:Y:S01]  /*c270*/  ISETP.GE.AND P1, PT, R3, R227, PT ;  /* 0x000000e30300720c */ /* 0x000fe20003f26270 */
[----:B--2---:R-:W-:Y:S02]  /*c280*/  FFMA.FTZ R8, R13, -UR28, R33 ;  /* 0x8000001c0d087c23 */ /* 0x004fe40008010021 */
[----:B----4-:R-:W-:Y:S01]  /*c290*/  FFMA.FTZ R7, R14, -UR28, R22 ;  /* 0x8000001c0e077c23 */ /* 0x010fe20008010016 */
[C---:B------:R-:W-:Y:S02]  /*c2a0*/  ISETP.LT.OR P1, PT, R3.reuse, R222, P1 ;  /* 0x000000de0300720c */ /* 0x040fe40000f21670 */
[----:B------:R-:W-:Y:S02]  /*c2b0*/  FSEL R204, R8, -INF , !P5 ;  /* 0xff80000008cc7808 */ /* 0x000fe40006800000 */
[----:B------:R-:W-:-:S02]  /*c2c0*/  ISETP.GE.AND P5, PT, R3, R228, PT ;  /* 0x000000e40300720c */ /* 0x000fc40003fa6270 */
[----:B------:R-:W-:Y:S01]  /*c2d0*/  FSEL R232, R9, -INF , !P0 ;  /* 0xff80000009e87808 */ /* 0x000fe20004000000 */
[----:B---3--:R-:W-:Y:S01]  /*c2e0*/  IMAD.MOV.U32 R4, RZ, RZ, R2 ;  /* 0x000000ffff047224 */ /* 0x008fe200078e0002 */
[----:B------:R-:W-:Y:S01]  /*c2f0*/  IABS R2, R5 ;  /* 0x0000000500027213 */ /* 0x000fe20000000000 */
[----:B-----5:R-:W-:Y:S01]  /*c300*/  FFMA.FTZ R5, R11, -UR28, R26 ;  /* 0x8000001c0b057c23 */ /* 0x020fe2000801001a */
[----:B------:R-:W-:Y:S01]  /*c310*/  ISETP.LT.OR P5, PT, R3, R223, P5 ;  /* 0x000000df0300720c */ /* 0x000fe20002fa1670 */
[----:B------:R1:W2:Y:S01]  /*c320*/  I2F R8, R4 ;  /* 0x0000000400087306 */ /* 0x0002a20000201400 */
[C---:B------:R-:W-:Y:S02]  /*c330*/  ISETP.GE.AND P0, PT, R0.reuse, R230, PT ;  /* 0x000000e60000720c */ /* 0x040fe40003f06270 */
[----:B------:R-:W-:Y:S02]  /*c340*/  FSEL R234, R7, -INF , !P6 ;  /* 0xff80000007ea7808 */ /* 0x000fe40007000000 */
[----:B------:R-:W-:-:S02]  /*c350*/  ISETP.LT.OR P0, PT, R0, R225, P0 ;  /* 0x000000e10000720c */ /* 0x000fc40000701670 */
[----:B------:R-:W-:Y:S02]  /*c360*/  FSEL R205, R5, -INF , !P1 ;  /* 0xff80000005cd7808 */ /* 0x000fe40004800000 */
[C---:B------:R-:W-:Y:S02]  /*c370*/  ISETP.GE.AND P6, PT, R0.reuse, R229, PT ;  /* 0x000000e50000720c */ /* 0x040fe40003fc6270 */
[C---:B------:R-:W-:Y:S02]  /*c380*/  ISETP.GE.AND P1, PT, R0.reuse, R227, PT ;  /* 0x000000e30000720c */ /* 0x040fe40003f26270 */
[C---:B------:R-:W-:Y:S02]  /*c390*/  ISETP.LT.OR P6, PT, R0.reuse, R224, P6 ;  /* 0x000000e00000720c */ /* 0x040fe400037c1670 */
[----:B------:R-:W-:Y:S01]  /*c3a0*/  ISETP.LT.OR P1, PT, R0, R222, P1 ;  /* 0x000000de0000720c */ /* 0x000fe20000f21670 */
[----:B-1----:R-:W-:Y:S01]  /*c3b0*/  IMAD.MOV.U32 R4, RZ, RZ, R2 ;  /* 0x000000ffff047224 */ /* 0x002fe200078e0002 */
[----:B------:R-:W-:Y:S01]  /*c3c0*/  IABS R2, R6 ;  /* 0x0000000600027213 */ /* 0x000fe20000000000 */
[----:B--2---:R-:W-:-:S02]  /*c3d0*/  FFMA.FTZ R8, R8, -UR28, R21 ;  /* 0x8000001c08087c23 */ /* 0x004fc40008010015 */
[----:B------:R1:W2:Y:S01]  /*c3e0*/  I2F R10, R4 ;  /* 0x00000004000a7306 */ /* 0x0002a20000201400 */
[----:B------:R-:W-:Y:S02]  /*c3f0*/  FFMA.FTZ R6, R12, -UR28, R24 ;  /* 0x8000001c0c067c23 */ /* 0x000fe40008010018 */
[----:B------:R-:W-:Y:S01]  /*c400*/  IMAD.MOV.U32 R3, RZ, RZ, R2 ;  /* 0x000000ffff037224 */ /* 0x000fe200078e0002 */
[----:B------:R-:W-:Y:S02]  /*c410*/  FSEL R211, R8, -INF , !P0 ;  /* 0xff80000008d37808 */ /* 0x000fe40004000000 */
[----:B------:R-:W-:Y:S02]  /*c420*/  PLOP3.LUT P0, PT, PT, PT, UP0, 0x40, 0x0 ;  /* 0x000000000000781c */ /* 0x000fe40003f0e808 */
[----:B------:R-:W-:Y:S01]  /*c430*/  FSEL R199, R6, -INF , !P5 ;  /* 0xff80000006c77808 */ /* 0x000fe20006800000 */
[----:B------:R-:W3:Y:S01]  /*c440*/  I2F R3, R3 ;  /* 0x0000000300037306 */ /* 0x000ee20000201400 */
[----:B------:R-:W-:-:S04]  /*c450*/  ISETP.GE.AND P5, PT, R0, R228, PT ;  /* 0x000000e40000720c */ /* 0x000fc80003fa6270 */
[----:B------:R-:W-:Y:S01]  /*c460*/  ISETP.LT.OR P5, PT, R0, R223, P5 ;  /* 0x000000df0000720c */ /* 0x000fe20002fa1670 */
[----:B-1----:R-:W-:-:S05]  /*c470*/  IMAD.IADD R4, R226, 0x1, -R0 ;  /* 0x00000001e2047824 */ /* 0x002fca00078e0a00 */
[----:B------:R-:W-:Y:S01]  /*c480*/  IABS R2, R4 ;  /* 0x0000000400027213 */ /* 0x000fe20000000000 */
[----:B--2---:R-:W-:Y:S02]  /*c490*/  FFMA.FTZ R4, R10, -UR28, R23 ;  /* 0x8000001c0a047c23 */ /* 0x004fe40008010017 */
[----:B---3--:R-:W-:-:S03]  /*c4a0*/  FFMA.FTZ R3, R3, -UR28, R25 ;  /* 0x8000001c03037c23 */ /* 0x008fc60008010019 */
[----:B------:R-:W1:Y:S01]  /*c4b0*/  I2F R2, R2 ;  /* 0x0000000200027306 */ /* 0x000e620000201400 */
[----:B------:R-:W-:Y:S02]  /*c4c0*/  FSEL R233, R4, -INF , !P6 ;  /* 0xff80000004e97808 */ /* 0x000fe40007000000 */
[----:B------:R-:W-:Y:S01]  /*c4d0*/  FSEL R198, R3, -INF , !P5 ;  /* 0xff80000003c67808 */ /* 0x000fe20006800000 */
[----:B-1----:R-:W-:-:S05]  /*c4e0*/  FFMA.FTZ R0, R2, -UR28, R27 ;  /* 0x8000001c02007c23 */ /* 0x002fca000801001b */
        /* <DEDUP_REMOVED lines=64> */
.L_x_746:
[----:B------:R-:W-:Y:S05]  /*c8f0*/  BSYNC B0 ;  /* 0x0000000000007941 */ /* 0x000fea0003800000 */
.L_x_745:
[----:B------:R-:W0:Y:S02]  /*c900*/  LDGDEPBAR ;  /* 0x00000000000079af */ /* 0x000e240000000000 */
.L_x_744:
[----:B------:R-:W2:Y:S04]  /*c910*/  LDL R3, [R1+0x10] ;  /* 0x0000100001037983 */ /* 0x000ea80000100800 */
[----:B-1----:R-:W3:Y:S04]  /*c920*/  LDL R6, [R1+0x14] ;  /* 0x0000140001067983 */ /* 0x002ee80000100800 */
[----:B------:R-:W4:Y:S04]  /*c930*/  LDL.LU R5, [R1+0x78] ;  /* 0x0000780001057983 */ /* 0x000f280000300800 */
[----:B------:R-:W5:Y:S04]  /*c940*/  LDL.LU R4, [R1+0x70] ;  /* 0x0000700001047983 */ /* 0x000f680000300800 */
[----:B------:R-:W5:Y:S04]  /*c950*/  LDL.LU R2, [R1+0x74] ;  /* 0x0000740001027983 */ /* 0x000f680000300800 */
[----:B------:R-:W5:Y:S01]  /*c960*/  LDL R0, [R1] ;  /* 0x0000000001007983 */ /* 0x000f620000100800 */
[----:B------:R-:W-:Y:S01]  /*c970*/  USHF.L.U32 UR4, UR34, 0x1, URZ ;  /* 0x0000000122047899 */ /* 0x000fe2000800063f */
[----:B------:R-:W-:-:S04]  /*c980*/  IMAD.MOV.U32 R50, RZ, RZ, R231 ;  /* 0x000000ffff327224 */ /* 0x000fc800078e00e7 */
[----:B------:R-:W-:Y:S02]  /*c990*/  IMAD.MOV.U32 R51, RZ, RZ, R50 ;  /* 0x000000ffff337224 */ /* 0x000fe400078e0032 */
[----:B--2---:R-:W-:-:S04]  /*c9a0*/  IMAD.WIDE.U32 R46, R3, -0x2daee0ad, RZ ;  /* 0xd2511f53032e7825 */ /* 0x004fc800078e00ff */
[----:B---3--:R-:W-:Y:S02]  /*c9b0*/  IMAD.MOV.U32 R9, RZ, RZ, R6 ;  /* 0x000000ffff097224 */ /* 0x008fe400078e0006 */
[----:B----4-:R-:W-:Y:S02]  /*c9c0*/  IMAD.MOV.U32 R8, RZ, RZ, R5 ;  /* 0x000000ffff087224 */ /* 0x010fe400078e0005 */
[----:B------:R-:W-:-:S04]  /*c9d0*/  IMAD.WIDE.U32 R248, R9, -0x326172a9, RZ ;  /* 0xcd9e8d5709f87825 */ /* 0x000fc800078e00ff */
[----:B-----5:R-:W-:Y:S01]  /*c9e0*/  IMAD.MOV.U32 R7, RZ, RZ, R4 ;  /* 0x000000ffff077224 */ /* 0x020fe200078e0004 */
[----:B------:R-:W-:Y:S01]  /*c9f0*/  MOV R6, R2 ;  /* 0x0000000200067202 */ /* 0x000fe20000000f00 */
[----:B------:R-:W-:Y:S02]  /*ca00*/  IMAD.MOV.U32 R17, RZ, RZ, R8 ;  /* 0x000000ffff117224 */ /* 0x000fe400078e0008 */
[----:B------:R-:W-:Y:S01]  /*ca10*/  IMAD.MOV.U32 R23, RZ, RZ, R7 ;  /* 0x000000ffff177224 */ /* 0x000fe200078e0007 */
[----:B------:R-:W-:Y:S01]  /*ca20*/  MOV R28, R6 ;  /* 0x00000006001c7202 */ /* 0x000fe20000000f00 */
[----:B------:R-:W-:Y:S01]  /*ca30*/  IMAD.WIDE.U32 R250, R0, -0x326172a9, RZ ;  /* 0xcd9e8d5700fa7825 */ /* 0x000fe200078e00ff */
[----:B------:R-:W-:-:S03]  /*ca40*/  MOV R49, R17 ;  /* 0x0000001100317202 */ /* 0x000fc60000000f00 */
[----:B------:R-:W-:Y:S01]  /*ca50*/  IMAD.U32 R0, RZ, RZ, UR33 ;  /* 0x00000021ff007e24 */ /* 0x000fe2000f8e00ff */
[----:B------:R-:W-:Y:S01]  /*ca60*/  LOP3.LUT R2, R251, R252, RZ, 0x3c, !PT ;  /* 0x000000fcfb027212 */ /* 0x000fe200078e3cff */
[----:B------:R-:W-:Y:S02]  /*ca70*/  IMAD.MOV.U32 R61, RZ, RZ, R28 ;  /* 0x000000ffff3d7224 */ /* 0x000fe400078e001c */
[----:B------:R-:W-:Y:S01]  /*ca80*/  IMAD.MOV.U32 R50, RZ, RZ, R49 ;  /* 0x000000ffff327224 */ /* 0x000fe200078e0031 */
[----:B------:R-:W-:Y:S01]  /*ca90*/  LOP3.LUT R0, R47, UR4, R0, 0x96, !PT ;  /* 0x000000042f007c12 */ /* 0x000fe2000f8e9600 */
[----:B------:R-:W-:Y:S01]  /*caa0*/  IMAD.WIDE.U32 R42, R2, -0x2daee0ad, RZ ;  /* 0xd2511f53022a7825 */ /* 0x000fe200078e00ff */
[----:B------:R-:W-:-:S03]  /*cab0*/  UIADD3 UR4, UR4, 0x1, URZ ;  /* 0x0000000104047890 */ /* 0x000fc6000fffe03f */
[----:B------:R-:W-:Y:S01]  /*cac0*/  IMAD.WIDE.U32 R4, R0, -0x326172a9, RZ ;  /* 0xcd9e8d5700047825 */ /* 0x000fe200078e00ff */
[----:B------:R-:W-:-:S03]  /*cad0*/  LOP3.LUT R2, R43, UR15, R46, 0x96, !PT ;  /* 0x0000000f2b027c12 */ /* 0x000fc6000f8e962e */
[----:B------:R-:W-:Y:S01]  /*cae0*/  IMAD.MOV.U32 R239, RZ, RZ, R61 ;  /* 0x000000ffffef7224 */ /* 0x000fe200078e003d */
[C---:B------:R-:W-:Y:S01]  /*caf0*/  LOP3.LUT R8, R5.reuse, UR16, R248, 0x96, !PT ;  /* 0x0000001005087c12 */ /* 0x040fe2000f8e96f8 */
[----:B------:R-:W-:Y:S01]  /*cb00*/  IMAD.WIDE.U32 R38, R2, -0x326172a9, RZ ;  /* 0xcd9e8d5702267825 */ /* 0x000fe200078e00ff */
[----:B------:R-:W-:-:S03]  /*cb10*/  LOP3.LUT R2, R5, UR16, R250, 0x96, !PT ;  /* 0x0000001005027c12 */ /* 0x000fc6000f8e96fa */
[----:B------:R-:W-:Y:S01]  /*cb20*/  IMAD.WIDE.U32 R8, R8, -0x2daee0ad, RZ ;  /* 0xd2511f5308087825 */ /* 0x000fe200078e00ff */
[----:B------:R-:W-:-:S03]  /*cb30*/  LOP3.LUT R10, R39, UR14, R4, 0x96, !PT ;  /* 0x0000000e270a7c12 */ /* 0x000fc6000f8e9604 */
[----:B------:R-:W-:-:S04]  /*cb40*/  IMAD.WIDE.U32 R2, R2, -0x2daee0ad, RZ ;  /* 0xd2511f5302027825 */ /* 0x000fc800078e00ff */
[----:B------:R-:W-:Y:S01]  /*cb50*/  IMAD.WIDE.U32 R10, R10, -0x2daee0ad, RZ ;  /* 0xd2511f530a0a7825 */ /* 0x000fe200078e00ff */
[----:B------:R-:W-:-:S04]  /*cb60*/  LOP3.LUT R3, R3, UR13, R42, 0x96, !PT ;  /* 0x0000000d03037c12 */ /* 0x000fc8000f8e962a */
[----:B------:R-:W-:Y:S01]  /*cb70*/  LOP3.LUT R0, R11, UR11, R2, 0x96, !PT ;  /* 0x0000000b0b007c12 */ /* 0x000fe2000f8e9602 */
[----:B------:R-:W-:-:S04]  /*cb80*/  IMAD.WIDE.U32 R2, R3, -0x326172a9, RZ ;  /* 0xcd9e8d5703027825 */ /* 0x000fc800078e00ff */
[----:B------:R-:W-:Y:S01]  /*cb90*/  IMAD.WIDE.U32 R44, R0, -0x326172a9, RZ ;  /* 0xcd9e8d57002c7825 */ /* 0x000fe200078e00ff */
[----:B------:R-:W-:Y:S02]  /*cba0*/  LOP3.LUT R0, R249, R252, RZ, 0x3c, !PT ;  /* 0x000000fcf9007212 */ /* 0x000fe400078e3cff */
[----:B------:R-:W-:Y:S02]  /*cbb0*/  LOP3.LUT R6, R3, UR12, R38, 0x96, !PT ;  /* 0x0000000c03067c12 */ /* 0x000fe4000f8e9626 */
[----:B------:R-:W-:Y:S01]  /*cbc0*/  LOP3.LUT R2, R45, UR10, R2, 0x96, !PT ;  /* 0x0000000a2d027c12 */ /* 0x000fe2000f8e9602 */
[----:B------:R-:W-:-:S04]  /*cbd0*/  IMAD.WIDE.U32 R40, R0, -0x2daee0ad, RZ ;  /* 0xd2511f5300287825 */ /* 0x000fc800078e00ff */
[----:B------:R-:W-:Y:S01]  /*cbe0*/  IMAD.WIDE.U32 R6, R6, -0x2daee0ad, RZ ;  /* 0xd2511f5306067825 */ /* 0x000fe200078e00ff */
[----:B------:R-:W-:Y:S02]  /*cbf0*/  LOP3.LUT R0, R41, UR15, R46, 0x96, !PT ;  /* 0x0000000f29007c12 */ /* 0x000fe4000f8e962e */
[----:B------:R-:W-:Y:S01]  /*cc00*/  LOP3.LUT R12, R9, UR13, R40, 0x96, !PT ;  /* 0x0000000d090c7c12 */ /* 0x000fe2000f8e9628 */
[----:B------:R-:W-:Y:S01]  /*cc10*/  IMAD.WIDE.U32 R34, R2, -0x2daee0ad, RZ ;  /* 0xd2511f5302227825 */ /* 0x000fe200078e00ff */
[----:B------:R-:W-:-:S03]  /*cc20*/  LOP3.LUT R11, R7, UR9, R10, 0x96, !PT ;  /* 0x00000009070b7c12 */ /* 0x000fc6000f8e960a */
[----:B------:R-:W-:Y:S01]  /*cc30*/  IMAD.WIDE.U32 R36, R0, -0x326172a9, RZ ;  /* 0xcd9e8d5700247825 */ /* 0x000fe200078e00ff */
[----:B------:R-:W-:-:S03]  /*cc40*/  LOP3.LUT R2, R35, UR7, R6, 0x96, !PT ;  /* 0x0000000723027c12 */ /* 0x000fc6000f8e9606 */
[----:B------:R-:W-:Y:S01]  /*cc50*/  IMAD.WIDE.U32 R12, R12, -0x326172a9, RZ ;  /* 0xcd9e8d570c0c7825 */ /* 0x000fe200078e00ff */
[----:B------:R-:W-:-:S03]  /*cc60*/  LOP3.LUT R4, R37, UR14, R4, 0x96, !PT ;  /* 0x0000000e25047c12 */ /* 0x000fc6000f8e9604 */
[----:B------:R-:W-:Y:S01]  /*cc70*/  IMAD.WIDE.U32 R2, R2, -0x326172a9, RZ ;  /* 0xcd9e8d5702027825 */ /* 0x000fe200078e00ff */
[----:B------:R-:W-:-:S03]  /*cc80*/  LOP3.LUT R6, R13, UR12, R36, 0x96, !PT ;  /* 0x0000000c0d067c12 */ /* 0x000fc6000f8e9624 */
[----:B------:R-:W-:Y:S01]  /*cc90*/  IMAD.WIDE.U32 R4, R4, -0x2daee0ad, RZ ;  /* 0xd2511f5304047825 */ /* 0x000fe200078e00ff */
[C---:B------:R-:W-:Y:S02]  /*cca0*/  LOP3.LUT R0, R2.reuse, 0xffff, RZ, 0xc0, !PT ;  /* 0x0000ffff02007812 */ /* 0x040fe400078ec0ff */
[----:B------:R-:W-:Y:S01]  /*ccb0*/  LOP3.LUT R9, R2, 0xff, RZ, 0xc0, !PT ;  /* 0x000000ff02097812 */ /* 0x000fe200078ec0ff */
[----:B------:R-:W-:Y:S01]  /*ccc0*/  IMAD.WIDE.U32 R6, R6, -0x2daee0ad, RZ ;  /* 0xd2511f5306067825 */ /* 0x000fe200078e00ff */
[----:B------:R-:W-:Y:S02]  /*ccd0*/  SHF.R.U32.HI R10, RZ, 0x8, R0 ;  /* 0x00000008ff0a7819 */ /* 0x000fe40000011600 */
[----:B------:R-:W-:Y:S01]  /*cce0*/  SHF.R.U32.HI R0, RZ, 0x10, R2 ;  /* 0x00000010ff007819 */ /* 0x000fe20000011602 */
[----:B------:R-:W-:Y:S01]  /*ccf0*/  IMAD.WIDE.U32 R26, R11, -0x326172a9, RZ ;  /* 0xcd9e8d570b1a7825 */ /* 0x000fe200078e00ff */
[----:B------:R-:W-:Y:S02]  /*cd00*/  LOP3.LUT R13, R7, UR9, R4, 0x96, !PT ;  /* 0x00000009070d7c12 */ /* 0x000fe4000f8e9604 */
[----:B------:R-:W-:-:S02]  /*cd10*/  LOP3.LUT R4, R0, 0xff, RZ, 0xc0, !PT ;  /* 0x000000ff00047812 */ /* 0x000fc400078ec0ff */
[----:B------:R-:W-:Y:S01]  /*cd20*/  SHF.R.U32.HI R0, RZ, 0x18, R2 ;  /* 0x00000018ff007819 */ /* 0x000fe20000011602 */
[----:B------:R-:W-:Y:S01]  /*cd30*/  IMAD.WIDE.U32 R20, R13, -0x326172a9, RZ ;  /* 0xcd9e8d570d147825 */ /* 0x000fe200078e00ff */
[----:B------:R-:W-:Y:S02]  /*cd40*/  LOP3.LUT R2, R3, UR17, R26, 0x96, !PT ;  /* 0x0000001103027c12 */ /* 0x000fe4000f8e961a */
[----:B------:R-:W-:Y:S02]  /*cd50*/  FMNMX.FTZ R3, R104, R100, !PT ;  /* 0x0000006468037209 */ /* 0x000fe40007810000 */
[----:B------:R-:W-:Y:S02]  /*cd60*/  PRMT R11, R4, 0x5410, R0 ;  /* 0x00005410040b7816 */ /* 0x000fe40000000000 */
[----:B------:R-:W-:Y:S02]  /*cd70*/  LOP3.LUT R0, R2, 0xffff, RZ, 0xc0, !PT ;  /* 0x0000ffff02007812 */ /* 0x000fe400078ec0ff */
[----:B------:R-:W-:-:S02]  /*cd80*/  FMNMX.FTZ R3, R59, R3, !PT ;  /* 0x000000033b037209 */ /* 0x000fc40007810000 */
[----:B------:R-:W-:Y:S02]  /*cd90*/  LOP3.LUT R8, R5, UR11, R8, 0x96, !PT ;  /* 0x0000000b05087c12 */ /* 0x000fe4000f8e9608 */
[----:B------:R-:W-:Y:S02]  /*cda0*/  SHF.R.U32.HI R4, RZ, 0x8, R0 ;  /* 0x00000008ff047819 */ /* 0x000fe40000011600 */
[----:B------:R-:W-:Y:S01]  /*cdb0*/  LOP3.LUT R0, R2, 0xff, RZ, 0xc0, !PT ;  /* 0x000000ff02007812 */ /* 0x000fe200078ec0ff */
[----:B------:R-:W-:Y:S01]  /*cdc0*/  IMAD.WIDE.U32 R24, R8, -0x326172a9, RZ ;  /* 0xcd9e8d5708187825 */ /* 0x000fe200078e00ff */
[----:B------:R-:W-:Y:S02]  /*cdd0*/  FMNMX.FTZ R3, R55, R3, !PT ;  /* 0x0000000337037209 */ /* 0x000fe40007810000 */
[----:B------:R-:W-:Y:S02]  /*cde0*/  PRMT R19, R0, 0x5410, R4 ;  /* 0x0000541000137816 */ /* 0x000fe40000000004 */
[----:B------:R-:W-:-:S02]  /*cdf0*/  FMNMX.FTZ R0, R52, R3, !PT ;  /* 0x0000000334007209 */ /* 0x000fc40007810000 */
[----:B------:R-:W-:Y:S02]  /*ce00*/  SHF.R.U32.HI R3, RZ, 0x10, R2 ;  /* 0x00000010ff037819 */ /* 0x000fe40000011602 */
[----:B------:R-:W-:Y:S02]  /*ce10*/  LOP3.LUT R12, R25, UR10, R12, 0x96, !PT ;  /* 0x0000000a190c7c12 */ /* 0x000fe4000f8e960c */
[----:B------:R-:W-:Y:S02]  /*ce20*/  FMNMX.FTZ R4, R188, R0, !PT ;  /* 0x00000000bc047209 */ /* 0x000fe40007810000 */
[----:B------:R-:W-:Y:S01]  /*ce30*/  SHF.R.U32.HI R2, RZ, 0x18, R2 ;  /* 0x00000018ff027819 */ /* 0x000fe20000011602 */
[----:B------:R-:W-:Y:S01]  /*ce40*/  IMAD.WIDE.U32 R32, R12, -0x2daee0ad, RZ ;  /* 0xd2511f530c207825 */ /* 0x000fe200078e00ff */
[----:B------:R-:W-:Y:S02]  /*ce50*/  LOP3.LUT R0, R3, 0xff, RZ, 0xc0, !PT ;  /* 0x000000ff03007812 */ /* 0x000fe400078ec0ff */
[----:B------:R-:W-:-:S02]  /*ce60*/  FMNMX.FTZ R3, R178, R4, !PT ;  /* 0x00000004b2037209 */ /* 0x000fc40007810000 */
[----:B------:R-:W-:Y:S02]  /*ce70*/  PRMT R18, R0, 0x5410, R2 ;  /* 0x0000541000127816 */ /* 0x000fe40000000002 */
[----:B------:R-:W-:Y:S02]  /*ce80*/  FMNMX.FTZ R0, R103, R107, !PT ;  /* 0x0000006b67007209 */ /* 0x000fe40007810000 */
[----:B------:R-:W-:Y:S02]  /*ce90*/  FMNMX.FTZ R4, R175, R3, !PT ;  /* 0x00000003af047209 */ /* 0x000fe40007810000 */
[----:B------:R-:W-:Y:S02]  /*cea0*/  LOP3.LUT R6, R33, UR7, R6, 0x96, !PT ;  /* 0x0000000721067c12 */ /* 0x000fe4000f8e9606 */
[----:B------:R-:W-:Y:S02]  /*ceb0*/  FMNMX.FTZ R5, R106, R0, !PT ;  /* 0x000000006a057209 */ /* 0x000fe40007810000 */
[----:B------:R-:W-:Y:S01]  /*cec0*/  FMNMX.FTZ R4, R172, R4, !PT ;  /* 0x00000004ac047209 */ /* 0x000fe20007810000 */
[----:B------:R-:W-:Y:S01]  /*ced0*/  IMAD.WIDE.U32 R2, R6, -0x326172a9, RZ ;  /* 0xcd9e8d5706027825 */ /* 0x000fe200078e00ff */
[----:B------:R-:W-:-:S02]  /*cee0*/  FMNMX.FTZ R6, R57, R5, !PT ;  /* 0x0000000539067209 */ /* 0x000fc40007810000 */
[----:B------:R-:W-:Y:S02]  /*cef0*/  FMNMX.FTZ R5, R196, R4, !PT ;  /* 0x00000004c4057209 */ /* 0x000fe40007810000 */
[C---:B------:R-:W-:Y:S02]  /*cf00*/  LOP3.LUT R0, R2.reuse, 0xffff, RZ, 0xc0, !PT ;  /* 0x0000ffff02007812 */ /* 0x040fe400078ec0ff */
[----:B------:R-:W-:Y:S02]  /*cf10*/  FMNMX.FTZ R5, R191, R5, !PT ;  /* 0x00000005bf057209 */ /* 0x000fe40007810000 */
[----:B------:R-:W-:Y:S02]  /*cf20*/  SHF.R.U32.HI R4, RZ, 0x8, R0 ;  /* 0x00000008ff047819 */ /* 0x000fe40000011600 */
[----:B------:R-:W-:Y:S02]  /*cf30*/  FMNMX.FTZ R5, R189, R5, !PT ;  /* 0x00000005bd057209 */ /* 0x000fe40007810000 */
[----:B------:R-:W-:-:S02]  /*cf40*/  LOP3.LUT R0, R2, 0xff, RZ, 0xc0, !PT ;  /* 0x000000ff02007812 */ /* 0x000fc400078ec0ff */
        /* <DEDUP_REMOVED lines=40> */
[----:B------:R-:W-:Y:S02]  /*d1d0*/  PRMT R22, R9, 0x5410, R10 ;  /* 0x0000541009167816 */ /* 0x000fe4000000000a */
[----:B------:R-:W-:Y:S01]  /*d1e0*/  SHF.R.U32.HI R5, RZ, 0x10, R2 ;  /* 0x00000010ff057819 */ /* 0x000fe20000011602 */
[----:B------:R-:W1:Y:S01]  /*d1f0*/  SHFL.BFLY PT, R9, R0, 0x1, 0x1f ;  /* 0x0c201f0000097f89 */ /* 0x000e6200000e0000 */
[----:B------:R-:W-:Y:S02]  /*d200*/  FMNMX.FTZ R6, R206, R6, !PT ;  /* 0x00000006ce067209 */ /* 0x000fe40007810000 */
[----:B------:R-:W-:Y:S01]  /*d210*/  FMNMX.FTZ R7, R197, R7, !PT ;  /* 0x00000007c5077209 */ /* 0x000fe20007810000 */
[----:B------:R-:W2:Y:S01]  /*d220*/  SHFL.BFLY PT, R8, R4, 0x2, 0x1f ;  /* 0x0c401f0004087f89 */ /* 0x000ea200000e0000 */
[----:B------:R-:W-:-:S02]  /*d230*/  LOP3.LUT R5, R5, 0xff, RZ, 0xc0, !PT ;  /* 0x000000ff05057812 */ /* 0x000fc400078ec0ff */
[----:B------:R-:W-:Y:S02]  /*d240*/  SHF.R.U32.HI R2, RZ, 0x18, R2 ;  /* 0x00000018ff027819 */ /* 0x000fe40000011602 */
[----:B------:R-:W-:Y:S02]  /*d250*/  FMNMX.FTZ R6, R201, R6, !PT ;  /* 0x00000006c9067209 */ /* 0x000fe40007810000 */
[----:B------:R-:W-:Y:S02]  /*d260*/  FMNMX.FTZ R7, R193, R7, !PT ;  /* 0x00000007c1077209 */ /* 0x000fe40007810000 */
[----:B------:R-:W-:Y:S02]  /*d270*/  PRMT R14, R5, 0x5410, R2 ;  /* 0x00005410050e7816 */ /* 0x000fe40000000002 */
[----:B------:R-:W-:Y:S02]  /*d280*/  FMNMX.FTZ R2, R194, R6, !PT ;  /* 0x00000006c2027209 */ /* 0x000fe40007810000 */
[----:B------:R-:W-:-:S02]  /*d290*/  FMNMX.FTZ R6, R209, R7, !PT ;  /* 0x00000007d1067209 */ /* 0x000fc40007810000 */
[----:B------:R-:W-:Y:S02]  /*d2a0*/  FMNMX.FTZ R5, R210, R2, !PT ;  /* 0x00000002d2057209 */ /* 0x000fe40007810000 */
[----:B------:R-:W-:Y:S02]  /*d2b0*/  FMNMX.FTZ R6, R204, R6, !PT ;  /* 0x00000006cc067209 */ /* 0x000fe40007810000 */
[----:B------:R-:W-:Y:S02]  /*d2c0*/  LOP3.LUT R2, R3, UR17, R20, 0x96, !PT ;  /* 0x0000001103027c12 */ /* 0x000fe4000f8e9614 */
[----:B------:R-:W-:Y:S02]  /*d2d0*/  FMNMX.FTZ R5, R208, R5, !PT ;  /* 0x00000005d0057209 */ /* 0x000fe40007810000 */
[----:B------:R-:W-:Y:S02]  /*d2e0*/  FMNMX.FTZ R3, R199, R6, !PT ;  /* 0x00000006c7037209 */ /* 0x000fe40007810000 */
[----:B------:R-:W-:-:S02]  /*d2f0*/  FMNMX.FTZ R5, R205, R5, !PT ;  /* 0x00000005cd057209 */ /* 0x000fc40007810000 */
[----:B------:R-:W-:Y:S02]  /*d300*/  FMNMX.FTZ R3, R198, R3, !PT ;  /* 0x00000003c6037209 */ /* 0x000fe40007810000 */
[----:B-1----:R-:W-:Y:S02]  /*d310*/  FMNMX.FTZ R246, R0, R9, !PT ;  /* 0x0000000900f67209 */ /* 0x002fe40007810000 */
[----:B--2---:R-:W-:Y:S02]  /*d320*/  FMNMX.FTZ R4, R4, R8, !PT ;  /* 0x0000000804047209 */ /* 0x004fe40007810000 */
[----:B------:R-:W-:Y:S01]  /*d330*/  FMNMX.FTZ R0, R203, R5, !PT ;  /* 0x00000005cb007209 */ /* 0x000fe20007810000 */
[----:B------:R-:W1:Y:S01]  /*d340*/  SHFL.BFLY PT, R8, R3, 0x2, 0x1f ;  /* 0x0c401f0003087f89 */ /* 0x000e6200000e0000 */
[C---:B------:R-:W-:Y:S01]  /*d350*/  FMUL.FTZ R30, R246.reuse, c[0x0][0x23c] ;  /* 0x00008f00f61e7a20 */ /* 0x040fe20000410000 */
[----:B------:R-:W-:Y:S02]  /*d360*/  FSETP.NEU.FTZ.AND P5, PT, R246, -INF , PT ;  /* 0xff800000f600780b */ /* 0x000fe40003fbd000 */
[----:B------:R-:W2:Y:S01]  /*d370*/  SHFL.BFLY PT, R9, R0, 0x2, 0x1f ;  /* 0x0c401f0000097f89 */ /* 0x000ea200000e0000 */
[----:B------:R-:W-:-:S02]  /*d380*/  LOP3.LUT R5, R2, 0xffff, RZ, 0xc0, !PT ;  /* 0x0000ffff02057812 */ /* 0x000fc400078ec0ff */
[----:B------:R-:W-:Y:S01]  /*d390*/  FSEL R30, R30, RZ, P5 ;  /* 0x000000ff1e1e7208 */ /* 0x000fe20002800000 */
[----:B------:R-:W3:Y:S01]  /*d3a0*/  SHFL.BFLY PT, R10, R4, 0x1, 0x1f ;  /* 0x0c201f00040a7f89 */ /* 0x000ee200000e0000 */
[----:B------:R-:W-:Y:S02]  /*d3b0*/  SHF.R.U32.HI R6, RZ, 0x8, R5 ;  /* 0x00000008ff067819 */ /* 0x000fe40000011605 */
[----:B------:R-:W-:Y:S01]  /*d3c0*/  LOP3.LUT R5, R2, 0xff, RZ, 0xc0, !PT ;  /* 0x000000ff02057812 */ /* 0x000fe200078ec0ff */
[----:B------:R-:W-:-:S03]  /*d3d0*/  FFMA.FTZ R7, R100, c[0x0][0x23c], -R30 ;  /* 0x00008f0064077a23 */ /* 0x000fc6000001081e */
[----:B------:R-:W-:Y:S01]  /*d3e0*/  PRMT R13, R5, 0x5410, R6 ;  /* 0x00005410050d7816 */ /* 0x000fe20000000006 */
[----:B------:R4:W-:Y:S01]  /*d3f0*/  MUFU.EX2 R48, R7 ;  /* 0x0000000700307308 */ /* 0x0009e20000000800 */
[----:B------:R-:W-:Y:S01]  /*d400*/  FFMA.FTZ R5, R59, c[0x0][0x23c], -R30 ;  /* 0x00008f003b057a23 */ /* 0x000fe2000001081e */
[----:B-1----:R-:W-:-:S06]  /*d410*/  FMNMX.FTZ R3, R3, R8, !PT ;  /* 0x0000000803037209 */ /* 0x002fcc0007810000 */
[----:B------:R1:W-:Y:S01]  /*d420*/  MUFU.EX2 R16, R5 ;  /* 0x0000000500107308 */ /* 0x0003e20000000800 */
[----:B--2---:R-:W-:Y:S01]  /*d430*/  FMNMX.FTZ R0, R0, R9, !PT ;  /* 0x0000000900007209 */ /* 0x004fe20007810000 */
[----:B------:R-:W2:Y:S01]  /*d440*/  SHFL.BFLY PT, R6, R3, 0x1, 0x1f ;  /* 0x0c201f0003067f89 */ /* 0x000ea200000e0000 */
[----:B---3--:R-:W-:-:S03]  /*d450*/  FMNMX.FTZ R245, R4, R10, !PT ;  /* 0x0000000a04f57209 */ /* 0x008fc60007810000 */
[----:B----4-:R-:W3:Y:S01]  /*d460*/  SHFL.BFLY PT, R7, R0, 0x1, 0x1f ;  /* 0x0c201f0000077f89 */ /* 0x010ee200000e0000 */
[--C-:B------:R-:W-:Y:S01]  /*d470*/  FFMA.FTZ R4, R55, c[0x0][0x23c], -R30.reuse ;  /* 0x00008f0037047a23 */ /* 0x100fe2000001081e */
[C---:B------:R-:W-:Y:S01]  /*d480*/  FSETP.NEU.FTZ.AND P1, PT, R245.reuse, -INF , PT ;  /* 0xff800000f500780b */ /* 0x040fe20003f3d000 */
[----:B------:R-:W-:Y:S02]  /*d490*/  FMUL.FTZ R31, R245, c[0x0][0x23c] ;  /* 0x00008f00f51f7a20 */ /* 0x000fe40000410000 */
[----:B------:R4:W5:Y:S01]  /*d4a0*/  MUFU.EX2 R29, R4 ;  /* 0x00000004001d7308 */ /* 0x0009620000000800 */
[----:B-1----:R-:W-:Y:S02]  /*d4b0*/  FFMA.FTZ R5, R52, c[0x0][0x23c], -R30 ;  /* 0x00008f0034057a23 */ /* 0x002fe4000001081e */
[----:B------:R-:W-:-:S05]  /*d4c0*/  FSEL R31, R31, RZ, P1 ;  /* 0x000000ff1f1f7208 */ /* 0x000fca0000800000 */
[----:B------:R1:W-:Y:S01]  /*d4d0*/  MUFU.EX2 R60, R5 ;  /* 0x00000005003c7308 */ /* 0x0003e20000000800 */
[----:B--2---:R-:W-:Y:S02]  /*d4e0*/  FMNMX.FTZ R244, R3, R6, !PT ;  /* 0x0000000603f47209 */ /* 0x004fe40007810000 */
[--C-:B----4-:R-:W-:Y:S01]  /*d4f0*/  SHF.R.U32.HI R4, RZ, 0x10, R2.reuse ;  /* 0x00000010ff047819 */ /* 0x110fe20000011602 */
[----:B------:R-:W2:Y:S01]  /*d500*/  LDC.U8 R6, c[0x0][0x2d8] ;  /* 0x0000b600ff067b82 */ /* 0x000ea20000000000 */
[----:B---3--:R-:W-:Y:S01]  /*d510*/  FMNMX.FTZ R231, R0, R7, !PT ;  /* 0x0000000700e77209 */ /* 0x008fe20007810000 */
[----:B------:R-:W-:Y:S01]  /*d520*/  FFMA.FTZ R0, R57, c[0x0][0x23c], -R31 ;  /* 0x00008f0039007a23 */ /* 0x000fe2000001081f */
[C---:B------:R-:W-:Y:S01]  /*d530*/  FSETP.NEU.FTZ.AND P0, PT, R244.reuse, -INF , PT ;  /* 0xff800000f400780b */ /* 0x040fe20003f1d000 */
[----:B------:R-:W-:Y:S01]  /*d540*/  FMUL.FTZ R28, R244, c[0x0][0x23c] ;  /* 0x00008f00f41c7a20 */ /* 0x000fe20000410000 */
[----:B------:R-:W-:Y:S01]  /*d550*/  FSEL R3, R245, RZ, P1 ;  /* 0x000000fff5037208 */ /* 0x000fe20000800000 */
[----:B------:R3:W-:Y:S01]  /*d560*/  MUFU.EX2 R59, R0 ;  /* 0x00000000003b7308 */ /* 0x0007e20000000800 */
[----:B-1----:R-:W-:-:S02]  /*d570*/  SHF.R.U32.HI R5, RZ, 0x18, R2 ;  /* 0x00000018ff057819 */ /* 0x002fc40000011602 */
[----:B------:R-:W-:Y:S01]  /*d580*/  LOP3.LUT R2, R4, 0xff, RZ, 0xc0, !PT ;  /* 0x000000ff04027812 */ /* 0x000fe200078ec0ff */
[----:B------:R-:W-:Y:S01]  /*d590*/  FFMA.FTZ R4, R107, c[0x0][0x23c], -R31 ;  /* 0x00008f006b047a23 */ /* 0x000fe2000001081f */
[----:B------:R-:W-:Y:S01]  /*d5a0*/  FSEL R28, R28, RZ, P0 ;  /* 0x000000ff1c1c7208 */ /* 0x000fe20000000000 */
[----:B-----5:R-:W-:Y:S01]  /*d5b0*/  IMAD.MOV.U32 R107, RZ, RZ, R29 ;  /* 0x000000ffff6b7224 */ /* 0x020fe200078e001d */
[----:B------:R-:W-:Y:S01]  /*d5c0*/  PRMT R5, R2, 0x5410, R5 ;  /* 0x0000541002057816 */ /* 0x000fe20000000005 */
[----:B------:R-:W-:Y:S02]  /*d5d0*/  FFMA.FTZ R2, R106, c[0x0][0x23c], -R31 ;  /* 0x00008f006a027a23 */ /* 0x000fe4000001081f */
[----:B------:R-:W-:Y:S01]  /*d5e0*/  IMAD.MOV.U32 R29, RZ, RZ, R23 ;  /* 0x000000ffff1d7224 */ /* 0x000fe200078e0017 */
[----:B------:R-:W-:Y:S01]  /*d5f0*/  MUFU.EX2 R4, R4 ;  /* 0x0000000400047308 */ /* 0x000fe20000000800 */
[----:B------:R-:W-:Y:S02]  /*d600*/  FADD.FTZ R17, R103, -R3 ;  /* 0x8000000367117221 */ /* 0x000fe40000010000 */
[----:B------:R-:W-:-:S02]  /*d610*/  IMAD.MOV.U32 R49, RZ, RZ, R29 ;  /* 0x000000ffff317224 */ /* 0x000fc400078e001d */
[----:B---3--:R-:W-:Y:S02]  /*d620*/  FFMA.FTZ R0, R53, c[0x0][0x23c], -R31 ;  /* 0x00008f0035007a23 */ /* 0x008fe4000001081f */
[----:B------:R-:W-:Y:S01]  /*d630*/  FMUL.FTZ R29, R231, c[0x0][0x23c] ;  /* 0x00008f00e71d7a20 */ /* 0x000fe20000410000 */
[----:B------:R1:W3:Y:S01]  /*d640*/  MUFU.EX2 R9, R2 ;  /* 0x0000000200097308 */ /* 0x0002e20000000800 */
[----:B------:R-:W-:Y:S02]  /*d650*/  FMUL.FTZ R17, R17, c[0x0][0x23c] ;  /* 0x00008f0011117a20 */ /* 0x000fe40000410000 */
[----:B------:R-:W-:-:S05]  /*d660*/  IMAD.MOV.U32 R61, RZ, RZ, R49 ;  /* 0x000000ffff3d7224 */ /* 0x000fca00078e0031 */
[----:B------:R4:W-:Y:S01]  /*d670*/  MUFU.EX2 R8, R0 ;  /* 0x0000000000087308 */ /* 0x0009e20000000800 */
[----:B-1----:R-:W-:Y:S01]  /*d680*/  FSEL R2, R246, RZ, P5 ;  /* 0x000000fff6027208 */ /* 0x002fe20002800000 */
[----:B---3--:R-:W-:-:S06]  /*d690*/  IMAD.MOV.U32 R103, RZ, RZ, R9 ;  /* 0x000000ffff677224 */ /* 0x008fcc00078e0009 */
[----:B------:R-:W1:Y:S01]  /*d6a0*/  MUFU.EX2 R49, R17 ;  /* 0x0000001100317308 */ /* 0x000e620000000800 */
[----:B------:R-:W-:Y:S01]  /*d6b0*/  FADD.FTZ R12, R104, -R2 ;  /* 0x80000002680c7221 */ /* 0x000fe20000010000 */
[----:B------:R-:W-:Y:S01]  /*d6c0*/  FSEL R2, R244, RZ, P0 ;  /* 0x000000fff4027208 */ /* 0x000fe20000000000 */
[----:B----4-:R-:W-:Y:S01]  /*d6d0*/  FFMA.FTZ R0, R185, c[0x0][0x23c], -R28 ;  /* 0x00008f00b9007a23 */ /* 0x010fe2000001081c */
[----:B------:R-:W-:Y:S01]  /*d6e0*/  FSETP.NEU.FTZ.AND P0, PT, R231, -INF , PT ;  /* 0xff800000e700780b */ /* 0x000fe20003f1d000 */
[----:B------:R-:W-:Y:S01]  /*d6f0*/  IMAD.MOV.U32 R185, RZ, RZ, R16 ;  /* 0x000000ffffb97224 */ /* 0x000fe200078e0010 */
[----:B--2---:R-:W-:Y:S01]  /*d700*/  PRMT R104, R6, 0x7054, R6 ;  /* 0x0000705406687816 */ /* 0x004fe20000000006 */
[----:B------:R-:W-:Y:S01]  /*d710*/  FADD.FTZ R16, R102, -R2 ;  /* 0x8000000266107221 */ /* 0x000fe20000010000 */
[----:B------:R2:W-:Y:S01]  /*d720*/  MUFU.EX2 R23, R0 ;  /* 0x0000000000177308 */ /* 0x0005e20000000800 */
[----:B------:R-:W-:Y:S01]  /*d730*/  FFMA.FTZ R2, R58, c[0x0][0x23c], -R28 ;  /* 0x00008f003a027a23 */ /* 0x000fe2000001081c */
[----:B------:R-:W-:Y:S01]  /*d740*/  FSEL R29, R29, RZ, P0 ;  /* 0x000000ff1d1d7208 */ /* 0x000fe20000000000 */
[--C-:B------:R-:W-:Y:S01]  /*d750*/  HSET2.LE.AND R10, R22, R104.reuse, PT ;  /* 0x00000068160a7233 */ /* 0x100fe20003803000 */
[----:B------:R-:W-:Y:S01]  /*d760*/  FMUL.FTZ R12, R12, c[0x0][0x23c] ;  /* 0x00008f000c0c7a20 */ /* 0x000fe20000410000 */
[--C-:B------:R-:W-:Y:S01]  /*d770*/  HSET2.LE.AND R11, R11, R104.reuse, PT ;  /* 0x000000680b0b7233 */ /* 0x100fe20003803000 */
[----:B------:R-:W-:Y:S01]  /*d780*/  FMUL.FTZ R16, R16, c[0x0][0x23c] ;  /* 0x00008f0010107a20 */ /* 0x000fe20000410000 */
[--C-:B------:R-:W-:Y:S01]  /*d790*/  HSET2.LE.AND R9, R18, R104.reuse, PT ;  /* 0x0000006812097233 */ /* 0x100fe20003803000 */
[----:B------:R3:W-:Y:S01]  /*d7a0*/  MUFU.EX2 R57, R2 ;  /* 0x0000000200397308 */ /* 0x0007e20000000800 */
[--C-:B------:R-:W-:Y:S01]  /*d7b0*/  HSET2.LE.AND R6, R15, R104.reuse, PT ;  /* 0x000000680f067233 */ /* 0x100fe20003803000 */
[-C--:B-1----:R-:W-:Y:S01]  /*d7c0*/  FMUL.FTZ R114, R114, R49.reuse ;  /* 0x0000003172727220 */ /* 0x082fe20000410000 */
[--C-:B------:R-:W-:Y:S01]  /*d7d0*/  HSET2.LE.AND R7, R14, R104.reuse, PT ;  /* 0x000000680e077233 */ /* 0x100fe20003803000 */
[-C--:B------:R-:W-:Y:S01]  /*d7e0*/  FMUL.FTZ R115, R115, R49.reuse ;  /* 0x0000003173737220 */ /* 0x080fe20000410000 */
[----:B------:R-:W-:Y:S01]  /*d7f0*/  HSET2.LE.AND R5, R5, R104, PT ;  /* 0x0000006805057233 */ /* 0x000fe20003803000 */
[----:B------:R-:W-:-:S02]  /*d800*/  FMUL.FTZ R118, R118, R49 ;  /* 0x0000003176767220 */ /* 0x000fc40000410000 */
[--C-:B--2---:R-:W-:Y:S02]  /*d810*/  FFMA.FTZ R0, R184, c[0x0][0x23c], -R28.reuse ;  /* 0x00008f00b8007a23 */ /* 0x104fe4000001081c */
[-C--:B------:R-:W-:Y:S02]  /*d820*/  FMUL.FTZ R119, R119, R49.reuse ;  /* 0x0000003177777220 */ /* 0x080fe40000410000 */
[----:B------:R1:W-:Y:S01]  /*d830*/  MUFU.EX2 R184, R0 ;  /* 0x0000000000b87308 */ /* 0x0003e20000000800 */
[-C--:B------:R-:W-:Y:S02]  /*d840*/  FMUL.FTZ R130, R130, R49.reuse ;  /* 0x0000003182827220 */ /* 0x080fe40000410000 */
[-C--:B------:R-:W-:Y:S02]  /*d850*/  FMUL.FTZ R131, R131, R49.reuse ;  /* 0x0000003183837220 */ /* 0x080fe40000410000 */
[----:B---3--:R-:W-:Y:S02]  /*d860*/  FFMA.FTZ R2, R54, c[0x0][0x23c], -R28 ;  /* 0x00008f0036027a23 */ /* 0x008fe4000001081c */
[----:B------:R-:W-:-:S02]  /*d870*/  FMUL.FTZ R134, R134, R49 ;  /* 0x0000003186867220 */ /* 0x000fc40000410000 */
[----:B------:R2:W3:Y:S01]  /*d880*/  MUFU.EX2 R102, R2 ;  /* 0x0000000200667308 */ /* 0x0004e20000000800 */
[-C--:B------:R-:W-:Y:S02]  /*d890*/  FMUL.FTZ R135, R135, R49.reuse ;  /* 0x0000003187877220 */ /* 0x080fe40000410000 */
[-C--:B------:R-:W-:Y:S02]  /*d8a0*/  FMUL.FTZ R146, R146, R49.reuse ;  /* 0x0000003192927220 */ /* 0x080fe40000410000 */
[-C--:B------:R-:W-:Y:S01]  /*d8b0*/  FMUL.FTZ R147, R147, R49.reuse ;  /* 0x0000003193937220 */ /* 0x080fe20000410000 */
[----:B-1----:R-:W-:Y:S01]  /*d8c0*/  FSEL R0, R231, RZ, P0 ;  /* 0x000000ffe7007208 */ /* 0x002fe20000000000 */
[-C--:B------:R-:W-:Y:S01]  /*d8d0*/  FMUL.FTZ R150, R150, R49.reuse ;  /* 0x0000003196967220 */ /* 0x080fe20000410000 */
[----:B------:R-:W-:Y:S01]  /*d8e0*/  PLOP3.LUT P0, PT, PT, PT, UP0, 0x40, 0x0 ;  /* 0x000000000000781c */ /* 0x000fe20003f0e808 */
[----:B------:R-:W-:Y:S02]  /*d8f0*/  FMUL.FTZ R151, R151, R49 ;  /* 0x0000003197977220 */ /* 0x000fe40000410000 */
[----:B------:R-:W-:Y:S01]  /*d900*/  FADD.FTZ R3, R101, -R0 ;  /* 0x8000000065037221 */ /* 0x000fe20000010000 */
[----:B------:R-:W-:Y:S01]  /*d910*/  F2FP.BF16.PACK_AB R0, R60, R107 ;  /* 0x0000006b3c00723e */ /* 0x000fe200000010ff */
[----:B------:R-:W-:Y:S01]  /*d920*/  FMUL.FTZ R162, R162, R49 ;  /* 0x00000031a2a27220 */ /* 0x000fe20000410000 */
[----:B------:R-:W-:Y:S01]  /*d930*/  MOV R101, R8 ;  /* 0x0000000800657202 */ /* 0x000fe20000000f00 */
[----:B--2---:R-:W-:Y:S01]  /*d940*/  FFMA.FTZ R2, R105, c[0x0][0x23c], -R29 ;  /* 0x00008f0069027a23 */ /* 0x004fe2000001081d */
[----:B------:R-:W-:Y:S01]  /*d950*/  LOP3.LUT R10, R10, R0, RZ, 0xc0, !PT ;  /* 0x000000000a0a7212 */ /* 0x000fe200078ec0ff */
[--C-:B------:R-:W-:Y:S01]  /*d960*/  HSET2.LE.AND R8, R19, R104.reuse, PT ;  /* 0x0000006813087233 */ /* 0x100fe20003803000 */
[----:B------:R-:W-:Y:S01]  /*d970*/  F2FP.BF16.PACK_AB R0, R101, R59 ;  /* 0x0000003b6500723e */ /* 0x000fe200000010ff */
[----:B------:R1:W-:Y:S01]  /*d980*/  MUFU.EX2 R52, R2 ;  /* 0x0000000200347308 */ /* 0x0003e20000000800 */
[----:B------:R-:W-:Y:S01]  /*d990*/  MOV R105, R4 ;  /* 0x0000000400697202 */ /* 0x000fe20000000f00 */
[----:B------:R-:W-:Y:S01]  /*d9a0*/  HSET2.LE.AND R4, R13, R104, PT ;  /* 0x000000680d047233 */ /* 0x000fe20003803000 */
[----:B------:R-:W-:Y:S01]  /*d9b0*/  LOP3.LUT R11, R11, R0, RZ, 0xc0, !PT ;  /* 0x000000000b0b7212 */ /* 0x000fe200078ec0ff */
[----:B------:R-:W-:Y:S01]  /*d9c0*/  FMUL.FTZ R3, R3, c[0x0][0x23c] ;  /* 0x00008f0003037a20 */ /* 0x000fe20000410000 */
        /* <DEDUP_REMOVED lines=9> */
[----:B-1----:R-:W-:Y:S01]  /*da60*/  FFMA.FTZ R2, R56, c[0x0][0x23c], -R29 ;  /* 0x00008f0038027a23 */ /* 0x002fe2000001081d */
[----:B---3--:R-:W-:Y:S01]  /*da70*/  F2FP.BF16.PACK_AB R0, R102, R57 ;  /* 0x000000396600723e */ /* 0x008fe200000010ff */
[----:B------:R-:W-:-:S02]  /*da80*/  FMUL.FTZ R82, R82, R49 ;  /* 0x0000003152527220 */ /* 0x000fc40000410000 */
[----:B------:R1:W2:Y:S01]  /*da90*/  MUFU.EX2 R22, R2 ;  /* 0x0000000200167308 */ /* 0x0002a20000000800 */
[----:B------:R-:W-:Y:S01]  /*daa0*/  LOP3.LUT R6, R6, R0, RZ, 0xc0, !PT ;  /* 0x0000000006067212 */ /* 0x000fe200078ec0ff */
[-C--:B------:R-:W-:Y:S02]  /*dab0*/  FMUL.FTZ R83, R83, R49.reuse ;  /* 0x0000003153537220 */ /* 0x080fe40000410000 */
[-C--:B------:R-:W-:Y:S02]  /*dac0*/  FMUL.FTZ R86, R86, R49.reuse ;  /* 0x0000003156567220 */ /* 0x080fe40000410000 */
[-C--:B------:R-:W-:Y:S02]  /*dad0*/  FMUL.FTZ R87, R87, R49.reuse ;  /* 0x0000003157577220 */ /* 0x080fe40000410000 */
[-C--:B------:R-:W-:Y:S02]  /*dae0*/  FMUL.FTZ R98, R98, R49.reuse ;  /* 0x0000003162627220 */ /* 0x080fe40000410000 */
[----:B------:R-:W-:-:S02]  /*daf0*/  FMUL.FTZ R99, R99, R49 ;  /* 0x0000003163637220 */ /* 0x000fc40000410000 */
[----:B-1----:R-:W-:Y:S01]  /*db00*/  FFMA.FTZ R2, R187, c[0x0][0x23c], -R29 ;  /* 0x00008f00bb027a23 */ /* 0x002fe2000001081d */
[----:B--2---:R-:W-:Y:S01]  /*db10*/  F2FP.BF16.PACK_AB R0, R22, R52 ;  /* 0x000000341600723e */ /* 0x004fe200000010ff */
[----:B------:R-:W-:Y:S01]  /*db20*/  IMAD.MOV.U32 R187, RZ, RZ, R60 ;  /* 0x000000ffffbb7224 */ /* 0x000fe200078e003c */
[----:B------:R-:W-:Y:S01]  /*db30*/  MOV R60, R50 ;  /* 0x00000032003c7202 */ /* 0x000fe20000000f00 */
[----:B------:R1:W-:Y:S01]  /*db40*/  MUFU.EX2 R106, R2 ;  /* 0x00000002006a7308 */ /* 0x0003e20000000800 */
[----:B------:R-:W-:Y:S02]  /*db50*/  LOP3.LUT R7, R7, R0, RZ, 0xc0, !PT ;  /* 0x0000000007077212 */ /* 0x000fe400078ec0ff */
[----:B------:R-:W-:Y:S01]  /*db60*/  F2FP.BF16.PACK_AB R0, R184, R23 ;  /* 0x00000017b800723e */ /* 0x000fe200000010ff */
[----:B------:R-:W-:-:S03]  /*db70*/  IMAD.MOV.U32 R100, RZ, RZ, R60 ;  /* 0x000000ffff647224 */ /* 0x000fc600078e003c */
[----:B------:R-:W-:Y:S01]  /*db80*/  LOP3.LUT R4, R4, R0, RZ, 0xc0, !PT ;  /* 0x0000000004047212 */ /* 0x000fe200078ec0ff */
[----:B------:R-:W2:Y:S01]  /*db90*/  MUFU.EX2 R50, R16 ;  /* 0x0000001000327308 */ /* 0x000ea20000000800 */
[----:B-1----:R-:W-:Y:S02]  /*dba0*/  FFMA.FTZ R2, R186, c[0x0][0x23c], -R29 ;  /* 0x00008f00ba027a23 */ /* 0x002fe4000001081d */
[----:B------:R-:W-:-:S05]  /*dbb0*/  IMAD.MOV.U32 R186, RZ, RZ, R51 ;  /* 0x000000ffffba7224 */ /* 0x000fca00078e0033 */
[----:B------:R-:W1:Y:S01]  /*dbc0*/  MUFU.EX2 R51, R3 ;  /* 0x0000000300337308 */ /* 0x000e620000000800 */
[-C--:B--2---:R-:W-:Y:S01]  /*dbd0*/  FMUL.FTZ R108, R108, R50.reuse ;  /* 0x000000326c6c7220 */ /* 0x084fe20000410000 */
[----:B------:R-:W-:Y:S01]  /*dbe0*/  LDSM.16.MT88.4 R16, [R212+0xb000] ;  /* 0x00b00000d410783b */ /* 0x000fe20000004200 */
[----:B------:R-:W-:-:S05]  /*dbf0*/  FMUL.FTZ R109, R109, R50 ;  /* 0x000000326d6d7220 */ /* 0x000fca0000410000 */
[----:B------:R-:W2:Y:S01]  /*dc00*/  MUFU.EX2 R2, R2 ;  /* 0x0000000200027308 */ /* 0x000ea20000000800 */
[-C--:B------:R-:W-:Y:S02]  /*dc10*/  FMUL.FTZ R120, R120, R50.reuse ;  /* 0x0000003278787220 */ /* 0x080fe40000410000 */
[-C--:B------:R-:W-:Y:S02]  /*dc20*/  FMUL.FTZ R121, R121, R50.reuse ;  /* 0x0000003279797220 */ /* 0x080fe40000410000 */
[-C--:B------:R-:W-:Y:S02]  /*dc30*/  FMUL.FTZ R124, R124, R50.reuse ;  /* 0x000000327c7c7220 */ /* 0x080fe40000410000 */
[----:B------:R-:W-:Y:S02]  /*dc40*/  FMUL.FTZ R125, R125, R50 ;  /* 0x000000327d7d7220 */ /* 0x000fe40000410000 */
[-C--:B-1----:R-:W-:Y:S02]  /*dc50*/  FMUL.FTZ R110, R110, R51.reuse ;  /* 0x000000336e6e7220 */ /* 0x082fe40000410000 */
[----:B------:R-:W-:-:S02]  /*dc60*/  FMUL.FTZ R111, R111, R51 ;  /* 0x000000336f6f7220 */ /* 0x000fc40000410000 */
[-C--:B------:R-:W-:Y:S02]  /*dc70*/  FMUL.FTZ R122, R122, R51.reuse ;  /* 0x000000337a7a7220 */ /* 0x080fe40000410000 */
[-C--:B------:R-:W-:Y:S01]  /*dc80*/  FMUL.FTZ R123, R123, R51.reuse ;  /* 0x000000337b7b7220 */ /* 0x080fe20000410000 */
[----:B--2---:R-:W-:Y:S01]  /*dc90*/  F2FP.BF16.PACK_AB R0, R2, R106 ;  /* 0x0000006a0200723e */ /* 0x004fe200000010ff */
[----:B------:R-:W-:Y:S02]  /*dca0*/  IMAD.MOV.U32 R3, RZ, RZ, R52 ;  /* 0x000000ffff037224 */ /* 0x000fe400078e0034 */
[-C--:B------:R-:W-:Y:S01]  /*dcb0*/  FMUL.FTZ R126, R126, R51.reuse ;  /* 0x000000337e7e7220 */ /* 0x080fe20000410000 */
[----:B------:R-:W-:Y:S01]  /*dcc0*/  LOP3.LUT R5, R5, R0, RZ, 0xc0, !PT ;  /* 0x0000000005057212 */ /* 0x000fe200078ec0ff */
[----:B------:R-:W-:Y:S02]  /*dcd0*/  IMAD.MOV.U32 R0, RZ, RZ, R48 ;  /* 0x000000ffff007224 */ /* 0x000fe400078e0030 */
[----:B------:R1:W2:Y:S01]  /*dce0*/  MUFU.EX2 R48, R12 ;  /* 0x0000000c00307308 */ /* 0x0002a20000000800 */
[----:B------:R-:W-:-:S02]  /*dcf0*/  FMUL.FTZ R127, R127, R51 ;  /* 0x000000337f7f7220 */ /* 0x000fc40000410000 */
[-C--:B------:R-:W-:Y:S02]  /*dd00*/  FMUL.FTZ R136, R136, R50.reuse ;  /* 0x0000003288887220 */ /* 0x080fe40000410000 */
[-C--:B------:R-:W-:Y:S02]  /*dd10*/  FMUL.FTZ R137, R137, R50.reuse ;  /* 0x0000003289897220 */ /* 0x080fe40000410000 */
[-C--:B------:R-:W-:Y:S02]  /*dd20*/  FMUL.FTZ R138, R138, R51.reuse ;  /* 0x000000338a8a7220 */ /* 0x080fe40000410000 */
[----:B------:R-:W-:Y:S02]  /*dd30*/  FMUL.FTZ R139, R139, R51 ;  /* 0x000000338b8b7220 */ /* 0x000fe40000410000 */
[-C--:B------:R-:W-:Y:S02]  /*dd40*/  FMUL.FTZ R140, R140, R50.reuse ;  /* 0x000000328c8c7220 */ /* 0x080fe40000410000 */
[----:B------:R-:W-:-:S02]  /*dd50*/  FMUL.FTZ R141, R141, R50 ;  /* 0x000000328d8d7220 */ /* 0x000fc40000410000 */
[----:B------:R-:W-:Y:S01]  /*dd60*/  FMUL.FTZ R142, R142, R51 ;  /* 0x000000338e8e7220 */ /* 0x000fe20000410000 */
[----:B-1----:R-:W1:Y:S01]  /*dd70*/  LDSM.16.MT88.4 R12, [R212+0x9000] ;  /* 0x00900000d40c783b */ /* 0x002e620000004200 */
[-C--:B--2---:R-:W-:Y:S02]  /*dd80*/  FMUL.FTZ R112, R112, R48.reuse ;  /* 0x0000003070707220 */ /* 0x084fe40000410000 */
[-C--:B------:R-:W-:Y:S02]  /*dd90*/  FMUL.FTZ R113, R113, R48.reuse ;  /* 0x0000003071717220 */ /* 0x080fe40000410000 */
        /* <DEDUP_REMOVED lines=17> */
[-C--:B------:R-:W-:Y:S01]  /*deb0*/  FMUL.FTZ R156, R156, R50.reuse ;  /* 0x000000329c9c7220 */ /* 0x080fe20000410000 */
[----:B-1----:R-:W-:Y:S01]  /*dec0*/  HMMA.16816.F32.BF16 R52, R8, R12, R112 ;  /* 0x0000000c0834723c */ /* 0x002fe20000041870 */
[----:B------:R-:W-:Y:S02]  /*ded0*/  FMUL.FTZ R157, R157, R50 ;  /* 0x000000329d9d7220 */ /* 0x000fe40000410000 */
[-C--:B------:R-:W-:Y:S02]  /*dee0*/  FMUL.FTZ R158, R158, R51.reuse ;  /* 0x000000339e9e7220 */ /* 0x080fe40000410000 */
[----:B------:R-:W-:-:S02]  /*def0*/  FMUL.FTZ R159, R159, R51 ;  /* 0x000000339f9f7220 */ /* 0x000fc40000410000 */
[----:B------:R-:W-:Y:S01]  /*df00*/  MOV R115, R57 ;  /* 0x0000003900737202 */ /* 0x000fe20000000f00 */
[----:B------:R-:W-:Y:S01]  /*df10*/  IMAD.MOV.U32 R114, RZ, RZ, R59 ;  /* 0x000000ffff727224 */ /* 0x000fe200078e003b */
[C---:B------:R-:W-:Y:S01]  /*df20*/  HMMA.16816.F32.BF16 R108, R4.reuse, R12, R108 ;  /* 0x0000000c046c723c */ /* 0x040fe2000004186c */
[----:B------:R-:W-:Y:S01]  /*df30*/  IMAD.MOV.U32 R113, RZ, RZ, R61 ;  /* 0x000000ffff717224 */ /* 0x000fe200078e003d */
[----:B------:R-:W-:Y:S01]  /*df40*/  MOV R112, R2 ;  /* 0x0000000200707202 */ /* 0x000fe20000000f00 */
[-C--:B------:R-:W-:Y:S01]  /*df50*/  FMUL.FTZ R168, R168, R50.reuse ;  /* 0x00000032a8a87220 */ /* 0x080fe20000410000 */
[----:B------:R-:W-:Y:S01]  /*df60*/  LOP3.LUT R2, R27, UR8, R44, 0x96, !PT ;  /* 0x000000081b027c12 */ /* 0x000fe2000f8e962c */
[----:B------:R-:W-:Y:S02]  /*df70*/  FMUL.FTZ R169, R169, R50 ;  /* 0x00000032a9a97220 */ /* 0x000fe40000410000 */
[-C--:B------:R-:W-:Y:S01]  /*df80*/  FMUL.FTZ R170, R170, R51.reuse ;  /* 0x00000033aaaa7220 */ /* 0x080fe20000410000 */
[----:B------:R-:W-:Y:S01]  /*df90*/  HMMA.16816.F32.BF16 R120, R4, R14, R120 ;  /* 0x0000000e0478723c */ /* 0x000fe20000041878 */
[----:B------:R-:W-:-:S02]  /*dfa0*/  FMUL.FTZ R171, R171, R51 ;  /* 0x00000033abab7220 */ /* 0x000fc40000410000 */
[-C--:B------:R-:W-:Y:S02]  /*dfb0*/  FMUL.FTZ R164, R164, R48.reuse ;  /* 0x00000030a4a47220 */ /* 0x080fe40000410000 */
[----:B------:R-:W-:Y:S02]  /*dfc0*/  FMUL.FTZ R165, R165, R48 ;  /* 0x00000030a5a57220 */ /* 0x000fe40000410000 */
[-C--:B------:R-:W-:Y:S01]  /*dfd0*/  FMUL.FTZ R72, R72, R50.reuse ;  /* 0x0000003248487220 */ /* 0x080fe20000410000 */
[----:B------:R-:W-:Y:S01]  /*dfe0*/  HMMA.16816.F32.BF16 R56, R8, R14, R116 ;  /* 0x0000000e0838723c */ /* 0x000fe20000041874 */
[----:B------:R-:W1:Y:S01]  /*dff0*/  LDSM.16.MT88.4 R12, [R214+0x9000] ;  /* 0x00900000d60c783b */ /* 0x000e620000004200 */
[-C--:B------:R-:W-:Y:S02]  /*e000*/  FMUL.FTZ R73, R73, R50.reuse ;  /* 0x0000003249497220 */ /* 0x080fe40000410000 */
[-C--:B------:R-:W-:Y:S02]  /*e010*/  FMUL.FTZ R74, R74, R51.reuse ;  /* 0x000000334a4a7220 */ /* 0x080fe40000410000 */
[----:B------:R-:W-:Y:S01]  /*e020*/  FMUL.FTZ R75, R75, R51 ;  /* 0x000000334b4b7220 */ /* 0x000fe20000410000 */
[----:B------:R-:W-:Y:S01]  /*e030*/  MOV R116, R115 ;  /* 0x0000007300747202 */ /* 0x000fe20000000f00 */
[----:B------:R-:W-:-:S02]  /*e040*/  FMUL.FTZ R76, R76, R50 ;  /* 0x000000324c4c7220 */ /* 0x000fc40000410000 */
[-C--:B------:R-:W-:Y:S02]  /*e050*/  FMUL.FTZ R77, R77, R50.reuse ;  /* 0x000000324d4d7220 */ /* 0x080fe40000410000 */
[-C--:B------:R-:W-:Y:S01]  /*e060*/  FMUL.FTZ R78, R78, R51.reuse ;  /* 0x000000334e4e7220 */ /* 0x080fe20000410000 */
        /* <DEDUP_REMOVED lines=14> */
[-C--:B------:R-:W-:Y:S02]  /*e150*/  FMUL.FTZ R81, R81, R48.reuse ;  /* 0x0000003051517220 */ /* 0x080fe40000410000 */
[-C--:B------:R-:W-:Y:S01]  /*e160*/  FMUL.FTZ R84, R84, R48.reuse ;  /* 0x0000003054547220 */ /* 0x080fe20000410000 */
[----:B-1----:R-:W-:Y:S01]  /*e170*/  HMMA.16816.F32.BF16 R128, R8, R12, R128 ;  /* 0x0000000c0880723c */ /* 0x002fe20000041880 */
[-C--:B------:R-:W-:Y:S02]  /*e180*/  FMUL.FTZ R85, R85, R48.reuse ;  /* 0x0000003055557220 */ /* 0x080fe40000410000 */
[-C--:B------:R-:W-:Y:S02]  /*e190*/  FMUL.FTZ R96, R96, R48.reuse ;  /* 0x0000003060607220 */ /* 0x080fe40000410000 */
[----:B------:R-:W-:-:S02]  /*e1a0*/  FMUL.FTZ R97, R97, R48 ;  /* 0x0000003061617220 */ /* 0x000fc40000410000 */
[----:B------:R-:W-:Y:S01]  /*e1b0*/  IMAD.MOV.U32 R117, RZ, RZ, R3 ;  /* 0x000000ffff757224 */ /* 0x000fe200078e0003 */
[----:B------:R-:W-:Y:S01]  /*e1c0*/  HMMA.16816.F32.BF16 R124, R4, R12, R124 ;  /* 0x0000000c047c723c */ /* 0x000fe2000004187c */
[----:B------:R-:W-:-:S04]  /*e1d0*/  IMAD.WIDE.U32 R2, R2, -0x2daee0ad, RZ ;  /* 0xd2511f5302027825 */ /* 0x000fc800078e00ff */
[----:B------:R-:W-:Y:S02]  /*e1e0*/  IMAD.MOV.U32 R119, RZ, RZ, R0 ;  /* 0x000000ffff777224 */ /* 0x000fe400078e0000 */
[----:B------:R-:W-:Y:S01]  /*e1f0*/  FFMA.FTZ R0, R188, c[0x0][0x23c], -R30 ;  /* 0x00008f00bc007a23 */ /* 0x000fe2000001081e */
[-C--:B------:R-:W-:Y:S01]  /*e200*/  HMMA.16816.F32.BF16 R136, R4, R14.reuse, R136 ;  /* 0x0000000e0488723c */ /* 0x080fe20000041888 */
[----:B------:R-:W-:Y:S01]  /*e210*/  IMAD.MOV.U32 R45, RZ, RZ, R112 ;  /* 0x000000ffff2d7224 */ /* 0x000fe200078e0070 */
[----:B------:R-:W-:Y:S01]  /*e220*/  MOV R112, R187 ;  /* 0x000000bb00707202 */ /* 0x000fe20000000f00 */
[----:B------:R-:W-:Y:S02]  /*e230*/  IMAD.MOV.U32 R187, RZ, RZ, R249 ;  /* 0x000000ffffbb7224 */ /* 0x000fe400078e00f9 */
[----:B------:R-:W-:Y:S01]  /*e240*/  IMAD.MOV.U32 R115, RZ, RZ, R22 ;  /* 0x000000ffff737224 */ /* 0x000fe200078e0016 */
[----:B------:R-:W-:Y:S01]  /*e250*/  MOV R22, R250 ;  /* 0x000000fa00167202 */ /* 0x000fe20000000f00 */
[----:B------:R-:W-:Y:S01]  /*e260*/  IMAD.MOV.U32 R118, RZ, RZ, R186 ;  /* 0x000000ffff767224 */ /* 0x000fe200078e00ba */
[----:B------:R-:W-:Y:S01]  /*e270*/  HMMA.16816.F32.BF16 R60, R8, R14, R132 ;  /* 0x0000000e083c723c */ /* 0x000fe20000041884 */
[----:B------:R-:W1:Y:S01]  /*e280*/  LDSM.16.MT88.4 R12, [R212+0xa000] ;  /* 0x00a00000d40c783b */ /* 0x000e620000004200 */
[----:B------:R2:W-:Y:S01]  /*e290*/  MUFU.EX2 R133, R0 ;  /* 0x0000000000857308 */ /* 0x0005e20000000800 */
[----:B------:R-:W-:-:S04]  /*e2a0*/  IMAD.MOV.U32 R186, RZ, RZ, R248 ;  /* 0x000000ffffba7224 */ /* 0x000fc800078e00f8 */
[----:B------:R-:W-:Y:S01]  /*e2b0*/  IMAD.MOV.U32 R134, RZ, RZ, R113 ;  /* 0x000000ffff867224 */ /* 0x000fe200078e0071 */
[----:B------:R-:W-:Y:S01]  /*e2c0*/  HMMA.16816.F32.BF16 R68, R8, R16, R68 ;  /* 0x000000100844723c */ /* 0x000fe20000041844 */
[----:B------:R-:W-:Y:S02]  /*e2d0*/  IMAD.MOV.U32 R113, RZ, RZ, R101 ;  /* 0x000000ffff717224 */ /* 0x000fe400078e0065 */
[----:B------:R-:W-:Y:S02]  /*e2e0*/  IMAD.MOV.U32 R135, RZ, RZ, R114 ;  /* 0x000000ffff877224 */ /* 0x000fe400078e0072 */
[----:B------:R-:W-:-:S03]  /*e2f0*/  IMAD.MOV.U32 R114, RZ, RZ, R102 ;  /* 0x000000ffff727224 */ /* 0x000fc600078e0066 */
[----:B------:R-:W-:Y:S01]  /*e300*/  HMMA.16816.F32.BF16 R80, R8, R18, R80 ;  /* 0x000000120850723c */ /* 0x000fe20000041850 */
[----:B--2---:R-:W-:-:S04]  /*e310*/  FFMA.FTZ R0, R178, c[0x0][0x23c], -R30 ;  /* 0x00008f00b2007a23 */ /* 0x004fc8000001081e */
[----:B------:R2:W-:Y:S03]  /*e320*/  MUFU.EX2 R101, R0 ;  /* 0x0000000000657308 */ /* 0x0005e60000000800 */
[-C--:B-1----:R-:W-:Y:S08]  /*e330*/  HMMA.16816.F32.BF16 R144, R8, R12.reuse, R144 ;  /* 0x0000000c0890723c */ /* 0x082ff00000041890 */
[C---:B------:R-:W-:Y:S08]  /*e340*/  HMMA.16816.F32.BF16 R140, R4.reuse, R12, R140 ;  /* 0x0000000c048c723c */ /* 0x040ff0000004188c */
[-C--:B------:R-:W-:Y:S08]  /*e350*/  HMMA.16816.F32.BF16 R152, R4, R14.reuse, R152 ;  /* 0x0000000e0498723c */ /* 0x080ff00000041898 */
[----:B------:R-:W-:Y:S01]  /*e360*/  HMMA.16816.F32.BF16 R64, R8, R14, R148 ;  /* 0x0000000e0840723c */ /* 0x000fe20000041894 */
[----:B------:R-:W1:Y:S06]  /*e370*/  LDSM.16.MT88.4 R12, [R214+0xa000] ;  /* 0x00a00000d60c783b */ /* 0x000e6c0000004200 */
[----:B------:R-:W-:Y:S01]  /*e380*/  MOV R148, R103 ;  /* 0x0000006700947202 */ /* 0x000fe20000000f00 */
[----:B------:R-:W-:-:S02]  /*e390*/  IMAD.MOV.U32 R151, RZ, RZ, R23 ;  /* 0x000000ffff977224 */ /* 0x000fc400078e0017 */
[----:B------:R-:W-:Y:S02]  /*e3a0*/  IMAD.MOV.U32 R23, RZ, RZ, R251 ;  /* 0x000000ffff177224 */ /* 0x000fe400078e00fb */
[----:B------:R-:W-:Y:S02]  /*e3b0*/  IMAD.MOV.U32 R150, RZ, RZ, R239 ;  /* 0x000000ffff967224 */ /* 0x000fe400078e00ef */
[----:B------:R-:W-:Y:S01]  /*e3c0*/  IMAD.MOV.U32 R149, RZ, RZ, R185 ;  /* 0x000000ffff957224 */ /* 0x000fe200078e00b9 */
[-C--:B-1----:R-:W-:Y:S08]  /*e3d0*/  HMMA.16816.F32.BF16 R160, R8, R12.reuse, R160 ;  /* 0x0000000c08a0723c */ /* 0x082ff000000418a0 */
[C---:B------:R-:W-:Y:S08]  /*e3e0*/  HMMA.16816.F32.BF16 R156, R4.reuse, R12, R156 ;  /* 0x0000000c049c723c */ /* 0x040ff0000004189c */
[-C--:B------:R-:W-:Y:S08]  /*e3f0*/  HMMA.16816.F32.BF16 R168, R4, R14.reuse, R168 ;  /* 0x0000000e04a8723c */ /* 0x080ff000000418a8 */
[----:B------:R-:W-:Y:S01]  /*e400*/  HMMA.16816.F32.BF16 R164, R8, R14, R164 ;  /* 0x0000000e08a4723c */ /* 0x000fe200000418a4 */
[----:B------:R-:W1:Y:S07]  /*e410*/  LDSM.16.MT88.4 R12, [R214+0xb000] ;  /* 0x00b00000d60c783b */ /* 0x000e6e0000004200 */
[C---:B-1----:R-:W-:Y:S08]  /*e420*/  HMMA.16816.F32.BF16 R88, R4.reuse, R12, R88 ;  /* 0x0000000c0458723c */ /* 0x042ff00000041858 */
[----:B------:R-:W-:Y:S07]  /*e430*/  HMMA.16816.F32.BF16 R92, R4, R14, R92 ;  /* 0x0000000e045c723c */ /* 0x000fee000004185c */
[----:B------:R-:W-:Y:S01]  /*e440*/  LOP3.LUT R5, R21, UR8, R24, 0x96, !PT ;  /* 0x0000000815057c12 */ /* 0x000fe2000f8e9618 */
[----:B------:R-:W-:Y:S01]  /*e450*/  HMMA.16816.F32.BF16 R84, R8, R12, R84 ;  /* 0x0000000c0854723c */ /* 0x000fe20000041854 */
[----:B------:R-:W-:Y:S01]  /*e460*/  LOP3.LUT R4, R3, UR18, R34, 0x96, !PT ;  /* 0x0000001203047c12 */ /* 0x000fe2000f8e9622 */
[----:B------:R-:W1:Y:S01]  /*e470*/  LDSM.16.MT88.4 R24, [R214+0x9400] ;  /* 0x00940000d618783b */ /* 0x000e620000004200 */
[----:B------:R-:W-:-:S04]  /*e480*/  LOP3.LUT R7, R2, 0xffff, RZ, 0xc0, !PT ;  /* 0x0000ffff02077812 */ /* 0x000fc800078ec0ff */
[----:B------:R-:W-:Y:S01]  /*e490*/  LOP3.LUT R13, R2, 0xff, RZ, 0xc0, !PT ;  /* 0x000000ff020d7812 */ /* 0x000fe200078ec0ff */
[----:B------:R-:W-:Y:S01]  /*e4a0*/  HMMA.16816.F32.BF16 R96, R8, R14, R96 ;  /* 0x0000000e0860723c */ /* 0x000fe20000041860 */
[----:B------:R-:W-:-:S06]  /*e4b0*/  SHF.R.U32.HI R12, RZ, 0x10, R2 ;  /* 0x00000010ff0c7819 */ /* 0x000fcc0000011602 */
[----:B------:R-:W-:Y:S01]  /*e4c0*/  SHF.R.U32.HI R11, RZ, 0x18, R2 ;  /* 0x00000018ff0b7819 */ /* 0x000fe20000011602 */
[----:B------:R-:W-:-:S04]  /*e4d0*/  IMAD.WIDE.U32 R2, R5, -0x2daee0ad, RZ ;  /* 0xd2511f5305027825 */ /* 0x000fc800078e00ff */
[----:B------:R-:W-:Y:S01]  /*e4e0*/  FFMA.FTZ R5, R175, c[0x0][0x23c], -R30 ;  /* 0x00008f00af057a23 */ /* 0x000fe2000001081e */
[C---:B------:R-:W-:Y:S02]  /*e4f0*/  LOP3.LUT R6, R2.reuse, 0xffff, RZ, 0xc0, !PT ;  /* 0x0000ffff02067812 */ /* 0x040fe400078ec0ff */
[----:B------:R-:W-:Y:S01]  /*e500*/  LOP3.LUT R10, R2, 0xff, RZ, 0xc0, !PT ;  /* 0x000000ff020a7812 */ /* 0x000fe200078ec0ff */
[----:B------:R3:W-:Y:S01]  /*e510*/  MUFU.EX2 R102, R5 ;  /* 0x0000000500667308 */ /* 0x0007e20000000800 */
[--C-:B------:R-:W-:Y:S02]  /*e520*/  SHF.R.U32.HI R9, RZ, 0x10, R2.reuse ;  /* 0x00000010ff097819 */ /* 0x100fe40000011602 */
[----:B------:R-:W-:Y:S02]  /*e530*/  SHF.R.U32.HI R8, RZ, 0x18, R2 ;  /* 0x00000018ff087819 */ /* 0x000fe40000011602 */
[----:B--2---:R-:W-:Y:S02]  /*e540*/  LOP3.LUT R0, R3, UR18, R32, 0x96, !PT ;  /* 0x0000001203007c12 */ /* 0x004fe4000f8e9620 */
[----:B------:R-:W-:Y:S01]  /*e550*/  LOP3.LUT R2, R12, 0xff, RZ, 0xc0, !PT ;  /* 0x000000ff0c027812 */ /* 0x000fe200078ec0ff */
[----:B------:R-:W-:Y:S01]  /*e560*/  LDSM.16.MT88.4 R32, [R214+0xb400] ;  /* 0x00b40000d620783b */ /* 0x000fe20000004200 */
[----:B------:R-:W-:-:S02]  /*e570*/  SHF.R.U32.HI R3, RZ, 0x8, R7 ;  /* 0x00000008ff037819 */ /* 0x000fc40000011607 */
[----:B------:R-:W-:Y:S01]  /*e580*/  PRMT R11, R2, 0x5410, R11 ;  /* 0x00005410020b7816 */ /* 0x000fe2000000000b */
[----:B------:R-:W-:Y:S01]  /*e590*/  FFMA.FTZ R2, R240, c[0x0][0x23c], -R31 ;  /* 0x00008f00f0027a23 */ /* 0x000fe2000001081f */
[----:B------:R-:W-:Y:S02]  /*e5a0*/  PRMT R7, R13, 0x5410, R3 ;  /* 0x000054100d077816 */ /* 0x000fe40000000003 */
[----:B------:R-:W-:Y:S01]  /*e5b0*/  SHF.R.U32.HI R3, RZ, 0x8, R6 ;  /* 0x00000008ff037819 */ /* 0x000fe20000011606 */
[----:B------:R2:W-:Y:S01]  /*e5c0*/  MUFU.EX2 R132, R2 ;  /* 0x0000000200847308 */ /* 0x0005e20000000800 */
[----:B---3--:R-:W-:Y:S01]  /*e5d0*/  FFMA.FTZ R5, R172, c[0x0][0x23c], -R30 ;  /* 0x00008f00ac057a23 */ /* 0x008fe2000001081e */
[----:B------:R-:W-:Y:S02]  /*e5e0*/  LOP3.LUT R6, R4, 0xff, RZ, 0xc0, !PT ;  /* 0x000000ff04067812 */ /* 0x000fe400078ec0ff */
[----:B------:R-:W-:Y:S01]  /*e5f0*/  PRMT R12, R10, 0x5410, R3 ;  /* 0x000054100a0c7816 */ /* 0x000fe20000000003 */
[----:B------:R-:W-:Y:S01]  /*e600*/  FFMA.FTZ R3, R182, c[0x0][0x23c], -R31 ;  /* 0x00008f00b6037a23 */ /* 0x000fe2000001081f */
[----:B------:R-:W-:Y:S01]  /*e610*/  MOV R172, R186 ;  /* 0x000000ba00ac7202 */ /* 0x000fe20000000f00 */
[----:B------:R-:W-:Y:S01]  /*e620*/  IMAD.MOV.U32 R182, RZ, RZ, R22 ;  /* 0x000000ffffb67224 */ /* 0x000fe200078e0016 */
[----:B------:R3:W4:Y:S01]  /*e630*/  MUFU.EX2 R103, R5 ;  /* 0x0000000500677308 */ /* 0x0007220000000800 */
[----:B--2---:R-:W-:-:S07]  /*e640*/  LOP3.LUT R2, R9, 0xff, RZ, 0xc0, !PT ;  /* 0x000000ff09027812 */ /* 0x004fce00078ec0ff */
[----:B------:R2:W-:Y:S01]  /*e650*/  MUFU.EX2 R249, R3 ;  /* 0x0000000300f97308 */ /* 0x0005e20000000800 */
[----:B------:R-:W-:Y:S02]  /*e660*/  PRMT R17, R2, 0x5410, R8 ;  /* 0x0000541002117816 */ /* 0x000fe40000000008 */
[----:B------:R-:W-:Y:S02]  /*e670*/  LOP3.LUT R2, R4, 0xffff, RZ, 0xc0, !PT ;  /* 0x0000ffff04027812 */ /* 0x000fe400078ec0ff */
[--C-:B---3--:R-:W-:Y:S02]  /*e680*/  SHF.R.U32.HI R5, RZ, 0x18, R4.reuse ;  /* 0x00000018ff057819 */ /* 0x108fe40000011604 */
[----:B--2---:R-:W-:Y:S02]  /*e690*/  SHF.R.U32.HI R3, RZ, 0x10, R4 ;  /* 0x00000010ff037819 */ /* 0x004fe40000011604 */
[----:B------:R-:W-:Y:S02]  /*e6a0*/  SHF.R.U32.HI R4, RZ, 0x8, R2 ;  /* 0x00000008ff047819 */ /* 0x000fe40000011602 */
[----:B------:R-:W-:Y:S01]  /*e6b0*/  LOP3.LUT R2, R3, 0xff, RZ, 0xc0, !PT ;  /* 0x000000ff03027812 */ /* 0x000fe200078ec0ff */
[----:B------:R-:W-:Y:S01]  /*e6c0*/  FFMA.FTZ R3, R177, c[0x0][0x23c], -R31 ;  /* 0x00008f00b1037a23 */ /* 0x000fe2000001081f */
[----:B------:R-:W-:Y:S01]  /*e6d0*/  PRMT R6, R6, 0x5410, R4 ;  /* 0x0000541006067816 */ /* 0x000fe20000000004 */
[----:B------:R-:W-:Y:S01]  /*e6e0*/  FFMA.FTZ R4, R242, c[0x0][0x23c], -R28 ;  /* 0x00008f00f2047a23 */ /* 0x000fe2000001081c */
[----:B------:R-:W-:Y:S01]  /*e6f0*/  PRMT R5, R2, 0x5410, R5 ;  /* 0x0000541002057816 */ /* 0x000fe20000000005 */
[----:B------:R2:W-:Y:S01]  /*e700*/  MUFU.EX2 R251, R3 ;  /* 0x0000000300fb7308 */ /* 0x0005e20000000800 */
[----:B------:R-:W-:-:S07]  /*e710*/  LOP3.LUT R2, R0, 0xffff, RZ, 0xc0, !PT ;  /* 0x0000ffff00027812 */ /* 0x000fce00078ec0ff */
[----:B------:R-:W-:Y:S01]  /*e720*/  MUFU.EX2 R240, R4 ;  /* 0x0000000400f07308 */ /* 0x000fe20000000800 */
[----:B--2---:R-:W-:Y:S02]  /*e730*/  FFMA.FTZ R3, R173, c[0x0][0x23c], -R31 ;  /* 0x00008f00ad037a23 */ /* 0x004fe4000001081f */
[----:B------:R-:W-:-:S05]  /*e740*/  IMAD.MOV.U32 R173, RZ, RZ, R187 ;  /* 0x000000ffffad7224 */ /* 0x000fca00078e00bb */
[----:B------:R2:W3:Y:S02]  /*e750*/  MUFU.EX2 R250, R3 ;  /* 0x0000000300fa7308 */ /* 0x0004e40000000800 */
[----:B--2---:R-:W-:Y:S02]  /*e760*/  SHF.R.U32.HI R3, RZ, 0x8, R2 ;  /* 0x00000008ff037819 */ /* 0x004fe40000011602 */
[----:B------:R-:W-:-:S04]  /*e770*/  LOP3.LUT R2, R0, 0xff, RZ, 0xc0, !PT ;  /* 0x000000ff00027812 */ /* 0x000fc800078ec0ff */
[----:B------:R-:W-:Y:S01]  /*e780*/  PRMT R4, R2, 0x5410, R3 ;  /* 0x0000541002047816 */ /* 0x000fe20000000003 */
[----:B------:R-:W-:Y:S01]  /*e790*/  FFMA.FTZ R2, R183, c[0x0][0x23c], -R28 ;  /* 0x00008f00b7027a23 */ /* 0x000fe2000001081c */
[--C-:B------:R-:W-:Y:S01]  /*e7a0*/  SHF.R.U32.HI R3, RZ, 0x10, R0.reuse ;  /* 0x00000010ff037819 */ /* 0x100fe20000011600 */
[----:B------:R-:W-:Y:S02]  /*e7b0*/  IMAD.MOV.U32 R183, RZ, RZ, R23 ;  /* 0x000000ffffb77224 */ /* 0x000fe400078e0017 */
[----:B------:R2:W-:Y:S01]  /*e7c0*/  MUFU.EX2 R239, R2 ;  /* 0x0000000200ef7308 */ /* 0x0005e20000000800 */
[----:B------:R-:W5:Y:S01]  /*e7d0*/  LDSM.16.MT88.4 R20, [R212+0xb400] ;  /* 0x00b40000d414783b */ /* 0x000f620000004200 */
[----:B--2---:R-:W-:Y:S02]  /*e7e0*/  SHF.R.U32.HI R2, RZ, 0x18, R0 ;  /* 0x00000018ff027819 */ /* 0x004fe40000011600 */
[----:B------:R-:W-:Y:S01]  /*e7f0*/  LOP3.LUT R0, R3, 0xff, RZ, 0xc0, !PT ;  /* 0x000000ff03007812 */ /* 0x000fe200078ec0ff */
[----:B------:R-:W-:-:S03]  /*e800*/  FFMA.FTZ R3, R179, c[0x0][0x23c], -R28 ;  /* 0x00008f00b3037a23 */ /* 0x000fc6000001081c */
[----:B------:R-:W-:Y:S01]  /*e810*/  PRMT R16, R0, 0x5410, R2 ;  /* 0x0000541000107816 */ /* 0x000fe20000000002 */
[--C-:B------:R-:W-:Y:S01]  /*e820*/  HSET2.LE.AND R0, R7, R104.reuse, PT ;  /* 0x0000006807007233 */ /* 0x100fe20003803000 */
[----:B----4-:R-:W-:Y:S01]  /*e830*/  F2FP.BF16.PACK_AB R2, R103, R102 ;  /* 0x000000666702723e */ /* 0x010fe200000010ff */
[----:B------:R2:W-:Y:S03]  /*e840*/  MUFU.EX2 R248, R3 ;  /* 0x0000000300f87308 */ /* 0x0005e60000000800 */
[----:B------:R-:W-:Y:S01]  /*e850*/  LOP3.LUT R10, R0, R2, RZ, 0xc0, !PT ;  /* 0x00000002000a7212 */ /* 0x000fe200078ec0ff */
[----:B------:R-:W-:Y:S01]  /*e860*/  HSET2.LE.AND R0, R11, R104, PT ;  /* 0x000000680b007233 */ /* 0x000fe20003803000 */
[----:B---3--:R-:W-:-:S04]  /*e870*/  F2FP.BF16.PACK_AB R2, R250, R251 ;  /* 0x000000fbfa02723e */ /* 0x008fc800000010ff */
[----:B------:R-:W-:Y:S01]  /*e880*/  LOP3.LUT R11, R0, R2, RZ, 0xc0, !PT ;  /* 0x00000002000b7212 */ /* 0x000fe200078ec0ff */
[----:B------:R-:W-:Y:S01]  /*e890*/  HSET2.LE.AND R0, R6, R104, PT ;  /* 0x0000006806007233 */ /* 0x000fe20003803000 */
[----:B------:R-:W-:-:S04]  /*e8a0*/  F2FP.BF16.PACK_AB R2, R101, R133 ;  /* 0x000000856502723e */ /* 0x000fc800000010ff */
[----:B------:R-:W-:Y:S01]  /*e8b0*/  LOP3.LUT R8, R0, R2, RZ, 0xc0, !PT ;  /* 0x0000000200087212 */ /* 0x000fe200078ec0ff */
[----:B--2---:R-:W-:Y:S01]  /*e8c0*/  FFMA.FTZ R3, R174, c[0x0][0x23c], -R28 ;  /* 0x00008f00ae037a23 */ /* 0x004fe2000001081c */
[--C-:B------:R-:W-:Y:S01]  /*e8d0*/  HSET2.LE.AND R0, R5, R104.reuse, PT ;  /* 0x0000006805007233 */ /* 0x100fe20003803000 */
[----:B------:R-:W-:Y:S02]  /*e8e0*/  F2FP.BF16.PACK_AB R2, R249, R132 ;  /* 0x00000084f902723e */ /* 0x000fe400000010ff */
[----:B------:R2:W3:Y:S02]  /*e8f0*/  MUFU.EX2 R242, R3 ;  /* 0x0000000300f27308 */ /* 0x0004e40000000800 */
[----:B------:R-:W-:Y:S01]  /*e900*/  LOP3.LUT R9, R0, R2, RZ, 0xc0, !PT ;  /* 0x0000000200097212 */ /* 0x000fe200078ec0ff */
[--C-:B------:R-:W-:Y:S01]  /*e910*/  FFMA.FTZ R2, R176, c[0x0][0x23c], -R29.reuse ;  /* 0x00008f00b0027a23 */ /* 0x100fe2000001081d */
[----:B------:R-:W-:Y:S02]  /*e920*/  HSET2.LE.AND R0, R12, R104, PT ;  /* 0x000000680c007233 */ /* 0x000fe40003803000 */
[----:B------:R-:W4:Y:S02]  /*e930*/  LDSM.16.MT88.4 R12, [R212+0x9400] ;  /* 0x00940000d40c783b */ /* 0x000f240000004200 */
[----:B------:R3:W-:Y:S01]  /*e940*/  MUFU.EX2 R188, R2 ;  /* 0x0000000200bc7308 */ /* 0x0007e20000000800 */
[----:B-1----:R-:W-:Y:S01]  /*e950*/  HMMA.16816.F32.BF16 R128, R8, R24, R128 ;  /* 0x000000180880723c */ /* 0x002fe20000041880 */
[----:B--2---:R-:W-:-:S07]  /*e960*/  FFMA.FTZ R3, R243, c[0x0][0x23c], -R29 ;  /* 0x00008f00f3037a23 */ /* 0x004fce000001081d */
[----:B------:R-:W-:Y:S01]  /*e970*/  HMMA.16816.F32.BF16 R60, R8, R26, R60 ;  /* 0x0000001a083c723c */ /* 0x000fe2000004183c */
[----:B------:R-:W-:Y:S01]  /*e980*/  IMAD.MOV.U32 R243, RZ, RZ, R45 ;  /* 0x000000fffff37224 */ /* 0x000fe200078e002d */
[----:B------:R1:W-:Y:S01]  /*e990*/  MUFU.EX2 R186, R3 ;  /* 0x0000000300ba7308 */ /* 0x0003e20000000800 */
[----:B---3--:R-:W-:-:S05]  /*e9a0*/  F2FP.BF16.PACK_AB R2, R242, R248 ;  /* 0x000000f8f202723e */ /* 0x008fca00000010ff */
[----:B-----5:R-:W-:Y:S01]  /*e9b0*/  HMMA.16816.F32.BF16 R68, R8, R20, R68 ;  /* 0x000000140844723c */ /* 0x020fe20000041844 */
[----:B------:R-:W-:Y:S01]  /*e9c0*/  LOP3.LUT R6, R0, R2, RZ, 0xc0, !PT ;  /* 0x0000000200067212 */ /* 0x000fe200078ec0ff */
[----:B------:R-:W-:-:S06]  /*e9d0*/  HSET2.LE.AND R0, R17, R104, PT ;  /* 0x0000006811007233 */ /* 0x000fcc0003803000 */
[----:B------:R-:W-:Y:S01]  /*e9e0*/  HMMA.16816.F32.BF16 R80, R8, R22, R80 ;  /* 0x000000160850723c */ /* 0x000fe20000041850 */
[----:B-1----:R-:W-:-:S04]  /*e9f0*/  FFMA.FTZ R3, R181, c[0x0][0x23c], -R29 ;  /* 0x00008f00b5037a23 */ /* 0x002fc8000001081d */
[----:B------:R1:W2:Y:S03]  /*ea00*/  MUFU.EX2 R187, R3 ;  /* 0x0000000300bb7308 */ /* 0x0002a60000000800 */
[C---:B------:R-:W-:Y:S08]  /*ea10*/  HMMA.16816.F32.BF16 R84, R8.reuse, R32, R84 ;  /* 0x000000200854723c */ /* 0x040ff00000041854 */
[----:B----4-:R-:W-:Y:S01]  /*ea20*/  HMMA.16816.F32.BF16 R52, R8, R12, R52 ;  /* 0x0000000c0834723c */ /* 0x010fe20000041834 */
[----:B-1----:R-:W-:Y:S01]  /*ea30*/  FFMA.FTZ R3, R241, c[0x0][0x23c], -R29 ;  /* 0x00008f00f1037a23 */ /* 0x002fe2000001081d */
[----:B--2---:R-:W-:-:S06]  /*ea40*/  F2FP.BF16.PACK_AB R2, R188, R187 ;  /* 0x000000bbbc02723e */ /* 0x004fcc00000010ff */
[----:B------:R-:W-:Y:S01]  /*ea50*/  HMMA.16816.F32.BF16 R56, R8, R14, R56 ;  /* 0x0000000e0838723c */ /* 0x000fe20000041838 */
[----:B------:R-:W-:Y:S01]  /*ea60*/  IMAD.MOV.U32 R241, RZ, RZ, R184 ;  /* 0x000000fffff17224 */ /* 0x000fe200078e00b8 */
[----:B------:R-:W1:Y:S01]  /*ea70*/  MUFU.EX2 R185, R3 ;  /* 0x0000000300b97308 */ /* 0x000e620000000800 */
[----:B------:R-:W-:Y:S01]  /*ea80*/  LOP3.LUT R7, R0, R2, RZ, 0xc0, !PT ;  /* 0x0000000200077212 */ /* 0x000fe200078ec0ff */
[----:B------:R-:W-:Y:S01]  /*ea90*/  HSET2.LE.AND R0, R4, R104, PT ;  /* 0x0000006804007233 */ /* 0x000fe20003803000 */
[----:B------:R-:W-:-:S03]  /*eaa0*/  F2FP.BF16.PACK_AB R2, R239, R240 ;  /* 0x000000f0ef02723e */ /* 0x000fc600000010ff */
[----:B------:R-:W-:Y:S01]  /*eab0*/  HMMA.16816.F32.BF16 R96, R8, R34, R96 ;  /* 0x000000220860723c */ /* 0x000fe20000041860 */
[----:B------:R-:W-:Y:S01]  /*eac0*/  LOP3.LUT R4, R0, R2, RZ, 0xc0, !PT ;  /* 0x0000000200047212 */ /* 0x000fe200078ec0ff */
[----:B------:R-:W-:Y:S02]  /*ead0*/  HSET2.LE.AND R0, R16, R104, PT ;  /* 0x0000006810007233 */ /* 0x000fe40003803000 */
[----:B------:R-:W2:Y:S01]  /*eae0*/  LDSM.16.MT88.4 R16, [R212+0xa400] ;  /* 0x00a40000d410783b */ /* 0x000ea20000004200 */
[----:B-1----:R-:W-:-:S04]  /*eaf0*/  F2FP.BF16.PACK_AB R2, R185, R186 ;  /* 0x000000bab902723e */ /* 0x002fc800000010ff */
[----:B------:R-:W-:Y:S02]  /*eb00*/  LOP3.LUT R5, R0, R2, RZ, 0xc0, !PT ;  /* 0x0000000200057212 */ /* 0x000fe400078ec0ff */
[----:B------:R-:W-:-:S04]  /*eb10*/  MOV R0, UR33 ;  /* 0x0000002100007c02 */ /* 0x000fc80008000f00 */
[----:B------:R-:W-:Y:S01]  /*eb20*/  LOP3.LUT R0, R47, UR4, R0, 0x96, !PT ;  /* 0x000000042f007c12 */ /* 0x000fe2000f8e9600 */
[----:B------:R-:W-:Y:S04]  /*eb30*/  HMMA.16816.F32.BF16 R108, R4, R12, R108 ;  /* 0x0000000c046c723c */ /* 0x000fe8000004186c */
[----:B------:R-:W-:-:S04]  /*eb40*/  IMAD.WIDE.U32 R2, R0, -0x326172a9, RZ ;  /* 0xcd9e8d5700027825 */ /* 0x000fc800078e00ff */
[----:B------:R-:W-:Y:S01]  /*eb50*/  HMMA.16816.F32.BF16 R120, R4, R14, R120 ;  /* 0x0000000e0478723c */ /* 0x000fe20000041878 */
[----:B------:R-:W1:Y:S01]  /*eb60*/  LDSM.16.MT88.4 R12, [R214+0xa400] ;  /* 0x00a40000d60c783b */ /* 0x000e620000004200 */
[C---:B------:R-:W-:Y:S02]  /*eb70*/  LOP3.LUT R0, R3.reuse, UR16, R182, 0x96, !PT ;  /* 0x0000001003007c12 */ /* 0x040fe4000f8e96b6 */
[----:B------:R-:W-:-:S04]  /*eb80*/  LOP3.LUT R3, R3, UR16, R172, 0x96, !PT ;  /* 0x0000001003037c12 */ /* 0x000fc8000f8e96ac */
[C---:B------:R-:W-:Y:S08]  /*eb90*/  HMMA.16816.F32.BF16 R124, R4.reuse, R24, R124 ;  /* 0x00000018047c723c */ /* 0x040ff0000004187c */
[C---:B------:R-:W-:Y:S01]  /*eba0*/  HMMA.16816.F32.BF16 R136, R4.reuse, R26, R136 ;  /* 0x0000001a0488723c */ /* 0x040fe20000041888 */
[----:B------:R-:W-:Y:S07]  /*ebb0*/  LDSM.16.MT88.4 R24, [R212+0xb800] ;  /* 0x00b80000d418783b */ /* 0x000fee0000004200 */
[C---:B--2---:R-:W-:Y:S08]  /*ebc0*/  HMMA.16816.F32.BF16 R140, R4.reuse, R16, R140 ;  /* 0x00000010048c723c */ /* 0x044ff0000004188c */
[C---:B------:R-:W-:Y:S08]  /*ebd0*/  HMMA.16816.F32.BF16 R152, R4.reuse, R18, R152 ;  /* 0x000000120498723c */ /* 0x040ff00000041898 */
[C---:B------:R-:W-:Y:S08]  /*ebe0*/  HMMA.16816.F32.BF16 R72, R4.reuse, R20, R72 ;  /* 0x000000140448723c */ /* 0x040ff00000041848 */
[C---:B-1----:R-:W-:Y:S08]  /*ebf0*/  HMMA.16816.F32.BF16 R156, R4.reuse, R12, R156 ;  /* 0x0000000c049c723c */ /* 0x042ff0000004189c */
[C---:B------:R-:W-:Y:S08]  /*ec00*/  HMMA.16816.F32.BF16 R168, R4.reuse, R14, R168 ;  /* 0x0000000e04a8723c */ /* 0x040ff000000418a8 */
[C---:B------:R-:W-:Y:S01]  /*ec10*/  HMMA.16816.F32.BF16 R76, R4.reuse, R22, R76 ;  /* 0x00000016044c723c */ /* 0x040fe2000004184c */
[----:B------:R-:W1:Y:S07]  /*ec20*/  LDSM.16.MT88.4 R20, [R214+0x9800] ;  /* 0x00980000d614783b */ /* 0x000e6e0000004200 */
[C---:B------:R-:W-:Y:S08]  /*ec30*/  HMMA.16816.F32.BF16 R88, R4.reuse, R32, R88 ;  /* 0x000000200458723c */ /* 0x040ff00000041858 */
[----:B------:R-:W-:Y:S01]  /*ec40*/  HMMA.16816.F32.BF16 R92, R4, R34, R92 ;  /* 0x00000022045c723c */ /* 0x000fe2000004185c */
[----:B------:R-:W-:Y:S06]  /*ec50*/  LDSM.16.MT88.4 R32, [R214+0xb800] ;  /* 0x00b80000d620783b */ /* 0x000fec0000004200 */
[--C-:B------:R-:W-:Y:S01]  /*ec60*/  LOP3.LUT R6, R39, UR14, R2.reuse, 0x96, !PT ;  /* 0x0000000e27067c12 */ /* 0x100fe2000f8e9602 */
[----:B------:R-:W-:Y:S01]  /*ec70*/  IMAD.WIDE.U32 R4, R0, -0x2daee0ad, RZ ;  /* 0xd2511f5300047825 */ /* 0x000fe200078e00ff */
[----:B------:R-:W-:Y:S01]  /*ec80*/  LOP3.LUT R7, R37, UR14, R2, 0x96, !PT ;  /* 0x0000000e25077c12 */ /* 0x000fe2000f8e9602 */
[----:B------:R-:W-:Y:S02]  /*ec90*/  HMMA.16816.F32.BF16 R160, R8, R12, R160 ;  /* 0x0000000c08a0723c */ /* 0x000fe400000418a0 */
[----:B------:R-:W-:Y:S01]  /*eca0*/  FFMA.FTZ R0, R196, c[0x0][0x23c], -R30 ;  /* 0x00008f00c4007a23 */ /* 0x000fe2000001081e */
[----:B------:R-:W-:Y:S01]  /*ecb0*/  LOP3.LUT R5, R5, UR13, R42, 0x96, !PT ;  /* 0x0000000d05057c12 */ /* 0x000fe2000f8e962a */
[----:B------:R-:W-:-:S02]  /*ecc0*/  IMAD.WIDE.U32 R2, R3, -0x2daee0ad, RZ ;  /* 0xd2511f5303027825 */ /* 0x000fc400078e00ff */
[----:B------:R2:W-:Y:S02]  /*ecd0*/  MUFU.EX2 R184, R0 ;  /* 0x0000000000b87308 */ /* 0x0005e40000000800 */
[----:B------:R-:W-:Y:S01]  /*ece0*/  IMAD.WIDE.U32 R12, R6, -0x2daee0ad, RZ ;  /* 0xd2511f53060c7825 */ /* 0x000fe200078e00ff */
[----:B------:R-:W-:Y:S01]  /*ecf0*/  HMMA.16816.F32.BF16 R164, R8, R14, R164 ;  /* 0x0000000e08a4723c */ /* 0x000fe200000418a4 */
[----:B------:R-:W-:Y:S02]  /*ed00*/  LOP3.LUT R3, R3, UR13, R40, 0x96, !PT ;  /* 0x0000000d03037c12 */ /* 0x000fe4000f8e9628 */
[----:B------:R-:W-:-:S04]  /*ed10*/  IMAD.WIDE.U32 R6, R7, -0x2daee0ad, RZ ;  /* 0xd2511f5307067825 */ /* 0x000fc800078e00ff */
[----:B------:R-:W-:Y:S01]  /*ed20*/  LOP3.LUT R14, R13, UR11, R4, 0x96, !PT ;  /* 0x0000000b0d0e7c12 */ /* 0x000fe2000f8e9604 */
[----:B------:R-:W-:Y:S01]  /*ed30*/  IMAD.WIDE.U32 R4, R5, -0x326172a9, RZ ;  /* 0xcd9e8d5705047825 */ /* 0x000fe200078e00ff */
[C---:B------:R-:W-:Y:S03]  /*ed40*/  HMMA.16816.F32.BF16 R144, R8.reuse, R16, R144 ;  /* 0x000000100890723c */ /* 0x040fe60000041890 */
[----:B------:R-:W-:Y:S01]  /*ed50*/  FFMA.FTZ R13, R189, c[0x0][0x23c], -R30 ;  /* 0x00008f00bd0d7a23 */ /* 0x000fe2000001081e */
[----:B------:R-:W-:Y:S01]  /*ed60*/  LOP3.LUT R5, R5, UR12, R38, 0x96, !PT ;  /* 0x0000000c05057c12 */ /* 0x000fe2000f8e9626 */
[----:B--2---:R-:W-:Y:S01]  /*ed70*/  FFMA.FTZ R0, R191, c[0x0][0x23c], -R30 ;  /* 0x00008f00bf007a23 */ /* 0x004fe2000001081e */
[----:B------:R-:W-:Y:S01]  /*ed80*/  MOV R189, R100 ;  /* 0x0000006400bd7202 */ /* 0x000fe20000000f00 */
[----:B------:R-:W-:Y:S01]  /*ed90*/  IMAD.WIDE.U32 R44, R14, -0x326172a9, RZ ;  /* 0xcd9e8d570e2c7825 */ /* 0x000fe200078e00ff */
[----:B------:R2:W-:Y:S01]  /*eda0*/  MUFU.EX2 R182, R13 ;  /* 0x0000000d00b67308 */ /* 0x0005e20000000800 */
[----:B------:R-:W-:Y:S02]  /*edb0*/  HMMA.16816.F32.BF16 R64, R8, R18, R64 ;  /* 0x000000120840723c */ /* 0x000fe40000041840 */
[----:B------:R-:W-:-:S02]  /*edc0*/  IMAD.MOV.U32 R191, RZ, RZ, R106 ;  /* 0x000000ffffbf7224 */ /* 0x000fc400078e006a */
[----:B------:R-:W-:-:S03]  /*edd0*/  IMAD.MOV.U32 R196, RZ, RZ, R101 ;  /* 0x000000ffffc47224 */ /* 0x000fc600078e0065 */
[----:B------:R3:W-:Y:S01]  /*ede0*/  MUFU.EX2 R183, R0 ;  /* 0x0000000000b77308 */ /* 0x0007e20000000800 */
[----:B--2---:R-:W-:Y:S01]  /*edf0*/  LOP3.LUT R13, R45, UR10, R4, 0x96, !PT ;  /* 0x0000000a2d0d7c12 */ /* 0x004fe2000f8e9604 */
[----:B------:R-:W-:-:S04]  /*ee00*/  IMAD.WIDE.U32 R4, R5, -0x2daee0ad, RZ ;  /* 0xd2511f5305047825 */ /* 0x000fc800078e00ff */
[----:B------:R-:W-:Y:S01]  /*ee10*/  IMAD.WIDE.U32 R46, R13, -0x2daee0ad, RZ ;  /* 0xd2511f530d2e7825 */ /* 0x000fe200078e00ff */
[----:B---3--:R-:W-:-:S03]  /*ee20*/  LOP3.LUT R0, R7, UR11, R2, 0x96, !PT ;  /* 0x0000000b07007c12 */ /* 0x008fc6000f8e9602 */
[----:B------:R-:W-:-:S04]  /*ee30*/  IMAD.WIDE.U32 R2, R3, -0x326172a9, RZ ;  /* 0xcd9e8d5703027825 */ /* 0x000fc800078e00ff */
[----:B------:R-:W-:Y:S01]  /*ee40*/  IMAD.WIDE.U32 R42, R0, -0x326172a9, RZ ;  /* 0xcd9e8d57002a7825 */ /* 0x000fe200078e00ff */
[----:B------:R-:W-:-:S03]  /*ee50*/  LOP3.LUT R14, R3, UR12, R36, 0x96, !PT ;  /* 0x0000000c030e7c12 */ /* 0x000fc6000f8e9624 */
[----:B------:R-:W-:Y:S01]  /*ee60*/  FFMA.FTZ R3, R200, c[0x0][0x23c], -R31 ;  /* 0x00008f00c8037a23 */ /* 0x000fe2000001081f */
[----:B------:R-:W-:Y:S01]  /*ee70*/  LOP3.LUT R0, R43, UR10, R2, 0x96, !PT ;  /* 0x0000000a2b007c12 */ /* 0x000fe2000f8e9602 */
[----:B------:R-:W-:Y:S02]  /*ee80*/  FFMA.FTZ R7, R180, c[0x0][0x23c], -R30 ;  /* 0x00008f00b4077a23 */ /* 0x000fe4000001081e */
[----:B------:R2:W-:Y:S02]  /*ee90*/  MUFU.EX2 R180, R3 ;  /* 0x0000000300b47308 */ /* 0x0005e40000000800 */
[----:B------:R-:W-:Y:S01]  /*eea0*/  IMAD.WIDE.U32 R40, R0, -0x2daee0ad, RZ ;  /* 0xd2511f5300287825 */ /* 0x000fe200078e00ff */
[----:B------:R-:W-:-:S05]  /*eeb0*/  LOP3.LUT R0, R47, UR7, R4, 0x96, !PT ;  /* 0x000000072f007c12 */ /* 0x000fca000f8e9604 */
[----:B------:R3:W4:Y:S01]  /*eec0*/  MUFU.EX2 R181, R7 ;  /* 0x0000000700b57308 */ /* 0x0007220000000800 */
[----:B--2---:R-:W-:-:S05]  /*eed0*/  IMAD.WIDE.U32 R2, R14, -0x2daee0ad, RZ ;  /* 0xd2511f530e027825 */ /* 0x004fca00078e00ff */
[----:B------:R-:W-:Y:S02]  /*eee0*/  LOP3.LUT R2, R41, UR7, R2, 0x96, !PT ;  /* 0x0000000729027c12 */ /* 0x000fe4000f8e9602 */
[----:B---3--:R-:W-:Y:S01]  /*eef0*/  LOP3.LUT R7, R5, UR9, R12, 0x96, !PT ;  /* 0x0000000905077c12 */ /* 0x008fe2000f8e960c */
[----:B------:R-:W-:Y:S01]  /*ef00*/  FFMA.FTZ R5, R195, c[0x0][0x23c], -R31 ;  /* 0x00008f00c3057a23 */ /* 0x000fe2000001081f */
[----:B------:R-:W-:Y:S01]  /*ef10*/  LOP3.LUT R12, R3, UR9, R6, 0x96, !PT ;  /* 0x00000009030c7c12 */ /* 0x000fe2000f8e9606 */
[----:B------:R-:W-:Y:S02]  /*ef20*/  IMAD.WIDE.U32 R2, R2, -0x326172a9, RZ ;  /* 0xcd9e8d5702027825 */ /* 0x000fe400078e00ff */
[----:B------:R2:W-:Y:S02]  /*ef30*/  MUFU.EX2 R179, R5 ;  /* 0x0000000500b37308 */ /* 0x0005e40000000800 */
[----:B------:R-:W-:Y:S01]  /*ef40*/  IMAD.WIDE.U32 R38, R7, -0x326172a9, RZ ;  /* 0xcd9e8d5707267825 */ /* 0x000fe200078e00ff */
[----:B------:R-:W-:-:S03]  /*ef50*/  LOP3.LUT R9, R2, 0xff, RZ, 0xc0, !PT ;  /* 0x000000ff02097812 */ /* 0x000fc600078ec0ff */
[----:B------:R-:W-:-:S04]  /*ef60*/  IMAD.WIDE.U32 R36, R12, -0x326172a9, RZ ;  /* 0xcd9e8d570c247825 */ /* 0x000fc800078e00ff */
[----:B--2---:R-:W-:-:S04]  /*ef70*/  IMAD.WIDE.U32 R4, R0, -0x326172a9, RZ ;  /* 0xcd9e8d5700047825 */ /* 0x004fc800078e00ff */
[--C-:B------:R-:W-:Y:S01]  /*ef80*/  FFMA.FTZ R0, R192, c[0x0][0x23c], -R31.reuse ;  /* 0x00008f00c0007a23 */ /* 0x100fe2000001081f */
[C---:B------:R-:W-:Y:S02]  /*ef90*/  LOP3.LUT R7, R4.reuse, 0xffff, RZ, 0xc0, !PT ;  /* 0x0000ffff04077812 */ /* 0x040fe400078ec0ff */
[----:B------:R-:W-:Y:S01]  /*efa0*/  LOP3.LUT R11, R4, 0xff, RZ, 0xc0, !PT ;  /* 0x000000ff040b7812 */ /* 0x000fe200078ec0ff */
[----:B------:R2:W-:Y:S01]  /*efb0*/  MUFU.EX2 R177, R0 ;  /* 0x0000000000b17308 */ /* 0x0005e20000000800 */
[--C-:B------:R-:W-:Y:S02]  /*efc0*/  SHF.R.U32.HI R6, RZ, 0x10, R4.reuse ;  /* 0x00000010ff067819 */ /* 0x100fe40000011604 */
[----:B------:R-:W-:Y:S01]  /*efd0*/  SHF.R.U32.HI R10, RZ, 0x18, R4 ;  /* 0x00000018ff0a7819 */ /* 0x000fe20000011604 */
[----:B------:R-:W-:Y:S01]  /*efe0*/  FFMA.FTZ R4, R190, c[0x0][0x23c], -R31 ;  /* 0x00008f00be047a23 */ /* 0x000fe2000001081f */
[----:B------:R-:W-:Y:S02]  /*eff0*/  SHF.R.U32.HI R8, RZ, 0x8, R7 ;  /* 0x00000008ff087819 */ /* 0x000fe40000011607 */
[----:B------:R-:W-:Y:S01]  /*f000*/  LOP3.LUT R7, R6, 0xff, RZ, 0xc0, !PT ;  /* 0x000000ff06077812 */ /* 0x000fe200078ec0ff */
[----:B------:R3:W5:Y:S01]  /*f010*/  MUFU.EX2 R178, R4 ;  /* 0x0000000400b27308 */ /* 0x0007620000000800 */
[----:B------:R-:W-:-:S02]  /*f020*/  PRMT R11, R11, 0x5410, R8 ;  /* 0x000054100b0b7816 */ /* 0x000fc40000000008 */
[----:B------:R-:W-:Y:S02]  /*f030*/  PRMT R13, R7, 0x5410, R10 ;  /* 0x00005410070d7816 */ /* 0x000fe4000000000a */
[----:B------:R-:W-:Y:S02]  /*f040*/  SHF.R.U32.HI R8, RZ, 0x18, R2 ;  /* 0x00000018ff087819 */ /* 0x000fe40000011602 */
[----:B--2---:R-:W-:-:S04]  /*f050*/  LOP3.LUT R0, R2, 0xffff, RZ, 0xc0, !PT ;  /* 0x0000ffff02007812 */ /* 0x004fc800078ec0ff */
[----:B------:R-:W-:Y:S02]  /*f060*/  SHF.R.U32.HI R6, RZ, 0x8, R0 ;  /* 0x00000008ff067819 */ /* 0x000fe40000011600 */
[----:B------:R-:W-:Y:S01]  /*f070*/  LOP3.LUT R0, R5, UR17, R38, 0x96, !PT ;  /* 0x0000001105007c12 */ /* 0x000fe2000f8e9626 */
[----:B---3--:R-:W-:Y:S01]  /*f080*/  FFMA.FTZ R4, R207, c[0x0][0x23c], -R28 ;  /* 0x00008f00cf047a23 */ /* 0x008fe2000001081c */
[----:B------:R-:W-:Y:S01]  /*f090*/  SHF.R.U32.HI R5, RZ, 0x10, R2 ;  /* 0x00000010ff057819 */ /* 0x000fe20000011602 */
[----:B------:R-:W-:Y:S01]  /*f0a0*/  IMAD.MOV.U32 R207, RZ, RZ, R117 ;  /* 0x000000ffffcf7224 */ /* 0x000fe200078e0075 */
[----:B------:R-:W-:Y:S01]  /*f0b0*/  PRMT R19, R9, 0x5410, R6 ;  /* 0x0000541009137816 */ /* 0x000fe20000000006 */
[----:B------:R2:W-:Y:S01]  /*f0c0*/  MUFU.EX2 R175, R4 ;  /* 0x0000000400af7308 */ /* 0x0005e20000000800 */
[----:B------:R-:W-:Y:S01]  /*f0d0*/  LOP3.LUT R5, R5, 0xff, RZ, 0xc0, !PT ;  /* 0x000000ff05057812 */ /* 0x000fe200078ec0ff */
[----:B------:R-:W-:Y:S01]  /*f0e0*/  FFMA.FTZ R6, R202, c[0x0][0x23c], -R28 ;  /* 0x00008f00ca067a23 */ /* 0x000fe2000001081c */
[----:B------:R-:W-:Y:S01]  /*f0f0*/  LOP3.LUT R2, R3, UR17, R36, 0x96, !PT ;  /* 0x0000001103027c12 */ /* 0x000fe2000f8e9624 */
[----:B------:R-:W-:Y:S01]  /*f100*/  IMAD.MOV.U32 R202, RZ, RZ, R116 ;  /* 0x000000ffffca7224 */ /* 0x000fe200078e0074 */
[----:B------:R-:W-:Y:S01]  /*f110*/  PRMT R18, R5, 0x5410, R8 ;  /* 0x0000541005127816 */ /* 0x000fe20000000008 */
[----:B------:R-:W-:Y:S01]  /*f120*/  FFMA.FTZ R5, R197, c[0x0][0x23c], -R28 ;  /* 0x00008f00c5057a23 */ /* 0x000fe2000001081c */
[----:B------:R-:W-:Y:S01]  /*f130*/  LOP3.LUT R3, R2, 0xffff, RZ, 0xc0, !PT ;  /* 0x0000ffff02037812 */ /* 0x000fe200078ec0ff */
[----:B------:R3:W1:Y:S01]  /*f140*/  MUFU.EX2 R176, R6 ;  /* 0x0000000600b07308 */ /* 0x0006620000000800 */
[----:B------:R-:W-:Y:S01]  /*f150*/  MOV R197, R135 ;  /* 0x0000008700c57202 */ /* 0x000fe20000000f00 */
[----:B------:R-:W-:Y:S01]  /*f160*/  IMAD.MOV.U32 R117, RZ, RZ, R112 ;  /* 0x000000ffff757224 */ /* 0x000fe200078e0070 */
[----:B------:R-:W-:Y:S01]  /*f170*/  MOV R116, R113 ;  /* 0x0000007100747202 */ /* 0x000fe20000000f00 */
[----:B------:R-:W-:-:S02]  /*f180*/  IMAD.MOV.U32 R135, RZ, RZ, R114 ;  /* 0x000000ffff877224 */ /* 0x000fc400078e0072 */
[----:B------:R-:W-:Y:S01]  /*f190*/  IMAD.MOV.U32 R190, RZ, RZ, R117 ;  /* 0x000000ffffbe7224 */ /* 0x000fe200078e0075 */
[C---:B--2---:R-:W-:Y:S01]  /*f1a0*/  LOP3.LUT R4, R0.reuse, 0xffff, RZ, 0xc0, !PT ;  /* 0x0000ffff00047812 */ /* 0x044fe200078ec0ff */
[----:B------:R2:W-:Y:S01]  /*f1b0*/  MUFU.EX2 R173, R5 ;  /* 0x0000000500ad7308 */ /* 0x0005e20000000800 */
[----:B------:R-:W-:Y:S01]  /*f1c0*/  MOV R195, R135 ;  /* 0x0000008700c37202 */ /* 0x000fe20000000f00 */
[----:B------:R-:W-:Y:S01]  /*f1d0*/  IMAD.MOV.U32 R192, RZ, RZ, R116 ;  /* 0x000000ffffc07224 */ /* 0x000fe200078e0074 */
[----:B------:R-:W-:Y:S02]  /*f1e0*/  SHF.R.U32.HI R7, RZ, 0x8, R4 ;  /* 0x00000008ff077819 */ /* 0x000fe40000011604 */
[----:B------:R-:W-:Y:S02]  /*f1f0*/  LOP3.LUT R4, R0, 0xff, RZ, 0xc0, !PT ;  /* 0x000000ff00047812 */ /* 0x000fe400078ec0ff */
[----:B---3--:R-:W-:Y:S02]  /*f200*/  SHF.R.U32.HI R6, RZ, 0x18, R0 ;  /* 0x00000018ff067819 */ /* 0x008fe40000011600 */
[----:B------:R-:W-:-:S02]  /*f210*/  PRMT R7, R4, 0x5410, R7 ;  /* 0x0000541004077816 */ /* 0x000fc40000000007 */
[----:B------:R-:W-:Y:S01]  /*f220*/  SHF.R.U32.HI R4, RZ, 0x10, R0 ;  /* 0x00000010ff047819 */ /* 0x000fe20000011600 */
[----:B------:R-:W-:Y:S02]  /*f230*/  FFMA.FTZ R0, R193, c[0x0][0x23c], -R28 ;  /* 0x00008f00c1007a23 */ /* 0x000fe4000001081c */
[----:B------:R-:W-:Y:S01]  /*f240*/  IMAD.MOV.U32 R193, RZ, RZ, R107 ;  /* 0x000000ffffc17224 */ /* 0x000fe200078e006b */
[----:B--2---:R-:W-:Y:S01]  /*f250*/  LOP3.LUT R5, R4, 0xff, RZ, 0xc0, !PT ;  /* 0x000000ff04057812 */ /* 0x004fe200078ec0ff */
[----:B------:R2:W-:Y:S01]  /*f260*/  MUFU.EX2 R174, R0 ;  /* 0x0000000000ae7308 */ /* 0x0005e20000000800 */
[----:B------:R-:W-:Y:S02]  /*f270*/  SHF.R.U32.HI R4, RZ, 0x8, R3 ;  /* 0x00000008ff047819 */ /* 0x000fe40000011603 */
[----:B------:R-:W-:Y:S02]  /*f280*/  LOP3.LUT R3, R2, 0xff, RZ, 0xc0, !PT ;  /* 0x000000ff02037812 */ /* 0x000fe400078ec0ff */
[----:B------:R-:W-:Y:S01]  /*f290*/  PRMT R6, R5, 0x5410, R6 ;  /* 0x0000541005067816 */ /* 0x000fe20000000006 */
[----:B------:R-:W-:Y:S01]  /*f2a0*/  FFMA.FTZ R5, R247, c[0x0][0x23c], -R29 ;  /* 0x00008f00f7057a23 */ /* 0x000fe2000001081d */
[----:B------:R-:W-:-:S02]  /*f2b0*/  PRMT R17, R3, 0x5410, R4 ;  /* 0x0000541003117816 */ /* 0x000fc40000000004 */
[--C-:B------:R-:W-:Y:S01]  /*f2c0*/  SHF.R.U32.HI R4, RZ, 0x18, R2.reuse ;  /* 0x00000018ff047819 */ /* 0x100fe20000011602 */
[----:B------:R3:W-:Y:S01]  /*f2d0*/  MUFU.EX2 R172, R5 ;  /* 0x0000000500ac7308 */ /* 0x0007e20000000800 */
[----:B------:R-:W-:Y:S01]  /*f2e0*/  MOV R247, R243 ;  /* 0x000000f300f77202 */ /* 0x000fe20000000f00 */
[----:B------:R-:W-:Y:S01]  /*f2f0*/  IMAD.MOV.U32 R243, RZ, RZ, R103 ;  /* 0x000000fffff37224 */ /* 0x000fe200078e0067 */
[----:B--2---:R-:W-:Y:S02]  /*f300*/  SHF.R.U32.HI R0, RZ, 0x10, R2 ;  /* 0x00000010ff007819 */ /* 0x004fe40000011602 */
[----:B----4-:R-:W-:Y:S02]  /*f310*/  F2FP.BF16.PACK_AB R2, R181, R182 ;  /* 0x000000b6b502723e */ /* 0x010fe400000010ff */
[----:B------:R-:W-:Y:S01]  /*f320*/  LOP3.LUT R3, R0, 0xff, RZ, 0xc0, !PT ;  /* 0x000000ff00037812 */ /* 0x000fe200078ec0ff */
[----:B------:R-:W-:-:S03]  /*f330*/  HSET2.LE.AND R0, R11, R104, PT ;  /* 0x000000680b007233 */ /* 0x000fc60003803000 */
[----:B------:R-:W-:Y:S01]  /*f340*/  PRMT R16, R3, 0x5410, R4 ;  /* 0x0000541003107816 */ /* 0x000fe20000000004 */
[--C-:B------:R-:W-:Y:S01]  /*f350*/  FFMA.FTZ R4, R206, c[0x0][0x23c], -R29.reuse ;  /* 0x00008f00ce047a23 */ /* 0x100fe2000001081d */
[----:B------:R-:W-:Y:S01]  /*f360*/  LOP3.LUT R10, R0, R2, RZ, 0xc0, !PT ;  /* 0x00000002000a7212 */ /* 0x000fe200078ec0ff */
[--C-:B------:R-:W-:Y:S01]  /*f370*/  HSET2.LE.AND R0, R13, R104.reuse, PT ;  /* 0x000000680d007233 */ /* 0x100fe20003803000 */
[----:B-----5:R-:W-:Y:S01]  /*f380*/  F2FP.BF16.PACK_AB R2, R178, R177 ;  /* 0x000000b1b202723e */ /* 0x020fe200000010ff */
[----:B------:R-:W2:Y:S01]  /*f390*/  LDSM.16.MT88.4 R12, [R212+0x9800] ;  /* 0x00980000d40c783b */ /* 0x000ea20000004200 */
[----:B------:R4:W5:Y:S01]  /*f3a0*/  MUFU.EX2 R107, R4 ;  /* 0x00000004006b7308 */ /* 0x0009620000000800 */
[--C-:B------:R-:W-:Y:S01]  /*f3b0*/  HSET2.LE.AND R3, R7, R104.reuse, PT ;  /* 0x0000006807037233 */ /* 0x100fe20003803000 */
[----:B------:R-:W-:Y:S01]  /*f3c0*/  LOP3.LUT R11, R0, R2, RZ, 0xc0, !PT ;  /* 0x00000002000b7212 */ /* 0x000fe200078ec0ff */
[----:B------:R-:W-:Y:S01]  /*f3d0*/  HSET2.LE.AND R0, R6, R104, PT ;  /* 0x0000006806007233 */ /* 0x000fe20003803000 */
[----:B------:R-:W-:Y:S01]  /*f3e0*/  F2FP.BF16.PACK_AB R2, R179, R180 ;  /* 0x000000b4b302723e */ /* 0x000fe200000010ff */
[----:B---3--:R-:W-:-:S02]  /*f3f0*/  FFMA.FTZ R5, R201, c[0x0][0x23c], -R29 ;  /* 0x00008f00c9057a23 */ /* 0x008fc4000001081d */
[----:B------:R-:W-:Y:S01]  /*f400*/  IMAD.MOV.U32 R201, RZ, RZ, R105 ;  /* 0x000000ffffc97224 */ /* 0x000fe200078e0069 */
[----:B------:R-:W-:Y:S01]  /*f410*/  LOP3.LUT R9, R0, R2, RZ, 0xc0, !PT ;  /* 0x0000000200097212 */ /* 0x000fe200078ec0ff */
[----:B------:R-:W-:Y:S01]  /*f420*/  HSET2.LE.AND R0, R17, R104, PT ;  /* 0x0000006811007233 */ /* 0x000fe20003803000 */
[----:B-1----:R-:W-:Y:S01]  /*f430*/  F2FP.BF16.PACK_AB R2, R176, R175 ;  /* 0x000000afb002723e */ /* 0x002fe200000010ff */
[----:B------:R1:W-:Y:S01]  /*f440*/  MUFU.EX2 R105, R5 ;  /* 0x0000000500697308 */ /* 0x0003e20000000800 */
[----:B------:R-:W-:Y:S01]  /*f450*/  IMAD.MOV.U32 R206, RZ, RZ, R241 ;  /* 0x000000ffffce7224 */ /* 0x000fe200078e00f1 */
[----:B------:R-:W-:Y:S02]  /*f460*/  MOV R241, R102 ;  /* 0x0000006600f17202 */ /* 0x000fe40000000f00 */
[----:B----4-:R-:W-:-:S04]  /*f470*/  F2FP.BF16.PACK_AB R4, R183, R184 ;  /* 0x000000b8b704723e */ /* 0x010fc800000010ff */
[----:B------:R-:W-:Y:S01]  /*f480*/  LOP3.LUT R8, R3, R4, RZ, 0xc0, !PT ;  /* 0x0000000403087212 */ /* 0x000fe200078ec0ff */
[----:B------:R-:W-:Y:S01]  /*f490*/  FFMA.FTZ R3, R194, c[0x0][0x23c], -R29 ;  /* 0x00008f00c2037a23 */ /* 0x000fe2000001081d */
[----:B------:R-:W-:Y:S01]  /*f4a0*/  LOP3.LUT R4, R0, R2, RZ, 0xc0, !PT ;  /* 0x0000000200047212 */ /* 0x000fe200078ec0ff */
[--C-:B------:R-:W-:Y:S01]  /*f4b0*/  HSET2.LE.AND R0, R16, R104.reuse, PT ;  /* 0x0000006810007233 */ /* 0x100fe20003803000 */
[----:B-----5:R-:W-:Y:S01]  /*f4c0*/  F2FP.BF16.PACK_AB R2, R107, R172 ;  /* 0x000000ac6b02723e */ /* 0x020fe200000010ff */
[----:B------:R-:W3:Y:S01]  /*f4d0*/  MUFU.EX2 R106, R3 ;  /* 0x00000003006a7308 */ /* 0x000ee20000000800 */
[----:B------:R-:W-:Y:S01]  /*f4e0*/  IMAD.MOV.U32 R194, RZ, RZ, R134 ;  /* 0x000000ffffc27224 */ /* 0x000fe200078e0086 */
[----:B------:R-:W-:Y:S01]  /*f4f0*/  HMMA.16816.F32.BF16 R128, R8, R20, R128 ;  /* 0x000000140880723c */ /* 0x000fe20000041880 */
[----:B-1----:R-:W-:Y:S01]  /*f500*/  LOP3.LUT R5, R0, R2, RZ, 0xc0, !PT ;  /* 0x0000000200057212 */ /* 0x002fe200078ec0ff */
[----:B------:R-:W-:Y:S01]  /*f510*/  HSET2.LE.AND R0, R19, R104, PT ;  /* 0x0000006813007233 */ /* 0x000fe20003803000 */
[----:B------:R-:W-:Y:S01]  /*f520*/  F2FP.BF16.PACK_AB R2, R174, R173 ;  /* 0x000000adae02723e */ /* 0x000fe200000010ff */
[----:B------:R-:W-:-:S03]  /*f530*/  IMAD.MOV.U32 R134, RZ, RZ, R115 ;  /* 0x000000ffff867224 */ /* 0x000fc600078e0073 */
[----:B------:R-:W-:Y:S01]  /*f540*/  LOP3.LUT R6, R0, R2, RZ, 0xc0, !PT ;  /* 0x0000000200067212 */ /* 0x000fe200078ec0ff */
[----:B------:R-:W-:Y:S01]  /*f550*/  HSET2.LE.AND R0, R18, R104, PT ;  /* 0x0000006812007233 */ /* 0x000fe20003803000 */
[----:B------:R-:W-:Y:S01]  /*f560*/  HMMA.16816.F32.BF16 R68, R8, R24, R68 ;  /* 0x000000180844723c */ /* 0x000fe20000041844 */
[----:B------:R-:W1:Y:S01]  /*f570*/  LDSM.16.MT88.4 R16, [R212+0xa800] ;  /* 0x00a80000d410783b */ /* 0x000e620000004200 */
[----:B------:R-:W-:Y:S01]  /*f580*/  IMAD.MOV.U32 R200, RZ, RZ, R134 ;  /* 0x000000ffffc87224 */ /* 0x000fe200078e0086 */
[----:B---3--:R-:W-:-:S05]  /*f590*/  F2FP.BF16.PACK_AB R2, R106, R105 ;  /* 0x000000696a02723e */ /* 0x008fca00000010ff */
[----:B--2---:R-:W-:Y:S01]  /*f5a0*/  HMMA.16816.F32.BF16 R112, R8, R12, R52 ;  /* 0x0000000c0870723c */ /* 0x004fe20000041834 */
[----:B------:R-:W-:Y:S01]  /*f5b0*/  LOP3.LUT R7, R0, R2, RZ, 0xc0, !PT ;  /* 0x0000000200077212 */ /* 0x000fe200078ec0ff */
[----:B------:R-:W-:Y:S01]  /*f5c0*/  FFMA.FTZ R0, R209, c[0x0][0x23c], -R28 ;  /* 0x00008f00d1007a23 */ /* 0x000fe2000001081c */
[----:B------:R-:W-:-:S03]  /*f5d0*/  LOP3.LUT R2, R37, UR8, R42, 0x96, !PT ;  /* 0x0000000825027c12 */ /* 0x000fc6000f8e962a */
[----:B------:R2:W-:Y:S02]  /*f5e0*/  MUFU.EX2 R42, R0 ;  /* 0x00000000002a7308 */ /* 0x0005e40000000800 */
[----:B------:R-:W-:Y:S01]  /*f5f0*/  HMMA.16816.F32.BF16 R108, R4, R12, R108 ;  /* 0x0000000c046c723c */ /* 0x000fe2000004186c */
[----:B------:R-:W-:-:S07]  /*f600*/  IMAD.WIDE.U32 R2, R2, -0x2daee0ad, RZ ;  /* 0xd2511f5302027825 */ /* 0x000fce00078e00ff */
[----:B------:R-:W-:Y:S01]  /*f610*/  HMMA.16816.F32.BF16 R120, R4, R14, R120 ;  /* 0x0000000e0478723c */ /* 0x000fe20000041878 */
[----:B--2---:R-:W-:-:S07]  /*f620*/  FFMA.FTZ R0, R204, c[0x0][0x23c], -R28 ;  /* 0x00008f00cc007a23 */ /* 0x004fce000001081c */
[----:B------:R-:W-:Y:S01]  /*f630*/  HMMA.16816.F32.BF16 R100, R8, R14, R56 ;  /* 0x0000000e0864723c */ /* 0x000fe20000041838 */
[----:B------:R-:W2:Y:S01]  /*f640*/  LDSM.16.MT88.4 R12, [R214+0xa800] ;  /* 0x00a80000d60c783b */ /* 0x000ea20000004200 */
[----:B------:R3:W-:Y:S06]  /*f650*/  MUFU.EX2 R43, R0 ;  /* 0x00000000002b7308 */ /* 0x0007ec0000000800 */
[C---:B------:R-:W-:Y:S08]  /*f660*/  HMMA.16816.F32.BF16 R124, R4.reuse, R20, R124 ;  /* 0x00000014047c723c */ /* 0x040ff0000004187c */
[----:B------:R-:W-:Y:S01]  /*f670*/  HMMA.16816.F32.BF16 R136, R4, R22, R136 ;  /* 0x000000160488723c */ /* 0x000fe20000041888 */
[----:B---3--:R-:W-:-:S04]  /*f680*/  FFMA.FTZ R0, R199, c[0x0][0x23c], -R28 ;  /* 0x00008f00c7007a23 */ /* 0x008fc8000001081c */
[----:B------:R3:W-:Y:S03]  /*f690*/  MUFU.EX2 R47, R0 ;  /* 0x00000000002f7308 */ /* 0x0007e60000000800 */
[C---:B-1----:R-:W-:Y:S08]  /*f6a0*/  HMMA.16816.F32.BF16 R140, R4.reuse, R16, R140 ;  /* 0x00000010048c723c */ /* 0x042ff0000004188c */
[----:B------:R-:W-:Y:S01]  /*f6b0*/  HMMA.16816.F32.BF16 R152, R4, R18, R152 ;  /* 0x000000120498723c */ /* 0x000fe20000041898 */
[----:B---3--:R-:W-:-:S07]  /*f6c0*/  FFMA.FTZ R0, R198, c[0x0][0x23c], -R28 ;  /* 0x00008f00c6007a23 */ /* 0x008fce000001081c */
[C---:B------:R-:W-:Y:S01]  /*f6d0*/  HMMA.16816.F32.BF16 R72, R4.reuse, R24, R72 ;  /* 0x000000180448723c */ /* 0x040fe20000041848 */
[----:B------:R1:W3:Y:S07]  /*f6e0*/  MUFU.EX2 R45, R0 ;  /* 0x00000000002d7308 */ /* 0x0002ee0000000800 */
[C---:B--2---:R-:W-:Y:S08]  /*f6f0*/  HMMA.16816.F32.BF16 R156, R4.reuse, R12, R156 ;  /* 0x0000000c049c723c */ /* 0x044ff0000004189c */
[----:B------:R-:W-:Y:S01]  /*f700*/  HMMA.16816.F32.BF16 R168, R4, R14, R168 ;  /* 0x0000000e04a8723c */ /* 0x000fe200000418a8 */
[----:B-1----:R-:W-:-:S04]  /*f710*/  FFMA.FTZ R0, R210, c[0x0][0x23c], -R29 ;  /* 0x00008f00d2007a23 */ /* 0x002fc8000001081d */
[----:B------:R1:W-:Y:S03]  /*f720*/  MUFU.EX2 R41, R0 ;  /* 0x0000000000297308 */ /* 0x0003e60000000800 */
[C---:B------:R-:W-:Y:S08]  /*f730*/  HMMA.16816.F32.BF16 R76, R4.reuse, R26, R76 ;  /* 0x0000001a044c723c */ /* 0x040ff0000004184c */
[----:B------:R-:W-:Y:S01]  /*f740*/  HMMA.16816.F32.BF16 R88, R4, R32, R88 ;  /* 0x000000200458723c */ /* 0x000fe20000041858 */
[----:B-1----:R-:W-:-:S07]  /*f750*/  LOP3.LUT R0, R3, UR18, R40, 0x96, !PT ;  /* 0x0000001203007c12 */ /* 0x002fce000f8e9628 */
[----:B------:R-:W-:Y:S07]  /*f760*/  HMMA.16816.F32.BF16 R52, R4, R34, R92 ;  /* 0x000000220434723c */ /* 0x000fee000004185c */
[C---:B------:R-:W-:Y:S01]  /*f770*/  LOP3.LUT R4, R2.reuse, 0xffff, RZ, 0xc0, !PT ;  /* 0x0000ffff02047812 */ /* 0x040fe200078ec0ff */
[C---:B------:R-:W-:Y:S01]  /*f780*/  HMMA.16816.F32.BF16 R160, R8.reuse, R12, R160 ;  /* 0x0000000c08a0723c */ /* 0x040fe200000418a0 */
[----:B------:R-:W-:Y:S01]  /*f790*/  LOP3.LUT R5, R2, 0xff, RZ, 0xc0, !PT ;  /* 0x000000ff02057812 */ /* 0x000fe200078ec0ff */
[----:B------:R-:W-:Y:S01]  /*f7a0*/  FFMA.FTZ R6, R208, c[0x0][0x23c], -R29 ;  /* 0x00008f00d0067a23 */ /* 0x000fe2000001081d */
[----:B------:R-:W-:Y:S01]  /*f7b0*/  SHF.R.U32.HI R3, RZ, 0x8, R4 ;  /* 0x00000008ff037819 */ /* 0x000fe20000011604 */
[----:B------:R-:W-:Y:S01]  /*f7c0*/  IMAD.MOV.U32 R92, RZ, RZ, R119 ;  /* 0x000000ffff5c7224 */ /* 0x000fe200078e0077 */
[--C-:B------:R-:W-:Y:S01]  /*f7d0*/  SHF.R.U32.HI R7, RZ, 0x18, R2.reuse ;  /* 0x00000018ff077819 */ /* 0x100fe20000011602 */
[----:B------:R1:W2:Y:S01]  /*f7e0*/  MUFU.EX2 R40, R6 ;  /* 0x0000000600287308 */ /* 0x0002a20000000800 */
[----:B------:R-:W-:Y:S01]  /*f7f0*/  SHF.R.U32.HI R12, RZ, 0x10, R2 ;  /* 0x00000010ff0c7819 */ /* 0x000fe20000011602 */
[----:B------:R-:W-:Y:S01]  /*f800*/  FFMA.FTZ R2, R205, c[0x0][0x23c], -R29 ;  /* 0x00008f00cd027a23 */ /* 0x000fe2000001081d */
[C---:B------:R-:W-:Y:S01]  /*f810*/  HMMA.16816.F32.BF16 R20, R8.reuse, R22, R60 ;  /* 0x000000160814723c */ /* 0x040fe2000004183c */
[----:B------:R-:W-:Y:S01]  /*f820*/  PRMT R13, R5, 0x5410, R3 ;  /* 0x00005410050d7816 */ /* 0x000fe20000000003 */
[----:B------:R-:W-:Y:S01]  /*f830*/  IMAD.MOV.U32 R94, RZ, RZ, R191 ;  /* 0x000000ffff5e7224 */ /* 0x000fe200078e00bf */
[C---:B------:R-:W-:Y:S01]  /*f840*/  LOP3.LUT R3, R0.reuse, 0xffff, RZ, 0xc0, !PT ;  /* 0x0000ffff00037812 */ /* 0x040fe200078ec0ff */
[----:B------:R-:W-:Y:S01]  /*f850*/  IMAD.MOV.U32 R95, RZ, RZ, R189 ;  /* 0x000000ffff5f7224 */ /* 0x000fe200078e00bd */
[----:B------:R-:W-:Y:S01]  /*f860*/  LOP3.LUT R5, R0, 0xff, RZ, 0xc0, !PT ;  /* 0x000000ff00057812 */ /* 0x000fe200078ec0ff */
[----:B------:R-:W-:Y:S01]  /*f870*/  IMAD.MOV.U32 R189, RZ, RZ, R133 ;  /* 0x000000ffffbd7224 */ /* 0x000fe200078e0085 */
[----:B------:R-:W-:Y:S01]  /*f880*/  SHF.R.U32.HI R4, RZ, 0x18, R0 ;  /* 0x00000018ff047819 */ /* 0x000fe20000011600 */
[C---:B------:R-:W-:Y:S01]  /*f890*/  HMMA.16816.F32.BF16 R60, R8.reuse, R14, R164 ;  /* 0x0000000e083c723c */ /* 0x040fe200000418a4 */
[----:B------:R-:W-:Y:S01]  /*f8a0*/  SHF.R.U32.HI R3, RZ, 0x8, R3 ;  /* 0x00000008ff037819 */ /* 0x000fe20000011603 */
[----:B------:R-:W-:Y:S01]  /*f8b0*/  LDSM.16.MT88.4 R164, [R214+0xac00] ;  /* 0x00ac0000d6a4783b */ /* 0x000fe20000004200 */
[----:B------:R-:W-:Y:S01]  /*f8c0*/  MOV R93, R118 ;  /* 0x00000076005d7202 */ /* 0x000fe20000000f00 */
[----:B-1----:R-:W-:Y:S01]  /*f8d0*/  FFMA.FTZ R6, R203, c[0x0][0x23c], -R29 ;  /* 0x00008f00cb067a23 */ /* 0x002fe2000001081d */
[----:B------:R-:W-:Y:S01]  /*f8e0*/  PRMT R3, R5, 0x5410, R3 ;  /* 0x0000541005037816 */ /* 0x000fe20000000003 */
[----:B------:R-:W-:Y:S01]  /*f8f0*/  HSET2.LE.AND R5, R13, R104, PT ;  /* 0x000000680d057233 */ /* 0x000fe20003803000 */
[----:B------:R-:W-:Y:S01]  /*f900*/  LOP3.LUT R14, R39, UR8, R44, 0x96, !PT ;  /* 0x00000008270e7c12 */ /* 0x000fe2000f8e962c */
[----:B------:R3:W-:Y:S01]  /*f910*/  MUFU.EX2 R38, R6 ;  /* 0x0000000600267308 */ /* 0x0007e20000000800 */
[C---:B------:R-:W-:Y:S01]  /*f920*/  HMMA.16816.F32.BF16 R144, R8.reuse, R16, R144 ;  /* 0x000000100890723c */ /* 0x040fe20000041890 */
[----:B------:R-:W-:Y:S01]  /*f930*/  MOV R191, R132 ;  /* 0x0000008400bf7202 */ /* 0x000fe20000000f00 */
[----:B------:R-:W1:Y:S04]  /*f940*/  LDSM.16.MT88.4 R116, [R212+0x9c00] ;  /* 0x009c0000d474783b */ /* 0x000e680000004200 */
[----:B------:R-:W4:Y:S01]  /*f950*/  LDSM.16.MT88.4 R132, [R214+0x9c00] ;  /* 0x009c0000d684783b */ /* 0x000f220000004200 */
[----:B------:R5:W1:Y:S01]  /*f960*/  MUFU.EX2 R39, R2 ;  /* 0x0000000200277308 */ /* 0x000a620000000800 */
[----:B------:R-:W-:Y:S01]  /*f970*/  FFMA.FTZ R16, R93, R48, R92 ;  /* 0x000000305d107223 */ /* 0x000fe2000001005c */
[----:B------:R-:W-:Y:S01]  /*f980*/  HMMA.16816.F32.BF16 R84, R8, R32, R84 ;  /* 0x000000200854723c */ /* 0x000fe20000041854 */
[----:B------:R-:W-:-:S02]  /*f990*/  MOV R17, R95 ;  /* 0x0000005f00117202 */ /* 0x000fc40000000f00 */
[----:B---3--:R-:W-:-:S05]  /*f9a0*/  F2FP.BF16.PACK_AB R6, R45, R47 ;  /* 0x0000002f2d06723e */ /* 0x008fca00000010ff */
[----:B------:R-:W-:Y:S01]  /*f9b0*/  HMMA.16816.F32.BF16 R56, R8, R18, R64 ;  /* 0x000000120838723c */ /* 0x000fe20000041840 */
[----:B-----5:R-:W-:-:S06]  /*f9c0*/  SHF.R.U32.HI R2, RZ, 0x10, R0 ;  /* 0x00000010ff027819 */ /* 0x020fcc0000011600 */
[----:B------:R-:W-:Y:S01]  /*f9d0*/  IMAD.MOV.U32 R67, RZ, RZ, R94 ;  /* 0x000000ffff437224 */ /* 0x000fe200078e005e */
[----:B------:R-:W-:Y:S01]  /*f9e0*/  LOP3.LUT R0, R12, 0xff, RZ, 0xc0, !PT ;  /* 0x000000ff0c007812 */ /* 0x000fe200078ec0ff */
[C---:B------:R-:W-:Y:S01]  /*f9f0*/  HMMA.16816.F32.BF16 R24, R8.reuse, R26, R80 ;  /* 0x0000001a0818723c */ /* 0x040fe20000041850 */
[----:B------:R-:W-:Y:S01]  /*fa00*/  LOP3.LUT R2, R2, 0xff, RZ, 0xc0, !PT ;  /* 0x000000ff02027812 */ /* 0x000fe200078ec0ff */
[----:B------:R-:W-:Y:S01]  /*fa10*/  IMAD.MOV.U32 R19, RZ, RZ, R201 ;  /* 0x000000ffff137224 */ /* 0x000fe200078e00c9 */
[----:B------:R-:W-:Y:S01]  /*fa20*/  PRMT R0, R0, 0x5410, R7 ;  /* 0x0000541000007816 */ /* 0x000fe20000000007 */
[----:B------:R-:W-:Y:S01]  /*fa30*/  IMAD.MOV.U32 R64, RZ, RZ, R194 ;  /* 0x000000ffff407224 */ /* 0x000fe200078e00c2 */
[----:B------:R-:W-:Y:S01]  /*fa40*/  PRMT R2, R2, 0x5410, R4 ;  /* 0x0000541002027816 */ /* 0x000fe20000000004 */
[----:B------:R-:W-:Y:S01]  /*fa50*/  IMAD.MOV.U32 R66, RZ, RZ, R150 ;  /* 0x000000ffff427224 */ /* 0x000fe200078e0096 */
[----:B--2---:R-:W-:Y:S01]  /*fa60*/  F2FP.BF16.PACK_AB R4, R40, R41 ;  /* 0x000000292804723e */ /* 0x004fe200000010ff */
[--C-:B------:R-:W-:Y:S01]  /*fa70*/  HSET2.LE.AND R7, R0, R104.reuse, PT ;  /* 0x0000006800077233 */ /* 0x100fe20003803000 */
[----:B------:R-:W-:Y:S01]  /*fa80*/  HMMA.16816.F32.BF16 R32, R8, R34, R96 ;  /* 0x000000220820723c */ /* 0x000fe20000041860 */
[--C-:B------:R-:W-:Y:S01]  /*fa90*/  HSET2.LE.AND R0, R3, R104.reuse, PT ;  /* 0x0000006803007233 */ /* 0x100fe20003803000 */
[----:B------:R-:W-:Y:S01]  /*faa0*/  LOP3.LUT R94, R5, R6, RZ, 0xc0, !PT ;  /* 0x00000006055e7212 */ /* 0x000fe200078ec0ff */
[----:B------:R-:W-:Y:S01]  /*fab0*/  HSET2.LE.AND R3, R2, R104, PT ;  /* 0x0000006802037233 */ /* 0x000fe20003803000 */
[----:B------:R-:W-:Y:S01]  /*fac0*/  F2FP.BF16.PACK_AB R2, R43, R42 ;  /* 0x0000002a2b02723e */ /* 0x000fe200000010ff */
[--C-:B------:R-:W-:Y:S01]  /*fad0*/  FFMA.FTZ R5, R211, c[0x0][0x23c], -R30.reuse ;  /* 0x00008f00d3057a23 */ /* 0x100fe2000001081e */
[----:B------:R-:W-:Y:S01]  /*fae0*/  MOV R65, R151 ;  /* 0x0000009700417202 */ /* 0x000fe20000000f00 */
[----:B------:R-:W-:Y:S01]  /*faf0*/  FFMA.FTZ R11, R64, R49, R19 ;  /* 0x00000031400b7223 */ /* 0x000fe20000010013 */
[----:B------:R-:W-:Y:S01]  /*fb00*/  LOP3.LUT R92, R0, R2, RZ, 0xc0, !PT ;  /* 0x00000002005c7212 */ /* 0x000fe200078ec0ff */
[--C-:B------:R-:W-:Y:S01]  /*fb10*/  FFMA.FTZ R0, R237, c[0x0][0x23c], -R30.reuse ;  /* 0x00008f00ed007a23 */ /* 0x100fe2000001081e */
[----:B------:R-:W-:Y:S01]  /*fb20*/  LOP3.LUT R93, R3, R4, RZ, 0xc0, !PT ;  /* 0x00000004035d7212 */ /* 0x000fe200078ec0ff */
[----:B------:R-:W-:Y:S01]  /*fb30*/  IMAD.WIDE.U32 R2, R14, -0x2daee0ad, RZ ;  /* 0xd2511f530e027825 */ /* 0x000fe200078e00ff */
[----:B-1----:R-:W-:Y:S01]  /*fb40*/  F2FP.BF16.PACK_AB R8, R38, R39 ;  /* 0x000000272608723e */ /* 0x002fe200000010ff */
[----:B------:R1:W-:Y:S01]  /*fb50*/  MUFU.EX2 R36, R0 ;  /* 0x0000000000247308 */ /* 0x0003e20000000800 */
[----:B------:R-:W-:Y:S01]  /*fb60*/  MOV R201, R148 ;  /* 0x0000009400c97202 */ /* 0x000fe20000000f00 */
[----:B------:R-:W-:Y:S01]  /*fb70*/  FFMA.FTZ R4, R232, c[0x0][0x23c], -R30 ;  /* 0x00008f00e8047a23 */ /* 0x000fe2000001081e */
[----:B------:R-:W-:Y:S01]  /*fb80*/  LOP3.LUT R95, R7, R8, RZ, 0xc0, !PT ;  /* 0x00000008075f7212 */ /* 0x000fe200078ec0ff */
[----:B------:R-:W-:Y:S01]  /*fb90*/  FFMA.FTZ R9, R17, R51, R67 ;  /* 0x0000003311097223 */ /* 0x000fe20000010043 */
[----:B------:R-:W-:Y:S01]  /*fba0*/  LOP3.LUT R7, R2, 0xff, RZ, 0xc0, !PT ;  /* 0x000000ff02077812 */ /* 0x000fe200078ec0ff */
[----:B------:R-:W-:Y:S01]  /*fbb0*/  IMAD.MOV.U32 R194, RZ, RZ, R149 ;  /* 0x000000ffffc27224 */ /* 0x000fe200078e0095 */
[----:B------:R-:W-:Y:S01]  /*fbc0*/  SHF.R.U32.HI R6, RZ, 0x18, R2 ;  /* 0x00000018ff067819 */ /* 0x000fe20000011602 */
[----:B------:R-:W-:Y:S01]  /*fbd0*/  MUFU.EX2 R29, R5 ;  /* 0x00000005001d7308 */ /* 0x000fe20000000800 */
[----:B------:R-:W-:Y:S01]  /*fbe0*/  FFMA.FTZ R10, R66, R50, R65 ;  /* 0x00000032420a7223 */ /* 0x000fe20000010041 */
[----:B------:R-:W2:Y:S01]  /*fbf0*/  LDSM.16.MT88.4 R148, [R212+0xac00] ;  /* 0x00ac0000d494783b */ /* 0x000ea20000004200 */
[----:B------:R-:W-:Y:S03]  /*fc00*/  HMMA.16816.F32.BF16 R108, R92, R116, R108 ;  /* 0x000000745c6c723c */ /* 0x000fe6000004186c */
[----:B------:R-:W3:Y:S01]  /*fc10*/  LDSM.16.MT88.4 R80, [R212+0xbc00] ;  /* 0x00bc0000d450783b */ /* 0x000ee20000004200 */
[----:B-1----:R-:W-:-:S02]  /*fc20*/  FFMA.FTZ R0, R235, c[0x0][0x23c], -R30 ;  /* 0x00008f00eb007a23 */ /* 0x002fc4000001081e */
[----:B------:R1:W-:Y:S01]  /*fc30*/  MUFU.EX2 R30, R4 ;  /* 0x00000004001e7308 */ /* 0x0003e20000000800 */
[----:B------:R-:W5:Y:S01]  /*fc40*/  LDSM.16.MT88.4 R12, [R214+0xbc00] ;  /* 0x00bc0000d60c783b */ /* 0x000f620000004200 */
[C---:B------:R-:W-:Y:S06]  /*fc50*/  HMMA.16816.F32.BF16 R120, R92.reuse, R118, R120 ;  /* 0x000000765c78723c */ /* 0x040fec0000041878 */
[----:B------:R1:W-:Y:S02]  /*fc60*/  MUFU.EX2 R37, R0 ;  /* 0x0000000000257308 */ /* 0x0003e40000000800 */
[----:B----4-:R-:W-:Y:S01]  /*fc70*/  HMMA.16816.F32.BF16 R124, R92, R132, R124 ;  /* 0x000000845c7c723c */ /* 0x010fe2000004187c */
[----:B-1----:R-:W-:-:S07]  /*fc80*/  SHF.R.U32.HI R4, RZ, 0x10, R2 ;  /* 0x00000010ff047819 */ /* 0x002fce0000011602 */
[----:B------:R-:W-:Y:S01]  /*fc90*/  HMMA.16816.F32.BF16 R136, R92, R134, R136 ;  /* 0x000000865c88723c */ /* 0x000fe20000041888 */
[----:B------:R-:W-:Y:S02]  /*fca0*/  LOP3.LUT R0, R3, UR18, R46, 0x96, !PT ;  /* 0x0000001203007c12 */ /* 0x000fe4000f8e962e */
[----:B------:R-:W-:Y:S01]  /*fcb0*/  LOP3.LUT R3, R2, 0xffff, RZ, 0xc0, !PT ;  /* 0x0000ffff02037812 */ /* 0x000fe200078ec0ff */
[----:B------:R-:W-:-:S04]  /*fcc0*/  FFMA.FTZ R2, R238, c[0x0][0x23c], -R31 ;  /* 0x00008f00ee027a23 */ /* 0x000fc8000001081f */
[C---:B------:R-:W-:Y:S01]  /*fcd0*/  HMMA.16816.F32.BF16 R156, R92.reuse, R164, R156 ;  /* 0x000000a45c9c723c */ /* 0x040fe2000004189c */
[----:B------:R-:W-:Y:S01]  /*fce0*/  SHF.R.U32.HI R5, RZ, 0x8, R3 ;  /* 0x00000008ff057819 */ /* 0x000fe20000011603 */
[----:B------:R1:W-:Y:S01]  /*fcf0*/  MUFU.EX2 R19, R2 ;  /* 0x0000000200137308 */ /* 0x0003e20000000800 */
[----:B------:R-:W-:Y:S02]  /*fd00*/  FFMA.FTZ R3, R234, c[0x0][0x23c], -R31 ;  /* 0x00008f00ea037a23 */ /* 0x000fe4000001081f */
[----:B------:R-:W-:Y:S02]  /*fd10*/  PRMT R8, R7, 0x5410, R5 ;  /* 0x0000541007087816 */ /* 0x000fe40000000005 */
[----:B------:R-:W-:Y:S01]  /*fd20*/  LOP3.LUT R5, R0, 0xff, RZ, 0xc0, !PT ;  /* 0x000000ff00057812 */ /* 0x000fe200078ec0ff */
[C---:B--2---:R-:W-:Y:S02]  /*fd30*/  HMMA.16816.F32.BF16 R140, R92.reuse, R148, R140 ;  /* 0x000000945c8c723c */ /* 0x044fe4000004188c */
[----:B------:R2:W-:Y:S06]  /*fd40*/  MUFU.EX2 R28, R3 ;  /* 0x00000003001c7308 */ /* 0x0005ec0000000800 */
[----:B------:R-:W-:Y:S01]  /*fd50*/  HMMA.16816.F32.BF16 R152, R92, R150, R152 ;  /* 0x000000965c98723c */ /* 0x000fe20000041898 */
[----:B-1----:R-:W-:Y:S01]  /*fd60*/  LOP3.LUT R2, R4, 0xff, RZ, 0xc0, !PT ;  /* 0x000000ff04027812 */ /* 0x002fe200078ec0ff */
[----:B------:R-:W-:-:S03]  /*fd70*/  FFMA.FTZ R4, R236, c[0x0][0x23c], -R31 ;  /* 0x00008f00ec047a23 */ /* 0x000fc6000001081f */
[----:B------:R-:W-:Y:S01]  /*fd80*/  PRMT R6, R2, 0x5410, R6 ;  /* 0x0000541002067816 */ /* 0x000fe20000000006 */
[----:B------:R-:W-:Y:S01]  /*fd90*/  FFMA.FTZ R2, R233, c[0x0][0x23c], -R31 ;  /* 0x00008f00e9027a23 */ /* 0x000fe2000001081f */
[----:B------:R-:W-:Y:S01]  /*fda0*/  MUFU.EX2 R17, R4 ;  /* 0x0000000400117308 */ /* 0x000fe20000000800 */
[----:B------:R-:W-:Y:S01]  /*fdb0*/  HMMA.16816.F32.BF16 R168, R92, R166, R168 ;  /* 0x000000a65ca8723c */ /* 0x000fe200000418a8 */
[----:B--2---:R-:W-:-:S04]  /*fdc0*/  SHF.R.U32.HI R3, RZ, 0x10, R0 ;  /* 0x00000010ff037819 */ /* 0x004fc80000011600 */
[----:B------:R-:W-:Y:S02]  /*fdd0*/  LOP3.LUT R3, R3, 0xff, RZ, 0xc0, !PT ;  /* 0x000000ff03037812 */ /* 0x000fe400078ec0ff */
[----:B------:R1:W2:Y:S01]  /*fde0*/  MUFU.EX2 R18, R2 ;  /* 0x0000000200127308 */ /* 0x0002a20000000800 */
[C---:B---3--:R-:W-:Y:S08]  /*fdf0*/  HMMA.16816.F32.BF16 R72, R92.reuse, R80, R72 ;  /* 0x000000505c48723c */ /* 0x048ff00000041848 */
[----:B------:R-:W-:Y:S01]  /*fe00*/  HMMA.16816.F32.BF16 R76, R92, R82, R76 ;  /* 0x000000525c4c723c */ /* 0x000fe2000004184c */
[----:B-1----:R-:W-:-:S07]  /*fe10*/  LOP3.LUT R2, R0, 0xffff, RZ, 0xc0, !PT ;  /* 0x0000ffff00027812 */ /* 0x002fce00078ec0ff */
[C---:B-----5:R-:W-:Y:S01]  /*fe20*/  HMMA.16816.F32.BF16 R88, R92.reuse, R12, R88 ;  /* 0x0000000c5c58723c */ /* 0x060fe20000041858 */
[----:B------:R-:W-:Y:S02]  /*fe30*/  SHF.R.U32.HI R0, RZ, 0x18, R0 ;  /* 0x00000018ff007819 */ /* 0x000fe40000011600 */
[----:B------:R-:W-:Y:S02]  /*fe40*/  SHF.R.U32.HI R2, RZ, 0x8, R2 ;  /* 0x00000008ff027819 */ /* 0x000fe40000011602 */
[----:B------:R-:W-:Y:S01]  /*fe50*/  PRMT R7, R3, 0x5410, R0 ;  /* 0x0000541003077816 */ /* 0x000fe20000000000 */
[--C-:B------:R-:W-:Y:S01]  /*fe60*/  HSET2.LE.AND R0, R8, R104.reuse, PT ;  /* 0x0000006808007233 */ /* 0x100fe20003803000 */
[----:B------:R-:W-:Y:S01]  /*fe70*/  PRMT R2, R5, 0x5410, R2 ;  /* 0x0000541005027816 */ /* 0x000fe20000000002 */
[--C-:B------:R-:W-:Y:S01]  /*fe80*/  HSET2.LE.AND R3, R6, R104.reuse, PT ;  /* 0x0000006806037233 */ /* 0x100fe20003803000 */
[----:B--2---:R-:W-:Y:S01]  /*fe90*/  F2FP.BF16.PACK_AB R4, R18, R28 ;  /* 0x0000001c1204723e */ /* 0x004fe200000010ff */
[--C-:B------:R-:W-:Y:S01]  /*fea0*/  HSET2.LE.AND R7, R7, R104.reuse, PT ;  /* 0x0000006807077233 */ /* 0x100fe20003803000 */
[----:B------:R-:W-:Y:S01]  /*feb0*/  F2FP.BF16.PACK_AB R6, R37, R36 ;  /* 0x000000242506723e */ /* 0x000fe200000010ff */
[----:B------:R-:W-:Y:S01]  /*fec0*/  HSET2.LE.AND R5, R2, R104, PT ;  /* 0x0000006802057233 */ /* 0x000fe20003803000 */
[----:B------:R-:W-:Y:S01]  /*fed0*/  F2FP.BF16.PACK_AB R2, R29, R30 ;  /* 0x0000001e1d02723e */ /* 0x000fe200000010ff */
[----:B------:R-:W-:Y:S01]  /*fee0*/  HMMA.16816.F32.BF16 R92, R92, R14, R52 ;  /* 0x0000000e5c5c723c */ /* 0x000fe20000041834 */
[----:B------:R-:W-:Y:S01]  /*fef0*/  LOP3.LUT R99, R3, R4, RZ, 0xc0, !PT ;  /* 0x0000000403637212 */ /* 0x000fe200078ec0ff */
[----:B------:R-:W-:Y:S01]  /*ff00*/  FADD.FTZ R3, R194, R16 ;  /* 0x00000010c2037221 */ /* 0x000fe20000010000 */
[----:B------:R-:W-:Y:S01]  /*ff10*/  LOP3.LUT R98, R0, R2, RZ, 0xc0, !PT ;  /* 0x0000000200627212 */ /* 0x000fe200078ec0ff */
[----:B------:R-:W-:Y:S01]  /*ff20*/  FADD.FTZ R2, R201, R11 ;  /* 0x0000000bc9027221 */ /* 0x000fe20000010000 */
[----:B------:R-:W-:Y:S01]  /*ff30*/  F2FP.BF16.PACK_AB R0, R17, R19 ;  /* 0x000000131100723e */ /* 0x000fe200000010ff */
        /* <DEDUP_REMOVED lines=76> */
[----:B------:R-:W-:Y:S02]  /*10400*/  IMAD.MOV.U32 R104, RZ, RZ, R246 ;  /* 0x000000ffff687224 */ /* 0x000fe400078e00f6 */
[----:B------:R-:W-:Y:S01]  /*10410*/  IMAD.MOV.U32 R102, RZ, RZ, R244 ;  /* 0x000000ffff667224 */ /* 0x000fe200078e00f4 */
        /* <DEDUP_REMOVED lines=10> */
[----:B------:R-:W-:Y:S01]  /*104c0*/  ULDC.64 UR4, c[0x0][0x1a0] ;  /* 0x0000680000047ab9 */ /* 0x000fe20000000a00 */
[----:B------:R-:W4:Y:S01]  /*104d0*/  S2R R247, SR_TID.X ;  /* 0x0000000000f77919 */ /* 0x000f220000002100 */
[----:B------:R-:W-:Y:S02]  /*104e0*/  UIMAD UR36, UR36, UR4, URZ ;  /* 0x00000004242472a4 */ /* 0x000fe4000f8e023f */
[----:B------:R-:W-:Y:S02]  /*104f0*/  UIMAD.WIDE.U32 UR38, UR34, UR4, URZ ;  /* 0x00000004222672a5 */ /* 0x000fe4000f8e003f */
[----:B------:R-:W-:-:S04]  /*10500*/  UIMAD UR5, UR34, UR5, UR36 ;  /* 0x00000005220572a4 */ /* 0x000fc8000f8e0224 */
[----:B------:R-:W-:Y:S01]  /*10510*/  UIADD3 UR5, UR39, UR5, URZ ;  /* 0x0000000527057290 */ /* 0x000fe2000fffe03f */
[----:B------:R-:W-:Y:S02]  /*10520*/  IMAD.U32 R2, RZ, RZ, UR38 ;  /* 0x00000026ff027e24 */ /* 0x000fe4000f8e00ff */
[----:B------:R-:W-:-:S03]  /*10530*/  IMAD.U32 R3, RZ, RZ, UR39 ;  /* 0x00000027ff037e24 */ /* 0x000fc6000f8e00ff */
[----:B------:R-:W-:Y:S01]  /*10540*/  IMAD.U32 R3, RZ, RZ, UR5 ;  /* 0x00000005ff037e24 */ /* 0x000fe2000f8e00ff */
[----:B------:R-:W-:Y:S04]  /*10550*/  @P4 STS [R218+0x9000], RZ ;  /* 0x009000ffda004388 */ /* 0x000fe80000000800 */
[----:B------:R-:W-:Y:S01]  /*10560*/  @P4 STS [R218+0x9004], RZ ;  /* 0x009004ffda004388 */ /* 0x000fe20000000800 */
[----:B----4-:R-:W-:-:S03]  /*10570*/  IMAD.SHL.U32 R247, R247, 0x2, RZ ;  /* 0x00000002f7f77824 */ /* 0x010fc600078e00ff */
[----:B------:R-:W-:Y:S02]  /*10580*/  @P4 STS.64 [R218+0x9008], RZ ;  /* 0x009008ffda004388 */ /* 0x000fe40000000a00 */
[----:B------:R-:W-:Y:S02]  /*10590*/  LOP3.LUT R247, R247, 0x6, RZ, 0xc0, !PT ;  /* 0x00000006f7f77812 */ /* 0x000fe400078ec0ff */
        /* <DEDUP_REMOVED lines=13> */
[C---:B------:R-:W-:Y:S01]  /*10670*/  @!P4 LEA R12, P5, R2.reuse, c[0x0][0x170], 0x1 ;  /* 0x00005c00020cca11 */ /* 0x040fe200078a08ff */
[----:B------:R-:W-:Y:S01]  /*10680*/  IMAD.U32 R0, RZ, RZ, UR34 ;  /* 0x00000022ff007e24 */ /* 0x000fe2000f8e00ff */
[----:B------:R-:W-:Y:S01]  /*10690*/  IADD3.X R3, R3, UR24, RZ, P6, !PT ;  /* 0x0000001803037c10 */ /* 0x000fe2000b7fe4ff */
[----:B------:R-:W-:Y:S01]  /*106a0*/  @P3 STS.128 [R218+0xa000], RZ ;  /* 0x00a000ffda003388 */ /* 0x000fe20000000c00 */
[----:B------:R-:W-:Y:S01]  /*106b0*/  @!P3 LEA R6, P1, R2, c[0x0][0x170], 0x1 ;  /* 0x00005c000206ba11 */ /* 0x000fe200078208ff */
[----:B------:R-:W-:Y:S01]  /*106c0*/  IMAD R0, R0, 0x40, R247 ;  /* 0x0000004000007824 */ /* 0x000fe200078e02f7 */
        /* <DEDUP_REMOVED lines=9> */
[--C-:B------:R-:W-:Y:S01]  /*10760*/  IMAD.IADD R2, R221, 0x1, -R0.reuse ;  /* 0x00000001dd027824 */ /* 0x100fe200078e0a00 */
[----:B------:R-:W-:Y:S01]  /*10770*/  ISETP.GE.AND P0, PT, R0, R230, PT ;  /* 0x000000e60000720c */ /* 0x000fe20003f06270 */
[----:B------:R-:W-:Y:S01]  /*10780*/  @!PT LDS RZ, [RZ] ;  /* 0x00000000fffff984 */ /* 0x000fe20000000800 */
[----:B------:R-:W-:Y:S01]  /*10790*/  @!PT LDS RZ, [RZ] ;  /* 0x00000000fffff984 */ /* 0x000fe20000000800 */
[----:B------:R-:W-:Y:S01]  /*107a0*/  @!PT LDS RZ, [RZ] ;  /* 0x00000000fffff984 */ /* 0x000fe20000000800 */
[----:B------:R3:W-:Y:S01]  /*107b0*/  @!P2 LDGSTS.E.BYPASS.LTC128B.128 [R218+0xb000], [R8.64+0x80] ;  /* 0x0b00008008daafae */ /* 0x0007e2000b901d5e */
[----:B------:R-:W-:Y:S01]  /*107c0*/  IMAD.IADD R3, R220, 0x1, -R0 ;  /* 0x00000001dc037824 */ /* 0x000fe200078e0a00 */
[----:B------:R-:W-:Y:S02]  /*107d0*/  ISETP.GE.AND P6, PT, R0, R229, PT ;  /* 0x000000e50000720c */ /* 0x000fe40003fc6270 */
[----:B------:R-:W-:Y:S01]  /*107e0*/  @P4 STS.128 [R218+0x9800], RZ ;  /* 0x009800ffda004388 */ /* 0x000fe20000000c00 */
[----:B------:R-:W-:-:S02]  /*107f0*/  IABS R2, R2 ;  /* 0x0000000200027213 */ /* 0x000fc40000000000 */
[----:B------:R-:W-:Y:S01]  /*10800*/  IABS R3, R3 ;  /* 0x0000000300037213 */ /* 0x000fe20000000000 */
[----:B------:R-:W-:Y:S01]  /*10810*/  @!PT LDS RZ, [RZ] ;  /* 0x00000000fffff984 */ /* 0x000fe20000000800 */
[----:B------:R-:W-:Y:S01]  /*10820*/  @!PT LDS RZ, [RZ] ;  /* 0x00000000fffff984 */ /* 0x000fe20000000800 */
[----:B------:R-:W-:Y:S01]  /*10830*/  @!PT LDS RZ, [RZ] ;  /* 0x00000000fffff984 */ /* 0x000fe20000000800 */
[----:B------:R2:W-:Y:S01]  /*10840*/  @!P4 LDGSTS.E.BYPASS.LTC128B.128 [R218+0x9800], [R12.64] ;  /* 0x098000000cdacfae */ /* 0x0005e2000b901d5e */
[C---:B------:R-:W-:Y:S02]  /*10850*/  ISETP.GE.AND P5, PT, R0.reuse, R228, PT ;  /* 0x000000e40000720c */ /* 0x040fe40003fa6270 */
[C---:B------:R-:W-:Y:S01]  /*10860*/  ISETP.GE.AND P1, PT, R0.reuse, R227, PT ;  /* 0x000000e30000720c */ /* 0x040fe20003f26270 */
[----:B------:R-:W-:Y:S01]  /*10870*/  @P3 STS.128 [R218+0xa800], RZ ;  /* 0x00a800ffda003388 */ /* 0x000fe20000000c00 */
[C---:B------:R-:W-:Y:S02]  /*10880*/  ISETP.LT.OR P0, PT, R0.reuse, R225, P0 ;  /* 0x000000e10000720c */ /* 0x040fe40000701670 */
[C---:B------:R-:W-:Y:S01]  /*10890*/  ISETP.LT.OR P6, PT, R0.reuse, R224, P6 ;  /* 0x000000e00000720c */ /* 0x040fe200037c1670 */
[----:B------:R-:W-:Y:S01]  /*108a0*/  @!PT LDS RZ, [RZ] ;  /* 0x00000000fffff984 */ /* 0x000fe20000000800 */
[----:B------:R-:W-:Y:S01]  /*108b0*/  @!PT LDS RZ, [RZ] ;  /* 0x00000000fffff984 */ /* 0x000fe20000000800 */
[----:B------:R-:W-:Y:S01]  /*108c0*/  @!PT LDS RZ, [RZ] ;  /* 0x00000000fffff984 */ /* 0x000fe20000000800 */
[----:B------:R4:W-:Y:S01]  /*108d0*/  @!P3 LDGSTS.E.BYPASS.LTC128B.128 [R218+0xa800], [R6.64+0x40] ;  /* 0x0a80004006dabfae */ /* 0x0009e2000b901d5e */
[----:B------:R-:W-:-:S02]  /*108e0*/  ISETP.LT.OR P5, PT, R0, R223, P5 ;  /* 0x000000df0000720c */ /* 0x000fc40002fa1670 */
[----:B------:R-:W-:Y:S01]  /*108f0*/  ISETP.LT.OR P1, PT, R0, R222, P1 ;  /* 0x000000de0000720c */ /* 0x000fe20000f21670 */
[----:B------:R-:W-:Y:S04]  /*10900*/  @P2 STS.128 [R218+0xb800], RZ ;  /* 0x00b800ffda002388 */ /* 0x000fe80000000c00 */
[----:B------:R-:W-:Y:S01]  /*10910*/  @!PT LDS RZ, [RZ] ;  /* 0x00000000fffff984 */ /* 0x000fe20000000800 */
[----:B------:R-:W-:Y:S01]  /*10920*/  @!PT LDS RZ, [RZ] ;  /* 0x00000000fffff984 */ /* 0x000fe20000000800 */
[----:B------:R-:W-:Y:S01]  /*10930*/  @!PT LDS RZ, [RZ] ;  /* 0x00000000fffff984 */ /* 0x000fe20000000800 */
[----:B------:R4:W-:Y:S04]  /*10940*/  @!P2 LDGSTS.E.BYPASS.LTC128B.128 [R218+0xb800], [R4.64+0x80] ;  /* 0x0b80008004daafae */ /* 0x0009e8000b901d5e */
[----:B---3--:R-:W-:Y:S04]  /*10950*/  LDSM.16.M88.4 R8, [R216] ;  /* 0x00000000d808783b */ /* 0x008fe80000000200 */
[----:B------:R-:W3:Y:S04]  /*10960*/  LDSM.16.M88.4 R28, [R213+0x6000] ;  /* 0x00600000d51c783b */ /* 0x000ee80000000200 */
[----:B------:R-:W5:Y:S04]  /*10970*/  LDSM.16.M88.4 R24, [R213+0x6400] ;  /* 0x00640000d518783b */ /* 0x000f680000000200 */
[----:B------:R-:W-:Y:S04]  /*10980*/  LDSM.16.M88.4 R20, [R213+0x6800] ;  /* 0x00680000d514783b */ /* 0x000fe80000000200 */
[----:B------:R-:W-:Y:S04]  /*10990*/  LDSM.16.M88.4 R16, [R213+0x6c00] ;  /* 0x006c0000d510783b */ /* 0x000fe80000000200 */
[----:B--2---:R-:W-:Y:S04]  /*109a0*/  LDSM.16.M88.4 R12, [R217+0x1000] ;  /* 0x00100000d90c783b */ /* 0x004fe80000000200 */
[----:B----4-:R-:W2:Y:S04]  /*109b0*/  LDSM.16.M88.4 R4, [R216+0x1000] ;  /* 0x00100000d804783b */ /* 0x010ea80000000200 */
[----:B------:R-:W4:Y:S04]  /*109c0*/  LDSM.16.M88.4 R44, [R215+0x6400] ;  /* 0x00640000d72c783b */ /* 0x000f280000000200 */
[----:B------:R-:W1:Y:S04]  /*109d0*/  LDSM.16.M88.4 R48, [R215+0x6000] ;  /* 0x00600000d730783b */ /* 0x000e680000000200 */
[----:B------:R-:W1:Y:S04]  /*109e0*/  LDSM.16.M88.4 R36, [R215+0x6c00] ;  /* 0x006c0000d724783b */ /* 0x000e680000000200 */
[----:B------:R-:W1:Y:S01]  /*109f0*/  LDSM.16.M88.4 R40, [R215+0x6800] ;  /* 0x00680000d728783b */ /* 0x000e620000000200 */
[C---:B---3--:R-:W-:Y:S03]  /*10a00*/  HMMA.16816.F32.BF16 R208, R8.reuse, R28, RZ ;  /* 0x0000001c08d0723c */ /* 0x048fe600000418ff */
[----:B------:R-:W0:Y:S05]  /*10a10*/  LDGDEPBAR ;  /* 0x00000000000079af */ /* 0x000e2a0000000000 */
[C---:B------:R-:W-:Y:S08]  /*10a20*/  HMMA.16816.F32.BF16 R204, R8.reuse, R30, RZ ;  /* 0x0000001e08cc723c */ /* 0x040ff000000418ff */
[----:B-----5:R-:W-:Y:S08]  /*10a30*/  HMMA.16816.F32.BF16 R200, R8, R24, RZ ;  /* 0x0000001808c8723c */ /* 0x020ff000000418ff */
        /* <DEDUP_REMOVED lines=8> */
[----:B----4-:R-:W-:Y:S08]  /*10ac0*/  HMMA.16816.F32.BF16 R180, R12, R44, R56 ;  /* 0x0000002c0cb4723c */ /* 0x010ff00000041838 */
        /* <DEDUP_REMOVED lines=8> */
[C---:B-1----:R-:W-:Y:S08]  /*10b50*/  HMMA.16816.F32.BF16 R56, R12.reuse, R50, R60 ;  /* 0x000000320c38723c */ /* 0x042ff0000004183c */
[C---:B------:R-:W-:Y:S01]  /*10b60*/  HMMA.16816.F32.BF16 R104, R12.reuse, R48, R32 ;  /* 0x000000300c68723c */ /* 0x040fe20000041820 */
[----:B------:R-:W-:Y:S07]  /*10b70*/  LDSM.16.M88.4 R32, [R213+0x7000] ;  /* 0x00700000d520783b */ /* 0x000fee0000000200 */
[C---:B------:R-:W-:Y:S01]  /*10b80*/  HMMA.16816.F32.BF16 R60, R12.reuse, R38, R4 ;  /* 0x000000260c3c723c */ /* 0x040fe20000041804 */
[----:B------:R-:W1:Y:S07]  /*10b90*/  LDSM.16.M88.4 R4, [R216+0x3000] ;  /* 0x00300000d804783b */ /* 0x000e6e0000000200 */
[C---:B------:R-:W-:Y:S01]  /*10ba0*/  HMMA.16816.F32.BF16 R16, R12.reuse, R36, R28 ;  /* 0x000000240c10723c */ /* 0x040fe2000004181c */
[----:B------:R-:W3:Y:S07]  /*10bb0*/  LDSM.16.M88.4 R28, [R213+0x7400] ;  /* 0x00740000d51c783b */ /* 0x000eee0000000200 */
[C---:B------:R-:W-:Y:S08]  /*10bc0*/  HMMA.16816.F32.BF16 R176, R12.reuse, R40, R52 ;  /* 0x000000280cb0723c */ /* 0x040ff00000041834 */
[C---:B------:R-:W-:Y:S08]  /*10bd0*/  HMMA.16816.F32.BF16 R52, R12.reuse, R46, R64 ;  /* 0x0000002e0c34723c */ /* 0x040ff00000041840 */
[----:B------:R-:W-:Y:S01]  /*10be0*/  HMMA.16816.F32.BF16 R64, R12, R42, R100 ;  /* 0x0000002a0c40723c */ /* 0x000fe20000041864 */
[----:B------:R-:W4:Y:S07]  /*10bf0*/  LDSM.16.M88.4 R12, [R216+0x2000] ;  /* 0x00200000d80c783b */ /* 0x000f2e0000000200 */
[C---:B--2---:R-:W-:Y:S08]  /*10c00*/  HMMA.16816.F32.BF16 R236, R8.reuse, R44, R200 ;  /* 0x0000002c08ec723c */ /* 0x044ff000000418c8 */
[C---:B------:R-:W-:Y:S08]  /*10c10*/  HMMA.16816.F32.BF16 R240, R8.reuse, R36, R184 ;  /* 0x0000002408f0723c */ /* 0x040ff000000418b8 */
[C---:B------:R-:W-:Y:S08]  /*10c20*/  HMMA.16816.F32.BF16 R208, R8.reuse, R48, R208 ;  /* 0x0000003008d0723c */ /* 0x040ff000000418d0 */
[C---:B------:R-:W-:Y:S08]  /*10c30*/  HMMA.16816.F32.BF16 R200, R8.reuse, R50, R204 ;  /* 0x0000003208c8723c */ /* 0x040ff000000418cc */
[----:B------:R-:W-:Y:S08]  /*10c40*/  HMMA.16816.F32.BF16 R184, R8, R42, R188 ;  /* 0x0000002a08b8723c */ /* 0x000ff000000418bc */
[----:B-1----:R-:W-:Y:S08]  /*10c50*/  HMMA.16816.F32.BF16 R100, R4, R34, R56 ;  /* 0x000000220464723c */ /* 0x002ff00000041838 */
        /* <DEDUP_REMOVED lines=637> */
.L_x_749:
[----:B------:R-:W-:Y:S05]  /*13430*/  BSYNC B0 ;  /* 0x0000000000007941 */ /* 0x000fea0003800000 */
.L_x_748:
[----:B------:R-:W0:Y:S02]  /*13440*/  LDGDEPBAR ;  /* 0x00000000000079af */ /* 0x000e240000000000 */
.L_x_747:
[----:B------:R-:W2:Y:S04]  /*13450*/  LDL R0, [R1] ;  /* 0x0000000001007983 */ /* 0x000ea80000100800 */
[----:B------:R-:W3:Y:S04]  /*13460*/  LDL R2, [R1+0x14] ;  /* 0x0000140001027983 */ /* 0x000ee80000100800 */
[----:B------:R-:W4:Y:S01]  /*13470*/  LDL R3, [R1+0x10] ;  /* 0x0000100001037983 */ /* 0x000f220000100800 */
[----:B-1----:R-:W-:Y:S01]  /*13480*/  IMAD.MOV.U32 R7, RZ, RZ, R249 ;  /* 0x000000ffff077224 */ /* 0x002fe200078e00f9 */
[----:B------:R-:W-:Y:S01]  /*13490*/  MOV R6, R248 ;  /* 0x000000f800067202 */ /* 0x000fe20000000f00 */
[----:B------:R-:W-:Y:S01]  /*134a0*/  USHF.L.U32 UR4, UR34, 0x1, URZ ;  /* 0x0000000122047899 */ /* 0x000fe2000800063f */
[----:B------:R-:W-:-:S02]  /*134b0*/  IMAD.MOV.U32 R9, RZ, RZ, R250 ;  /* 0x000000ffff097224 */ /* 0x000fc400078e00fa */
[----:B------:R-:W-:Y:S02]  /*134c0*/  IMAD.MOV.U32 R8, RZ, RZ, R251 ;  /* 0x000000ffff087224 */ /* 0x000fe400078e00fb */
[----:B------:R-:W-:Y:S02]  /*134d0*/  IMAD.MOV.U32 R28, RZ, RZ, R6 ;  /* 0x000000ffff1c7224 */ /* 0x000fe400078e0006 */
[----:B------:R-:W-:Y:S02]  /*134e0*/  IMAD.MOV.U32 R47, RZ, RZ, R8 ;  /* 0x000000ffff2f7224 */ /* 0x000fe400078e0008 */
[----:B------:R-:W-:Y:S01]  /*134f0*/  IMAD.MOV.U32 R29, RZ, RZ, R9 ;  /* 0x000000ffff1d7224 */ /* 0x000fe200078e0009 */
[----:B------:R-:W-:Y:S01]  /*13500*/  MOV R17, R7 ;  /* 0x0000000700117202 */ /* 0x000fe20000000f00 */
[----:B------:R-:W1:Y:S02]  /*13510*/  LDC.U8 R100, c[0x0][0x2d8] ;  /* 0x0000b600ff647b82 */ /* 0x000e640000000000 */
[----:B------:R-:W-:-:S02]  /*13520*/  IMAD.MOV.U32 R49, RZ, RZ, R29 ;  /* 0x000000ffff317224 */ /* 0x000fc400078e001d */
[----:B--2---:R-:W-:-:S04]  /*13530*/  IMAD.WIDE.U32 R248, R0, -0x326172a9, RZ ;  /* 0xcd9e8d5700f87825 */ /* 0x004fc800078e00ff */
[----:B---3--:R-:W-:Y:S01]  /*13540*/  IMAD.MOV.U32 R12, RZ, RZ, R2 ;  /* 0x000000ffff0c7224 */ /* 0x008fe200078e0002 */
[----:B------:R-:W-:Y:S01]  /*13550*/  LOP3.LUT R2, R249, R252, RZ, 0x3c, !PT ;  /* 0x000000fcf9027212 */ /* 0x000fe200078e3cff */
[----:B------:R-:W-:Y:S02]  /*13560*/  IMAD.U32 R0, RZ, RZ, UR33 ;  /* 0x00000021ff007e24 */ /* 0x000fe4000f8e00ff */
[----:B----4-:R-:W-:-:S04]  /*13570*/  IMAD.WIDE.U32 R44, R3, -0x2daee0ad, RZ ;  /* 0xd2511f53032c7825 */ /* 0x010fc800078e00ff */
        /* <DEDUP_REMOVED lines=14> */
[----:B------:R-:W-:Y:S01]  /*13660*/  IMAD.WIDE.U32 R34, R0, -0x326172a9, RZ ;  /* 0xcd9e8d5700227825 */ /* 0x000fe200078e00ff */
[----:B------:R-:W-:Y:S02]  /*13670*/  LOP3.LUT R0, R251, R252, RZ, 0x3c, !PT ;  /* 0x000000fcfb007212 */ /* 0x000fe400078e3cff */
[----:B------:R-:W-:Y:S02]  /*13680*/  LOP3.LUT R6, R3, UR12, R38, 0x96, !PT ;  /* 0x0000000c03067c12 */ /* 0x000fe4000f8e9626 */
[----:B------:R-:W-:Y:S01]  /*13690*/  LOP3.LUT R2, R35, UR10, R2, 0x96, !PT ;  /* 0x0000000a23027c12 */ /* 0x000fe2000f8e9602 */
[----:B------:R-:W-:-:S04]  /*136a0*/  IMAD.WIDE.U32 R40, R0, -0x2daee0ad, RZ ;  /* 0xd2511f5300287825 */ /* 0x000fc800078e00ff */
[----:B------:R-:W-:Y:S01]  /*136b0*/  IMAD.WIDE.U32 R8, R8, -0x2daee0ad, RZ ;  /* 0xd2511f5308087825 */ /* 0x000fe200078e00ff */
[----:B------:R-:W-:-:S03]  /*136c0*/  LOP3.LUT R0, R41, UR15, R44, 0x96, !PT ;  /* 0x0000000f29007c12 */ /* 0x000fc6000f8e962c */
[----:B------:R-:W-:Y:S01]  /*136d0*/  IMAD.WIDE.U32 R6, R6, -0x2daee0ad, RZ ;  /* 0xd2511f5306067825 */ /* 0x000fe200078e00ff */
[----:B------:R-:W-:-:S03]  /*136e0*/  LOP3.LUT R12, R9, UR13, R40, 0x96, !PT ;  /* 0x0000000d090c7c12 */ /* 0x000fc6000f8e9628 */
[----:B------:R-:W-:-:S05]  /*136f0*/  IMAD.WIDE.U32 R32, R2, -0x2daee0ad, RZ ;  /* 0xd2511f5302207825 */ /* 0x000fca00078e00ff */
[----:B------:R-:W-:Y:S01]  /*13700*/  LOP3.LUT R2, R33, UR7, R6, 0x96, !PT ;  /* 0x0000000721027c12 */ /* 0x000fe2000f8e9606 */
[----:B------:R-:W-:-:S04]  /*13710*/  IMAD.WIDE.U32 R36, R0, -0x326172a9, RZ ;  /* 0xcd9e8d5700247825 */ /* 0x000fc800078e00ff */
[----:B------:R-:W-:Y:S01]  /*13720*/  IMAD.WIDE.U32 R12, R12, -0x326172a9, RZ ;  /* 0xcd9e8d570c0c7825 */ /* 0x000fe200078e00ff */
[----:B------:R-:W-:-:S03]  /*13730*/  LOP3.LUT R4, R37, UR14, R4, 0x96, !PT ;  /* 0x0000000e25047c12 */ /* 0x000fc6000f8e9604 */
[----:B------:R-:W-:Y:S01]  /*13740*/  IMAD.WIDE.U32 R2, R2, -0x326172a9, RZ ;  /* 0xcd9e8d5702027825 */ /* 0x000fe200078e00ff */
[----:B------:R-:W-:Y:S02]  /*13750*/  LOP3.LUT R6, R13, UR12, R36, 0x96, !PT ;  /* 0x0000000c0d067c12 */ /* 0x000fe4000f8e9624 */
[----:B------:R-:W-:Y:S02]  /*13760*/  LOP3.LUT R11, R7, UR9, R10, 0x96, !PT ;  /* 0x00000009070b7c12 */ /* 0x000fe4000f8e960a */
[----:B------:R-:W-:Y:S01]  /*13770*/  LOP3.LUT R0, R2, 0xffff, RZ, 0xc0, !PT ;  /* 0x0000ffff02007812 */ /* 0x000fe200078ec0ff */
[----:B------:R-:W-:-:S03]  /*13780*/  IMAD.WIDE.U32 R4, R4, -0x2daee0ad, RZ ;  /* 0xd2511f5304047825 */ /* 0x000fc600078e00ff */
[----:B------:R-:W-:Y:S01]  /*13790*/  SHF.R.U32.HI R10, RZ, 0x8, R0 ;  /* 0x00000008ff0a7819 */ /* 0x000fe20000011600 */
[----:B------:R-:W-:Y:S01]  /*137a0*/  IMAD.WIDE.U32 R6, R6, -0x2daee0ad, RZ ;  /* 0xd2511f5306067825 */ /* 0x000fe200078e00ff */
[----:B------:R-:W-:-:S03]  /*137b0*/  SHF.R.U32.HI R0, RZ, 0x10, R2 ;  /* 0x00000010ff007819 */ /* 0x000fc60000011602 */
[----:B------:R-:W-:Y:S01]  /*137c0*/  IMAD.WIDE.U32 R24, R11, -0x326172a9, RZ ;  /* 0xcd9e8d570b187825 */ /* 0x000fe200078e00ff */
[----:B------:R-:W-:Y:S02]  /*137d0*/  LOP3.LUT R13, R7, UR9, R4, 0x96, !PT ;  /* 0x00000009070d7c12 */ /* 0x000fe4000f8e9604 */
[----:B------:R-:W-:Y:S02]  /*137e0*/  LOP3.LUT R4, R0, 0xff, RZ, 0xc0, !PT ;  /* 0x000000ff00047812 */ /* 0x000fe400078ec0ff */
[----:B------:R-:W-:Y:S02]  /*137f0*/  LOP3.LUT R9, R2, 0xff, RZ, 0xc0, !PT ;  /* 0x000000ff02097812 */ /* 0x000fe400078ec0ff */
[----:B------:R-:W-:Y:S02]  /*13800*/  SHF.R.U32.HI R0, RZ, 0x18, R2 ;  /* 0x00000018ff007819 */ /* 0x000fe40000011602 */
[----:B------:R-:W-:Y:S02]  /*13810*/  LOP3.LUT R2, R3, UR17, R24, 0x96, !PT ;  /* 0x0000001103027c12 */ /* 0x000fe4000f8e9618 */
[----:B------:R-:W-:-:S02]  /*13820*/  FMNMX.FTZ R3, R246, R176, !PT ;  /* 0x000000b0f6037209 */ /* 0x000fc40007810000 */
[----:B------:R-:W-:Y:S02]  /*13830*/  PRMT R11, R4, 0x5410, R0 ;  /* 0x00005410040b7816 */ /* 0x000fe40000000000 */
[----:B------:R-:W-:Y:S02]  /*13840*/  LOP3.LUT R0, R2, 0xffff, RZ, 0xc0, !PT ;  /* 0x0000ffff02007812 */ /* 0x000fe400078ec0ff */
[----:B------:R-:W-:Y:S02]  /*13850*/  FMNMX.FTZ R3, R58, R3, !PT ;  /* 0x000000033a037209 */ /* 0x000fe40007810000 */
[----:B------:R-:W-:Y:S02]  /*13860*/  LOP3.LUT R8, R5, UR11, R8, 0x96, !PT ;  /* 0x0000000b05087c12 */ /* 0x000fe4000f8e9608 */
[----:B------:R-:W-:Y:S02]  /*13870*/  SHF.R.U32.HI R4, RZ, 0x8, R0 ;  /* 0x00000008ff047819 */ /* 0x000fe40000011600 */
[----:B------:R-:W-:-:S02]  /*13880*/  LOP3.LUT R0, R2, 0xff, RZ, 0xc0, !PT ;  /* 0x000000ff02007812 */ /* 0x000fc400078ec0ff */
[----:B------:R-:W-:Y:S01]  /*13890*/  FMNMX.FTZ R3, R54, R3, !PT ;  /* 0x0000000336037209 */ /* 0x000fe20007810000 */
[----:B------:R-:W-:Y:S01]  /*138a0*/  IMAD.WIDE.U32 R22, R8, -0x326172a9, RZ ;  /* 0xcd9e8d5708167825 */ /* 0x000fe200078e00ff */
[----:B------:R-:W-:Y:S02]  /*138b0*/  PRMT R19, R0, 0x5410, R4 ;  /* 0x0000541000137816 */ /* 0x000fe40000000004 */
[----:B------:R-:W-:Y:S02]  /*138c0*/  FMNMX.FTZ R0, R52, R3, !PT ;  /* 0x0000000334007209 */ /* 0x000fe40007810000 */
[----:B------:R-:W-:Y:S02]  /*138d0*/  SHF.R.U32.HI R3, RZ, 0x10, R2 ;  /* 0x00000010ff037819 */ /* 0x000fe40000011602 */
[----:B------:R-:W-:Y:S02]  /*138e0*/  LOP3.LUT R12, R23, UR10, R12, 0x96, !PT ;  /* 0x0000000a170c7c12 */ /* 0x000fe4000f8e960c */
[----:B------:R-:W-:-:S02]  /*138f0*/  FMNMX.FTZ R4, R233, R0, !PT ;  /* 0x00000000e9047209 */ /* 0x000fc40007810000 */
[----:B------:R-:W-:Y:S02]  /*13900*/  SHF.R.U32.HI R2, RZ, 0x18, R2 ;  /* 0x00000018ff027819 */ /* 0x000fe40000011602 */
[----:B------:R-:W-:Y:S01]  /*13910*/  LOP3.LUT R0, R3, 0xff, RZ, 0xc0, !PT ;  /* 0x000000ff03007812 */ /* 0x000fe200078ec0ff */
[----:B------:R-:W-:Y:S01]  /*13920*/  IMAD.WIDE.U32 R26, R12, -0x2daee0ad, RZ ;  /* 0xd2511f530c1a7825 */ /* 0x000fe200078e00ff */
[----:B------:R-:W-:Y:S02]  /*13930*/  FMNMX.FTZ R3, R180, R4, !PT ;  /* 0x00000004b4037209 */ /* 0x000fe40007810000 */
[----:B------:R-:W-:Y:S02]  /*13940*/  PRMT R18, R0, 0x5410, R2 ;  /* 0x0000541000127816 */ /* 0x000fe40000000002 */
[----:B------:R-:W-:Y:S02]  /*13950*/  FMNMX.FTZ R0, R245, R178, !PT ;  /* 0x000000b2f5007209 */ /* 0x000fe40007810000 */
[----:B------:R-:W-:-:S02]  /*13960*/  FMNMX.FTZ R4, R173, R3, !PT ;  /* 0x00000003ad047209 */ /* 0x000fc40007810000 */
[----:B------:R-:W-:Y:S02]  /*13970*/  LOP3.LUT R6, R27, UR7, R6, 0x96, !PT ;  /* 0x000000071b067c12 */ /* 0x000fe4000f8e9606 */
[----:B------:R-:W-:Y:S02]  /*13980*/  FMNMX.FTZ R5, R177, R0, !PT ;  /* 0x00000000b1057209 */ /* 0x000fe40007810000 */
[----:B------:R-:W-:Y:S01]  /*13990*/  FMNMX.FTZ R4, R105, R4, !PT ;  /* 0x0000000469047209 */ /* 0x000fe20007810000 */
[----:B------:R-:W-:Y:S01]  /*139a0*/  IMAD.WIDE.U32 R2, R6, -0x326172a9, RZ ;  /* 0xcd9e8d5706027825 */ /* 0x000fe200078e00ff */
[----:B------:R-:W-:Y:S02]  /*139b0*/  FMNMX.FTZ R6, R57, R5, !PT ;  /* 0x0000000539067209 */ /* 0x000fe40007810000 */
[----:B------:R-:W-:Y:S02]  /*139c0*/  FMNMX.FTZ R5, R188, R4, !PT ;  /* 0x00000004bc057209 */ /* 0x000fe40007810000 */
[----:B------:R-:W-:-:S02]  /*139d0*/  LOP3.LUT R0, R2, 0xffff, RZ, 0xc0, !PT ;  /* 0x0000ffff02007812 */ /* 0x000fc400078ec0ff */
[----:B------:R-:W-:Y:S02]  /*139e0*/  FMNMX.FTZ R5, R185, R5, !PT ;  /* 0x00000005b9057209 */ /* 0x000fe40007810000 */
[----:B------:R-:W-:Y:S02]  /*139f0*/  SHF.R.U32.HI R4, RZ, 0x8, R0 ;  /* 0x00000008ff047819 */ /* 0x000fe40000011600 */
[----:B------:R-:W-:Y:S02]  /*13a00*/  FMNMX.FTZ R5, R183, R5, !PT ;  /* 0x00000005b7057209 */ /* 0x000fe40007810000 */
[----:B------:R-:W-:Y:S02]  /*13a10*/  LOP3.LUT R0, R2, 0xff, RZ, 0xc0, !PT ;  /* 0x000000ff02007812 */ /* 0x000fe400078ec0ff */
[----:B------:R-:W-:Y:S02]  /*13a20*/  FMNMX.FTZ R6, R53, R6, !PT ;  /* 0x0000000635067209 */ /* 0x000fe40007810000 */
[----:B------:R-:W-:-:S02]  /*13a30*/  FMNMX.FTZ R5, R46, R5, !PT ;  /* 0x000000052e057209 */ /* 0x000fc40007810000 */
[----:B------:R-:W-:Y:S02]  /*13a40*/  PRMT R15, R0, 0x5410, R4 ;  /* 0x00005410000f7816 */ /* 0x000fe40000000004 */
        /* <DEDUP_REMOVED lines=14> */
[----:B------:R-:W-:Y:S01]  /*13b30*/  FMNMX.FTZ R5, R197, R5, !PT ;  /* 0x00000005c5057209 */ /* 0x000fe20007810000 */
[----:B------:R-:W2:Y:S01]  /*13b40*/  SHFL.BFLY PT, R8, R0, 0x2, 0x1f ;  /* 0x0c401f0000087f89 */ /* 0x000ea200000e0000 */
        /* <DEDUP_REMOVED lines=18> */
[----:B--2---:R-:W-:Y:S02]  /*13c70*/  FMNMX.FTZ R0, R0, R8, !PT ;  /* 0x0000000800007209 */ /* 0x004fe40007810000 */
[----:B------:R-:W-:-:S02]  /*13c80*/  FMNMX.FTZ R6, R247, R6, !PT ;  /* 0x00000006f7067209 */ /* 0x000fc40007810000 */
[----:B------:R-:W-:Y:S01]  /*13c90*/  FMNMX.FTZ R4, R209, R5, !PT ;  /* 0x00000005d1047209 */ /* 0x000fe20007810000 */
[----:B------:R-:W2:Y:S01]  /*13ca0*/  SHFL.BFLY PT, R104, R0, 0x1, 0x1f ;  /* 0x0c201f0000687f89 */ /* 0x000ea200000e0000 */
[--C-:B------:R-:W-:Y:S02]  /*13cb0*/  SHF.R.U32.HI R5, RZ, 0x10, R2.reuse ;  /* 0x00000010ff057819 */ /* 0x100fe40000011602 */
[----:B------:R-:W-:Y:S01]  /*13cc0*/  FMNMX.FTZ R6, R242, R6, !PT ;  /* 0x00000006f2067209 */ /* 0x000fe20007810000 */
[----:B------:R-:W3:Y:S01]  /*13cd0*/  SHFL.BFLY PT, R8, R4, 0x2, 0x1f ;  /* 0x0c401f0004087f89 */ /* 0x000ee200000e0000 */
[----:B------:R-:W-:Y:S02]  /*13ce0*/  FMNMX.FTZ R7, R190, R7, !PT ;  /* 0x00000007be077209 */ /* 0x000fe40007810000 */
[----:B------:R-:W-:Y:S02]  /*13cf0*/  LOP3.LUT R5, R5, 0xff, RZ, 0xc0, !PT ;  /* 0x000000ff05057812 */ /* 0x000fe400078ec0ff */
[----:B------:R-:W-:-:S02]  /*13d00*/  SHF.R.U32.HI R2, RZ, 0x18, R2 ;  /* 0x00000018ff027819 */ /* 0x000fc40000011602 */
[----:B------:R-:W-:Y:S02]  /*13d10*/  FMNMX.FTZ R6, R199, R6, !PT ;  /* 0x00000006c7067209 */ /* 0x000fe40007810000 */
[----:B------:R-:W-:Y:S02]  /*13d20*/  FMNMX.FTZ R7, R187, R7, !PT ;  /* 0x00000007bb077209 */ /* 0x000fe40007810000 */
[----:B------:R-:W-:Y:S02]  /*13d30*/  PRMT R14, R5, 0x5410, R2 ;  /* 0x00005410050e7816 */ /* 0x000fe40000000002 */
[----:B------:R-:W-:Y:S01]  /*13d40*/  FMNMX.FTZ R2, R189, R6, !PT ;  /* 0x00000006bd027209 */ /* 0x000fe20007810000 */
[----:B------:R-:W-:Y:S01]  /*13d50*/  IMAD.WIDE.U32 R20, R13, -0x326172a9, RZ ;  /* 0xcd9e8d570d147825 */ /* 0x000fe200078e00ff */
[----:B------:R-:W-:Y:S02]  /*13d60*/  FMNMX.FTZ R6, R205, R7, !PT ;  /* 0x00000007cd067209 */ /* 0x000fe40007810000 */
[----:B------:R-:W-:-:S02]  /*13d70*/  FMNMX.FTZ R5, R206, R2, !PT ;  /* 0x00000002ce057209 */ /* 0x000fc40007810000 */
[----:B------:R-:W-:Y:S02]  /*13d80*/  FMNMX.FTZ R6, R202, R6, !PT ;  /* 0x00000006ca067209 */ /* 0x000fe40007810000 */
[----:B------:R-:W-:Y:S02]  /*13d90*/  LOP3.LUT R2, R3, UR17, R20, 0x96, !PT ;  /* 0x0000001103027c12 */ /* 0x000fe4000f8e9614 */
[----:B------:R-:W-:Y:S02]  /*13da0*/  FMNMX.FTZ R3, R204, R5, !PT ;  /* 0x00000005cc037209 */ /* 0x000fe40007810000 */
[----:B------:R-:W-:Y:S02]  /*13db0*/  FMNMX.FTZ R6, R198, R6, !PT ;  /* 0x00000006c6067209 */ /* 0x000fe40007810000 */
[----:B------:R-:W-:Y:S02]  /*13dc0*/  FMNMX.FTZ R5, R203, R3, !PT ;  /* 0x00000003cb057209 */ /* 0x000fe40007810000 */
[----:B------:R-:W-:-:S02]  /*13dd0*/  FMNMX.FTZ R3, R191, R6, !PT ;  /* 0x00000006bf037209 */ /* 0x000fc40007810000 */
[----:B--2---:R-:W-:Y:S02]  /*13de0*/  FMNMX.FTZ R104, R0, R104, !PT ;  /* 0x0000006800687209 */ /* 0x004fe40007810000 */
[----:B---3--:R-:W-:Y:S02]  /*13df0*/  FMNMX.FTZ R4, R4, R8, !PT ;  /* 0x0000000804047209 */ /* 0x008fe40007810000 */
[----:B------:R-:W-:Y:S01]  /*13e00*/  FMNMX.FTZ R0, R201, R5, !PT ;  /* 0x00000005c9007209 */ /* 0x000fe20007810000 */
[----:B------:R-:W2:Y:S01]  /*13e10*/  SHFL.BFLY PT, R8, R3, 0x2, 0x1f ;  /* 0x0c401f0003087f89 */ /* 0x000ea200000e0000 */
[----:B------:R-:W-:-:S03]  /*13e20*/  PRMT R10, R9, 0x5410, R10 ;  /* 0x00005410090a7816 */ /* 0x000fc6000000000a */
[----:B------:R-:W3:Y:S04]  /*13e30*/  SHFL.BFLY PT, R9, R0, 0x2, 0x1f ;  /* 0x0c401f0000097f89 */ /* 0x000ee800000e0000 */
[----:B------:R-:W4:Y:S01]  /*13e40*/  SHFL.BFLY PT, R103, R4, 0x1, 0x1f ;  /* 0x0c201f0004677f89 */ /* 0x000f2200000e0000 */
[----:B------:R-:W-:Y:S01]  /*13e50*/  FMUL.FTZ R30, R104, c[0x0][0x23c] ;  /* 0x00008f00681e7a20 */ /* 0x000fe20000410000 */
[----:B------:R-:W-:Y:S02]  /*13e60*/  LOP3.LUT R5, R2, 0xffff, RZ, 0xc0, !PT ;  /* 0x0000ffff02057812 */ /* 0x000fe400078ec0ff */
[----:B------:R-:W-:Y:S02]  /*13e70*/  FSETP.NEU.FTZ.AND P2, PT, R104, -INF , PT ;  /* 0xff8000006800780b */ /* 0x000fe40003f5d000 */
[----:B------:R-:W-:-:S02]  /*13e80*/  SHF.R.U32.HI R6, RZ, 0x8, R5 ;  /* 0x00000008ff067819 */ /* 0x000fc40000011605 */
[----:B--2---:R-:W-:Y:S02]  /*13e90*/  FMNMX.FTZ R3, R3, R8, !PT ;  /* 0x0000000803037209 */ /* 0x004fe40007810000 */
[----:B---3--:R-:W-:-:S03]  /*13ea0*/  FMNMX.FTZ R0, R0, R9, !PT ;  /* 0x0000000900007209 */ /* 0x008fc60007810000 */
[----:B------:R-:W2:Y:S01]  /*13eb0*/  SHFL.BFLY PT, R102, R3, 0x1, 0x1f ;  /* 0x0c201f0003667f89 */ /* 0x000ea200000e0000 */
[----:B------:R-:W-:-:S03]  /*13ec0*/  FSEL R30, R30, RZ, P2 ;  /* 0x000000ff1e1e7208 */ /* 0x000fc60001000000 */
[----:B------:R-:W3:Y:S01]  /*13ed0*/  SHFL.BFLY PT, R101, R0, 0x1, 0x1f ;  /* 0x0c201f0000657f89 */ /* 0x000ee200000e0000 */
[----:B------:R-:W-:Y:S02]  /*13ee0*/  LOP3.LUT R5, R2, 0xff, RZ, 0xc0, !PT ;  /* 0x000000ff02057812 */ /* 0x000fe400078ec0ff */
[----:B----4-:R-:W-:Y:S02]  /*13ef0*/  FMNMX.FTZ R103, R4, R103, !PT ;  /* 0x0000006704677209 */ /* 0x010fe40007810000 */
[----:B------:R-:W-:Y:S01]  /*13f00*/  PRMT R13, R5, 0x5410, R6 ;  /* 0x00005410050d7816 */ /* 0x000fe20000000006 */
[--C-:B------:R-:W-:Y:S02]  /*13f10*/  FFMA.FTZ R5, R58, c[0x0][0x23c], -R30.reuse ;  /* 0x00008f003a057a23 */ /* 0x100fe4000001081e */
[----:B------:R-:W-:Y:S02]  /*13f20*/  FFMA.FTZ R4, R54, c[0x0][0x23c], -R30 ;  /* 0x00008f0036047a23 */ /* 0x000fe4000001081e */
[----:B------:R4:W-:Y:S01]  /*13f30*/  MUFU.EX2 R65, R5 ;  /* 0x0000000500417308 */ /* 0x0009e20000000800 */
[C---:B------:R-:W-:Y:S01]  /*13f40*/  FMUL.FTZ R31, R103.reuse, c[0x0][0x23c] ;  /* 0x00008f00671f7a20 */ /* 0x040fe20000410000 */
[----:B------:R-:W-:-:S06]  /*13f50*/  FSETP.NEU.FTZ.AND P1, PT, R103, -INF , PT ;  /* 0xff8000006700780b */ /* 0x000fcc0003f3d000 */
[----:B------:R5:W1:Y:S01]  /*13f60*/  MUFU.EX2 R16, R4 ;  /* 0x0000000400107308 */ /* 0x000a620000000800 */
[----:B------:R-:W-:Y:S01]  /*13f70*/  FSEL R31, R31, RZ, P1 ;  /* 0x000000ff1f1f7208 */ /* 0x000fe20000800000 */
[----:B----4-:R-:W-:-:S06]  /*13f80*/  FFMA.FTZ R5, R52, c[0x0][0x23c], -R30 ;  /* 0x00008f0034057a23 */ /* 0x010fcc000001081e */
[----:B------:R4:W-:Y:S01]  /*13f90*/  MUFU.EX2 R61, R5 ;  /* 0x00000005003d7308 */ /* 0x0009e20000000800 */
[--C-:B-----5:R-:W-:Y:S02]  /*13fa0*/  SHF.R.U32.HI R4, RZ, 0x10, R2.reuse ;  /* 0x00000010ff047819 */ /* 0x120fe40000011602 */
[----:B--2---:R-:W-:Y:S02]  /*13fb0*/  FMNMX.FTZ R102, R3, R102, !PT ;  /* 0x0000006603667209 */ /* 0x004fe40007810000 */
[----:B---3--:R-:W-:Y:S02]  /*13fc0*/  FMNMX.FTZ R101, R0, R101, !PT ;  /* 0x0000006500657209 */ /* 0x008fe40007810000 */
[----:B----4-:R-:W-:Y:S02]  /*13fd0*/  SHF.R.U32.HI R5, RZ, 0x18, R2 ;  /* 0x00000018ff057819 */ /* 0x010fe40000011602 */
[----:B------:R-:W-:Y:S01]  /*13fe0*/  LOP3.LUT R2, R4, 0xff, RZ, 0xc0, !PT ;  /* 0x000000ff04027812 */ /* 0x000fe200078ec0ff */
[----:B------:R-:W-:-:S03]  /*13ff0*/  FFMA.FTZ R4, R178, c[0x0][0x23c], -R31 ;  /* 0x00008f00b2047a23 */ /* 0x000fc6000001081f */
[----:B------:R-:W-:Y:S01]  /*14000*/  PRMT R5, R2, 0x5410, R5 ;  /* 0x0000541002057816 */ /* 0x000fe20000000005 */
[--C-:B------:R-:W-:Y:S02]  /*14010*/  FFMA.FTZ R2, R177, c[0x0][0x23c], -R31.reuse ;  /* 0x00008f00b1027a23 */ /* 0x100fe4000001081f */
[----:B------:R-:W-:Y:S01]  /*14020*/  IMAD.MOV.U32 R177, RZ, RZ, R28 ;  /* 0x000000ffffb17224 */ /* 0x000fe200078e001c */
[----:B------:R-:W2:Y:S01]  /*14030*/  MUFU.EX2 R48, R4 ;  /* 0x0000000400307308 */ /* 0x000ea20000000800 */
[----:B------:R-:W-:Y:S01]  /*14040*/  FFMA.FTZ R0, R57, c[0x0][0x23c], -R31 ;  /* 0x00008f0039007a23 */ /* 0x000fe2000001081f */
[C---:B------:R-:W-:Y:S01]  /*14050*/  FSETP.NEU.FTZ.AND P0, PT, R102.reuse, -INF , PT ;  /* 0xff8000006600780b */ /* 0x040fe20003f1d000 */
[----:B------:R-:W-:-:S05]  /*14060*/  FMUL.FTZ R28, R102, c[0x0][0x23c] ;  /* 0x00008f00661c7a20 */ /* 0x000fca0000410000 */
[----:B------:R3:W-:Y:S01]  /*14070*/  MUFU.EX2 R66, R2 ;  /* 0x0000000200427308 */ /* 0x0007e20000000800 */
[----:B------:R-:W-:-:S07]  /*14080*/  FSEL R28, R28, RZ, P0 ;  /* 0x000000ff1c1c7208 */ /* 0x000fce0000000000 */
[----:B------:R4:W-:Y:S01]  /*14090*/  MUFU.EX2 R58, R0 ;  /* 0x00000000003a7308 */ /* 0x0009e20000000800 */
[----:B---3--:R-:W-:Y:S01]  /*140a0*/  FSEL R2, R104, RZ, P2 ;  /* 0x000000ff68027208 */ /* 0x008fe20001000000 */
[----:B----4-:R-:W-:-:S04]  /*140b0*/  FFMA.FTZ R0, R53, c[0x0][0x23c], -R31 ;  /* 0x00008f0035007a23 */ /* 0x010fc8000001081f */
[----:B------:R-:W-:Y:S01]  /*140c0*/  FADD.FTZ R12, R246, -R2 ;  /* 0x80000002f60c7221 */ /* 0x000fe20000010000 */
[----:B------:R-:W-:Y:S01]  /*140d0*/  FSEL R2, R102, RZ, P0 ;  /* 0x000000ff66027208 */ /* 0x000fe20000000000 */
[----:B------:R3:W4:Y:S01]  /*140e0*/  MUFU.EX2 R60, R0 ;  /* 0x00000000003c7308 */ /* 0x0007220000000800 */
[----:B------:R-:W-:Y:S01]  /*140f0*/  FFMA.FTZ R7, R176, c[0x0][0x23c], -R30 ;  /* 0x00008f00b0077a23 */ /* 0x000fe2000001081e */
[C---:B------:R-:W-:Y:S01]  /*14100*/  FSETP.NEU.FTZ.AND P0, PT, R101.reuse, -INF , PT ;  /* 0xff8000006500780b */ /* 0x040fe20003f1d000 */
[----:B------:R-:W-:Y:S01]  /*14110*/  FMUL.FTZ R29, R101, c[0x0][0x23c] ;  /* 0x00008f00651d7a20 */ /* 0x000fe20000410000 */
[----:B------:R-:W-:Y:S02]  /*14120*/  FSEL R3, R103, RZ, P1 ;  /* 0x000000ff67037208 */ /* 0x000fe40000800000 */
[----:B-1----:R-:W-:Y:S01]  /*14130*/  PRMT R100, R100, 0x7054, R100 ;  /* 0x0000705464647816 */ /* 0x002fe20000000064 */
[----:B---3--:R-:W-:Y:S01]  /*14140*/  FFMA.FTZ R0, R192, c[0x0][0x23c], -R28 ;  /* 0x00008f00c0007a23 */ /* 0x008fe2000001081c */
[----:B------:R-:W-:Y:S01]  /*14150*/  MOV R192, R16 ;  /* 0x0000001000c07202 */ /* 0x000fe20000000f00 */
[----:B------:R-:W-:-:S02]  /*14160*/  FADD.FTZ R16, R244, -R2 ;  /* 0x80000002f4107221 */ /* 0x000fc40000010000 */
[----:B------:R1:W-:Y:S01]  /*14170*/  MUFU.EX2 R239, R0 ;  /* 0x0000000000ef7308 */ /* 0x0003e20000000800 */
[----:B------:R-:W-:Y:S01]  /*14180*/  FFMA.FTZ R2, R59, c[0x0][0x23c], -R28 ;  /* 0x00008f003b027a23 */ /* 0x000fe2000001081c */
[----:B------:R-:W-:Y:S01]  /*14190*/  FSEL R29, R29, RZ, P0 ;  /* 0x000000ff1d1d7208 */ /* 0x000fe20000000000 */
[----:B------:R-:W-:-:S05]  /*141a0*/  IMAD.MOV.U32 R51, RZ, RZ, R17 ;  /* 0x000000ffff337224 */ /* 0x000fca00078e0011 */
[----:B------:R-:W3:Y:S01]  /*141b0*/  MUFU.EX2 R50, R7 ;  /* 0x0000000700327308 */ /* 0x000ee20000000800 */
[----:B-1----:R-:W-:Y:S02]  /*141c0*/  FFMA.FTZ R0, R179, c[0x0][0x23c], -R28 ;  /* 0x00008f00b3007a23 */ /* 0x002fe4000001081c */
[----:B--2---:R-:W-:Y:S02]  /*141d0*/  IMAD.MOV.U32 R179, RZ, RZ, R48 ;  /* 0x000000ffffb37224 */ /* 0x004fe400078e0030 */
[----:B------:R-:W-:-:S03]  /*141e0*/  IMAD.MOV.U32 R48, RZ, RZ, R47 ;  /* 0x000000ffff307224 */ /* 0x000fc600078e002f */
[----:B------:R1:W-:Y:S01]  /*141f0*/  MUFU.EX2 R63, R2 ;  /* 0x00000002003f7308 */ /* 0x0003e20000000800 */
[----:B------:R-:W-:Y:S01]  /*14200*/  FADD.FTZ R17, R245, -R3 ;  /* 0x80000003f5117221 */ /* 0x000fe20000010000 */
[----:B------:R-:W-:Y:S01]  /*14210*/  HSET2.LE.AND R10, R10, R100, PT ;  /* 0x000000640a0a7233 */ /* 0x000fe20003803000 */
[----:B------:R-:W-:-:S05]  /*14220*/  FMUL.FTZ R12, R12, c[0x0][0x23c] ;  /* 0x00008f000c0c7a20 */ /* 0x000fca0000410000 */
[----:B------:R2:W-:Y:S01]  /*14230*/  MUFU.EX2 R47, R0 ;  /* 0x00000000002f7308 */ /* 0x0005e20000000800 */
[----:B------:R-:W-:Y:S02]  /*14240*/  IMAD.MOV.U32 R64, RZ, RZ, R48 ;  /* 0x000000ffff407224 */ /* 0x000fe400078e0030 */
[----:B-1----:R-:W-:Y:S01]  /*14250*/  FFMA.FTZ R2, R55, c[0x0][0x23c], -R28 ;  /* 0x00008f0037027a23 */ /* 0x002fe2000001081c */
[----:B--2---:R-:W-:-:S04]  /*14260*/  FSEL R0, R101, RZ, P0 ;  /* 0x000000ff65007208 */ /* 0x004fc80000000000 */
[----:B------:R1:W2:Y:S01]  /*14270*/  MUFU.EX2 R244, R2 ;  /* 0x0000000200f47308 */ /* 0x0002a20000000800 */
[----:B------:R-:W-:Y:S01]  /*14280*/  FADD.FTZ R3, R231, -R0 ;  /* 0x80000000e7037221 */ /* 0x000fe20000010000 */
[----:B------:R-:W-:Y:S01]  /*14290*/  F2FP.BF16.PACK_AB R0, R61, R192 ;  /* 0x000000c03d00723e */ /* 0x000fe200000010ff */
[--C-:B------:R-:W-:Y:S02]  /*142a0*/  HSET2.LE.AND R6, R15, R100.reuse, PT ;  /* 0x000000640f067233 */ /* 0x100fe40003803000 */
[----:B------:R-:W-:-:S03]  /*142b0*/  HSET2.LE.AND R7, R14, R100, PT ;  /* 0x000000640e077233 */ /* 0x000fc60003803000 */
[----:B------:R5:W-:Y:S01]  /*142c0*/  MUFU.EX2 R48, R12 ;  /* 0x0000000c00307308 */ /* 0x000be20000000800 */
[--C-:B------:R-:W-:Y:S01]  /*142d0*/  HSET2.LE.AND R4, R13, R100.reuse, PT ;  /* 0x000000640d047233 */ /* 0x100fe20003803000 */
[----:B------:R-:W-:Y:S01]  /*142e0*/  LOP3.LUT R10, R10, R0, RZ, 0xc0, !PT ;  /* 0x000000000a0a7212 */ /* 0x000fe200078ec0ff */
[----:B------:R-:W-:Y:S01]  /*142f0*/  HSET2.LE.AND R11, R11, R100, PT ;  /* 0x000000640b0b7233 */ /* 0x000fe20003803000 */
[----:B-1----:R-:W-:Y:S01]  /*14300*/  FFMA.FTZ R2, R172, c[0x0][0x23c], -R29 ;  /* 0x00008f00ac027a23 */ /* 0x002fe2000001081d */
[----:B----4-:R-:W-:-:S03]  /*14310*/  F2FP.BF16.PACK_AB R0, R60, R58 ;  /* 0x0000003a3c00723e */ /* 0x010fc600000010ff */
[----:B------:R1:W-:Y:S01]  /*14320*/  MUFU.EX2 R62, R2 ;  /* 0x00000002003e7308 */ /* 0x0003e20000000800 */
[----:B-----5:R-:W4:Y:S01]  /*14330*/  LDSM.16.MT88.4 R12, [R212+0x9000] ;  /* 0x00900000d40c783b */ /* 0x020f220000004200 */
[----:B------:R-:W-:Y:S01]  /*14340*/  LOP3.LUT R11, R11, R0, RZ, 0xc0, !PT ;  /* 0x000000000b0b7212 */ /* 0x000fe200078ec0ff */
[----:B------:R-:W-:Y:S01]  /*14350*/  HSET2.LE.AND R8, R19, R100, PT ;  /* 0x0000006413087233 */ /* 0x000fe20003803000 */
[----:B---3--:R-:W-:Y:S01]  /*14360*/  F2FP.BF16.PACK_AB R0, R65, R50 ;  /* 0x000000324100723e */ /* 0x008fe200000010ff */
[----:B-1----:R-:W-:-:S04]  /*14370*/  FFMA.FTZ R2, R56, c[0x0][0x23c], -R29 ;  /* 0x00008f0038027a23 */ /* 0x002fc8000001081d */
[----:B------:R1:W3:Y:S01]  /*14380*/  MUFU.EX2 R67, R2 ;  /* 0x0000000200437308 */ /* 0x0002e20000000800 */
[----:B------:R-:W-:Y:S01]  /*14390*/  LOP3.LUT R8, R8, R0, RZ, 0xc0, !PT ;  /* 0x0000000008087212 */ /* 0x000fe200078ec0ff */
[----:B------:R-:W-:Y:S01]  /*143a0*/  HSET2.LE.AND R9, R18, R100, PT ;  /* 0x0000006412097233 */ /* 0x000fe20003803000 */
[----:B------:R-:W-:Y:S01]  /*143b0*/  F2FP.BF16.PACK_AB R0, R66, R179 ;  /* 0x000000b34200723e */ /* 0x000fe200000010ff */
[----:B------:R-:W-:Y:S02]  /*143c0*/  FMUL.FTZ R17, R17, c[0x0][0x23c] ;  /* 0x00008f0011117a20 */ /* 0x000fe40000410000 */
[----:B------:R-:W-:Y:S01]  /*143d0*/  FMUL.FTZ R16, R16, c[0x0][0x23c] ;  /* 0x00008f0010107a20 */ /* 0x000fe20000410000 */
[----:B------:R-:W-:Y:S01]  /*143e0*/  LOP3.LUT R9, R9, R0, RZ, 0xc0, !PT ;  /* 0x0000000009097212 */ /* 0x000fe200078ec0ff */
[----:B-1----:R-:W-:-:S04]  /*143f0*/  FFMA.FTZ R2, R194, c[0x0][0x23c], -R29 ;  /* 0x00008f00c2027a23 */ /* 0x002fc8000001081d */
[----:B------:R1:W-:Y:S01]  /*14400*/  MUFU.EX2 R178, R2 ;  /* 0x0000000200b27308 */ /* 0x0003e20000000800 */
[----:B------:R-:W-:Y:S01]  /*14410*/  FMUL.FTZ R3, R3, c[0x0][0x23c] ;  /* 0x00008f0003037a20 */ /* 0x000fe20000410000 */
[----:B--2---:R-:W-:Y:S01]  /*14420*/  F2FP.BF16.PACK_AB R0, R244, R63 ;  /* 0x0000003ff400723e */ /* 0x004fe200000010ff */
[----:B------:R-:W-:Y:S01]  /*14430*/  IMAD.MOV.U32 R194, RZ, RZ, R50 ;  /* 0x000000ffffc27224 */ /* 0x000fe200078e0032 */
[----:B------:R-:W-:Y:S02]  /*14440*/  MOV R172, R51 ;  /* 0x0000003300ac7202 */ /* 0x000fe40000000f00 */
[----:B------:R-:W-:Y:S02]  /*14450*/  LOP3.LUT R6, R6, R0, RZ, 0xc0, !PT ;  /* 0x0000000006067212 */ /* 0x000fe400078ec0ff */
[----:B------:R-:W-:Y:S01]  /*14460*/  MUFU.EX2 R50, R16 ;  /* 0x0000001000327308 */ /* 0x000fe20000000800 */
[----:B-1----:R-:W-:Y:S02]  /*14470*/  FFMA.FTZ R2, R193, c[0x0][0x23c], -R29 ;  /* 0x00008f00c1027a23 */ /* 0x002fe4000001081d */
[----:B------:R-:W-:-:S05]  /*14480*/  IMAD.MOV.U32 R193, RZ, RZ, R49 ;  /* 0x000000ffffc17224 */ /* 0x000fca00078e0031 */
[----:B------:R-:W1:Y:S01]  /*14490*/  MUFU.EX2 R176, R2 ;  /* 0x0000000200b07308 */ /* 0x000e620000000800 */
[----:B---3--:R-:W-:-:S07]  /*144a0*/  F2FP.BF16.PACK_AB R0, R67, R62 ;  /* 0x0000003e4300723e */ /* 0x008fce00000010ff */
[----:B------:R2:W3:Y:S01]  /*144b0*/  MUFU.EX2 R49, R17 ;  /* 0x0000001100317308 */ /* 0x0004e20000000800 */
[----:B------:R-:W-:-:S07]  /*144c0*/  LOP3.LUT R7, R7, R0, RZ, 0xc0, !PT ;  /* 0x0000000007077212 */ /* 0x000fce00078ec0ff */
[----:B------:R-:W5:Y:S01]  /*144d0*/  MUFU.EX2 R51, R3 ;  /* 0x0000000300337308 */ /* 0x000f620000000800 */
[----:B------:R-:W-:Y:S01]  /*144e0*/  F2FP.BF16.PACK_AB R0, R47, R239 ;  /* 0x000000ef2f00723e */ /* 0x000fe200000010ff */
[----:B------:R-:W-:-:S03]  /*144f0*/  HSET2.LE.AND R5, R5, R100, PT ;  /* 0x0000006405057233 */ /* 0x000fc60003803000 */
[----:B------:R-:W-:Y:S02]  /*14500*/  LOP3.LUT R4, R4, R0, RZ, 0xc0, !PT ;  /* 0x0000000004047212 */ /* 0x000fe400078ec0ff */
[----:B-1----:R-:W-:Y:S01]  /*14510*/  F2FP.BF16.PACK_AB R0, R176, R178 ;  /* 0x000000b2b000723e */ /* 0x002fe200000010ff */
[-C--:B------:R-:W-:Y:S01]  /*14520*/  FMUL.FTZ R112, R112, R48.reuse ;  /* 0x0000003070707220 */ /* 0x080fe20000410000 */
[----:B--2---:R-:W-:Y:S01]  /*14530*/  LDSM.16.MT88.4 R16, [R212+0xb000] ;  /* 0x00b00000d410783b */ /* 0x004fe20000004200 */
[----:B------:R-:W-:Y:S02]  /*14540*/  FMUL.FTZ R113, R113, R48 ;  /* 0x0000003071717220 */ /* 0x000fe40000410000 */
[-C--:B---3--:R-:W-:Y:S02]  /*14550*/  FMUL.FTZ R114, R114, R49.reuse ;  /* 0x0000003172727220 */ /* 0x088fe40000410000 */
[----:B------:R-:W-:Y:S01]  /*14560*/  FMUL.FTZ R115, R115, R49 ;  /* 0x0000003173737220 */ /* 0x000fe20000410000 */
[----:B------:R-:W-:Y:S01]  /*14570*/  LOP3.LUT R5, R5, R0, RZ, 0xc0, !PT ;  /* 0x0000000005057212 */ /* 0x000fe200078ec0ff */
[----:B------:R-:W-:-:S02]  /*14580*/  FMUL.FTZ R108, R108, R50 ;  /* 0x000000326c6c7220 */ /* 0x000fc40000410000 */
[-C--:B------:R-:W-:Y:S02]  /*14590*/  FMUL.FTZ R109, R109, R50.reuse ;  /* 0x000000326d6d7220 */ /* 0x080fe40000410000 */
[-C--:B-----5:R-:W-:Y:S02]  /*145a0*/  FMUL.FTZ R110, R110, R51.reuse ;  /* 0x000000336e6e7220 */ /* 0x0a0fe40000410000 */
        /* <DEDUP_REMOVED lines=9> */
[-C--:B----4-:R-:W-:Y:S07]  /*14640*/  HMMA.16816.F32.BF16 R52, R8, R12.reuse, R112 ;  /* 0x0000000c0834723c */ /* 0x090fee0000041870 */
[----:B------:R-:W-:Y:S01]  /*14650*/  MOV R115, R58 ;  /* 0x0000003a00737202 */ /* 0x000fe20000000f00 */
        /* <DEDUP_REMOVED lines=20> */
[----:B------:R-:W-:Y:S01]  /*147a0*/  MOV R116, R60 ;  /* 0x0000003c00747202 */ /* 0x000fe20000000f00 */
[----:B------:R-:W-:Y:S02]  /*147b0*/  IMAD.MOV.U32 R119, RZ, RZ, R63 ;  /* 0x000000ffff777224 */ /* 0x000fe400078e003f */
[----:B------:R-:W-:Y:S02]  /*147c0*/  IMAD.MOV.U32 R118, RZ, RZ, R62 ;  /* 0x000000ffff767224 */ /* 0x000fe400078e003e */
[----:B------:R-:W-:Y:S01]  /*147d0*/  IMAD.MOV.U32 R117, RZ, RZ, R61 ;  /* 0x000000ffff757224 */ /* 0x000fe200078e003d */
        /* <DEDUP_REMOVED lines=67> */
[----:B------:R-:W-:Y:S01]  /*14c10*/  LOP3.LUT R2, R25, UR8, R34, 0x96, !PT ;  /* 0x0000000819027c12 */ /* 0x000fe2000f8e9622 */
        /* <DEDUP_REMOVED lines=17> */
[----:B------:R-:W-:-:S04]  /*14d30*/  IMAD.WIDE.U32 R2, R2, -0x2daee0ad, RZ ;  /* 0xd2511f5302027825 */ /* 0x000fc800078e00ff */
[----:B------:R-:W-:-:S03]  /*14d40*/  FFMA.FTZ R0, R233, c[0x0][0x23c], -R30 ;  /* 0x00008f00e9007a23 */ /* 0x000fc6000001081e */
[----:B------:R-:W-:Y:S01]  /*14d50*/  HMMA.16816.F32.BF16 R76, R4, R18, R76 ;  /* 0x00000012044c723c */ /* 0x000fe2000004184c */
[----:B------:R-:W-:-:S07]  /*14d60*/  IMAD.MOV.U32 R148, RZ, RZ, R250 ;  /* 0x000000ffff947224 */ /* 0x000fce00078e00fa */
[C---:B-1----:R-:W-:Y:S01]  /*14d70*/  HMMA.16816.F32.BF16 R88, R4.reuse, R12, R88 ;  /* 0x0000000c0458723c */ /* 0x042fe20000041858 */
[----:B------:R1:W-:Y:S07]  /*14d80*/  MUFU.EX2 R250, R0 ;  /* 0x0000000000fa7308 */ /* 0x0003ee0000000800 */
[----:B------:R-:W-:Y:S07]  /*14d90*/  HMMA.16816.F32.BF16 R92, R4, R14, R92 ;  /* 0x0000000e045c723c */ /* 0x000fee000004185c */
[----:B------:R-:W-:Y:S01]  /*14da0*/  LOP3.LUT R5, R21, UR8, R22, 0x96, !PT ;  /* 0x0000000815057c12 */ /* 0x000fe2000f8e9616 */
[----:B------:R-:W-:Y:S01]  /*14db0*/  HMMA.16816.F32.BF16 R68, R8, R16, R68 ;  /* 0x000000100844723c */ /* 0x000fe20000041844 */
[----:B------:R-:W-:Y:S01]  /*14dc0*/  LOP3.LUT R4, R3, UR18, R32, 0x96, !PT ;  /* 0x0000001203047c12 */ /* 0x000fe2000f8e9620 */
[----:B-1----:R-:W-:Y:S01]  /*14dd0*/  FFMA.FTZ R0, R180, c[0x0][0x23c], -R30 ;  /* 0x00008f00b4007a23 */ /* 0x002fe2000001081e */
[----:B------:R-:W-:-:S02]  /*14de0*/  LOP3.LUT R7, R2, 0xffff, RZ, 0xc0, !PT ;  /* 0x0000ffff02077812 */ /* 0x000fc400078ec0ff */
[----:B------:R-:W-:-:S03]  /*14df0*/  MOV R149, R251 ;  /* 0x000000fb00957202 */ /* 0x000fc60000000f00 */
[C---:B------:R-:W-:Y:S01]  /*14e00*/  HMMA.16816.F32.BF16 R80, R8.reuse, R18, R80 ;  /* 0x000000120850723c */ /* 0x040fe20000041850 */
[----:B------:R1:W-:Y:S01]  /*14e10*/  MUFU.EX2 R113, R0 ;  /* 0x0000000000717308 */ /* 0x0003e20000000800 */
[----:B------:R-:W-:Y:S01]  /*14e20*/  IMAD.MOV.U32 R151, RZ, RZ, R239 ;  /* 0x000000ffff977224 */ /* 0x000fe200078e00ef */
[----:B------:R-:W-:Y:S05]  /*14e30*/  LDSM.16.MT88.4 R20, [R212+0xb400] ;  /* 0x00b40000d414783b */ /* 0x000fea0000004200 */
[C---:B------:R-:W-:Y:S01]  /*14e40*/  HMMA.16816.F32.BF16 R84, R8.reuse, R12, R84 ;  /* 0x0000000c0854723c */ /* 0x040fe20000041854 */
[----:B------:R-:W-:Y:S01]  /*14e50*/  IMAD.MOV.U32 R135, RZ, RZ, R244 ;  /* 0x000000ffff877224 */ /* 0x000fe200078e00f4 */
[----:B------:R-:W-:Y:S05]  /*14e60*/  LDSM.16.MT88.4 R32, [R214+0xb400] ;  /* 0x00b40000d620783b */ /* 0x000fea0000004200 */
[----:B------:R-:W-:Y:S01]  /*14e70*/  LOP3.LUT R13, R2, 0xff, RZ, 0xc0, !PT ;  /* 0x000000ff020d7812 */ /* 0x000fe200078ec0ff */
[----:B------:R-:W-:Y:S01]  /*14e80*/  HMMA.16816.F32.BF16 R96, R8, R14, R96 ;  /* 0x0000000e0860723c */ /* 0x000fe20000041860 */
[----:B------:R-:W-:-:S06]  /*14e90*/  SHF.R.U32.HI R12, RZ, 0x10, R2 ;  /* 0x00000010ff0c7819 */ /* 0x000fcc0000011602 */
[----:B------:R-:W-:Y:S01]  /*14ea0*/  SHF.R.U32.HI R11, RZ, 0x18, R2 ;  /* 0x00000018ff0b7819 */ /* 0x000fe20000011602 */
[----:B------:R-:W-:-:S05]  /*14eb0*/  IMAD.WIDE.U32 R2, R5, -0x2daee0ad, RZ ;  /* 0xd2511f5305027825 */ /* 0x000fca00078e00ff */
[C---:B------:R-:W-:Y:S02]  /*14ec0*/  LOP3.LUT R6, R2.reuse, 0xffff, RZ, 0xc0, !PT ;  /* 0x0000ffff02067812 */ /* 0x040fe400078ec0ff */
[----:B------:R-:W-:Y:S02]  /*14ed0*/  LOP3.LUT R10, R2, 0xff, RZ, 0xc0, !PT ;  /* 0x000000ff020a7812 */ /* 0x000fe400078ec0ff */
[--C-:B------:R-:W-:Y:S02]  /*14ee0*/  SHF.R.U32.HI R9, RZ, 0x10, R2.reuse ;  /* 0x00000010ff097819 */ /* 0x100fe40000011602 */
[----:B------:R-:W-:Y:S02]  /*14ef0*/  SHF.R.U32.HI R8, RZ, 0x18, R2 ;  /* 0x00000018ff087819 */ /* 0x000fe40000011602 */
[----:B-1----:R-:W-:Y:S02]  /*14f00*/  LOP3.LUT R0, R3, UR18, R26, 0x96, !PT ;  /* 0x0000001203007c12 */ /* 0x002fe4000f8e961a */
[----:B------:R-:W-:Y:S01]  /*14f10*/  LOP3.LUT R2, R12, 0xff, RZ, 0xc0, !PT ;  /* 0x000000ff0c027812 */ /* 0x000fe200078ec0ff */
[----:B------:R-:W-:Y:S01]  /*14f20*/  FFMA.FTZ R5, R173, c[0x0][0x23c], -R30 ;  /* 0x00008f00ad057a23 */ /* 0x000fe2000001081e */
[----:B------:R-:W-:Y:S01]  /*14f30*/  SHF.R.U32.HI R3, RZ, 0x8, R7 ;  /* 0x00000008ff037819 */ /* 0x000fe20000011607 */
[----:B------:R-:W-:Y:S01]  /*14f40*/  IMAD.MOV.U32 R18, RZ, RZ, R248 ;  /* 0x000000ffff127224 */ /* 0x000fe200078e00f8 */
[----:B------:R-:W-:Y:S01]  /*14f50*/  PRMT R11, R2, 0x5410, R11 ;  /* 0x00005410020b7816 */ /* 0x000fe2000000000b */
[----:B------:R-:W-:Y:S01]  /*14f60*/  FFMA.FTZ R2, R234, c[0x0][0x23c], -R31 ;  /* 0x00008f00ea027a23 */ /* 0x000fe2000001081f */
[----:B------:R-:W-:Y:S01]  /*14f70*/  PRMT R7, R13, 0x5410, R3 ;  /* 0x000054100d077816 */ /* 0x000fe20000000003 */
[----:B------:R-:W-:Y:S01]  /*14f80*/  IMAD.MOV.U32 R19, RZ, RZ, R249 ;  /* 0x000000ffff137224 */ /* 0x000fe200078e00f9 */
[----:B------:R-:W-:Y:S01]  /*14f90*/  SHF.R.U32.HI R3, RZ, 0x8, R6 ;  /* 0x00000008ff037819 */ /* 0x000fe20000011606 */
[----:B------:R1:W-:Y:S01]  /*14fa0*/  MUFU.EX2 R246, R2 ;  /* 0x0000000200f67308 */ /* 0x0003e20000000800 */
[----:B------:R-:W-:Y:S02]  /*14fb0*/  LDSM.16.MT88.4 R24, [R214+0x9400] ;  /* 0x00940000d618783b */ /* 0x000fe40000004200 */
[----:B------:R-:W-:Y:S01]  /*14fc0*/  PRMT R12, R10, 0x5410, R3 ;  /* 0x000054100a0c7816 */ /* 0x000fe20000000003 */
[----:B------:R-:W-:-:S04]  /*14fd0*/  FFMA.FTZ R3, R195, c[0x0][0x23c], -R31 ;  /* 0x00008f00c3037a23 */ /* 0x000fc8000001081f */
[----:B------:R2:W-:Y:S01]  /*14fe0*/  MUFU.EX2 R251, R5 ;  /* 0x0000000500fb7308 */ /* 0x0005e20000000800 */
[----:B-1----:R-:W-:-:S07]  /*14ff0*/  LOP3.LUT R2, R9, 0xff, RZ, 0xc0, !PT ;  /* 0x000000ff09027812 */ /* 0x002fce00078ec0ff */
[----:B------:R1:W-:Y:S01]  /*15000*/  MUFU.EX2 R248, R3 ;  /* 0x0000000300f87308 */ /* 0x0003e20000000800 */
[----:B------:R-:W-:Y:S02]  /*15010*/  PRMT R17, R2, 0x5410, R8 ;  /* 0x0000541002117816 */ /* 0x000fe40000000008 */
[C---:B------:R-:W-:Y:S01]  /*15020*/  LOP3.LUT R2, R4.reuse, 0xffff, RZ, 0xc0, !PT ;  /* 0x0000ffff04027812 */ /* 0x040fe200078ec0ff */
[----:B--2---:R-:W-:Y:S01]  /*15030*/  FFMA.FTZ R5, R105, c[0x0][0x23c], -R30 ;  /* 0x00008f0069057a23 */ /* 0x004fe2000001081e */
[----:B------:R-:W-:-:S03]  /*15040*/  LOP3.LUT R6, R4, 0xff, RZ, 0xc0, !PT ;  /* 0x000000ff04067812 */ /* 0x000fc600078ec0ff */
[----:B------:R2:W3:Y:S01]  /*15050*/  MUFU.EX2 R114, R5 ;  /* 0x0000000500727308 */ /* 0x0004e20000000800 */
[--C-:B-1----:R-:W-:Y:S02]  /*15060*/  SHF.R.U32.HI R3, RZ, 0x10, R4.reuse ;  /* 0x00000010ff037819 */ /* 0x102fe40000011604 */
[----:B--2---:R-:W-:Y:S02]  /*15070*/  SHF.R.U32.HI R5, RZ, 0x18, R4 ;  /* 0x00000018ff057819 */ /* 0x004fe40000011604 */
[----:B------:R-:W-:Y:S02]  /*15080*/  SHF.R.U32.HI R4, RZ, 0x8, R2 ;  /* 0x00000008ff047819 */ /* 0x000fe40000011602 */
[----:B------:R-:W-:Y:S01]  /*15090*/  LOP3.LUT R2, R3, 0xff, RZ, 0xc0, !PT ;  /* 0x000000ff03027812 */ /* 0x000fe200078ec0ff */
[----:B------:R-:W-:-:S03]  /*150a0*/  FFMA.FTZ R3, R175, c[0x0][0x23c], -R31 ;  /* 0x00008f00af037a23 */ /* 0x000fc6000001081f */
[----:B------:R-:W-:Y:S01]  /*150b0*/  PRMT R5, R2, 0x5410, R5 ;  /* 0x0000541002057816 */ /* 0x000fe20000000005 */
[----:B------:R1:W-:Y:S01]  /*150c0*/  MUFU.EX2 R245, R3 ;  /* 0x0000000300f57308 */ /* 0x0003e20000000800 */
[----:B------:R-:W-:Y:S02]  /*150d0*/  LOP3.LUT R2, R0, 0xffff, RZ, 0xc0, !PT ;  /* 0x0000ffff00027812 */ /* 0x000fe400078ec0ff */
[----:B------:R-:W-:Y:S01]  /*150e0*/  PRMT R6, R6, 0x5410, R4 ;  /* 0x0000541006067816 */ /* 0x000fe20000000004 */
[----:B------:R-:W-:Y:S02]  /*150f0*/  FFMA.FTZ R4, R240, c[0x0][0x23c], -R28 ;  /* 0x00008f00f0047a23 */ /* 0x000fe4000001081c */
[----:B-1----:R-:W-:-:S04]  /*15100*/  FFMA.FTZ R3, R106, c[0x0][0x23c], -R31 ;  /* 0x00008f006a037a23 */ /* 0x002fc8000001081f */
[----:B------:R1:W2:Y:S08]  /*15110*/  MUFU.EX2 R249, R3 ;  /* 0x0000000300f97308 */ /* 0x0002b00000000800 */
[----:B------:R4:W-:Y:S01]  /*15120*/  MUFU.EX2 R234, R4 ;  /* 0x0000000400ea7308 */ /* 0x0009e20000000800 */
[----:B-1----:R-:W-:Y:S02]  /*15130*/  SHF.R.U32.HI R3, RZ, 0x8, R2 ;  /* 0x00000008ff037819 */ /* 0x002fe40000011602 */
[----:B------:R-:W-:-:S04]  /*15140*/  LOP3.LUT R2, R0, 0xff, RZ, 0xc0, !PT ;  /* 0x000000ff00027812 */ /* 0x000fc800078ec0ff */
[----:B----4-:R-:W-:Y:S01]  /*15150*/  PRMT R4, R2, 0x5410, R3 ;  /* 0x0000541002047816 */ /* 0x010fe20000000003 */
[----:B------:R-:W-:Y:S01]  /*15160*/  FFMA.FTZ R2, R232, c[0x0][0x23c], -R28 ;  /* 0x00008f00e8027a23 */ /* 0x000fe2000001081c */
[----:B------:R-:W-:-:S03]  /*15170*/  SHF.R.U32.HI R3, RZ, 0x10, R0 ;  /* 0x00000010ff037819 */ /* 0x000fc60000011600 */
[----:B------:R1:W-:Y:S02]  /*15180*/  MUFU.EX2 R239, R2 ;  /* 0x0000000200ef7308 */ /* 0x0003e40000000800 */
[----:B-1----:R-:W-:Y:S02]  /*15190*/  SHF.R.U32.HI R2, RZ, 0x18, R0 ;  /* 0x00000018ff027819 */ /* 0x002fe40000011600 */
[----:B------:R-:W-:-:S04]  /*151a0*/  LOP3.LUT R0, R3, 0xff, RZ, 0xc0, !PT ;  /* 0x000000ff03007812 */ /* 0x000fc800078ec0ff */
[----:B------:R-:W-:Y:S01]  /*151b0*/  PRMT R16, R0, 0x5410, R2 ;  /* 0x0000541000107816 */ /* 0x000fe20000000002 */
[----:B------:R-:W-:Y:S01]  /*151c0*/  HSET2.LE.AND R0, R7, R100, PT ;  /* 0x0000006407007233 */ /* 0x000fe20003803000 */
[----:B---3--:R-:W-:-:S04]  /*151d0*/  F2FP.BF16.PACK_AB R2, R114, R251 ;  /* 0x000000fb7202723e */ /* 0x008fc800000010ff */
[----:B------:R-:W-:Y:S01]  /*151e0*/  LOP3.LUT R10, R0, R2, RZ, 0xc0, !PT ;  /* 0x00000002000a7212 */ /* 0x000fe200078ec0ff */
[----:B------:R-:W-:Y:S01]  /*151f0*/  HSET2.LE.AND R0, R11, R100, PT ;  /* 0x000000640b007233 */ /* 0x000fe20003803000 */
[----:B--2---:R-:W-:Y:S01]  /*15200*/  F2FP.BF16.PACK_AB R2, R249, R245 ;  /* 0x000000f5f902723e */ /* 0x004fe200000010ff */
[----:B------:R-:W-:-:S03]  /*15210*/  FFMA.FTZ R3, R181, c[0x0][0x23c], -R28 ;  /* 0x00008f00b5037a23 */ /* 0x000fc6000001081c */
[----:B------:R-:W-:Y:S01]  /*15220*/  LOP3.LUT R11, R0, R2, RZ, 0xc0, !PT ;  /* 0x00000002000b7212 */ /* 0x000fe200078ec0ff */
[----:B------:R-:W-:Y:S01]  /*15230*/  HSET2.LE.AND R0, R6, R100, PT ;  /* 0x0000006406007233 */ /* 0x000fe20003803000 */
[----:B------:R1:W-:Y:S01]  /*15240*/  MUFU.EX2 R244, R3 ;  /* 0x0000000300f47308 */ /* 0x0003e20000000800 */
[----:B------:R-:W-:-:S04]  /*15250*/  F2FP.BF16.PACK_AB R2, R113, R250 ;  /* 0x000000fa7102723e */ /* 0x000fc800000010ff */
[----:B------:R-:W-:Y:S01]  /*15260*/  LOP3.LUT R8, R0, R2, RZ, 0xc0, !PT ;  /* 0x0000000200087212 */ /* 0x000fe200078ec0ff */
[----:B------:R-:W-:Y:S01]  /*15270*/  HSET2.LE.AND R0, R5, R100, PT ;  /* 0x0000006405007233 */ /* 0x000fe20003803000 */
[----:B------:R-:W-:Y:S01]  /*15280*/  F2FP.BF16.PACK_AB R2, R248, R246 ;  /* 0x000000f6f802723e */ /* 0x000fe200000010ff */
[----:B-1----:R-:W-:-:S04]  /*15290*/  FFMA.FTZ R3, R107, c[0x0][0x23c], -R28 ;  /* 0x00008f006b037a23 */ /* 0x002fc8000001081c */
[----:B------:R1:W2:Y:S01]  /*152a0*/  MUFU.EX2 R240, R3 ;  /* 0x0000000300f07308 */ /* 0x0002a20000000800 */
[----:B------:R-:W-:Y:S01]  /*152b0*/  LOP3.LUT R9, R0, R2, RZ, 0xc0, !PT ;  /* 0x0000000200097212 */ /* 0x000fe200078ec0ff */
[--C-:B------:R-:W-:Y:S01]  /*152c0*/  FFMA.FTZ R2, R174, c[0x0][0x23c], -R29.reuse ;  /* 0x00008f00ae027a23 */ /* 0x100fe2000001081d */
[----:B------:R-:W-:Y:S02]  /*152d0*/  HSET2.LE.AND R0, R12, R100, PT ;  /* 0x000000640c007233 */ /* 0x000fe40003803000 */
[----:B------:R-:W3:Y:S01]  /*152e0*/  LDSM.16.MT88.4 R12, [R212+0x9400] ;  /* 0x00940000d40c783b */ /* 0x000ee20000004200 */
[----:B-1----:R-:W-:-:S04]  /*152f0*/  FFMA.FTZ R3, R241, c[0x0][0x23c], -R29 ;  /* 0x00008f00f1037a23 */ /* 0x002fc8000001081d */
[----:B------:R1:W-:Y:S08]  /*15300*/  MUFU.EX2 R231, R3 ;  /* 0x0000000300e77308 */ /* 0x0003f00000000800 */
[----:B------:R2:W-:Y:S01]  /*15310*/  MUFU.EX2 R232, R2 ;  /* 0x0000000200e87308 */ /* 0x0005e20000000800 */
[----:B-1----:R-:W-:-:S07]  /*15320*/  FFMA.FTZ R3, R182, c[0x0][0x23c], -R29 ;  /* 0x00008f00b6037a23 */ /* 0x002fce000001081d */
[----:B------:R1:W4:Y:S01]  /*15330*/  MUFU.EX2 R233, R3 ;  /* 0x0000000300e97308 */ /* 0x0003220000000800 */
[----:B--2---:R-:W-:-:S04]  /*15340*/  F2FP.BF16.PACK_AB R2, R240, R244 ;  /* 0x000000f4f002723e */ /* 0x004fc800000010ff */
[----:B------:R-:W-:Y:S01]  /*15350*/  LOP3.LUT R6, R0, R2, RZ, 0xc0, !PT ;  /* 0x0000000200067212 */ /* 0x000fe200078ec0ff */
[----:B------:R-:W-:Y:S01]  /*15360*/  HSET2.LE.AND R0, R17, R100, PT ;  /* 0x0000006411007233 */ /* 0x000fe20003803000 */
[----:B-1----:R-:W-:-:S04]  /*15370*/  FFMA.FTZ R3, R235, c[0x0][0x23c], -R29 ;  /* 0x00008f00eb037a23 */ /* 0x002fc8000001081d */
[----:B------:R-:W1:Y:S01]  /*15380*/  MUFU.EX2 R195, R3 ;  /* 0x0000000300c37308 */ /* 0x000e620000000800 */
        /* <DEDUP_REMOVED lines=8> */
[----:B------:R-:W-:Y:S01]  /*15410*/  IMAD.MOV.U32 R180, RZ, RZ, R18 ;  /* 0x000000ffffb47224 */ /* 0x000fe200078e0012 */
[----:B------:R-:W-:Y:S01]  /*15420*/  MOV R181, R19 ;  /* 0x0000001300b57202 */ /* 0x000fe20000000f00 */
[-C--:B---3--:R-:W-:Y:S01]  /*15430*/  HMMA.16816.F32.BF16 R52, R8, R12.reuse, R52 ;  /* 0x0000000c0834723c */ /* 0x088fe20000041834 */
[----:B------:R-:W1:Y:S07]  /*15440*/  LDSM.16.MT88.4 R16, [R212+0xa400] ;  /* 0x00a40000d410783b */ /* 0x000e6e0000004200 */
[C---:B------:R-:W-:Y:S08]  /*15450*/  HMMA.16816.F32.BF16 R108, R4.reuse, R12, R108 ;  /* 0x0000000c046c723c */ /* 0x040ff0000004186c */
[-C--:B------:R-:W-:Y:S08]  /*15460*/  HMMA.16816.F32.BF16 R120, R4, R14.reuse, R120 ;  /* 0x0000000e0478723c */ /* 0x080ff00000041878 */
[----:B------:R-:W-:Y:S01]  /*15470*/  HMMA.16816.F32.BF16 R56, R8, R14, R56 ;  /* 0x0000000e0838723c */ /* 0x000fe20000041838 */
[----:B------:R-:W2:Y:S01]  /*15480*/  LDSM.16.MT88.4 R12, [R214+0xa400] ;  /* 0x00a40000d60c783b */ /* 0x000ea20000004200 */
[----:B------:R-:W-:Y:S01]  /*15490*/  UIADD3 UR4, UR4, 0x1, URZ ;  /* 0x0000000104047890 */ /* 0x000fe2000fffe03f */
[----:B------:R-:W-:-:S05]  /*154a0*/  IMAD.U32 R0, RZ, RZ, UR33 ;  /* 0x00000021ff007e24 */ /* 0x000fca000f8e00ff */
[----:B------:R-:W-:-:S05]  /*154b0*/  LOP3.LUT R0, R45, UR4, R0, 0x96, !PT ;  /* 0x000000042d007c12 */ /* 0x000fca000f8e9600 */
[----:B------:R-:W-:Y:S01]  /*154c0*/  IMAD.WIDE.U32 R2, R0, -0x326172a9, RZ ;  /* 0xcd9e8d5700027825 */ /* 0x000fe200078e00ff */
[C---:B------:R-:W-:Y:S04]  /*154d0*/  HMMA.16816.F32.BF16 R124, R4.reuse, R24, R124 ;  /* 0x00000018047c723c */ /* 0x040fe8000004187c */
[C---:B------:R-:W-:Y:S01]  /*154e0*/  LOP3.LUT R0, R3.reuse, UR16, R180, 0x96, !PT ;  /* 0x0000001003007c12 */ /* 0x040fe2000f8e96b4 */
[----:B------:R-:W-:Y:S01]  /*154f0*/  IMAD.MOV.U32 R149, RZ, RZ, R133 ;  /* 0x000000ffff957224 */ /* 0x000fe200078e0085 */
[----:B------:R-:W-:Y:S02]  /*15500*/  LOP3.LUT R3, R3, UR16, R148, 0x96, !PT ;  /* 0x0000001003037c12 */ /* 0x000fe4000f8e9694 */
[----:B------:R-:W-:Y:S01]  /*15510*/  HMMA.16816.F32.BF16 R136, R4, R26, R136 ;  /* 0x0000001a0488723c */ /* 0x000fe20000041888 */
[----:B------:R-:W-:-:S02]  /*15520*/  IMAD.MOV.U32 R133, RZ, RZ, R116 ;  /* 0x000000ffff857224 */ /* 0x000fc400078e0074 */
[----:B------:R-:W-:-:S05]  /*15530*/  IMAD.MOV.U32 R116, RZ, RZ, R119 ;  /* 0x000000ffff747224 */ /* 0x000fca00078e0077 */
[----:B-1----:R-:W-:Y:S01]  /*15540*/  HMMA.16816.F32.BF16 R140, R4, R16, R140 ;  /* 0x00000010048c723c */ /* 0x002fe2000004188c */
[----:B------:R-:W-:-:S07]  /*15550*/  MOV R119, R194 ;  /* 0x000000c200777202 */ /* 0x000fce0000000f00 */
[C---:B------:R-:W-:Y:S08]  /*15560*/  HMMA.16816.F32.BF16 R152, R4.reuse, R18, R152 ;  /* 0x000000120498723c */ /* 0x040ff00000041898 */
[C---:B--2---:R-:W-:Y:S08]  /*15570*/  HMMA.16816.F32.BF16 R156, R4.reuse, R12, R156 ;  /* 0x0000000c049c723c */ /* 0x044ff0000004189c */
[C---:B------:R-:W-:Y:S08]  /*15580*/  HMMA.16816.F32.BF16 R168, R4.reuse, R14, R168 ;  /* 0x0000000e04a8723c */ /* 0x040ff000000418a8 */
[C---:B------:R-:W-:Y:S08]  /*15590*/  HMMA.16816.F32.BF16 R72, R4.reuse, R20, R72 ;  /* 0x000000140448723c */ /* 0x040ff00000041848 */
[C---:B------:R-:W-:Y:S08]  /*155a0*/  HMMA.16816.F32.BF16 R76, R4.reuse, R22, R76 ;  /* 0x00000016044c723c */ /* 0x040ff0000004184c */
[C---:B------:R-:W-:Y:S08]  /*155b0*/  HMMA.16816.F32.BF16 R88, R4.reuse, R32, R88 ;  /* 0x000000200458723c */ /* 0x040ff00000041858 */
[----:B------:R-:W-:Y:S07]  /*155c0*/  HMMA.16816.F32.BF16 R92, R4, R34, R92 ;  /* 0x00000022045c723c */ /* 0x000fee000004185c */
[--C-:B------:R-:W-:Y:S01]  /*155d0*/  LOP3.LUT R6, R39, UR14, R2.reuse, 0x96, !PT ;  /* 0x0000000e27067c12 */ /* 0x100fe2000f8e9602 */
[----:B------:R-:W-:Y:S01]  /*155e0*/  IMAD.WIDE.U32 R4, R0, -0x2daee0ad, RZ ;  /* 0xd2511f5300047825 */ /* 0x000fe200078e00ff */
[----:B------:R-:W-:Y:S01]  /*155f0*/  LOP3.LUT R7, R37, UR14, R2, 0x96, !PT ;  /* 0x0000000e25077c12 */ /* 0x000fe2000f8e9602 */
[----:B------:R-:W-:Y:S02]  /*15600*/  HMMA.16816.F32.BF16 R160, R8, R12, R160 ;  /* 0x0000000c08a0723c */ /* 0x000fe400000418a0 */
[----:B------:R-:W-:-:S02]  /*15610*/  FFMA.FTZ R0, R188, c[0x0][0x23c], -R30 ;  /* 0x00008f00bc007a23 */ /* 0x000fc4000001081e */
[----:B------:R-:W-:Y:S02]  /*15620*/  IMAD.WIDE.U32 R2, R3, -0x2daee0ad, RZ ;  /* 0xd2511f5303027825 */ /* 0x000fe400078e00ff */
[----:B------:R1:W-:Y:S02]  /*15630*/  MUFU.EX2 R194, R0 ;  /* 0x0000000000c27308 */ /* 0x0003e40000000800 */
[----:B------:R-:W-:Y:S01]  /*15640*/  IMAD.WIDE.U32 R12, R6, -0x2daee0ad, RZ ;  /* 0xd2511f53060c7825 */ /* 0x000fe200078e00ff */
[----:B------:R-:W-:Y:S01]  /*15650*/  HMMA.16816.F32.BF16 R164, R8, R14, R164 ;  /* 0x0000000e08a4723c */ /* 0x000fe200000418a4 */
[----:B------:R-:W-:Y:S02]  /*15660*/  LOP3.LUT R5, R5, UR13, R42, 0x96, !PT ;  /* 0x0000000d05057c12 */ /* 0x000fe4000f8e962a */
[----:B------:R-:W-:Y:S02]  /*15670*/  IMAD.MOV.U32 R150, RZ, RZ, R132 ;  /* 0x000000ffff967224 */ /* 0x000fe400078e0084 */
[----:B------:R-:W-:Y:S01]  /*15680*/  IMAD.WIDE.U32 R6, R7, -0x2daee0ad, RZ ;  /* 0xd2511f5307067825 */ /* 0x000fe200078e00ff */
[----:B------:R-:W-:-:S03]  /*15690*/  LOP3.LUT R3, R3, UR13, R40, 0x96, !PT ;  /* 0x0000000d03037c12 */ /* 0x000fc6000f8e9628 */
[----:B------:R-:W-:Y:S01]  /*156a0*/  IMAD.MOV.U32 R132, RZ, RZ, R135 ;  /* 0x000000ffff847224 */ /* 0x000fe200078e0087 */
[----:B------:R-:W-:Y:S01]  /*156b0*/  MOV R135, R118 ;  /* 0x0000007600877202 */ /* 0x000fe20000000f00 */
[----:B-1----:R-:W-:Y:S01]  /*156c0*/  FFMA.FTZ R0, R185, c[0x0][0x23c], -R30 ;  /* 0x00008f00b9007a23 */ /* 0x002fe2000001081e */
[----:B------:R-:W-:Y:S01]  /*156d0*/  LOP3.LUT R14, R13, UR11, R4, 0x96, !PT ;  /* 0x0000000b0d0e7c12 */ /* 0x000fe2000f8e9604 */
[----:B------:R-:W-:Y:S02]  /*156e0*/  IMAD.MOV.U32 R118, RZ, RZ, R193 ;  /* 0x000000ffff767224 */ /* 0x000fe400078e00c1 */
[----:B------:R1:W-:Y:S01]  /*156f0*/  MUFU.EX2 R193, R0 ;  /* 0x0000000000c17308 */ /* 0x0003e20000000800 */
[----:B------:R-:W-:-:S04]  /*15700*/  IMAD.WIDE.U32 R4, R5, -0x326172a9, RZ ;  /* 0xcd9e8d5705047825 */ /* 0x000fc800078e00ff */
[----:B------:R-:W-:Y:S02]  /*15710*/  FFMA.FTZ R13, R183, c[0x0][0x23c], -R30 ;  /* 0x00008f00b70d7a23 */ /* 0x000fe4000001081e */
[----:B------:R-:W-:Y:S01]  /*15720*/  IMAD.WIDE.U32 R44, R14, -0x326172a9, RZ ;  /* 0xcd9e8d570e2c7825 */ /* 0x000fe200078e00ff */
[----:B------:R-:W-:Y:S02]  /*15730*/  LOP3.LUT R5, R5, UR12, R38, 0x96, !PT ;  /* 0x0000000c05057c12 */ /* 0x000fe4000f8e9626 */
[----:B-1----:R-:W-:Y:S01]  /*15740*/  LOP3.LUT R0, R7, UR11, R2, 0x96, !PT ;  /* 0x0000000b07007c12 */ /* 0x002fe2000f8e9602 */
[----:B------:R-:W-:-:S04]  /*15750*/  IMAD.WIDE.U32 R2, R3, -0x326172a9, RZ ;  /* 0xcd9e8d5703027825 */ /* 0x000fc800078e00ff */
[----:B------:R-:W-:Y:S01]  /*15760*/  IMAD.WIDE.U32 R42, R0, -0x326172a9, RZ ;  /* 0xcd9e8d57002a7825 */ /* 0x000fe200078e00ff */
[----:B------:R-:W-:-:S03]  /*15770*/  LOP3.LUT R14, R3, UR12, R36, 0x96, !PT ;  /* 0x0000000c030e7c12 */ /* 0x000fc6000f8e9624 */
[----:B------:R-:W-:Y:S02]  /*15780*/  IMAD.MOV.U32 R105, RZ, RZ, R192 ;  /* 0x000000ffff697224 */ /* 0x000fe400078e00c0 */
[----:B------:R1:W-:Y:S01]  /*15790*/  MUFU.EX2 R192, R13 ;  /* 0x0000000d00c07308 */ /* 0x0003e20000000800 */
[----:B------:R-:W-:Y:S01]  /*157a0*/  FFMA.FTZ R3, R197, c[0x0][0x23c], -R31 ;  /* 0x00008f00c5037a23 */ /* 0x000fe2000001081f */
[----:B------:R-:W-:Y:S01]  /*157b0*/  LOP3.LUT R0, R43, UR10, R2, 0x96, !PT ;  /* 0x0000000a2b007c12 */ /* 0x000fe2000f8e9602 */
[----:B------:R-:W-:Y:S02]  /*157c0*/  IMAD.MOV.U32 R107, RZ, RZ, R47 ;  /* 0x000000ffff6b7224 */ /* 0x000fe400078e002f */
[----:B------:R-:W-:Y:S02]  /*157d0*/  FFMA.FTZ R7, R46, c[0x0][0x23c], -R30 ;  /* 0x00008f002e077a23 */ /* 0x000fe4000001081e */
[----:B------:R-:W-:Y:S01]  /*157e0*/  IMAD.WIDE.U32 R40, R0, -0x2daee0ad, RZ ;  /* 0xd2511f5300287825 */ /* 0x000fe200078e00ff */
[----:B------:R2:W-:Y:S01]  /*157f0*/  MUFU.EX2 R185, R3 ;  /* 0x0000000300b97308 */ /* 0x0005e20000000800 */
[----:B-1----:R-:W-:-:S02]  /*15800*/  LOP3.LUT R13, R45, UR10, R4, 0x96, !PT ;  /* 0x0000000a2d0d7c12 */ /* 0x002fc4000f8e9604 */
[----:B------:R-:W-:-:S05]  /*15810*/  IMAD.WIDE.U32 R4, R5, -0x2daee0ad, RZ ;  /* 0xd2511f5305047825 */ /* 0x000fca00078e00ff */
[----:B------:R1:W3:Y:S01]  /*15820*/  MUFU.EX2 R188, R7 ;  /* 0x0000000700bc7308 */ /* 0x0002e20000000800 */
[----:B------:R-:W-:-:S04]  /*15830*/  IMAD.WIDE.U32 R46, R13, -0x2daee0ad, RZ ;  /* 0xd2511f530d2e7825 */ /* 0x000fc800078e00ff */
[----:B--2---:R-:W-:Y:S01]  /*15840*/  IMAD.WIDE.U32 R2, R14, -0x2daee0ad, RZ ;  /* 0xd2511f530e027825 */ /* 0x004fe200078e00ff */
[----:B------:R-:W-:-:S04]  /*15850*/  LOP3.LUT R0, R47, UR7, R4, 0x96, !PT ;  /* 0x000000072f007c12 */ /* 0x000fc8000f8e9604 */
[----:B------:R-:W-:Y:S02]  /*15860*/  LOP3.LUT R2, R41, UR7, R2, 0x96, !PT ;  /* 0x0000000729027c12 */ /* 0x000fe4000f8e9602 */
[----:B-1----:R-:W-:Y:S01]  /*15870*/  LOP3.LUT R7, R5, UR9, R12, 0x96, !PT ;  /* 0x0000000905077c12 */ /* 0x002fe2000f8e960c */
[----:B------:R-:W-:Y:S01]  /*15880*/  FFMA.FTZ R5, R196, c[0x0][0x23c], -R31 ;  /* 0x00008f00c4057a23 */ /* 0x000fe2000001081f */
[----:B------:R-:W-:-:S03]  /*15890*/  LOP3.LUT R12, R3, UR9, R6, 0x96, !PT ;  /* 0x00000009030c7c12 */ /* 0x000fc6000f8e9606 */
[----:B------:R1:W-:Y:S01]  /*158a0*/  MUFU.EX2 R183, R5 ;  /* 0x0000000500b77308 */ /* 0x0003e20000000800 */
[----:B------:R-:W-:Y:S01]  /*158b0*/  IMAD.WIDE.U32 R2, R2, -0x326172a9, RZ ;  /* 0xcd9e8d5702027825 */ /* 0x000fe200078e00ff */
[----:B------:R-:W-:Y:S03]  /*158c0*/  HMMA.16816.F32.BF16 R128, R8, R24, R128 ;  /* 0x000000180880723c */ /* 0x000fe60000041880 */
[----:B------:R-:W-:-:S05]  /*158d0*/  IMAD.WIDE.U32 R38, R7, -0x326172a9, RZ ;  /* 0xcd9e8d5707267825 */ /* 0x000fca00078e00ff */
[C---:B------:R-:W-:Y:S08]  /*158e0*/  HMMA.16816.F32.BF16 R60, R8.reuse, R26, R60 ;  /* 0x0000001a083c723c */ /* 0x040ff0000004183c */
[----:B------:R-:W-:Y:S01]  /*158f0*/  HMMA.16816.F32.BF16 R144, R8, R16, R144 ;  /* 0x000000100890723c */ /* 0x000fe20000041890 */
[----:B-1----:R-:W-:-:S07]  /*15900*/  IMAD.WIDE.U32 R4, R0, -0x326172a9, RZ ;  /* 0xcd9e8d5700047825 */ /* 0x002fce00078e00ff */
[----:B------:R-:W-:Y:S01]  /*15910*/  HMMA.16816.F32.BF16 R64, R8, R18, R64 ;  /* 0x000000120840723c */ /* 0x000fe20000041840 */
[----:B------:R-:W-:Y:S01]  /*15920*/  FFMA.FTZ R0, R186, c[0x0][0x23c], -R31 ;  /* 0x00008f00ba007a23 */ /* 0x000fe2000001081f */
[----:B------:R-:W-:-:S06]  /*15930*/  LOP3.LUT R7, R4, 0xffff, RZ, 0xc0, !PT ;  /* 0x0000ffff04077812 */ /* 0x000fcc00078ec0ff */
[C---:B------:R-:W-:Y:S01]  /*15940*/  HMMA.16816.F32.BF16 R68, R8.reuse, R20, R68 ;  /* 0x000000140844723c */ /* 0x040fe20000041844 */
[--C-:B------:R-:W-:Y:S01]  /*15950*/  SHF.R.U32.HI R6, RZ, 0x10, R4.reuse ;  /* 0x00000010ff067819 */ /* 0x100fe20000011604 */
[----:B------:R1:W-:Y:S06]  /*15960*/  MUFU.EX2 R181, R0 ;  /* 0x0000000000b57308 */ /* 0x0003ec0000000800 */
[C---:B------:R-:W-:Y:S08]  /*15970*/  HMMA.16816.F32.BF16 R80, R8.reuse, R22, R80 ;  /* 0x000000160850723c */ /* 0x040ff00000041850 */
[C---:B------:R-:W-:Y:S08]  /*15980*/  HMMA.16816.F32.BF16 R84, R8.reuse, R32, R84 ;  /* 0x000000200854723c */ /* 0x040ff00000041854 */
[----:B------:R-:W-:Y:S01]  /*15990*/  HMMA.16816.F32.BF16 R96, R8, R34, R96 ;  /* 0x000000220860723c */ /* 0x000fe20000041860 */
[----:B-1----:R-:W-:Y:S01]  /*159a0*/  LOP3.LUT R0, R2, 0xffff, RZ, 0xc0, !PT ;  /* 0x0000ffff02007812 */ /* 0x002fe200078ec0ff */
[----:B------:R-:W-:Y:S01]  /*159b0*/  IMAD.WIDE.U32 R36, R12, -0x326172a9, RZ ;  /* 0xcd9e8d570c247825 */ /* 0x000fe200078e00ff */
[----:B------:R-:W-:Y:S01]  /*159c0*/  MOV R148, R134 ;  /* 0x0000008600947202 */ /* 0x000fe20000000f00 */
[----:B------:R-:W-:Y:S03]  /*159d0*/  LDSM.16.MT88.4 R32, [R214+0xb800] ;  /* 0x00b80000d620783b */ /* 0x000fe60000004200 */
[----:B------:R-:W-:Y:S01]  /*159e0*/  LOP3.LUT R11, R4, 0xff, RZ, 0xc0, !PT ;  /* 0x000000ff040b7812 */ /* 0x000fe200078ec0ff */
[----:B------:R-:W-:Y:S01]  /*159f0*/  IMAD.MOV.U32 R175, RZ, RZ, R179 ;  /* 0x000000ffffaf7224 */ /* 0x000fe200078e00b3 */
[----:B------:R-:W-:Y:S01]  /*15a00*/  SHF.R.U32.HI R10, RZ, 0x18, R4 ;  /* 0x00000018ff0a7819 */ /* 0x000fe20000011604 */
[----:B------:R-:W-:Y:S01]  /*15a10*/  FFMA.FTZ R4, R184, c[0x0][0x23c], -R31 ;  /* 0x00008f00b8047a23 */ /* 0x000fe2000001081f */
[----:B------:R-:W-:Y:S01]  /*15a20*/  SHF.R.U32.HI R8, RZ, 0x8, R7 ;  /* 0x00000008ff087819 */ /* 0x000fe20000011607 */
[----:B------:R-:W-:Y:S01]  /*15a30*/  IMAD.MOV.U32 R173, RZ, RZ, R172 ;  /* 0x000000ffffad7224 */ /* 0x000fe200078e00ac */
[----:B------:R-:W-:Y:S01]  /*15a40*/  LOP3.LUT R7, R6, 0xff, RZ, 0xc0, !PT ;  /* 0x000000ff06077812 */ /* 0x000fe200078ec0ff */
[----:B------:R1:W2:Y:S01]  /*15a50*/  MUFU.EX2 R182, R4 ;  /* 0x0000000400b67308 */ /* 0x0002a20000000800 */
[----:B------:R-:W-:Y:S01]  /*15a60*/  SHF.R.U32.HI R6, RZ, 0x8, R0 ;  /* 0x00000008ff067819 */ /* 0x000fe20000011600 */
[----:B------:R-:W-:Y:S01]  /*15a70*/  IMAD.MOV.U32 R106, RZ, RZ, R176 ;  /* 0x000000ffff6a7224 */ /* 0x000fe200078e00b0 */
[----:B------:R-:W-:Y:S01]  /*15a80*/  LOP3.LUT R0, R5, UR17, R38, 0x96, !PT ;  /* 0x0000001105007c12 */ /* 0x000fe2000f8e9626 */
[----:B------:R-:W-:Y:S01]  /*15a90*/  IMAD.MOV.U32 R45, RZ, RZ, R112 ;  /* 0x000000ffff2d7224 */ /* 0x000fe200078e0070 */
[----:B------:R-:W-:Y:S01]  /*15aa0*/  SHF.R.U32.HI R5, RZ, 0x10, R2 ;  /* 0x00000010ff057819 */ /* 0x000fe20000011602 */
[----:B------:R-:W-:Y:S01]  /*15ab0*/  IMAD.MOV.U32 R235, RZ, RZ, R113 ;  /* 0x000000ffffeb7224 */ /* 0x000fe200078e0071 */
[----:B------:R-:W-:Y:S01]  /*15ac0*/  LOP3.LUT R9, R2, 0xff, RZ, 0xc0, !PT ;  /* 0x000000ff02097812 */ /* 0x000fe200078ec0ff */
[----:B------:R-:W-:Y:S01]  /*15ad0*/  IMAD.MOV.U32 R241, RZ, RZ, R114 ;  /* 0x000000fffff17224 */ /* 0x000fe200078e0072 */
[----:B------:R-:W-:Y:S04]  /*15ae0*/  LDSM.16.MT88.4 R20, [R214+0x9800] ;  /* 0x00980000d614783b */ /* 0x000fe80000004200 */
[----:B------:R-:W-:Y:S01]  /*15af0*/  LDSM.16.MT88.4 R24, [R212+0xb800] ;  /* 0x00b80000d418783b */ /* 0x000fe20000004200 */
[----:B-1----:R-:W-:-:S04]  /*15b00*/  FFMA.FTZ R4, R243, c[0x0][0x23c], -R28 ;  /* 0x00008f00f3047a23 */ /* 0x002fc8000001081c */
[----:B------:R1:W-:Y:S01]  /*15b10*/  MUFU.EX2 R180, R4 ;  /* 0x0000000400b47308 */ /* 0x0003e20000000800 */
[----:B------:R-:W-:Y:S02]  /*15b20*/  PRMT R11, R11, 0x5410, R8 ;  /* 0x000054100b0b7816 */ /* 0x000fe40000000008 */
[----:B------:R-:W-:Y:S02]  /*15b30*/  PRMT R13, R7, 0x5410, R10 ;  /* 0x00005410070d7816 */ /* 0x000fe4000000000a */
[----:B------:R-:W-:Y:S02]  /*15b40*/  SHF.R.U32.HI R8, RZ, 0x18, R2 ;  /* 0x00000018ff087819 */ /* 0x000fe40000011602 */
[----:B------:R-:W-:Y:S02]  /*15b50*/  LOP3.LUT R5, R5, 0xff, RZ, 0xc0, !PT ;  /* 0x000000ff05057812 */ /* 0x000fe400078ec0ff */
[----:B------:R-:W-:Y:S01]  /*15b60*/  PRMT R19, R9, 0x5410, R6 ;  /* 0x0000541009137816 */ /* 0x000fe20000000006 */
[----:B------:R-:W-:Y:S01]  /*15b70*/  FFMA.FTZ R6, R200, c[0x0][0x23c], -R28 ;  /* 0x00008f00c8067a23 */ /* 0x000fe2000001081c */
[----:B-1----:R-:W-:-:S04]  /*15b80*/  LOP3.LUT R4, R0, 0xffff, RZ, 0xc0, !PT ;  /* 0x0000ffff00047812 */ /* 0x002fc800078ec0ff */
[----:B------:R-:W-:Y:S02]  /*15b90*/  SHF.R.U32.HI R7, RZ, 0x8, R4 ;  /* 0x00000008ff077819 */ /* 0x000fe40000011604 */
[----:B------:R-:W-:Y:S02]  /*15ba0*/  LOP3.LUT R4, R0, 0xff, RZ, 0xc0, !PT ;  /* 0x000000ff00047812 */ /* 0x000fe400078ec0ff */
[----:B------:R-:W-:Y:S02]  /*15bb0*/  LOP3.LUT R2, R3, UR17, R36, 0x96, !PT ;  /* 0x0000001103027c12 */ /* 0x000fe4000f8e9624 */
[----:B------:R-:W-:Y:S01]  /*15bc0*/  PRMT R18, R5, 0x5410, R8 ;  /* 0x0000541005127816 */ /* 0x000fe20000000008 */
[----:B------:R-:W-:Y:S01]  /*15bd0*/  FFMA.FTZ R5, R190, c[0x0][0x23c], -R28 ;  /* 0x00008f00be057a23 */ /* 0x000fe2000001081c */
[----:B------:R-:W-:Y:S01]  /*15be0*/  PRMT R7, R4, 0x5410, R7 ;  /* 0x0000541004077816 */ /* 0x000fe20000000007 */
[----:B------:R-:W-:Y:S01]  /*15bf0*/  IMAD.MOV.U32 R134, RZ, RZ, R117 ;  /* 0x000000ffff867224 */ /* 0x000fe200078e0075 */
[----:B------:R1:W4:Y:S01]  /*15c00*/  MUFU.EX2 R179, R6 ;  /* 0x0000000600b37308 */ /* 0x0003220000000800 */
[----:B------:R-:W-:Y:S01]  /*15c10*/  SHF.R.U32.HI R4, RZ, 0x10, R0 ;  /* 0x00000010ff047819 */ /* 0x000fe20000011600 */
[----:B------:R-:W-:Y:S01]  /*15c20*/  IMAD.MOV.U32 R117, RZ, RZ, R115 ;  /* 0x000000ffff757224 */ /* 0x000fe200078e0073 */
[----:B------:R-:W-:Y:S01]  /*15c30*/  LOP3.LUT R3, R2, 0xffff, RZ, 0xc0, !PT ;  /* 0x0000ffff02037812 */ /* 0x000fe200078ec0ff */
[----:B------:R-:W-:Y:S01]  /*15c40*/  IMAD.MOV.U32 R115, RZ, RZ, R178 ;  /* 0x000000ffff737224 */ /* 0x000fe200078e00b2 */
[----:B------:R-:W-:-:S03]  /*15c50*/  MOV R172, R177 ;  /* 0x000000b100ac7202 */ /* 0x000fc60000000f00 */
[----:B------:R5:W-:Y:S01]  /*15c60*/  MUFU.EX2 R178, R5 ;  /* 0x0000000500b27308 */ /* 0x000be20000000800 */
[----:B-1----:R-:W-:Y:S01]  /*15c70*/  SHF.R.U32.HI R6, RZ, 0x18, R0 ;  /* 0x00000018ff067819 */ /* 0x002fe20000011600 */
[----:B------:R-:W-:-:S06]  /*15c80*/  FFMA.FTZ R0, R187, c[0x0][0x23c], -R28 ;  /* 0x00008f00bb007a23 */ /* 0x000fcc000001081c */
[----:B------:R1:W-:Y:S01]  /*15c90*/  MUFU.EX2 R177, R0 ;  /* 0x0000000000b17308 */ /* 0x0003e20000000800 */
[----:B-----5:R-:W-:Y:S02]  /*15ca0*/  LOP3.LUT R5, R4, 0xff, RZ, 0xc0, !PT ;  /* 0x000000ff04057812 */ /* 0x020fe400078ec0ff */
[----:B------:R-:W-:Y:S02]  /*15cb0*/  SHF.R.U32.HI R4, RZ, 0x8, R3 ;  /* 0x00000008ff047819 */ /* 0x000fe40000011603 */
[----:B------:R-:W-:-:S04]  /*15cc0*/  LOP3.LUT R3, R2, 0xff, RZ, 0xc0, !PT ;  /* 0x000000ff02037812 */ /* 0x000fc800078ec0ff */
[----:B------:R-:W-:Y:S02]  /*15cd0*/  PRMT R17, R3, 0x5410, R4 ;  /* 0x0000541003117816 */ /* 0x000fe40000000004 */
[--C-:B-1----:R-:W-:Y:S02]  /*15ce0*/  SHF.R.U32.HI R0, RZ, 0x10, R2.reuse ;  /* 0x00000010ff007819 */ /* 0x102fe40000011602 */
[----:B------:R-:W-:Y:S02]  /*15cf0*/  SHF.R.U32.HI R4, RZ, 0x18, R2 ;  /* 0x00000018ff047819 */ /* 0x000fe40000011602 */
[----:B------:R-:W-:Y:S01]  /*15d00*/  LOP3.LUT R3, R0, 0xff, RZ, 0xc0, !PT ;  /* 0x000000ff00037812 */ /* 0x000fe200078ec0ff */
[--C-:B------:R-:W-:Y:S01]  /*15d10*/  HSET2.LE.AND R0, R11, R100.reuse, PT ;  /* 0x000000640b007233 */ /* 0x100fe20003803000 */
[----:B---3--:R-:W-:Y:S02]  /*15d20*/  F2FP.BF16.PACK_AB R2, R188, R192 ;  /* 0x000000c0bc02723e */ /* 0x008fe400000010ff */
[----:B------:R-:W-:Y:S01]  /*15d30*/  PRMT R6, R5, 0x5410, R6 ;  /* 0x0000541005067816 */ /* 0x000fe20000000006 */
[--C-:B------:R-:W-:Y:S01]  /*15d40*/  FFMA.FTZ R5, R247, c[0x0][0x23c], -R29.reuse ;  /* 0x00008f00f7057a23 */ /* 0x100fe2000001081d */
[----:B------:R-:W-:Y:S01]  /*15d50*/  PRMT R16, R3, 0x5410, R4 ;  /* 0x0000541003107816 */ /* 0x000fe20000000004 */
[----:B------:R-:W-:Y:S01]  /*15d60*/  FFMA.FTZ R4, R242, c[0x0][0x23c], -R29 ;  /* 0x00008f00f2047a23 */ /* 0x000fe2000001081d */
[----:B------:R-:W-:Y:S01]  /*15d70*/  LOP3.LUT R10, R0, R2, RZ, 0xc0, !PT ;  /* 0x00000002000a7212 */ /* 0x000fe200078ec0ff */
[--C-:B------:R-:W-:Y:S01]  /*15d80*/  HSET2.LE.AND R0, R13, R100.reuse, PT ;  /* 0x000000640d007233 */ /* 0x100fe20003803000 */
[----:B--2---:R-:W-:Y:S01]  /*15d90*/  F2FP.BF16.PACK_AB R2, R182, R181 ;  /* 0x000000b5b602723e */ /* 0x004fe200000010ff */
[----:B------:R-:W-:Y:S01]  /*15da0*/  IMAD.MOV.U32 R187, RZ, RZ, R105 ;  /* 0x000000ffffbb7224 */ /* 0x000fe200078e0069 */
[----:B------:R-:W1:Y:S01]  /*15db0*/  LDSM.16.MT88.4 R12, [R212+0x9800] ;  /* 0x00980000d40c783b */ /* 0x000e620000004200 */
[----:B------:R2:W-:Y:S01]  /*15dc0*/  MUFU.EX2 R176, R5 ;  /* 0x0000000500b07308 */ /* 0x0005e20000000800 */
[--C-:B------:R-:W-:Y:S01]  /*15dd0*/  HSET2.LE.AND R3, R7, R100.reuse, PT ;  /* 0x0000006407037233 */ /* 0x100fe20003803000 */
[----:B------:R-:W-:Y:S01]  /*15de0*/  LOP3.LUT R11, R0, R2, RZ, 0xc0, !PT ;  /* 0x00000002000b7212 */ /* 0x000fe200078ec0ff */
[----:B------:R-:W-:Y:S01]  /*15df0*/  HSET2.LE.AND R0, R6, R100, PT ;  /* 0x0000006406007233 */ /* 0x000fe20003803000 */
[----:B------:R-:W-:-:S04]  /*15e00*/  F2FP.BF16.PACK_AB R2, R183, R185 ;  /* 0x000000b9b702723e */ /* 0x000fc800000010ff */
[----:B------:R3:W5:Y:S01]  /*15e10*/  MUFU.EX2 R105, R4 ;  /* 0x0000000400697308 */ /* 0x0007620000000800 */
[----:B------:R-:W-:Y:S01]  /*15e20*/  LOP3.LUT R9, R0, R2, RZ, 0xc0, !PT ;  /* 0x0000000200097212 */ /* 0x000fe200078ec0ff */
[----:B------:R-:W-:Y:S01]  /*15e30*/  HSET2.LE.AND R0, R17, R100, PT ;  /* 0x0000006411007233 */ /* 0x000fe20003803000 */
[----:B----4-:R-:W-:Y:S01]  /*15e40*/  F2FP.BF16.PACK_AB R2, R179, R180 ;  /* 0x000000b4b302723e */ /* 0x010fe200000010ff */
[----:B------:R-:W-:Y:S01]  /*15e50*/  IMAD.MOV.U32 R247, RZ, RZ, R106 ;  /* 0x000000fffff77224 */ /* 0x000fe200078e006a */
[----:B------:R-:W-:Y:S01]  /*15e60*/  MOV R242, R107 ;  /* 0x0000006b00f27202 */ /* 0x000fe20000000f00 */
[----:B--2---:R-:W-:Y:S01]  /*15e70*/  FFMA.FTZ R5, R199, c[0x0][0x23c], -R29 ;  /* 0x00008f00c7057a23 */ /* 0x004fe2000001081d */
[----:B---3--:R-:W-:-:S04]  /*15e80*/  F2FP.BF16.PACK_AB R4, R193, R194 ;  /* 0x000000c2c104723e */ /* 0x008fc800000010ff */
[----:B------:R-:W-:Y:S01]  /*15e90*/  LOP3.LUT R8, R3, R4, RZ, 0xc0, !PT ;  /* 0x0000000403087212 */ /* 0x000fe200078ec0ff */
[----:B------:R-:W-:Y:S01]  /*15ea0*/  FFMA.FTZ R3, R189, c[0x0][0x23c], -R29 ;  /* 0x00008f00bd037a23 */ /* 0x000fe2000001081d */
[----:B------:R2:W-:Y:S01]  /*15eb0*/  MUFU.EX2 R106, R5 ;  /* 0x00000005006a7308 */ /* 0x0005e20000000800 */
[----:B------:R-:W-:Y:S01]  /*15ec0*/  LOP3.LUT R4, R0, R2, RZ, 0xc0, !PT ;  /* 0x0000000200047212 */ /* 0x000fe200078ec0ff */
[----:B------:R-:W-:Y:S01]  /*15ed0*/  HSET2.LE.AND R0, R16, R100, PT ;  /* 0x0000006410007233 */ /* 0x000fe20003803000 */
[----:B-----5:R-:W-:-:S05]  /*15ee0*/  F2FP.BF16.PACK_AB R2, R105, R176 ;  /* 0x000000b06902723e */ /* 0x020fca00000010ff */
[----:B------:R-:W3:Y:S01]  /*15ef0*/  MUFU.EX2 R107, R3 ;  /* 0x00000003006b7308 */ /* 0x000ee20000000800 */
[----:B--2---:R-:W-:Y:S01]  /*15f00*/  LOP3.LUT R5, R0, R2, RZ, 0xc0, !PT ;  /* 0x0000000200057212 */ /* 0x004fe200078ec0ff */
[----:B------:R-:W-:Y:S01]  /*15f10*/  HSET2.LE.AND R0, R19, R100, PT ;  /* 0x0000006413007233 */ /* 0x000fe20003803000 */
[----:B------:R-:W-:-:S04]  /*15f20*/  F2FP.BF16.PACK_AB R2, R177, R178 ;  /* 0x000000b2b102723e */ /* 0x000fc800000010ff */
[----:B------:R-:W-:Y:S01]  /*15f30*/  LOP3.LUT R6, R0, R2, RZ, 0xc0, !PT ;  /* 0x0000000200067212 */ /* 0x000fe200078ec0ff */
[----:B------:R-:W-:Y:S01]  /*15f40*/  HSET2.LE.AND R0, R18, R100, PT ;  /* 0x0000006412007233 */ /* 0x000fe20003803000 */
[----:B---3--:R-:W-:Y:S01]  /*15f50*/  F2FP.BF16.PACK_AB R2, R107, R106 ;  /* 0x0000006a6b02723e */ /* 0x008fe200000010ff */
[----:B------:R-:W-:Y:S01]  /*15f60*/  IMAD.MOV.U32 R199, RZ, RZ, R175 ;  /* 0x000000ffffc77224 */ /* 0x000fe200078e00af */
[----:B------:R-:W-:Y:S01]  /*15f70*/  MOV R189, R173 ;  /* 0x000000ad00bd7202 */ /* 0x000fe20000000f00 */
[----:B------:R-:W-:Y:S01]  /*15f80*/  IMAD.MOV.U32 R196, RZ, RZ, R172 ;  /* 0x000000ffffc47224 */ /* 0x000fe200078e00ac */
[----:B------:R-:W-:Y:S01]  /*15f90*/  LOP3.LUT R7, R0, R2, RZ, 0xc0, !PT ;  /* 0x0000000200077212 */ /* 0x000fe200078ec0ff */
[C---:B-1----:R-:W-:Y:S01]  /*15fa0*/  HMMA.16816.F32.BF16 R172, R8.reuse, R14, R56 ;  /* 0x0000000e08ac723c */ /* 0x042fe20000041838 */
[----:B------:R-:W-:Y:S01]  /*15fb0*/  MOV R197, R115 ;  /* 0x0000007300c57202 */ /* 0x000fe20000000f00 */
[----:B------:R-:W1:Y:S06]  /*15fc0*/  LDSM.16.MT88.4 R16, [R212+0xa800] ;  /* 0x00a80000d410783b */ /* 0x000e6c0000004200 */
[-C--:B------:R-:W-:Y:S08]  /*15fd0*/  HMMA.16816.F32.BF16 R112, R8, R12.reuse, R52 ;  /* 0x0000000c0870723c */ /* 0x080ff00000041834 */
[C---:B------:R-:W-:Y:S08]  /*15fe0*/  HMMA.16816.F32.BF16 R108, R4.reuse, R12, R108 ;  /* 0x0000000c046c723c */ /* 0x040ff0000004186c */
[----:B------:R-:W-:Y:S01]  /*15ff0*/  HMMA.16816.F32.BF16 R120, R4, R14, R120 ;  /* 0x0000000e0478723c */ /* 0x000fe20000041878 */
[----:B------:R-:W2:Y:S01]  /*16000*/  LDSM.16.MT88.4 R12, [R214+0xa800] ;  /* 0x00a80000d60c783b */ /* 0x000ea20000004200 */
[----:B------:R-:W-:Y:S01]  /*16010*/  FFMA.FTZ R0, R205, c[0x0][0x23c], -R28 ;  /* 0x00008f00cd007a23 */ /* 0x000fe2000001081c */
[----:B------:R-:W-:-:S03]  /*16020*/  LOP3.LUT R2, R37, UR8, R42, 0x96, !PT ;  /* 0x0000000825027c12 */ /* 0x000fc6000f8e962a */
[----:B------:R3:W-:Y:S02]  /*16030*/  MUFU.EX2 R42, R0 ;  /* 0x00000000002a7308 */ /* 0x0007e40000000800 */
[----:B------:R-:W-:Y:S01]  /*16040*/  HMMA.16816.F32.BF16 R52, R4, R34, R92 ;  /* 0x000000220434723c */ /* 0x000fe2000004185c */
[----:B------:R-:W-:-:S04]  /*16050*/  IMAD.WIDE.U32 R2, R2, -0x2daee0ad, RZ ;  /* 0xd2511f5302027825 */ /* 0x000fc800078e00ff */
[----:B---3--:R-:W-:-:S04]  /*16060*/  FFMA.FTZ R0, R202, c[0x0][0x23c], -R28 ;  /* 0x00008f00ca007a23 */ /* 0x008fc8000001081c */
[----:B------:R3:W4:Y:S01]  /*16070*/  MUFU.EX2 R43, R0 ;  /* 0x00000000002b7308 */ /* 0x0007220000000800 */
[----:B------:R-:W-:Y:S01]  /*16080*/  IMAD.MOV.U32 R94, RZ, RZ, R197 ;  /* 0x000000ffff5e7224 */ /* 0x000fe200078e00c5 */
[----:B------:R-:W-:Y:S01]  /*16090*/  MOV R197, R45 ;  /* 0x0000002d00c57202 */ /* 0x000fe20000000f00 */
[----:B------:R-:W-:Y:S01]  /*160a0*/  HMMA.16816.F32.BF16 R124, R4, R20, R124 ;  /* 0x00000014047c723c */ /* 0x000fe2000004187c */
[----:B---3--:R-:W-:-:S04]  /*160b0*/  FFMA.FTZ R0, R198, c[0x0][0x23c], -R28 ;  /* 0x00008f00c6007a23 */ /* 0x008fc8000001081c */
[----:B------:R3:W-:Y:S03]  /*160c0*/  MUFU.EX2 R47, R0 ;  /* 0x00000000002f7308 */ /* 0x0007e60000000800 */
[C---:B------:R-:W-:Y:S08]  /*160d0*/  HMMA.16816.F32.BF16 R136, R4.reuse, R22, R136 ;  /* 0x000000160488723c */ /* 0x040ff00000041888 */
[----:B-1----:R-:W-:Y:S01]  /*160e0*/  HMMA.16816.F32.BF16 R140, R4, R16, R140 ;  /* 0x00000010048c723c */ /* 0x002fe2000004188c */
[----:B---3--:R-:W-:-:S07]  /*160f0*/  FFMA.FTZ R0, R191, c[0x0][0x23c], -R28 ;  /* 0x00008f00bf007a23 */ /* 0x008fce000001081c */
[C---:B------:R-:W-:Y:S01]  /*16100*/  HMMA.16816.F32.BF16 R152, R4.reuse, R18, R152 ;  /* 0x000000120498723c */ /* 0x040fe20000041898 */
[----:B------:R1:W-:Y:S07]  /*16110*/  MUFU.EX2 R45, R0 ;  /* 0x00000000002d7308 */ /* 0x0003ee0000000800 */
[C---:B--2---:R-:W-:Y:S08]  /*16120*/  HMMA.16816.F32.BF16 R156, R4.reuse, R12, R156 ;  /* 0x0000000c049c723c */ /* 0x044ff0000004189c */
[----:B------:R-:W-:Y:S01]  /*16130*/  HMMA.16816.F32.BF16 R168, R4, R14, R168 ;  /* 0x0000000e04a8723c */ /* 0x000fe200000418a8 */
[----:B-1----:R-:W-:-:S07]  /*16140*/  FFMA.FTZ R0, R206, c[0x0][0x23c], -R29 ;  /* 0x00008f00ce007a23 */ /* 0x002fce000001081d */
[C---:B------:R-:W-:Y:S01]  /*16150*/  HMMA.16816.F32.BF16 R72, R4.reuse, R24, R72 ;  /* 0x000000180448723c */ /* 0x040fe20000041848 */
[----:B------:R1:W-:Y:S07]  /*16160*/  MUFU.EX2 R41, R0 ;  /* 0x0000000000297308 */ /* 0x0003ee0000000800 */
[C---:B------:R-:W-:Y:S08]  /*16170*/  HMMA.16816.F32.BF16 R76, R4.reuse, R26, R76 ;  /* 0x0000001a044c723c */ /* 0x040ff0000004184c */
[----:B------:R-:W-:Y:S01]  /*16180*/  HMMA.16816.F32.BF16 R88, R4, R32, R88 ;  /* 0x000000200458723c */ /* 0x000fe20000041858 */
[----:B-1----:R-:W-:-:S06]  /*16190*/  LOP3.LUT R0, R3, UR18, R40, 0x96, !PT ;  /* 0x0000001203007c12 */ /* 0x002fcc000f8e9628 */
[C---:B------:R-:W-:Y:S01]  /*161a0*/  LOP3.LUT R4, R2.reuse, 0xffff, RZ, 0xc0, !PT ;  /* 0x0000ffff02047812 */ /* 0x040fe200078ec0ff */
[C---:B------:R-:W-:Y:S01]  /*161b0*/  HMMA.16816.F32.BF16 R160, R8.reuse, R12, R160 ;  /* 0x0000000c08a0723c */ /* 0x040fe200000418a0 */
[----:B------:R-:W-:Y:S02]  /*161c0*/  LOP3.LUT R5, R2, 0xff, RZ, 0xc0, !PT ;  /* 0x000000ff02057812 */ /* 0x000fe400078ec0ff */
[----:B------:R-:W-:Y:S02]  /*161d0*/  SHF.R.U32.HI R3, RZ, 0x8, R4 ;  /* 0x00000008ff037819 */ /* 0x000fe40000011604 */
[--C-:B------:R-:W-:Y:S02]  /*161e0*/  SHF.R.U32.HI R7, RZ, 0x18, R2.reuse ;  /* 0x00000018ff077819 */ /* 0x100fe40000011602 */
[----:B------:R-:W-:Y:S01]  /*161f0*/  SHF.R.U32.HI R12, RZ, 0x10, R2 ;  /* 0x00000010ff0c7819 */ /* 0x000fe20000011602 */
[----:B------:R-:W-:Y:S01]  /*16200*/  HMMA.16816.F32.BF16 R128, R8, R20, R128 ;  /* 0x000000140880723c */ /* 0x000fe20000041880 */
[----:B------:R-:W-:Y:S01]  /*16210*/  FFMA.FTZ R2, R203, c[0x0][0x23c], -R29 ;  /* 0x00008f00cb027a23 */ /* 0x000fe2000001081d */
[----:B------:R-:W-:Y:S01]  /*16220*/  PRMT R13, R5, 0x5410, R3 ;  /* 0x00005410050d7816 */ /* 0x000fe20000000003 */
[----:B------:R-:W-:Y:S01]  /*16230*/  FFMA.FTZ R6, R204, c[0x0][0x23c], -R29 ;  /* 0x00008f00cc067a23 */ /* 0x000fe2000001081d */
[----:B------:R-:W-:-:S04]  /*16240*/  LOP3.LUT R3, R0, 0xffff, RZ, 0xc0, !PT ;  /* 0x0000ffff00037812 */ /* 0x000fc800078ec0ff */
[----:B------:R-:W-:Y:S01]  /*16250*/  HMMA.16816.F32.BF16 R20, R8, R22, R60 ;  /* 0x000000160814723c */ /* 0x000fe2000004183c */
[----:B------:R-:W-:Y:S02]  /*16260*/  LOP3.LUT R5, R0, 0xff, RZ, 0xc0, !PT ;  /* 0x000000ff00057812 */ /* 0x000fe400078ec0ff */
[----:B------:R-:W-:-:S05]  /*16270*/  SHF.R.U32.HI R4, RZ, 0x18, R0 ;  /* 0x00000018ff047819 */ /* 0x000fca0000011600 */
[----:B------:R-:W-:Y:S01]  /*16280*/  HMMA.16816.F32.BF16 R60, R8, R14, R164 ;  /* 0x0000000e083c723c */ /* 0x000fe200000418a4 */
[----:B------:R1:W2:Y:S01]  /*16290*/  MUFU.EX2 R40, R6 ;  /* 0x0000000600287308 */ /* 0x0002a20000000800 */
[----:B------:R-:W-:Y:S01]  /*162a0*/  SHF.R.U32.HI R3, RZ, 0x8, R3 ;  /* 0x00000008ff037819 */ /* 0x000fe20000011603 */
[----:B------:R-:W-:Y:S01]  /*162b0*/  IMAD.MOV.U32 R93, RZ, RZ, R118 ;  /* 0x000000ffff5d7224 */ /* 0x000fe200078e0076 */
[----:B------:R-:W-:-:S04]  /*162c0*/  MOV R92, R119 ;  /* 0x00000077005c7202 */ /* 0x000fc80000000f00 */
[C---:B------:R-:W-:Y:S01]  /*162d0*/  HMMA.16816.F32.BF16 R144, R8.reuse, R16, R144 ;  /* 0x000000100890723c */ /* 0x040fe20000041890 */
[----:B------:R-:W-:Y:S01]  /*162e0*/  LOP3.LUT R14, R39, UR8, R44, 0x96, !PT ;  /* 0x00000008270e7c12 */ /* 0x000fe2000f8e962c */
[----:B------:R-:W-:Y:S01]  /*162f0*/  IMAD.MOV.U32 R95, RZ, RZ, R196 ;  /* 0x000000ffff5f7224 */ /* 0x000fe200078e00c4 */
[----:B------:R3:W-:Y:S01]  /*16300*/  MUFU.EX2 R39, R2 ;  /* 0x0000000200277308 */ /* 0x0007e20000000800 */
[----:B------:R-:W-:Y:S01]  /*16310*/  PRMT R3, R5, 0x5410, R3 ;  /* 0x0000541005037816 */ /* 0x000fe20000000003 */
[----:B------:R-:W-:Y:S01]  /*16320*/  IMAD.MOV.U32 R190, RZ, RZ, R117 ;  /* 0x000000ffffbe7224 */ /* 0x000fe200078e0075 */
[----:B------:R-:W-:Y:S01]  /*16330*/  MOV R243, R135 ;  /* 0x0000008700f37202 */ /* 0x000fe20000000f00 */
[----:B------:R-:W-:Y:S01]  /*16340*/  IMAD.MOV.U32 R200, RZ, RZ, R116 ;  /* 0x000000ffffc87224 */ /* 0x000fe200078e0074 */
[C---:B------:R-:W-:Y:S01]  /*16350*/  HMMA.16816.F32.BF16 R68, R8.reuse, R24, R68 ;  /* 0x000000180844723c */ /* 0x040fe20000041844 */
[----:B-1----:R-:W-:Y:S01]  /*16360*/  FFMA.FTZ R6, R201, c[0x0][0x23c], -R29 ;  /* 0x00008f00c9067a23 */ /* 0x002fe2000001081d */
[----:B------:R-:W-:Y:S01]  /*16370*/  LDSM.16.MT88.4 R164, [R214+0xac00] ;  /* 0x00ac0000d6a4783b */ /* 0x000fe20000004200 */
[----:B---3--:R-:W-:Y:S01]  /*16380*/  SHF.R.U32.HI R2, RZ, 0x10, R0 ;  /* 0x00000010ff027819 */ /* 0x008fe20000011600 */
[----:B------:R-:W-:Y:S01]  /*16390*/  FFMA.FTZ R16, R93, R48, R92 ;  /* 0x000000305d107223 */ /* 0x000fe2000001005c */
[----:B------:R-:W-:Y:S01]  /*163a0*/  LOP3.LUT R0, R12, 0xff, RZ, 0xc0, !PT ;  /* 0x000000ff0c007812 */ /* 0x000fe200078ec0ff */
[--C-:B------:R-:W-:Y:S01]  /*163b0*/  HSET2.LE.AND R5, R13, R100.reuse, PT ;  /* 0x000000640d057233 */ /* 0x100fe20003803000 */
[----:B------:R-:W-:Y:S01]  /*163c0*/  LOP3.LUT R2, R2, 0xff, RZ, 0xc0, !PT ;  /* 0x000000ff02027812 */ /* 0x000fe200078ec0ff */
[----:B------:R-:W-:Y:S01]  /*163d0*/  HMMA.16816.F32.BF16 R84, R8, R32, R84 ;  /* 0x000000200854723c */ /* 0x000fe20000041854 */
[----:B------:R-:W-:Y:S01]  /*163e0*/  PRMT R0, R0, 0x5410, R7 ;  /* 0x0000541000007816 */ /* 0x000fe20000000007 */
[----:B------:R1:W3:Y:S01]  /*163f0*/  MUFU.EX2 R38, R6 ;  /* 0x0000000600267308 */ /* 0x0002e20000000800 */
[----:B------:R-:W-:Y:S01]  /*16400*/  PRMT R2, R2, 0x5410, R4 ;  /* 0x0000541002027816 */ /* 0x000fe20000000004 */
[----:B------:R-:W-:Y:S01]  /*16410*/  IMAD.MOV.U32 R17, RZ, RZ, R95 ;  /* 0x000000ffff117224 */ /* 0x000fe200078e005f */
[----:B------:R-:W5:Y:S01]  /*16420*/  LDSM.16.MT88.4 R116, [R212+0x9c00] ;  /* 0x009c0000d474783b */ /* 0x000f620000004200 */
[----:B------:R-:W-:-:S02]  /*16430*/  HSET2.LE.AND R7, R0, R100, PT ;  /* 0x0000006400077233 */ /* 0x000fc40003803000 */
[--C-:B------:R-:W-:Y:S02]  /*16440*/  HSET2.LE.AND R0, R3, R100.reuse, PT ;  /* 0x0000006403007233 */ /* 0x100fe40003803000 */
[----:B------:R-:W-:Y:S01]  /*16450*/  HSET2.LE.AND R3, R2, R100, PT ;  /* 0x0000006402037233 */ /* 0x000fe20003803000 */
[----:B----4-:R-:W-:Y:S02]  /*16460*/  F2FP.BF16.PACK_AB R2, R43, R42 ;  /* 0x0000002a2b02723e */ /* 0x010fe400000010ff */
[----:B--2---:R-:W-:Y:S02]  /*16470*/  F2FP.BF16.PACK_AB R4, R40, R41 ;  /* 0x000000292804723e */ /* 0x004fe400000010ff */
[----:B------:R-:W-:Y:S01]  /*16480*/  LOP3.LUT R92, R0, R2, RZ, 0xc0, !PT ;  /* 0x00000002005c7212 */ /* 0x000fe200078ec0ff */
[----:B------:R-:W-:Y:S01]  /*16490*/  FFMA.FTZ R0, R237, c[0x0][0x23c], -R30 ;  /* 0x00008f00ed007a23 */ /* 0x000fe2000001081e */
[----:B------:R-:W-:Y:S01]  /*164a0*/  LOP3.LUT R93, R3, R4, RZ, 0xc0, !PT ;  /* 0x00000004035d7212 */ /* 0x000fe200078ec0ff */
[----:B------:R-:W-:Y:S01]  /*164b0*/  HMMA.16816.F32.BF16 R56, R8, R18, R64 ;  /* 0x000000120838723c */ /* 0x000fe20000041840 */
[----:B-1----:R-:W-:Y:S01]  /*164c0*/  F2FP.BF16.PACK_AB R6, R45, R47 ;  /* 0x0000002f2d06723e */ /* 0x002fe200000010ff */
[----:B------:R1:W-:Y:S01]  /*164d0*/  MUFU.EX2 R37, R0 ;  /* 0x0000000000257308 */ /* 0x0003e20000000800 */
[----:B------:R-:W-:-:S02]  /*164e0*/  IMAD.WIDE.U32 R2, R14, -0x2daee0ad, RZ ;  /* 0xd2511f530e027825 */ /* 0x000fc400078e00ff */
[----:B------:R-:W-:Y:S02]  /*164f0*/  LDSM.16.MT88.4 R12, [R214+0xbc00] ;  /* 0x00bc0000d60c783b */ /* 0x000fe40000004200 */
[----:B------:R-:W-:Y:S01]  /*16500*/  FFMA.FTZ R4, R208, c[0x0][0x23c], -R30 ;  /* 0x00008f00d0047a23 */ /* 0x000fe2000001081e */
[----:B------:R-:W-:Y:S01]  /*16510*/  HMMA.16816.F32.BF16 R24, R8, R26, R80 ;  /* 0x0000001a0818723c */ /* 0x000fe20000041850 */
[----:B------:R-:W-:Y:S01]  /*16520*/  IMAD.MOV.U32 R67, RZ, RZ, R94 ;  /* 0x000000ffff437224 */ /* 0x000fe200078e005e */
[----:B------:R-:W-:Y:S01]  /*16530*/  LOP3.LUT R94, R5, R6, RZ, 0xc0, !PT ;  /* 0x00000006055e7212 */ /* 0x000fe200078ec0ff */
[----:B------:R-:W-:-:S05]  /*16540*/  FFMA.FTZ R5, R207, c[0x0][0x23c], -R30 ;  /* 0x00008f00cf057a23 */ /* 0x000fca000001081e */
[----:B------:R-:W-:Y:S01]  /*16550*/  HMMA.16816.F32.BF16 R32, R8, R34, R96 ;  /* 0x000000220820723c */ /* 0x000fe20000041860 */
[----:B-1----:R-:W-:Y:S01]  /*16560*/  FFMA.FTZ R0, R211, c[0x0][0x23c], -R30 ;  /* 0x00008f00d3007a23 */ /* 0x002fe2000001081e */
[----:B------:R-:W-:Y:S01]  /*16570*/  MOV R19, R199 ;  /* 0x000000c700137202 */ /* 0x000fe20000000f00 */
[----:B------:R-:W-:Y:S01]  /*16580*/  IMAD.MOV.U32 R64, RZ, RZ, R189 ;  /* 0x000000ffff407224 */ /* 0x000fe200078e00bd */
[----:B------:R-:W-:Y:S01]  /*16590*/  MOV R66, R150 ;  /* 0x0000009600427202 */ /* 0x000fe20000000f00 */
[----:B------:R-:W-:Y:S02]  /*165a0*/  IMAD.MOV.U32 R65, RZ, RZ, R151 ;  /* 0x000000ffff417224 */ /* 0x000fe400078e0097 */
[----:B---3--:R-:W-:Y:S01]  /*165b0*/  F2FP.BF16.PACK_AB R8, R38, R39 ;  /* 0x000000272608723e */ /* 0x008fe200000010ff */
[----:B------:R1:W-:Y:S01]  /*165c0*/  MUFU.EX2 R36, R0 ;  /* 0x0000000000247308 */ /* 0x0003e20000000800 */
[----:B------:R-:W-:Y:S01]  /*165d0*/  SHF.R.U32.HI R6, RZ, 0x18, R2 ;  /* 0x00000018ff067819 */ /* 0x000fe20000011602 */
[----:B------:R-:W-:Y:S01]  /*165e0*/  IMAD.MOV.U32 R184, RZ, RZ, R134 ;  /* 0x000000ffffb87224 */ /* 0x000fe200078e0086 */
[----:B------:R-:W-:Y:S01]  /*165f0*/  LOP3.LUT R95, R7, R8, RZ, 0xc0, !PT ;  /* 0x00000008075f7212 */ /* 0x000fe200078ec0ff */
[----:B------:R-:W-:Y:S01]  /*16600*/  IMAD.MOV.U32 R186, RZ, RZ, R133 ;  /* 0x000000ffffba7224 */ /* 0x000fe200078e0085 */
[----:B------:R-:W-:Y:S01]  /*16610*/  LOP3.LUT R7, R2, 0xff, RZ, 0xc0, !PT ;  /* 0x000000ff02077812 */ /* 0x000fe200078ec0ff */
[----:B------:R-:W-:Y:S01]  /*16620*/  IMAD.MOV.U32 R196, RZ, RZ, R132 ;  /* 0x000000ffffc47224 */ /* 0x000fe200078e0084 */
[----:B------:R-:W-:Y:S01]  /*16630*/  LDSM.16.MT88.4 R80, [R212+0xbc00] ;  /* 0x00bc0000d450783b */ /* 0x000fe20000004200 */
[----:B------:R2:W-:Y:S01]  /*16640*/  MUFU.EX2 R30, R4 ;  /* 0x00000004001e7308 */ /* 0x0005e20000000800 */
[----:B------:R-:W-:-:S02]  /*16650*/  FFMA.FTZ R11, R64, R49, R19 ;  /* 0x00000031400b7223 */ /* 0x000fc40000010013 */
[----:B------:R-:W-:Y:S01]  /*16660*/  FFMA.FTZ R9, R17, R51, R67 ;  /* 0x0000003311097223 */ /* 0x000fe20000010043 */
[----:B------:R-:W3:Y:S01]  /*16670*/  LDSM.16.MT88.4 R132, [R214+0x9c00] ;  /* 0x009c0000d684783b */ /* 0x000ee20000004200 */
[----:B-1----:R-:W-:Y:S02]  /*16680*/  LOP3.LUT R0, R3, UR18, R46, 0x96, !PT ;  /* 0x0000001203007c12 */ /* 0x002fe4000f8e962e */
[----:B------:R-:W-:Y:S02]  /*16690*/  LOP3.LUT R3, R2, 0xffff, RZ, 0xc0, !PT ;  /* 0x0000ffff02037812 */ /* 0x000fe400078ec0ff */
[----:B--2---:R-:W-:Y:S01]  /*166a0*/  SHF.R.U32.HI R4, RZ, 0x10, R2 ;  /* 0x00000010ff047819 */ /* 0x004fe20000011602 */
[----:B------:R-:W-:-:S04]  /*166b0*/  FFMA.FTZ R2, R238, c[0x0][0x23c], -R31 ;  /* 0x00008f00ee027a23 */ /* 0x000fc8000001081f */
[----:B------:R1:W-:Y:S08]  /*166c0*/  MUFU.EX2 R28, R2 ;  /* 0x00000002001c7308 */ /* 0x0003f00000000800 */
[----:B------:R2:W4:Y:S01]  /*166d0*/  MUFU.EX2 R29, R5 ;  /* 0x00000005001d7308 */ /* 0x0005220000000800 */
[----:B-1----:R-:W-:-:S04]  /*166e0*/  LOP3.LUT R2, R4, 0xff, RZ, 0xc0, !PT ;  /* 0x000000ff04027812 */ /* 0x002fc800078ec0ff */
[----:B------:R-:W-:Y:S01]  /*166f0*/  PRMT R6, R2, 0x5410, R6 ;  /* 0x0000541002067816 */ /* 0x000fe20000000006 */
[--C-:B------:R-:W-:Y:S02]  /*16700*/  FFMA.FTZ R2, R209, c[0x0][0x23c], -R31.reuse ;  /* 0x00008f00d1027a23 */ /* 0x100fe4000001081f */
[----:B------:R-:W-:Y:S01]  /*16710*/  FFMA.FTZ R4, R236, c[0x0][0x23c], -R31 ;  /* 0x00008f00ec047a23 */ /* 0x000fe2000001081f */
[----:B--2---:R-:W-:Y:S01]  /*16720*/  SHF.R.U32.HI R5, RZ, 0x8, R3 ;  /* 0x00000008ff057819 */ /* 0x004fe20000011603 */
[----:B------:R-:W-:Y:S01]  /*16730*/  FFMA.FTZ R3, R210, c[0x0][0x23c], -R31 ;  /* 0x00008f00d2037a23 */ /* 0x000fe2000001081f */
[----:B------:R1:W-:Y:S02]  /*16740*/  MUFU.EX2 R18, R2 ;  /* 0x0000000200127308 */ /* 0x0003e40000000800 */
[----:B------:R-:W-:Y:S02]  /*16750*/  PRMT R8, R7, 0x5410, R5 ;  /* 0x0000541007087816 */ /* 0x000fe40000000005 */
[----:B------:R-:W-:-:S04]  /*16760*/  LOP3.LUT R5, R0, 0xff, RZ, 0xc0, !PT ;  /* 0x000000ff00057812 */ /* 0x000fc800078ec0ff */
[----:B------:R2:W-:Y:S01]  /*16770*/  MUFU.EX2 R19, R3 ;  /* 0x0000000300137308 */ /* 0x0005e20000000800 */
[----:B-1----:R-:W-:-:S07]  /*16780*/  LOP3.LUT R2, R0, 0xffff, RZ, 0xc0, !PT ;  /* 0x0000ffff00027812 */ /* 0x002fce00078ec0ff */
[----:B------:R-:W1:Y:S01]  /*16790*/  MUFU.EX2 R17, R4 ;  /* 0x0000000400117308 */ /* 0x000e620000000800 */
[----:B------:R-:W-:Y:S02]  /*167a0*/  SHF.R.U32.HI R2, RZ, 0x8, R2 ;  /* 0x00000008ff027819 */ /* 0x000fe40000011602 */
[--C-:B--2---:R-:W-:Y:S02]  /*167b0*/  SHF.R.U32.HI R3, RZ, 0x10, R0.reuse ;  /* 0x00000010ff037819 */ /* 0x104fe40000011600 */
[----:B------:R-:W-:Y:S02]  /*167c0*/  SHF.R.U32.HI R0, RZ, 0x18, R0 ;  /* 0x00000018ff007819 */ /* 0x000fe40000011600 */
[----:B------:R-:W-:Y:S02]  /*167d0*/  LOP3.LUT R3, R3, 0xff, RZ, 0xc0, !PT ;  /* 0x000000ff03037812 */ /* 0x000fe400078ec0ff */
[----:B------:R-:W-:Y:S02]  /*167e0*/  PRMT R2, R5, 0x5410, R2 ;  /* 0x0000541005027816 */ /* 0x000fe40000000002 */
[----:B------:R-:W-:Y:S01]  /*167f0*/  PRMT R7, R3, 0x5410, R0 ;  /* 0x0000541003077816 */ /* 0x000fe20000000000 */
[----:B------:R-:W-:-:S02]  /*16800*/  HSET2.LE.AND R0, R8, R100, PT ;  /* 0x0000006408007233 */ /* 0x000fc40003803000 */
[--C-:B------:R-:W-:Y:S01]  /*16810*/  HSET2.LE.AND R5, R2, R100.reuse, PT ;  /* 0x0000006402057233 */ /* 0x100fe20003803000 */
[----:B----4-:R-:W-:Y:S01]  /*16820*/  F2FP.BF16.PACK_AB R2, R29, R30 ;  /* 0x0000001e1d02723e */ /* 0x010fe200000010ff */
[--C-:B------:R-:W-:Y:S01]  /*16830*/  HSET2.LE.AND R7, R7, R100.reuse, PT ;  /* 0x0000006407077233 */ /* 0x100fe20003803000 */
[----:B------:R-:W-:Y:S01]  /*16840*/  IMAD.MOV.U32 R189, RZ, RZ, R149 ;  /* 0x000000ffffbd7224 */ /* 0x000fe200078e0095 */
[----:B------:R-:W-:Y:S01]  /*16850*/  HSET2.LE.AND R3, R6, R100, PT ;  /* 0x0000006406037233 */ /* 0x000fe20003803000 */
[----:B------:R-:W-:Y:S01]  /*16860*/  LOP3.LUT R98, R0, R2, RZ, 0xc0, !PT ;  /* 0x0000000200627212 */ /* 0x000fe200078ec0ff */
[----:B------:R-:W-:Y:S01]  /*16870*/  IMAD.MOV.U32 R199, RZ, RZ, R148 ;  /* 0x000000ffffc77224 */ /* 0x000fe200078e0094 */
[----:B-1----:R-:W-:Y:S01]  /*16880*/  F2FP.BF16.PACK_AB R0, R17, R28 ;  /* 0x0000001c1100723e */ /* 0x002fe200000010ff */
[----:B------:R-:W-:Y:S01]  /*16890*/  FFMA.FTZ R10, R66, R50, R65 ;  /* 0x00000032420a7223 */ /* 0x000fe20000010041 */
[----:B------:R-:W-:Y:S01]  /*168a0*/  F2FP.BF16.PACK_AB R4, R18, R19 ;  /* 0x000000131204723e */ /* 0x000fe200000010ff */
[----:B------:R-:W-:Y:S01]  /*168b0*/  FADD.FTZ R2, R189, R16 ;  /* 0x00000010bd027221 */ /* 0x000fe20000010000 */
[----:B------:R-:W-:Y:S01]  /*168c0*/  LOP3.LUT R97, R7, R0, RZ, 0xc0, !PT ;  /* 0x0000000007617212 */ /* 0x000fe200078ec0ff */
[----:B------:R-:W-:Y:S01]  /*168d0*/  FADD.FTZ R0, R199, R11 ;  /* 0x0000000bc7007221 */ /* 0x000fe20000010000 */
[----:B------:R-:W-:Y:S01]  /*168e0*/  LOP3.LUT R99, R3, R4, RZ, 0xc0, !PT ;  /* 0x0000000403637212 */ /* 0x000fe200078ec0ff */
[----:B------:R-:W-:Y:S01]  /*168f0*/  FADD.FTZ R3, R242, R10 ;  /* 0x0000000af2037221 */ /* 0x000fe20000010000 */
[----:B------:R-:W-:Y:S01]  /*16900*/  F2FP.BF16.PACK_AB R6, R36, R37 ;  /* 0x000000252406723e */ /* 0x000fe200000010ff */
[----:B------:R-:W-:Y:S01]  /*16910*/  FADD.FTZ R4, R247, R9 ;  /* 0x00000009f7047221 */ /* 0x000fe20000010000 */
[----:B------:R-:W1:Y:S01]  /*16920*/  LDSM.16.MT88.4 R148, [R212+0xac00] ;  /* 0x00ac0000d494783b */ /* 0x000e620000004200 */
        /* <DEDUP_REMOVED lines=58> */
[C---:B-----5:R-:W-:Y:S03]  /*16cd0*/  HMMA.16816.F32.BF16 R108, R92.reuse, R116, R108 ;  /* 0x000000745c6c723c */ /* 0x060fe6000004186c */
[----:B------:R2:W-:Y:S04]  /*16ce0*/  STL [R1+0x70], R3 ;  /* 0x0000700301007387 */ /* 0x0005e80000100800 */
[----:B------:R2:W-:Y:S01]  /*16cf0*/  STL [R1+0x74], R2 ;  /* 0x0000740201007387 */ /* 0x0005e20000100800 */
[C---:B------:R-:W-:Y:S03]  /*16d00*/  HMMA.16816.F32.BF16 R120, R92.reuse, R118, R120 ;  /* 0x000000765c78723c */ /* 0x040fe60000041878 */
[----:B------:R2:W-:Y:S05]  /*16d10*/  STL [R1+0x78], R0 ;  /* 0x0000780001007387 */ /* 0x0005ea0000100800 */
[C---:B---3--:R-:W-:Y:S08]  /*16d20*/  HMMA.16816.F32.BF16 R124, R92.reuse, R132, R124 ;  /* 0x000000845c7c723c */ /* 0x048ff0000004187c */
[C---:B------:R-:W-:Y:S08]  /*16d30*/  HMMA.16816.F32.BF16 R136, R92.reuse, R134, R136 ;  /* 0x000000865c88723c */ /* 0x040ff00000041888 */
[C---:B-1----:R-:W-:Y:S08]  /*16d40*/  HMMA.16816.F32.BF16 R140, R92.reuse, R148, R140 ;  /* 0x000000945c8c723c */ /* 0x042ff0000004188c */
        /* <DEDUP_REMOVED lines=15> */
[C---:B------:R-:W-:Y:S08]  /*16e40*/  HMMA.16816.F32.BF16 R80, R96.reuse, R82, R24 ;  /* 0x000000526050723c */ /* 0x040ff00000041818 */
[----:B------:R-:W-:Y:S08]  /*16e50*/  HMMA.16816.F32.BF16 R84, R96, R12, R84 ;  /* 0x0000000c6054723c */ /* 0x000ff00000041854 */
[-C--:B------:R-:W-:Y:S08]  /*16e60*/  HMMA.16816.F32.BF16 R92, R92, R14.reuse, R52 ;  /* 0x0000000e5c5c723c */ /* 0x080ff00000041834 */
[----:B------:R-:W-:Y:S08]  /*16e70*/  HMMA.16816.F32.BF16 R96, R96, R14, R32 ;  /* 0x0000000e6060723c */ /* 0x000ff00000041820 */
.L_x_743:
[----:B--2---:R-:W-:-:S06]  /*16e80*/  UISETP.GT.AND UP0, UPT, UR34, UR19, UPT ;  /* 0x000000132200728c */ /* 0x004fcc000bf04270 */
[----:B------:R-:W-:-:S13]  /*16e90*/  PLOP3.LUT P0, PT, PT, PT, UP0, 0x80, 0x0 ;  /* 0x000000000000781c */ /* 0x000fda0003f0f008 */
[----:B------:R-:W-:Y:S05]  /*16ea0*/  @!P0 BRA `(.L_x_750) ;  /* 0x000077b000008947 */ /* 0x000fea0003800000 */
[----:B------:R-:W2:Y:S01]  /*16eb0*/  LDL.LU R10, [R1+0x14] ;  /* 0x00001400010a7983 */ /* 0x000ea20000300800 */
[----:B-1----:R-:W1:Y:S01]  /*16ec0*/  LDC.U8 R0, c[0x0][0x2d8] ;  /* 0x0000b600ff007b82 */ /* 0x002e620000000000 */
[----:B------:R-:W-:Y:S01]  /*16ed0*/  IMAD.MOV.U32 R100, RZ, RZ, R103 ;  /* 0x000000ffff647224 */ /* 0x000fe200078e0067 */
[----:B------:R-:W-:Y:S01]  /*16ee0*/  MOV R3, R104 ;  /* 0x0000006800037202 */ /* 0x000fe20000000f00 */
[----:B------:R-:W3:Y:S01]  /*16ef0*/  LDL.64 R12, [R1+0x80] ;  /* 0x00008000010c7983 */ /* 0x000ee20000100a00 */
[----:B------:R-:W-:Y:S01]  /*16f00*/  IMAD.MOV.U32 R106, RZ, RZ, R101 ;  /* 0x000000ffff6a7224 */ /* 0x000fe200078e0065 */
[----:B------:R-:W-:Y:S02]  /*16f10*/  MOV R105, R102 ;  /* 0x0000006600697202 */ /* 0x000fe40000000f00 */
[----:B------:R-:W4:Y:S04]  /*16f20*/  LDL R9, [R1+0x7c] ;  /* 0x00007c0001097983 */ /* 0x000f280000100800 */
[----:B------:R-:W5:Y:S04]  /*16f30*/  LDL R2, [R1+0x98] ;  /* 0x0000980001027983 */ /* 0x000f680000100800 */
[----:B------:R-:W2:Y:S04]  /*16f40*/  LDL.LU R8, [R1+0x10] ;  /* 0x0000100001087983 */ /* 0x000ea80000300800 */
[----:B------:R-:W2:Y:S04]  /*16f50*/  LDL.LU.64 R6, [R1+0x8] ;  /* 0x0000080001067983 */ /* 0x000ea80000300a00 */
[----:B------:R-:W2:Y:S01]  /*16f60*/  LDL.LU.64 R4, [R1+0x18] ;  /* 0x0000180001047983 */ /* 0x000ea20000300a00 */
[----:B-1----:R-:W-:-:S03]  /*16f70*/  PRMT R0, R0, 0x7054, R0 ;  /* 0x0000705400007816 */ /* 0x002fc60000000000 */
[----:B------:R-:W2:Y:S01]  /*16f80*/  LDL.LU R11, [R1] ;  /* 0x00000000010b7983 */ /* 0x000ea20000300800 */
[----:B---3--:R-:W-:Y:S01]  /*16f90*/  IMAD.MOV.U32 R14, RZ, RZ, R12 ;  /* 0x000000ffff0e7224 */ /* 0x008fe200078e000c */
[----:B------:R-:W-:Y:S02]  /*16fa0*/  MOV R15, R13 ;  /* 0x0000000d000f7202 */ /* 0x000fe40000000f00 */
[----:B-----5:R-:W-:Y:S02]  /*16fb0*/  ISETP.GE.AND P4, PT, R2, c[0x0][0x220], PT ;  /* 0x0000880002007a0c */ /* 0x020fe40003f86270 */
[----:B----4-:R-:W-:Y:S01]  /*16fc0*/  ISETP.GE.AND P5, PT, R9, c[0x0][0x220], PT ;  /* 0x0000880009007a0c */ /* 0x010fe20003fa6270 */
[----:B--2---:R-:W-:-:S04]  /*16fd0*/  IMAD.WIDE.U32 R12, R11, -0x326172a9, RZ ;  /* 0xcd9e8d570b0c7825 */ /* 0x004fc800078e00ff */
[----:B------:R-:W-:Y:S01]  /*16fe0*/  IMAD.WIDE.U32 R10, R10, -0x326172a9, RZ ;  /* 0xcd9e8d570a0a7825 */ /* 0x000fe200078e00ff */
[-C--:B------:R-:W-:Y:S01]  /*16ff0*/  LOP3.LUT R0, R13, R252.reuse, RZ, 0x3c, !PT ;  /* 0x000000fc0d007212 */ /* 0x080fe200078e3cff */
[----:B------:R1:W-:Y:S03]  /*17000*/  STL.64 [R1+0x60], R12 ;  /* 0x0000600c01007387 */ /* 0x0003e60000100a00 */
[----:B------:R-:W-:Y:S01]  /*17010*/  LOP3.LUT R2, R11, R252, RZ, 0x3c, !PT ;  /* 0x000000fc0b027212 */ /* 0x000fe200078e3cff */
[----:B------:R2:W-:Y:S01]  /*17020*/  STL.64 [R1+0x58], R10 ;  /* 0x0000580a01007387 */ /* 0x0005e20000100a00 */
[----:B------:R-:W-:Y:S02]  /*17030*/  IMAD.MOV.U32 R5, RZ, RZ, R7 ;  /* 0x000000ffff057224 */ /* 0x000fe400078e0007 */
[----:B-1----:R-:W-:-:S04]  /*17040*/  IMAD.WIDE.U32 R12, R8, -0x2daee0ad, RZ ;  /* 0xd2511f53080c7825 */ /* 0x002fc800078e00ff */
[----:B--2---:R-:W-:Y:S01]  /*17050*/  IMAD.WIDE.U32 R10, R0, -0x2daee0ad, RZ ;  /* 0xd2511f53000a7825 */ /* 0x004fe200078e00ff */
[----:B------:R1:W-:Y:S03]  /*17060*/  STL.64 [R1+0x38], R12 ;  /* 0x0000380c01007387 */ /* 0x0003e60000100a00 */
[----:B------:R-:W-:Y:S01]  /*17070*/  IMAD.WIDE.U32 R8, R2, -0x2daee0ad, RZ ;  /* 0xd2511f5302087825 */ /* 0x000fe200078e00ff */
[----:B------:R1:W-:Y:S04]  /*17080*/  STL.64 [R1+0x50], R10 ;  /* 0x0000500a01007387 */ /* 0x0003e80000100a00 */
[----:B------:R1:W-:Y:S04]  /*17090*/  STL.64 [R1+0x68], R4 ;  /* 0x0000680401007387 */ /* 0x0003e80000100a00 */
[----:B------:R1:W-:Y:S01]  /*170a0*/  STL.64 [R1+0x40], R8 ;  /* 0x0000400801007387 */ /* 0x0003e20000100a00 */
[----:B------:R-:W-:Y:S01]  /*170b0*/  ISETP.GE.AND P6, PT, R14, c[0x0][0x220], PT ;  /* 0x000088000e007a0c */ /* 0x000fe20003fc6270 */
[----:B------:R-:W-:Y:S05]  /*170c0*/  BRA `(.L_x_751) ;  /* 0x000003e000007947 */ /* 0x000fea0003800000 */
.L_x_753:
[----:B------:R-:W2:Y:S01]  /*170d0*/  LDL.64 R234, [R1+0x90] ;  /* 0x0000900001ea7983 */ /* 0x000ea20000100a00 */
[----:B------:R-:W-:Y:S02]  /*170e0*/  ULDC.64 UR4, c[0x0][0x198] ;  /* 0x0000660000047ab9 */ /* 0x000fe40000000a00 */
[----:B------:R-:W-:Y:S01]  /*170f0*/  UIADD3 UR36, UR34, -0x2, URZ ;  /* 0xfffffffe22247890 */ /* 0x000fe2000fffe03f */
[----:B------:R-:W3:Y:S03]  /*17100*/  LDL.64 R232, [R1+0x88] ;  /* 0x0000880001e87983 */ /* 0x000ee60000100a00 */
[----:B------:R-:W-:Y:S01]  /*17110*/  USHF.R.S32.HI UR34, URZ, 0x1f, UR36 ;  /* 0x0000001f3f227899 */ /* 0x000fe20008011424 */
[----:B------:R1:W-:Y:S01]  /*17120*/  @P6 STS [R218+0x6000], RZ ;  /* 0x006000ffda006388 */ /* 0x0003e20000000800 */
[----:B------:R-:W-:Y:S02]  /*17130*/  UIMAD.WIDE.U32 UR38, UR36, UR4, URZ ;  /* 0x00000004242672a5 */ /* 0x000fe4000f8e003f */
[----:B------:R-:W-:Y:S01]  /*17140*/  UIMAD UR34, UR34, UR4, URZ ;  /* 0x00000004222272a4 */ /* 0x000fe2000f8e023f */
[----:B------:R1:W-:Y:S03]  /*17150*/  @P6 STS [R218+0x6004], RZ ;  /* 0x006004ffda006388 */ /* 0x0003e60000000800 */
[----:B------:R-:W-:Y:S01]  /*17160*/  UIMAD UR34, UR36, UR5, UR34 ;  /* 0x00000005242272a4 */ /* 0x000fe2000f8e0222 */
[----:B------:R1:W-:Y:S01]  /*17170*/  @P6 STS.64 [R218+0x6008], RZ ;  /* 0x006008ffda006388 */ /* 0x0003e20000000a00 */
[----:B------:R-:W-:Y:S02]  /*17180*/  IMAD.U32 R0, RZ, RZ, UR38 ;  /* 0x00000026ff007e24 */ /* 0x000fe4000f8e00ff */
[----:B------:R-:W-:Y:S01]  /*17190*/  UIADD3 UR34, UR39, UR34, URZ ;  /* 0x0000002227227290 */ /* 0x000fe2000fffe03f */
[----:B------:R-:W-:Y:S05]  /*171a0*/  IMAD.U32 R102, RZ, RZ, UR38 ;  /* 0x00000026ff667e24 */ /* 0x000fea000f8e00ff */
        /* <DEDUP_REMOVED lines=48> */
.L_x_751:
        /* <DEDUP_REMOVED lines=9> */
[----:B------:R-:W-:Y:S06]  /*17540*/  @P6 STS [R218+0x9000], RZ ;  /* 0x009000ffda006388 */ /* 0x000fec0000000800 */
        /* <DEDUP_REMOVED lines=64> */
[----:B------:R-:W-:Y:S05]  /*17950*/  LDSM.16.M88.4 R196, [R216+0x2000] ;  /* 0x00200000d8c4783b */ /* 0x000fea0000000200 */
[-C--:B-1----:R-:W-:Y:S01]  /*17960*/  HMMA.16816.F32.BF16 R20, R64, R32.reuse, RZ ;  /* 0x000000204014723c */ /* 0x082fe200000418ff */
[----:B------:R-:W-:Y:S06]  /*17970*/  LDSM.16.M88.4 R200, [R213+0x7000] ;  /* 0x00700000d5c8783b */ /* 0x000fec0000000200 */
[----:B------:R-:W-:Y:S01]  /*17980*/  LDSM.16.M88.4 R204, [R216+0x3000] ;  /* 0x00300000d8cc783b */ /* 0x000fe20000000200 */
[C---:B------:R-:W-:Y:S05]  /*17990*/  HMMA.16816.F32.BF16 R24, R60.reuse, R32, RZ ;  /* 0x000000203c18723c */ /* 0x040fea00000418ff */
[----:B------:R-:W-:Y:S03]  /*179a0*/  LDSM.16.M88.4 R208, [R213+0x7400] ;  /* 0x00740000d5d0783b */ /* 0x000fe60000000200 */
[-C--:B------:R-:W-:Y:S08]  /*179b0*/  HMMA.16816.F32.BF16 R28, R60, R34.reuse, RZ ;  /* 0x000000223c1c723c */ /* 0x080ff000000418ff */
        /* <DEDUP_REMOVED lines=19> */
[----:B------:R-:W4:Y:S07]  /*17af0*/  LDSM.16.M88.4 R188, [R213+0x7c00] ;  /* 0x007c0000d5bc783b */ /* 0x000f2e0000000200 */
[-C--:B--2---:R-:W-:Y:S08]  /*17b00*/  HMMA.16816.F32.BF16 R36, R176, R192.reuse, R36 ;  /* 0x000000c0b024723c */ /* 0x084ff00000041824 */
[C---:B------:R-:W-:Y:S08]  /*17b10*/  HMMA.16816.F32.BF16 R40, R184.reuse, R192, R40 ;  /* 0x000000c0b828723c */ /* 0x040ff00000041828 */
[-C--:B------:R-:W-:Y:S08]  /*17b20*/  HMMA.16816.F32.BF16 R44, R184, R194.reuse, R44 ;  /* 0x000000c2b82c723c */ /* 0x080ff0000004182c */
[C---:B------:R-:W-:Y:S01]  /*17b30*/  HMMA.16816.F32.BF16 R48, R176.reuse, R194, R48 ;  /* 0x000000c2b030723c */ /* 0x040fe20000041830 */
[----:B------:R-:W-:Y:S07]  /*17b40*/  LDSM.16.M88.4 R192, [R215+0x7800] ;  /* 0x00780000d7c0783b */ /* 0x000fee0000000200 */
[-C--:B-1----:R-:W-:Y:S08]  /*17b50*/  HMMA.16816.F32.BF16 R52, R176, R172.reuse, R52 ;  /* 0x000000acb034723c */ /* 0x082ff00000041834 */
[C---:B------:R-:W-:Y:S08]  /*17b60*/  HMMA.16816.F32.BF16 R56, R184.reuse, R172, R56 ;  /* 0x000000acb838723c */ /* 0x040ff00000041838 */
[-C--:B------:R-:W-:Y:S01]  /*17b70*/  HMMA.16816.F32.BF16 R60, R184, R174.reuse, R60 ;  /* 0x000000aeb83c723c */ /* 0x080fe2000004183c */
[----:B------:R-:W-:Y:S07]  /*17b80*/  LDSM.16.M88.4 R184, [R217+0x3000] ;  /* 0x00300000d9b8783b */ /* 0x000fee0000000200 */
[----:B------:R-:W-:Y:S01]  /*17b90*/  HMMA.16816.F32.BF16 R64, R176, R174, R64 ;  /* 0x000000aeb040723c */ /* 0x000fe20000041840 */
[----:B------:R-:W-:Y:S06]  /*17ba0*/  LDSM.16.M88.4 R172, [R217+0x2000] ;  /* 0x00200000d9ac783b */ /* 0x000fec0000000200 */
[----:B------:R-:W1:Y:S01]  /*17bb0*/  LDSM.16.M88.4 R176, [R215+0x7000] ;  /* 0x00700000d7b0783b */ /* 0x000e620000000200 */
        /* <DEDUP_REMOVED lines=14> */
[----:B------:R-:W2:Y:S07]  /*17ca0*/  LDSM.16.M88.4 R180, [R215+0x7400] ;  /* 0x00740000d7b4783b */ /* 0x000eae0000000200 */
[-C--:B----4-:R-:W-:Y:S08]  /*17cb0*/  HMMA.16816.F32.BF16 R52, R196, R188.reuse, R52 ;  /* 0x000000bcc434723c */ /* 0x090ff00000041834 */
[C---:B------:R-:W-:Y:S08]  /*17cc0*/  HMMA.16816.F32.BF16 R56, R204.reuse, R188, R56 ;  /* 0x000000bccc38723c */ /* 0x040ff00000041838 */
[-C--:B------:R-:W-:Y:S01]  /*17cd0*/  HMMA.16816.F32.BF16 R60, R204, R190.reuse, R60 ;  /* 0x000000becc3c723c */ /* 0x080fe2000004183c */
[----:B------:R-:W-:Y:S07]  /*17ce0*/  LDSM.16.M88.4 R204, [R216+0x5000] ;  /* 0x00500000d8cc783b */ /* 0x000fee0000000200 */
[----:B------:R-:W-:Y:S01]  /*17cf0*/  HMMA.16816.F32.BF16 R64, R196, R190, R64 ;  /* 0x000000bec440723c */ /* 0x000fe20000041840 */
[----:B------:R-:W-:Y:S06]  /*17d00*/  LDSM.16.M88.4 R188, [R216+0x4000] ;  /* 0x00400000d8bc783b */ /* 0x000fec0000000200 */
[----:B------:R-:W3:Y:S01]  /*17d10*/  LDSM.16.M88.4 R196, [R213+0x8000] ;  /* 0x00800000d5c4783b */ /* 0x000ee20000000200 */
        /* <DEDUP_REMOVED lines=21> */
[----:B------:R-:W-:Y:S01]  /*17e70*/  LDSM.16.M88.4 R200, [R215+0x8400] ;  /* 0x00840000d7c8783b */ /* 0x000fe20000000200 */
        /* <DEDUP_REMOVED lines=21> */
[C---:B---3--:R-:W-:Y:S08]  /*17fd0*/  HMMA.16816.F32.BF16 R8, R196.reuse, R192, R8 ;  /* 0x000000c0c408723c */ /* 0x048ff00000041808 */
        /* <DEDUP_REMOVED lines=15> */
.L_x_752:
[----:B------:R-:W-:Y:S01]  /*180d0*/  IMAD.U32 R0, RZ, RZ, UR35 ;  /* 0x00000023ff007e24 */ /* 0x000fe2000f8e00ff */
[----:B------:R-:W2:Y:S01]  /*180e0*/  S2R R2, SR_TID.X ;  /* 0x0000000000027919 */ /* 0x000ea20000002100 */
[----:B------:R-:W-:Y:S02]  /*180f0*/  USHF.L.U32 UR4, UR35, 0x1, URZ ;  /* 0x0000000123047899 */ /* 0x000fe4000800063f */
[----:B------:R-:W-:Y:S02]  /*18100*/  UISETP.GT.AND UP0, UPT, UR35, UR19, UPT ;  /* 0x000000132300728c */ /* 0x000fe4000bf04270 */
[----:B------:R-:W-:Y:S03]  /*18110*/  UMOV UR34, UR35 ;  /* 0x0000002300227c82 */ /* 0x000fe60008000000 */
[----:B------:R-:W-:Y:S04]  /*18120*/  STL [R1+0xb0], R218 ;  /* 0x0000b0da01007387 */ /* 0x000fe80000100800 */
[----:B------:R-:W-:Y:S04]  /*18130*/  STL [R1+0xac], R217 ;  /* 0x0000acd901007387 */ /* 0x000fe80000100800 */
[----:B------:R-:W-:Y:S04]  /*18140*/  STL [R1+0xa8], R216 ;  /* 0x0000a8d801007387 */ /* 0x000fe80000100800 */
[----:B------:R-:W-:Y:S01]  /*18150*/  STL [R1+0xa4], R215 ;  /* 0x0000a4d701007387 */ /* 0x000fe20000100800 */
[----:B--2---:R-:W-:Y:S03]  /*18160*/  IMAD.SHL.U32 R2, R2, 0x2, RZ ;  /* 0x0000000202027824 */ /* 0x004fe600078e00ff */
[----:B------:R-:W-:Y:S02]  /*18170*/  STL [R1+0xa0], R213 ;  /* 0x0000a0d501007387 */ /* 0x000fe40000100800 */
[----:B------:R-:W-:Y:S02]  /*18180*/  LOP3.LUT R2, R2, 0x6, RZ, 0xc0, !PT ;  /* 0x0000000602027812 */ /* 0x000fe400078ec0ff */
[----:B------:R-:W2:Y:S03]  /*18190*/  LDL.64 R246, [R1+0x60] ;  /* 0x0000600001f67983 */ /* 0x000ea60000100a00 */
[----:B------:R-:W-:Y:S03]  /*181a0*/  IMAD R0, R0, 0x40, R2 ;  /* 0x0000004000007824 */ /* 0x000fe600078e0202 */
[----:B------:R-:W3:Y:S01]  /*181b0*/  LDL.64 R244, [R1+0x50] ;  /* 0x0000500001f47983 */ /* 0x000ee20000100a00 */
[--C-:B------:R-:W-:Y:S01]  /*181c0*/  IMAD.IADD R2, R221, 0x1, -R0.reuse ;  /* 0x00000001dd027824 */ /* 0x100fe200078e0a00 */
[----:B------:R-:W-:Y:S01]  /*181d0*/  ISETP.GE.AND P2, PT, R0, R223, PT ;  /* 0x000000df0000720c */ /* 0x000fe20003f46270 */
[----:B------:R-:W-:Y:S01]  /*181e0*/  IMAD.IADD R101, R220, 0x1, -R0 ;  /* 0x00000001dc657824 */ /* 0x000fe200078e0a00 */
[C---:B-1----:R-:W-:Y:S02]  /*181f0*/  IADD3 R179, R0.reuse, 0x1, RZ ;  /* 0x0000000100b37810 */ /* 0x042fe40007ffe0ff */
[----:B------:R-:W4:Y:S01]  /*18200*/  LDL.64 R242, [R1+0x58] ;  /* 0x0000580001f27983 */ /* 0x000f220000100a00 */
[----:B------:R-:W-:Y:S02]  /*18210*/  IABS R2, R2 ;  /* 0x0000000200027213 */ /* 0x000fe40000000000 */
[C---:B------:R-:W-:Y:S02]  /*18220*/  IADD3 R178, R0.reuse, 0x8, RZ ;  /* 0x0000000800b27810 */ /* 0x040fe40007ffe0ff */
[----:B------:R-:W1:Y:S01]  /*18230*/  I2F R180, R2 ;  /* 0x0000000200b47306 */ /* 0x000e620000201400 */
[C---:B------:R-:W-:Y:S01]  /*18240*/  IADD3 R177, R0.reuse, 0x9, RZ ;  /* 0x0000000900b17810 */ /* 0x040fe20007ffe0ff */
[----:B------:R-:W2:Y:S01]  /*18250*/  LDL.64 R238, [R1+0x40] ;  /* 0x0000400001ee7983 */ /* 0x000ea20000100a00 */
[C---:B------:R-:W-:Y:S02]  /*18260*/  IADD3 R176, R0.reuse, 0x10, RZ ;  /* 0x0000001000b07810 */ /* 0x040fe40007ffe0ff */
[C---:B------:R-:W-:Y:S02]  /*18270*/  IADD3 R175, R0.reuse, 0x11, RZ ;  /* 0x0000001100af7810 */ /* 0x040fe40007ffe0ff */
[C---:B------:R-:W-:Y:S01]  /*18280*/  IADD3 R174, R0.reuse, 0x18, RZ ;  /* 0x0000001800ae7810 */ /* 0x040fe20007ffe0ff */
[----:B------:R2:W-:Y:S01]  /*18290*/  STL.64 [R1+0xb8], R220 ;  /* 0x0000b8dc01007387 */ /* 0x0005e20000100a00 */
        /* <DEDUP_REMOVED lines=8> */
[----:B-1----:R-:W-:Y:S01]  /*18320*/  FFMA.FTZ R4, R180, -UR28, R4 ;  /* 0x8000001cb4047c23 */ /* 0x002fe20008010004 */
[----:B------:R-:W-:Y:S01]  /*18330*/  IABS R2, R101 ;  /* 0x0000006500027213 */ /* 0x000fe20000000000 */
[----:B------:R-:W-:Y:S01]  /*18340*/  IMAD.IADD R101, R219, 0x1, -R0 ;  /* 0x00000001db657824 */ /* 0x000fe200078e0a00 */
[C---:B------:R-:W-:Y:S02]  /*18350*/  ISETP.GE.AND P0, PT, R0.reuse, R222, PT ;  /* 0x000000de0000720c */ /* 0x040fe40003f06270 */
[----:B------:R-:W1:Y:S01]  /*18360*/  I2F R181, R2 ;  /* 0x0000000200b57306 */ /* 0x000e620000201400 */
[C---:B------:R-:W-:Y:S02]  /*18370*/  ISETP.GE.OR P3, PT, R0.reuse, R230, !P3 ;  /* 0x000000e60000720c */ /* 0x040fe40005f66670 */
[C---:B------:R-:W-:Y:S02]  /*18380*/  ISETP.GE.OR P1, PT, R0.reuse, R229, !P1 ;  /* 0x000000e50000720c */ /* 0x040fe40004f26670 */
[C---:B------:R-:W-:Y:S02]  /*18390*/  ISETP.GE.OR P2, PT, R0.reuse, R228, !P2 ;  /* 0x000000e40000720c */ /* 0x040fe40005746670 */
[----:B------:R-:W-:Y:S01]  /*183a0*/  ISETP.GE.OR P0, PT, R0, R227, !P0 ;  /* 0x000000e30000720c */ /* 0x000fe20004706670 */
[----:B-1----:R-:W-:Y:S01]  /*183b0*/  FFMA.FTZ R6, R181, -UR28, R6 ;  /* 0x8000001cb5067c23 */ /* 0x002fe20008010006 */
[----:B------:R-:W-:Y:S01]  /*183c0*/  IABS R2, R101 ;  /* 0x0000006500027213 */ /* 0x000fe20000000000 */
[----:B------:R-:W-:Y:S02]  /*183d0*/  IMAD.IADD R101, R226, 0x1, -R0 ;  /* 0x00000001e2657824 */ /* 0x000fe400078e0a00 */
[----:B------:R-:W-:Y:S01]  /*183e0*/  IMAD.IADD R181, R220, 0x1, -R103 ;  /* 0x00000001dcb57824 */ /* 0x000fe200078e0a67 */
[----:B------:R-:W1:Y:S04]  /*183f0*/  I2F R184, R2 ;  /* 0x0000000200b87306 */ /* 0x000e680000201400 */
[----:B------:R-:W-:Y:S06]  /*18400*/  IABS R181, R181 ;  /* 0x000000b500b57213 */ /* 0x000fec0000000000 */
[----:B------:R1:W1:Y:S02]  /*18410*/  I2F R191, R181 ;  /* 0x000000b500bf7306 */ /* 0x0002640000201400 */
[----:B-1----:R-:W-:Y:S01]  /*18420*/  FFMA.FTZ R8, R184, -UR28, R8 ;  /* 0x8000001cb8087c23 */ /* 0x002fe20008010008 */
[----:B------:R-:W-:Y:S01]  /*18430*/  IABS R2, R101 ;  /* 0x0000006500027213 */ /* 0x000fe20000000000 */
[----:B------:R-:W-:Y:S06]  /*18440*/  IMAD.IADD R101, R221, 0x1, -R179 ;  /* 0x00000001dd657824 */ /* 0x000fec00078e0ab3 */
[----:B------:R-:W1:Y:S01]  /*18450*/  I2F R183, R2 ;  /* 0x0000000200b77306 */ /* 0x000e620000201400 */
[----:B------:R-:W-:Y:S02]  /*18460*/  IMAD.IADD R181, R220, 0x1, -R102 ;  /* 0x00000001dcb57824 */ /* 0x000fe400078e0a66 */
[----:B------:R-:W-:Y:S02]  /*18470*/  FFMA.FTZ R51, R191, -UR28, R51 ;  /* 0x8000001cbf337c23 */ /* 0x000fe40008010033 */
[----:B-1----:R-:W-:Y:S01]  /*18480*/  FFMA.FTZ R10, R183, -UR28, R10 ;  /* 0x8000001cb70a7c23 */ /* 0x002fe2000801000a */
[----:B------:R-:W-:Y:S02]  /*18490*/  IABS R2, R101 ;  /* 0x0000006500027213 */ /* 0x000fe40000000000 */
[C---:B------:R-:W-:Y:S02]  /*184a0*/  IADD3 R101, R221.reuse, -R178, RZ ;  /* 0x800000b2dd657210 */ /* 0x040fe40007ffe0ff */
[----:B------:R-:W1:Y:S02]  /*184b0*/  I2F R182, R2 ;  /* 0x0000000200b67306 */ /* 0x000e640000201400 */
[----:B-1----:R-:W-:Y:S01]  /*184c0*/  FFMA.FTZ R5, R182, -UR28, R5 ;  /* 0x8000001cb6057c23 */ /* 0x002fe20008010005 */
[----:B------:R-:W-:Y:S01]  /*184d0*/  IABS R2, R101 ;  /* 0x0000006500027213 */ /* 0x000fe20000000000 */
[----:B------:R-:W-:Y:S02]  /*184e0*/  IMAD.IADD R101, R221, 0x1, -R177 ;  /* 0x00000001dd657824 */ /* 0x000fe400078e0ab1 */
[----:B------:R-:W-:Y:S04]  /*184f0*/  IMAD.U32 R182, RZ, RZ, UR33 ;  /* 0x00000021ffb67e24 */ /* 0x000fe8000f8e00ff */
[----:B------:R-:W1:Y:S02]  /*18500*/  I2F R185, R2 ;  /* 0x0000000200b97306 */ /* 0x000e640000201400 */
[----:B-1----:R-:W-:Y:S01]  /*18510*/  FFMA.FTZ R16, R185, -UR28, R16 ;  /* 0x8000001cb9107c23 */ /* 0x002fe20008010010 */
[----:B------:R-:W-:Y:S01]  /*18520*/  IABS R2, R101 ;  /* 0x0000006500027213 */ /* 0x000fe20000000000 */
[----:B------:R-:W-:Y:S06]  /*18530*/  IMAD.IADD R101, R220, 0x1, -R179 ;  /* 0x00000001dc657824 */ /* 0x000fec00078e0ab3 */
[----:B------:R-:W1:Y:S02]  /*18540*/  I2F R186, R2 ;  /* 0x0000000200ba7306 */ /* 0x000e640000201400 */
[----:B-1----:R-:W-:Y:S01]  /*18550*/  FFMA.FTZ R17, R186, -UR28, R17 ;  /* 0x8000001cba117c23 */ /* 0x002fe20008010011 */
[----:B------:R-:W-:Y:S01]  /*18560*/  IABS R2, R101 ;  /* 0x0000006500027213 */ /* 0x000fe20000000000 */
[----:B------:R-:W-:Y:S06]  /*18570*/  IMAD.IADD R101, R221, 0x1, -R176 ;  /* 0x00000001dd657824 */ /* 0x000fec00078e0ab0 */
[----:B------:R-:W1:Y:S02]  /*18580*/  I2F R208, R2 ;  /* 0x0000000200d07306 */ /* 0x000e640000201400 */
[----:B-1----:R-:W-:Y:S01]  /*18590*/  FFMA.FTZ R7, R208, -UR28, R7 ;  /* 0x8000001cd0077c23 */ /* 0x002fe20008010007 */
[----:B------:R-:W-:Y:S01]  /*185a0*/  IABS R2, R101 ;  /* 0x0000006500027213 */ /* 0x000fe20000000000 */
[C---:B------:R-:W-:Y:S06]  /*185b0*/  IMAD.IADD R101, R220.reuse, 0x1, -R178 ;  /* 0x00000001dc657824 */ /* 0x040fec00078e0ab2 */
        /* <DEDUP_REMOVED lines=18> */
[----:B------:R-:W-:Y:S02]  /*186e0*/  IABS R2, R101 ;  /* 0x0000006500027213 */ /* 0x000fe40000000000 */
[----:B------:R-:W-:Y:S05]  /*186f0*/  IADD3 R101, R221, -R173, RZ ;  /* 0x800000addd657210 */ /* 0x000fea0007ffe0ff */
        /* <DEDUP_REMOVED lines=47> */
[----:B------:R-:W-:Y:S05]  /*189f0*/  IADD3 R101, R0, 0x31, RZ ;  /* 0x0000003100657810 */ /* 0x000fea0007ffe0ff */
[----:B------:R-:W1:Y:S01]  /*18a00*/  I2F R193, R2 ;  /* 0x0000000200c17306 */ /* 0x000e620000201400 */
[----:B------:R-:W-:Y:S01]  /*18a10*/  FSEL R194, R10, -INF , !P0 ;  /* 0xff8000000ac27808 */ /* 0x000fe20004000000 */
[----:B------:R-:W-:Y:S01]  /*18a20*/  IMAD.IADD R180, R221, 0x1, -R101 ;  /* 0x00000001ddb47824 */ /* 0x000fe200078e0a65 */
[C---:B------:R-:W-:Y:S04]  /*18a30*/  ISETP.GE.AND P0, PT, R179.reuse, R224, PT ;  /* 0x000000e0b300720c */ /* 0x040fe80003f06270 */
[----:B------:R-:W-:Y:S04]  /*18a40*/  ISETP.GE.OR P0, PT, R179, R229, !P0 ;  /* 0x000000e5b300720c */ /* 0x000fe80004706670 */
[----:B------:R-:W-:Y:S02]  /*18a50*/  FSEL R191, R7, -INF , !P0 ;  /* 0xff80000007bf7808 */ /* 0x000fe40004000000 */
[C---:B------:R-:W-:Y:S04]  /*18a60*/  ISETP.GE.AND P0, PT, R179.reuse, R222, PT ;  /* 0x000000deb300720c */ /* 0x040fe80003f06270 */
[----:B------:R-:W-:Y:S01]  /*18a70*/  ISETP.GE.OR P0, PT, R179, R227, !P0 ;  /* 0x000000e3b300720c */ /* 0x000fe20004706670 */
[----:B-1----:R-:W-:Y:S01]  /*18a80*/  FFMA.FTZ R50, R193, -UR28, R50 ;  /* 0x8000001cc1327c23 */ /* 0x002fe20008010032 */
[----:B------:R-:W-:Y:S02]  /*18a90*/  IABS R2, R180 ;  /* 0x000000b400027213 */ /* 0x000fe40000000000 */
[----:B------:R-:W-:Y:S02]  /*18aa0*/  FSEL R193, R8, -INF , !P2 ;  /* 0xff80000008c17808 */ /* 0x000fe40005000000 */
[----:B------:R-:W1:Y:S01]  /*18ab0*/  I2F R192, R2 ;  /* 0x0000000200c07306 */ /* 0x000e620000201400 */
[CC--:B------:R-:W-:Y:S04]  /*18ac0*/  ISETP.GE.AND P2, PT, R177.reuse, R225.reuse, PT ;  /* 0x000000e1b100720c */ /* 0x0c0fe80003f46270 */
[----:B------:R-:W-:Y:S01]  /*18ad0*/  ISETP.GE.OR P2, PT, R177, R230, !P2 ;  /* 0x000000e6b100720c */ /* 0x000fe20005746670 */
[----:B-1----:R-:W-:Y:S01]  /*18ae0*/  FFMA.FTZ R53, R192, -UR28, R53 ;  /* 0x8000001cc0357c23 */ /* 0x002fe20008010035 */
[C---:B------:R-:W-:Y:S02]  /*18af0*/  IADD3 R2, R0.reuse, 0x38, RZ ;  /* 0x0000003800027810 */ /* 0x040fe40007ffe0ff */
[----:B------:R-:W-:Y:S02]  /*18b00*/  IADD3 R0, R0, 0x39, RZ ;  /* 0x0000003900007810 */ /* 0x000fe40007ffe0ff */
[----:B------:R-:W-:Y:S01]  /*18b10*/  FSEL R192, R6, -INF , !P1 ;  /* 0xff80000006c07808 */ /* 0x000fe20004800000 */
[----:B------:R-:W-:Y:S01]  /*18b20*/  IMAD.IADD R180, R221, 0x1, -R2 ;  /* 0x00000001ddb47824 */ /* 0x000fe200078e0a02 */
[C---:B------:R-:W-:Y:S01]  /*18b30*/  ISETP.GE.AND P1, PT, R178.reuse, R225, PT ;  /* 0x000000e1b200720c */ /* 0x040fe20003f26270 */
[----:B------:R-:W-:Y:S03]  /*18b40*/  IMAD.IADD R6, R219, 0x1, -R178 ;  /* 0x00000001db067824 */ /* 0x000fe600078e0ab2 */
[----:B------:R-:W-:Y:S02]  /*18b50*/  IABS R180, R180 ;  /* 0x000000b400b47213 */ /* 0x000fe40000000000 */
[----:B------:R-:W-:Y:S02]  /*18b60*/  ISETP.GE.OR P1, PT, R178, R230, !P1 ;  /* 0x000000e6b200720c */ /* 0x000fe40004f26670 */
[----:B------:R-:W1:Y:S02]  /*18b70*/  I2F R190, R180 ;  /* 0x000000b400be7306 */ /* 0x000e640000201400 */
[----:B-1----:R-:W-:Y:S01]  /*18b80*/  FFMA.FTZ R64, R190, -UR28, R64 ;  /* 0x8000001cbe407c23 */ /* 0x002fe20008010040 */
[----:B------:R-:W-:Y:S01]  /*18b90*/  IABS R180, R181 ;  /* 0x000000b500b47213 */ /* 0x000fe20000000000 */
[----:B------:R-:W-:Y:S06]  /*18ba0*/  IMAD.IADD R181, R221, 0x1, -R0 ;  /* 0x00000001ddb57824 */ /* 0x000fec00078e0a00 */
[----:B------:R-:W1:Y:S02]  /*18bb0*/  I2F R187, R180 ;  /* 0x000000b400bb7306 */ /* 0x000e640000201400 */
[----:B-1----:R-:W-:Y:S01]  /*18bc0*/  FFMA.FTZ R54, R187, -UR28, R54 ;  /* 0x8000001cbb367c23 */ /* 0x002fe20008010036 */
[----:B------:R-:W-:Y:S01]  /*18bd0*/  IABS R180, R181 ;  /* 0x000000b500b47213 */ /* 0x000fe20000000000 */
[----:B------:R-:W-:Y:S01]  /*18be0*/  IMAD.IADD R181, R220, 0x1, -R101 ;  /* 0x00000001dcb57824 */ /* 0x000fe200078e0a65 */
[----:B------:R-:W-:Y:S01]  /*18bf0*/  FSEL R187, R4, -INF , !P3 ;  /* 0xff80000004bb7808 */ /* 0x000fe20005800000 */
[----:B------:R-:W-:Y:S04]  /*18c00*/  IMAD.IADD R4, R219, 0x1, -R179 ;  /* 0x00000001db047824 */ /* 0x000fe800078e0ab3 */
[----:B------:R-:W1:Y:S01]  /*18c10*/  I2F R186, R180 ;  /* 0x000000b400ba7306 */ /* 0x000e620000201400 */
[CC--:B------:R-:W-:Y:S02]  /*18c20*/  ISETP.GE.AND P3, PT, R179.reuse, R225.reuse, PT ;  /* 0x000000e1b300720c */ /* 0x0c0fe40003f66270 */
[----:B------:R-:W-:Y:S02]  /*18c30*/  IABS R4, R4 ;  /* 0x0000000400047213 */ /* 0x000fe40000000000 */
[-C--:B------:R-:W-:Y:S04]  /*18c40*/  ISETP.GE.OR P3, PT, R179, R230.reuse, !P3 ;  /* 0x000000e6b300720c */ /* 0x080fe80005f66670 */
[----:B------:R-:W-:Y:S01]  /*18c50*/  FSEL R190, R5, -INF , !P3 ;  /* 0xff80000005be7808 */ /* 0x000fe20005800000 */
[----:B------:R-:W-:Y:S01]  /*18c60*/  IMAD.IADD R5, R219, 0x1, -R177 ;  /* 0x00000001db057824 */ /* 0x000fe200078e0ab1 */
[CC--:B------:R-:W-:Y:S04]  /*18c70*/  ISETP.GE.AND P3, PT, R176.reuse, R225.reuse, PT ;  /* 0x000000e1b000720c */ /* 0x0c0fe80003f66270 */
[-C--:B------:R-:W-:Y:S04]  /*18c80*/  ISETP.GE.OR P3, PT, R176, R230.reuse, !P3 ;  /* 0x000000e6b000720c */ /* 0x080fe80005f66670 */
[----:B------:R-:W-:Y:S02]  /*18c90*/  FSEL R233, R20, -INF , !P3 ;  /* 0xff80000014e97808 */ /* 0x000fe40005800000 */
[C---:B------:R-:W-:Y:S01]  /*18ca0*/  ISETP.GE.AND P3, PT, R175.reuse, R225, PT ;  /* 0x000000e1af00720c */ /* 0x040fe20003f66270 */
[----:B-1----:R-:W-:Y:S01]  /*18cb0*/  FFMA.FTZ R65, R186, -UR28, R65 ;  /* 0x8000001cba417c23 */ /* 0x002fe20008010041 */
[----:B------:R-:W-:Y:S02]  /*18cc0*/  IABS R180, R181 ;  /* 0x000000b500b47213 */ /* 0x000fe40000000000 */
[----:B------:R-:W-:Y:S02]  /*18cd0*/  ISETP.GE.OR P3, PT, R175, R230, !P3 ;  /* 0x000000e6af00720c */ /* 0x000fe40005f66670 */
[----:B------:R-:W-:Y:S01]  /*18ce0*/  MOV R181, R180 ;  /* 0x000000b400b57202 */ /* 0x000fe20000000f00 */
[----:B------:R-:W-:Y:S01]  /*18cf0*/  IMAD.IADD R180, R220, 0x1, -R2 ;  /* 0x00000001dcb47824 */ /* 0x000fe200078e0a02 */
[----:B------:R-:W-:Y:S02]  /*18d00*/  FSEL R232, R21, -INF , !P3 ;  /* 0xff80000015e87808 */ /* 0x000fe40005800000 */
[----:B------:R1:W1:Y:S01]  /*18d10*/  I2F R185, R181 ;  /* 0x000000b500b97306 */ /* 0x0002620000201400 */
[CC--:B------:R-:W-:Y:S02]  /*18d20*/  ISETP.GE.AND P3, PT, R174.reuse, R225.reuse, PT ;  /* 0x000000e1ae00720c */ /* 0x0c0fe40003f66270 */
[----:B------:R-:W-:Y:S02]  /*18d30*/  IABS R180, R180 ;  /* 0x000000b400b47213 */ /* 0x000fe40000000000 */
[-C--:B------:R-:W-:Y:S04]  /*18d40*/  ISETP.GE.OR P3, PT, R174, R230.reuse, !P3 ;  /* 0x000000e6ae00720c */ /* 0x080fe80005f66670 */
[----:B------:R-:W-:Y:S01]  /*18d50*/  FSEL R210, R32, -INF , !P3 ;  /* 0xff80000020d27808 */ /* 0x000fe20005800000 */
[----:B------:R-:W3:Y:S01]  /*18d60*/  I2F R184, R180 ;  /* 0x000000b400b87306 */ /* 0x000ee20000201400 */
[CC--:B------:R-:W-:Y:S04]  /*18d70*/  ISETP.GE.AND P3, PT, R173.reuse, R225.reuse, PT ;  /* 0x000000e1ad00720c */ /* 0x0c0fe80003f66270 */
[-C--:B------:R-:W-:Y:S04]  /*18d80*/  ISETP.GE.OR P3, PT, R173, R230.reuse, !P3 ;  /* 0x000000e6ad00720c */ /* 0x080fe80005f66670 */
[----:B------:R-:W-:Y:S02]  /*18d90*/  FSEL R209, R33, -INF , !P3 ;  /* 0xff80000021d17808 */ /* 0x000fe40005800000 */
[----:B------:R-:W-:Y:S01]  /*18da0*/  ISETP.GE.AND P3, PT, R172, R225, PT ;  /* 0x000000e1ac00720c */ /* 0x000fe20003f66270 */
[----:B-1----:R-:W-:Y:S03]  /*18db0*/  IMAD.IADD R181, R220, 0x1, -R0 ;  /* 0x00000001dcb57824 */ /* 0x002fe600078e0a00 */
[----:B------:R-:W-:Y:S01]  /*18dc0*/  ISETP.GE.OR P3, PT, R172, R230, !P3 ;  /* 0x000000e6ac00720c */ /* 0x000fe20005f66670 */
[----:B------:R-:W-:Y:S01]  /*18dd0*/  FFMA.FTZ R55, R185, -UR28, R55 ;  /* 0x8000001cb9377c23 */ /* 0x000fe20008010037 */
[----:B--2---:R-:W2:Y:S01]  /*18de0*/  LDL.64 R220, [R1+0x38] ;  /* 0x0000380001dc7983 */ /* 0x004ea20000100a00 */
[----:B------:R-:W-:Y:S02]  /*18df0*/  FSEL R185, R17, -INF , !P2 ;  /* 0xff80000011b97808 */ /* 0x000fe40005000000 */
[C---:B------:R-:W-:Y:S02]  /*18e00*/  ISETP.GE.AND P2, PT, R179.reuse, R223, PT ;  /* 0x000000dfb300720c */ /* 0x040fe40003f46270 */
[----:B------:R-:W-:Y:S01]  /*18e10*/  FSEL R240, R36, -INF , !P3 ;  /* 0xff80000024f07808 */ /* 0x000fe20005800000 */
[----:B------:R-:W-:Y:S01]  /*18e20*/  STL [R1+0xc0], R225 ;  /* 0x0000c0e101007387 */ /* 0x000fe20000100800 */
[----:B---3--:R-:W-:Y:S01]  /*18e30*/  FFMA.FTZ R66, R184, -UR28, R66 ;  /* 0x8000001cb8427c23 */ /* 0x008fe20008010042 */
[----:B------:R-:W-:Y:S02]  /*18e40*/  IABS R180, R181 ;  /* 0x000000b500b47213 */ /* 0x000fe40000000000 */
[----:B------:R-:W-:Y:S02]  /*18e50*/  ISETP.GE.OR P2, PT, R179, R228, !P2 ;  /* 0x000000e4b300720c */ /* 0x000fe40005746670 */
[C---:B------:R-:W-:Y:S01]  /*18e60*/  ISETP.GE.AND P3, PT, R107.reuse, R225, PT ;  /* 0x000000e16b00720c */ /* 0x040fe20003f66270 */
[----:B------:R-:W-:Y:S01]  /*18e70*/  IMAD.MOV.U32 R181, RZ, RZ, R180 ;  /* 0x000000ffffb57224 */ /* 0x000fe200078e00b4 */
[----:B------:R-:W-:Y:S02]  /*18e80*/  FSEL R184, R16, -INF , !P1 ;  /* 0xff80000010b87808 */ /* 0x000fe40004800000 */
[----:B------:R-:W-:Y:S02]  /*18e90*/  IADD3 R179, R226, -R179, RZ ;  /* 0x800000b3e2b37210 */ /* 0x000fe40007ffe0ff */
[C---:B------:R-:W-:Y:S02]  /*18ea0*/  ISETP.GE.AND P1, PT, R178.reuse, R224, PT ;  /* 0x000000e0b200720c */ /* 0x040fe40003f26270 */
[----:B------:R-:W-:Y:S02]  /*18eb0*/  ISETP.GE.OR P3, PT, R107, R230, !P3 ;  /* 0x000000e66b00720c */ /* 0x000fe40005f66670 */
[----:B------:R-:W-:Y:S02]  /*18ec0*/  ISETP.GE.OR P1, PT, R178, R229, !P1 ;  /* 0x000000e5b200720c */ /* 0x000fe40004f26670 */
[----:B------:R-:W-:Y:S02]  /*18ed0*/  FSEL R241, R37, -INF , !P3 ;  /* 0xff80000025f17808 */ /* 0x000fe40005800000 */
[----:B------:R-:W-:Y:S02]  /*18ee0*/  FSEL R186, R18, -INF , !P1 ;  /* 0xff80000012ba7808 */ /* 0x000fe40004800000 */
[C---:B------:R-:W-:Y:S02]  /*18ef0*/  ISETP.GE.AND P1, PT, R177.reuse, R224, PT ;  /* 0x000000e0b100720c */ /* 0x040fe40003f26270 */
[C---:B------:R-:W-:Y:S02]  /*18f00*/  ISETP.GE.AND P3, PT, R104.reuse, R225, PT ;  /* 0x000000e16800720c */ /* 0x040fe40003f66270 */
[----:B------:R-:W-:Y:S02]  /*18f10*/  ISETP.GE.OR P1, PT, R177, R229, !P1 ;  /* 0x000000e5b100720c */ /* 0x000fe40004f26670 */
[-C--:B------:R-:W-:Y:S04]  /*18f20*/  ISETP.GE.OR P3, PT, R104, R230.reuse, !P3 ;  /* 0x000000e66800720c */ /* 0x080fe80005f66670 */
[----:B------:R-:W-:Y:S02]  /*18f30*/  FSEL R235, R48, -INF , !P3 ;  /* 0xff80000030eb7808 */ /* 0x000fe40005800000 */
[CC--:B------:R-:W-:Y:S04]  /*18f40*/  ISETP.GE.AND P3, PT, R103.reuse, R225.reuse, PT ;  /* 0x000000e16700720c */ /* 0x0c0fe80003f66270 */
        /* <DEDUP_REMOVED lines=11> */
[C---:B------:R-:W-:Y:S04]  /*19000*/  ISETP.GE.AND P3, PT, R0.reuse, R225, PT ;  /* 0x000000e10000720c */ /* 0x040fe80003f66270 */
[----:B------:R-:W-:Y:S04]  /*19010*/  ISETP.GE.OR P3, PT, R0, R230, !P3 ;  /* 0x000000e60000720c */ /* 0x000fe80005f66670 */
[----:B------:R-:W-:Y:S02]  /*19020*/  FSEL R248, R65, -INF , !P3 ;  /* 0xff80000041f87808 */ /* 0x000fe40005800000 */
[C---:B------:R-:W-:Y:S04]  /*19030*/  ISETP.GE.AND P3, PT, R2.reuse, R224, PT ;  /* 0x000000e00200720c */ /* 0x040fe80003f66270 */
[----:B------:R-:W-:Y:S04]  /*19040*/  ISETP.GE.OR P3, PT, R2, R229, !P3 ;  /* 0x000000e50200720c */ /* 0x000fe80005f66670 */
[----:B------:R-:W-:Y:S02]  /*19050*/  FSEL R215, R66, -INF , !P3 ;  /* 0xff80000042d77808 */ /* 0x000fe40005800000 */
[CC--:B------:R-:W-:Y:S04]  /*19060*/  ISETP.GE.AND P3, PT, R178.reuse, R223.reuse, PT ;  /* 0x000000dfb200720c */ /* 0x0c0fe80003f66270 */
[----:B------:R-:W-:Y:S02]  /*19070*/  ISETP.GE.OR P3, PT, R178, R228, !P3 ;  /* 0x000000e4b200720c */ /* 0x000fe40005f66670 */
[----:B--2---:R-:W-:Y:S02]  /*19080*/  LOP3.LUT R183, R239, UR15, R220, 0x96, !PT ;  /* 0x0000000fefb77c12 */ /* 0x004fe4000f8e96dc */
[----:B------:R-:W-:Y:S01]  /*19090*/  LOP3.LUT R182, R221, UR4, R182, 0x96, !PT ;  /* 0x00000004ddb67c12 */ /* 0x000fe2000f8e96b6 */
[----:B------:R-:W-:Y:S01]  /*190a0*/  UIADD3 UR4, UR4, 0x1, URZ ;  /* 0x0000000104047890 */ /* 0x000fe2000fffe03f */
[----:B------:R-:W-:Y:S01]  /*190b0*/  LOP3.LUT R180, R245, UR15, R220, 0x96, !PT ;  /* 0x0000000ff5b47c12 */ /* 0x000fe2000f8e96dc */
[----:B------:R-:W-:Y:S02]  /*190c0*/  IMAD.WIDE.U32 R188, R183, -0x326172a9, RZ ;  /* 0xcd9e8d57b7bc7825 */ /* 0x000fe400078e00ff */
[----:B------:R-:W1:Y:S02]  /*190d0*/  I2F R183, R4 ;  /* 0x0000000400b77306 */ /* 0x000e640000201400 */
[----:B------:R-:W-:Y:S05]  /*190e0*/  IMAD.WIDE.U32 R198, R182, -0x326172a9, RZ ;  /* 0xcd9e8d57b6c67825 */ /* 0x000fea00078e00ff */
[C---:B------:R-:W-:Y:S02]  /*190f0*/  LOP3.LUT R202, R199.reuse, UR16, R246, 0x96, !PT ;  /* 0x00000010c7ca7c12 */ /* 0x040fe4000f8e96f6 */
[----:B----4-:R-:W-:Y:S01]  /*19100*/  LOP3.LUT R199, R199, UR16, R242, 0x96, !PT ;  /* 0x00000010c7c77c12 */ /* 0x010fe2000f8e96f2 */
[----:B------:R-:W2:Y:S01]  /*19110*/  I2F R182, R181 ;  /* 0x000000b500b67306 */ /* 0x000ea20000201400 */
[--C-:B------:R-:W-:Y:S01]  /*19120*/  LOP3.LUT R204, R189, UR14, R198.reuse, 0x96, !PT ;  /* 0x0000000ebdcc7c12 */ /* 0x100fe2000f8e96c6 */
[----:B-1----:R-:W-:Y:S01]  /*19130*/  FFMA.FTZ R9, R183, -UR28, R9 ;  /* 0x8000001cb7097c23 */ /* 0x002fe20008010009 */
[----:B------:R-:W-:Y:S04]  /*19140*/  IABS R4, R6 ;  /* 0x0000000600047213 */ /* 0x000fe80000000000 */
[----:B------:R-:W-:Y:S02]  /*19150*/  FSEL R33, R9, -INF , !P2 ;  /* 0xff80000009217808 */ /* 0x000fe40005000000 */
[C---:B------:R-:W-:Y:S01]  /*19160*/  ISETP.GE.AND P2, PT, R177.reuse, R223, PT ;  /* 0x000000dfb100720c */ /* 0x040fe20003f46270 */
[----:B--2---:R-:W-:Y:S03]  /*19170*/  FFMA.FTZ R67, R182, -UR28, R67 ;  /* 0x8000001cb6437c23 */ /* 0x004fe60008010043 */
[----:B------:R-:W-:Y:S01]  /*19180*/  ISETP.GE.OR P2, PT, R177, R228, !P2 ;  /* 0x000000e4b100720c */ /* 0x000fe20005746670 */
[----:B------:R-:W-:Y:S01]  /*19190*/  IMAD.WIDE.U32 R180, R180, -0x326172a9, RZ ;  /* 0xcd9e8d57b4b47825 */ /* 0x000fe200078e00ff */
[----:B------:R-:W1:Y:S04]  /*191a0*/  I2F R182, R4 ;  /* 0x0000000400b67306 */ /* 0x000e680000201400 */
[----:B------:R-:W-:Y:S01]  /*191b0*/  LOP3.LUT R198, R181, UR14, R198, 0x96, !PT ;  /* 0x0000000eb5c67c12 */ /* 0x000fe2000f8e96c6 */
[----:B-1----:R-:W-:Y:S01]  /*191c0*/  FFMA.FTZ R12, R182, -UR28, R12 ;  /* 0x8000001cb60c7c23 */ /* 0x002fe2000801000c */
[----:B------:R-:W-:Y:S01]  /*191d0*/  IABS R4, R5 ;  /* 0x0000000500047213 */ /* 0x000fe20000000000 */
[----:B------:R-:W-:Y:S03]  /*191e0*/  IMAD.IADD R5, R219, 0x1, -R176 ;  /* 0x00000001db057824 */ /* 0x000fe600078e0ab0 */
[----:B------:R-:W1:Y:S02]  /*191f0*/  I2F R16, R4 ;  /* 0x0000000400107306 */ /* 0x000e640000201400 */
[----:B-1----:R-:W-:Y:S01]  /*19200*/  FFMA.FTZ R13, R16, -UR28, R13 ;  /* 0x8000001c100d7c23 */ /* 0x002fe2000801000d */
[----:B------:R-:W-:Y:S02]  /*19210*/  IABS R4, R5 ;  /* 0x0000000500047213 */ /* 0x000fe40000000000 */
[----:B------:R-:W-:Y:S05]  /*19220*/  IABS R5, R179 ;  /* 0x000000b300057213 */ /* 0x000fea0000000000 */
[----:B------:R1:W2:Y:S01]  /*19230*/  I2F R7, R4 ;  /* 0x0000000400077306 */ /* 0x0002a20000201400 */
[----:B------:R-:W-:Y:S02]  /*19240*/  FSEL R36, R13, -INF , !P2 ;  /* 0xff8000000d247808 */ /* 0x000fe40005000000 */
[----:B------:R-:W-:Y:S02]  /*19250*/  ISETP.GE.AND P2, PT, R175, R223, PT ;  /* 0x000000dfaf00720c */ /* 0x000fe40003f46270 */
[----:B------:R-:W-:Y:S02]  /*19260*/  FSEL R179, R19, -INF , !P1 ;  /* 0xff80000013b37808 */ /* 0x000fe40004800000 */
[C---:B------:R-:W-:Y:S02]  /*19270*/  ISETP.GE.AND P1, PT, R176.reuse, R224, PT ;  /* 0x000000e0b000720c */ /* 0x040fe40003f26270 */
[C---:B------:R-:W-:Y:S01]  /*19280*/  ISETP.GE.OR P2, PT, R175.reuse, R228, !P2 ;  /* 0x000000e4af00720c */ /* 0x040fe20005746670 */
[----:B------:R3:W4:Y:S01]  /*19290*/  I2F R195, R5 ;  /* 0x0000000500c37306 */ /* 0x0007220000201400 */
[-C--:B------:R-:W-:Y:S04]  /*192a0*/  ISETP.GE.OR P1, PT, R176, R229.reuse, !P1 ;  /* 0x000000e5b000720c */ /* 0x080fe80004f26670 */
[----:B------:R-:W-:Y:S02]  /*192b0*/  FSEL R231, R22, -INF , !P1 ;  /* 0xff80000016e77808 */ /* 0x000fe40004800000 */
[CC--:B------:R-:W-:Y:S04]  /*192c0*/  ISETP.GE.AND P1, PT, R175.reuse, R224.reuse, PT ;  /* 0x000000e0af00720c */ /* 0x0c0fe80003f26270 */
[-C--:B------:R-:W-:Y:S01]  /*192d0*/  ISETP.GE.OR P1, PT, R175, R229.reuse, !P1 ;  /* 0x000000e5af00720c */ /* 0x080fe20004f26670 */
[----:B-1----:R-:W-:Y:S03]  /*192e0*/  IMAD.IADD R4, R219, 0x1, -R175 ;  /* 0x00000001db047824 */ /* 0x002fe600078e0aaf */
[----:B------:R-:W-:Y:S01]  /*192f0*/  FSEL R211, R23, -INF , !P1 ;  /* 0xff80000017d37808 */ /* 0x000fe20004800000 */
[----:B--2---:R-:W-:Y:S01]  /*19300*/  FFMA.FTZ R24, R7, -UR28, R24 ;  /* 0x8000001c07187c23 */ /* 0x004fe20008010018 */
[C---:B------:R-:W-:Y:S02]  /*19310*/  ISETP.GE.AND P1, PT, R174.reuse, R224, PT ;  /* 0x000000e0ae00720c */ /* 0x040fe40003f26270 */
[----:B------:R-:W-:Y:S02]  /*19320*/  IABS R4, R4 ;  /* 0x0000000400047213 */ /* 0x000fe40000000000 */
[-C--:B------:R-:W-:Y:S02]  /*19330*/  ISETP.GE.OR P1, PT, R174, R229.reuse, !P1 ;  /* 0x000000e5ae00720c */ /* 0x080fe40004f26670 */
[----:B------:R-:W1:Y:S01]  /*19340*/  I2F R6, R4 ;  /* 0x0000000400067306 */ /* 0x000e620000201400 */
[----:B---3--:R-:W-:Y:S01]  /*19350*/  IMAD.IADD R5, R226, 0x1, -R178 ;  /* 0x00000001e2057824 */ /* 0x008fe200078e0ab2 */
[----:B------:R-:W-:Y:S01]  /*19360*/  FSEL R208, R34, -INF , !P1 ;  /* 0xff80000022d07808 */ /* 0x000fe20004800000 */
[----:B----4-:R-:W-:Y:S01]  /*19370*/  FFMA.FTZ R11, R195, -UR28, R11 ;  /* 0x8000001cc30b7c23 */ /* 0x010fe2000801000b */
[CC--:B------:R-:W-:Y:S04]  /*19380*/  ISETP.GE.AND P1, PT, R173.reuse, R224.reuse, PT ;  /* 0x000000e0ad00720c */ /* 0x0c0fe80003f26270 */
[-C--:B------:R-:W-:Y:S02]  /*19390*/  ISETP.GE.OR P1, PT, R173, R229.reuse, !P1 ;  /* 0x000000e5ad00720c */ /* 0x080fe40004f26670 */
[----:B------:R-:W-:Y:S02]  /*193a0*/  FSEL R34, R11, -INF , !P0 ;  /* 0xff8000000b227808 */ /* 0x000fe40004000000 */
[----:B------:R-:W-:Y:S02]  /*193b0*/  FSEL R207, R35, -INF , !P1 ;  /* 0xff80000023cf7808 */ /* 0x000fe40004800000 */
[-C--:B------:R-:W-:Y:S02]  /*193c0*/  ISETP.GE.AND P1, PT, R172, R224.reuse, PT ;  /* 0x000000e0ac00720c */ /* 0x080fe40003f26270 */
[----:B------:R-:W-:Y:S02]  /*193d0*/  FSEL R35, R12, -INF , !P3 ;  /* 0xff8000000c237808 */ /* 0x000fe40005800000 */
[----:B------:R-:W-:Y:S02]  /*193e0*/  ISETP.GE.OR P1, PT, R172, R229, !P1 ;  /* 0x000000e5ac00720c */ /* 0x000fe40004f26670 */
[----:B------:R-:W-:Y:S02]  /*193f0*/  ISETP.GE.AND P3, PT, R176, R223, PT ;  /* 0x000000dfb000720c */ /* 0x000fe40003f66270 */
[----:B------:R-:W-:Y:S01]  /*19400*/  FSEL R249, R38, -INF , !P1 ;  /* 0xff80000026f97808 */ /* 0x000fe20004800000 */
[----:B-1----:R-:W-:Y:S01]  /*19410*/  FFMA.FTZ R25, R6, -UR28, R25 ;  /* 0x8000001c06197c23 */ /* 0x002fe20008010019 */
[----:B------:R-:W-:Y:S01]  /*19420*/  IABS R4, R5 ;  /* 0x0000000500047213 */ /* 0x000fe20000000000 */
[----:B------:R-:W-:Y:S01]  /*19430*/  IMAD.IADD R5, R219, 0x1, -R174 ;  /* 0x00000001db057824 */ /* 0x000fe200078e0aae */
[C---:B------:R-:W-:Y:S02]  /*19440*/  ISETP.GE.AND P1, PT, R107.reuse, R224, PT ;  /* 0x000000e06b00720c */ /* 0x040fe40003f26270 */
[----:B------:R-:W1:Y:S01]  /*19450*/  I2F R32, R4 ;  /* 0x0000000400207306 */ /* 0x000e620000201400 */
[----:B------:R-:W-:Y:S02]  /*19460*/  ISETP.GE.OR P3, PT, R176, R228, !P3 ;  /* 0x000000e4b000720c */ /* 0x000fe40005f66670 */
[-C--:B------:R-:W-:Y:S02]  /*19470*/  ISETP.GE.OR P1, PT, R107, R229.reuse, !P1 ;  /* 0x000000e56b00720c */ /* 0x080fe40004f26670 */
[----:B------:R-:W-:Y:S02]  /*19480*/  FSEL R206, R24, -INF , !P3 ;  /* 0xff80000018ce7808 */ /* 0x000fe40005800000 */
[----:B------:R-:W-:Y:S02]  /*19490*/  FSEL R251, R39, -INF , !P1 ;  /* 0xff80000027fb7808 */ /* 0x000fe40004800000 */
[C---:B------:R-:W-:Y:S02]  /*194a0*/  ISETP.GE.AND P1, PT, R104.reuse, R224, PT ;  /* 0x000000e06800720c */ /* 0x040fe40003f26270 */
[C---:B------:R-:W-:Y:S02]  /*194b0*/  ISETP.GE.AND P3, PT, R177.reuse, R222, PT ;  /* 0x000000deb100720c */ /* 0x040fe40003f66270 */
[----:B------:R-:W-:Y:S02]  /*194c0*/  ISETP.GE.OR P1, PT, R104, R229, !P1 ;  /* 0x000000e56800720c */ /* 0x000fe40004f26670 */
[----:B------:R-:W-:Y:S02]  /*194d0*/  ISETP.GE.OR P3, PT, R177, R227, !P3 ;  /* 0x000000e3b100720c */ /* 0x000fe40005f66670 */
[----:B------:R-:W-:Y:S02]  /*194e0*/  FSEL R236, R50, -INF , !P1 ;  /* 0xff80000032ec7808 */ /* 0x000fe40004800000 */
[C---:B------:R-:W-:Y:S02]  /*194f0*/  ISETP.GE.AND P1, PT, R103.reuse, R224, PT ;  /* 0x000000e06700720c */ /* 0x040fe40003f26270 */
[----:B------:R-:W-:Y:S02]  /*19500*/  ISETP.GE.AND P0, PT, R176, R222, PT ;  /* 0x000000deb000720c */ /* 0x000fe40003f06270 */
[----:B------:R-:W-:Y:S01]  /*19510*/  ISETP.GE.OR P1, PT, R103, R229, !P1 ;  /* 0x000000e56700720c */ /* 0x000fe20004f26670 */
[----:B-1----:R-:W-:Y:S01]  /*19520*/  FFMA.FTZ R14, R32, -UR28, R14 ;  /* 0x8000001c200e7c23 */ /* 0x002fe2000801000e */
[----:B------:R-:W-:Y:S01]  /*19530*/  IABS R4, R5 ;  /* 0x0000000500047213 */ /* 0x000fe20000000000 */
[----:B------:R-:W-:Y:S01]  /*19540*/  IMAD.IADD R5, R226, 0x1, -R177 ;  /* 0x00000001e2057824 */ /* 0x000fe200078e0ab1 */
[----:B------:R-:W-:Y:S02]  /*19550*/  FSEL R237, R51, -INF , !P1 ;  /* 0xff80000033ed7808 */ /* 0x000fe40004800000 */
[----:B------:R-:W1:Y:S01]  /*19560*/  I2F R23, R4 ;  /* 0x0000000400177306 */ /* 0x000e620000201400 */
[-C--:B------:R-:W-:Y:S02]  /*19570*/  ISETP.GE.AND P1, PT, R102, R224.reuse, PT ;  /* 0x000000e06600720c */ /* 0x080fe40003f26270 */
[----:B------:R-:W-:Y:S02]  /*19580*/  ISETP.GE.OR P0, PT, R176, R227, !P0 ;  /* 0x000000e3b000720c */ /* 0x000fe40004706670 */
[-C--:B------:R-:W-:Y:S02]  /*19590*/  ISETP.GE.OR P1, PT, R102, R229.reuse, !P1 ;  /* 0x000000e56600720c */ /* 0x080fe40004f26670 */
[----:B------:R-:W-:Y:S02]  /*195a0*/  FSEL R205, R25, -INF , !P2 ;  /* 0xff80000019cd7808 */ /* 0x000fe40005000000 */
[----:B------:R-:W-:Y:S02]  /*195b0*/  FSEL R218, R54, -INF , !P1 ;  /* 0xff80000036da7808 */ /* 0x000fe40004800000 */
[----:B------:R-:W-:Y:S01]  /*195c0*/  ISETP.GE.AND P1, PT, R101, R224, PT ;  /* 0x000000e06500720c */ /* 0x000fe20003f26270 */
[----:B------:R-:W2:Y:S01]  /*195d0*/  LDC.U8 R54, c[0x0][0x2d8] ;  /* 0x0000b600ff367b82 */ /* 0x000ea20000000000 */
[----:B------:R-:W-:Y:S01]  /*195e0*/  ISETP.GE.AND P2, PT, R175, R222, PT ;  /* 0x000000deaf00720c */ /* 0x000fe20003f46270 */
[----:B------:R-:W-:Y:S01]  /*195f0*/  STL [R1+0x34], R218 ;  /* 0x000034da01007387 */ /* 0x000fe20000100800 */
[----:B------:R-:W-:Y:S02]  /*19600*/  ISETP.GE.OR P1, PT, R101, R229, !P1 ;  /* 0x000000e56500720c */ /* 0x000fe40004f26670 */
[----:B------:R-:W-:Y:S01]  /*19610*/  ISETP.GE.OR P2, PT, R175, R227, !P2 ;  /* 0x000000e3af00720c */ /* 0x000fe20005746670 */
[----:B------:R-:W-:Y:S01]  /*19620*/  STL [R1+0xc4], R230 ;  /* 0x0000c4e601007387 */ /* 0x000fe20000100800 */
[----:B------:R-:W-:Y:S02]  /*19630*/  FSEL R213, R55, -INF , !P1 ;  /* 0xff80000037d57808 */ /* 0x000fe40004800000 */
[C---:B------:R-:W-:Y:S01]  /*19640*/  ISETP.GE.AND P1, PT, R0.reuse, R224, PT ;  /* 0x000000e00000720c */ /* 0x040fe20003f26270 */
[----:B------:R-:W-:Y:S01]  /*19650*/  STL [R1+0xc8], R224 ;  /* 0x0000c8e001007387 */ /* 0x000fe20000100800 */
[----:B------:R-:W2:Y:S01]  /*19660*/  LDC.U8 R55, c[0x0][0x2d8] ;  /* 0x0000b600ff377b82 */ /* 0x000ea20000000000 */
[----:B-1----:R-:W-:Y:S01]  /*19670*/  FFMA.FTZ R28, R23, -UR28, R28 ;  /* 0x8000001c171c7c23 */ /* 0x002fe2000801001c */
[----:B------:R-:W-:Y:S01]  /*19680*/  IABS R4, R5 ;  /* 0x0000000500047213 */ /* 0x000fe20000000000 */
[----:B------:R-:W-:Y:S01]  /*19690*/  IMAD.IADD R5, R219, 0x1, -R173 ;  /* 0x00000001db057824 */ /* 0x000fe200078e0aad */
[----:B------:R-:W-:Y:S01]  /*196a0*/  ISETP.GE.OR P1, PT, R0, R229, !P1 ;  /* 0x000000e50000720c */ /* 0x000fe20004f26670 */
[----:B------:R-:W-:Y:S01]  /*196b0*/  STL [R1+0xcc], R229 ;  /* 0x0000cce501007387 */ /* 0x000fe20000100800 */
[----:B------:R-:W1:Y:S03]  /*196c0*/  I2F R10, R4 ;  /* 0x00000004000a7306 */ /* 0x000e660000201400 */
[----:B------:R-:W-:Y:S01]  /*196d0*/  STL [R1+0x2c], R215 ;  /* 0x00002cd701007387 */ /* 0x000fe20000100800 */
[----:B--2---:R-:W-:Y:S01]  /*196e0*/  PRMT R54, R54, 0x7054, R55 ;  /* 0x0000705436367816 */ /* 0x004fe20000000037 */
[----:B-1----:R-:W-:Y:S01]  /*196f0*/  FFMA.FTZ R15, R10, -UR28, R15 ;  /* 0x8000001c0a0f7c23 */ /* 0x002fe2000801000f */
[----:B------:R-:W-:Y:S01]  /*19700*/  IABS R4, R5 ;  /* 0x0000000500047213 */ /* 0x000fe20000000000 */
[C---:B------:R-:W-:Y:S03]  /*19710*/  IMAD.IADD R5, R226.reuse, 0x1, -R176 ;  /* 0x00000001e2057824 */ /* 0x040fe600078e0ab0 */
        /* <DEDUP_REMOVED lines=8> */
[----:B------:R-:W1:Y:S01]  /*197a0*/  I2F R8, R4 ;  /* 0x0000000400087306 */ /* 0x000e620000201400 */
[----:B------:R-:W-:Y:S02]  /*197b0*/  FSEL R203, R26, -INF , !P0 ;  /* 0xff8000001acb7808 */ /* 0x000fe40004000000 */
[C---:B------:R-:W-:Y:S04]  /*197c0*/  ISETP.GE.AND P0, PT, R173.reuse, R222, PT ;  /* 0x000000dead00720c */ /* 0x040fe80003f06270 */
[----:B------:R-:W-:Y:S01]  /*197d0*/  ISETP.GE.OR P0, PT, R173, R227, !P0 ;  /* 0x000000e3ad00720c */ /* 0x000fe20004706670 */
[----:B-1----:R-:W-:Y:S01]  /*197e0*/  FFMA.FTZ R40, R8, -UR28, R40 ;  /* 0x8000001c08287c23 */ /* 0x002fe20008010028 */
[----:B------:R-:W-:Y:S02]  /*197f0*/  IABS R4, R5 ;  /* 0x0000000500047213 */ /* 0x000fe40000000000 */
[----:B------:R-:W-:Y:S02]  /*19800*/  IADD3 R5, R219, -R107, RZ ;  /* 0x8000006bdb057210 */ /* 0x000fe40007ffe0ff */
[----:B------:R-:W1:Y:S02]  /*19810*/  I2F R22, R4 ;  /* 0x0000000400167306 */ /* 0x000e640000201400 */
[----:B-1----:R-:W-:Y:S01]  /*19820*/  FFMA.FTZ R27, R22, -UR28, R27 ;  /* 0x8000001c161b7c23 */ /* 0x002fe2000801001b */
[----:B------:R-:W-:Y:S01]  /*19830*/  IABS R4, R5 ;  /* 0x0000000500047213 */ /* 0x000fe20000000000 */
[----:B------:R-:W-:Y:S06]  /*19840*/  IMAD.IADD R5, R226, 0x1, -R174 ;  /* 0x00000001e2057824 */ /* 0x000fec00078e0aae */
[----:B------:R-:W1:Y:S01]  /*19850*/  I2F R21, R4 ;  /* 0x0000000400157306 */ /* 0x000e620000201400 */
[----:B------:R-:W-:Y:S02]  /*19860*/  FSEL R201, R27, -INF , !P2 ;  /* 0xff8000001bc97808 */ /* 0x000fe40005000000 */
[C---:B------:R-:W-:Y:S04]  /*19870*/  ISETP.GE.AND P2, PT, R107.reuse, R223, PT ;  /* 0x000000df6b00720c */ /* 0x040fe80003f46270 */
[-C--:B------:R-:W-:Y:S01]  /*19880*/  ISETP.GE.OR P2, PT, R107, R228.reuse, !P2 ;  /* 0x000000e46b00720c */ /* 0x080fe20005746670 */
[----:B-1----:R-:W-:Y:S01]  /*19890*/  FFMA.FTZ R41, R21, -UR28, R41 ;  /* 0x8000001c15297c23 */ /* 0x002fe20008010029 */
[----:B------:R-:W-:Y:S01]  /*198a0*/  IABS R4, R5 ;  /* 0x0000000500047213 */ /* 0x000fe20000000000 */
[----:B------:R-:W-:Y:S03]  /*198b0*/  IMAD.IADD R5, R219, 0x1, -R104 ;  /* 0x00000001db057824 */ /* 0x000fe600078e0a68 */
[----:B------:R-:W1:Y:S01]  /*198c0*/  I2F R20, R4 ;  /* 0x0000000400147306 */ /* 0x000e620000201400 */
[----:B------:R-:W-:Y:S02]  /*198d0*/  FSEL R49, R41, -INF , !P2 ;  /* 0xff80000029317808 */ /* 0x000fe40005000000 */
[C---:B------:R-:W-:Y:S04]  /*198e0*/  ISETP.GE.AND P2, PT, R104.reuse, R223, PT ;  /* 0x000000df6800720c */ /* 0x040fe80003f46270 */
[----:B------:R-:W-:Y:S01]  /*198f0*/  ISETP.GE.OR P2, PT, R104, R228, !P2 ;  /* 0x000000e46800720c */ /* 0x000fe20005746670 */
[----:B-1----:R-:W-:Y:S01]  /*19900*/  FFMA.FTZ R30, R20, -UR28, R30 ;  /* 0x8000001c141e7c23 */ /* 0x002fe2000801001e */
[----:B------:R-:W-:Y:S02]  /*19910*/  IABS R4, R5 ;  /* 0x0000000500047213 */ /* 0x000fe40000000000 */
[----:B------:R-:W-:Y:S02]  /*19920*/  FSEL R5, R67, -INF , !P1 ;  /* 0xff80000043057808 */ /* 0x000fe40004800000 */
[----:B------:R-:W1:Y:S01]  /*19930*/  I2F R18, R4 ;  /* 0x0000000400127306 */ /* 0x000e620000201400 */
[C---:B------:R-:W-:Y:S02]  /*19940*/  ISETP.GE.AND P1, PT, R178.reuse, R222, PT ;  /* 0x000000deb200720c */ /* 0x040fe40003f26270 */
[----:B------:R2:W-:Y:S02]  /*19950*/  STL [R1+0x30], R5 ;  /* 0x0000300501007387 */ /* 0x0005e40000100800 */
[----:B------:R-:W-:Y:S02]  /*19960*/  ISETP.GE.OR P1, PT, R178, R227, !P1 ;  /* 0x000000e3b200720c */ /* 0x000fe40004f26670 */
[----:B------:R-:W-:Y:S02]  /*19970*/  STL [R1+0xd0], R219 ;  /* 0x0000d0db01007387 */ /* 0x000fe40000100800 */
[----:B------:R-:W-:Y:S02]  /*19980*/  FSEL R32, R14, -INF , !P1 ;  /* 0xff8000000e207808 */ /* 0x000fe40004800000 */
[CC--:B------:R-:W-:Y:S04]  /*19990*/  ISETP.GE.AND P1, PT, R174.reuse, R223.reuse, PT ;  /* 0x000000dfae00720c */ /* 0x0c0fe80003f26270 */
[-C--:B------:R-:W-:Y:S04]  /*199a0*/  ISETP.GE.OR P1, PT, R174, R228.reuse, !P1 ;  /* 0x000000e4ae00720c */ /* 0x080fe80004f26670 */
[----:B------:R-:W-:Y:S02]  /*199b0*/  FSEL R200, R28, -INF , !P1 ;  /* 0xff8000001cc87808 */ /* 0x000fe40004800000 */
[-C--:B------:R-:W-:Y:S02]  /*199c0*/  ISETP.GE.AND P1, PT, R173, R223.reuse, PT ;  /* 0x000000dfad00720c */ /* 0x080fe40003f26270 */
[----:B------:R-:W-:Y:S01]  /*199d0*/  FSEL R28, R15, -INF , !P3 ;  /* 0xff8000000f1c7808 */ /* 0x000fe20005800000 */
[----:B-1----:R-:W-:Y:S01]  /*199e0*/  FFMA.FTZ R44, R18, -UR28, R44 ;  /* 0x8000001c122c7c23 */ /* 0x002fe2000801002c */
[C---:B------:R-:W-:Y:S01]  /*199f0*/  ISETP.GE.AND P3, PT, R172.reuse, R223, PT ;  /* 0x000000dfac00720c */ /* 0x040fe20003f66270 */
[----:B------:R-:W-:Y:S01]  /*19a00*/  IMAD.WIDE.U32 R14, R199, -0x2daee0ad, RZ ;  /* 0xd2511f53c70e7825 */ /* 0x000fe200078e00ff */
[-C--:B------:R-:W-:Y:S02]  /*19a10*/  ISETP.GE.OR P1, PT, R173, R228.reuse, !P1 ;  /* 0x000000e4ad00720c */ /* 0x080fe40004f26670 */
[----:B------:R-:W-:Y:S01]  /*19a20*/  ISETP.GE.OR P3, PT, R172, R228, !P3 ;  /* 0x000000e4ac00720c */ /* 0x000fe20005f66670 */
[----:B--2---:R-:W-:Y:S01]  /*19a30*/  IMAD.IADD R5, R226, 0x1, -R173 ;  /* 0x00000001e2057824 */ /* 0x004fe200078e0aad */
[----:B------:R-:W-:Y:S02]  /*19a40*/  FSEL R64, R44, -INF , !P2 ;  /* 0xff8000002c407808 */ /* 0x000fe40005000000 */
[----:B------:R-:W-:Y:S02]  /*19a50*/  FSEL R48, R40, -INF , !P3 ;  /* 0xff80000028307808 */ /* 0x000fe40005800000 */
[----:B------:R-:W-:Y:S01]  /*19a60*/  IABS R4, R5 ;  /* 0x0000000500047213 */ /* 0x000fe20000000000 */
[----:B------:R-:W-:Y:S01]  /*19a70*/  IMAD.IADD R5, R219, 0x1, -R103 ;  /* 0x00000001db057824 */ /* 0x000fe200078e0a67 */
[CC--:B------:R-:W-:Y:S02]  /*19a80*/  ISETP.GE.AND P3, PT, R172.reuse, R222.reuse, PT ;  /* 0x000000deac00720c */ /* 0x0c0fe40003f66270 */
[----:B------:R-:W1:Y:S01]  /*19a90*/  I2F R6, R4 ;  /* 0x0000000400067306 */ /* 0x000e620000201400 */
[CC--:B------:R-:W-:Y:S02]  /*19aa0*/  ISETP.GE.AND P2, PT, R107.reuse, R222.reuse, PT ;  /* 0x000000de6b00720c */ /* 0x0c0fe40003f46270 */
[-C--:B------:R-:W-:Y:S02]  /*19ab0*/  ISETP.GE.OR P3, PT, R172, R227.reuse, !P3 ;  /* 0x000000e3ac00720c */ /* 0x080fe40005f66670 */
[-C--:B------:R-:W-:Y:S02]  /*19ac0*/  ISETP.GE.OR P2, PT, R107, R227.reuse, !P2 ;  /* 0x000000e36b00720c */ /* 0x080fe40005746670 */
[----:B------:R-:W-:Y:S02]  /*19ad0*/  FSEL R197, R29, -INF , !P1 ;  /* 0xff8000001dc57808 */ /* 0x000fe40004800000 */
[C---:B------:R-:W-:Y:S04]  /*19ae0*/  ISETP.GE.AND P1, PT, R174.reuse, R222, PT ;  /* 0x000000deae00720c */ /* 0x040fe80003f26270 */
[----:B------:R-:W-:Y:S04]  /*19af0*/  ISETP.GE.OR P1, PT, R174, R227, !P1 ;  /* 0x000000e3ae00720c */ /* 0x000fe80004f26670 */
[----:B------:R-:W-:Y:S02]  /*19b00*/  FSEL R196, R30, -INF , !P1 ;  /* 0xff8000001ec47808 */ /* 0x000fe40004800000 */
[C---:B------:R-:W-:Y:S04]  /*19b10*/  ISETP.GE.AND P1, PT, R103.reuse, R223, PT ;  /* 0x000000df6700720c */ /* 0x040fe80003f26270 */
[----:B------:R-:W-:Y:S01]  /*19b20*/  ISETP.GE.OR P1, PT, R103, R228, !P1 ;  /* 0x000000e46700720c */ /* 0x000fe20004f26670 */
[----:B-1----:R-:W-:Y:S01]  /*19b30*/  FFMA.FTZ R31, R6, -UR28, R31 ;  /* 0x8000001c061f7c23 */ /* 0x002fe2000801001f */
[----:B------:R-:W-:Y:S01]  /*19b40*/  IABS R4, R5 ;  /* 0x0000000500047213 */ /* 0x000fe20000000000 */
[----:B------:R-:W-:Y:S03]  /*19b50*/  IMAD.IADD R5, R226, 0x1, -R172 ;  /* 0x00000001e2057824 */ /* 0x000fe600078e0aac */
[----:B------:R-:W1:Y:S01]  /*19b60*/  I2F R16, R4 ;  /* 0x0000000400107306 */ /* 0x000e620000201400 */
[----:B------:R-:W-:Y:S02]  /*19b70*/  FSEL R195, R31, -INF , !P0 ;  /* 0xff8000001fc37808 */ /* 0x000fe40004000000 */
[CC--:B------:R-:W-:Y:S04]  /*19b80*/  ISETP.GE.AND P0, PT, R104.reuse, R222.reuse, PT ;  /* 0x000000de6800720c */ /* 0x0c0fe80003f06270 */
[----:B------:R-:W-:Y:S01]  /*19b90*/  ISETP.GE.OR P0, PT, R104, R227, !P0 ;  /* 0x000000e36800720c */ /* 0x000fe20004706670 */
[----:B-1----:R-:W-:Y:S01]  /*19ba0*/  FFMA.FTZ R45, R16, -UR28, R45 ;  /* 0x8000001c102d7c23 */ /* 0x002fe2000801002d */
[----:B------:R-:W-:Y:S01]  /*19bb0*/  IABS R4, R5 ;  /* 0x0000000500047213 */ /* 0x000fe20000000000 */
[----:B------:R-:W-:Y:S02]  /*19bc0*/  IMAD.IADD R5, R219, 0x1, -R102 ;  /* 0x00000001db057824 */ /* 0x000fe400078e0a66 */
[----:B------:R-:W-:Y:S01]  /*19bd0*/  IMAD.WIDE.U32 R16, R204, -0x2daee0ad, RZ ;  /* 0xd2511f53cc107825 */ /* 0x000fe200078e00ff */
[----:B------:R-:W1:Y:S01]  /*19be0*/  I2F R12, R4 ;  /* 0x00000004000c7306 */ /* 0x000e620000201400 */
        /* <DEDUP_REMOVED lines=11> */
[----:B------:R-:W-:Y:S04]  /*19ca0*/  IABS R4, R5 ;  /* 0x0000000500047213 */ /* 0x000fe80000000000 */
[----:B------:R-:W-:Y:S01]  /*19cb0*/  FSEL R37, R56, -INF , !P3 ;  /* 0xff80000038257808 */ /* 0x000fe20005800000 */
[----:B------:R-:W-:Y:S01]  /*19cc0*/  IMAD.MOV.U32 R5, RZ, RZ, R4 ;  /* 0x000000ffff057224 */ /* 0x000fe200078e0004 */
[----:B------:R-:W-:Y:S02]  /*19cd0*/  IADD3 R4, R219, -R101, RZ ;  /* 0x80000065db047210 */ /* 0x000fe40007ffe0ff */
[CC--:B------:R-:W-:Y:S01]  /*19ce0*/  ISETP.GE.AND P3, PT, R101.reuse, R223.reuse, PT ;  /* 0x000000df6500720c */ /* 0x0c0fe20003f66270 */
[----:B------:R1:W2:Y:S01]  /*19cf0*/  I2F R10, R5 ;  /* 0x00000005000a7306 */ /* 0x0002a20000201400 */
[----:B------:R-:W-:Y:S01]  /*19d00*/  IABS R4, R4 ;  /* 0x0000000400047213 */ /* 0x000fe20000000000 */
[----:B------:R-:W-:Y:S01]  /*19d10*/  STL [R1+0x20], R37 ;  /* 0x0000202501007387 */ /* 0x000fe20000100800 */
[----:B------:R-:W-:Y:S03]  /*19d20*/  ISETP.GE.OR P3, PT, R101, R228, !P3 ;  /* 0x000000e46500720c */ /* 0x000fe60005f66670 */
[----:B-1----:R-:W-:Y:S02]  /*19d30*/  IMAD.MOV.U32 R5, RZ, RZ, R4 ;  /* 0x000000ffff057224 */ /* 0x002fe400078e0004 */
[----:B------:R-:W-:Y:S02]  /*19d40*/  IMAD.IADD R4, R226, 0x1, -R104 ;  /* 0x00000001e2047824 */ /* 0x000fe400078e0a68 */
[----:B--2---:R-:W-:Y:S01]  /*19d50*/  FFMA.FTZ R43, R10, -UR28, R43 ;  /* 0x8000001c0a2b7c23 */ /* 0x004fe2000801002b */
[----:B------:R-:W1:Y:S01]  /*19d60*/  I2F R9, R5 ;  /* 0x0000000500097306 */ /* 0x000e620000201400 */
[----:B------:R-:W-:Y:S01]  /*19d70*/  IMAD.WIDE.U32 R10, R202, -0x2daee0ad, RZ ;  /* 0xd2511f53ca0a7825 */ /* 0x000fe200078e00ff */
[----:B------:R-:W-:Y:S02]  /*19d80*/  IABS R4, R4 ;  /* 0x0000000400047213 */ /* 0x000fe40000000000 */
[----:B------:R-:W-:Y:S02]  /*19d90*/  FSEL R53, R43, -INF , !P2 ;  /* 0xff8000002b357808 */ /* 0x000fe40005000000 */
[C---:B------:R-:W-:Y:S02]  /*19da0*/  ISETP.GE.AND P2, PT, R2.reuse, R223, PT ;  /* 0x000000df0200720c */ /* 0x040fe40003f46270 */
[----:B------:R-:W-:Y:S02]  /*19db0*/  LOP3.LUT R12, R11, UR13, R244, 0x96, !PT ;  /* 0x0000000d0b0c7c12 */ /* 0x000fe4000f8e96f4 */
[----:B------:R-:W-:Y:S01]  /*19dc0*/  ISETP.GE.OR P2, PT, R2, R228, !P2 ;  /* 0x000000e40200720c */ /* 0x000fe20005746670 */
[----:B------:R-:W2:Y:S01]  /*19dd0*/  I2F R8, R4 ;  /* 0x0000000400087306 */ /* 0x000ea20000201400 */
[----:B-1----:R-:W-:Y:S01]  /*19de0*/  FFMA.FTZ R57, R9, -UR28, R57 ;  /* 0x8000001c09397c23 */ /* 0x002fe20008010039 */
[----:B------:R-:W-:Y:S01]  /*19df0*/  LOP3.LUT R9, R17, UR11, R14, 0x96, !PT ;  /* 0x0000000b11097c12 */ /* 0x000fe2000f8e960e */
[----:B------:R-:W-:Y:S03]  /*19e00*/  IMAD.IADD R5, R219, 0x1, -R2 ;  /* 0x00000001db057824 */ /* 0x000fe600078e0a02 */
[----:B------:R-:W-:Y:S02]  /*19e10*/  FSEL R24, R57, -INF , !P3 ;  /* 0xff80000039187808 */ /* 0x000fe40005800000 */
[----:B------:R-:W-:Y:S02]  /*19e20*/  ISETP.GE.AND P3, PT, R102, R222, PT ;  /* 0x000000de6600720c */ /* 0x000fe40003f66270 */
[----:B------:R-:W-:Y:S01]  /*19e30*/  IABS R5, R5 ;  /* 0x0000000500057213 */ /* 0x000fe20000000000 */
[----:B------:R-:W-:Y:S01]  /*19e40*/  STL [R1+0x24], R24 ;  /* 0x0000241801007387 */ /* 0x000fe20000100800 */
[----:B--2---:R-:W-:Y:S01]  /*19e50*/  FFMA.FTZ R46, R8, -UR28, R46 ;  /* 0x8000001c082e7c23 */ /* 0x004fe2000801002e */
[----:B------:R-:W-:Y:S01]  /*19e60*/  ISETP.GE.OR P3, PT, R102, R227, !P3 ;  /* 0x000000e36600720c */ /* 0x000fe20005f66670 */
[C---:B------:R-:W-:Y:S01]  /*19e70*/  IMAD.IADD R4, R226.reuse, 0x1, -R103 ;  /* 0x00000001e2047824 */ /* 0x040fe200078e0a67 */
[----:B------:R1:W-:Y:S01]  /*19e80*/  STL [R1+0xd4], R223 ;  /* 0x0000d4df01007387 */ /* 0x0003e20000100800 */
[----:B------:R-:W-:Y:S01]  /*19e90*/  IMAD.IADD R102, R226, 0x1, -R102 ;  /* 0x00000001e2667824 */ /* 0x000fe200078e0a66 */
[----:B------:R-:W-:Y:S01]  /*19ea0*/  FSEL R44, R46, -INF , !P0 ;  /* 0xff8000002e2c7808 */ /* 0x000fe20004000000 */
[----:B------:R2:W3:Y:S01]  /*19eb0*/  I2F R7, R5 ;  /* 0x0000000500077306 */ /* 0x0004e20000201400 */
[C---:B------:R-:W-:Y:S02]  /*19ec0*/  ISETP.GE.AND P0, PT, R0.reuse, R223, PT ;  /* 0x000000df0000720c */ /* 0x040fe40003f06270 */
[----:B------:R-:W-:Y:S02]  /*19ed0*/  IABS R4, R4 ;  /* 0x0000000400047213 */ /* 0x000fe40000000000 */
[----:B------:R-:W-:Y:S02]  /*19ee0*/  ISETP.GE.OR P0, PT, R0, R228, !P0 ;  /* 0x000000e40000720c */ /* 0x000fe40004706670 */
[----:B------:R-:W-:Y:S03]  /*19ef0*/  LOP3.LUT R8, R15, UR13, R238, 0x96, !PT ;  /* 0x0000000d0f087c12 */ /* 0x000fe6000f8e96ee */
[----:B------:R-:W3:Y:S01]  /*19f00*/  I2F R6, R4 ;  /* 0x0000000400067306 */ /* 0x000ee20000201400 */
[----:B-1----:R-:W4:Y:S01]  /*19f10*/  LDL.LU R223, [R1+0x30] ;  /* 0x0000300001df7983 */ /* 0x002f220000300800 */
[----:B--2---:R-:W-:Y:S02]  /*19f20*/  IMAD.IADD R5, R219, 0x1, -R0 ;  /* 0x00000001db057824 */ /* 0x004fe400078e0a00 */
[----:B---3--:R-:W-:Y:S01]  /*19f30*/  FFMA.FTZ R60, R7, -UR28, R60 ;  /* 0x8000001c073c7c23 */ /* 0x008fe2000801003c */
[----:B------:R-:W-:Y:S04]  /*19f40*/  IABS R7, R102 ;  /* 0x0000006600077213 */ /* 0x000fe80000000000 */
[----:B------:R-:W-:Y:S01]  /*19f50*/  FSEL R23, R60, -INF , !P2 ;  /* 0xff8000003c177808 */ /* 0x000fe20005000000 */
[----:B------:R-:W1:Y:S01]  /*19f60*/  I2F R22, R7 ;  /* 0x0000000700167306 */ /* 0x000e620000201400 */
[CC--:B------:R-:W-:Y:S01]  /*19f70*/  ISETP.GE.AND P2, PT, R101.reuse, R222.reuse, PT ;  /* 0x000000de6500720c */ /* 0x0c0fe20003f46270 */
[----:B------:R-:W-:Y:S01]  /*19f80*/  FFMA.FTZ R47, R6, -UR28, R47 ;  /* 0x8000001c062f7c23 */ /* 0x000fe2000801002f */
[----:B------:R-:W-:Y:S01]  /*19f90*/  IABS R4, R5 ;  /* 0x0000000500047213 */ /* 0x000fe20000000000 */
[----:B------:R-:W-:Y:S01]  /*19fa0*/  STL [R1+0x28], R23 ;  /* 0x0000281701007387 */ /* 0x000fe20000100800 */
[-C--:B------:R-:W-:Y:S01]  /*19fb0*/  ISETP.GE.OR P2, PT, R101, R227.reuse, !P2 ;  /* 0x000000e36500720c */ /* 0x080fe20005746670 */
[----:B------:R-:W-:Y:S01]  /*19fc0*/  IMAD.IADD R101, R226, 0x1, -R101 ;  /* 0x00000001e2657824 */ /* 0x000fe200078e0a65 */
[----:B------:R-:W-:Y:S01]  /*19fd0*/  FSEL R47, R47, -INF , !P1 ;  /* 0xff8000002f2f7808 */ /* 0x000fe20004800000 */
[----:B------:R-:W-:Y:S01]  /*19fe0*/  STL [R1+0xd8], R228 ;  /* 0x0000d8e401007387 */ /* 0x000fe20000100800 */
[C---:B------:R-:W-:Y:S01]  /*19ff0*/  ISETP.GE.AND P1, PT, R2.reuse, R222, PT ;  /* 0x000000de0200720c */ /* 0x040fe20003f26270 */
[----:B------:R2:W3:Y:S02]  /*1a000*/  I2F R5, R4 ;  /* 0x0000000400057306 */ /* 0x0004e40000201400 */
[----:B------:R-:W-:Y:S01]  /*1a010*/  STL [R1+0xdc], R222 ;  /* 0x0000dcde01007387 */ /* 0x000fe20000100800 */
[----:B------:R-:W-:Y:S03]  /*1a020*/  ISETP.GE.OR P1, PT, R2, R227, !P1 ;  /* 0x000000e30200720c */ /* 0x000fe60004f26670 */
[----:B------:R-:W-:Y:S01]  /*1a030*/  STL [R1+0xe0], R227 ;  /* 0x0000e0e301007387 */ /* 0x000fe20000100800 */
[----:B-1----:R-:W-:Y:S01]  /*1a040*/  FFMA.FTZ R58, R22, -UR28, R58 ;  /* 0x8000001c163a7c23 */ /* 0x002fe2000801003a */
[----:B------:R-:W-:Y:S04]  /*1a050*/  IABS R7, R101 ;  /* 0x0000006500077213 */ /* 0x000fe80000000000 */
[----:B------:R-:W-:Y:S01]  /*1a060*/  FSEL R230, R58, -INF , !P3 ;  /* 0xff8000003ae67808 */ /* 0x000fe20005800000 */
[----:B------:R1:W1:Y:S01]  /*1a070*/  I2F R20, R7 ;  /* 0x0000000700147306 */ /* 0x0002620000201400 */
[----:B--2---:R-:W-:Y:S02]  /*1a080*/  IMAD.U32 R4, RZ, RZ, UR33 ;  /* 0x00000021ff047e24 */ /* 0x004fe4000f8e00ff */
[----:B---3--:R-:W-:Y:S03]  /*1a090*/  FFMA.FTZ R61, R5, -UR28, R61 ;  /* 0x8000001c053d7c23 */ /* 0x008fe6000801003d */
[----:B------:R-:W-:Y:S02]  /*1a0a0*/  LOP3.LUT R6, R221, UR4, R4, 0x96, !PT ;  /* 0x00000004dd067c12 */ /* 0x000fe4000f8e9604 */
[----:B------:R-:W-:Y:S02]  /*1a0b0*/  FMNMX.FTZ R4, R187, R3, !PT ;  /* 0x00000003bb047209 */ /* 0x000fe40007810000 */
[----:B------:R-:W-:Y:S01]  /*1a0c0*/  FSEL R224, R61, -INF , !P0 ;  /* 0xff8000003de07808 */ /* 0x000fe20004000000 */
[----:B------:R-:W-:Y:S01]  /*1a0d0*/  IMAD.WIDE.U32 R30, R6, -0x326172a9, RZ ;  /* 0xcd9e8d57061e7825 */ /* 0x000fe200078e00ff */
[----:B------:R-:W-:Y:S02]  /*1a0e0*/  FMNMX.FTZ R4, R190, R4, !PT ;  /* 0x00000004be047209 */ /* 0x000fe40007810000 */
[----:B------:R-:W-:Y:S02]  /*1a0f0*/  ISETP.GE.AND P0, PT, R0, R222, PT ;  /* 0x000000de0000720c */ /* 0x000fe40003f06270 */
[----:B------:R-:W-:Y:S02]  /*1a100*/  FMNMX.FTZ R5, R184, R4, !PT ;  /* 0x00000004b8057209 */ /* 0x000fe40007810000 */
[----:B------:R-:W-:Y:S02]  /*1a110*/  FMNMX.FTZ R4, R192, R100, !PT ;  /* 0x00000064c0047209 */ /* 0x000fe40007810000 */
[----:B------:R-:W-:Y:S01]  /*1a120*/  FMNMX.FTZ R5, R185, R5, !PT ;  /* 0x00000005b9057209 */ /* 0x000fe20007810000 */
[----:B-1----:R-:W-:Y:S01]  /*1a130*/  IMAD.WIDE.U32 R6, R198, -0x2daee0ad, RZ ;  /* 0xd2511f53c6067825 */ /* 0x002fe200078e00ff */
[----:B------:R-:W-:Y:S02]  /*1a140*/  FMNMX.FTZ R4, R191, R4, !PT ;  /* 0x00000004bf047209 */ /* 0x000fe40007810000 */
        /* <DEDUP_REMOVED lines=9> */
[----:B------:R-:W-:Y:S02]  /*1a1e0*/  IADD3 R5, R226, -R2, RZ ;  /* 0x80000002e2057210 */ /* 0x000fe40007ffe0ff */
[----:B------:R-:W-:Y:S02]  /*1a1f0*/  FMNMX.FTZ R4, R208, R4, !PT ;  /* 0x00000004d0047209 */ /* 0x000fe40007810000 */
[----:B------:R-:W-:Y:S02]  /*1a200*/  FMNMX.FTZ R104, R240, R104, !PT ;  /* 0x00000068f0687209 */ /* 0x000fe40007810000 */
[----:B------:R-:W-:Y:S02]  /*1a210*/  FMNMX.FTZ R4, R207, R4, !PT ;  /* 0x00000004cf047209 */ /* 0x000fe40007810000 */
[----:B------:R-:W-:Y:S02]  /*1a220*/  FMNMX.FTZ R104, R241, R104, !PT ;  /* 0x00000068f1687209 */ /* 0x000fe40007810000 */
[----:B------:R-:W-:Y:S01]  /*1a230*/  FMNMX.FTZ R2, R249, R4, !PT ;  /* 0x00000004f9027209 */ /* 0x000fe20007810000 */
[----:B------:R-:W-:Y:S01]  /*1a240*/  IMAD.IADD R4, R226, 0x1, -R0 ;  /* 0x00000001e2047824 */ /* 0x000fe200078e0a00 */
[----:B------:R-:W-:Y:S02]  /*1a250*/  ISETP.GE.OR P0, PT, R0, R227, !P0 ;  /* 0x000000e30000720c */ /* 0x000fe40004706670 */
[----:B------:R-:W-:Y:S02]  /*1a260*/  FMNMX.FTZ R2, R251, R2, !PT ;  /* 0x00000002fb027209 */ /* 0x000fe40007810000 */
[----:B------:R-:W-:Y:S02]  /*1a270*/  FMNMX.FTZ R104, R235, R104, !PT ;  /* 0x00000068eb687209 */ /* 0x000fe40007810000 */
[----:B------:R-:W-:Y:S02]  /*1a280*/  FMNMX.FTZ R0, R236, R2, !PT ;  /* 0x00000002ec007209 */ /* 0x000fe40007810000 */
[----:B------:R-:W-:Y:S02]  /*1a290*/  IABS R2, R5 ;  /* 0x0000000500027213 */ /* 0x000fe40000000000 */
[----:B------:R-:W-:Y:S02]  /*1a2a0*/  FMNMX.FTZ R104, R234, R104, !PT ;  /* 0x00000068ea687209 */ /* 0x000fe40007810000 */
[----:B------:R-:W1:Y:S01]  /*1a2b0*/  I2F R13, R2 ;  /* 0x00000002000d7306 */ /* 0x000e620000201400 */
[----:B------:R-:W-:Y:S02]  /*1a2c0*/  IABS R5, R4 ;  /* 0x0000000400057213 */ /* 0x000fe40000000000 */
[----:B------:R-:W-:Y:S02]  /*1a2d0*/  FMNMX.FTZ R104, R217, R104, !PT ;  /* 0x00000068d9687209 */ /* 0x000fe40007810000 */
[----:B------:R-:W-:Y:S02]  /*1a2e0*/  FMNMX.FTZ R0, R237, R0, !PT ;  /* 0x00000000ed007209 */ /* 0x000fe40007810000 */
[----:B------:R-:W-:Y:S02]  /*1a2f0*/  FMNMX.FTZ R104, R250, R104, !PT ;  /* 0x00000068fa687209 */ /* 0x000fe40007810000 */
[----:B------:R-:W-:Y:S01]  /*1a300*/  FMNMX.FTZ R0, R218, R0, !PT ;  /* 0x00000000da007209 */ /* 0x000fe20007810000 */
[----:B------:R2:W3:Y:S01]  /*1a310*/  I2F R11, R5 ;  /* 0x00000005000b7306 */ /* 0x0004e20000201400 */
[----:B------:R-:W-:Y:S02]  /*1a320*/  FMNMX.FTZ R104, R216, R104, !PT ;  /* 0x00000068d8687209 */ /* 0x000fe40007810000 */
[----:B------:R-:W-:Y:S02]  /*1a330*/  FMNMX.FTZ R103, R213, R0, !PT ;  /* 0x00000000d5677209 */ /* 0x000fe40007810000 */
[----:B------:R-:W-:Y:S02]  /*1a340*/  FMNMX.FTZ R104, R248, R104, !PT ;  /* 0x00000068f8687209 */ /* 0x000fe40007810000 */
[----:B------:R-:W-:Y:S02]  /*1a350*/  FMNMX.FTZ R0, R193, R105, !PT ;  /* 0x00000069c1007209 */ /* 0x000fe40007810000 */
[----:B------:R-:W-:Y:S02]  /*1a360*/  LOP3.LUT R4, R31, UR16, R246, 0x96, !PT ;  /* 0x000000101f047c12 */ /* 0x000fe4000f8e96f6 */
[----:B------:R-:W-:Y:S02]  /*1a370*/  FMNMX.FTZ R0, R33, R0, !PT ;  /* 0x0000000021007209 */ /* 0x000fe40007810000 */
[----:B------:R-:W-:Y:S01]  /*1a380*/  FMNMX.FTZ R103, R215, R103, !PT ;  /* 0x00000067d7677209 */ /* 0x000fe20007810000 */
[----:B-1----:R-:W-:Y:S01]  /*1a390*/  FFMA.FTZ R62, R13, -UR28, R62 ;  /* 0x8000001c0d3e7c23 */ /* 0x002fe2000801003e */
[----:B------:R-:W1:Y:S01]  /*1a3a0*/  SHFL.BFLY PT, R2, R104, 0x2, 0x1f ;  /* 0x0c401f0068027f89 */ /* 0x000e6200000e0000 */
[----:B------:R-:W-:Y:S01]  /*1a3b0*/  IMAD.WIDE.U32 R12, R12, -0x326172a9, RZ ;  /* 0xcd9e8d570c0c7825 */ /* 0x000fe200078e00ff */
[----:B------:R-:W-:Y:S02]  /*1a3c0*/  FMNMX.FTZ R0, R35, R0, !PT ;  /* 0x0000000023007209 */ /* 0x000fe40007810000 */
[----:B------:R-:W-:Y:S02]  /*1a3d0*/  FSEL R42, R59, -INF , !P2 ;  /* 0xff8000003b2a7808 */ /* 0x000fe40005000000 */
[----:B------:R-:W-:Y:S02]  /*1a3e0*/  FMNMX.FTZ R0, R36, R0, !PT ;  /* 0x0000000024007209 */ /* 0x000fe40007810000 */
[----:B------:R-:W-:Y:S01]  /*1a3f0*/  LOP3.LUT R20, R13, UR12, R180, 0x96, !PT ;  /* 0x0000000c0d147c12 */ /* 0x000fe2000f8e96b4 */
[----:B--2---:R-:W-:Y:S01]  /*1a400*/  IMAD.WIDE.U32 R4, R4, -0x2daee0ad, RZ ;  /* 0xd2511f5304047825 */ /* 0x004fe200078e00ff */
[----:B------:R-:W-:Y:S02]  /*1a410*/  LOP3.LUT R10, R7, UR11, R10, 0x96, !PT ;  /* 0x0000000b070a7c12 */ /* 0x000fe4000f8e960a */
[----:B------:R-:W-:Y:S01]  /*1a420*/  LOP3.LUT R18, R181, UR14, R30, 0x96, !PT ;  /* 0x0000000eb5127c12 */ /* 0x000fe2000f8e961e */
[----:B---3--:R-:W-:Y:S01]  /*1a430*/  FFMA.FTZ R63, R11, -UR28, R63 ;  /* 0x8000001c0b3f7c23 */ /* 0x008fe2000801003f */
[----:B------:R-:W-:Y:S01]  /*1a440*/  LOP3.LUT R17, R5, UR13, R244, 0x96, !PT ;  /* 0x0000000d05117c12 */ /* 0x000fe2000f8e96f4 */
[----:B------:R-:W-:Y:S01]  /*1a450*/  IMAD.WIDE.U32 R10, R10, -0x326172a9, RZ ;  /* 0xcd9e8d570a0a7825 */ /* 0x000fe200078e00ff */
[----:B------:R-:W-:Y:S02]  /*1a460*/  FMNMX.FTZ R5, R194, R106, !PT ;  /* 0x0000006ac2057209 */ /* 0x000fe40007810000 */
[----:B------:R-:W-:Y:S01]  /*1a470*/  FSEL R107, R63, -INF , !P0 ;  /* 0xff8000003f6b7808 */ /* 0x000fe20004000000 */
[----:B------:R-:W-:Y:S01]  /*1a480*/  IMAD.WIDE.U32 R18, R18, -0x2daee0ad, RZ ;  /* 0xd2511f5312127825 */ /* 0x000fe200078e00ff */
[----:B------:R-:W-:Y:S02]  /*1a490*/  LOP3.LUT R12, R11, UR10, R12, 0x96, !PT ;  /* 0x0000000a0b0c7c12 */ /* 0x000fe4000f8e960c */
[----:B------:R-:W-:Y:S02]  /*1a4a0*/  FSEL R45, R62, -INF , !P1 ;  /* 0xff8000003e2d7808 */ /* 0x000fe40004800000 */
[----:B-1----:R-:W-:Y:S01]  /*1a4b0*/  FMNMX.FTZ R104, R104, R2, !PT ;  /* 0x0000000268687209 */ /* 0x002fe20007810000 */
[----:B------:R-:W-:Y:S01]  /*1a4c0*/  IMAD.WIDE.U32 R12, R12, -0x2daee0ad, RZ ;  /* 0xd2511f530c0c7825 */ /* 0x000fe200078e00ff */
        /* <DEDUP_REMOVED lines=15> */
[----:B------:R-:W-:Y:S01]  /*1a5c0*/  LOP3.LUT R21, R19, UR11, R4, 0x96, !PT ;  /* 0x0000000b13157c12 */ /* 0x000fe2000f8e9604 */
[----:B------:R-:W-:Y:S01]  /*1a5d0*/  IMAD.WIDE.U32 R4, R8, -0x326172a9, RZ ;  /* 0xcd9e8d5708047825 */ /* 0x000fe200078e00ff */
[----:B------:R-:W-:Y:S02]  /*1a5e0*/  FMNMX.FTZ R2, R225, R2, !PT ;  /* 0x00000002e1027209 */ /* 0x000fe40007810000 */
[----:B------:R-:W-:Y:S01]  /*1a5f0*/  FMNMX.FTZ R0, R52, R0, !PT ;  /* 0x0000000034007209 */ /* 0x000fe20007810000 */
[----:B------:R-:W-:Y:S01]  /*1a600*/  IMAD.WIDE.U32 R8, R9, -0x326172a9, RZ ;  /* 0xcd9e8d5709087825 */ /* 0x000fe200078e00ff */
[----:B-1----:R-:W-:Y:S02]  /*1a610*/  FMNMX.FTZ R104, R104, R15, !PT ;  /* 0x0000000f68687209 */ /* 0x002fe40007810000 */
[----:B------:R-:W-:Y:S01]  /*1a620*/  LOP3.LUT R11, R5, UR12, R188, 0x96, !PT ;  /* 0x0000000c050b7c12 */ /* 0x000fe2000f8e96bc */
[----:B------:R-:W-:Y:S01]  /*1a630*/  IMAD.WIDE.U32 R246, R21, -0x326172a9, RZ ;  /* 0xcd9e8d5715f67825 */ /* 0x000fe200078e00ff */
[----:B------:R-:W-:Y:S02]  /*1a640*/  LOP3.LUT R9, R9, UR10, R4, 0x96, !PT ;  /* 0x0000000a09097c12 */ /* 0x000fe4000f8e9604 */
[----:B------:R-:W-:Y:S01]  /*1a650*/  FMNMX.FTZ R2, R37, R2, !PT ;  /* 0x0000000225027209 */ /* 0x000fe20007810000 */
[----:B------:R-:W-:Y:S01]  /*1a660*/  IMAD.WIDE.U32 R4, R17, -0x326172a9, RZ ;  /* 0xcd9e8d5711047825 */ /* 0x000fe200078e00ff */
[----:B------:R-:W-:Y:S02]  /*1a670*/  FSETP.NEU.FTZ.AND P3, PT, R104, -INF , PT ;  /* 0xff8000006800780b */ /* 0x000fe40003f7d000 */
[----:B------:R-:W-:Y:S01]  /*1a680*/  FMNMX.FTZ R0, R53, R0, !PT ;  /* 0x0000000035007209 */ /* 0x000fe20007810000 */
[----:B------:R-:W-:Y:S01]  /*1a690*/  IMAD.WIDE.U32 R20, R20, -0x2daee0ad, RZ ;  /* 0xd2511f5314147825 */ /* 0x000fe200078e00ff */
[----:B------:R-:W-:Y:S02]  /*1a6a0*/  LOP3.LUT R19, R5, UR12, R180, 0x96, !PT ;  /* 0x0000000c05137c12 */ /* 0x000fe4000f8e96b4 */
[----:B------:R-:W-:Y:S02]  /*1a6b0*/  FMNMX.FTZ R2, R24, R2, !PT ;  /* 0x0000000218027209 */ /* 0x000fe40007810000 */
[----:B------:R-:W-:Y:S02]  /*1a6c0*/  FMNMX.FTZ R0, R44, R0, !PT ;  /* 0x000000002c007209 */ /* 0x000fe40007810000 */
[----:B------:R-:W-:Y:S02]  /*1a6d0*/  FMNMX.FTZ R5, R23, R2, !PT ;  /* 0x0000000217057209 */ /* 0x000fe40007810000 */
[----:B------:R-:W-:Y:S02]  /*1a6e0*/  FMNMX.FTZ R2, R47, R0, !PT ;  /* 0x000000002f027209 */ /* 0x000fe40007810000 */
[----:B------:R-:W-:Y:S02]  /*1a6f0*/  FMNMX.FTZ R5, R224, R5, !PT ;  /* 0x00000005e0057209 */ /* 0x000fe40007810000 */
[----:B------:R-:W-:Y:S02]  /*1a700*/  FMNMX.FTZ R2, R230, R2, !PT ;  /* 0x00000002e6027209 */ /* 0x000fe40007810000 */
[----:B------:R-:W-:Y:S01]  /*1a710*/  LOP3.LUT R17, R21, UR9, R6, 0x96, !PT ;  /* 0x0000000915117c12 */ /* 0x000fe2000f8e9606 */
[----:B------:R-:W1:Y:S01]  /*1a720*/  SHFL.BFLY PT, R102, R5, 0x2, 0x1f ;  /* 0x0c401f0005667f89 */ /* 0x000e6200000e0000 */
[----:B------:R-:W-:Y:S05]  /*1a730*/  LOP3.LUT R4, R247, UR10, R4, 0x96, !PT ;  /* 0x0000000af7047c12 */ /* 0x000fea000f8e9604 */
[----:B------:R-:W-:Y:S01]  /*1a740*/  IMAD.WIDE.U32 R220, R4, -0x2daee0ad, RZ ;  /* 0xd2511f5304dc7825 */ /* 0x000fe200078e00ff */
[----:B-1----:R-:W-:Y:S05]  /*1a750*/  FMNMX.FTZ R102, R5, R102, !PT ;  /* 0x0000006605667209 */ /* 0x002fea0007810000 */
[----:B------:R-:W1:Y:S02]  /*1a760*/  SHFL.BFLY PT, R24, R102, 0x1, 0x1f ;  /* 0x0c201f0066187f89 */ /* 0x000e6400000e0000 */
[----:B-1----:R-:W-:Y:S04]  /*1a770*/  FMNMX.FTZ R102, R102, R24, !PT ;  /* 0x0000001866667209 */ /* 0x002fe80007810000 */
[C---:B------:R-:W-:Y:S01]  /*1a780*/  FSETP.NEU.FTZ.AND P1, PT, R102.reuse, -INF , PT ;  /* 0xff8000006600780b */ /* 0x040fe20003f3d000 */
[----:B------:R-:W-:Y:S05]  /*1a790*/  FMUL.FTZ R182, R102, c[0x0][0x23c] ;  /* 0x00008f0066b67a20 */ /* 0x000fea0000410000 */
[----:B------:R-:W-:Y:S02]  /*1a7a0*/  FSEL R182, R182, RZ, P1 ;  /* 0x000000ffb6b67208 */ /* 0x000fe40000800000 */
[----:B----4-:R-:W-:Y:S05]  /*1a7b0*/  FMNMX.FTZ R103, R223, R103, !PT ;  /* 0x00000067df677209 */ /* 0x010fea0007810000 */
[----:B------:R-:W1:Y:S02]  /*1a7c0*/  SHFL.BFLY PT, R7, R103, 0x2, 0x1f ;  /* 0x0c401f0067077f89 */ /* 0x000e6400000e0000 */
[----:B-1----:R-:W-:Y:S01]  /*1a7d0*/  FMNMX.FTZ R103, R103, R7, !PT ;  /* 0x0000000767677209 */ /* 0x002fe20007810000 */
[----:B------:R-:W-:Y:S05]  /*1a7e0*/  FMUL.FTZ R7, R104, c[0x0][0x23c] ;  /* 0x00008f0068077a20 */ /* 0x000fea0000410000 */
[----:B------:R-:W1:Y:S01]  /*1a7f0*/  SHFL.BFLY PT, R14, R103, 0x1, 0x1f ;  /* 0x0c201f00670e7f89 */ /* 0x000e6200000e0000 */
[----:B------:R-:W-:Y:S01]  /*1a800*/  FSEL R180, R7, RZ, P3 ;  /* 0x000000ff07b47208 */ /* 0x000fe20001800000 */
[----:B------:R-:W-:Y:S04]  /*1a810*/  IMAD.WIDE.U32 R6, R11, -0x2daee0ad, RZ ;  /* 0xd2511f530b067825 */ /* 0x000fe800078e00ff */
[----:B------:R-:W-:Y:S01]  /*1a820*/  FFMA.FTZ R0, R184, c[0x0][0x23c], -R180 ;  /* 0x00008f00b8007a23 */ /* 0x000fe200000108b4 */
[----:B------:R-:W-:Y:S01]  /*1a830*/  LOP3.LUT R21, R7, UR9, R16, 0x96, !PT ;  /* 0x0000000907157c12 */ /* 0x000fe2000f8e9610 */
[----:B------:R-:W-:Y:S02]  /*1a840*/  IMAD.WIDE.U32 R16, R17, -0x326172a9, RZ ;  /* 0xcd9e8d5711107825 */ /* 0x000fe400078e00ff */
[----:B------:R2:W-:Y:S01]  /*1a850*/  MUFU.EX2 R215, R0 ;  /* 0x0000000000d77308 */ /* 0x0005e20000000800 */
[----:B-1----:R-:W-:Y:S01]  /*1a860*/  FMNMX.FTZ R103, R103, R14, !PT ;  /* 0x0000000e67677209 */ /* 0x002fe20007810000 */
[----:B------:R-:W-:Y:S01]  /*1a870*/  IMAD.WIDE.U32 R14, R9, -0x2daee0ad, RZ ;  /* 0xd2511f53090e7825 */ /* 0x000fe200078e00ff */
[----:B------:R-:W-:Y:S02]  /*1a880*/  LOP3.LUT R9, R13, UR7, R20, 0x96, !PT ;  /* 0x000000070d097c12 */ /* 0x000fe4000f8e9614 */
[C---:B------:R-:W-:Y:S01]  /*1a890*/  FSETP.NEU.FTZ.AND P2, PT, R103.reuse, -INF , PT ;  /* 0xff8000006700780b */ /* 0x040fe20003f5d000 */
[----:B------:R-:W-:Y:S01]  /*1a8a0*/  FMUL.FTZ R181, R103, c[0x0][0x23c] ;  /* 0x00008f0067b57a20 */ /* 0x000fe20000410000 */
[----:B------:R-:W-:Y:S01]  /*1a8b0*/  LOP3.LUT R13, R15, UR7, R6, 0x96, !PT ;  /* 0x000000070f0d7c12 */ /* 0x000fe2000f8e9606 */
[----:B------:R-:W-:Y:S01]  /*1a8c0*/  IMAD.WIDE.U32 R20, R21, -0x326172a9, RZ ;  /* 0xcd9e8d5715147825 */ /* 0x000fe200078e00ff */
[----:B--2---:R-:W-:Y:S03]  /*1a8d0*/  FMNMX.FTZ R0, R42, R2, !PT ;  /* 0x000000022a007209 */ /* 0x004fe60007810000 */
[----:B------:R-:W-:Y:S01]  /*1a8e0*/  FFMA.FTZ R2, R185, c[0x0][0x23c], -R180 ;  /* 0x00008f00b9027a23 */ /* 0x000fe200000108b4 */
[----:B------:R-:W-:Y:S01]  /*1a8f0*/  FSEL R181, R181, RZ, P2 ;  /* 0x000000ffb5b57208 */ /* 0x000fe20001000000 */
[----:B------:R-:W-:Y:S01]  /*1a900*/  IMAD.WIDE.U32 R6, R19, -0x2daee0ad, RZ ;  /* 0xd2511f5313067825 */ /* 0x000fe200078e00ff */
[----:B------:R-:W-:Y:S01]  /*1a910*/  FMNMX.FTZ R0, R45, R0, !PT ;  /* 0x000000002d007209 */ /* 0x000fe20007810000 */
[----:B------:R1:W2:Y:S01]  /*1a920*/  MUFU.EX2 R66, R2 ;  /* 0x0000000200427308 */ /* 0x0002a20000000800 */
[----:B------:R-:W-:Y:S01]  /*1a930*/  LOP3.LUT R19, R21, UR8, R8, 0x96, !PT ;  /* 0x0000000815137c12 */ /* 0x000fe2000f8e9608 */
[--C-:B------:R-:W-:Y:S01]  /*1a940*/  FFMA.FTZ R4, R179, c[0x0][0x23c], -R181.reuse ;  /* 0x00008f00b3047a23 */ /* 0x100fe200000108b5 */
[----:B------:R-:W-:Y:S01]  /*1a950*/  LOP3.LUT R26, R221, UR7, R6, 0x96, !PT ;  /* 0x00000007dd1a7c12 */ /* 0x000fe2000f8e9606 */
[----:B------:R-:W-:Y:S01]  /*1a960*/  FFMA.FTZ R8, R187, c[0x0][0x23c], -R180 ;  /* 0x00008f00bb087a23 */ /* 0x000fe200000108b4 */
[----:B------:R-:W-:Y:S02]  /*1a970*/  FMNMX.FTZ R0, R107, R0, !PT ;  /* 0x000000006b007209 */ /* 0x000fe40007810000 */
[----:B------:R-:W-:Y:S01]  /*1a980*/  LOP3.LUT R27, R7, UR9, R18, 0x96, !PT ;  /* 0x00000009071b7c12 */ /* 0x000fe2000f8e9612 */
[----:B------:R-:W-:Y:S02]  /*1a990*/  IMAD.WIDE.U32 R6, R13, -0x326172a9, RZ ;  /* 0xcd9e8d570d067825 */ /* 0x000fe400078e00ff */
[----:B------:R3:W-:Y:S02]  /*1a9a0*/  MUFU.EX2 R60, R4 ;  /* 0x00000004003c7308 */ /* 0x0007e40000000800 */
[----:B------:R-:W-:Y:S01]  /*1a9b0*/  IMAD.WIDE.U32 R244, R27, -0x326172a9, RZ ;  /* 0xcd9e8d571bf47825 */ /* 0x000fe200078e00ff */
[C---:B------:R-:W-:Y:S02]  /*1a9c0*/  LOP3.LUT R15, R6.reuse, 0xffff, RZ, 0xc0, !PT ;  /* 0x0000ffff060f7812 */ /* 0x040fe400078ec0ff */
[----:B------:R-:W-:Y:S02]  /*1a9d0*/  LOP3.LUT R18, R6, 0xff, RZ, 0xc0, !PT ;  /* 0x000000ff06127812 */ /* 0x000fe400078ec0ff */
[----:B------:R-:W-:Y:S03]  /*1a9e0*/  SHF.R.U32.HI R13, RZ, 0x18, R6 ;  /* 0x00000018ff0d7819 */ /* 0x000fe60000011606 */
[----:B------:R4:W-:Y:S01]  /*1a9f0*/  MUFU.EX2 R58, R8 ;  /* 0x00000008003a7308 */ /* 0x0009e20000000800 */
[--C-:B-1----:R-:W-:Y:S09]  /*1aa00*/  FFMA.FTZ R2, R186, c[0x0][0x23c], -R181.reuse ;  /* 0x00008f00ba027a23 */ /* 0x102ff200000108b5 */
[----:B------:R1:W1:Y:S01]  /*1aa10*/  MUFU.EX2 R219, R2 ;  /* 0x0000000200db7308 */ /* 0x0002620000000800 */
[----:B---3--:R-:W-:Y:S01]  /*1aa20*/  IMAD.WIDE.U32 R4, R9, -0x326172a9, RZ ;  /* 0xcd9e8d5709047825 */ /* 0x008fe200078e00ff */
[----:B------:R-:W-:Y:S02]  /*1aa30*/  LOP3.LUT R9, R17, UR8, R10, 0x96, !PT ;  /* 0x0000000811097c12 */ /* 0x000fe4000f8e960a */
[----:B------:R-:W-:Y:S01]  /*1aa40*/  LOP3.LUT R10, R7, UR17, R20, 0x96, !PT ;  /* 0x00000011070a7c12 */ /* 0x000fe2000f8e9614 */
[----:B------:R-:W-:Y:S01]  /*1aa50*/  FFMA.FTZ R7, R192, c[0x0][0x23c], -R181 ;  /* 0x00008f00c0077a23 */ /* 0x000fe200000108b5 */
[--C-:B------:R-:W-:Y:S02]  /*1aa60*/  SHF.R.U32.HI R21, RZ, 0x10, R4.reuse ;  /* 0x00000010ff157819 */ /* 0x100fe40000011604 */
[C---:B------:R-:W-:Y:S02]  /*1aa70*/  LOP3.LUT R22, R4.reuse, 0xff, RZ, 0xc0, !PT ;  /* 0x000000ff04167812 */ /* 0x040fe400078ec0ff */
[----:B------:R3:W-:Y:S01]  /*1aa80*/  MUFU.EX2 R218, R7 ;  /* 0x0000000700da7308 */ /* 0x0007e20000000800 */
[----:B------:R-:W-:Y:S01]  /*1aa90*/  SHF.R.U32.HI R23, RZ, 0x18, R4 ;  /* 0x00000018ff177819 */ /* 0x000fe20000011604 */
[----:B----4-:R-:W-:Y:S01]  /*1aaa0*/  IMAD.WIDE.U32 R8, R9, -0x2daee0ad, RZ ;  /* 0xd2511f5309087825 */ /* 0x010fe200078e00ff */
[----:B------:R-:W-:Y:S02]  /*1aab0*/  LOP3.LUT R17, R4, 0xffff, RZ, 0xc0, !PT ;  /* 0x0000ffff04117812 */ /* 0x000fe400078ec0ff */
[----:B------:R-:W-:Y:S01]  /*1aac0*/  LOP3.LUT R11, R5, UR17, R16, 0x96, !PT ;  /* 0x00000011050b7c12 */ /* 0x000fe2000f8e9610 */
[----:B------:R-:W-:Y:S01]  /*1aad0*/  IMAD.WIDE.U32 R4, R19, -0x2daee0ad, RZ ;  /* 0xd2511f5313047825 */ /* 0x000fe200078e00ff */
[--C-:B------:R-:W-:Y:S02]  /*1aae0*/  SHF.R.U32.HI R20, RZ, 0x10, R8.reuse ;  /* 0x00000010ff147819 */ /* 0x100fe40000011608 */
[C---:B------:R-:W-:Y:S02]  /*1aaf0*/  LOP3.LUT R19, R8.reuse, 0xffff, RZ, 0xc0, !PT ;  /* 0x0000ffff08137812 */ /* 0x040fe400078ec0ff */
[----:B------:R-:W-:Y:S01]  /*1ab00*/  LOP3.LUT R25, R8, 0xff, RZ, 0xc0, !PT ;  /* 0x000000ff08197812 */ /* 0x000fe200078ec0ff */
[----:B-1----:R-:W1:Y:S01]  /*1ab10*/  SHFL.BFLY PT, R2, R0, 0x2, 0x1f ;  /* 0x0c401f0000027f89 */ /* 0x002e6200000e0000 */
[----:B------:R-:W-:Y:S02]  /*1ab20*/  SHF.R.U32.HI R24, RZ, 0x18, R8 ;  /* 0x00000018ff187819 */ /* 0x000fe40000011608 */
[----:B------:R-:W-:Y:S02]  /*1ab30*/  SHF.R.U32.HI R8, RZ, 0x8, R17 ;  /* 0x00000008ff087819 */ /* 0x000fe40000011611 */
[----:B------:R-:W-:Y:S02]  /*1ab40*/  SHF.R.U32.HI R16, RZ, 0x10, R6 ;  /* 0x00000010ff107819 */ /* 0x000fe40000011606 */
[----:B------:R-:W-:Y:S01]  /*1ab50*/  PRMT R22, R22, 0x5410, R8 ;  /* 0x0000541016167816 */ /* 0x000fe20000000008 */
[----:B------:R-:W-:Y:S01]  /*1ab60*/  FFMA.FTZ R8, R193, c[0x0][0x23c], -R182 ;  /* 0x00008f00c1087a23 */ /* 0x000fe200000108b6 */
[----:B------:R-:W-:Y:S02]  /*1ab70*/  LOP3.LUT R6, R9, UR18, R12, 0x96, !PT ;  /* 0x0000001209067c12 */ /* 0x000fe4000f8e960c */
[C---:B------:R-:W-:Y:S01]  /*1ab80*/  LOP3.LUT R9, R4.reuse, 0xffff, RZ, 0xc0, !PT ;  /* 0x0000ffff04097812 */ /* 0x040fe200078ec0ff */
[----:B---3--:R-:W-:Y:S01]  /*1ab90*/  FFMA.FTZ R7, R191, c[0x0][0x23c], -R181 ;  /* 0x00008f00bf077a23 */ /* 0x008fe200000108b5 */
[----:B------:R3:W-:Y:S01]  /*1aba0*/  MUFU.EX2 R65, R8 ;  /* 0x0000000800417308 */ /* 0x0007e20000000800 */
[----:B------:R-:W-:Y:S01]  /*1abb0*/  LOP3.LUT R184, R5, UR18, R14, 0x96, !PT ;  /* 0x0000001205b87c12 */ /* 0x000fe2000f8e960e */
[--C-:B------:R-:W-:Y:S01]  /*1abc0*/  HSET2.LE.AND R174, R22, R54.reuse, PT ;  /* 0x0000003616ae7233 */ /* 0x100fe20003803000 */
[----:B------:R-:W-:Y:S02]  /*1abd0*/  LOP3.LUT R14, R4, 0xff, RZ, 0xc0, !PT ;  /* 0x000000ff040e7812 */ /* 0x000fe400078ec0ff */
[--C-:B------:R-:W-:Y:S02]  /*1abe0*/  SHF.R.U32.HI R17, RZ, 0x10, R4.reuse ;  /* 0x00000010ff117819 */ /* 0x100fe40000011604 */
[----:B------:R-:W-:Y:S02]  /*1abf0*/  SHF.R.U32.HI R12, RZ, 0x18, R4 ;  /* 0x00000018ff0c7819 */ /* 0x000fe40000011604 */
[----:B------:R-:W-:Y:S01]  /*1ac00*/  LOP3.LUT R4, R16, 0xff, RZ, 0xc0, !PT ;  /* 0x000000ff10047812 */ /* 0x000fe200078ec0ff */
[----:B------:R4:W2:Y:S01]  /*1ac10*/  MUFU.EX2 R227, R7 ;  /* 0x0000000700e37308 */ /* 0x0008a20000000800 */
[----:B-1----:R-:W-:Y:S01]  /*1ac20*/  FMNMX.FTZ R0, R0, R2, !PT ;  /* 0x0000000200007209 */ /* 0x002fe20007810000 */
[----:B------:R-:W-:Y:S01]  /*1ac30*/  FFMA.FTZ R2, R190, c[0x0][0x23c], -R180 ;  /* 0x00008f00be027a23 */ /* 0x000fe200000108b4 */
[----:B------:R-:W-:Y:S02]  /*1ac40*/  PRMT R179, R4, 0x5410, R13 ;  /* 0x0000541004b37816 */ /* 0x000fe4000000000d */
[----:B------:R-:W-:Y:S03]  /*1ac50*/  SHF.R.U32.HI R5, RZ, 0x8, R15 ;  /* 0x00000008ff057819 */ /* 0x000fe6000001160f */
[--C-:B------:R-:W-:Y:S01]  /*1ac60*/  HSET2.LE.AND R179, R179, R54.reuse, PT ;  /* 0x00000036b3b37233 */ /* 0x100fe20003803000 */
[----:B------:R-:W-:Y:S01]  /*1ac70*/  PRMT R18, R18, 0x5410, R5 ;  /* 0x0000541012127816 */ /* 0x000fe20000000005 */
[----:B------:R1:W-:Y:S01]  /*1ac80*/  MUFU.EX2 R56, R2 ;  /* 0x0000000200387308 */ /* 0x0003e20000000800 */
[----:B------:R-:W-:Y:S02]  /*1ac90*/  LOP3.LUT R5, R10, 0xff, RZ, 0xc0, !PT ;  /* 0x000000ff0a057812 */ /* 0x000fe400078ec0ff */
[----:B---3--:R-:W-:Y:S01]  /*1aca0*/  LOP3.LUT R8, R11, 0xff, RZ, 0xc0, !PT ;  /* 0x000000ff0b087812 */ /* 0x008fe200078ec0ff */
[--C-:B------:R-:W-:Y:S01]  /*1acb0*/  HSET2.LE.AND R178, R18, R54.reuse, PT ;  /* 0x0000003612b27233 */ /* 0x100fe20003803000 */
[----:B----4-:R-:W-:Y:S04]  /*1acc0*/  LOP3.LUT R7, R21, 0xff, RZ, 0xc0, !PT ;  /* 0x000000ff15077812 */ /* 0x010fe800078ec0ff */
[----:B------:R-:W-:Y:S02]  /*1acd0*/  PRMT R23, R7, 0x5410, R23 ;  /* 0x0000541007177816 */ /* 0x000fe40000000017 */
[--C-:B------:R-:W-:Y:S03]  /*1ace0*/  SHF.R.U32.HI R7, RZ, 0x10, R11.reuse ;  /* 0x00000010ff077819 */ /* 0x100fe6000001160b */
[--C-:B------:R-:W-:Y:S01]  /*1acf0*/  HSET2.LE.AND R175, R23, R54.reuse, PT ;  /* 0x0000003617af7233 */ /* 0x100fe20003803000 */
[----:B-1----:R-:W1:Y:S01]  /*1ad00*/  SHFL.BFLY PT, R2, R0, 0x1, 0x1f ;  /* 0x0c201f0000027f89 */ /* 0x002e6200000e0000 */
[----:B------:R-:W-:Y:S02]  /*1ad10*/  LOP3.LUT R7, R7, 0xff, RZ, 0xc0, !PT ;  /* 0x000000ff07077812 */ /* 0x000fe400078ec0ff */
[----:B-1----:R-:W-:Y:S01]  /*1ad20*/  FMNMX.FTZ R101, R0, R2, !PT ;  /* 0x0000000200657209 */ /* 0x002fe20007810000 */
[----:B------:R-:W-:Y:S01]  /*1ad30*/  FFMA.FTZ R0, R33, c[0x0][0x23c], -R182 ;  /* 0x00008f0021007a23 */ /* 0x000fe200000108b6 */
[----:B------:R-:W-:Y:S02]  /*1ad40*/  LOP3.LUT R2, R11, 0xffff, RZ, 0xc0, !PT ;  /* 0x0000ffff0b027812 */ /* 0x000fe400078ec0ff */
[C---:B------:R-:W-:Y:S01]  /*1ad50*/  FSETP.NEU.FTZ.AND P0, PT, R101.reuse, -INF , PT ;  /* 0xff8000006500780b */ /* 0x040fe20003f1d000 */
[----:B------:R-:W-:Y:S01]  /*1ad60*/  FMUL.FTZ R183, R101, c[0x0][0x23c] ;  /* 0x00008f0065b77a20 */ /* 0x000fe20000410000 */
[----:B------:R1:W-:Y:S01]  /*1ad70*/  MUFU.EX2 R50, R0 ;  /* 0x0000000000327308 */ /* 0x0003e20000000800 */
[----:B------:R-:W-:Y:S02]  /*1ad80*/  SHF.R.U32.HI R2, RZ, 0x8, R2 ;  /* 0x00000008ff027819 */ /* 0x000fe40000011602 */
[----:B------:R-:W-:Y:S02]  /*1ad90*/  SHF.R.U32.HI R11, RZ, 0x18, R11 ;  /* 0x00000018ff0b7819 */ /* 0x000fe4000001160b */
[----:B------:R-:W-:Y:S02]  /*1ada0*/  FSEL R183, R183, RZ, P0 ;  /* 0x000000ffb7b77208 */ /* 0x000fe40000000000 */
[----:B------:R-:W-:Y:S02]  /*1adb0*/  PRMT R172, R8, 0x5410, R2 ;  /* 0x0000541008ac7816 */ /* 0x000fe40000000002 */
[----:B------:R-:W-:Y:S01]  /*1adc0*/  PRMT R11, R7, 0x5410, R11 ;  /* 0x00005410070b7816 */ /* 0x000fe2000000000b */
[----:B------:R-:W-:Y:S01]  /*1add0*/  FFMA.FTZ R4, R194, c[0x0][0x23c], -R183 ;  /* 0x00008f00c2047a23 */ /* 0x000fe200000108b7 */
[----:B------:R-:W-:Y:S01]  /*1ade0*/  SHF.R.U32.HI R2, RZ, 0x10, R10 ;  /* 0x00000010ff027819 */ /* 0x000fe2000001160a */
[--C-:B------:R-:W-:Y:S01]  /*1adf0*/  HSET2.LE.AND R172, R172, R54.reuse, PT ;  /* 0x00000036acac7233 */ /* 0x100fe20003803000 */
[----:B------:R-:W-:Y:S01]  /*1ae00*/  SHF.R.U32.HI R7, RZ, 0x8, R19 ;  /* 0x00000008ff077819 */ /* 0x000fe20000011613 */
[----:B------:R3:W-:Y:S01]  /*1ae10*/  MUFU.EX2 R61, R4 ;  /* 0x00000004003d7308 */ /* 0x0007e20000000800 */
[----:B------:R-:W-:Y:S01]  /*1ae20*/  LOP3.LUT R8, R6, 0xff, RZ, 0xc0, !PT ;  /* 0x000000ff06087812 */ /* 0x000fe200078ec0ff */
[--C-:B------:R-:W-:Y:S01]  /*1ae30*/  HSET2.LE.AND R173, R11, R54.reuse, PT ;  /* 0x000000360bad7233 */ /* 0x100fe20003803000 */
[----:B------:R-:W-:Y:S02]  /*1ae40*/  PRMT R192, R25, 0x5410, R7 ;  /* 0x0000541019c07816 */ /* 0x000fe40000000007 */
[----:B------:R-:W-:Y:S02]  /*1ae50*/  SHF.R.U32.HI R7, RZ, 0x18, R6 ;  /* 0x00000018ff077819 */ /* 0x000fe40000011606 */
[----:B-1----:R-:W-:Y:S02]  /*1ae60*/  LOP3.LUT R0, R10, 0xffff, RZ, 0xc0, !PT ;  /* 0x0000ffff0a007812 */ /* 0x002fe400078ec0ff */
[----:B------:R-:W-:Y:S02]  /*1ae70*/  SHF.R.U32.HI R10, RZ, 0x18, R10 ;  /* 0x00000018ff0a7819 */ /* 0x000fe4000001160a */
[----:B------:R-:W-:Y:S04]  /*1ae80*/  SHF.R.U32.HI R0, RZ, 0x8, R0 ;  /* 0x00000008ff007819 */ /* 0x000fe80000011600 */
[----:B------:R-:W-:Y:S02]  /*1ae90*/  PRMT R176, R5, 0x5410, R0 ;  /* 0x0000541005b07816 */ /* 0x000fe40000000000 */
[----:B------:R-:W-:Y:S01]  /*1aea0*/  LOP3.LUT R0, R2, 0xff, RZ, 0xc0, !PT ;  /* 0x000000ff02007812 */ /* 0x000fe200078ec0ff */
[----:B------:R-:W-:Y:S01]  /*1aeb0*/  FFMA.FTZ R2, R34, c[0x0][0x23c], -R183 ;  /* 0x00008f0022027a23 */ /* 0x000fe200000108b7 */
[----:B------:R-:W-:Y:S01]  /*1aec0*/  LOP3.LUT R5, R20, 0xff, RZ, 0xc0, !PT ;  /* 0x000000ff14057812 */ /* 0x000fe200078ec0ff */
[--C-:B------:R-:W-:Y:S01]  /*1aed0*/  HSET2.LE.AND R176, R176, R54.reuse, PT ;  /* 0x00000036b0b07233 */ /* 0x100fe20003803000 */
[----:B---3--:R-:W-:Y:S01]  /*1aee0*/  SHF.R.U32.HI R4, RZ, 0x8, R9 ;  /* 0x00000008ff047819 */ /* 0x008fe20000011609 */
[----:B------:R1:W3:Y:S01]  /*1aef0*/  MUFU.EX2 R51, R2 ;  /* 0x0000000200337308 */ /* 0x0002e20000000800 */
[----:B------:R-:W-:Y:S01]  /*1af00*/  PRMT R191, R5, 0x5410, R24 ;  /* 0x0000541005bf7816 */ /* 0x000fe20000000018 */
[----:B------:R-:W-:Y:S01]  /*1af10*/  FFMA.FTZ R5, R36, c[0x0][0x23c], -R182 ;  /* 0x00008f0024057a23 */ /* 0x000fe200000108b6 */
[----:B------:R-:W-:Y:S01]  /*1af20*/  PRMT R194, R14, 0x5410, R4 ;  /* 0x000054100ec27816 */ /* 0x000fe20000000004 */
[----:B------:R-:W4:Y:S01]  /*1af30*/  LDSM.16.MT88.4 R20, [R212+0x9000] ;  /* 0x00900000d414783b */ /* 0x000f220000004200 */
[----:B------:R-:W-:Y:S02]  /*1af40*/  SHF.R.U32.HI R4, RZ, 0x10, R6 ;  /* 0x00000010ff047819 */ /* 0x000fe40000011606 */
[----:B------:R-:W-:Y:S02]  /*1af50*/  PRMT R10, R0, 0x5410, R10 ;  /* 0x00005410000a7816 */ /* 0x000fe4000000000a */
[----:B------:R-:W-:Y:S01]  /*1af60*/  LOP3.LUT R0, R17, 0xff, RZ, 0xc0, !PT ;  /* 0x000000ff11007812 */ /* 0x000fe200078ec0ff */
[----:B------:R2:W-:Y:S01]  /*1af70*/  MUFU.EX2 R229, R5 ;  /* 0x0000000500e57308 */ /* 0x0005e20000000800 */
[----:B------:R-:W-:Y:S01]  /*1af80*/  LOP3.LUT R4, R4, 0xff, RZ, 0xc0, !PT ;  /* 0x000000ff04047812 */ /* 0x000fe200078ec0ff */
[----:B------:R-:W3:Y:S01]  /*1af90*/  LDSM.16.MT88.4 R36, [R214+0x9000] ;  /* 0x00900000d624783b */ /* 0x000ee20000004200 */
[----:B------:R-:W-:Y:S01]  /*1afa0*/  PRMT R193, R0, 0x5410, R12 ;  /* 0x0000541000c17816 */ /* 0x000fe2000000000c */
[----:B------:R-:W-:Y:S01]  /*1afb0*/  HSET2.LE.AND R177, R10, R54, PT ;  /* 0x000000360ab17233 */ /* 0x000fe20003803000 */
[----:B------:R-:W-:Y:S02]  /*1afc0*/  LOP3.LUT R0, R6, 0xffff, RZ, 0xc0, !PT ;  /* 0x0000ffff06007812 */ /* 0x000fe400078ec0ff */
[----:B------:R-:W-:Y:S01]  /*1afd0*/  PRMT R187, R4, 0x5410, R7 ;  /* 0x0000541004bb7816 */ /* 0x000fe20000000007 */
[--C-:B------:R-:W-:Y:S01]  /*1afe0*/  FFMA.FTZ R7, R28, c[0x0][0x23c], -R183.reuse ;  /* 0x00008f001c077a23 */ /* 0x100fe200000108b7 */
[----:B------:R-:W-:Y:S02]  /*1aff0*/  SHF.R.U32.HI R6, RZ, 0x8, R0 ;  /* 0x00000008ff067819 */ /* 0x000fe40000011600 */
[----:B------:R-:W-:Y:S01]  /*1b000*/  LOP3.LUT R10, R189, UR14, R30, 0x96, !PT ;  /* 0x0000000ebd0a7c12 */ /* 0x000fe2000f8e961e */
[----:B------:R4:W-:Y:S01]  /*1b010*/  MUFU.EX2 R46, R7 ;  /* 0x00000007002e7308 */ /* 0x0009e20000000800 */
[----:B------:R-:W-:Y:S01]  /*1b020*/  PRMT R190, R8, 0x5410, R6 ;  /* 0x0000541008be7816 */ /* 0x000fe20000000006 */
[----:B-1----:R-:W-:Y:S01]  /*1b030*/  FFMA.FTZ R2, R35, c[0x0][0x23c], -R182 ;  /* 0x00008f0023027a23 */ /* 0x002fe200000108b6 */
[----:B------:R-:W-:Y:S01]  /*1b040*/  FSEL R0, R103, RZ, P2 ;  /* 0x000000ff67007208 */ /* 0x000fe20001000000 */
[----:B------:R-:W-:Y:S02]  /*1b050*/  FFMA.FTZ R6, R32, c[0x0][0x23c], -R183 ;  /* 0x00008f0020067a23 */ /* 0x000fe400000108b7 */
[----:B------:R-:W-:Y:S04]  /*1b060*/  IMAD.WIDE.U32 R8, R26, -0x326172a9, RZ ;  /* 0xcd9e8d571a087825 */ /* 0x000fe800078e00ff */
[----:B------:R-:W-:Y:S01]  /*1b070*/  IMAD.WIDE.U32 R10, R10, -0x2daee0ad, RZ ;  /* 0xd2511f530a0a7825 */ /* 0x000fe200078e00ff */
[----:B------:R1:W-:Y:S01]  /*1b080*/  MUFU.EX2 R43, R2 ;  /* 0x00000002002b7308 */ /* 0x0003e20000000800 */
[----:B--2---:R-:W-:Y:S02]  /*1b090*/  F2FP.BF16.PACK_AB R5, R66, R215 ;  /* 0x000000d74205723e */ /* 0x004fe400000010ff */
[----:B------:R-:W-:Y:S02]  /*1b0a0*/  LOP3.LUT R222, R8, 0xff, RZ, 0xc0, !PT ;  /* 0x000000ff08de7812 */ /* 0x000fe400078ec0ff */
[----:B------:R-:W-:Y:S02]  /*1b0b0*/  LOP3.LUT R174, R174, R5, RZ, 0xc0, !PT ;  /* 0x00000005aeae7212 */ /* 0x000fe400078ec0ff */
[----:B------:R-:W-:Y:S02]  /*1b0c0*/  F2FP.BF16.PACK_AB R5, R60, R219 ;  /* 0x000000db3c05723e */ /* 0x000fe400000010ff */
[----:B------:R-:W-:Y:S01]  /*1b0d0*/  SHF.R.U32.HI R202, RZ, 0x10, R8 ;  /* 0x00000010ffca7819 */ /* 0x000fe20000011608 */
[----:B------:R-:W2:Y:S01]  /*1b0e0*/  MUFU.EX2 R228, R6 ;  /* 0x0000000600e47308 */ /* 0x000ea20000000800 */
[----:B------:R-:W-:Y:S02]  /*1b0f0*/  LOP3.LUT R175, R175, R5, RZ, 0xc0, !PT ;  /* 0x00000005afaf7212 */ /* 0x000fe400078ec0ff */
[----:B------:R-:W-:Y:S02]  /*1b100*/  F2FP.BF16.PACK_AB R5, R227, R218 ;  /* 0x000000dae305723e */ /* 0x000fe400000010ff */
[----:B----4-:R-:W-:Y:S02]  /*1b110*/  LOP3.LUT R7, R31, UR16, R242, 0x96, !PT ;  /* 0x000000101f077c12 */ /* 0x010fe4000f8e96f2 */
[----:B------:R-:W-:Y:S02]  /*1b120*/  LOP3.LUT R173, R173, R5, RZ, 0xc0, !PT ;  /* 0x00000005adad7212 */ /* 0x000fe400078ec0ff */
[----:B---3--:R-:W-:Y:S01]  /*1b130*/  F2FP.BF16.PACK_AB R5, R51, R61 ;  /* 0x0000003d3305723e */ /* 0x008fe200000010ff */
[----:B------:R-:W-:Y:S01]  /*1b140*/  IMAD.WIDE.U32 R12, R7, -0x2daee0ad, RZ ;  /* 0xd2511f53070c7825 */ /* 0x000fe200078e00ff */
[----:B------:R-:W-:Y:S02]  /*1b150*/  LOP3.LUT R198, R8, 0xffff, RZ, 0xc0, !PT ;  /* 0x0000ffff08c67812 */ /* 0x000fe400078ec0ff */
[----:B------:R-:W-:Y:S02]  /*1b160*/  LOP3.LUT R177, R177, R5, RZ, 0xc0, !PT ;  /* 0x00000005b1b17212 */ /* 0x000fe400078ec0ff */
[----:B-1----:R-:W-:Y:S02]  /*1b170*/  FSEL R2, R104, RZ, P3 ;  /* 0x000000ff68027208 */ /* 0x002fe40001800000 */
[----:B------:R-:W-:Y:S02]  /*1b180*/  LOP3.LUT R186, R9, UR17, R244, 0x96, !PT ;  /* 0x0000001109ba7c12 */ /* 0x000fe4000f8e96f4 */
[----:B------:R-:W-:Y:S01]  /*1b190*/  SHF.R.U32.HI R199, RZ, 0x18, R8 ;  /* 0x00000018ffc77819 */ /* 0x000fe20000011608 */
[----:B------:R-:W-:Y:S01]  /*1b1a0*/  FADD.FTZ R4, -R2, R3 ;  /* 0x0000000302047221 */ /* 0x000fe20000010100 */
[----:B------:R-:W-:Y:S01]  /*1b1b0*/  LOP3.LUT R8, R13, UR13, R238, 0x96, !PT ;  /* 0x0000000d0d087c12 */ /* 0x000fe2000f8e96ee */
[----:B------:R-:W-:Y:S01]  /*1b1c0*/  FADD.FTZ R3, -R0, R100 ;  /* 0x0000006400037221 */ /* 0x000fe20000010100 */
[----:B------:R-:W-:Y:S01]  /*1b1d0*/  FSEL R2, R102, RZ, P1 ;  /* 0x000000ff66027208 */ /* 0x000fe20000800000 */
[----:B------:R-:W-:Y:S01]  /*1b1e0*/  FMUL.FTZ R4, R4, c[0x0][0x23c] ;  /* 0x00008f0004047a20 */ /* 0x000fe20000410000 */
[----:B--2---:R-:W-:Y:S01]  /*1b1f0*/  F2FP.BF16.PACK_AB R5, R46, R228 ;  /* 0x000000e42e05723e */ /* 0x004fe200000010ff */
[----:B------:R-:W-:Y:S01]  /*1b200*/  FMUL.FTZ R3, R3, c[0x0][0x23c] ;  /* 0x00008f0003037a20 */ /* 0x000fe20000410000 */
[----:B------:R-:W-:Y:S01]  /*1b210*/  F2FP.BF16.PACK_AB R6, R56, R58 ;  /* 0x0000003a3806723e */ /* 0x000fe200000010ff */
[----:B------:R-:W-:Y:S01]  /*1b220*/  FADD.FTZ R2, -R2, R105 ;  /* 0x0000006902027221 */ /* 0x000fe20000010100 */
[----:B------:R-:W-:Y:S01]  /*1b230*/  FSEL R0, R101, RZ, P0 ;  /* 0x000000ff65007208 */ /* 0x000fe20000000000 */
[----:B------:R-:W-:Y:S01]  /*1b240*/  IMAD.WIDE.U32 R8, R8, -0x326172a9, RZ ;  /* 0xcd9e8d5708087825 */ /* 0x000fe200078e00ff */
[----:B------:R-:W-:Y:S01]  /*1b250*/  LOP3.LUT R179, R179, R5, RZ, 0xc0, !PT ;  /* 0x00000005b3b37212 */ /* 0x000fe200078ec0ff */
[----:B------:R-:W1:Y:S01]  /*1b260*/  MUFU.EX2 R100, R4 ;  /* 0x0000000400647308 */ /* 0x000e620000000800 */
[----:B------:R-:W-:Y:S01]  /*1b270*/  LOP3.LUT R5, R11, UR11, R12, 0x96, !PT ;  /* 0x0000000b0b057c12 */ /* 0x000fe2000f8e960c */
[----:B------:R-:W-:Y:S01]  /*1b280*/  FADD.FTZ R0, -R0, R106 ;  /* 0x0000006a00007221 */ /* 0x000fe20000010100 */
[----:B------:R-:W-:Y:S01]  /*1b290*/  LOP3.LUT R172, R172, R6, RZ, 0xc0, !PT ;  /* 0x00000006acac7212 */ /* 0x000fe200078ec0ff */
[----:B------:R-:W-:Y:S01]  /*1b2a0*/  FMUL.FTZ R2, R2, c[0x0][0x23c] ;  /* 0x00008f0002027a20 */ /* 0x000fe20000410000 */
[----:B------:R-:W-:Y:S01]  /*1b2b0*/  F2FP.BF16.PACK_AB R6, R50, R65 ;  /* 0x000000413206723e */ /* 0x000fe200000010ff */
[----:B------:R-:W-:Y:S01]  /*1b2c0*/  IMAD.WIDE.U32 R238, R5, -0x326172a9, RZ ;  /* 0xcd9e8d5705ee7825 */ /* 0x000fe200078e00ff */
[----:B------:R-:W-:Y:S02]  /*1b2d0*/  PLOP3.LUT P0, PT, PT, PT, UP0, 0x80, 0x0 ;  /* 0x000000000000781c */ /* 0x000fe40003f0f008 */
[----:B------:R-:W-:Y:S01]  /*1b2e0*/  LOP3.LUT R176, R176, R6, RZ, 0xc0, !PT ;  /* 0x00000006b0b07212 */ /* 0x000fe200078ec0ff */
[----:B------:R-:W-:Y:S01]  /*1b2f0*/  FMUL.FTZ R0, R0, c[0x0][0x23c] ;  /* 0x00008f0000007a20 */ /* 0x000fe20000410000 */
[----:B------:R-:W-:Y:S01]  /*1b300*/  F2FP.BF16.PACK_AB R6, R229, R43 ;  /* 0x0000002be506723e */ /* 0x000fe200000010ff */
[----:B------:R-:W-:Y:S01]  /*1b310*/  FFMA.FTZ R105, R210, c[0x0][0x23c], -R180 ;  /* 0x00008f00d2697a23 */ /* 0x000fe200000108b4 */
[----:B------:R-:W2:Y:S01]  /*1b320*/  MUFU.EX2 R3, R3 ;  /* 0x0000000300037308 */ /* 0x000ea20000000800 */
[----:B------:R-:W-:Y:S01]  /*1b330*/  FFMA.FTZ R106, R211, c[0x0][0x23c], -R181 ;  /* 0x00008f00d36a7a23 */ /* 0x000fe200000108b5 */
[----:B------:R-:W-:Y:S02]  /*1b340*/  LOP3.LUT R178, R178, R6, RZ, 0xc0, !PT ;  /* 0x00000006b2b27212 */ /* 0x000fe400078ec0ff */
[----:B------:R-:W-:Y:S02]  /*1b350*/  LOP3.LUT R6, R9, UR12, R188, 0x96, !PT ;  /* 0x0000000c09067c12 */ /* 0x000fe4000f8e96bc */
[----:B------:R-:W-:Y:S03]  /*1b360*/  LOP3.LUT R8, R239, UR10, R8, 0x96, !PT ;  /* 0x0000000aef087c12 */ /* 0x000fe6000f8e9608 */
[----:B------:R-:W-:Y:S01]  /*1b370*/  IMAD.WIDE.U32 R6, R6, -0x2daee0ad, RZ ;  /* 0xd2511f5306067825 */ /* 0x000fe200078e00ff */
[----:B------:R-:W3:Y:S03]  /*1b380*/  MUFU.EX2 R2, R2 ;  /* 0x0000000200027308 */ /* 0x000ee60000000800 */
[----:B------:R-:W-:Y:S01]  /*1b390*/  IMAD.WIDE.U32 R242, R8, -0x2daee0ad, RZ ;  /* 0xd2511f5308f27825 */ /* 0x000fe200078e00ff */
[----:B------:R-:W-:Y:S03]  /*1b3a0*/  LOP3.LUT R10, R7, UR9, R10, 0x96, !PT ;  /* 0x00000009070a7c12 */ /* 0x000fe6000f8e960a */
[----:B-1----:R-:W-:Y:S01]  /*1b3b0*/  FMUL.FTZ R4, R100, R112 ;  /* 0x0000007064047220 */ /* 0x002fe20000410000 */
[----:B------:R-:W-:Y:S01]  /*1b3c0*/  LOP3.LUT R6, R243, UR7, R6, 0x96, !PT ;  /* 0x00000007f3067c12 */ /* 0x000fe2000f8e9606 */
[----:B------:R-:W-:Y:S01]  /*1b3d0*/  IMAD.WIDE.U32 R188, R10, -0x326172a9, RZ ;  /* 0xcd9e8d570abc7825 */ /* 0x000fe200078e00ff */
[----:B------:R-:W1:Y:S03]  /*1b3e0*/  MUFU.EX2 R0, R0 ;  /* 0x0000000000007308 */ /* 0x000e660000000800 */
[----:B------:R-:W-:Y:S04]  /*1b3f0*/  IMAD.WIDE.U32 R6, R6, -0x326172a9, RZ ;  /* 0xcd9e8d5706067825 */ /* 0x000fe800078e00ff */
[----:B------:R-:W-:Y:S01]  /*1b400*/  FMUL.FTZ R5, R100, R113 ;  /* 0x0000007164057220 */ /* 0x000fe20000410000 */
[----:B------:R-:W-:Y:S01]  /*1b410*/  LOP3.LUT R204, R6, 0xffff, RZ, 0xc0, !PT ;  /* 0x0000ffff06cc7812 */ /* 0x000fe200078ec0ff */
[C---:B------:R-:W-:Y:S01]  /*1b420*/  FMUL.FTZ R16, R100.reuse, R116 ;  /* 0x0000007464107220 */ /* 0x040fe20000410000 */
[----:B------:R-:W-:Y:S01]  /*1b430*/  SHF.R.U32.HI R57, RZ, 0x10, R6 ;  /* 0x00000010ff397819 */ /* 0x000fe20000011606 */
[----:B------:R-:W-:Y:S01]  /*1b440*/  FMUL.FTZ R17, R100, R117 ;  /* 0x0000007564117220 */ /* 0x000fe20000410000 */
[----:B------:R-:W-:Y:S01]  /*1b450*/  LOP3.LUT R59, R6, 0xff, RZ, 0xc0, !PT ;  /* 0x000000ff063b7812 */ /* 0x000fe200078ec0ff */
[----:B--2---:R-:W-:Y:S01]  /*1b460*/  FMUL.FTZ R18, R3, R118 ;  /* 0x0000007603127220 */ /* 0x004fe20000410000 */
[----:B------:R-:W-:Y:S01]  /*1b470*/  LOP3.LUT R185, R7, UR17, R188, 0x96, !PT ;  /* 0x0000001107b97c12 */ /* 0x000fe2000f8e96bc */
[C---:B------:R-:W-:Y:S01]  /*1b480*/  FMUL.FTZ R7, R3.reuse, R115 ;  /* 0x0000007303077220 */ /* 0x040fe20000410000 */
[----:B------:R-:W-:Y:S01]  /*1b490*/  SHF.R.U32.HI R188, RZ, 0x18, R6 ;  /* 0x00000018ffbc7819 */ /* 0x000fe20000011606 */
[C---:B------:R-:W-:Y:S01]  /*1b4a0*/  FMUL.FTZ R6, R3.reuse, R114 ;  /* 0x0000007203067220 */ /* 0x040fe20000410000 */
[----:B------:R-:W-:Y:S01]  /*1b4b0*/  MUFU.EX2 R243, R106 ;  /* 0x0000006a00f37308 */ /* 0x000fe20000000800 */
[C---:B---3--:R-:W-:Y:S02]  /*1b4c0*/  FMUL.FTZ R8, R2.reuse, R108 ;  /* 0x0000006c02087220 */ /* 0x048fe40000410000 */
[C---:B------:R-:W-:Y:S02]  /*1b4d0*/  FMUL.FTZ R9, R2.reuse, R109 ;  /* 0x0000006d02097220 */ /* 0x040fe40000410000 */
[----:B------:R-:W-:Y:S01]  /*1b4e0*/  FMUL.FTZ R12, R2, R120 ;  /* 0x00000078020c7220 */ /* 0x000fe20000410000 */
[-C--:B------:R-:W-:Y:S01]  /*1b4f0*/  HMMA.16816.F32.BF16 R4, R172, R20.reuse, R4 ;  /* 0x00000014ac04723c */ /* 0x080fe20000041804 */
[C---:B-1----:R-:W-:Y:S02]  /*1b500*/  FMUL.FTZ R10, R0.reuse, R110 ;  /* 0x0000006e000a7220 */ /* 0x042fe40000410000 */
[----:B------:R-:W-:Y:S02]  /*1b510*/  FMUL.FTZ R11, R0, R111 ;  /* 0x0000006f000b7220 */ /* 0x000fe40000410000 */
[----:B------:R-:W-:Y:S01]  /*1b520*/  FMUL.FTZ R13, R2, R121 ;  /* 0x00000079020d7220 */ /* 0x000fe20000410000 */
[----:B------:R-:W-:Y:S01]  /*1b530*/  LDSM.16.MT88.4 R108, [R214+0xa000] ;  /* 0x00a00000d66c783b */ /* 0x000fe20000004200 */
[C---:B------:R-:W-:Y:S02]  /*1b540*/  FMUL.FTZ R14, R0.reuse, R122 ;  /* 0x0000007a000e7220 */ /* 0x040fe40000410000 */
[----:B------:R-:W-:Y:S01]  /*1b550*/  FMUL.FTZ R15, R0, R123 ;  /* 0x0000007b000f7220 */ /* 0x000fe20000410000 */
[C---:B------:R-:W-:Y:S02]  /*1b560*/  HMMA.16816.F32.BF16 R8, R176.reuse, R20, R8 ;  /* 0x00000014b008723c */ /* 0x040fe40000041808 */
[C---:B------:R-:W-:Y:S02]  /*1b570*/  FMUL.FTZ R19, R3.reuse, R119 ;  /* 0x0000007703137220 */ /* 0x040fe40000410000 */
[C---:B------:R-:W-:Y:S01]  /*1b580*/  FMUL.FTZ R24, R2.reuse, R124 ;  /* 0x0000007c02187220 */ /* 0x040fe20000410000 */
[----:B------:R-:W-:Y:S01]  /*1b590*/  MOV R124, R58 ;  /* 0x0000003a007c7202 */ /* 0x000fe20000000f00 */
[----:B------:R-:W-:Y:S02]  /*1b5a0*/  FMUL.FTZ R25, R2, R125 ;  /* 0x0000007d02197220 */ /* 0x000fe40000410000 */
[C---:B------:R-:W-:Y:S01]  /*1b5b0*/  FMUL.FTZ R20, R100.reuse, R128 ;  /* 0x0000008064147220 */ /* 0x040fe20000410000 */
[-C--:B------:R-:W-:Y:S03]  /*1b5c0*/  HMMA.16816.F32.BF16 R12, R176, R22.reuse, R12 ;  /* 0x00000016b00c723c */ /* 0x080fe6000004180c */
[----:B------:R-:W-:Y:S02]  /*1b5d0*/  FMUL.FTZ R21, R100, R129 ;  /* 0x0000008164157220 */ /* 0x000fe40000410000 */
[C---:B------:R-:W-:Y:S02]  /*1b5e0*/  FMUL.FTZ R26, R0.reuse, R126 ;  /* 0x0000007e001a7220 */ /* 0x040fe40000410000 */
[----:B------:R-:W-:Y:S01]  /*1b5f0*/  FMUL.FTZ R27, R0, R127 ;  /* 0x0000007f001b7220 */ /* 0x000fe20000410000 */
[C---:B------:R-:W-:Y:S01]  /*1b600*/  HMMA.16816.F32.BF16 R16, R172.reuse, R22, R16 ;  /* 0x00000016ac10723c */ /* 0x040fe20000041810 */
[C---:B------:R-:W-:Y:S03]  /*1b610*/  FMUL.FTZ R35, R3.reuse, R135 ;  /* 0x0000008703237220 */ /* 0x040fe60000410000 */
[C---:B------:R-:W-:Y:S02]  /*1b620*/  FMUL.FTZ R41, R2.reuse, R141 ;  /* 0x0000008d02297220 */ /* 0x040fe40000410000 */
[----:B------:R-:W-:Y:S02]  /*1b630*/  IMAD.MOV.U32 R141, RZ, RZ, R54 ;  /* 0x000000ffff8d7224 */ /* 0x000fe400078e0036 */
[C---:B------:R-:W-:Y:S04]  /*1b640*/  FMUL.FTZ R22, R3.reuse, R130 ;  /* 0x0000008203167220 */ /* 0x040fe80000410000 */
[C---:B------:R-:W-:Y:S01]  /*1b650*/  FMUL.FTZ R23, R3.reuse, R131 ;  /* 0x0000008303177220 */ /* 0x040fe20000410000 */
[--C-:B------:R-:W-:Y:S01]  /*1b660*/  HSET2.LE.AND R118, R194, R141.reuse, PT ;  /* 0x0000008dc2767233 */ /* 0x100fe20003803000 */
[----:B------:R-:W-:Y:S01]  /*1b670*/  IMAD.MOV.U32 R135, RZ, RZ, R53 ;  /* 0x000000ffff877224 */ /* 0x000fe200078e0035 */
[--C-:B------:R-:W-:Y:S01]  /*1b680*/  HSET2.LE.AND R119, R193, R141.reuse, PT ;  /* 0x0000008dc1777233 */ /* 0x100fe20003803000 */
[C---:B------:R-:W-:Y:S02]  /*1b690*/  FMUL.FTZ R28, R2.reuse, R136 ;  /* 0x00000088021c7220 */ /* 0x040fe40000410000 */
[----:B------:R-:W-:Y:S01]  /*1b6a0*/  FMUL.FTZ R29, R2, R137 ;  /* 0x00000089021d7220 */ /* 0x000fe20000410000 */
[-C--:B------:R-:W-:Y:S01]  /*1b6b0*/  HMMA.16816.F32.BF16 R20, R172, R36.reuse, R20 ;  /* 0x00000024ac14723c */ /* 0x080fe20000041814 */
[C---:B------:R-:W-:Y:S02]  /*1b6c0*/  FMUL.FTZ R30, R0.reuse, R138 ;  /* 0x0000008a001e7220 */ /* 0x040fe40000410000 */
[----:B------:R-:W-:Y:S02]  /*1b6d0*/  FMUL.FTZ R31, R0, R139 ;  /* 0x0000008b001f7220 */ /* 0x000fe40000410000 */
[C---:B------:R-:W-:Y:S02]  /*1b6e0*/  FMUL.FTZ R32, R100.reuse, R132 ;  /* 0x0000008464207220 */ /* 0x040fe40000410000 */
[----:B------:R-:W-:Y:S01]  /*1b6f0*/  FMUL.FTZ R33, R100, R133 ;  /* 0x0000008564217220 */ /* 0x000fe20000410000 */
[C---:B------:R-:W-:Y:S01]  /*1b700*/  HMMA.16816.F32.BF16 R24, R176.reuse, R36, R24 ;  /* 0x00000024b018723c */ /* 0x040fe20000041818 */
[C---:B------:R-:W-:Y:S03]  /*1b710*/  FMUL.FTZ R34, R3.reuse, R134 ;  /* 0x0000008603227220 */ /* 0x040fe60000410000 */
[----:B------:R-:W-:Y:S02]  /*1b720*/  IMAD.MOV.U32 R138, RZ, RZ, R250 ;  /* 0x000000ffff8a7224 */ /* 0x000fe400078e00fa */
[----:B------:R-:W-:Y:S01]  /*1b730*/  FMUL.FTZ R40, R2, R140 ;  /* 0x0000008c02287220 */ /* 0x000fe20000410000 */
[----:B------:R1:W-:Y:S01]  /*1b740*/  MUFU.EX2 R250, R105 ;  /* 0x0000006900fa7308 */ /* 0x0003e20000000800 */
[C---:B------:R-:W-:Y:S01]  /*1b750*/  FMUL.FTZ R36, R100.reuse, R144 ;  /* 0x0000009064247220 */ /* 0x040fe20000410000 */
[-C--:B------:R-:W-:Y:S03]  /*1b760*/  HMMA.16816.F32.BF16 R28, R176, R38.reuse, R28 ;  /* 0x00000026b01c723c */ /* 0x080fe6000004181c */
[----:B------:R-:W-:Y:S02]  /*1b770*/  IMAD.MOV.U32 R144, RZ, RZ, R52 ;  /* 0x000000ffff907224 */ /* 0x000fe400078e0034 */
[----:B------:R-:W-:Y:S01]  /*1b780*/  FMUL.FTZ R37, R100, R145 ;  /* 0x0000009164257220 */ /* 0x000fe20000410000 */
[----:B------:R-:W2:Y:S01]  /*1b790*/  LDSM.16.MT88.4 R52, [R212+0xa000] ;  /* 0x00a00000d434783b */ /* 0x000ea20000004200 */
[----:B------:R-:W-:Y:S01]  /*1b7a0*/  IMAD.MOV.U32 R133, RZ, RZ, R43 ;  /* 0x000000ffff857224 */ /* 0x000fe200078e002b */
[C---:B------:R-:W-:Y:S01]  /*1b7b0*/  HMMA.16816.F32.BF16 R32, R172.reuse, R38, R32 ;  /* 0x00000026ac20723c */ /* 0x040fe20000041820 */
[----:B------:R-:W-:Y:S03]  /*1b7c0*/  IMAD.MOV.U32 R131, RZ, RZ, R42 ;  /* 0x000000ffff837224 */ /* 0x000fe600078e002a */
[C---:B------:R-:W-:Y:S02]  /*1b7d0*/  FMUL.FTZ R42, R0.reuse, R142 ;  /* 0x0000008e002a7220 */ /* 0x040fe40000410000 */
[----:B------:R-:W-:Y:S02]  /*1b7e0*/  FMUL.FTZ R43, R0, R143 ;  /* 0x0000008f002b7220 */ /* 0x000fe40000410000 */
[C---:B------:R-:W-:Y:S01]  /*1b7f0*/  FMUL.FTZ R38, R3.reuse, R146 ;  /* 0x0000009203267220 */ /* 0x040fe20000410000 */
[----:B------:R-:W-:Y:S03]  /*1b800*/  MOV R146, R48 ;  /* 0x0000003000927202 */ /* 0x000fe60000000f00 */
[----:B------:R-:W-:Y:S02]  /*1b810*/  FMUL.FTZ R39, R3, R147 ;  /* 0x0000009303277220 */ /* 0x000fe40000410000 */
[----:B------:R-:W-:Y:S02]  /*1b820*/  IMAD.MOV.U32 R132, RZ, RZ, R46 ;  /* 0x000000ffff847224 */ /* 0x000fe400078e002e */
[----:B------:R-:W-:Y:S02]  /*1b830*/  IMAD.MOV.U32 R139, RZ, RZ, R47 ;  /* 0x000000ffff8b7224 */ /* 0x000fe400078e002f */
[----:B------:R-:W-:Y:S02]  /*1b840*/  IMAD.MOV.U32 R136, RZ, RZ, R45 ;  /* 0x000000ffff887224 */ /* 0x000fe400078e002d */
[----:B------:R-:W-:Y:S02]  /*1b850*/  IMAD.MOV.U32 R125, RZ, RZ, R44 ;  /* 0x000000ffff7d7224 */ /* 0x000fe400078e002c */
[C---:B------:R-:W-:Y:S02]  /*1b860*/  FMUL.FTZ R44, R2.reuse, R152 ;  /* 0x00000098022c7220 */ /* 0x040fe40000410000 */
[----:B------:R-:W-:Y:S02]  /*1b870*/  FMUL.FTZ R45, R2, R153 ;  /* 0x00000099022d7220 */ /* 0x000fe40000410000 */
[C---:B------:R-:W-:Y:S02]  /*1b880*/  FMUL.FTZ R46, R0.reuse, R154 ;  /* 0x0000009a002e7220 */ /* 0x040fe40000410000 */
[----:B------:R-:W-:Y:S02]  /*1b890*/  FMUL.FTZ R47, R0, R155 ;  /* 0x0000009b002f7220 */ /* 0x000fe40000410000 */
[----:B-1----:R-:W-:Y:S02]  /*1b8a0*/  FFMA.FTZ R105, R209, c[0x0][0x23c], -R180 ;  /* 0x00008f00d1697a23 */ /* 0x002fe400000108b4 */
[----:B------:R-:W-:Y:S02]  /*1b8b0*/  IMAD.MOV.U32 R145, RZ, RZ, R49 ;  /* 0x000000ffff917224 */ /* 0x000fe400078e0031 */
[C---:B------:R-:W-:Y:S01]  /*1b8c0*/  FMUL.FTZ R48, R100.reuse, R148 ;  /* 0x0000009464307220 */ /* 0x040fe20000410000 */
[----:B------:R1:W3:Y:S01]  /*1b8d0*/  MUFU.EX2 R140, R105 ;  /* 0x00000069008c7308 */ /* 0x0002e20000000800 */
[C---:B------:R-:W-:Y:S01]  /*1b8e0*/  FMUL.FTZ R49, R100.reuse, R149 ;  /* 0x0000009564317220 */ /* 0x040fe20000410000 */
[----:B------:R-:W-:Y:S01]  /*1b8f0*/  MOV R148, R246 ;  /* 0x000000f600947202 */ /* 0x000fe20000000f00 */
[----:B------:R-:W-:Y:S01]  /*1b900*/  IMAD.MOV.U32 R120, RZ, RZ, R51 ;  /* 0x000000ffff787224 */ /* 0x000fe200078e0033 */
[-C--:B--2---:R-:W-:Y:S01]  /*1b910*/  HMMA.16816.F32.BF16 R36, R172, R52.reuse, R36 ;  /* 0x00000034ac24723c */ /* 0x084fe20000041824 */
[----:B------:R-:W-:Y:S02]  /*1b920*/  IMAD.MOV.U32 R127, RZ, RZ, R50 ;  /* 0x000000ffff7f7224 */ /* 0x000fe400078e0032 */
[C---:B------:R-:W-:Y:S02]  /*1b930*/  FMUL.FTZ R50, R3.reuse, R150 ;  /* 0x0000009603327220 */ /* 0x040fe40000410000 */
[C---:B------:R-:W-:Y:S02]  /*1b940*/  FMUL.FTZ R51, R3.reuse, R151 ;  /* 0x0000009703337220 */ /* 0x040fe40000410000 */
[----:B------:R-:W-:Y:S01]  /*1b950*/  IMAD.MOV.U32 R142, RZ, RZ, R249 ;  /* 0x000000ffff8e7224 */ /* 0x000fe200078e00f9 */
[C---:B------:R-:W-:Y:S01]  /*1b960*/  HMMA.16816.F32.BF16 R40, R176.reuse, R52, R40 ;  /* 0x00000034b028723c */ /* 0x040fe20000041828 */
[----:B------:R-:W-:Y:S03]  /*1b970*/  IMAD.MOV.U32 R122, RZ, RZ, R59 ;  /* 0x000000ffff7a7224 */ /* 0x000fe600078e003b */
[----:B------:R-:W-:Y:S02]  /*1b980*/  IMAD.MOV.U32 R130, RZ, RZ, R57 ;  /* 0x000000ffff827224 */ /* 0x000fe400078e0039 */
[----:B------:R-:W-:Y:S02]  /*1b990*/  IMAD.MOV.U32 R134, RZ, RZ, R56 ;  /* 0x000000ffff867224 */ /* 0x000fe400078e0038 */
[C---:B------:R-:W-:Y:S01]  /*1b9a0*/  FMUL.FTZ R52, R100.reuse, R160 ;  /* 0x000000a064347220 */ /* 0x040fe20000410000 */
[-C--:B------:R-:W-:Y:S03]  /*1b9b0*/  HMMA.16816.F32.BF16 R44, R176, R54.reuse, R44 ;  /* 0x00000036b02c723c */ /* 0x080fe6000004182c */
[----:B------:R-:W-:Y:S02]  /*1b9c0*/  FMUL.FTZ R53, R100, R161 ;  /* 0x000000a164357220 */ /* 0x000fe40000410000 */
[----:B-1----:R-:W-:Y:S02]  /*1b9d0*/  FFMA.FTZ R105, R208, c[0x0][0x23c], -R181 ;  /* 0x00008f00d0697a23 */ /* 0x002fe400000108b5 */
[C---:B------:R-:W-:Y:S01]  /*1b9e0*/  FMUL.FTZ R56, R2.reuse, R156 ;  /* 0x0000009c02387220 */ /* 0x040fe20000410000 */
[C---:B------:R-:W-:Y:S01]  /*1b9f0*/  HMMA.16816.F32.BF16 R48, R172.reuse, R54, R48 ;  /* 0x00000036ac30723c */ /* 0x040fe20000041830 */
[----:B------:R-:W-:Y:S01]  /*1ba00*/  FMUL.FTZ R57, R2, R157 ;  /* 0x0000009d02397220 */ /* 0x000fe20000410000 */
[----:B------:R1:W-:Y:S02]  /*1ba10*/  MUFU.EX2 R249, R105 ;  /* 0x0000006900f97308 */ /* 0x0003e40000000800 */
[C---:B------:R-:W-:Y:S02]  /*1ba20*/  FMUL.FTZ R58, R0.reuse, R158 ;  /* 0x0000009e003a7220 */ /* 0x040fe40000410000 */
[----:B------:R-:W-:Y:S02]  /*1ba30*/  FMUL.FTZ R59, R0, R159 ;  /* 0x0000009f003b7220 */ /* 0x000fe40000410000 */
[C---:B------:R-:W-:Y:S04]  /*1ba40*/  FMUL.FTZ R54, R3.reuse, R162 ;  /* 0x000000a203367220 */ /* 0x040fe80000410000 */
[C---:B------:R-:W-:Y:S02]  /*1ba50*/  FMUL.FTZ R55, R3.reuse, R163 ;  /* 0x000000a303377220 */ /* 0x040fe40000410000 */
[----:B------:R-:W-:Y:S02]  /*1ba60*/  IMAD.MOV.U32 R128, RZ, RZ, R61 ;  /* 0x000000ffff807224 */ /* 0x000fe400078e003d */
[----:B------:R-:W-:Y:S02]  /*1ba70*/  IMAD.MOV.U32 R121, RZ, RZ, R60 ;  /* 0x000000ffff797224 */ /* 0x000fe400078e003c */
[C---:B------:R-:W-:Y:S01]  /*1ba80*/  FMUL.FTZ R60, R2.reuse, R168 ;  /* 0x000000a8023c7220 */ /* 0x040fe20000410000 */
[-C--:B------:R-:W-:Y:S01]  /*1ba90*/  HMMA.16816.F32.BF16 R52, R172, R108.reuse, R52 ;  /* 0x0000006cac34723c */ /* 0x080fe20000041834 */
[----:B------:R-:W-:Y:S01]  /*1baa0*/  FMUL.FTZ R61, R2, R169 ;  /* 0x000000a9023d7220 */ /* 0x000fe20000410000 */
[----:B------:R-:W-:Y:S01]  /*1bab0*/  MOV R169, R216 ;  /* 0x000000d800a97202 */ /* 0x000fe20000000f00 */
[C---:B------:R-:W-:Y:S02]  /*1bac0*/  FMUL.FTZ R62, R0.reuse, R170 ;  /* 0x000000aa003e7220 */ /* 0x040fe40000410000 */
[----:B------:R-:W-:Y:S02]  /*1bad0*/  FMUL.FTZ R63, R0, R171 ;  /* 0x000000ab003f7220 */ /* 0x000fe40000410000 */
[----:B------:R-:W-:Y:S01]  /*1bae0*/  IMAD.MOV.U32 R123, RZ, RZ, R66 ;  /* 0x000000ffff7b7224 */ /* 0x000fe200078e0042 */
[C---:B------:R-:W-:Y:S01]  /*1baf0*/  HMMA.16816.F32.BF16 R56, R176.reuse, R108, R56 ;  /* 0x0000006cb038723c */ /* 0x040fe20000041838 */
[----:B------:R-:W-:Y:S03]  /*1bb00*/  IMAD.MOV.U32 R129, RZ, RZ, R65 ;  /* 0x000000ffff817224 */ /* 0x000fe600078e0041 */
[----:B------:R-:W-:Y:S02]  /*1bb10*/  IMAD.MOV.U32 R137, RZ, RZ, R64 ;  /* 0x000000ffff897224 */ /* 0x000fe400078e0040 */
[C---:B------:R-:W-:Y:S02]  /*1bb20*/  FMUL.FTZ R64, R100.reuse, R164 ;  /* 0x000000a464407220 */ /* 0x040fe40000410000 */
[C---:B------:R-:W-:Y:S01]  /*1bb30*/  FMUL.FTZ R65, R100.reuse, R165 ;  /* 0x000000a564417220 */ /* 0x040fe20000410000 */
[-C--:B------:R-:W-:Y:S03]  /*1bb40*/  HMMA.16816.F32.BF16 R60, R176, R110.reuse, R60 ;  /* 0x0000006eb03c723c */ /* 0x080fe6000004183c */
[C---:B------:R-:W-:Y:S02]  /*1bb50*/  FMUL.FTZ R66, R3.reuse, R166 ;  /* 0x000000a603427220 */ /* 0x040fe40000410000 */
[----:B------:R-:W-:Y:S02]  /*1bb60*/  FMUL.FTZ R67, R3, R167 ;  /* 0x000000a703437220 */ /* 0x000fe40000410000 */
[----:B-1----:R-:W-:Y:S01]  /*1bb70*/  FFMA.FTZ R105, R207, c[0x0][0x23c], -R181 ;  /* 0x00008f00cf697a23 */ /* 0x002fe200000108b5 */
[----:B------:R-:W-:Y:S01]  /*1bb80*/  LDSM.16.MT88.4 R164, [R214+0xac00] ;  /* 0x00ac0000d6a4783b */ /* 0x000fe20000004200 */
[----:B------:R-:W-:Y:S02]  /*1bb90*/  IMAD.MOV.U32 R126, RZ, RZ, R248 ;  /* 0x000000ffff7e7224 */ /* 0x000fe400078e00f8 */
[----:B------:R1:W2:Y:S01]  /*1bba0*/  MUFU.EX2 R252, R105 ;  /* 0x0000006900fc7308 */ /* 0x0002a20000000800 */
[C---:B------:R-:W-:Y:S01]  /*1bbb0*/  FMUL.FTZ R68, R100.reuse, R68 ;  /* 0x0000004464447220 */ /* 0x040fe20000410000 */
[C---:B------:R-:W-:Y:S01]  /*1bbc0*/  HMMA.16816.F32.BF16 R64, R172.reuse, R110, R64 ;  /* 0x0000006eac40723c */ /* 0x040fe20000041840 */
[----:B------:R-:W-:Y:S02]  /*1bbd0*/  FMUL.FTZ R69, R100, R69 ;  /* 0x0000004564457220 */ /* 0x000fe40000410000 */
[C---:B------:R-:W-:Y:S01]  /*1bbe0*/  FMUL.FTZ R70, R3.reuse, R70 ;  /* 0x0000004603467220 */ /* 0x040fe20000410000 */
[----:B------:R-:W4:Y:S01]  /*1bbf0*/  LDSM.16.MT88.4 R108, [R212+0xb000] ;  /* 0x00b00000d46c783b */ /* 0x000f220000004200 */
[C---:B------:R-:W-:Y:S02]  /*1bc00*/  FMUL.FTZ R71, R3.reuse, R71 ;  /* 0x0000004703477220 */ /* 0x040fe40000410000 */
[C---:B------:R-:W-:Y:S02]  /*1bc10*/  FMUL.FTZ R72, R2.reuse, R72 ;  /* 0x0000004802487220 */ /* 0x040fe40000410000 */
[----:B------:R-:W-:Y:S03]  /*1bc20*/  FMUL.FTZ R73, R2, R73 ;  /* 0x0000004902497220 */ /* 0x000fe60000410000 */
[C---:B------:R-:W-:Y:S02]  /*1bc30*/  FMUL.FTZ R74, R0.reuse, R74 ;  /* 0x0000004a004a7220 */ /* 0x040fe40000410000 */
[----:B------:R-:W-:Y:S02]  /*1bc40*/  FMUL.FTZ R75, R0, R75 ;  /* 0x0000004b004b7220 */ /* 0x000fe40000410000 */
[C---:B------:R-:W-:Y:S02]  /*1bc50*/  FMUL.FTZ R76, R2.reuse, R76 ;  /* 0x0000004c024c7220 */ /* 0x040fe40000410000 */
[----:B------:R-:W-:Y:S02]  /*1bc60*/  FMUL.FTZ R77, R2, R77 ;  /* 0x0000004d024d7220 */ /* 0x000fe40000410000 */
[----:B------:R-:W-:Y:S02]  /*1bc70*/  FMUL.FTZ R78, R0, R78 ;  /* 0x0000004e004e7220 */ /* 0x000fe40000410000 */
[--C-:B-1----:R-:W-:Y:S02]  /*1bc80*/  FFMA.FTZ R105, R200, c[0x0][0x23c], -R182.reuse ;  /* 0x00008f00c8697a23 */ /* 0x102fe400000108b6 */
[----:B------:R-:W-:Y:S02]  /*1bc90*/  FMUL.FTZ R79, R0, R79 ;  /* 0x0000004f004f7220 */ /* 0x000fe40000410000 */
[C---:B------:R-:W-:Y:S01]  /*1bca0*/  FMUL.FTZ R80, R100.reuse, R80 ;  /* 0x0000005064507220 */ /* 0x040fe20000410000 */
[----:B------:R1:W-:Y:S01]  /*1bcb0*/  MUFU.EX2 R248, R105 ;  /* 0x0000006900f87308 */ /* 0x0003e20000000800 */
[C---:B------:R-:W-:Y:S02]  /*1bcc0*/  FMUL.FTZ R81, R100.reuse, R81 ;  /* 0x0000005164517220 */ /* 0x040fe40000410000 */
[C---:B------:R-:W-:Y:S02]  /*1bcd0*/  FMUL.FTZ R82, R3.reuse, R82 ;  /* 0x0000005203527220 */ /* 0x040fe40000410000 */
[C---:B------:R-:W-:Y:S02]  /*1bce0*/  FMUL.FTZ R83, R3.reuse, R83 ;  /* 0x0000005303537220 */ /* 0x040fe40000410000 */
[----:B------:R-:W-:Y:S02]  /*1bcf0*/  IMAD.MOV.U32 R147, RZ, RZ, R251 ;  /* 0x000000ffff937224 */ /* 0x000fe400078e00fb */
[C---:B------:R-:W-:Y:S02]  /*1bd00*/  FMUL.FTZ R84, R100.reuse, R84 ;  /* 0x0000005464547220 */ /* 0x040fe40000410000 */
[----:B------:R-:W-:Y:S02]  /*1bd10*/  FMUL.FTZ R85, R100, R85 ;  /* 0x0000005564557220 */ /* 0x000fe40000410000 */
[C---:B------:R-:W-:Y:S02]  /*1bd20*/  FMUL.FTZ R86, R3.reuse, R86 ;  /* 0x0000005603567220 */ /* 0x040fe40000410000 */
[----:B------:R-:W-:Y:S02]  /*1bd30*/  FMUL.FTZ R87, R3, R87 ;  /* 0x0000005703577220 */ /* 0x000fe40000410000 */
[C---:B------:R-:W-:Y:S01]  /*1bd40*/  FMUL.FTZ R88, R2.reuse, R88 ;  /* 0x0000005802587220 */ /* 0x040fe20000410000 */
[-C--:B----4-:R-:W-:Y:S01]  /*1bd50*/  HMMA.16816.F32.BF16 R68, R172, R108.reuse, R68 ;  /* 0x0000006cac44723c */ /* 0x090fe20000041844 */
[----:B------:R-:W-:Y:S02]  /*1bd60*/  FMUL.FTZ R89, R2, R89 ;  /* 0x0000005902597220 */ /* 0x000fe40000410000 */
[C---:B------:R-:W-:Y:S02]  /*1bd70*/  FMUL.FTZ R90, R0.reuse, R90 ;  /* 0x0000005a005a7220 */ /* 0x040fe40000410000 */
[----:B------:R-:W-:Y:S02]  /*1bd80*/  FMUL.FTZ R91, R0, R91 ;  /* 0x0000005b005b7220 */ /* 0x000fe40000410000 */
[----:B-1----:R-:W-:Y:S01]  /*1bd90*/  FFMA.FTZ R105, R197, c[0x0][0x23c], -R182 ;  /* 0x00008f00c5697a23 */ /* 0x002fe200000108b6 */
[C---:B------:R-:W-:Y:S01]  /*1bda0*/  HMMA.16816.F32.BF16 R72, R176.reuse, R108, R72 ;  /* 0x0000006cb048723c */ /* 0x040fe20000041848 */
[----:B------:R-:W-:Y:S02]  /*1bdb0*/  IMAD.MOV.U32 R149, RZ, RZ, R247 ;  /* 0x000000ffff957224 */ /* 0x000fe400078e00f7 */
[----:B------:R1:W-:Y:S01]  /*1bdc0*/  MUFU.EX2 R251, R105 ;  /* 0x0000006900fb7308 */ /* 0x0003e20000000800 */
[----:B------:R-:W-:Y:S02]  /*1bdd0*/  IMAD.MOV.U32 R152, RZ, RZ, R240 ;  /* 0x000000ffff987224 */ /* 0x000fe400078e00f0 */
[----:B------:R-:W-:Y:S02]  /*1bde0*/  IMAD.MOV.U32 R153, RZ, RZ, R237 ;  /* 0x000000ffff997224 */ /* 0x000fe400078e00ed */
[----:B------:R-:W-:Y:S01]  /*1bdf0*/  FFMA.FTZ R106, R203, c[0x0][0x23c], -R183 ;  /* 0x00008f00cb6a7a23 */ /* 0x000fe200000108b7 */
[-C--:B------:R-:W-:Y:S03]  /*1be00*/  HMMA.16816.F32.BF16 R76, R176, R110.reuse, R76 ;  /* 0x0000006eb04c723c */ /* 0x080fe6000004184c */
[----:B------:R-:W-:Y:S02]  /*1be10*/  IMAD.MOV.U32 R154, RZ, RZ, R236 ;  /* 0x000000ffff9a7224 */ /* 0x000fe400078e00ec */
[C---:B------:R-:W-:Y:S01]  /*1be20*/  FMUL.FTZ R92, R2.reuse, R92 ;  /* 0x0000005c025c7220 */ /* 0x040fe20000410000 */
[----:B------:R4:W-:Y:S01]  /*1be30*/  MUFU.EX2 R236, R106 ;  /* 0x0000006a00ec7308 */ /* 0x0009e20000000800 */
[----:B------:R-:W-:Y:S01]  /*1be40*/  FMUL.FTZ R93, R2, R93 ;  /* 0x0000005d025d7220 */ /* 0x000fe20000410000 */
[C---:B------:R-:W-:Y:S01]  /*1be50*/  HMMA.16816.F32.BF16 R80, R172.reuse, R110, R80 ;  /* 0x0000006eac50723c */ /* 0x040fe20000041850 */
[C---:B------:R-:W-:Y:S01]  /*1be60*/  FMUL.FTZ R94, R0.reuse, R94 ;  /* 0x0000005e005e7220 */ /* 0x040fe20000410000 */
[----:B------:R-:W2:Y:S02]  /*1be70*/  LDSM.16.MT88.4 R108, [R214+0xb000] ;  /* 0x00b00000d66c783b */ /* 0x000ea40000004200 */
[----:B------:R-:W-:Y:S02]  /*1be80*/  FMUL.FTZ R95, R0, R95 ;  /* 0x0000005f005f7220 */ /* 0x000fe40000410000 */
[----:B------:R-:W-:Y:S02]  /*1be90*/  FFMA.FTZ R112, R233, c[0x0][0x23c], -R180 ;  /* 0x00008f00e9707a23 */ /* 0x000fe400000108b4 */
[----:B------:R-:W-:Y:S04]  /*1bea0*/  IMAD.MOV.U32 R155, RZ, RZ, R235 ;  /* 0x000000ffff9b7224 */ /* 0x000fe800078e00eb */
[----:B-1----:R-:W-:Y:S02]  /*1beb0*/  FFMA.FTZ R105, R196, c[0x0][0x23c], -R183 ;  /* 0x00008f00c4697a23 */ /* 0x002fe400000108b7 */
[----:B------:R-:W-:Y:S02]  /*1bec0*/  IMAD.MOV.U32 R143, RZ, RZ, R241 ;  /* 0x000000ffff8f7224 */ /* 0x000fe400078e00f1 */
[C---:B------:R-:W-:Y:S01]  /*1bed0*/  FMUL.FTZ R96, R100.reuse, R96 ;  /* 0x0000006064607220 */ /* 0x040fe20000410000 */
[----:B------:R1:W-:Y:S01]  /*1bee0*/  MUFU.EX2 R246, R105 ;  /* 0x0000006900f67308 */ /* 0x0003e20000000800 */
[----:B------:R-:W-:Y:S02]  /*1bef0*/  FMUL.FTZ R97, R100, R97 ;  /* 0x0000006164617220 */ /* 0x000fe40000410000 */
[C---:B------:R-:W-:Y:S02]  /*1bf00*/  FMUL.FTZ R98, R3.reuse, R98 ;  /* 0x0000006203627220 */ /* 0x040fe40000410000 */
[----:B------:R-:W-:Y:S01]  /*1bf10*/  FMUL.FTZ R99, R3, R99 ;  /* 0x0000006303637220 */ /* 0x000fe20000410000 */
[----:B----4-:R-:W-:Y:S01]  /*1bf20*/  SHF.R.U32.HI R106, RZ, 0x18, R184 ;  /* 0x00000018ff6a7819 */ /* 0x010fe200000116b8 */
[----:B------:R-:W-:Y:S02]  /*1bf30*/  IMAD.MOV.U32 R151, RZ, RZ, R149 ;  /* 0x000000ffff977224 */ /* 0x000fe400078e0095 */
[----:B------:R-:W-:Y:S01]  /*1bf40*/  IMAD.MOV.U32 R150, RZ, RZ, R148 ;  /* 0x000000ffff967224 */ /* 0x000fe200078e0094 */
[----:B------:R4:W-:Y:S01]  /*1bf50*/  MUFU.EX2 R241, R112 ;  /* 0x0000007000f17308 */ /* 0x0009e20000000800 */
[----:B------:R-:W-:Y:S02]  /*1bf60*/  IMAD.MOV.U32 R161, RZ, RZ, R151 ;  /* 0x000000ffffa17224 */ /* 0x000fe400078e0097 */
[----:B------:R-:W-:Y:S02]  /*1bf70*/  IMAD.MOV.U32 R151, RZ, RZ, R221 ;  /* 0x000000ffff977224 */ /* 0x000fe400078e00dd */
[----:B------:R-:W-:Y:S01]  /*1bf80*/  IMAD.MOV.U32 R160, RZ, RZ, R150 ;  /* 0x000000ffffa07224 */ /* 0x000fe200078e0096 */
[----:B------:R-:W-:Y:S01]  /*1bf90*/  MOV R150, R220 ;  /* 0x000000dc00967202 */ /* 0x000fe20000000f00 */
[----:B------:R-:W-:Y:S02]  /*1bfa0*/  IMAD.MOV.U32 R168, RZ, RZ, R126 ;  /* 0x000000ffffa87224 */ /* 0x000fe400078e007e */
[----:B------:R-:W-:Y:S02]  /*1bfb0*/  IMAD.MOV.U32 R162, RZ, RZ, R160 ;  /* 0x000000ffffa27224 */ /* 0x000fe400078e00a0 */
[----:B------:R-:W-:Y:S02]  /*1bfc0*/  IMAD.MOV.U32 R163, RZ, RZ, R161 ;  /* 0x000000ffffa37224 */ /* 0x000fe400078e00a1 */
[----:B-1----:R-:W-:Y:S01]  /*1bfd0*/  FFMA.FTZ R105, R195, c[0x0][0x23c], -R183 ;  /* 0x00008f00c3697a23 */ /* 0x002fe200000108b7 */
[-C--:B--2---:R-:W-:Y:S03]  /*1bfe0*/  HMMA.16816.F32.BF16 R84, R172, R108.reuse, R84 ;  /* 0x0000006cac54723c */ /* 0x084fe60000041854 */
[----:B------:R1:W-:Y:S05]  /*1bff0*/  MUFU.EX2 R247, R105 ;  /* 0x0000006900f77308 */ /* 0x0003ea0000000800 */
[C---:B------:R-:W-:Y:S01]  /*1c000*/  HMMA.16816.F32.BF16 R88, R176.reuse, R108, R88 ;  /* 0x0000006cb058723c */ /* 0x040fe20000041858 */
[----:B----4-:R-:W2:Y:S06]  /*1c010*/  LDSM.16.MT88.4 R112, [R212+0x9400] ;  /* 0x00940000d470783b */ /* 0x010eac0000004200 */
[----:B------:R-:W-:Y:S01]  /*1c020*/  FFMA.FTZ R109, R232, c[0x0][0x23c], -R180 ;  /* 0x00008f00e86d7a23 */ /* 0x000fe200000108b4 */
[-C--:B------:R-:W-:Y:S01]  /*1c030*/  HMMA.16816.F32.BF16 R92, R176, R110.reuse, R92 ;  /* 0x0000006eb05c723c */ /* 0x080fe2000004185c */
[----:B------:R-:W-:Y:S02]  /*1c040*/  FFMA.FTZ R108, R231, c[0x0][0x23c], -R181 ;  /* 0x00008f00e76c7a23 */ /* 0x000fe400000108b5 */
[----:B------:R4:W2:Y:S05]  /*1c050*/  MUFU.EX2 R244, R109 ;  /* 0x0000006d00f47308 */ /* 0x0008aa0000000800 */
[----:B------:R-:W-:Y:S01]  /*1c060*/  HMMA.16816.F32.BF16 R96, R172, R110, R96 ;  /* 0x0000006eac60723c */ /* 0x000fe20000041860 */
[--C-:B-1----:R-:W-:Y:S04]  /*1c070*/  FFMA.FTZ R105, R205, c[0x0][0x23c], -R182.reuse ;  /* 0x00008f00cd697a23 */ /* 0x102fe800000108b6 */
[----:B------:R1:W1:Y:S02]  /*1c080*/  MUFU.EX2 R240, R108 ;  /* 0x0000006c00f07308 */ /* 0x0002640000000800 */
[----:B------:R-:W-:Y:S01]  /*1c090*/  LOP3.LUT R110, R184, 0xff, RZ, 0xc0, !PT ;  /* 0x000000ffb86e7812 */ /* 0x000fe200078ec0ff */
[--C-:B------:R-:W-:Y:S07]  /*1c0a0*/  HSET2.LE.AND R111, R191, R141.reuse, PT ;  /* 0x0000008dbf6f7233 */ /* 0x100fee0003803000 */
[----:B------:R2:W-:Y:S01]  /*1c0b0*/  MUFU.EX2 R239, R105 ;  /* 0x0000006900ef7308 */ /* 0x0005e20000000800 */
[----:B----4-:R-:W-:Y:S09]  /*1c0c0*/  FFMA.FTZ R109, R206, c[0x0][0x23c], -R182 ;  /* 0x00008f00ce6d7a23 */ /* 0x010ff200000108b6 */
[----:B------:R4:W-:Y:S01]  /*1c0d0*/  MUFU.EX2 R237, R109 ;  /* 0x0000006d00ed7308 */ /* 0x0009e20000000800 */
[----:B-1----:R-:W-:Y:S02]  /*1c0e0*/  SHF.R.U32.HI R108, RZ, 0x10, R184 ;  /* 0x00000010ff6c7819 */ /* 0x002fe400000116b8 */
[----:B--2---:R-:W-:Y:S04]  /*1c0f0*/  LOP3.LUT R105, R184, 0xffff, RZ, 0xc0, !PT ;  /* 0x0000ffffb8697812 */ /* 0x004fe800078ec0ff */
[----:B----4-:R-:W-:Y:S02]  /*1c100*/  SHF.R.U32.HI R109, RZ, 0x8, R105 ;  /* 0x00000008ff6d7819 */ /* 0x010fe40000011669 */
[----:B------:R-:W-:Y:S01]  /*1c110*/  LOP3.LUT R105, R108, 0xff, RZ, 0xc0, !PT ;  /* 0x000000ff6c697812 */ /* 0x000fe200078ec0ff */
[----:B------:R-:W-:Y:S01]  /*1c120*/  FFMA.FTZ R108, R201, c[0x0][0x23c], -R183 ;  /* 0x00008f00c96c7a23 */ /* 0x000fe200000108b7 */
[----:B------:R-:W-:Y:S01]  /*1c130*/  PRMT R116, R110, 0x5410, R109 ;  /* 0x000054106e747816 */ /* 0x000fe2000000006d */
[--C-:B------:R-:W-:Y:S01]  /*1c140*/  HSET2.LE.AND R110, R192, R141.reuse, PT ;  /* 0x0000008dc06e7233 */ /* 0x100fe20003803000 */
[----:B------:R-:W-:Y:S01]  /*1c150*/  PRMT R117, R105, 0x5410, R106 ;  /* 0x0000541069757816 */ /* 0x000fe2000000006a */
[----:B------:R1:W2:Y:S01]  /*1c160*/  MUFU.EX2 R235, R108 ;  /* 0x0000006c00eb7308 */ /* 0x0002a20000000800 */
[----:B---3--:R-:W-:Y:S01]  /*1c170*/  F2FP.BF16.PACK_AB R105, R140, R250 ;  /* 0x000000fa8c69723e */ /* 0x008fe200000010ff */
[--C-:B------:R-:W-:Y:S01]  /*1c180*/  HSET2.LE.AND R116, R116, R141.reuse, PT ;  /* 0x0000008d74747233 */ /* 0x100fe20003803000 */
[----:B------:R-:W-:Y:S01]  /*1c190*/  F2FP.BF16.PACK_AB R106, R252, R249 ;  /* 0x000000f9fc6a723e */ /* 0x000fe200000010ff */
[--C-:B------:R-:W-:Y:S01]  /*1c1a0*/  HSET2.LE.AND R109, R187, R141.reuse, PT ;  /* 0x0000008dbb6d7233 */ /* 0x100fe20003803000 */
[----:B------:R-:W-:Y:S01]  /*1c1b0*/  LOP3.LUT R110, R110, R105, RZ, 0xc0, !PT ;  /* 0x000000696e6e7212 */ /* 0x000fe200078ec0ff */
[--C-:B------:R-:W-:Y:S01]  /*1c1c0*/  HSET2.LE.AND R117, R117, R141.reuse, PT ;  /* 0x0000008d75757233 */ /* 0x100fe20003803000 */
[----:B------:R-:W-:Y:S02]  /*1c1d0*/  F2FP.BF16.PACK_AB R105, R244, R241 ;  /* 0x000000f1f469723e */ /* 0x000fe400000010ff */
[----:B------:R-:W-:Y:S02]  /*1c1e0*/  LOP3.LUT R111, R111, R106, RZ, 0xc0, !PT ;  /* 0x0000006a6f6f7212 */ /* 0x000fe400078ec0ff */
[----:B------:R-:W-:Y:S04]  /*1c1f0*/  F2FP.BF16.PACK_AB R106, R243, R240 ;  /* 0x000000f0f36a723e */ /* 0x000fe800000010ff */
[----:B------:R-:W-:Y:S02]  /*1c200*/  LOP3.LUT R109, R109, R106, RZ, 0xc0, !PT ;  /* 0x0000006a6d6d7212 */ /* 0x000fe400078ec0ff */
[----:B------:R-:W-:Y:S04]  /*1c210*/  F2FP.BF16.PACK_AB R106, R247, R246 ;  /* 0x000000f6f76a723e */ /* 0x000fe800000010ff */
[----:B------:R-:W-:Y:S01]  /*1c220*/  LOP3.LUT R119, R119, R106, RZ, 0xc0, !PT ;  /* 0x0000006a77777212 */ /* 0x000fe200078ec0ff */
[--C-:B-1----:R-:W-:Y:S01]  /*1c230*/  HSET2.LE.AND R108, R190, R141.reuse, PT ;  /* 0x0000008dbe6c7233 */ /* 0x102fe20003803000 */
[----:B--2---:R-:W-:Y:S04]  /*1c240*/  F2FP.BF16.PACK_AB R106, R235, R236 ;  /* 0x000000eceb6a723e */ /* 0x004fe800000010ff */
[----:B------:R-:W-:Y:S02]  /*1c250*/  LOP3.LUT R108, R108, R105, RZ, 0xc0, !PT ;  /* 0x000000696c6c7212 */ /* 0x000fe400078ec0ff */
[----:B------:R-:W-:Y:S02]  /*1c260*/  F2FP.BF16.PACK_AB R105, R251, R248 ;  /* 0x000000f8fb69723e */ /* 0x000fe400000010ff */
[----:B------:R-:W-:Y:S02]  /*1c270*/  LOP3.LUT R117, R117, R106, RZ, 0xc0, !PT ;  /* 0x0000006a75757212 */ /* 0x000fe400078ec0ff */
[----:B------:R-:W-:Y:S01]  /*1c280*/  LOP3.LUT R118, R118, R105, RZ, 0xc0, !PT ;  /* 0x0000006976767212 */ /* 0x000fe200078ec0ff */
[-C--:B------:R-:W-:Y:S01]  /*1c290*/  HMMA.16816.F32.BF16 R4, R108, R112.reuse, R4 ;  /* 0x000000706c04723c */ /* 0x080fe20000041804 */
[----:B------:R-:W-:Y:S02]  /*1c2a0*/  F2FP.BF16.PACK_AB R105, R239, R237 ;  /* 0x000000edef69723e */ /* 0x000fe400000010ff */
[----:B------:R-:W-:Y:S02]  /*1c2b0*/  SHF.R.U32.HI R106, RZ, 0x8, R198 ;  /* 0x00000008ff6a7819 */ /* 0x000fe400000116c6 */
[----:B------:R-:W-:Y:S01]  /*1c2c0*/  LOP3.LUT R116, R116, R105, RZ, 0xc0, !PT ;  /* 0x0000006974747212 */ /* 0x000fe200078ec0ff */
[----:B------:R-:W-:Y:S02]  /*1c2d0*/  FFMA.FTZ R105, R155, c[0x0][0x23c], -R180 ;  /* 0x00008f009b697a23 */ /* 0x000fe400000108b4 */
[----:B------:R-:W-:Y:S01]  /*1c2e0*/  IMAD.MOV.U32 R155, RZ, RZ, R154 ;  /* 0x000000ffff9b7224 */ /* 0x000fe200078e009a */
[----:B------:R-:W-:Y:S01]  /*1c2f0*/  MOV R154, R153 ;  /* 0x00000099009a7202 */ /* 0x000fe20000000f00 */
[----:B------:R1:W-:Y:S02]  /*1c300*/  MUFU.EX2 R233, R105 ;  /* 0x0000006900e97308 */ /* 0x0003e40000000800 */
        /* <DEDUP_REMOVED lines=10> */
[----:B------:R-:W2:Y:S01]  /*1c3b0*/  LDL.LU R135, [R1+0x28] ;  /* 0x0000280001877983 */ /* 0x000ea20000300800 */
[C---:B------:R-:W-:Y:S03]  /*1c3c0*/  HMMA.16816.F32.BF16 R16, R108.reuse, R114, R16 ;  /* 0x000000726c10723c */ /* 0x040fe60000041810 */
[----:B------:R-:W3:Y:S01]  /*1c3d0*/  LDSM.16.MT88.4 R112, [R214+0x9400] ;  /* 0x00940000d670783b */ /* 0x000ee20000004200 */
[----:B-1----:R-:W-:Y:S04]  /*1c3e0*/  FFMA.FTZ R105, R234, c[0x0][0x23c], -R180 ;  /* 0x00008f00ea697a23 */ /* 0x002fe800000108b4 */
[----:B------:R1:W-:Y:S04]  /*1c3f0*/  MUFU.EX2 R234, R105 ;  /* 0x0000006900ea7308 */ /* 0x0003e80000000800 */
[----:B-1----:R-:W-:Y:S01]  /*1c400*/  FFMA.FTZ R105, R155, c[0x0][0x23c], -R181 ;  /* 0x00008f009b697a23 */ /* 0x002fe200000108b5 */
[----:B------:R-:W-:Y:S01]  /*1c410*/  MOV R155, R154 ;  /* 0x0000009a009b7202 */ /* 0x000fe20000000f00 */
[----:B------:R-:W-:Y:S02]  /*1c420*/  IMAD.MOV.U32 R154, RZ, RZ, R153 ;  /* 0x000000ffff9a7224 */ /* 0x000fe400078e0099 */
[----:B------:R-:W-:Y:S02]  /*1c430*/  IMAD.MOV.U32 R153, RZ, RZ, R152 ;  /* 0x000000ffff997224 */ /* 0x000fe400078e0098 */
[----:B------:R1:W-:Y:S01]  /*1c440*/  MUFU.EX2 R232, R105 ;  /* 0x0000006900e87308 */ /* 0x0003e20000000800 */
[----:B------:R-:W-:Y:S02]  /*1c450*/  IMAD.MOV.U32 R152, RZ, RZ, R143 ;  /* 0x000000ffff987224 */ /* 0x000fe400078e008f */
[----:B------:R-:W-:Y:S02]  /*1c460*/  IMAD.MOV.U32 R143, RZ, RZ, R142 ;  /* 0x000000ffff8f7224 */ /* 0x000fe400078e008e */
[----:B------:R-:W-:Y:S01]  /*1c470*/  IMAD.MOV.U32 R142, RZ, RZ, R147 ;  /* 0x000000ffff8e7224 */ /* 0x000fe200078e0093 */
[-C--:B---3--:R-:W-:Y:S01]  /*1c480*/  HMMA.16816.F32.BF16 R20, R108, R112.reuse, R20 ;  /* 0x000000706c14723c */ /* 0x088fe20000041814 */
[----:B------:R-:W-:Y:S02]  /*1c490*/  IMAD.MOV.U32 R147, RZ, RZ, R146 ;  /* 0x000000ffff937224 */ /* 0x000fe400078e0092 */
[----:B------:R-:W-:Y:S02]  /*1c4a0*/  IMAD.MOV.U32 R146, RZ, RZ, R145 ;  /* 0x000000ffff927224 */ /* 0x000fe400078e0091 */
[----:B------:R-:W-:Y:S03]  /*1c4b0*/  IMAD.MOV.U32 R145, RZ, RZ, R144 ;  /* 0x000000ffff917224 */ /* 0x000fe600078e0090 */
[C---:B------:R-:W-:Y:S08]  /*1c4c0*/  HMMA.16816.F32.BF16 R24, R116.reuse, R112, R24 ;  /* 0x000000707418723c */ /* 0x040ff00000041818 */
[-C--:B------:R-:W-:Y:S01]  /*1c4d0*/  HMMA.16816.F32.BF16 R28, R116, R114.reuse, R28 ;  /* 0x00000072741c723c */ /* 0x080fe2000004181c */
[----:B-1----:R-:W-:Y:S03]  /*1c4e0*/  FFMA.FTZ R105, R155, c[0x0][0x23c], -R181 ;  /* 0x00008f009b697a23 */ /* 0x002fe600000108b5 */
[----:B------:R-:W-:Y:S02]  /*1c4f0*/  IMAD.MOV.U32 R155, RZ, RZ, R154 ;  /* 0x000000ffff9b7224 */ /* 0x000fe400078e009a */
[----:B------:R-:W-:Y:S02]  /*1c500*/  IMAD.MOV.U32 R154, RZ, RZ, R153 ;  /* 0x000000ffff9a7224 */ /* 0x000fe400078e0099 */
[C---:B------:R-:W-:Y:S01]  /*1c510*/  HMMA.16816.F32.BF16 R32, R108.reuse, R114, R32 ;  /* 0x000000726c20723c */ /* 0x040fe20000041820 */
[----:B------:R-:W1:Y:S01]  /*1c520*/  LDSM.16.MT88.4 R112, [R212+0xa400] ;  /* 0x00a40000d470783b */ /* 0x000e620000004200 */
[----:B------:R3:W-:Y:S02]  /*1c530*/  MUFU.EX2 R231, R105 ;  /* 0x0000006900e77308 */ /* 0x0007e40000000800 */
[----:B------:R-:W-:Y:S02]  /*1c540*/  IMAD.MOV.U32 R153, RZ, RZ, R152 ;  /* 0x000000ffff997224 */ /* 0x000fe400078e0098 */
[----:B------:R-:W-:Y:S01]  /*1c550*/  IMAD.MOV.U32 R152, RZ, RZ, R143 ;  /* 0x000000ffff987224 */ /* 0x000fe200078e008f */
[----:B------:R-:W-:Y:S01]  /*1c560*/  MOV R143, R142 ;  /* 0x0000008e008f7202 */ /* 0x000fe20000000f00 */
[----:B------:R-:W-:Y:S04]  /*1c570*/  IMAD.MOV.U32 R142, RZ, RZ, R147 ;  /* 0x000000ffff8e7224 */ /* 0x000fe800078e0093 */
[----:B------:R-:W-:Y:S02]  /*1c580*/  IMAD.MOV.U32 R147, RZ, RZ, R146 ;  /* 0x000000ffff937224 */ /* 0x000fe400078e0092 */
[----:B------:R-:W-:Y:S01]  /*1c590*/  IMAD.MOV.U32 R146, RZ, RZ, R145 ;  /* 0x000000ffff927224 */ /* 0x000fe200078e0091 */
[----:B---3--:R-:W-:Y:S01]  /*1c5a0*/  LOP3.LUT R105, R202, 0xff, RZ, 0xc0, !PT ;  /* 0x000000ffca697812 */ /* 0x008fe200078ec0ff */
[-C--:B-1----:R-:W-:Y:S08]  /*1c5b0*/  HMMA.16816.F32.BF16 R36, R108, R112.reuse, R36 ;  /* 0x000000706c24723c */ /* 0x082ff00000041824 */
[C---:B------:R-:W-:Y:S08]  /*1c5c0*/  HMMA.16816.F32.BF16 R40, R116.reuse, R112, R40 ;  /* 0x000000707428723c */ /* 0x040ff00000041828 */
[-C--:B------:R-:W-:Y:S08]  /*1c5d0*/  HMMA.16816.F32.BF16 R44, R116, R114.reuse, R44 ;  /* 0x00000072742c723c */ /* 0x080ff0000004182c */
[C---:B------:R-:W-:Y:S01]  /*1c5e0*/  HMMA.16816.F32.BF16 R48, R108.reuse, R114, R48 ;  /* 0x000000726c30723c */ /* 0x040fe20000041830 */
[----:B------:R-:W1:Y:S07]  /*1c5f0*/  LDSM.16.MT88.4 R112, [R214+0xa400] ;  /* 0x00a40000d670783b */ /* 0x000e6e0000004200 */
[-C--:B-1----:R-:W-:Y:S08]  /*1c600*/  HMMA.16816.F32.BF16 R52, R108, R112.reuse, R52 ;  /* 0x000000706c34723c */ /* 0x082ff00000041834 */
[C---:B------:R-:W-:Y:S08]  /*1c610*/  HMMA.16816.F32.BF16 R56, R116.reuse, R112, R56 ;  /* 0x000000707438723c */ /* 0x040ff00000041838 */
[-C--:B------:R-:W-:Y:S08]  /*1c620*/  HMMA.16816.F32.BF16 R60, R116, R114.reuse, R60 ;  /* 0x00000072743c723c */ /* 0x080ff0000004183c */
[C---:B------:R-:W-:Y:S01]  /*1c630*/  HMMA.16816.F32.BF16 R64, R108.reuse, R114, R64 ;  /* 0x000000726c40723c */ /* 0x040fe20000041840 */
[----:B------:R-:W1:Y:S07]  /*1c640*/  LDSM.16.MT88.4 R112, [R212+0xb400] ;  /* 0x00b40000d470783b */ /* 0x000e6e0000004200 */
[-C--:B-1----:R-:W-:Y:S08]  /*1c650*/  HMMA.16816.F32.BF16 R68, R108, R112.reuse, R68 ;  /* 0x000000706c44723c */ /* 0x082ff00000041844 */
[C---:B------:R-:W-:Y:S07]  /*1c660*/  HMMA.16816.F32.BF16 R72, R116.reuse, R112, R72 ;  /* 0x000000707448723c */ /* 0x040fee0000041848 */
[----:B------:R-:W-:Y:S01]  /*1c670*/  FFMA.FTZ R112, R155, c[0x0][0x23c], -R180 ;  /* 0x00008f009b707a23 */ /* 0x000fe200000108b4 */
[-C--:B------:R-:W-:Y:S01]  /*1c680*/  HMMA.16816.F32.BF16 R76, R116, R114.reuse, R76 ;  /* 0x00000072744c723c */ /* 0x080fe2000004184c */
[----:B------:R-:W-:Y:S02]  /*1c690*/  IMAD.MOV.U32 R155, RZ, RZ, R154 ;  /* 0x000000ffff9b7224 */ /* 0x000fe400078e009a */
[----:B------:R1:W-:Y:S01]  /*1c6a0*/  MUFU.EX2 R202, R112 ;  /* 0x0000007000ca7308 */ /* 0x0003e20000000800 */
[----:B------:R-:W-:Y:S02]  /*1c6b0*/  IMAD.MOV.U32 R154, RZ, RZ, R153 ;  /* 0x000000ffff9a7224 */ /* 0x000fe400078e0099 */
[----:B------:R-:W-:Y:S01]  /*1c6c0*/  IMAD.MOV.U32 R153, RZ, RZ, R152 ;  /* 0x000000ffff997224 */ /* 0x000fe200078e0098 */
[----:B------:R-:W-:Y:S01]  /*1c6d0*/  MOV R149, R155 ;  /* 0x0000009b00957202 */ /* 0x000fe20000000f00 */
[----:B------:R-:W-:Y:S01]  /*1c6e0*/  IMAD.MOV.U32 R152, RZ, RZ, R143 ;  /* 0x000000ffff987224 */ /* 0x000fe200078e008f */
[C---:B------:R-:W-:Y:S03]  /*1c6f0*/  HMMA.16816.F32.BF16 R80, R108.reuse, R114, R80 ;  /* 0x000000726c50723c */ /* 0x040fe60000041850 */
[----:B------:R-:W-:Y:S02]  /*1c700*/  IMAD.MOV.U32 R143, RZ, RZ, R142 ;  /* 0x000000ffff8f7224 */ /* 0x000fe400078e008e */
[----:B------:R-:W-:Y:S02]  /*1c710*/  IMAD.MOV.U32 R142, RZ, RZ, R147 ;  /* 0x000000ffff8e7224 */ /* 0x000fe400078e0093 */
[----:B------:R-:W-:Y:S02]  /*1c720*/  IMAD.MOV.U32 R147, RZ, RZ, R146 ;  /* 0x000000ffff937224 */ /* 0x000fe400078e0092 */
[----:B------:R-:W-:Y:S03]  /*1c730*/  IMAD.MOV.U32 R155, RZ, RZ, R153 ;  /* 0x000000ffff9b7224 */ /* 0x000fe600078e0099 */
[----:B------:R-:W-:Y:S02]  /*1c740*/  IMAD.MOV.U32 R153, RZ, RZ, R143 ;  /* 0x000000ffff997224 */ /* 0x000fe400078e008f */
[----:B------:R-:W-:Y:S02]  /*1c750*/  IMAD.MOV.U32 R143, RZ, RZ, R147 ;  /* 0x000000ffff8f7224 */ /* 0x000fe400078e0093 */
[----:B------:R-:W-:Y:S02]  /*1c760*/  IMAD.MOV.U32 R148, RZ, RZ, R154 ;  /* 0x000000ffff947224 */ /* 0x000fe400078e009a */
[----:B------:R-:W-:Y:S01]  /*1c770*/  IMAD.MOV.U32 R154, RZ, RZ, R152 ;  /* 0x000000ffff9a7224 */ /* 0x000fe200078e0098 */
[----:B-1----:R-:W1:Y:S01]  /*1c780*/  LDSM.16.MT88.4 R112, [R214+0xb400] ;  /* 0x00b40000d670783b */ /* 0x002e620000004200 */
[----:B------:R-:W-:Y:S01]  /*1c790*/  IMAD.MOV.U32 R152, RZ, RZ, R142 ;  /* 0x000000ffff987224 */ /* 0x000fe200078e008e */
[----:B--2---:R-:W-:Y:S01]  /*1c7a0*/  MOV R144, R135 ;  /* 0x0000008700907202 */ /* 0x004fe20000000f00 */
        /* <DEDUP_REMOVED lines=8> */
[----:B------:R-:W-:Y:S01]  /*1c830*/  MOV R146, R145 ;  /* 0x0000009100927202 */ /* 0x000fe20000000f00 */
[----:B------:R-:W-:Y:S02]  /*1c840*/  IMAD.MOV.U32 R134, RZ, RZ, R137 ;  /* 0x000000ffff867224 */ /* 0x000fe400078e0089 */
[----:B------:R-:W-:Y:S01]  /*1c850*/  IMAD.MOV.U32 R137, RZ, RZ, R127 ;  /* 0x000000ffff897224 */ /* 0x000fe200078e007f */
[----:B------:R-:W-:Y:S01]  /*1c860*/  MOV R127, R124 ;  /* 0x0000007c007f7202 */ /* 0x000fe20000000f00 */
[----:B------:R-:W-:Y:S02]  /*1c870*/  IMAD.MOV.U32 R124, RZ, RZ, R130 ;  /* 0x000000ffff7c7224 */ /* 0x000fe400078e0082 */
[----:B------:R-:W-:Y:S01]  /*1c880*/  IMAD.MOV.U32 R145, RZ, RZ, R135 ;  /* 0x000000ffff917224 */ /* 0x000fe200078e0087 */
[----:B------:R-:W3:Y:S01]  /*1c890*/  LDL.LU R130, [R1+0x20] ;  /* 0x0000200001827983 */ /* 0x000ee20000300800 */
[----:B------:R-:W-:Y:S01]  /*1c8a0*/  IMAD.MOV.U32 R135, RZ, RZ, R134 ;  /* 0x000000ffff877224 */ /* 0x000fe200078e0086 */
[-C--:B-1----:R-:W-:Y:S01]  /*1c8b0*/  HMMA.16816.F32.BF16 R84, R108, R112.reuse, R84 ;  /* 0x000000706c54723c */ /* 0x082fe20000041854 */
[----:B------:R-:W-:Y:S02]  /*1c8c0*/  IMAD.MOV.U32 R134, RZ, RZ, R137 ;  /* 0x000000ffff867224 */ /* 0x000fe400078e0089 */
[----:B------:R-:W-:Y:S02]  /*1c8d0*/  IMAD.MOV.U32 R137, RZ, RZ, R127 ;  /* 0x000000ffff897224 */ /* 0x000fe400078e007f */
[----:B------:R-:W-:Y:S02]  /*1c8e0*/  IMAD.MOV.U32 R127, RZ, RZ, R124 ;  /* 0x000000ffff7f7224 */ /* 0x000fe400078e007c */
[----:B------:R-:W-:Y:S01]  /*1c8f0*/  IMAD.MOV.U32 R147, RZ, RZ, R145 ;  /* 0x000000ffff937224 */ /* 0x000fe200078e0091 */
[C---:B------:R-:W-:Y:S01]  /*1c900*/  HMMA.16816.F32.BF16 R88, R116.reuse, R112, R88 ;  /* 0x000000707458723c */ /* 0x040fe20000041858 */
[----:B------:R-:W-:Y:S03]  /*1c910*/  IMAD.MOV.U32 R145, RZ, RZ, R134 ;  /* 0x000000ffff917224 */ /* 0x000fe600078e0086 */
[----:B------:R-:W-:Y:S02]  /*1c920*/  IMAD.MOV.U32 R134, RZ, RZ, R127 ;  /* 0x000000ffff867224 */ /* 0x000fe400078e007f */
[----:B------:R-:W-:Y:S01]  /*1c930*/  IMAD.MOV.U32 R127, RZ, RZ, R129 ;  /* 0x000000ffff7f7224 */ /* 0x000fe200078e0081 */
[----:B------:R-:W-:Y:S01]  /*1c940*/  PRMT R129, R105, 0x5410, R199 ;  /* 0x0000541069817816 */ /* 0x000fe200000000c7 */
[----:B------:R-:W-:Y:S01]  /*1c950*/  FFMA.FTZ R105, R149, c[0x0][0x23c], -R180 ;  /* 0x00008f0095697a23 */ /* 0x000fe200000108b4 */
[-C--:B------:R-:W-:Y:S01]  /*1c960*/  HMMA.16816.F32.BF16 R92, R116, R114.reuse, R92 ;  /* 0x00000072745c723c */ /* 0x080fe2000004185c */
[----:B------:R-:W1:Y:S02]  /*1c970*/  LDSM.16.MT88.4 R116, [R212+0x9800] ;  /* 0x00980000d474783b */ /* 0x000e640000004200 */
[----:B------:R-:W-:Y:S01]  /*1c980*/  IMAD.MOV.U32 R142, RZ, RZ, R146 ;  /* 0x000000ffff8e7224 */ /* 0x000fe200078e0092 */
[----:B------:R-:W4:Y:S01]  /*1c990*/  MUFU.EX2 R211, R105 ;  /* 0x0000006900d37308 */ /* 0x000f220000000800 */
[----:B------:R-:W-:Y:S01]  /*1c9a0*/  IMAD.MOV.U32 R149, RZ, RZ, R148 ;  /* 0x000000ffff957224 */ /* 0x000fe200078e0094 */
[----:B------:R-:W-:Y:S01]  /*1c9b0*/  MOV R146, R135 ;  /* 0x0000008700927202 */ /* 0x000fe20000000f00 */
[----:B------:R-:W-:Y:S01]  /*1c9c0*/  IMAD.MOV.U32 R135, RZ, RZ, R137 ;  /* 0x000000ffff877224 */ /* 0x000fe200078e0089 */
[----:B------:R-:W-:Y:S01]  /*1c9d0*/  LOP3.LUT R113, R186, 0xff, RZ, 0xc0, !PT ;  /* 0x000000ffba717812 */ /* 0x000fe200078ec0ff */
[----:B------:R-:W-:Y:S01]  /*1c9e0*/  IMAD.MOV.U32 R137, RZ, RZ, R128 ;  /* 0x000000ffff897224 */ /* 0x000fe200078e0080 */
[----:B------:R-:W-:Y:S02]  /*1c9f0*/  HMMA.16816.F32.BF16 R96, R108, R114, R96 ;  /* 0x000000726c60723c */ /* 0x000fe40000041860 */
[----:B------:R-:W-:Y:S01]  /*1ca00*/  IMAD.MOV.U32 R128, RZ, RZ, R122 ;  /* 0x000000ffff807224 */ /* 0x000fe200078e007a */
[----:B------:R-:W-:Y:S01]  /*1ca10*/  SHF.R.U32.HI R112, RZ, 0x8, R204 ;  /* 0x00000008ff707819 */ /* 0x000fe200000116cc */
[----:B------:R-:W-:Y:S01]  /*1ca20*/  IMAD.MOV.U32 R148, RZ, RZ, R155 ;  /* 0x000000ffff947224 */ /* 0x000fe200078e009b */
[----:B------:R-:W-:Y:S01]  /*1ca30*/  MOV R155, R154 ;  /* 0x0000009a009b7202 */ /* 0x000fe20000000f00 */
[----:B------:R-:W-:Y:S01]  /*1ca40*/  IMAD.MOV.U32 R154, RZ, RZ, R153 ;  /* 0x000000ffff9a7224 */ /* 0x000fe200078e0099 */
[--C-:B------:R-:W-:Y:S01]  /*1ca50*/  HSET2.LE.AND R111, R129, R141.reuse, PT ;  /* 0x0000008d816f7233 */ /* 0x100fe20003803000 */
[----:B------:R-:W-:Y:S01]  /*1ca60*/  IMAD.MOV.U32 R153, RZ, RZ, R152 ;  /* 0x000000ffff997224 */ /* 0x000fe200078e0098 */
[----:B------:R-:W-:Y:S03]  /*1ca70*/  PRMT R128, R128, 0x5410, R112 ;  /* 0x0000541080807816 */ /* 0x000fe60000000070 */
[----:B------:R-:W-:Y:S01]  /*1ca80*/  IMAD.MOV.U32 R152, RZ, RZ, R143 ;  /* 0x000000ffff987224 */ /* 0x000fe200078e008f */
[----:B------:R-:W-:Y:S01]  /*1ca90*/  LOP3.LUT R112, R185, 0xffff, RZ, 0xc0, !PT ;  /* 0x0000ffffb9707812 */ /* 0x000fe200078ec0ff */
[----:B------:R-:W-:Y:S01]  /*1caa0*/  IMAD.MOV.U32 R143, RZ, RZ, R142 ;  /* 0x000000ffff8f7224 */ /* 0x000fe200078e008e */
[--C-:B------:R-:W-:Y:S01]  /*1cab0*/  HSET2.LE.AND R114, R128, R141.reuse, PT ;  /* 0x0000008d80727233 */ /* 0x100fe20003803000 */
[----:B------:R-:W-:Y:S01]  /*1cac0*/  IMAD.MOV.U32 R142, RZ, RZ, R147 ;  /* 0x000000ffff8e7224 */ /* 0x000fe200078e0093 */
[----:B------:R-:W-:Y:S01]  /*1cad0*/  SHF.R.U32.HI R112, RZ, 0x8, R112 ;  /* 0x00000008ff707819 */ /* 0x000fe20000011670 */
[----:B------:R-:W-:Y:S01]  /*1cae0*/  IMAD.MOV.U32 R147, RZ, RZ, R146 ;  /* 0x000000ffff937224 */ /* 0x000fe200078e0092 */
[----:B----4-:R-:W-:Y:S01]  /*1caf0*/  F2FP.BF16.PACK_AB R109, R211, R202 ;  /* 0x000000cad36d723e */ /* 0x010fe200000010ff */
[----:B------:R-:W-:Y:S02]  /*1cb00*/  IMAD.MOV.U32 R146, RZ, RZ, R145 ;  /* 0x000000ffff927224 */ /* 0x000fe400078e0091 */
[----:B------:R-:W-:Y:S01]  /*1cb10*/  IMAD.MOV.U32 R145, RZ, RZ, R135 ;  /* 0x000000ffff917224 */ /* 0x000fe200078e0087 */
[----:B------:R-:W-:Y:S01]  /*1cb20*/  MOV R135, R134 ;  /* 0x0000008600877202 */ /* 0x000fe20000000f00 */
[----:B------:R-:W-:Y:S02]  /*1cb30*/  IMAD.MOV.U32 R134, RZ, RZ, R137 ;  /* 0x000000ffff867224 */ /* 0x000fe400078e0089 */
[----:B------:R-:W-:Y:S02]  /*1cb40*/  IMAD.MOV.U32 R137, RZ, RZ, R125 ;  /* 0x000000ffff897224 */ /* 0x000fe400078e007d */
[----:B------:R-:W-:Y:S02]  /*1cb50*/  IMAD.MOV.U32 R125, RZ, RZ, R228 ;  /* 0x000000ffff7d7224 */ /* 0x000fe400078e00e4 */
[----:B---3--:R-:W-:Y:S01]  /*1cb60*/  IMAD.MOV.U32 R124, RZ, RZ, R130 ;  /* 0x000000ffff7c7224 */ /* 0x008fe200078e0082 */
[----:B------:R-:W-:Y:S01]  /*1cb70*/  PRMT R130, R222, 0x5410, R106 ;  /* 0x00005410de827816 */ /* 0x000fe2000000006a */
[----:B------:R-:W-:Y:S01]  /*1cb80*/  FFMA.FTZ R106, R149, c[0x0][0x23c], -R181 ;  /* 0x00008f00956a7a23 */ /* 0x000fe200000108b5 */
[----:B------:R2:W5:Y:S01]  /*1cb90*/  LDL.LU R222, [R1+0xdc] ;  /* 0x0000dc0001de7983 */ /* 0x0005620000300800 */
[----:B------:R-:W-:Y:S02]  /*1cba0*/  IMAD.MOV.U32 R149, RZ, RZ, R148 ;  /* 0x000000ffff957224 */ /* 0x000fe400078e0094 */
[----:B------:R-:W-:Y:S01]  /*1cbb0*/  IMAD.MOV.U32 R148, RZ, RZ, R155 ;  /* 0x000000ffff947224 */ /* 0x000fe200078e009b */
[----:B------:R-:W3:Y:S01]  /*1cbc0*/  LDL.LU R122, [R1+0x34] ;  /* 0x00003400017a7983 */ /* 0x000ee20000300800 */
[----:B------:R-:W-:Y:S01]  /*1cbd0*/  IMAD.MOV.U32 R155, RZ, RZ, R154 ;  /* 0x000000ffff9b7224 */ /* 0x000fe200078e009a */
[----:B------:R-:W-:Y:S01]  /*1cbe0*/  MUFU.EX2 R206, R106 ;  /* 0x0000006a00ce7308 */ /* 0x000fe20000000800 */
[----:B------:R-:W-:Y:S01]  /*1cbf0*/  IMAD.MOV.U32 R154, RZ, RZ, R153 ;  /* 0x000000ffff9a7224 */ /* 0x000fe200078e0099 */
[----:B------:R2:W5:Y:S01]  /*1cc00*/  LDL.LU R228, [R1+0xd8] ;  /* 0x0000d80001e47983 */ /* 0x0005620000300800 */
[----:B------:R-:W-:Y:S01]  /*1cc10*/  IMAD.MOV.U32 R153, RZ, RZ, R152 ;  /* 0x000000ffff997224 */ /* 0x000fe200078e0098 */
[----:B------:R-:W-:Y:S01]  /*1cc20*/  MOV R152, R142 ;  /* 0x0000008e00987202 */ /* 0x000fe20000000f00 */
[----:B------:R-:W-:Y:S01]  /*1cc30*/  IMAD.MOV.U32 R142, RZ, RZ, R145 ;  /* 0x000000ffff8e7224 */ /* 0x000fe200078e0091 */
[--C-:B------:R-:W-:Y:S01]  /*1cc40*/  HSET2.LE.AND R110, R130, R141.reuse, PT ;  /* 0x0000008d826e7233 */ /* 0x100fe20003803000 */
[----:B------:R-:W-:Y:S02]  /*1cc50*/  IMAD.MOV.U32 R145, RZ, RZ, R135 ;  /* 0x000000ffff917224 */ /* 0x000fe400078e0087 */
[----:B------:R-:W-:Y:S02]  /*1cc60*/  IMAD.MOV.U32 R135, RZ, RZ, R134 ;  /* 0x000000ffff877224 */ /* 0x000fe400078e0086 */
[----:B------:R-:W-:Y:S02]  /*1cc70*/  IMAD.MOV.U32 R134, RZ, RZ, R137 ;  /* 0x000000ffff867224 */ /* 0x000fe400078e0089 */
[----:B------:R-:W-:Y:S01]  /*1cc80*/  FFMA.FTZ R105, R149, c[0x0][0x23c], -R181 ;  /* 0x00008f0095697a23 */ /* 0x000fe200000108b5 */
[----:B------:R-:W4:Y:S01]  /*1cc90*/  LDL.LU R137, [R1+0x24] ;  /* 0x0000240001897983 */ /* 0x000f220000300800 */
[----:B------:R-:W-:Y:S02]  /*1cca0*/  IMAD.MOV.U32 R149, RZ, RZ, R148 ;  /* 0x000000ffff957224 */ /* 0x000fe400078e0094 */
[----:B------:R-:W-:Y:S01]  /*1ccb0*/  IMAD.MOV.U32 R148, RZ, RZ, R155 ;  /* 0x000000ffff947224 */ /* 0x000fe200078e009b */
[----:B------:R1:W1:Y:S01]  /*1ccc0*/  MUFU.EX2 R210, R105 ;  /* 0x0000006900d27308 */ /* 0x0002620000000800 */
[----:B------:R-:W-:Y:S01]  /*1ccd0*/  IMAD.MOV.U32 R155, RZ, RZ, R154 ;  /* 0x000000ffff9b7224 */ /* 0x000fe200078e009a */
[----:B------:R-:W-:Y:S01]  /*1cce0*/  MOV R154, R153 ;  /* 0x00000099009a7202 */ /* 0x000fe20000000f00 */
[----:B------:R-:W-:Y:S02]  /*1ccf0*/  IMAD.MOV.U32 R153, RZ, RZ, R152 ;  /* 0x000000ffff997224 */ /* 0x000fe400078e0098 */
[----:B------:R-:W-:Y:S02]  /*1cd00*/  IMAD.MOV.U32 R152, RZ, RZ, R145 ;  /* 0x000000ffff987224 */ /* 0x000fe400078e0091 */
[----:B------:R-:W-:Y:S02]  /*1cd10*/  IMAD.MOV.U32 R145, RZ, RZ, R135 ;  /* 0x000000ffff917224 */ /* 0x000fe400078e0087 */
[----:B------:R-:W-:Y:S02]  /*1cd20*/  IMAD.MOV.U32 R135, RZ, RZ, R134 ;  /* 0x000000ffff877224 */ /* 0x000fe400078e0086 */
[----:B------:R-:W2:Y:S01]  /*1cd30*/  LDL.LU R134, [R1+0x2c] ;  /* 0x00002c0001867983 */ /* 0x000ea20000300800 */
[----:B-1----:R-:W-:Y:S02]  /*1cd40*/  FFMA.FTZ R105, R149, c[0x0][0x23c], -R182 ;  /* 0x00008f0095697a23 */ /* 0x002fe400000108b6 */
[----:B------:R-:W-:Y:S02]  /*1cd50*/  IMAD.MOV.U32 R149, RZ, RZ, R148 ;  /* 0x000000ffff957224 */ /* 0x000fe400078e0094 */
[----:B------:R1:W-:Y:S01]  /*1cd60*/  MUFU.EX2 R205, R105 ;  /* 0x0000006900cd7308 */ /* 0x0003e20000000800 */
[----:B------:R-:W-:Y:S02]  /*1cd70*/  IMAD.MOV.U32 R148, RZ, RZ, R155 ;  /* 0x000000ffff947224 */ /* 0x000fe400078e009b */
[----:B------:R-:W-:Y:S01]  /*1cd80*/  IMAD.MOV.U32 R155, RZ, RZ, R154 ;  /* 0x000000ffff9b7224 */ /* 0x000fe200078e009a */
[----:B------:R-:W-:Y:S01]  /*1cd90*/  MOV R154, R153 ;  /* 0x00000099009a7202 */ /* 0x000fe20000000f00 */
[----:B------:R-:W-:Y:S02]  /*1cda0*/  IMAD.MOV.U32 R153, RZ, RZ, R152 ;  /* 0x000000ffff997224 */ /* 0x000fe400078e0098 */
[----:B------:R-:W-:Y:S02]  /*1cdb0*/  IMAD.MOV.U32 R152, RZ, RZ, R135 ;  /* 0x000000ffff987224 */ /* 0x000fe400078e0087 */
[----:B-1----:R-:W-:Y:S02]  /*1cdc0*/  FFMA.FTZ R105, R149, c[0x0][0x23c], -R182 ;  /* 0x00008f0095697a23 */ /* 0x002fe400000108b6 */
[----:B------:R-:W-:Y:S02]  /*1cdd0*/  IMAD.MOV.U32 R149, RZ, RZ, R148 ;  /* 0x000000ffff957224 */ /* 0x000fe400078e0094 */
[----:B------:R1:W1:Y:S01]  /*1cde0*/  MUFU.EX2 R208, R105 ;  /* 0x0000006900d07308 */ /* 0x0002620000000800 */
[----:B------:R-:W-:Y:S02]  /*1cdf0*/  IMAD.MOV.U32 R148, RZ, RZ, R155 ;  /* 0x000000ffff947224 */ /* 0x000fe400078e009b */
[----:B------:R-:W-:Y:S01]  /*1ce00*/  IMAD.MOV.U32 R155, RZ, RZ, R154 ;  /* 0x000000ffff9b7224 */ /* 0x000fe200078e009a */
[----:B------:R-:W-:Y:S01]  /*1ce10*/  MOV R154, R153 ;  /* 0x00000099009a7202 */ /* 0x000fe20000000f00 */
[----:B------:R-:W-:Y:S02]  /*1ce20*/  IMAD.MOV.U32 R153, RZ, RZ, R152 ;  /* 0x000000ffff997224 */ /* 0x000fe400078e0098 */
[----:B-1----:R-:W-:Y:S02]  /*1ce30*/  FFMA.FTZ R105, R149, c[0x0][0x23c], -R183 ;  /* 0x00008f0095697a23 */ /* 0x002fe400000108b7 */
[----:B------:R-:W-:Y:S02]  /*1ce40*/  IMAD.MOV.U32 R149, RZ, RZ, R148 ;  /* 0x000000ffff957224 */ /* 0x000fe400078e0094 */
[----:B------:R1:W-:Y:S01]  /*1ce50*/  MUFU.EX2 R203, R105 ;  /* 0x0000006900cb7308 */ /* 0x0003e20000000800 */
[----:B------:R-:W-:Y:S01]  /*1ce60*/  IMAD.MOV.U32 R148, RZ, RZ, R155 ;  /* 0x000000ffff947224 */ /* 0x000fe200078e009b */
[----:B------:R-:W-:Y:S01]  /*1ce70*/  MOV R155, R154 ;  /* 0x0000009a009b7202 */ /* 0x000fe20000000f00 */
[----:B------:R-:W-:Y:S02]  /*1ce80*/  IMAD.MOV.U32 R154, RZ, RZ, R153 ;  /* 0x000000ffff9a7224 */ /* 0x000fe400078e0099 */
[----:B-1----:R-:W-:Y:S02]  /*1ce90*/  FFMA.FTZ R105, R149, c[0x0][0x23c], -R183 ;  /* 0x00008f0095697a23 */ /* 0x002fe400000108b7 */
[----:B------:R-:W-:Y:S01]  /*1cea0*/  IMAD.MOV.U32 R149, RZ, RZ, R148 ;  /* 0x000000ffff957224 */ /* 0x000fe200078e0094 */
[----:B------:R-:W-:Y:S02]  /*1ceb0*/  MOV R148, R155 ;  /* 0x0000009b00947202 */ /* 0x000fe40000000f00 */
[----:B------:R1:W-:Y:S01]  /*1cec0*/  MUFU.EX2 R207, R105 ;  /* 0x0000006900cf7308 */ /* 0x0003e20000000800 */
[----:B------:R-:W-:Y:S02]  /*1ced0*/  IMAD.MOV.U32 R155, RZ, RZ, R154 ;  /* 0x000000ffff9b7224 */ /* 0x000fe400078e009a */
[----:B-1----:R-:W-:Y:S02]  /*1cee0*/  FFMA.FTZ R105, R149, c[0x0][0x23c], -R182 ;  /* 0x00008f0095697a23 */ /* 0x002fe400000108b6 */
[----:B------:R-:W-:Y:S05]  /*1cef0*/  IMAD.MOV.U32 R149, RZ, RZ, R148 ;  /* 0x000000ffff957224 */ /* 0x000fea00078e0094 */
[----:B------:R1:W-:Y:S01]  /*1cf00*/  MUFU.EX2 R209, R105 ;  /* 0x0000006900d17308 */ /* 0x0003e20000000800 */
[----:B------:R-:W-:Y:S01]  /*1cf10*/  IMAD.MOV.U32 R148, RZ, RZ, R155 ;  /* 0x000000ffff947224 */ /* 0x000fe200078e009b */
[----:B------:R-:W-:Y:S03]  /*1cf20*/  LOP3.LUT R106, R149, 0xff, RZ, 0xc0, !PT ;  /* 0x000000ff956a7812 */ /* 0x000fe600078ec0ff */
[----:B------:R-:W-:Y:S04]  /*1cf30*/  IMAD.MOV.U32 R149, RZ, RZ, R148 ;  /* 0x000000ffff957224 */ /* 0x000fe800078e0094 */
[----:B------:R-:W-:Y:S01]  /*1cf40*/  IMAD.MOV.U32 R156, RZ, RZ, R149 ;  /* 0x000000ffff9c7224 */ /* 0x000fe200078e0095 */
[----:B-1----:R-:W-:Y:S04]  /*1cf50*/  LOP3.LUT R105, R186, 0xffff, RZ, 0xc0, !PT ;  /* 0x0000ffffba697812 */ /* 0x002fe800078ec0ff */
[----:B------:R-:W-:Y:S01]  /*1cf60*/  SHF.R.U32.HI R105, RZ, 0x8, R105 ;  /* 0x00000008ff697819 */ /* 0x000fe20000011669 */
[----:B--2---:R-:W-:Y:S02]  /*1cf70*/  IMAD.MOV.U32 R135, RZ, RZ, R134 ;  /* 0x000000ffff877224 */ /* 0x004fe400078e0086 */
        /* <DEDUP_REMOVED lines=11> */
[----:B------:R-:W-:Y:S01]  /*1d030*/  MOV R155, R154 ;  /* 0x0000009a009b7202 */ /* 0x000fe20000000f00 */
        /* <DEDUP_REMOVED lines=9> */
[----:B------:R-:W-:Y:S01]  /*1d0d0*/  PRMT R124, R113, 0x5410, R105 ;  /* 0x00005410717c7816 */ /* 0x000fe20000000069 */
[----:B------:R-:W-:Y:S01]  /*1d0e0*/  FFMA.FTZ R105, R156, c[0x0][0x23c], -R183 ;  /* 0x00008f009c697a23 */ /* 0x000fe200000108b7 */
[----:B------:R-:W-:Y:S01]  /*1d0f0*/  SHF.R.U32.HI R113, RZ, 0x18, R186 ;  /* 0x00000018ff717819 */ /* 0x000fe200000116ba */
[----:B------:R-:W-:Y:S02]  /*1d100*/  IMAD.MOV.U32 R153, RZ, RZ, R152 ;  /* 0x000000ffff997224 */ /* 0x000fe400078e0098 */
[----:B------:R2:W-:Y:S01]  /*1d110*/  MUFU.EX2 R200, R105 ;  /* 0x0000006900c87308 */ /* 0x0005e20000000800 */
[----:B------:R-:W-:Y:S01]  /*1d120*/  IMAD.MOV.U32 R152, RZ, RZ, R143 ;  /* 0x000000ffff987224 */ /* 0x000fe200078e008f */
[--C-:B------:R-:W-:Y:S01]  /*1d130*/  HSET2.LE.AND R108, R124, R141.reuse, PT ;  /* 0x0000008d7c6c7233 */ /* 0x100fe20003803000 */
[----:B------:R-:W-:Y:S02]  /*1d140*/  IMAD.MOV.U32 R143, RZ, RZ, R142 ;  /* 0x000000ffff8f7224 */ /* 0x000fe400078e008e */
[----:B------:R-:W-:Y:S02]  /*1d150*/  IMAD.MOV.U32 R142, RZ, RZ, R147 ;  /* 0x000000ffff8e7224 */ /* 0x000fe400078e0093 */
[----:B------:R-:W-:Y:S01]  /*1d160*/  IMAD.MOV.U32 R147, RZ, RZ, R120 ;  /* 0x000000ffff937224 */ /* 0x000fe200078e0078 */
[----:B------:R-:W-:Y:S01]  /*1d170*/  LOP3.LUT R108, R108, R109, RZ, 0xc0, !PT ;  /* 0x0000006d6c6c7212 */ /* 0x000fe200078ec0ff */
[----:B------:R-:W-:Y:S02]  /*1d180*/  FFMA.FTZ R120, R225, c[0x0][0x23c], -R182 ;  /* 0x00008f00e1787a23 */ /* 0x000fe400000108b6 */
[----:B------:R-:W-:Y:S02]  /*1d190*/  IMAD.MOV.U32 R149, RZ, RZ, R148 ;  /* 0x000000ffff957224 */ /* 0x000fe400078e0094 */
[----:B------:R1:W1:Y:S01]  /*1d1a0*/  MUFU.EX2 R204, R120 ;  /* 0x0000007800cc7308 */ /* 0x0002620000000800 */
[----:B------:R-:W-:Y:S02]  /*1d1b0*/  IMAD.MOV.U32 R148, RZ, RZ, R152 ;  /* 0x000000ffff947224 */ /* 0x000fe400078e0098 */
[----:B------:R-:W-:Y:S02]  /*1d1c0*/  IMAD.MOV.U32 R152, RZ, RZ, R143 ;  /* 0x000000ffff987224 */ /* 0x000fe400078e008f */
[----:B------:R-:W-:Y:S02]  /*1d1d0*/  IMAD.MOV.U32 R143, RZ, RZ, R142 ;  /* 0x000000ffff8f7224 */ /* 0x000fe400078e008e */
[----:B------:R-:W-:Y:S02]  /*1d1e0*/  IMAD.MOV.U32 R142, RZ, RZ, R147 ;  /* 0x000000ffff8e7224 */ /* 0x000fe400078e0093 */
[----:B------:R-:W-:Y:S01]  /*1d1f0*/  IMAD.MOV.U32 R147, RZ, RZ, R127 ;  /* 0x000000ffff937224 */ /* 0x000fe200078e007f */
[----:B------:R-:W-:Y:S01]  /*1d200*/  PRMT R127, R106, 0x5410, R188 ;  /* 0x000054106a7f7816 */ /* 0x000fe200000000bc */
[----:B------:R-:W-:Y:S01]  /*1d210*/  IMAD.MOV.U32 R161, RZ, RZ, R155 ;  /* 0x000000ffffa17224 */ /* 0x000fe200078e009b */
[----:B------:R-:W-:Y:S01]  /*1d220*/  SHF.R.U32.HI R106, RZ, 0x10, R186 ;  /* 0x00000010ff6a7819 */ /* 0x000fe200000116ba */
[----:B------:R-:W-:Y:S01]  /*1d230*/  IMAD.MOV.U32 R158, RZ, RZ, R160 ;  /* 0x000000ffff9e7224 */ /* 0x000fe200078e00a0 */
[----:B------:R-:W-:Y:S01]  /*1d240*/  MOV R155, R153 ;  /* 0x00000099009b7202 */ /* 0x000fe20000000f00 */
[----:B------:R-:W-:Y:S01]  /*1d250*/  IMAD.MOV.U32 R153, RZ, RZ, R218 ;  /* 0x000000ffff997224 */ /* 0x000fe200078e00da */
[----:B------:R-:W-:Y:S01]  /*1d260*/  LOP3.LUT R106, R106, 0xff, RZ, 0xc0, !PT ;  /* 0x000000ff6a6a7812 */ /* 0x000fe200078ec0ff */
[----:B------:R-:W-:Y:S01]  /*1d270*/  IMAD.MOV.U32 R160, RZ, RZ, R150 ;  /* 0x000000ffffa07224 */ /* 0x000fe200078e0096 */
[----:B--2---:R-:W-:Y:S01]  /*1d280*/  SHF.R.U32.HI R105, RZ, 0x10, R185 ;  /* 0x00000010ff697819 */ /* 0x004fe200000116b9 */
[----:B------:R-:W-:Y:S01]  /*1d290*/  IMAD.MOV.U32 R150, RZ, RZ, R154 ;  /* 0x000000ffff967224 */ /* 0x000fe200078e009a */
[----:B------:R-:W-:Y:S01]  /*1d2a0*/  PRMT R106, R106, 0x5410, R113 ;  /* 0x000054106a6a7816 */ /* 0x000fe20000000071 */
[----:B------:R-:W-:Y:S01]  /*1d2b0*/  IMAD.MOV.U32 R154, RZ, RZ, R153 ;  /* 0x000000ffff9a7224 */ /* 0x000fe200078e0099 */
[----:B------:R-:W-:Y:S01]  /*1d2c0*/  MOV R157, R161 ;  /* 0x000000a1009d7202 */ /* 0x000fe20000000f00 */
[----:B------:R-:W-:Y:S01]  /*1d2d0*/  IMAD.MOV.U32 R161, RZ, RZ, R151 ;  /* 0x000000ffffa17224 */ /* 0x000fe200078e0097 */
[----:B------:R-:W-:Y:S01]  /*1d2e0*/  LOP3.LUT R105, R105, 0xff, RZ, 0xc0, !PT ;  /* 0x000000ff69697812 */ /* 0x000fe200078ec0ff */
[----:B---3--:R-:W-:Y:S01]  /*1d2f0*/  IMAD.MOV.U32 R151, RZ, RZ, R122 ;  /* 0x000000ffff977224 */ /* 0x008fe200078e007a */
[----:B------:R-:W-:Y:S01]  /*1d300*/  LOP3.LUT R122, R185, 0xff, RZ, 0xc0, !PT ;  /* 0x000000ffb97a7812 */ /* 0x000fe200078ec0ff */
[----:B------:R-:W-:Y:S01]  /*1d310*/  IMAD.MOV.U32 R153, RZ, RZ, R136 ;  /* 0x000000ffff997224 */ /* 0x000fe200078e0088 */
[----:B------:R-:W-:Y:S01]  /*1d320*/  MOV R136, R121 ;  /* 0x0000007900887202 */ /* 0x000fe20000000f00 */
[----:B-1----:R-:W-:Y:S01]  /*1d330*/  FFMA.FTZ R120, R158, c[0x0][0x23c], -R183 ;  /* 0x00008f009e787a23 */ /* 0x002fe200000108b7 */
[----:B------:R-:W-:Y:S01]  /*1d340*/  SHF.R.U32.HI R121, RZ, 0x18, R185 ;  /* 0x00000018ff797819 */ /* 0x000fe200000116b9 */
[----:B------:R-:W-:Y:S01]  /*1d350*/  IMAD.MOV.U32 R158, RZ, RZ, R138 ;  /* 0x000000ffff9e7224 */ /* 0x000fe200078e008a */
[----:B------:R-:W-:Y:S01]  /*1d360*/  PRMT R126, R122, 0x5410, R112 ;  /* 0x000054107a7e7816 */ /* 0x000fe20000000070 */
[--C-:B------:R-:W-:Y:S01]  /*1d370*/  HSET2.LE.AND R112, R106, R141.reuse, PT ;  /* 0x0000008d6a707233 */ /* 0x100fe20003803000 */
[----:B------:R-:W-:Y:S01]  /*1d380*/  F2FP.BF16.PACK_AB R113, R210, R206 ;  /* 0x000000ced271723e */ /* 0x000fe200000010ff */
[----:B------:R-:W-:Y:S01]  /*1d390*/  IMAD.MOV.U32 R138, RZ, RZ, R125 ;  /* 0x000000ffff8a7224 */ /* 0x000fe200078e007d */
[----:B------:R-:W-:Y:S01]  /*1d3a0*/  PRMT R125, R105, 0x5410, R121 ;  /* 0x00005410697d7816 */ /* 0x000fe20000000079 */
[----:B------:R1:W2:Y:S01]  /*1d3b0*/  MUFU.EX2 R201, R120 ;  /* 0x0000007800c97308 */ /* 0x0002a20000000800 */
[----:B------:R-:W-:Y:S01]  /*1d3c0*/  F2FP.BF16.PACK_AB R105, R234, R233 ;  /* 0x000000e9ea69723e */ /* 0x000fe200000010ff */
[----:B------:R-:W-:Y:S01]  /*1d3d0*/  IMAD.MOV.U32 R159, RZ, RZ, R149 ;  /* 0x000000ffff9f7224 */ /* 0x000fe200078e0095 */
[----:B------:R-:W-:Y:S01]  /*1d3e0*/  LOP3.LUT R109, R112, R113, RZ, 0xc0, !PT ;  /* 0x00000071706d7212 */ /* 0x000fe200078ec0ff */
[--C-:B------:R-:W-:Y:S01]  /*1d3f0*/  HSET2.LE.AND R112, R126, R141.reuse, PT ;  /* 0x0000008d7e707233 */ /* 0x100fe20003803000 */
[----:B------:R-:W-:Y:S01]  /*1d400*/  LOP3.LUT R110, R110, R105, RZ, 0xc0, !PT ;  /* 0x000000696e6e7212 */ /* 0x000fe200078ec0ff */
[----:B----4-:R-:W-:Y:S01]  /*1d410*/  IMAD.MOV.U32 R149, RZ, RZ, R137 ;  /* 0x000000ffff957224 */ /* 0x010fe200078e0089 */
[----:B------:R-:W-:Y:S01]  /*1d420*/  F2FP.BF16.PACK_AB R105, R208, R205 ;  /* 0x000000cdd069723e */ /* 0x000fe200000010ff */
[----:B------:R-:W-:Y:S01]  /*1d430*/  IMAD.MOV.U32 R137, RZ, RZ, R123 ;  /* 0x000000ffff897224 */ /* 0x000fe200078e007b */
[----:B------:R-:W-:Y:S01]  /*1d440*/  F2FP.BF16.PACK_AB R106, R231, R232 ;  /* 0x000000e8e76a723e */ /* 0x000fe200000010ff */
[--C-:B------:R-:W-:Y:S01]  /*1d450*/  HSET2.LE.AND R124, R127, R141.reuse, PT ;  /* 0x0000008d7f7c7233 */ /* 0x100fe20003803000 */
[----:B------:R-:W-:Y:S01]  /*1d460*/  LOP3.LUT R112, R112, R105, RZ, 0xc0, !PT ;  /* 0x0000006970707212 */ /* 0x000fe200078ec0ff */
[----:B------:R-:W-:Y:S01]  /*1d470*/  FFMA.FTZ R105, R169, c[0x0][0x23c], -R180 ;  /* 0x00008f00a9697a23 */ /* 0x000fe200000108b4 */
[----:B------:R-:W-:Y:S01]  /*1d480*/  LOP3.LUT R111, R111, R106, RZ, 0xc0, !PT ;  /* 0x0000006a6f6f7212 */ /* 0x000fe200078ec0ff */
[----:B------:R-:W-:Y:S01]  /*1d490*/  IMAD.MOV.U32 R169, RZ, RZ, R168 ;  /* 0x000000ffffa97224 */ /* 0x000fe200078e00a8 */
[--C-:B------:R-:W-:Y:S01]  /*1d4a0*/  HSET2.LE.AND R113, R125, R141.reuse, PT ;  /* 0x0000008d7d717233 */ /* 0x100fe20003803000 */
[----:B------:R3:W-:Y:S01]  /*1d4b0*/  MUFU.EX2 R199, R105 ;  /* 0x0000006900c77308 */ /* 0x0007e20000000800 */
[----:B------:R-:W-:Y:S01]  /*1d4c0*/  IMAD.MOV.U32 R168, RZ, RZ, R159 ;  /* 0x000000ffffa87224 */ /* 0x000fe200078e009f */
[----:B------:R-:W-:Y:S01]  /*1d4d0*/  F2FP.BF16.PACK_AB R115, R204, R209 ;  /* 0x000000d1cc73723e */ /* 0x000fe200000010ff */
[----:B------:R-:W-:Y:S01]  /*1d4e0*/  IMAD.MOV.U32 R156, RZ, RZ, R217 ;  /* 0x000000ffff9c7224 */ /* 0x000fe200078e00d9 */
[-C--:B------:R-:W-:Y:S01]  /*1d4f0*/  HMMA.16816.F32.BF16 R4, R108, R116.reuse, R4 ;  /* 0x000000746c04723c */ /* 0x080fe20000041804 */
[----:B------:R-:W-:Y:S01]  /*1d500*/  F2FP.BF16.PACK_AB R106, R207, R203 ;  /* 0x000000cbcf6a723e */ /* 0x000fe200000010ff */
[----:B------:R-:W-:Y:S01]  /*1d510*/  IMAD.MOV.U32 R159, RZ, RZ, R157 ;  /* 0x000000ffff9f7224 */ /* 0x000fe200078e009d */
[----:B------:R-:W-:Y:S01]  /*1d520*/  LOP3.LUT R114, R114, R115, RZ, 0xc0, !PT ;  /* 0x0000007372727212 */ /* 0x000fe200078ec0ff */
[----:B-1----:R-:W1:Y:S01]  /*1d530*/  LDSM.16.MT88.4 R120, [R214+0x9800] ;  /* 0x00980000d678783b */ /* 0x002e620000004200 */
[----:B--2---:R-:W-:Y:S01]  /*1d540*/  F2FP.BF16.PACK_AB R125, R201, R200 ;  /* 0x000000c8c97d723e */ /* 0x004fe200000010ff */
[----:B------:R-:W-:Y:S01]  /*1d550*/  IMAD.MOV.U32 R157, RZ, RZ, R156 ;  /* 0x000000ffff9d7224 */ /* 0x000fe200078e009c */
[----:B------:R-:W-:Y:S01]  /*1d560*/  LOP3.LUT R113, R113, R106, RZ, 0xc0, !PT ;  /* 0x0000006a71717212 */ /* 0x000fe200078ec0ff */
[----:B------:R-:W-:Y:S01]  /*1d570*/  IMAD.MOV.U32 R156, RZ, RZ, R151 ;  /* 0x000000ffff9c7224 */ /* 0x000fe200078e0097 */
[----:B------:R-:W-:Y:S03]  /*1d580*/  LOP3.LUT R115, R124, R125, RZ, 0xc0, !PT ;  /* 0x0000007d7c737212 */ /* 0x000fe600078ec0ff */
[----:B------:R-:W2:Y:S01]  /*1d590*/  LDSM.16.MT88.4 R124, [R212+0xa800] ;  /* 0x00a80000d47c783b */ /* 0x000ea20000004200 */
[----:B------:R-:W-:Y:S02]  /*1d5a0*/  IMAD.MOV.U32 R139, RZ, RZ, R219 ;  /* 0x000000ffff8b7224 */ /* 0x000fe400078e00db */
[----:B------:R-:W-:Y:S01]  /*1d5b0*/  IMAD.MOV.U32 R134, RZ, RZ, R133 ;  /* 0x000000ffff867224 */ /* 0x000fe200078e0085 */
[C---:B------:R-:W-:Y:S01]  /*1d5c0*/  HMMA.16816.F32.BF16 R8, R112.reuse, R116, R8 ;  /* 0x000000747008723c */ /* 0x040fe20000041808 */
[----:B------:R-:W-:Y:S02]  /*1d5d0*/  IMAD.MOV.U32 R133, RZ, RZ, R229 ;  /* 0x000000ffff857224 */ /* 0x000fe400078e00e5 */
[----:B------:R-:W-:Y:S01]  /*1d5e0*/  IMAD.MOV.U32 R135, RZ, RZ, R224 ;  /* 0x000000ffff877224 */ /* 0x000fe200078e00e0 */
[----:B------:R4:W5:Y:S01]  /*1d5f0*/  LDL.LU R219, [R1+0xd0] ;  /* 0x0000d00001db7983 */ /* 0x0009620000300800 */
[----:B---3--:R-:W-:Y:S02]  /*1d600*/  FFMA.FTZ R105, R169, c[0x0][0x23c], -R180 ;  /* 0x00008f00a9697a23 */ /* 0x008fe400000108b4 */
[----:B------:R-:W-:Y:S01]  /*1d610*/  IMAD.MOV.U32 R169, RZ, RZ, R168 ;  /* 0x000000ffffa97224 */ /* 0x000fe200078e00a8 */
[-C--:B------:R-:W-:Y:S01]  /*1d620*/  HMMA.16816.F32.BF16 R12, R112, R118.reuse, R12 ;  /* 0x00000076700c723c */ /* 0x080fe2000004180c */
[----:B------:R3:W3:Y:S01]  /*1d630*/  MUFU.EX2 R198, R105 ;  /* 0x0000006900c67308 */ /* 0x0006e20000000800 */
[----:B------:R4:W5:Y:S02]  /*1d640*/  LDL.LU R229, [R1+0xcc] ;  /* 0x0000cc0001e57983 */ /* 0x0009640000300800 */
[----:B------:R-:W-:Y:S02]  /*1d650*/  IMAD.MOV.U32 R168, RZ, RZ, R159 ;  /* 0x000000ffffa87224 */ /* 0x000fe400078e009f */
[----:B------:R4:W5:Y:S01]  /*1d660*/  LDL.LU R224, [R1+0xc8] ;  /* 0x0000c80001e07983 */ /* 0x0009620000300800 */
[----:B------:R-:W-:Y:S01]  /*1d670*/  IMAD.MOV.U32 R151, RZ, RZ, R150 ;  /* 0x000000ffff977224 */ /* 0x000fe200078e0096 */
[C---:B------:R-:W-:Y:S01]  /*1d680*/  HMMA.16816.F32.BF16 R16, R108.reuse, R118, R16 ;  /* 0x000000766c10723c */ /* 0x040fe20000041810 */
[----:B------:R-:W-:Y:S01]  /*1d690*/  IMAD.MOV.U32 R150, RZ, RZ, R148 ;  /* 0x000000ffff967224 */ /* 0x000fe200078e0094 */
[----:B------:R-:W2:Y:S02]  /*1d6a0*/  LDSM.16.MT88.4 R116, [R214+0xa800] ;  /* 0x00a80000d674783b */ /* 0x000ea40000004200 */
[----:B------:R-:W-:Y:S01]  /*1d6b0*/  MOV R148, R155 ;  /* 0x0000009b00947202 */ /* 0x000fe20000000f00 */
[----:B------:R-:W-:Y:S02]  /*1d6c0*/  IMAD.MOV.U32 R155, RZ, RZ, R135 ;  /* 0x000000ffff9b7224 */ /* 0x000fe400078e0087 */
[----:B------:R-:W-:Y:S02]  /*1d6d0*/  IMAD.MOV.U32 R135, RZ, RZ, R139 ;  /* 0x000000ffff877224 */ /* 0x000fe400078e008b */
[----:B------:R-:W-:Y:S01]  /*1d6e0*/  IMAD.MOV.U32 R139, RZ, RZ, R215 ;  /* 0x000000ffff8b7224 */ /* 0x000fe200078e00d7 */
[----:B------:R4:W5:Y:S01]  /*1d6f0*/  LDL.LU R230, [R1+0xc4] ;  /* 0x0000c40001e67983 */ /* 0x0009620000300800 */
[-C--:B-1----:R-:W-:Y:S01]  /*1d700*/  HMMA.16816.F32.BF16 R20, R108, R120.reuse, R20 ;  /* 0x000000786c14723c */ /* 0x082fe20000041814 */
[----:B------:R-:W-:Y:S02]  /*1d710*/  IMAD.MOV.U32 R159, RZ, RZ, R157 ;  /* 0x000000ffff9f7224 */ /* 0x000fe400078e009d */
[----:B------:R4:W5:Y:S01]  /*1d720*/  LDL.LU R225, [R1+0xc0] ;  /* 0x0000c00001e17983 */ /* 0x0009620000300800 */
[----:B------:R-:W-:Y:S01]  /*1d730*/  IMAD.MOV.U32 R157, RZ, RZ, R156 ;  /* 0x000000ffff9d7224 */ /* 0x000fe200078e009c */
[----:B------:R-:W-:Y:S01]  /*1d740*/  MOV R156, R213 ;  /* 0x000000d5009c7202 */ /* 0x000fe20000000f00 */
[--C-:B---3--:R-:W-:Y:S01]  /*1d750*/  FFMA.FTZ R105, R169, c[0x0][0x23c], -R181.reuse ;  /* 0x00008f00a9697a23 */ /* 0x108fe200000108b5 */
[----:B------:R4:W5:Y:S01]  /*1d760*/  LDL.LU.64 R220, [R1+0xb8] ;  /* 0x0000b80001dc7983 */ /* 0x0009620000300a00 */
[----:B------:R-:W-:Y:S01]  /*1d770*/  F2FP.BF16.PACK_AB R174, R198, R199 ;  /* 0x000000c7c6ae723e */ /* 0x000fe200000010ff */
[C---:B------:R-:W-:Y:S01]  /*1d780*/  HMMA.16816.F32.BF16 R24, R112.reuse, R120, R24 ;  /* 0x000000787018723c */ /* 0x040fe20000041818 */
[----:B------:R1:W-:Y:S03]  /*1d790*/  MUFU.EX2 R197, R105 ;  /* 0x0000006900c57308 */ /* 0x0003e60000000800 */
[----:B------:R4:W5:Y:S04]  /*1d7a0*/  LDL.LU R218, [R1+0xb0] ;  /* 0x0000b00001da7983 */ /* 0x0009680000300800 */
[-C--:B------:R-:W-:Y:S01]  /*1d7b0*/  HMMA.16816.F32.BF16 R28, R112, R122.reuse, R28 ;  /* 0x0000007a701c723c */ /* 0x080fe2000004181c */
[----:B------:R4:W5:Y:S04]  /*1d7c0*/  LDL.LU R217, [R1+0xac] ;  /* 0x0000ac0001d97983 */ /* 0x0009680000300800 */
[----:B------:R4:W5:Y:S03]  /*1d7d0*/  LDL.LU R216, [R1+0xa8] ;  /* 0x0000a80001d87983 */ /* 0x0009660000300800 */
[C---:B------:R-:W-:Y:S01]  /*1d7e0*/  HMMA.16816.F32.BF16 R32, R108.reuse, R122, R32 ;  /* 0x0000007a6c20723c */ /* 0x040fe20000041820 */
[----:B------:R-:W3:Y:S07]  /*1d7f0*/  LDSM.16.MT88.4 R120, [R212+0xb800] ;  /* 0x00b80000d478783b */ /* 0x000eee0000004200 */
[-C--:B--2---:R-:W-:Y:S01]  /*1d800*/  HMMA.16816.F32.BF16 R36, R108, R124.reuse, R36 ;  /* 0x0000007c6c24723c */ /* 0x084fe20000041824 */
[--C-:B-1----:R-:W-:Y:S01]  /*1d810*/  FFMA.FTZ R105, R168, c[0x0][0x23c], -R181.reuse ;  /* 0x00008f00a8697a23 */ /* 0x102fe200000108b5 */
[----:B------:R4:W5:Y:S03]  /*1d820*/  LDL.LU R215, [R1+0xa4] ;  /* 0x0000a40001d77983 */ /* 0x0009660000300800 */
[----:B------:R1:W2:Y:S01]  /*1d830*/  MUFU.EX2 R196, R105 ;  /* 0x0000006900c47308 */ /* 0x0002a20000000800 */
[----:B------:R4:W5:Y:S02]  /*1d840*/  LDL.LU R213, [R1+0xa0] ;  /* 0x0000a00001d57983 */ /* 0x0009640000300800 */
[C---:B------:R-:W-:Y:S07]  /*1d850*/  HMMA.16816.F32.BF16 R40, R112.reuse, R124, R40 ;  /* 0x0000007c7028723c */ /* 0x040fee0000041828 */
[----:B------:R-:W-:Y:S01]  /*1d860*/  LOP3.LUT R124, R189, UR8, R238, 0x96, !PT ;  /* 0x00000008bd7c7c12 */ /* 0x000fe2000f8e96ee */
[-C--:B------:R-:W-:Y:S04]  /*1d870*/  HMMA.16816.F32.BF16 R44, R112, R126.reuse, R44 ;  /* 0x0000007e702c723c */ /* 0x080fe8000004182c */
[----:B------:R-:W-:Y:S04]  /*1d880*/  IMAD.WIDE.U32 R124, R124, -0x2daee0ad, RZ ;  /* 0xd2511f537c7c7825 */ /* 0x000fe800078e00ff */
[C---:B------:R-:W-:Y:S01]  /*1d890*/  HMMA.16816.F32.BF16 R48, R108.reuse, R126, R48 ;  /* 0x0000007e6c30723c */ /* 0x040fe20000041830 */
[----:B------:R-:W-:Y:S03]  /*1d8a0*/  LOP3.LUT R130, R124, 0xff, RZ, 0xc0, !PT ;  /* 0x000000ff7c827812 */ /* 0x000fe600078ec0ff */
[----:B------:R-:W-:Y:S01]  /*1d8b0*/  SHF.R.U32.HI R128, RZ, 0x18, R124 ;  /* 0x00000018ff807819 */ /* 0x000fe2000001167c */
[--C-:B-1----:R-:W-:Y:S01]  /*1d8c0*/  FFMA.FTZ R105, R159, c[0x0][0x23c], -R180.reuse ;  /* 0x00008f009f697a23 */ /* 0x102fe200000108b4 */
[----:B--2---:R-:W-:Y:S01]  /*1d8d0*/  F2FP.BF16.PACK_AB R175, R196, R197 ;  /* 0x000000c5c4af723e */ /* 0x004fe200000010ff */
[----:B------:R-:W-:Y:S01]  /*1d8e0*/  FFMA.FTZ R180, R158, c[0x0][0x23c], -R180 ;  /* 0x00008f009eb47a23 */ /* 0x000fe200000108b4 */
[-C--:B------:R-:W-:Y:S01]  /*1d8f0*/  HMMA.16816.F32.BF16 R52, R108, R116.reuse, R52 ;  /* 0x000000746c34723c */ /* 0x080fe20000041834 */
[----:B------:R1:W-:Y:S07]  /*1d900*/  MUFU.EX2 R195, R105 ;  /* 0x0000006900c37308 */ /* 0x0003ee0000000800 */
[C---:B------:R-:W-:Y:S03]  /*1d910*/  HMMA.16816.F32.BF16 R56, R112.reuse, R116, R56 ;  /* 0x000000747038723c */ /* 0x040fe60000041838 */
[----:B------:R-:W-:Y:S05]  /*1d920*/  MUFU.EX2 R194, R180 ;  /* 0x000000b400c27308 */ /* 0x000fea0000000800 */
[-C--:B------:R-:W-:Y:S08]  /*1d930*/  HMMA.16816.F32.BF16 R60, R112, R118.reuse, R60 ;  /* 0x00000076703c723c */ /* 0x080ff0000004183c */
[C---:B------:R-:W-:Y:S01]  /*1d940*/  HMMA.16816.F32.BF16 R64, R108.reuse, R118, R64 ;  /* 0x000000766c40723c */ /* 0x040fe20000041840 */
[--C-:B-1----:R-:W-:Y:S03]  /*1d950*/  FFMA.FTZ R105, R157, c[0x0][0x23c], -R181.reuse ;  /* 0x00008f009d697a23 */ /* 0x102fe600000108b5 */
[----:B------:R-:W-:Y:S01]  /*1d960*/  FFMA.FTZ R181, R156, c[0x0][0x23c], -R181 ;  /* 0x00008f009cb57a23 */ /* 0x000fe200000108b5 */
[----:B------:R1:W-:Y:S03]  /*1d970*/  MUFU.EX2 R193, R105 ;  /* 0x0000006900c17308 */ /* 0x0003e60000000800 */
[-C--:B---3--:R-:W-:Y:S07]  /*1d980*/  HMMA.16816.F32.BF16 R68, R108, R120.reuse, R68 ;  /* 0x000000786c44723c */ /* 0x088fee0000041844 */
[----:B------:R-:W2:Y:S01]  /*1d990*/  MUFU.EX2 R192, R181 ;  /* 0x000000b500c07308 */ /* 0x000ea20000000800 */
[C---:B------:R-:W-:Y:S08]  /*1d9a0*/  HMMA.16816.F32.BF16 R72, R112.reuse, R120, R72 ;  /* 0x000000787048723c */ /* 0x040ff00000041848 */
[-C--:B------:R-:W-:Y:S01]  /*1d9b0*/  HMMA.16816.F32.BF16 R76, R112, R122.reuse, R76 ;  /* 0x0000007a704c723c */ /* 0x080fe2000004184c */
[----:B-1----:R-:W-:Y:S03]  /*1d9c0*/  LOP3.LUT R105, R245, UR8, R162, 0x96, !PT ;  /* 0x00000008f5697c12 */ /* 0x002fe6000f8e96a2 */
[----:B------:R-:W-:Y:S04]  /*1d9d0*/  IMAD.MOV.U32 R245, RZ, RZ, R140 ;  /* 0x000000fffff57224 */ /* 0x000fe800078e008c */
[C---:B------:R-:W-:Y:S01]  /*1d9e0*/  HMMA.16816.F32.BF16 R80, R108.reuse, R122, R80 ;  /* 0x0000007a6c50723c */ /* 0x040fe20000041850 */
[----:B------:R-:W-:Y:S04]  /*1d9f0*/  IMAD.WIDE.U32 R116, R105, -0x2daee0ad, RZ ;  /* 0xd2511f5369747825 */ /* 0x000fe800078e00ff */
[----:B------:R-:W-:Y:S01]  /*1da00*/  FFMA.FTZ R105, R151, c[0x0][0x23c], -R182 ;  /* 0x00008f0097697a23 */ /* 0x000fe200000108b6 */
[C---:B------:R-:W-:Y:S03]  /*1da10*/  LOP3.LUT R126, R116.reuse, 0xffff, RZ, 0xc0, !PT ;  /* 0x0000ffff747e7812 */ /* 0x040fe600078ec0ff */
[----:B------:R1:W-:Y:S03]  /*1da20*/  MUFU.EX2 R191, R105 ;  /* 0x0000006900bf7308 */ /* 0x0003e60000000800 */
[----:B------:R-:W-:Y:S02]  /*1da30*/  SHF.R.U32.HI R127, RZ, 0x10, R116 ;  /* 0x00000010ff7f7819 */ /* 0x000fe40000011674 */
[----:B------:R-:W-:Y:S01]  /*1da40*/  LOP3.LUT R106, R117, UR18, R160, 0x96, !PT ;  /* 0x00000012756a7c12 */ /* 0x000fe2000f8e96a0 */
[----:B------:R-:W-:Y:S01]  /*1da50*/  FFMA.FTZ R117, R149, c[0x0][0x23c], -R182 ;  /* 0x00008f0095757a23 */ /* 0x000fe200000108b6 */
[----:B------:R-:W-:Y:S01]  /*1da60*/  LOP3.LUT R129, R116, 0xff, RZ, 0xc0, !PT ;  /* 0x000000ff74817812 */ /* 0x000fe200078ec0ff */
[----:B------:R-:W-:Y:S01]  /*1da70*/  IMAD.MOV.U32 R149, RZ, RZ, R131 ;  /* 0x000000ffff957224 */ /* 0x000fe200078e0083 */
[----:B------:R-:W-:Y:S02]  /*1da80*/  SHF.R.U32.HI R131, RZ, 0x18, R116 ;  /* 0x00000018ff837819 */ /* 0x000fe40000011674 */
[----:B------:R-:W-:Y:S01]  /*1da90*/  SHF.R.U32.HI R116, RZ, 0x8, R126 ;  /* 0x00000008ff747819 */ /* 0x000fe2000001167e */
[----:B------:R3:W2:Y:S01]  /*1daa0*/  MUFU.EX2 R190, R117 ;  /* 0x0000007500be7308 */ /* 0x0006a20000000800 */
[----:B------:R-:W-:Y:S02]  /*1dab0*/  SHF.R.U32.HI R126, RZ, 0x10, R124 ;  /* 0x00000010ff7e7819 */ /* 0x000fe4000001167c */
[----:B------:R-:W-:Y:S02]  /*1dac0*/  PRMT R129, R129, 0x5410, R116 ;  /* 0x0000541081817816 */ /* 0x000fe40000000074 */
[----:B------:R-:W-:Y:S02]  /*1dad0*/  LOP3.LUT R120, R106, 0xffff, RZ, 0xc0, !PT ;  /* 0x0000ffff6a787812 */ /* 0x000fe400078ec0ff */
[----:B------:R-:W-:Y:S04]  /*1dae0*/  SHF.R.U32.HI R121, RZ, 0x10, R106 ;  /* 0x00000010ff797819 */ /* 0x000fe8000001166a */
[----:B------:R-:W-:Y:S02]  /*1daf0*/  LOP3.LUT R121, R121, 0xff, RZ, 0xc0, !PT ;  /* 0x000000ff79797812 */ /* 0x000fe400078ec0ff */
[----:B-1----:R-:W-:Y:S02]  /*1db00*/  LOP3.LUT R105, R125, UR18, R242, 0x96, !PT ;  /* 0x000000127d697c12 */ /* 0x002fe4000f8e96f2 */
[----:B------:R-:W-:Y:S02]  /*1db10*/  LOP3.LUT R125, R124, 0xffff, RZ, 0xc0, !PT ;  /* 0x0000ffff7c7d7812 */ /* 0x000fe400078ec0ff */
[----:B------:R-:W-:Y:S02]  /*1db20*/  LOP3.LUT R124, R127, 0xff, RZ, 0xc0, !PT ;  /* 0x000000ff7f7c7812 */ /* 0x000fe400078ec0ff */
[----:B------:R-:W-:Y:S02]  /*1db30*/  SHF.R.U32.HI R127, RZ, 0x8, R125 ;  /* 0x00000008ff7f7819 */ /* 0x000fe4000001167d */
[----:B------:R-:W-:Y:S01]  /*1db40*/  PRMT R131, R124, 0x5410, R131 ;  /* 0x000054107c837816 */ /* 0x000fe20000000083 */
[--C-:B------:R-:W-:Y:S01]  /*1db50*/  FFMA.FTZ R124, R149, c[0x0][0x23c], -R183.reuse ;  /* 0x00008f00957c7a23 */ /* 0x100fe200000108b7 */
[----:B------:R-:W-:Y:S01]  /*1db60*/  LOP3.LUT R125, R126, 0xff, RZ, 0xc0, !PT ;  /* 0x000000ff7e7d7812 */ /* 0x000fe200078ec0ff */
[----:B------:R-:W2:Y:S01]  /*1db70*/  LDL.LU R149, [R1+0x48] ;  /* 0x0000480001957983 */ /* 0x000ea20000300800 */
[----:B---3--:R-:W-:Y:S01]  /*1db80*/  FFMA.FTZ R117, R150, c[0x0][0x23c], -R183 ;  /* 0x00008f0096757a23 */ /* 0x008fe200000108b7 */
[----:B------:R1:W-:Y:S01]  /*1db90*/  MUFU.EX2 R188, R124 ;  /* 0x0000007c00bc7308 */ /* 0x0003e20000000800 */
[----:B------:R-:W-:Y:S01]  /*1dba0*/  PRMT R179, R125, 0x5410, R128 ;  /* 0x000054107db37816 */ /* 0x000fe20000000080 */
[--C-:B------:R-:W-:Y:S01]  /*1dbb0*/  FFMA.FTZ R125, R148, c[0x0][0x23c], -R182.reuse ;  /* 0x00008f00947d7a23 */ /* 0x100fe200000108b6 */
[----:B------:R-:W-:Y:S01]  /*1dbc0*/  PRMT R130, R130, 0x5410, R127 ;  /* 0x0000541082827816 */ /* 0x000fe2000000007f */
[----:B------:R-:W3:Y:S01]  /*1dbd0*/  LDL.LU R148, [R1+0x70] ;  /* 0x0000700001947983 */ /* 0x000ee20000300800 */
[----:B------:R-:W-:Y:S01]  /*1dbe0*/  FFMA.FTZ R182, R155, c[0x0][0x23c], -R182 ;  /* 0x00008f009bb67a23 */ /* 0x000fe200000108b6 */
[----:B------:R-:W-:Y:S01]  /*1dbf0*/  SHF.R.U32.HI R127, RZ, 0x18, R106 ;  /* 0x00000018ff7f7819 */ /* 0x000fe2000001166a */
[----:B------:R-:W-:Y:S01]  /*1dc00*/  IMAD.MOV.U32 R155, RZ, RZ, R152 ;  /* 0x000000ffff9b7224 */ /* 0x000fe200078e0098 */
[----:B------:R-:W-:Y:S01]  /*1dc10*/  LOP3.LUT R128, R106, 0xff, RZ, 0xc0, !PT ;  /* 0x000000ff6a807812 */ /* 0x000fe200078ec0ff */
[----:B------:R-:W-:Y:S01]  /*1dc20*/  IMAD.MOV.U32 R152, RZ, RZ, R146 ;  /* 0x000000ffff987224 */ /* 0x000fe200078e0092 */
[----:B------:R4:W2:Y:S01]  /*1dc30*/  MUFU.EX2 R189, R117 ;  /* 0x0000007500bd7308 */ /* 0x0008a20000000800 */
[----:B------:R-:W3:Y:S01]  /*1dc40*/  LDL.LU R146, [R1+0x74] ;  /* 0x0000740001927983 */ /* 0x000ee20000300800 */
[----:B------:R-:W-:Y:S01]  /*1dc50*/  IMAD.MOV.U32 R150, RZ, RZ, R153 ;  /* 0x000000ffff967224 */ /* 0x000fe200078e0099 */
[C---:B------:R-:W-:Y:S01]  /*1dc60*/  LOP3.LUT R106, R105.reuse, 0xffff, RZ, 0xc0, !PT ;  /* 0x0000ffff696a7812 */ /* 0x040fe200078ec0ff */
[----:B------:R-:W-:Y:S01]  /*1dc70*/  IMAD.MOV.U32 R153, RZ, RZ, R144 ;  /* 0x000000ffff997224 */ /* 0x000fe200078e0090 */
[----:B------:R-:W-:Y:S01]  /*1dc80*/  LOP3.LUT R126, R105, 0xff, RZ, 0xc0, !PT ;  /* 0x000000ff697e7812 */ /* 0x000fe200078ec0ff */
[----:B------:R-:W3:Y:S01]  /*1dc90*/  LDL.LU R144, [R1+0x78] ;  /* 0x0000780001907983 */ /* 0x000ee20000300800 */
[----:B------:R-:W-:Y:S01]  /*1dca0*/  PRMT R121, R121, 0x5410, R127 ;  /* 0x0000541079797816 */ /* 0x000fe2000000007f */
[--C-:B------:R-:W-:Y:S02]  /*1dcb0*/  HSET2.LE.AND R178, R130, R141.reuse, PT ;  /* 0x0000008d82b27233 */ /* 0x100fe40003803000 */
[----:B------:R4:W-:Y:S01]  /*1dcc0*/  MUFU.EX2 R187, R125 ;  /* 0x0000007d00bb7308 */ /* 0x0009e20000000800 */
[--C-:B------:R-:W-:Y:S02]  /*1dcd0*/  HSET2.LE.AND R179, R179, R141.reuse, PT ;  /* 0x0000008db3b37233 */ /* 0x100fe40003803000 */
[--C-:B------:R-:W-:Y:S01]  /*1dce0*/  HSET2.LE.AND R173, R121, R141.reuse, PT ;  /* 0x0000008d79ad7233 */ /* 0x100fe20003803000 */
[--C-:B-1----:R-:W-:Y:S06]  /*1dcf0*/  SHF.R.U32.HI R124, RZ, 0x10, R105.reuse ;  /* 0x00000010ff7c7819 */ /* 0x102fec0000011669 */
[----:B------:R-:W1:Y:S01]  /*1dd00*/  MUFU.EX2 R186, R182 ;  /* 0x000000b600ba7308 */ /* 0x000e620000000800 */
[----:B----4-:R-:W4:Y:S01]  /*1dd10*/  LDSM.16.MT88.4 R116, [R214+0xb800] ;  /* 0x00b80000d674783b */ /* 0x010f220000004200 */
[----:B------:R-:W-:Y:S02]  /*1dd20*/  SHF.R.U32.HI R125, RZ, 0x8, R120 ;  /* 0x00000008ff7d7819 */ /* 0x000fe40000011678 */
[----:B------:R-:W-:Y:S02]  /*1dd30*/  SHF.R.U32.HI R120, RZ, 0x8, R106 ;  /* 0x00000008ff787819 */ /* 0x000fe4000001166a */
[----:B------:R-:W-:Y:S02]  /*1dd40*/  SHF.R.U32.HI R106, RZ, 0x18, R105 ;  /* 0x00000018ff6a7819 */ /* 0x000fe40000011669 */
[----:B------:R-:W-:Y:S02]  /*1dd50*/  LOP3.LUT R105, R124, 0xff, RZ, 0xc0, !PT ;  /* 0x000000ff7c697812 */ /* 0x000fe400078ec0ff */
[----:B------:R-:W-:Y:S02]  /*1dd60*/  PRMT R128, R128, 0x5410, R125 ;  /* 0x0000541080807816 */ /* 0x000fe4000000007d */
[----:B------:R-:W-:Y:S02]  /*1dd70*/  PRMT R120, R126, 0x5410, R120 ;  /* 0x000054107e787816 */ /* 0x000fe40000000078 */
[----:B------:R-:W1:Y:S01]  /*1dd80*/  LDSM.16.MT88.4 R124, [R212+0x9c00] ;  /* 0x009c0000d47c783b */ /* 0x000e620000004200 */
[----:B------:R-:W-:Y:S01]  /*1dd90*/  PRMT R177, R105, 0x5410, R106 ;  /* 0x0000541069b17816 */ /* 0x000fe2000000006a */
[--C-:B------:R-:W-:Y:S01]  /*1dda0*/  FFMA.FTZ R105, R150, c[0x0][0x23c], -R183.reuse ;  /* 0x00008f0096697a23 */ /* 0x100fe200000108b7 */
[--C-:B------:R-:W-:Y:S01]  /*1ddb0*/  HSET2.LE.AND R172, R128, R141.reuse, PT ;  /* 0x0000008d80ac7233 */ /* 0x100fe20003803000 */
[----:B------:R-:W-:Y:S01]  /*1ddc0*/  FFMA.FTZ R183, R107, c[0x0][0x23c], -R183 ;  /* 0x00008f006bb77a23 */ /* 0x000fe200000108b7 */
[--C-:B------:R-:W-:Y:S01]  /*1ddd0*/  HSET2.LE.AND R176, R120, R141.reuse, PT ;  /* 0x0000008d78b07233 */ /* 0x100fe20003803000 */
[----:B------:R1:W-:Y:S01]  /*1dde0*/  MUFU.EX2 R184, R105 ;  /* 0x0000006900b87308 */ /* 0x0003e20000000800 */
[--C-:B------:R-:W-:Y:S01]  /*1ddf0*/  HSET2.LE.AND R177, R177, R141.reuse, PT ;  /* 0x0000008db1b17233 */ /* 0x100fe20003803000 */
[-C--:B----4-:R-:W-:Y:S08]  /*1de00*/  HMMA.16816.F32.BF16 R84, R108, R116.reuse, R84 ;  /* 0x000000746c54723c */ /* 0x090ff00000041854 */
[C---:B------:R-:W-:Y:S08]  /*1de10*/  HMMA.16816.F32.BF16 R88, R112.reuse, R116, R88 ;  /* 0x000000747058723c */ /* 0x040ff00000041858 */
[-C--:B------:R-:W-:Y:S08]  /*1de20*/  HMMA.16816.F32.BF16 R92, R112, R118.reuse, R92 ;  /* 0x00000076705c723c */ /* 0x080ff0000004185c */
[----:B------:R-:W-:Y:S01]  /*1de30*/  HMMA.16816.F32.BF16 R96, R108, R118, R96 ;  /* 0x000000766c60723c */ /* 0x000fe20000041860 */
[----:B--2---:R-:W-:Y:S03]  /*1de40*/  FFMA.FTZ R107, R100, R149, R155 ;  /* 0x00000095646b7223 */ /* 0x004fe6000001009b */
[--C-:B------:R-:W-:Y:S01]  /*1de50*/  HSET2.LE.AND R100, R131, R141.reuse, PT ;  /* 0x0000008d83647233 */ /* 0x100fe20003803000 */
[----:B------:R-:W-:Y:S04]  /*1de60*/  FADD.FTZ R185, R153, R107 ;  /* 0x0000006b99b97221 */ /* 0x000fe80000010000 */
[----:B------:R-:W-:Y:S03]  /*1de70*/  LOP3.LUT R175, R100, R175, RZ, 0xc0, !PT ;  /* 0x000000af64af7212 */ /* 0x000fe600078ec0ff */
[----:B---3--:R-:W-:Y:S01]  /*1de80*/  FFMA.FTZ R122, R3, R148, R154 ;  /* 0x00000094037a7223 */ /* 0x008fe2000001009a */
[----:B------:R2:W3:Y:S01]  /*1de90*/  MUFU.EX2 R100, R183 ;  /* 0x000000b700647308 */ /* 0x0004e20000000800 */
[----:B------:R-:W-:Y:S01]  /*1dea0*/  HSET2.LE.AND R3, R129, R141, PT ;  /* 0x0000008d81037233 */ /* 0x000fe20003803000 */
[----:B------:R-:W-:Y:S01]  /*1deb0*/  LDSM.16.MT88.4 R148, [R212+0xac00] ;  /* 0x00ac0000d494783b */ /* 0x000fe20000004200 */
[----:B------:R-:W-:Y:S02]  /*1dec0*/  FADD.FTZ R107, R152, R122 ;  /* 0x0000007a986b7221 */ /* 0x000fe40000010000 */
[----:B------:R-:W-:Y:S01]  /*1ded0*/  FFMA.FTZ R106, R2, R146, R147 ;  /* 0x00000092026a7223 */ /* 0x000fe20000010093 */
[----:B------:R-:W-:Y:S01]  /*1dee0*/  F2FP.BF16.PACK_AB R2, R192, R193 ;  /* 0x000000c1c002723e */ /* 0x000fe200000010ff */
[----:B------:R-:W-:Y:S01]  /*1def0*/  IMAD.MOV.U32 R146, RZ, RZ, R132 ;  /* 0x000000ffff927224 */ /* 0x000fe200078e0084 */
[----:B------:R-:W-:Y:S01]  /*1df00*/  MOV R147, R133 ;  /* 0x0000008500937202 */ /* 0x000fe20000000f00 */
[----:B------:R-:W-:Y:S01]  /*1df10*/  FADD.FTZ R106, R143, R106 ;  /* 0x0000006a8f6a7221 */ /* 0x000fe20000010000 */
[----:B------:R-:W-:Y:S01]  /*1df20*/  LOP3.LUT R174, R3, R174, RZ, 0xc0, !PT ;  /* 0x000000ae03ae7212 */ /* 0x000fe200078ec0ff */
[----:B-1----:R-:W-:Y:S01]  /*1df30*/  FFMA.FTZ R105, R0, R144, R145 ;  /* 0x0000009000697223 */ /* 0x002fe20000010091 */
[----:B------:R-:W-:Y:S01]  /*1df40*/  F2FP.BF16.PACK_AB R0, R194, R195 ;  /* 0x000000c3c200723e */ /* 0x000fe200000010ff */
[----:B------:R-:W-:Y:S01]  /*1df50*/  IMAD.MOV.U32 R144, RZ, RZ, R135 ;  /* 0x000000ffff907224 */ /* 0x000fe200078e0087 */
[----:B------:R-:W-:Y:S01]  /*1df60*/  LOP3.LUT R173, R173, R2, RZ, 0xc0, !PT ;  /* 0x00000002adad7212 */ /* 0x000fe200078ec0ff */
[----:B------:R-:W-:Y:S01]  /*1df70*/  IMAD.MOV.U32 R145, RZ, RZ, R134 ;  /* 0x000000ffff917224 */ /* 0x000fe200078e0086 */
[----:B------:R-:W-:Y:S01]  /*1df80*/  LOP3.LUT R172, R172, R0, RZ, 0xc0, !PT ;  /* 0x00000000acac7212 */ /* 0x000fe200078ec0ff */
[----:B------:R-:W1:Y:S01]  /*1df90*/  LDSM.16.MT88.4 R132, [R214+0x9c00] ;  /* 0x009c0000d684783b */ /* 0x000e620000004200 */
[----:B------:R-:W-:Y:S01]  /*1dfa0*/  F2FP.BF16.PACK_AB R3, R190, R191 ;  /* 0x000000bfbe03723e */ /* 0x000fe200000010ff */
[----:B------:R-:W-:Y:S01]  /*1dfb0*/  IMAD.MOV.U32 R238, RZ, RZ, R146 ;  /* 0x000000ffffee7224 */ /* 0x000fe200078e0092 */
[----:B------:R-:W-:Y:S01]  /*1dfc0*/  F2FP.BF16.PACK_AB R0, R188, R189 ;  /* 0x000000bdbc00723e */ /* 0x000fe200000010ff */
[----:B------:R-:W-:Y:S01]  /*1dfd0*/  IMAD.MOV.U32 R242, RZ, RZ, R147 ;  /* 0x000000fffff27224 */ /* 0x000fe200078e0093 */
[----:B------:R-:W-:Y:S01]  /*1dfe0*/  LOP3.LUT R176, R176, R3, RZ, 0xc0, !PT ;  /* 0x00000003b0b07212 */ /* 0x000fe200078ec0ff */
[-C--:B------:R-:W-:Y:S01]  /*1dff0*/  HMMA.16816.F32.BF16 R112, R172, R124.reuse, R4 ;  /* 0x0000007cac70723c */ /* 0x080fe20000041804 */
[----:B------:R-:W-:Y:S01]  /*1e000*/  F2FP.BF16.PACK_AB R2, R186, R187 ;  /* 0x000000bbba02723e */ /* 0x000fe200000010ff */
[----:B--2---:R-:W2:Y:S01]  /*1e010*/  LDSM.16.MT88.4 R180, [R212+0xbc00] ;  /* 0x00bc0000d4b4783b */ /* 0x004ea20000004200 */
[----:B---3--:R-:W-:Y:S01]  /*1e020*/  F2FP.BF16.PACK_AB R3, R100, R184 ;  /* 0x000000b86403723e */ /* 0x008fe200000010ff */
[----:B------:R-:W-:Y:S01]  /*1e030*/  FADD.FTZ R105, R142, R105 ;  /* 0x000000698e697221 */ /* 0x000fe20000010000 */
[----:B------:R-:W-:Y:S01]  /*1e040*/  LOP3.LUT R177, R177, R0, RZ, 0xc0, !PT ;  /* 0x00000000b1b17212 */ /* 0x000fe200078ec0ff */
[----:B------:R-:W-:Y:S01]  /*1e050*/  IMAD.MOV.U32 R0, RZ, RZ, R145 ;  /* 0x000000ffff007224 */ /* 0x000fe200078e0091 */
[----:B------:R-:W-:Y:S01]  /*1e060*/  LOP3.LUT R178, R178, R2, RZ, 0xc0, !PT ;  /* 0x00000002b2b27212 */ /* 0x000fe200078ec0ff */
[----:B------:R-:W-:Y:S01]  /*1e070*/  IMAD.MOV.U32 R2, RZ, RZ, R144 ;  /* 0x000000ffff027224 */ /* 0x000fe200078e0090 */
[----:B------:R-:W-:Y:S01]  /*1e080*/  LOP3.LUT R179, R179, R3, RZ, 0xc0, !PT ;  /* 0x00000003b3b37212 */ /* 0x000fe200078ec0ff */
[----:B------:R-:W3:Y:S02]  /*1e090*/  LDSM.16.MT88.4 R4, [R214+0xbc00] ;  /* 0x00bc0000d604783b */ /* 0x000ee40000004200 */
[----:B------:R-:W-:Y:S02]  /*1e0a0*/  FADD.FTZ R2, R2, R107 ;  /* 0x0000006b02027221 */ /* 0x000fe40000010000 */
[----:B------:R-:W-:Y:S02]  /*1e0b0*/  IMAD.MOV.U32 R3, RZ, RZ, R139 ;  /* 0x000000ffff037224 */ /* 0x000fe400078e008b */
[C---:B------:R-:W-:Y:S01]  /*1e0c0*/  HMMA.16816.F32.BF16 R108, R176.reuse, R124, R8 ;  /* 0x0000007cb06c723c */ /* 0x040fe20000041808 */
[----:B------:R-:W-:Y:S02]  /*1e0d0*/  FADD.FTZ R0, R0, R106 ;  /* 0x0000006a00007221 */ /* 0x000fe40000010000 */
[----:B------:R-:W-:Y:S02]  /*1e0e0*/  FADD.FTZ R3, R3, R185 ;  /* 0x000000b903037221 */ /* 0x000fe40000010000 */
[----:B------:R-:W-:Y:S02]  /*1e0f0*/  FADD.FTZ R0, R242, R0 ;  /* 0x00000000f2007221 */ /* 0x000fe40000010000 */
[----:B------:R-:W-:Y:S01]  /*1e100*/  IMAD.MOV.U32 R10, RZ, RZ, R137 ;  /* 0x000000ffff0a7224 */ /* 0x000fe200078e0089 */
[-C--:B------:R-:W-:Y:S01]  /*1e110*/  HMMA.16816.F32.BF16 R120, R176, R126.reuse, R12 ;  /* 0x0000007eb078723c */ /* 0x080fe2000004180c */
[----:B------:R-:W-:Y:S03]  /*1e120*/  IMAD.MOV.U32 R11, RZ, RZ, R136 ;  /* 0x000000ffff0b7224 */ /* 0x000fe600078e0088 */
[----:B------:R-:W-:Y:S01]  /*1e130*/  FADD.FTZ R3, R10, R3 ;  /* 0x000000030a037221 */ /* 0x000fe20000010000 */
[----:B------:R-:W-:Y:S01]  /*1e140*/  MOV R9, R138 ;  /* 0x0000008a00097202 */ /* 0x000fe20000000f00 */
        /* <DEDUP_REMOVED lines=39> */
[----:B------:R-:W-:Y:S02]  /*1e3c0*/  IMAD.MOV.U32 R106, RZ, RZ, R101 ;  /* 0x000000ffff6a7224 */ /* 0x000fe400078e0065 */
[----:B------:R-:W-:Y:S02]  /*1e3d0*/  FADD.FTZ R0, R246, R0 ;  /* 0x00000000f6007221 */ /* 0x000fe40000010000 */
[C---:B------:R-:W-:Y:S01]  /*1e3e0*/  HMMA.16816.F32.BF16 R156, R176.reuse, R164, R56 ;  /* 0x000000a4b09c723c */ /* 0x040fe20000041838 */
[----:B------:R-:W-:Y:S03]  /*1e3f0*/  IMAD.MOV.U32 R105, RZ, RZ, R102 ;  /* 0x000000ffff697224 */ /* 0x000fe600078e0066 */
[----:B------:R-:W-:Y:S04]  /*1e400*/  FADD.FTZ R0, R247, R0 ;  /* 0x00000000f7007221 */ /* 0x000fe80000010000 */
[-C--:B------:R-:W-:Y:S01]  /*1e410*/  HMMA.16816.F32.BF16 R168, R176, R166.reuse, R60 ;  /* 0x000000a6b0a8723c */ /* 0x080fe2000004183c */
[----:B------:R-:W-:Y:S04]  /*1e420*/  FADD.FTZ R0, R203, R0 ;  /* 0x00000000cb007221 */ /* 0x000fe80000010000 */
[----:B------:R-:W-:Y:S02]  /*1e430*/  FADD.FTZ R8, R207, R0 ;  /* 0x00000000cf087221 */ /* 0x000fe40000010000 */
[----:B------:R-:W-:Y:S01]  /*1e440*/  FADD.FTZ R0, R209, R9 ;  /* 0x00000009d1007221 */ /* 0x000fe20000010000 */
[C---:B------:R-:W-:Y:S08]  /*1e450*/  HMMA.16816.F32.BF16 R164, R172.reuse, R166, R64 ;  /* 0x000000a6aca4723c */ /* 0x040ff00000041840 */
[-C--:B--2---:R-:W-:Y:S08]  /*1e460*/  HMMA.16816.F32.BF16 R68, R172, R180.reuse, R68 ;  /* 0x000000b4ac44723c */ /* 0x084ff00000041844 */
        /* <DEDUP_REMOVED lines=26> */
[----:B------:R-:W-:Y:S02]  /*1e610*/  FADD.FTZ R0, R100, R0 ;  /* 0x0000000064007221 */ /* 0x000fe40000010000 */
[----:B------:R-:W-:Y:S03]  /*1e620*/  IMAD.MOV.U32 R100, RZ, RZ, R103 ;  /* 0x000000ffff647224 */ /* 0x000fe600078e0067 */
[----:B------:R2:W-:Y:S01]  /*1e630*/  STL [R1+0x78], R0 ;  /* 0x0000780001007387 */ /* 0x0005e20000100800 */
[----:B-1----:R-:W-:Y:S01]  /*1e640*/  IMAD.MOV.U32 R3, RZ, RZ, R104 ;  /* 0x000000ffff037224 */ /* 0x002fe200078e0068 */
[----:B--2--5:R-:W-:-:S05]  /*1e650*/  @P0 BRA `(.L_x_751) ;  /* 0xffff8e5000000947 */ /* 0x024fca000383ffff */
.L_x_750:
[----:B------:R-:W2:Y:S04]  /*1e660*/  LDL.LU R5, [R1+0x48] ;  /* 0x0000480001057983 */ /* 0x000ea80000300800 */
[----:B------:R-:W3:Y:S01]  /*1e670*/  S2R R107, SR_TID.X ;  /* 0x00000000006b7919 */ /* 0x000ee20000002100 */
[----:B------:R-:W4:Y:S01]  /*1e680*/  S2UR UR7, SR_CTAID.Y ;  /* 0x00000000000779c3 */ /* 0x000f220000002600 */
[----:B------:R-:W-:-:S02]  /*1e690*/  UISETP.NE.AND UP4, UPT, UR26, -0x1, UPT ;  /* 0xffffffff1a00788c */ /* 0x000fc4000bf85270 */
[----:B------:R-:W5:Y:S01]  /*1e6a0*/  LDL.LU R4, [R1+0x70] ;  /* 0x0000700001047983 */ /* 0x000f620000300800 */
[----:B------:R-:W-:-:S03]  /*1e6b0*/  ULDC.64 UR4, c[0x0][0x1e8] ;  /* 0x00007a0000047ab9 */ /* 0x000fc60000000a00 */
[----:B------:R-:W5:Y:S04]  /*1e6c0*/  LDL.LU R8, [R1+0x74] ;  /* 0x0000740001087983 */ /* 0x000f680000300800 */
[----:B------:R-:W5:Y:S01]  /*1e6d0*/  LDL.LU R7, [R1+0x78] ;  /* 0x0000780001077983 */ /* 0x000f620000300800 */
[----:B------:R-:W-:Y:S01]  /*1e6e0*/  ULDC.U8 UR11, c[0x0][0x329] ;  /* 0x0000ca40000b7ab9 */ /* 0x000fe20000000000 */
[----:B------:R-:W-:Y:S01]  /*1e6f0*/  BSSY B0, `(.L_x_754) ;  /* 0x0000173000007945 */ /* 0x000fe20003800000 */
[----:B------:R-:W-:Y:S02]  /*1e700*/  UISETP.NE.AND UP3, UPT, UR11, URZ, UPT ;  /* 0x0000003f0b00728c */ /* 0x000fe4000bf65270 */
[----:B------:R-:W-:Y:S02]  /*1e710*/  ULDC.U8 UR10, c[0x0][0x328] ;  /* 0x0000ca00000a7ab9 */ /* 0x000fe40000000000 */
[----:B------:R-:W-:-:S02]  /*1e720*/  @UP4 UIMAD.WIDE.U32 UR14, UR26, UR4, URZ ;  /* 0x000000041a0e42a5 */ /* 0x000fc4000f8e003f */
[----:B------:R-:W-:Y:S02]  /*1e730*/  UISETP.NE.AND UP2, UPT, UR10, URZ, UPT ;  /* 0x0000003f0a00728c */ /* 0x000fe4000bf45270 */
[----:B------:R-:W-:Y:S01]  /*1e740*/  @UP4 UIMAD UR8, UR26, UR5, UR15 ;  /* 0x000000051a0842a4 */ /* 0x000fe2000f8e020f */
[----:B---3--:R-:W-:Y:S01]  /*1e750*/  SHF.R.S32.HI R106, RZ, 0x1f, R107 ;  /* 0x0000001fff6a7819 */ /* 0x008fe2000001146b */
[----:B----4-:R-:W-:Y:S02]  /*1e760*/  @!UP4 USHF.R.S32.HI UR12, URZ, 0x1f, UR7 ;  /* 0x0000001f3f0cc899 */ /* 0x010fe40008011407 */
[----:B------:R-:W-:Y:S01]  /*1e770*/  @!UP3 UISETP.NE.AND UP1, UPT, UR10, URZ, UPT ;  /* 0x0000003f0a00b28c */ /* 0x000fe2000bf25270 */
[CC--:B------:R-:W-:Y:S01]  /*1e780*/  LEA.HI R38, R106.reuse, R107.reuse, RZ, 0x2 ;  /* 0x0000006b6a267211 */ /* 0x0c0fe200078f10ff */
[----:B------:R-:W3:Y:S01]  /*1e790*/  S2UR UR10, SR_CTAID.X ;  /* 0x00000000000a79c3 */ /* 0x000ee20000002500 */
[----:B------:R-:W-:Y:S01]  /*1e7a0*/  LEA.HI R106, R106, R107, RZ, 0x5 ;  /* 0x0000006b6a6a7211 */ /* 0x000fe200078f28ff */
[----:B------:R-:W-:-:S02]  /*1e7b0*/  ULDC.64 UR4, c[0x0][0x1e0] ;  /* 0x0000780000047ab9 */ /* 0x000fc40000000a00 */
[----:B------:R-:W-:Y:S02]  /*1e7c0*/  UISETP.EQ.AND UP2, UPT, UR11, URZ, UP2 ;  /* 0x0000003f0b00728c */ /* 0x000fe40009742270 */
[----:B------:R-:W-:Y:S02]  /*1e7d0*/  @!UP4 UIMAD UR12, UR12, UR4, URZ ;  /* 0x000000040c0cc2a4 */ /* 0x000fe4000f8e023f */
[----:B------:R-:W4:Y:S01]  /*1e7e0*/  S2UR UR11, SR_CTAID.Z ;  /* 0x00000000000b79c3 */ /* 0x000f220000002700 */
[----:B------:R-:W-:Y:S02]  /*1e7f0*/  ULDC UR9, c[0x0][0x214] ;  /* 0x0000850000097ab9 */ /* 0x000fe40000000800 */
[----:B------:R-:W-:Y:S02]  /*1e800*/  @!UP4 UIMAD UR12, UR7, UR5, UR12 ;  /* 0x00000005070cc2a4 */ /* 0x000fe4000f8e020c */
[----:B------:R-:W-:Y:S02]  /*1e810*/  @UP3 ULDC UR15, c[0x0][0x210] ;  /* 0x00008400000f3ab9 */ /* 0x000fe40000000800 */
[----:B------:R-:W-:-:S02]  /*1e820*/  ULDC UR5, c[0x0][0x234] ;  /* 0x00008d0000057ab9 */ /* 0x000fc40000000800 */
[----:B------:R-:W-:Y:S02]  /*1e830*/  @UP3 UIMAD UR15, UR15, UR9, URZ ;  /* 0x000000090f0f32a4 */ /* 0x000fe4000f8e023f */
[----:B------:R-:W-:Y:S02]  /*1e840*/  UISETP.NE.OR UP0, UPT, UR26, -0x1, !UP2 ;  /* 0xffffffff1a00788c */ /* 0x000fe4000d705670 */
[----:B------:R-:W-:Y:S02]  /*1e850*/  @!UP3 USEL UR15, UR9, UR5, !UP1 ;  /* 0x00000005090fb287 */ /* 0x000fe4000c800000 */
[----:B------:R-:W-:Y:S02]  /*1e860*/  @!UP4 UIMAD.WIDE.U32 UR18, UR7, UR4, URZ ;  /* 0x000000040712c2a5 */ /* 0x000fe4000f8e003f */
[----:B------:R-:W-:Y:S02]  /*1e870*/  @UP3 UMOV UR13, 0x1 ;  /* 0x00000001000d3882 */ /* 0x000fe40000000000 */
[----:B------:R-:W-:-:S02]  /*1e880*/  ULDC UR4, c[0x0][0x1c0] ;  /* 0x0000700000047ab9 */ /* 0x000fc40000000800 */
[----:B------:R-:W-:Y:S02]  /*1e890*/  @!UP3 UIMAD UR13, UR15, UR4, URZ ;  /* 0x000000040f0db2a4 */ /* 0x000fe4000f8e023f */
[----:B------:R-:W-:Y:S02]  /*1e8a0*/  @UP3 ULDC UR16, c[0x0][0x210] ;  /* 0x0000840000103ab9 */ /* 0x000fe40000000800 */
[----:B------:R-:W-:Y:S02]  /*1e8b0*/  UIMAD UR5, UR7, UR13, URZ ;  /* 0x0000000d070572a4 */ /* 0x000fe4000f8e023f */
[----:B------:R-:W-:Y:S02]  /*1e8c0*/  @!UP3 UMOV UR16, 0x1 ;  /* 0x000000010010b882 */ /* 0x000fe40000000000 */
[----:B------:R-:W-:Y:S02]  /*1e8d0*/  @!UP0 UIMAD UR26, UR7, UR9, URZ ;  /* 0x00000009071a82a4 */ /* 0x000fe4000f8e023f */
[----:B---3--:R-:W-:-:S02]  /*1e8e0*/  UIMAD UR4, UR10, UR16, URZ ;  /* 0x000000100a0472a4 */ /* 0x008fc4000f8e023f */
[----:B------:R-:W-:Y:S02]  /*1e8f0*/  USEL UR5, UR5, URZ, !UP2 ;  /* 0x0000003f05057287 */ /* 0x000fe4000d000000 */
[----:B------:R-:W-:Y:S02]  /*1e900*/  USHF.L.U32 UR4, UR4, 0x7, URZ ;  /* 0x0000000704047899 */ /* 0x000fe4000800063f */
[----:B----4-:R-:W-:Y:S02]  /*1e910*/  UIMAD UR15, UR11, UR15, UR5 ;  /* 0x0000000f0b0f72a4 */ /* 0x010fe4000f8e0205 */
[----:B------:R-:W-:Y:S02]  /*1e920*/  @!UP2 UMOV UR20, URZ ;  /* 0x0000003f0014ac82 */ /* 0x000fe40008000000 */
[----:B------:R-:W-:Y:S02]  /*1e930*/  @UP2 UMOV UR20, UR26 ;  /* 0x0000001a00142c82 */ /* 0x000fe40008000000 */
[----:B------:R-:W-:-:S02]  /*1e940*/  @!UP2 UMOV UR21, URZ ;  /* 0x0000003f0015ac82 */ /* 0x000fc40008000000 */
[----:B------:R-:W-:Y:S02]  /*1e950*/  USHF.R.S32.HI UR5, URZ, 0x1f, UR4 ;  /* 0x0000001f3f057899 */ /* 0x000fe40008011404 */
[----:B------:R-:W-:Y:S02]  /*1e960*/  @UP2 USHF.R.S32.HI UR21, URZ, 0x1f, UR26 ;  /* 0x0000001f3f152899 */ /* 0x000fe4000801141a */
[----:B------:R-:W-:Y:S02]  /*1e970*/  USHF.R.S32.HI UR7, URZ, 0x1f, UR15 ;  /* 0x0000001f3f077899 */ /* 0x000fe4000801140f */
[----:B------:R-:W-:Y:S02]  /*1e980*/  UIADD3 UR4, UP1, UP0, UR4, UR20, UR15 ;  /* 0x0000001404047290 */ /* 0x000fe4000f83e00f */
[----:B------:R-:W-:Y:S02]  /*1e990*/  @!UP4 UIADD3 UR8, UR19, UR12, URZ ;  /* 0x0000000c1308c290 */ /* 0x000fe4000fffe03f */
[----:B------:R-:W-:-:S02]  /*1e9a0*/  UIADD3.X UR5, UR5, UR21, UR7, UP1, UP0 ;  /* 0x0000001505057290 */ /* 0x000fc40008fe0407 */
[----:B------:R-:W-:Y:S01]  /*1e9b0*/  @!UP4 UMOV UR14, UR18 ;  /* 0x00000012000ecc82 */ /* 0x000fe20008000000 */
[----:B-12---:R-:W1:Y:S04]  /*1e9c0*/  SHFL.BFLY PT, R2, R5, 0x2, 0x1f ;  /* 0x0c401f0005027f89 */ /* 0x006e6800000e0000 */
[----:B-----5:R-:W2:Y:S01]  /*1e9d0*/  SHFL.BFLY PT, R0, R4, 0x2, 0x1f ;  /* 0x0c401f0004007f89 */ /* 0x020ea200000e0000 */
[----:B-1----:R-:W-:-:S03]  /*1e9e0*/  FADD.FTZ R2, R2, R5 ;  /* 0x0000000502027221 */ /* 0x002fc60000010000 */
[----:B------:R-:W-:Y:S04]  /*1e9f0*/  SHFL.BFLY PT, R5, R7, 0x2, 0x1f ;  /* 0x0c401f0007057f89 */ /* 0x000fe800000e0000 */
[----:B------:R-:W1:Y:S01]  /*1ea00*/  SHFL.BFLY PT, R3, R2, 0x1, 0x1f ;  /* 0x0c201f0002037f89 */ /* 0x000e6200000e0000 */
[----:B--2---:R-:W-:-:S03]  /*1ea10*/  FADD.FTZ R0, R0, R4 ;  /* 0x0000000400007221 */ /* 0x004fc60000010000 */
[----:B------:R-:W2:Y:S04]  /*1ea20*/  SHFL.BFLY PT, R4, R8, 0x2, 0x1f ;  /* 0x0c401f0008047f89 */ /* 0x000ea800000e0000 */
[----:B------:R-:W3:Y:S01]  /*1ea30*/  SHFL.BFLY PT, R6, R0, 0x1, 0x1f ;  /* 0x0c201f0000067f89 */ /* 0x000ee200000e0000 */
[----:B-1----:R-:W-:Y:S01]  /*1ea40*/  FADD.FTZ R49, R2, R3 ;  /* 0x0000000302317221 */ /* 0x002fe20000010000 */
[----:B------:R-:W-:Y:S01]  /*1ea50*/  MOV R3, 0x3f800000 ;  /* 0x3f80000000037802 */ /* 0x000fe20000000f00 */
[----:B------:R-:W-:Y:S01]  /*1ea60*/  FADD.FTZ R2, R5, R7 ;  /* 0x0000000705027221 */ /* 0x000fe20000010000 */
[----:B------:R-:W-:Y:S01]  /*1ea70*/  LOP3.LUT R7, R38, 0xfffffffc, RZ, 0xc0, !PT ;  /* 0xfffffffc26077812 */ /* 0x000fe200078ec0ff */
[----:B--2---:R-:W-:Y:S01]  /*1ea80*/  FADD.FTZ R4, R4, R8 ;  /* 0x0000000804047221 */ /* 0x004fe20000010000 */
[----:B------:R-:W-:-:S02]  /*1ea90*/  FSETP.NE.FTZ.AND P5, PT, R49, RZ, PT ;  /* 0x000000ff3100720b */ /* 0x000fc40003fb5000 */
[----:B------:R-:W-:Y:S01]  /*1eaa0*/  SHF.R.S32.HI R38, RZ, 0x2, R38 ;  /* 0x00000002ff267819 */ /* 0x000fe20000011426 */
[----:B---3--:R-:W-:Y:S01]  /*1eab0*/  FADD.FTZ R48, R0, R6 ;  /* 0x0000000600307221 */ /* 0x008fe20000010000 */
[----:B------:R-:W1:Y:S01]  /*1eac0*/  SHFL.BFLY PT, R5, R4, 0x1, 0x1f ;  /* 0x0c201f0004057f89 */ /* 0x000e6200000e0000 */
[----:B------:R-:W-:-:S03]  /*1ead0*/  MOV R0, 0x3f800000 ;  /* 0x3f80000000007802 */ /* 0x000fc60000000f00 */
[----:B------:R-:W2:Y:S01]  /*1eae0*/  SHFL.BFLY PT, R6, R2, 0x1, 0x1f ;  /* 0x0c201f0002067f89 */ /* 0x000ea200000e0000 */
[----:B------:R-:W-:-:S04]  /*1eaf0*/  FSETP.NE.FTZ.AND P4, PT, R48, RZ, PT ;  /* 0x000000ff3000720b */ /* 0x000fc80003f95000 */
[----:B------:R-:W3:Y:S09]  /*1eb00*/  @P5 MUFU.RCP R0, R49 ;  /* 0x0000003100005308 */ /* 0x000ef20000001000 */
[----:B------:R-:W-:Y:S01]  /*1eb10*/  @P4 MUFU.RCP R3, R48 ;  /* 0x0000003000034308 */ /* 0x000fe20000001000 */
[----:B-1----:R-:W-:Y:S01]  /*1eb20*/  FADD.FTZ R105, R4, R5 ;  /* 0x0000000504697221 */ /* 0x002fe20000010000 */
[----:B------:R-:W-:Y:S01]  /*1eb30*/  SHF.R.S32.HI R5, RZ, 0x5, R106 ;  /* 0x00000005ff057819 */ /* 0x000fe2000001146a */
[----:B---3--:R-:W-:Y:S01]  /*1eb40*/  FMUL.FTZ R0, R0, c[0x0][0x2dc] ;  /* 0x0000b70000007a20 */ /* 0x008fe20000410000 */
[----:B------:R-:W-:Y:S01]  /*1eb50*/  IADD3 R4, -R7, R107, RZ ;  /* 0x0000006b07047210 */ /* 0x000fe20007ffe1ff */
[----:B--2---:R-:W-:Y:S01]  /*1eb60*/  FADD.FTZ R100, R2, R6 ;  /* 0x0000000602647221 */ /* 0x004fe20000010000 */
[----:B------:R-:W-:Y:S01]  /*1eb70*/  FSETP.NE.FTZ.AND P3, PT, R105, RZ, PT ;  /* 0x000000ff6900720b */ /* 0x000fe20003f75000 */
[C---:B------:R-:W-:Y:S01]  /*1eb80*/  FMUL.FTZ R112, R0.reuse, R112 ;  /* 0x0000007000707220 */ /* 0x040fe20000410000 */
[----:B------:R-:W-:Y:S01]  /*1eb90*/  MOV R2, 0x3f800000 ;  /* 0x3f80000000027802 */ /* 0x000fe20000000f00 */
[----:B------:R-:W-:Y:S01]  /*1eba0*/  FMUL.FTZ R45, R0, R113 ;  /* 0x00000071002d7220 */ /* 0x000fe20000410000 */
[----:B------:R-:W-:Y:S01]  /*1ebb0*/  FSETP.NE.FTZ.AND P2, PT, R100, RZ, PT ;  /* 0x000000ff6400720b */ /* 0x000fe20003f55000 */
[C---:B------:R-:W-:Y:S01]  /*1ebc0*/  FMUL.FTZ R116, R0.reuse, R116 ;  /* 0x0000007400747220 */ /* 0x040fe20000410000 */
[----:B------:R-:W-:Y:S01]  /*1ebd0*/  LEA R50, R5, R4, 0x8 ;  /* 0x0000000405327211 */ /* 0x000fe200078e40ff */
[C---:B------:R-:W-:Y:S01]  /*1ebe0*/  FMUL.FTZ R43, R0.reuse, R117 ;  /* 0x00000075002b7220 */ /* 0x040fe20000410000 */
[----:B------:R-:W-:Y:S01]  /*1ebf0*/  F2FP.BF16.PACK_AB R45, R45, R112 ;  /* 0x000000702d2d723e */ /* 0x000fe200000010ff */
[----:B------:R-:W-:-:S02]  /*1ec00*/  FMUL.FTZ R128, R0, R128 ;  /* 0x0000008000807220 */ /* 0x000fc40000410000 */
[C---:B------:R-:W-:Y:S01]  /*1ec10*/  FMUL.FTZ R41, R0.reuse, R129 ;  /* 0x0000008100297220 */ /* 0x040fe20000410000 */
[----:B------:R-:W-:Y:S01]  /*1ec20*/  F2FP.BF16.PACK_AB R43, R43, R116 ;  /* 0x000000742b2b723e */ /* 0x000fe200000010ff */
[----:B------:R-:W1:Y:S01]  /*1ec30*/  @P3 MUFU.RCP R2, R105 ;  /* 0x0000006900023308 */ /* 0x000e620000001000 */
        /* <DEDUP_REMOVED lines=27> */
[----:B-1----:R-:W-:Y:S01]  /*1edf0*/  FMUL.FTZ R2, R2, c[0x0][0x2dc] ;  /* 0x0000b70002027a20 */ /* 0x002fe20000410000 */
[----:B------:R-:W-:Y:S01]  /*1ee00*/  F2FP.BF16.PACK_AB R12, R12, R84 ;  /* 0x000000540c0c723e */ /* 0x000fe200000010ff */
[----:B------:R-:W-:Y:S01]  /*1ee10*/  FMUL.FTZ R3, R3, c[0x0][0x2dc] ;  /* 0x0000b70003037a20 */ /* 0x000fe20000410000 */
[----:B------:R-:W-:Y:S01]  /*1ee20*/  F2FP.BF16.PACK_AB R8, R8, R96 ;  /* 0x000000600808723e */ /* 0x000fe200000010ff */
[C---:B------:R-:W-:Y:S01]  /*1ee30*/  FMUL.FTZ R108, R2.reuse, R108 ;  /* 0x0000006c026c7220 */ /* 0x040fe20000410000 */
[----:B------:R-:W1:Y:S01]  /*1ee40*/  @P2 MUFU.RCP R0, R100 ;  /* 0x0000006400002308 */ /* 0x000e620000001000 */
[C---:B------:R-:W-:Y:S02]  /*1ee50*/  FMUL.FTZ R47, R2.reuse, R109 ;  /* 0x0000006d022f7220 */ /* 0x040fe40000410000 */
        /* <DEDUP_REMOVED lines=34> */
[----:B------:R-:W-:Y:S01]  /*1f080*/  F2FP.BF16.PACK_AB R10, R10, R88 ;  /* 0x000000580a0a723e */ /* 0x000fe200000010ff */
[----:B------:R-:W-:Y:S01]  /*1f090*/  FMUL.FTZ R114, R3, R114 ;  /* 0x0000007203727220 */ /* 0x000fe20000410000 */
[----:B------:R-:W-:Y:S01]  /*1f0a0*/  LEA.HI R2, R2, R38, RZ, 0x3 ;  /* 0x0000002602027211 */ /* 0x000fe200078f18ff */
[----:B------:R-:W-:Y:S01]  /*1f0b0*/  FMUL.FTZ R110, R0, R110 ;  /* 0x0000006e006e7220 */ /* 0x000fe20000410000 */
[----:B------:R-:W-:Y:S01]  /*1f0c0*/  F2FP.BF16.PACK_AB R6, R6, R92 ;  /* 0x0000005c0606723e */ /* 0x000fe200000010ff */
[----:B------:R-:W-:Y:S01]  /*1f0d0*/  FMUL.FTZ R111, R0, R111 ;  /* 0x0000006f006f7220 */ /* 0x000fe20000410000 */
[----:B------:R-:W-:Y:S01]  /*1f0e0*/  LOP3.LUT R2, R2, 0xfffffff8, RZ, 0xc0, !PT ;  /* 0xfffffff802027812 */ /* 0x000fe200078ec0ff */
[----:B------:R-:W-:-:S02]  /*1f0f0*/  FMUL.FTZ R122, R0, R122 ;  /* 0x0000007a007a7220 */ /* 0x000fc40000410000 */
[----:B------:R-:W-:Y:S01]  /*1f100*/  FMUL.FTZ R123, R0, R123 ;  /* 0x0000007b007b7220 */ /* 0x000fe20000410000 */
[----:B------:R-:W-:Y:S01]  /*1f110*/  IADD3 R2, R38, -R2, RZ ;  /* 0x8000000226027210 */ /* 0x000fe20007ffe0ff */
        /* <DEDUP_REMOVED lines=45> */
[C---:B------:R-:W-:Y:S01]  /*1f3f0*/  FMUL.FTZ R146, R3.reuse, R146 ;  /* 0x0000009203927220 */ /* 0x040fe20000410000 */
[----:B------:R-:W-:Y:S01]  /*1f400*/  F2FP.BF16.PACK_AB R42, R42, R118 ;  /* 0x000000762a2a723e */ /* 0x000fe200000010ff */
        /* <DEDUP_REMOVED lines=24> */
[C---:B------:R-:W-:Y:S02]  /*1f590*/  SHF.L.U32 R3, R4.reuse, 0x6, RZ ;  /* 0x0000000604037819 */ /* 0x040fe400000006ff */
[----:B------:R-:W-:Y:S02]  /*1f5a0*/  F2FP.BF16.PACK_AB R11, R11, R86 ;  /* 0x000000560b0b723e */ /* 0x000fe400000010ff */
[----:B------:R-:W-:Y:S02]  /*1f5b0*/  LOP3.LUT R2, R3, 0xc0, RZ, 0xc0, !PT ;  /* 0x000000c003027812 */ /* 0x000fe400078ec0ff */
[----:B------:R-:W-:-:S02]  /*1f5c0*/  LOP3.LUT R3, R4, 0x1, RZ, 0xc0, !PT ;  /* 0x0000000104037812 */ /* 0x000fc400078ec0ff */
[----:B------:R-:W-:Y:S02]  /*1f5d0*/  LEA.HI R2, R2, R2, RZ, 0x1d ;  /* 0x0000000202027211 */ /* 0x000fe400078fe8ff */
[----:B------:R-:W-:Y:S02]  /*1f5e0*/  ISETP.NE.U32.AND P1, PT, R3, 0x1, PT ;  /* 0x000000010300780c */ /* 0x000fe40003f25070 */
[----:B------:R-:W-:Y:S02]  /*1f5f0*/  LEA R0, R0, R2, 0x1 ;  /* 0x0000000200007211 */ /* 0x000fe400078e08ff */
[----:B------:R-:W-:Y:S02]  /*1f600*/  MOV R3, 0x20 ;  /* 0x0000002000037802 */ /* 0x000fe40000000f00 */
[----:B------:R-:W-:Y:S02]  /*1f610*/  SHF.L.U32 R0, R0, 0x1, RZ ;  /* 0x0000000100007819 */ /* 0x000fe400000006ff */
[----:B------:R-:W-:-:S02]  /*1f620*/  SEL R3, R3, 0xffffffe0, !P0 ;  /* 0xffffffe003037807 */ /* 0x000fc40004000000 */
[C---:B------:R-:W-:Y:S01]  /*1f630*/  IADD3 R2, R0.reuse, -0x10, RZ ;  /* 0xfffffff000027810 */ /* 0x040fe20007ffe0ff */
[----:B------:R-:W-:Y:S01]  /*1f640*/  STS [R0], R45 ;  /* 0x0000002d00007388 */ /* 0x000fe20000000800 */
[C---:B------:R-:W-:Y:S02]  /*1f650*/  IADD3 R4, R0.reuse, R3, RZ ;  /* 0x0000000300047210 */ /* 0x040fe40007ffe0ff */
[----:B------:R-:W-:Y:S01]  /*1f660*/  @P1 IADD3 R2, R0, 0x10, RZ ;  /* 0x0000001000021810 */ /* 0x000fe20007ffe0ff */
[----:B------:R-:W-:Y:S01]  /*1f670*/  STS [R0+0x200], R44 ;  /* 0x0002002c00007388 */ /* 0x000fe20000000800 */
[----:B------:R-:W-:Y:S02]  /*1f680*/  F2FP.BF16.PACK_AB R7, R7, R98 ;  /* 0x000000620707723e */ /* 0x000fe400000010ff */
[----:B------:R-:W-:Y:S01]  /*1f690*/  IADD3 R3, R3, R2, RZ ;  /* 0x0000000203037210 */ /* 0x000fe20007ffe0ff */
[----:B------:R-:W-:Y:S04]  /*1f6a0*/  STS [R2], R43 ;  /* 0x0000002b02007388 */ /* 0x000fe80000000800 */
        /* <DEDUP_REMOVED lines=78> */
[----:B---34-:R-:W3:Y:S04]  /*1fb90*/  LDL.LU R172, [R1+0x9c] ;  /* 0x00009c0001ac7983 */ /* 0x018ee80000300800 */
[----:B------:R-:W4:Y:S02]  /*1fba0*/  S2R R2, SR_TID.X ;  /* 0x0000000000027919 */ /* 0x000f240000002100 */
[----:B----4-:R-:W-:-:S04]  /*1fbb0*/  SHF.R.S32.HI R0, RZ, 0x1f, R2 ;  /* 0x0000001fff007819 */ /* 0x010fc80000011402 */
[----:B------:R-:W-:-:S04]  /*1fbc0*/  LEA.HI R0, R0, R2, RZ, 0x5 ;  /* 0x0000000200007211 */ /* 0x000fc800078f28ff */
[----:B------:R-:W-:-:S05]  /*1fbd0*/  LOP3.LUT R0, R0, 0xffffffe0, RZ, 0xc0, !PT ;  /* 0xffffffe000007812 */ /* 0x000fca00078ec0ff */
[----:B------:R-:W-:-:S05]  /*1fbe0*/  IMAD.IADD R0, R2, 0x1, -R0 ;  /* 0x0000000102007824 */ /* 0x000fca00078e0a00 */
[----:B------:R-:W-:-:S04]  /*1fbf0*/  SHF.R.S32.HI R2, RZ, 0x1f, R0 ;  /* 0x0000001fff027819 */ /* 0x000fc80000011400 */
[----:B------:R-:W-:-:S04]  /*1fc00*/  LEA.HI R0, R2, R0, RZ, 0x2 ;  /* 0x0000000002007211 */ /* 0x000fc800078f10ff */
[----:B------:R-:W-:-:S05]  /*1fc10*/  SHF.R.S32.HI R0, RZ, 0x2, R0 ;  /* 0x00000002ff007819 */ /* 0x000fca0000011400 */
        /* <DEDUP_REMOVED lines=32> */
.L_x_755:
[----:B---34-:R-:W-:Y:S05]  /*1fe20*/  BSYNC B0 ;  /* 0x0000000000007941 */ /* 0x018fea0003800000 */
.L_x_754:
        /* <DEDUP_REMOVED lines=37> */
.L_x_757:
[----:B----4-:R-:W-:Y:S05]  /*20080*/  BSYNC B0 ;  /* 0x0000000000007941 */ /* 0x010fea0003800000 */
.L_x_756:
        /* <DEDUP_REMOVED lines=20> */
.L_x_759:
[----:B------:R-:W-:Y:S05]  /*201d0*/  BSYNC B0 ;  /* 0x0000000000007941 */ /* 0x000fea0003800000 */
.L_x_758:
        /* <DEDUP_REMOVED lines=20> */
.L_x_761:
[----:B------:R-:W-:Y:S05]  /*20320*/  BSYNC B0 ;  /* 0x0000000000007941 */ /* 0x000fea0003800000 */
.L_x_760:
        /* <DEDUP_REMOVED lines=21> */
.L_x_762:
        /* <DEDUP_REMOVED lines=16> */
.L_x_1045:


//--------------------- .text._ZN5flash16flash_fwd_kernelI23Flash_fwd_kernel_traitsILi96ELi128ELi64ELi4ELb0ELb0EN7cutlass10bfloat16_tE19Flash_kernel_traitsILi96ELi128ELi64ELi4ES3_EELb1ELb0ELb1ELb0ELb0ELb0ELb0ELb1EEEvNS_16Flash_fwd_paramsE --------------------------
	.section	.text._ZN5flash16flash_fwd_kernelI23Flash_fwd_kernel_traitsILi96ELi128ELi64ELi4ELb0ELb0EN7cutlass10bfloat16_tE19Flash_kernel_traitsILi96ELi128ELi64ELi4ES3_EELb1ELb0ELb1ELb0ELb0ELb0ELb0ELb1EEEvNS_16Flash_fwd_paramsE,"ax",@progbits
	.sectioninfo	@"SHI_REGISTERS=255"
	.align	128
        .global         _ZN5flash16flash_fwd_kernelI23Flash_fwd_kernel_traitsILi96ELi128ELi64ELi4ELb0ELb0EN7cutlass10bfloat16_tE19Flash_kernel_traitsILi96ELi128ELi64ELi4ES3_EELb1ELb0ELb1ELb0ELb0ELb0ELb0ELb1EEEvNS_16Flash_fwd_paramsE
        .type           _ZN5flash16flash_fwd_kernelI23Flash_fwd_kernel_traitsILi96ELi128ELi64ELi4ELb0ELb0EN7cutlass10bfloat16_tE19Flash_kernel_traitsILi96ELi128ELi64ELi4ES3_EELb1ELb0ELb1ELb0ELb0ELb0ELb0ELb1EEEvNS_16Flash_fwd_paramsE,@function
        .size           _ZN5flash16flash_fwd_kernelI23Flash_fwd_kernel_traitsILi96ELi128ELi64ELi4ELb0ELb0EN7cutlass10bfloat16_tE19Flash_kernel_traitsILi96ELi128ELi64ELi4ES3_EELb1ELb0ELb1ELb0ELb0ELb0ELb0ELb1EEEvNS_16Flash_fwd_paramsE,(.L_x_1022 - _ZN5flash16flash_fwd_kernelI23Flash_fwd_kernel_traitsILi96ELi128ELi64ELi4ELb0ELb0EN7cutlass10bfloat16_tE19Flash_kernel_traitsILi96ELi128ELi64ELi4ES3_EELb1ELb0ELb1ELb0ELb0ELb0ELb0ELb1EEEvNS_16Flash_fwd_paramsE)
        .other          _ZN5flash16flash_fwd_kernelI23Flash_fwd_kernel_traitsILi96ELi128ELi64ELi4ELb0ELb0EN7cutlass10bfloat16_tE19Flash_kernel_traitsILi96ELi128ELi64ELi4ES3_EELb1ELb0ELb1ELb0ELb0ELb0ELb0ELb1EEEvNS_16Flash_fwd_paramsE,@"STO_CUDA_ENTRY STV_DEFAULT"
_ZN5flash16flash_fwd_kernelI23Flash_fwd_kernel_traitsILi96ELi128ELi64ELi4ELb0ELb0EN7cutlass10bfloat16_tE19Flash_kernel_traitsILi96ELi128ELi64ELi4ES3_EELb1ELb0ELb1ELb0ELb0ELb0ELb0ELb1EEEvNS_16Flash_fwd_paramsE:
.text._ZN5flash16flash_fwd_kernelI23Flash_fwd_kernel_traitsILi96ELi128ELi64ELi4ELb0ELb0EN7cutlass10bfloat16_tE19Flash_kernel_traitsILi96ELi128ELi64ELi4ES3_EELb1ELb0ELb1ELb0ELb0ELb0ELb0ELb1EEEvNS_16Flash_fwd_paramsE:
[----:B------:R-:W-:Y:S02]  /*0000*/  MOV R1, c[0x0][0x28] ;  /* 0x00000a0000017a02 */ /* 0x000fe40000000f00 */
[----:B------:R-:W-:Y:S01]  /*0010*/  ULDC.64 UR4, c[0x0][0x40] ;  /* 0x0000100000047ab9 */ /* 0x000fe20000000a00 */
[----:B------:R-:W-:Y:S01]  /*0020*/  BSSY B2, `(.L_x_763) ;  /* 0x0000005000027945 */ /* 0x000fe20003800000 */
[----:B------:R-:W-:Y:S01]  /*0030*/  UIADD3 UR4, UP0, UR4, 0x160, URZ ;  /* 0x0000016004047890 */ /* 0x000fe2000ff1e03f */
[----:B------:R-:W-:-:S03]  /*0040*/  IADD3 R1, R1, -0x298, RZ ;  /* 0xfffffd6801017810 */ /* 0x000fc60007ffe0ff */
[----:B------:R-:W-:-:S07]  /*0050*/  UIADD3.X UR5, URZ, UR5, URZ, UP0, !UPT ;  /* 0x000000053f057290 */ /* 0x000fce00087fe43f */
[----:B------:R-:W-:Y:S05]  /*0060*/  CALL.REL.NOINC `($_ZN5flash16flash_fwd_kernelI23Flash_fwd_kernel_traitsILi96ELi128ELi64ELi4ELb0ELb0EN7cutlass10bfloat16_tE19Flash_kernel_traitsILi96ELi128ELi64ELi4ES3_EELb1ELb0ELb1ELb0ELb0ELb0ELb0ELb1EEEvNS_16Flash_fwd_paramsE$_ZN5flash22compute_attn_1rowblockI23Flash_fwd_kernel_traitsILi96ELi128ELi64ELi4ELb0ELb0EN7cutlass10bfloat16_tE19Flash_kernel_traitsILi96ELi128ELi64ELi4ES3_EELb1ELb0ELb1ELb0ELb0ELb0ELb0ELb1ENS_16Flash_fwd_paramsEEEvRKT8_iii) ;  /* 0x0000002000007944 */ /* 0x000fea0003c00000 */
[----:B------:R-:W-:Y:S05]  /*0070*/  BSYNC B2 ;  /* 0x0000000000027941 */ /* 0x000fea0003800000 */
.L_x_763:
[----:B------:R-:W-:Y:S05]  /*0080*/  EXIT ;  /* 0x000000000000794d */ /* 0x000fea0003800000 */
        .type           $_ZN5flash16flash_fwd_kernelI23Flash_fwd_kernel_traitsILi96ELi128ELi64ELi4ELb0ELb0EN7cutlass10bfloat16_tE19Flash_kernel_traitsILi96ELi128ELi64ELi4ES3_EELb1ELb0ELb1ELb0ELb0ELb0ELb0ELb1EEEvNS_16Flash_fwd_paramsE$_ZN5flash22compute_attn_1rowblockI23Flash_fwd_kernel_traitsILi96ELi128ELi64ELi4ELb0ELb0EN7cutlass10bfloat16_tE19Flash_kernel_traitsILi96ELi128ELi64ELi4ES3_EELb1ELb0ELb1ELb0ELb0ELb0ELb0ELb1ENS_16Flash_fwd_paramsEEEvRKT8_iii,@function
        .size           $_ZN5flash16flash_fwd_kernelI23Flash_fwd_kernel_traitsILi96ELi128ELi64ELi4ELb0ELb0EN7cutlass10bfloat16_tE19Flash_kernel_traitsILi96ELi128ELi64ELi4ES3_EELb1ELb0ELb1ELb0ELb0ELb0ELb0ELb1EEEvNS_16Flash_fwd_paramsE$_ZN5flash22compute_attn_1rowblockI23Flash_fwd_kernel_traitsILi96ELi128ELi64ELi4ELb0ELb0EN7cutlass10bfloat16_tE19Flash_kernel_traitsILi96ELi128ELi64ELi4ES3_EELb1ELb0ELb1ELb0ELb0ELb0ELb0ELb1ENS_16Flash_fwd_paramsEEEvRKT8_iii,($__internal_0_$__cuda_sm70_shflsync_bfly_p - $_ZN5flash16flash_fwd_kernelI23Flash_fwd_kernel_traitsILi96ELi128ELi64ELi4ELb0ELb0EN7cutlass10bfloat16_tE19Flash_kernel_traitsILi96ELi128ELi64ELi4ES3_EELb1ELb0ELb1ELb0ELb0ELb0ELb0ELb1EEEvNS_16Flash_fwd_paramsE$_ZN5flash22compute_attn_1rowblockI23Flash_fwd_kernel_traitsILi96ELi128ELi64ELi4ELb0ELb0EN7cutlass10bfloat16_tE19Flash_kernel_traitsILi96ELi128ELi64ELi4ES3_EELb1ELb0ELb1ELb0ELb0ELb0ELb0ELb1ENS_16Flash_fwd_paramsEEEvRKT8_iii)
$_ZN5flash16flash_fwd_kernelI23Flash_fwd_kernel_traitsILi96ELi128ELi64ELi4ELb0ELb0EN7cutlass10bfloat16_tE19Flash_kernel_traitsILi96ELi128ELi64ELi4ES3_EELb1ELb0ELb1ELb0ELb0ELb0ELb0ELb1EEEvNS_16Flash_fwd_paramsE$_ZN5flash22compute_attn_1rowblockI23Flash_fwd_kernel_traitsILi96ELi128ELi64ELi4ELb0ELb0EN7cutlass10bfloat16_tE19Flash_kernel_traitsILi96ELi128ELi64ELi4ES3_EELb1ELb0ELb1ELb0ELb0ELb0ELb0ELb1ENS_16Flash_fwd_paramsEEEvRKT8_iii:
[----:B------:R-:W-:Y:S02]  /*0090*/  IMAD.U32 R108, RZ, RZ, UR4 ;  /* 0x00000004ff6c7e24 */ /* 0x000fe4000f8e00ff */
[----:B------:R-:W-:Y:S01]  /*00a0*/  IMAD.U32 R109, RZ, RZ, UR5 ;  /* 0x00000005ff6d7e24 */ /* 0x000fe2000f8e00ff */
[----:B------:R-:W-:-:S04]  /*00b0*/  ULDC.64 UR4, c[0x0][0x118] ;  /* 0x0000460000047ab9 */ /* 0x000fc80000000a00 */
[----:B------:R-:W2:Y:S04]  /*00c0*/  LD.E.U8 R0, [R108.64+0x1a4] ;  /* 0x0001a4046c007980 */ /* 0x000ea8000c101100 */
[----:B------:R-:W3:Y:S01]  /*00d0*/  LD.E.64 R160, [R108.64+0x190] ;  /* 0x000190046ca07980 */ /* 0x000ee2000c101b00 */
[----:B------:R-:W1:Y:S03]  /*00e0*/  S2UR UR8, SR_CTAID.Y ;  /* 0x00000000000879c3 */ /* 0x000e660000002600 */
[----:B------:R-:W4:Y:S04]  /*00f0*/  S2R R42, SR_TID.X ;  /* 0x00000000002a7919 */ /* 0x000f280000002100 */
[----:B------:R-:W3:Y:S01]  /*0100*/  LD.E.64 R2, [R108.64+0x198] ;  /* 0x000198046c027980 */ /* 0x000ee2000c101b00 */
[----:B------:R-:W1:Y:S03]  /*0110*/  S2UR UR7, SR_CTAID.X ;  /* 0x00000000000779c3 */ /* 0x000e660000002500 */
[----:B------:R-:W3:Y:S04]  /*0120*/  LD.E R9, [R108.64+0x60] ;  /* 0x000060046c097980 */ /* 0x000ee8000c101900 */
[----:B------:R1:W5:Y:S01]  /*0130*/  LD.E.U8 R194, [R108.64+0x178] ;  /* 0x000178046cc27980 */ /* 0x000362000c101100 */
[----:B------:R-:W1:Y:S02]  /*0140*/  S2UR UR6, SR_CTAID.Z ;  /* 0x00000000000679c3 */ /* 0x000e640000002700 */
[----:B-1----:R-:W-:-:S06]  /*0150*/  ULOP3.LUT UR6, UR6, UR7, UR8, 0xfe, !UPT ;  /* 0x0000000706067292 */ /* 0x002fcc000f8efe08 */
[----:B----4-:R-:W-:-:S13]  /*0160*/  LOP3.LUT P2, RZ, R42, UR6, RZ, 0xfc, !PT ;  /* 0x000000062aff7c12 */ /* 0x010fda000f84fcff */
[----:B------:R-:W4:Y:S01]  /*0170*/  @!P2 LD.E.64 R6, [R108.64+0x1a8] ;  /* 0x0001a8046c06a980 */ /* 0x000f22000c101b00 */
[----:B--2---:R-:W-:-:S13]  /*0180*/  ISETP.NE.AND P1, PT, R0, RZ, PT ;  /* 0x000000ff0000720c */ /* 0x004fda0003f25270 */
[----:B---3--:R-:W4:Y:S04]  /*0190*/  @P1 LD.E.64 R160, [R160.64] ;  /* 0x00000004a0a01980 */ /* 0x008f28000c101b00 */
[----:B------:R-:W2:Y:S04]  /*01a0*/  @P1 LD.E R0, [R108.64+0x1a0] ;  /* 0x0001a0046c001980 */ /* 0x000ea8000c101900 */
[----:B------:R-:W2:Y:S04]  /*01b0*/  @P1 LD.E.64 R4, [R2.64] ;  /* 0x0000000402041980 */ /* 0x000ea8000c101b00 */
[----:B----4-:R1:W-:Y:S04]  /*01c0*/  @!P2 ST.E.64 [R6.64], R160 ;  /* 0x000000a00600a985 */ /* 0x0103e8000c101b04 */
[----:B-1----:R-:W3:Y:S01]  /*01d0*/  @!P2 LD.E.64 R6, [R108.64+0x1a8] ;  /* 0x0001a8046c06a980 */ /* 0x002ee2000c101b00 */
[----:B--2---:R-:W-:-:S05]  /*01e0*/  @P1 IADD3 R0, P0, R0, R4, RZ ;  /* 0x0000000400001210 */ /* 0x004fca0007f1e0ff */
[----:B------:R-:W-:Y:S02]  /*01f0*/  @P1 IMAD.X R4, RZ, RZ, R5, P0 ;  /* 0x000000ffff041224 */ /* 0x000fe400000e0605 */
[----:B------:R-:W-:Y:S02]  /*0200*/  @P1 IMAD.MOV.U32 R2, RZ, RZ, R0 ;  /* 0x000000ffff021224 */ /* 0x000fe400078e0000 */
[----:B------:R-:W-:Y:S01]  /*0210*/  @P1 IMAD.MOV.U32 R3, RZ, RZ, R4 ;  /* 0x000000ffff031224 */ /* 0x000fe200078e0004 */
[----:B------:R-:W1:Y:S04]  /*0220*/  S2R R164, SR_CTAID.Y ;  /* 0x0000000000a47919 */ /* 0x000e680000002600 */
[----:B---3--:R2:W-:Y:S01]  /*0230*/  @!P2 ST.E.64 [R6.64+0x8], R2 ;  /* 0x000008020600a985 */ /* 0x0085e2000c101b04 */
[----:B------:R-:W-:-:S03]  /*0240*/  IMAD.MOV.U32 R10, RZ, RZ, -0x1 ;  /* 0xffffffffff0a7424 */ /* 0x000fc600078e00ff */
[----:B------:R-:W3:Y:S04]  /*0250*/  LD.E.64 R4, [R108.64+0xe8] ;  /* 0x0000e8046c047980 */ /* 0x000ee8000c101b00 */
[----:B--2---:R-:W2:Y:S04]  /*0260*/  LD.E.64 R6, [R108.64+0xe0] ;  /* 0x0000e0046c067980 */ /* 0x004ea8000c101b00 */
[----:B------:R-:W4:Y:S01]  /*0270*/  S2R R165, SR_CTAID.Z ;  /* 0x0000000000a57919 */ /* 0x000f220000002700 */
[----:B------:R-:W-:Y:S02]  /*0280*/  SHF.R.S32.HI R15, RZ, 0x1f, R42 ;  /* 0x0000001fff0f7819 */ /* 0x000fe4000001142a */
[----:B--2---:R-:W-:-:S04]  /*0290*/  ISETP.NE.U32.AND P3, PT, R6, RZ, PT ;  /* 0x000000ff0600720c */ /* 0x004fc80003f65070 */
[----:B------:R-:W-:Y:S01]  /*02a0*/  ISETP.NE.AND.EX P3, PT, R7, RZ, PT, P3 ;  /* 0x000000ff0700720c */ /* 0x000fe20003f65330 */
[----:B-1----:R-:W-:-:S12]  /*02b0*/  IMAD.WIDE R6, R164, 0x4, R6 ;  /* 0x00000004a4067825 */ /* 0x002fd800078e0206 */
[----:B------:R-:W2:Y:S01]  /*02c0*/  @P3 LD.E R10, [R6.64] ;  /* 0x00000004060a3980 */ /* 0x000ea2000c101900 */
[----:B------:R-:W-:Y:S01]  /*02d0*/  LEA.HI R39, R15, R42, RZ, 0x5 ;  /* 0x0000002a0f277211 */ /* 0x000fe200078f28ff */
[----:B----4-:R-:W-:-:S03]  /*02e0*/  IMAD R0, R164, R9, R165 ;  /* 0x00000009a4007224 */ /* 0x010fc600078e02a5 */
[----:B------:R-:W-:Y:S01]  /*02f0*/  LOP3.LUT R8, R39, 0xffffffe0, RZ, 0xc0, !PT ;  /* 0xffffffe027087812 */ /* 0x000fe200078ec0ff */
[----:B------:R-:W-:-:S04]  /*0300*/  IMAD.SHL.U32 R0, R0, 0x20, RZ ;  /* 0x0000002000007824 */ /* 0x000fc800078e00ff */
[----:B------:R-:W-:Y:S01]  /*0310*/  IMAD.IADD R105, R42, 0x1, -R8 ;  /* 0x000000012a697824 */ /* 0x000fe200078e0a08 */
[----:B------:R1:W-:Y:S04]  /*0320*/  STL.64 [R1+0x168], R160 ;  /* 0x000168a001007387 */ /* 0x0003e80000100a00 */
[----:B------:R-:W-:Y:S02]  /*0330*/  IADD3 R162, P2, P1, R0, R2, R105 ;  /* 0x0000000200a27210 */ /* 0x000fe4000795e069 */
[----:B---3--:R-:W-:-:S03]  /*0340*/  ISETP.NE.U32.AND P0, PT, R4, RZ, PT ;  /* 0x000000ff0400720c */ /* 0x008fc60003f05070 */
[----:B------:R1:W-:Y:S01]  /*0350*/  STL [R1+0x1d4], R162 ;  /* 0x0001d4a201007387 */ /* 0x0003e20000100800 */
[----:B------:R-:W-:Y:S01]  /*0360*/  ISETP.NE.AND.EX P0, PT, R5, RZ, PT, P0 ;  /* 0x000000ff0500720c */ /* 0x000fe20003f05300 */
[----:B------:R-:W-:Y:S01]  /*0370*/  BSSY B0, `(.L_x_764) ;  /* 0x000000c000007945 */ /* 0x000fe20003800000 */
[----:B------:R-:W-:Y:S02]  /*0380*/  SHF.R.S32.HI R9, RZ, 0x1f, R105 ;  /* 0x0000001fff097819 */ /* 0x000fe40000011469 */
[----:B------:R-:W-:Y:S01]  /*0390*/  SHF.R.S32.HI R8, RZ, 0x1f, R0 ;  /* 0x0000001fff087819 */ /* 0x000fe20000011400 */
[----:B------:R-:W-:Y:S02]  /*03a0*/  IMAD.MOV.U32 R30, RZ, RZ, -0x1 ;  /* 0xffffffffff1e7424 */ /* 0x000fe400078e00ff */
[----:B------:R-:W-:Y:S01]  /*03b0*/  IMAD.WIDE R4, R164, 0x4, R4 ;  /* 0x00000004a4047825 */ /* 0x000fe200078e0204 */
[----:B------:R-:W-:Y:S01]  /*03c0*/  IADD3.X R157, R8, R3, R9, P2, P1 ;  /* 0x00000003089d7210 */ /* 0x000fe200017e2409 */
[----:B--2---:R1:W-:Y:S04]  /*03d0*/  STL [R1+0x1d0], R10 ;  /* 0x0001d00a01007387 */ /* 0x0043e80000100800 */
[----:B------:R-:W-:Y:S05]  /*03e0*/  @!P0 BRA `(.L_x_765) ;  /* 0x0000004000008947 */ /* 0x000fea0003800000 */
[----:B------:R-:W2:Y:S02]  /*03f0*/  LD.E.U8 R0, [R108.64+0x1b2] ;  /* 0x0001b2046c007980 */ /* 0x000ea4000c101100 */
[----:B--2---:R-:W-:-:S13]  /*0400*/  ISETP.NE.AND P1, PT, R0, RZ, PT ;  /* 0x000000ff0000720c */ /* 0x004fda0003f25270 */
[----:B------:R-:W-:Y:S05]  /*0410*/  @!P1 BRA `(.L_x_765) ;  /* 0x0000001000009947 */ /* 0x000fea0003800000 */
[----:B------:R2:W5:Y:S02]  /*0420*/  LD.E R30, [R4.64] ;  /* 0x00000004041e7980 */ /* 0x000564000c101900 */
.L_x_765:
[----:B------:R-:W-:Y:S05]  /*0430*/  BSYNC B0 ;  /* 0x0000000000007941 */ /* 0x000fea0003800000 */
.L_x_764:
[----:B------:R3:W4:Y:S01]  /*0440*/  @P3 LD.E R6, [R6.64+0x4] ;  /* 0x0000040406063980 */ /* 0x000722000c101900 */
[----:B------:R-:W-:-:S03]  /*0450*/  IMAD.MOV.U32 R48, RZ, RZ, R10 ;  /* 0x000000ffff307224 */ /* 0x000fc600078e000a */
[----:B--2---:R-:W2:Y:S01]  /*0460*/  LD.E.64 R2, [R108.64+0xf0] ;  /* 0x0000f0046c027980 */ /* 0x004ea2000c101b00 */
[----:B---3--:R-:W-:Y:S01]  /*0470*/  MOV R7, RZ ;  /* 0x000000ff00077202 */ /* 0x008fe20000000f00 */
[----:B----4-:R-:W-:Y:S01]  /*0480*/  @P3 IMAD.IADD R45, R6, 0x1, -R48 ;  /* 0x00000001062d3824 */ /* 0x010fe200078e0a30 */
[----:B--2---:R-:W-:-:S05]  /*0490*/  ISETP.NE.U32.AND P1, PT, R2, RZ, PT ;  /* 0x000000ff0200720c */ /* 0x004fca0003f25070 */
[----:B------:R-:W2:Y:S01]  /*04a0*/  @!P3 LD.E R45, [R108.64+0xb4] ;  /* 0x0000b4046c2db980 */ /* 0x000ea2000c101900 */
[----:B------:R-:W-:-:S13]  /*04b0*/  ISETP.NE.AND.EX P1, PT, R3, RZ, PT, P1 ;  /* 0x000000ff0300720c */ /* 0x000fda0003f25310 */
[----:B------:R-:W-:-:S05]  /*04c0*/  @P1 IMAD.WIDE R2, R164, 0x4, R2 ;  /* 0x00000004a4021825 */ /* 0x000fca00078e0202 */
[----:B------:R3:W5:Y:S01]  /*04d0*/  @P1 LD.E R7, [R2.64] ;  /* 0x0000000402071980 */ /* 0x000762000c101900 */
[----:B------:R-:W-:Y:S03]  /*04e0*/  BSSY B0, `(.L_x_766) ;  /* 0x000000a000007945 */ /* 0x000fe60003800000 */
[----:B--2---:R3:W-:Y:S01]  /*04f0*/  STL [R1+0x1dc], R45 ;  /* 0x0001dc2d01007387 */ /* 0x0047e20000100800 */
[----:B------:R-:W-:Y:S05]  /*0500*/  @!P0 BRA `(.L_x_767) ;  /* 0x0000006000008947 */ /* 0x000fea0003800000 */
[----:B------:R-:W2:Y:S02]  /*0510*/  LD.E.U8 R0, [R108.64+0x1b2] ;  /* 0x0001b2046c007980 */ /* 0x000ea4000c101100 */
[----:B--2---:R-:W-:-:S13]  /*0520*/  ISETP.NE.AND P0, PT, R0, RZ, PT ;  /* 0x000000ff0000720c */ /* 0x004fda0003f05270 */
[----:B------:R-:W2:Y:S02]  /*0530*/  @P0 LD.E R6, [R4.64+0x4] ;  /* 0x0000040404060980 */ /* 0x000ea4000c101900 */
[----:B--2--5:R-:W-:-:S06]  /*0540*/  @P0 IADD3 R6, R6, -R30, RZ ;  /* 0x8000001e06060210 */ /* 0x024fcc0007ffe0ff */
[----:B------:R2:W5:Y:S01]  /*0550*/  @!P0 LD.E R6, [R4.64] ;  /* 0x0000000404068980 */ /* 0x000562000c101900 */
[----:B------:R-:W-:Y:S05]  /*0560*/  BRA `(.L_x_768) ;  /* 0x0000001000007947 */ /* 0x000fea0003800000 */
.L_x_767:
[----:B------:R2:W5:Y:S02]  /*0570*/  LD.E R6, [R108.64+0xb8] ;  /* 0x0000b8046c067980 */ /* 0x000564000c101900 */
.L_x_768:
[----:B------:R-:W-:Y:S05]  /*0580*/  BSYNC B0 ;  /* 0x0000000000007941 */ /* 0x000fea0003800000 */
.L_x_766:
[----:B---3--:R-:W3:Y:S01]  /*0590*/  LD.E.64 R2, [R108.64+0xf8] ;  /* 0x0000f8046c027980 */ /* 0x008ee2000c101b00 */
[----:B------:R-:W-:Y:S01]  /*05a0*/  BSSY B1, `(.L_x_769) ;  /* 0x0000011000017945 */ /* 0x000fe20003800000 */
[----:B---3--:R-:W-:-:S04]  /*05b0*/  ISETP.NE.U32.AND P0, PT, R2, RZ, PT ;  /* 0x000000ff0200720c */ /* 0x008fc80003f05070 */
[----:B------:R-:W-:-:S13]  /*05c0*/  ISETP.NE.AND.EX P0, PT, R3, RZ, PT, P0 ;  /* 0x000000ff0300720c */ /* 0x000fda0003f05300 */
[----:B------:R-:W-:Y:S05]  /*05d0*/  @!P0 BRA `(.L_x_770) ;  /* 0x0000004000008947 */ /* 0x000fea0003800000 */
[----:B------:R-:W-:-:S05]  /*05e0*/  IMAD.WIDE R2, R164, 0x4, R2 ;  /* 0x00000004a4027825 */ /* 0x000fca00078e0202 */
[----:B------:R-:W3:Y:S02]  /*05f0*/  LD.E R0, [R2.64] ;  /* 0x0000000402007980 */ /* 0x000ee4000c101900 */
[----:B---3-5:R-:W-:Y:S01]  /*0600*/  IADD3 R50, R0, -R7, RZ ;  /* 0x8000000700327210 */ /* 0x028fe20007ffe0ff */
[----:B------:R-:W-:Y:S05]  /*0610*/  BRA `(.L_x_771) ;  /* 0x0000009000007947 */ /* 0x000fea0003800000 */
.L_x_770:
[----:B------:R-:W3:Y:S01]  /*0620*/  LD.E.64 R2, [R108.64+0x108] ;  /* 0x000108046c027980 */ /* 0x000ee2000c101b00 */
[----:B------:R-:W-:Y:S01]  /*0630*/  BSSY B0, `(.L_x_772) ;  /* 0x0000006000007945 */ /* 0x000fe20003800000 */
[----:B------:R-:W-:Y:S01]  /*0640*/  IMAD.MOV.U32 R0, RZ, RZ, RZ ;  /* 0x000000ffff007224 */ /* 0x000fe200078e00ff */
[----:B---3--:R-:W-:-:S04]  /*0650*/  ISETP.NE.U32.AND P0, PT, R2, RZ, PT ;  /* 0x000000ff0200720c */ /* 0x008fc80003f05070 */
[----:B------:R-:W-:-:S13]  /*0660*/  ISETP.NE.AND.EX P0, PT, R3, RZ, PT, P0 ;  /* 0x000000ff0300720c */ /* 0x000fda0003f05300 */
[----:B------:R-:W-:Y:S05]  /*0670*/  @!P0 BRA `(.L_x_773) ;  /* 0x0000001000008947 */ /* 0x000fea0003800000 */
[----:B------:R3:W5:Y:S02]  /*0680*/  LD.E R0, [R108.64+0xbc] ;  /* 0x0000bc046c007980 */ /* 0x000764000c101900 */
.L_x_773:
[----:B------:R-:W-:Y:S05]  /*0690*/  BSYNC B0 ;  /* 0x0000000000007941 */ /* 0x000fea0003800000 */
.L_x_772:
[----:B-----5:R-:W-:Y:S02]  /*06a0*/  IADD3 R50, R0, R6, -R7 ;  /* 0x0000000600327210 */ /* 0x020fe40007ffe807 */
.L_x_771:
[----:B------:R-:W-:Y:S05]  /*06b0*/  BSYNC B1 ;  /* 0x0000000000017941 */ /* 0x000fea0003800000 */
.L_x_769:
[----:B------:R-:W4:Y:S01]  /*06c0*/  S2R R51, SR_CTAID.X ;  /* 0x0000000000337919 */ /* 0x000f220000002500 */
[----:B------:R-:W-:Y:S01]  /*06d0*/  MOV R29, 0x70 ;  /* 0x00000070001d7802 */ /* 0x000fe20000000f00 */
[----:B------:R-:W-:-:S03]  /*06e0*/  IMAD.MOV.U32 R3, RZ, RZ, 0x0 ;  /* 0x00000000ff037424 */ /* 0x000fc600078e00ff */
[----:B------:R-:W-:Y:S01]  /*06f0*/  MOV R2, R29 ;  /* 0x0000001d00027202 */ /* 0x000fe20000000f00 */
[----:B----4-:R-:W-:-:S05]  /*0700*/  IMAD.SHL.U32 R158, R51, 0x80, RZ ;  /* 0x00000080339e7824 */ /* 0x010fca00078e00ff */
[----:B------:R-:W-:-:S13]  /*0710*/  ISETP.GT.AND P0, PT, R45, R158, PT ;  /* 0x0000009e2d00720c */ /* 0x000fda0003f04270 */
[----:B------:R-:W-:Y:S05]  /*0720*/  @!P0 RET.REL.NODEC R2 `(_ZN5flash16flash_fwd_kernelI23Flash_fwd_kernel_traitsILi96ELi128ELi64ELi4ELb0ELb0EN7cutlass10bfloat16_tE19Flash_kernel_traitsILi96ELi128ELi64ELi4ES3_EELb1ELb0ELb1ELb0ELb0ELb0ELb0ELb1EEEvNS_16Flash_fwd_paramsE) ;  /* 0xfffff8d002008950 */ /* 0x000fea0003c3ffff */
[----:B------:R-:W4:Y:S04]  /*0730*/  LD.E R0, [R108.64+0x188] ;  /* 0x000188046c007980 */ /* 0x000f28000c101900 */
[----:B--2---:R-:W2:Y:S01]  /*0740*/  LD.E R4, [R108.64+0x184] ;  /* 0x000184046c047980 */ /* 0x004ea2000c101900 */
[----:B------:R-:W-:Y:S02]  /*0750*/  IADD3 R3, -R45, 0xbf, R158 ;  /* 0x000000bf2d037810 */ /* 0x000fe40007ffe19e */
[C---:B------:R-:W-:Y:S02]  /*0760*/  IADD3 R5, R50.reuse, R158, -R45 ;  /* 0x0000009e32057210 */ /* 0x040fe40007ffe82d */
[----:B------:R-:W-:Y:S02]  /*0770*/  IADD3 R2, R50, 0x3f, RZ ;  /* 0x0000003f32027810 */ /* 0x000fe40007ffe0ff */
[----:B----4-:R-:W-:Y:S01]  /*0780*/  IADD3 R0, R0, R3, R50 ;  /* 0x0000000300007210 */ /* 0x010fe20007ffe032 */
[----:B--2---:R-:W-:Y:S01]  /*0790*/  IMAD.IADD R3, R5, 0x1, -R4 ;  /* 0x0000000105037824 */ /* 0x004fe200078e0a04 */
[----:B------:R-:W-:-:S02]  /*07a0*/  SHF.R.S32.HI R5, RZ, 0x1f, R2 ;  /* 0x0000001fff057819 */ /* 0x000fc40000011402 */
        /* <DEDUP_REMOVED lines=14> */
[----:B------:R-:W-:Y:S01]  /*0890*/  ISETP.NE.AND P1, PT, R48, -0x1, PT ;  /* 0xffffffff3000780c */ /* 0x000fe20003f25270 */
[----:B------:R-:W4:Y:S04]  /*08a0*/  LD.E.U16 R0, [R108.64+0x1c8] ;  /* 0x0001c8046c007980 */ /* 0x000f28000c101500 */
[----:B--2---:R-:W2:Y:S04]  /*08b0*/  LD.E.64 R2, [R108.64+0x88] ;  /* 0x000088046c027980 */ /* 0x004ea8000c101b00 */
[----:B------:R1:W5:Y:S04]  /*08c0*/  LD.E.64 R16, [R108.64+0x70] ;  /* 0x000070046c107980 */ /* 0x000368000c101b00 */
[----:B---3--:R-:W3:Y:S04]  /*08d0*/  @!P1 LD.E.64 R4, [R108.64+0x80] ;  /* 0x000080046c049980 */ /* 0x008ee8000c101b00 */
[----:B------:R1:W5:Y:S01]  /*08e0*/  LD.E.64 R8, [R108.64+0x90] ;  /* 0x000090046c087980 */ /* 0x000362000c101b00 */
[----:B------:R-:W-:Y:S01]  /*08f0*/  @!P1 SHF.R.S32.HI R12, RZ, 0x1f, R164 ;  /* 0x0000001fff0c9819 */ /* 0x000fe200000114a4 */
[----:B------:R-:W-:Y:S01]  /*0900*/  BSSY B1, `(.L_x_775) ;  /* 0x000001c000017945 */ /* 0x000fe20003800000 */
[----:B------:R-:W-:Y:S01]  /*0910*/  PLOP3.LUT P2, PT, PT, PT, PT, 0x8, 0x0 ;  /* 0x000000000000781c */ /* 0x000fe20003f4e170 */
[----:B---3--:R-:W-:Y:S01]  /*0920*/  @!P1 IMAD R11, R5, R164, RZ ;  /* 0x000000a4050b9224 */ /* 0x008fe200078e02ff */
[----:B----4-:R-:W-:-:S02]  /*0930*/  PRMT R5, R0, 0x7770, RZ ;  /* 0x0000777000057816 */ /* 0x010fc400000000ff */
[----:B------:R-:W-:Y:S02]  /*0940*/  PRMT R0, R0, 0x7771, RZ ;  /* 0x0000777100007816 */ /* 0x000fe400000000ff */
[----:B------:R-:W-:-:S04]  /*0950*/  ISETP.NE.AND P0, PT, R5, RZ, PT ;  /* 0x000000ff0500720c */ /* 0x000fc80003f05270 */
[----:B------:R-:W-:Y:S01]  /*0960*/  ISETP.NE.OR P3, PT, R0, RZ, !P0 ;  /* 0x000000ff0000720c */ /* 0x000fe20004765670 */
[----:B------:R-:W-:Y:S02]  /*0970*/  @!P1 IMAD R11, R4, R12, R11 ;  /* 0x0000000c040b9224 */ /* 0x000fe400078e020b */
[-C--:B-12---:R-:W-:Y:S02]  /*0980*/  @P1 IMAD R10, R3, R48.reuse, RZ ;  /* 0x00000030030a1224 */ /* 0x086fe400078e02ff */
[----:B------:R-:W-:-:S04]  /*0990*/  @P1 IMAD.WIDE.U32 R6, R2, R48, RZ ;  /* 0x0000003002061225 */ /* 0x000fc800078e00ff */
[----:B------:R-:W-:-:S04]  /*09a0*/  @!P1 IMAD.WIDE.U32 R4, R4, R164, RZ ;  /* 0x000000a404049225 */ /* 0x000fc800078e00ff */
[----:B------:R-:W-:Y:S02]  /*09b0*/  @P1 IMAD.IADD R13, R7, 0x1, R10 ;  /* 0x00000001070d1824 */ /* 0x000fe400078e020a */
[----:B------:R-:W-:Y:S01]  /*09c0*/  @P1 IMAD.MOV.U32 R12, RZ, RZ, R6 ;  /* 0x000000ffff0c1224 */ /* 0x000fe200078e0006 */
[----:B------:R-:W-:Y:S01]  /*09d0*/  @!P1 MOV R12, R4 ;  /* 0x00000004000c9202 */ /* 0x000fe20000000f00 */
[----:B------:R-:W-:Y:S02]  /*09e0*/  @!P1 IMAD.IADD R13, R5, 0x1, R11 ;  /* 0x00000001050d9824 */ /* 0x000fe400078e020b */
[----:B------:R-:W-:Y:S01]  /*09f0*/  CS2R R4, SRZ ;  /* 0x0000000000047805 */ /* 0x000fe2000001ff00 */
[----:B------:R-:W-:Y:S05]  /*0a00*/  @P3 BRA `(.L_x_776) ;  /* 0x000000b000003947 */ /* 0x000fea0003800000 */
[----:B------:R-:W-:Y:S01]  /*0a10*/  ISETP.NE.AND P1, PT, R48, -0x1, PT ;  /* 0xffffffff3000780c */ /* 0x000fe20003f25270 */
[----:B------:R-:W-:-:S12]  /*0a20*/  BSSY B0, `(.L_x_777) ;  /* 0x0000005000007945 */ /* 0x000fd80003800000 */
[----:B------:R-:W-:Y:S05]  /*0a30*/  @P1 BRA `(.L_x_778) ;  /* 0x0000003000001947 */ /* 0x000fea0003800000 */
[----:B------:R-:W2:Y:S02]  /*0a40*/  LD.E R0, [R108.64+0xb4] ;  /* 0x0000b4046c007980 */ /* 0x000ea4000c101900 */
[----:B--2---:R-:W-:-:S05]  /*0a50*/  IMAD R48, R164, R0, RZ ;  /* 0x00000000a4307224 */ /* 0x004fca00078e02ff */
[----:B------:R1:W-:Y:S02]  /*0a60*/  STL [R1+0x1d0], R48 ;  /* 0x0001d03001007387 */ /* 0x0003e40000100800 */
.L_x_778:
[----:B------:R-:W-:Y:S05]  /*0a70*/  BSYNC B0 ;  /* 0x0000000000007941 */ /* 0x000fea0003800000 */
.L_x_777:
[----:B------:R-:W-:Y:S01]  /*0a80*/  PLOP3.LUT P2, PT, PT, PT, PT, 0x80, 0x0 ;  /* 0x000000000000781c */ /* 0x000fe20003f4f070 */
[--C-:B------:R-:W-:Y:S01]  /*0a90*/  IMAD.MOV.U32 R4, RZ, RZ, R48.reuse ;  /* 0x000000ffff047224 */ /* 0x100fe200078e0030 */
[----:B------:R-:W-:Y:S02]  /*0aa0*/  SHF.R.S32.HI R5, RZ, 0x1f, R48 ;  /* 0x0000001fff057819 */ /* 0x000fe40000011430 */
[----:B------:R-:W-:-:S04]  /*0ab0*/  PRMT R0, RZ, 0x7610, R0 ;  /* 0x00007610ff007816 */ /* 0x000fc80000000000 */
.L_x_776:
[----:B------:R-:W-:Y:S05]  /*0ac0*/  BSYNC B1 ;  /* 0x0000000000017941 */ /* 0x000fea0003800000 */
.L_x_775:
[----:B------:R-:W-:Y:S01]  /*0ad0*/  LOP3.LUT P1, RZ, R0, 0xff, RZ, 0xc0, !PT ;  /* 0x000000ff00ff7812 */ /* 0x000fe2000782c0ff */
[----:B------:R2:W5:-:S12]  /*0ae0*/  LD.E.64 R18, [R108.64+0xa0] ;  /* 0x0000a0046c127980 */ /* 0x000558000c101b00 */
[----:B------:R-:W3:Y:S01]  /*0af0*/  @P1 LD.E.64 R22, [R108.64+0xb0] ;  /* 0x0000b0046c161980 */ /* 0x000ee2000c101b00 */
[----:B------:R-:W-:Y:S01]  /*0b00*/  BSSY B0, `(.L_x_779) ;  /* 0x0000009000007945 */ /* 0x000fe20003800000 */
[----:B------:R-:W-:Y:S01]  /*0b10*/  @P1 MOV R6, 0x1 ;  /* 0x0000000100061802 */ /* 0x000fe20000000f00 */
[----:B---3--:R-:W-:Y:S01]  /*0b20*/  @P1 IMAD R0, R23, R22, RZ ;  /* 0x0000001617001224 */ /* 0x008fe200078e02ff */
[----:B------:R-:W-:Y:S05]  /*0b30*/  @P1 BRA `(.L_x_780) ;  /* 0x0000005000001947 */ /* 0x000fea0003800000 */
[----:B--2---:R-:W2:Y:S04]  /*0b40*/  @P0 LD.E R0, [R108.64+0xd4] ;  /* 0x0000d4046c000980 */ /* 0x004ea8000c101900 */
[----:B------:R-:W2:Y:S04]  /*0b50*/  LD.E R6, [R108.64+0x60] ;  /* 0x000060046c067980 */ /* 0x000ea8000c101900 */
[----:B------:R-:W2:Y:S01]  /*0b60*/  @!P0 LD.E R0, [R108.64+0xb4] ;  /* 0x0000b4046c008980 */ /* 0x000ea2000c101900 */
[----:B------:R-:W-:Y:S01]  /*0b70*/  MOV R22, 0x1 ;  /* 0x0000000100167802 */ /* 0x000fe20000000f00 */
[----:B--2---:R-:W-:-:S02]  /*0b80*/  IMAD R6, R0, R6, RZ ;  /* 0x0000000600067224 */ /* 0x004fc400078e02ff */
.L_x_780:
[----:B--2---:R-:W-:Y:S05]  /*0b90*/  BSYNC B0 ;  /* 0x0000000000007941 */ /* 0x004fea0003800000 */
.L_x_779:
[----:B------:R2:W5:Y:S01]  /*0ba0*/  LD.E R108, [R108.64+0xc0] ;  /* 0x0000c0046c6c7980 */ /* 0x000562000c101900 */
[----:B------:R-:W-:Y:S01]  /*0bb0*/  LEA.HI R11, R15, R42, RZ, 0x2 ;  /* 0x0000002a0f0b7211 */ /* 0x000fe200078f10ff */
[----:B------:R-:W-:Y:S01]  /*0bc0*/  IMAD R6, R164, R6, RZ ;  /* 0x00000006a4067224 */ /* 0x000fe200078e02ff */
[----:B------:R-:W-:Y:S01]  /*0bd0*/  SHF.R.S32.HI R15, RZ, 0x1f, R165 ;  /* 0x0000001fff0f7819 */ /* 0x000fe200000114a5 */
[----:B------:R-:W-:Y:S01]  /*0be0*/  IMAD.IADD R20, R45, 0x1, -R158 ;  /* 0x000000012d147824 */ /* 0x000fe200078e0a9e */
[----:B------:R-:W-:Y:S01]  /*0bf0*/  LOP3.LUT R24, R11, 0xfffffffc, RZ, 0xc0, !PT ;  /* 0xfffffffc0b187812 */ /* 0x000fe200078ec0ff */
[----:B------:R-:W-:Y:S01]  /*0c00*/  IMAD R7, R158, R22, RZ ;  /* 0x000000169e077224 */ /* 0x000fe200078e02ff */
[----:B------:R-:W-:Y:S01]  /*0c10*/  SEL R10, R6, RZ, !P2 ;  /* 0x000000ff060a7207 */ /* 0x000fe20005000000 */
[----:B-----5:R-:W-:Y:S01]  /*0c20*/  IMAD R14, R9, R165, RZ ;  /* 0x000000a5090e7224 */ /* 0x020fe200078e02ff */
[----:B------:R-:W-:Y:S01]  /*0c30*/  SHF.R.S32.HI R6, RZ, 0x2, R11 ;  /* 0x00000002ff067819 */ /* 0x000fe2000001140b */
[----:B------:R-:W-:Y:S01]  /*0c40*/  IMAD.IADD R24, R42, 0x1, -R24 ;  /* 0x000000012a187824 */ /* 0x000fe200078e0a18 */
[----:B------:R-:W-:Y:S01]  /*0c50*/  SHF.R.S32.HI R9, RZ, 0x1f, R7 ;  /* 0x0000001fff097819 */ /* 0x000fe20000011407 */
[----:B------:R-:W-:Y:S01]  /*0c60*/  IMAD R10, R165, R0, R10 ;  /* 0x00000000a50a7224 */ /* 0x000fe200078e020a */
[----:B------:R-:W-:Y:S01]  /*0c70*/  BSSY B0, `(.L_x_781) ;  /* 0x000001d000007945 */ /* 0x000fe20003800000 */
[----:B------:R-:W-:-:S02]  /*0c80*/  IMAD.SHL.U32 R0, R24, 0x8, RZ ;  /* 0x0000000818007824 */ /* 0x000fc400078e00ff */
[----:B------:R-:W-:Y:S01]  /*0c90*/  IMAD R11, R8, R15, R14 ;  /* 0x0000000f080b7224 */ /* 0x000fe200078e020e */
[--C-:B------:R-:W-:Y:S02]  /*0ca0*/  IADD3 R26, P2, P1, R7, R4, R10.reuse ;  /* 0x00000004071a7210 */ /* 0x100fe4000795e00a */
[C---:B------:R-:W-:Y:S02]  /*0cb0*/  IADD3 R12, P0, R0.reuse, R12, RZ ;  /* 0x0000000c000c7210 */ /* 0x040fe40007f1e0ff */
[----:B------:R-:W-:Y:S02]  /*0cc0*/  SHF.R.S32.HI R10, RZ, 0x1f, R10 ;  /* 0x0000001fff0a7819 */ /* 0x000fe4000001140a */
[----:B------:R-:W-:Y:S02]  /*0cd0*/  LEA.HI.X.SX32 R13, R0, R13, 0x1, P0 ;  /* 0x0000000d000d7211 */ /* 0x000fe400000f0eff */
[----:B------:R-:W-:Y:S02]  /*0ce0*/  ISETP.GE.AND P0, PT, R6, R20, PT ;  /* 0x000000140600720c */ /* 0x000fe40003f06270 */
[----:B------:R-:W-:Y:S01]  /*0cf0*/  SHF.R.S32.HI R7, RZ, 0x1f, R6 ;  /* 0x0000001fff077819 */ /* 0x000fe20000011406 */
[----:B------:R-:W-:Y:S01]  /*0d00*/  IMAD.WIDE.U32 R12, R165, R8, R12 ;  /* 0x00000008a50c7225 */ /* 0x000fe200078e000c */
[----:B------:R-:W-:-:S02]  /*0d10*/  IADD3.X R25, R9, R5, R10, P2, P1 ;  /* 0x0000000509197210 */ /* 0x000fc400017e240a */
[C---:B------:R-:W-:Y:S01]  /*0d20*/  IADD3 R28, R0.reuse, 0x20, RZ ;  /* 0x00000020001c7810 */ /* 0x040fe20007ffe0ff */
[----:B------:R-:W-:Y:S01]  /*0d30*/  IMAD.WIDE R4, R51, 0x80, R6 ;  /* 0x0000008033047825 */ /* 0x000fe200078e0206 */
[----:B------:R-:W-:-:S03]  /*0d40*/  IADD3 R27, R0, 0x40, RZ ;  /* 0x00000040001b7810 */ /* 0x000fc60007ffe0ff */
[----:B------:R-:W-:Y:S02]  /*0d50*/  IMAD.IADD R9, R13, 0x1, R11 ;  /* 0x000000010d097824 */ /* 0x000fe400078e020b */
[----:B------:R-:W-:Y:S05]  /*0d60*/  @P0 BRA `(.L_x_782) ;  /* 0x000000d000000947 */ /* 0x000fea0003800000 */
[----:B--2---:R-:W-:Y:S01]  /*0d70*/  IMAD R10, R5, R2, RZ ;  /* 0x00000002050a7224 */ /* 0x004fe200078e02ff */
[-C--:B------:R-:W-:Y:S01]  /*0d80*/  ISETP.GE.AND P3, PT, R0, R108.reuse, PT ;  /* 0x0000006c0000720c */ /* 0x080fe20003f66270 */
[----:B------:R-:W-:Y:S01]  /*0d90*/  IMAD.MOV.U32 R8, RZ, RZ, R12 ;  /* 0x000000ffff087224 */ /* 0x000fe200078e000c */
[-C--:B------:R-:W-:Y:S01]  /*0da0*/  ISETP.GE.AND P2, PT, R28, R108.reuse, PT ;  /* 0x0000006c1c00720c */ /* 0x080fe20003f46270 */
[C---:B------:R-:W-:Y:S01]  /*0db0*/  IMAD R10, R4.reuse, R3, R10 ;  /* 0x00000003040a7224 */ /* 0x040fe200078e020a */
[----:B------:R-:W-:Y:S01]  /*0dc0*/  ISETP.GE.AND P1, PT, R27, R108, PT ;  /* 0x0000006c1b00720c */ /* 0x000fe20003f26270 */
[----:B------:R-:W-:-:S04]  /*0dd0*/  IMAD.WIDE.U32 R14, R4, R2, R8 ;  /* 0x00000002040e7225 */ /* 0x000fc800078e0008 */
[----:B------:R-:W-:Y:S01]  /*0de0*/  IMAD.IADD R11, R15, 0x1, R10 ;  /* 0x000000010f0b7824 */ /* 0x000fe200078e020a */
[----:B------:R-:W-:-:S04]  /*0df0*/  LEA R10, P0, R14, R16, 0x1 ;  /* 0x000000100e0a7211 */ /* 0x000fc800078008ff */
[----:B------:R-:W-:-:S05]  /*0e00*/  LEA.HI.X R11, R14, R17, R11, 0x1, P0 ;  /* 0x000000110e0b7211 */ /* 0x000fca00000f0c0b */
[----:B------:R2:W-:Y:S04]  /*0e10*/  @!P3 ST.E.128 [R10.64], RZ ;  /* 0x000000ff0a00b985 */ /* 0x0005e8000c101d04 */
[----:B------:R2:W-:Y:S04]  /*0e20*/  @!P2 ST.E.128 [R10.64+0x40], RZ ;  /* 0x000040ff0a00a985 */ /* 0x0005e8000c101d04 */
[----:B------:R2:W-:Y:S02]  /*0e30*/  @!P1 ST.E.128 [R10.64+0x80], RZ ;  /* 0x000080ff0a009985 */ /* 0x0005e4000c101d04 */
.L_x_782:
[----:B--2---:R-:W-:Y:S05]  /*0e40*/  BSYNC B0 ;  /* 0x0000000000007941 */ /* 0x004fea0003800000 */
.L_x_781:
[----:B------:R-:W-:Y:S01]  /*0e50*/  IADD3 R23, R6, 0x20, RZ ;  /* 0x0000002006177810 */ /* 0x000fe20007ffe0ff */
[----:B------:R-:W-:Y:S03]  /*0e60*/  BSSY B0, `(.L_x_783) ;  /* 0x0000013000007945 */ /* 0x000fe60003800000 */
[----:B------:R-:W-:-:S13]  /*0e70*/  ISETP.GE.AND P0, PT, R23, R20, PT ;  /* 0x000000141700720c */ /* 0x000fda0003f06270 */
[----:B------:R-:W-:Y:S05]  /*0e80*/  @P0 BRA `(.L_x_784) ;  /* 0x0000010000000947 */ /* 0x000fea0003800000 */
[----:B------:R-:W-:Y:S01]  /*0e90*/  IADD3 R10, P0, R4, 0x20, RZ ;  /* 0x00000020040a7810 */ /* 0x000fe20007f1e0ff */
[----:B------:R-:W-:Y:S01]  /*0ea0*/  IMAD.MOV.U32 R14, RZ, RZ, R12 ;  /* 0x000000ffff0e7224 */ /* 0x000fe200078e000c */
[----:B------:R-:W-:Y:S02]  /*0eb0*/  MOV R15, R9 ;  /* 0x00000009000f7202 */ /* 0x000fe40000000f00 */
[-C--:B------:R-:W-:Y:S01]  /*0ec0*/  ISETP.GE.AND P2, PT, R0, R108.reuse, PT ;  /* 0x0000006c0000720c */ /* 0x080fe20003f46270 */
[----:B------:R-:W-:Y:S01]  /*0ed0*/  IMAD.X R11, RZ, RZ, R5, P0 ;  /* 0x000000ffff0b7224 */ /* 0x000fe200000e0605 */
[----:B------:R-:W-:Y:S01]  /*0ee0*/  ISETP.GE.AND P1, PT, R28, R108, PT ;  /* 0x0000006c1c00720c */ /* 0x000fe20003f26270 */
[----:B------:R-:W-:Y:S01]  /*0ef0*/  IMAD.WIDE.U32 R14, R2, R10, R14 ;  /* 0x0000000a020e7225 */ /* 0x000fe200078e000e */
[----:B------:R-:W-:-:S03]  /*0f00*/  ISETP.GE.AND P0, PT, R27, R108, PT ;  /* 0x0000006c1b00720c */ /* 0x000fc60003f06270 */
[----:B------:R-:W-:-:S04]  /*0f10*/  IMAD R11, R11, R2, RZ ;  /* 0x000000020b0b7224 */ /* 0x000fc800078e02ff */
[----:B------:R-:W-:Y:S01]  /*0f20*/  IMAD R11, R3, R10, R11 ;  /* 0x0000000a030b7224 */ /* 0x000fe200078e020b */
[----:B------:R-:W-:-:S03]  /*0f30*/  LEA R10, P3, R14, R16, 0x1 ;  /* 0x000000100e0a7211 */ /* 0x000fc600078608ff */
[----:B------:R-:W-:-:S05]  /*0f40*/  IMAD.IADD R11, R15, 0x1, R11 ;  /* 0x000000010f0b7824 */ /* 0x000fca00078e020b */
[----:B------:R-:W-:-:S05]  /*0f50*/  LEA.HI.X R11, R14, R17, R11, 0x1, P3 ;  /* 0x000000110e0b7211 */ /* 0x000fca00018f0c0b */
[----:B------:R2:W-:Y:S04]  /*0f60*/  @!P2 ST.E.128 [R10.64], RZ ;  /* 0x000000ff0a00a985 */ /* 0x0005e8000c101d04 */
[----:B------:R2:W-:Y:S04]  /*0f70*/  @!P1 ST.E.128 [R10.64+0x40], RZ ;  /* 0x000040ff0a009985 */ /* 0x0005e8000c101d04 */
[----:B------:R2:W-:Y:S02]  /*0f80*/  @!P0 ST.E.128 [R10.64+0x80], RZ ;  /* 0x000080ff0a008985 */ /* 0x0005e4000c101d04 */
.L_x_784:
[----:B------:R-:W-:Y:S05]  /*0f90*/  BSYNC B0 ;  /* 0x0000000000007941 */ /* 0x000fea0003800000 */
.L_x_783:
[----:B------:R-:W-:Y:S01]  /*0fa0*/  IADD3 R21, R6, 0x40, RZ ;  /* 0x0000004006157810 */ /* 0x000fe20007ffe0ff */
[----:B------:R-:W-:Y:S03]  /*0fb0*/  BSSY B0, `(.L_x_785) ;  /* 0x0000013000007945 */ /* 0x000fe60003800000 */
[----:B------:R-:W-:-:S13]  /*0fc0*/  ISETP.GE.AND P0, PT, R21, R20, PT ;  /* 0x000000141500720c */ /* 0x000fda0003f06270 */
[----:B------:R-:W-:Y:S05]  /*0fd0*/  @P0 BRA `(.L_x_786) ;  /* 0x0000010000000947 */ /* 0x000fea0003800000 */
[----:B--2---:R-:W-:Y:S01]  /*0fe0*/  IADD3 R10, P0, R4, 0x40, RZ ;  /* 0x00000040040a7810 */ /* 0x004fe20007f1e0ff */
        /* <DEDUP_REMOVED lines=15> */
.L_x_786:
[----:B------:R-:W-:Y:S05]  /*10e0*/  BSYNC B0 ;  /* 0x0000000000007941 */ /* 0x000fea0003800000 */
.L_x_785:
[----:B--2---:R-:W-:Y:S01]  /*10f0*/  IADD3 R11, R6, 0x60, RZ ;  /* 0x00000060060b7810 */ /* 0x004fe20007ffe0ff */
[----:B------:R-:W-:Y:S03]  /*1100*/  BSSY B0, `(.L_x_787) ;  /* 0x0000013000007945 */ /* 0x000fe60003800000 */
[----:B------:R-:W-:-:S13]  /*1110*/  ISETP.GE.AND P0, PT, R11, R20, PT ;  /* 0x000000140b00720c */ /* 0x000fda0003f06270 */
[----:B------:R-:W-:Y:S05]  /*1120*/  @P0 BRA `(.L_x_788) ;  /* 0x0000010000000947 */ /* 0x000fea0003800000 */
[----:B------:R-:W-:Y:S02]  /*1130*/  IADD3 R8, P0, R4, 0x60, RZ ;  /* 0x0000006004087810 */ /* 0x000fe40007f1e0ff */
[-C--:B------:R-:W-:Y:S02]  /*1140*/  ISETP.GE.AND P2, PT, R0, R108.reuse, PT ;  /* 0x0000006c0000720c */ /* 0x080fe40003f46270 */
[-C--:B------:R-:W-:Y:S01]  /*1150*/  ISETP.GE.AND P1, PT, R28, R108.reuse, PT ;  /* 0x0000006c1c00720c */ /* 0x080fe20003f26270 */
[----:B------:R-:W-:Y:S01]  /*1160*/  IMAD.X R4, RZ, RZ, R5, P0 ;  /* 0x000000ffff047224 */ /* 0x000fe200000e0605 */
[----:B------:R-:W-:Y:S02]  /*1170*/  MOV R5, R9 ;  /* 0x0000000900057202 */ /* 0x000fe40000000f00 */
[----:B------:R-:W-:Y:S01]  /*1180*/  ISETP.GE.AND P0, PT, R27, R108, PT ;  /* 0x0000006c1b00720c */ /* 0x000fe20003f06270 */
[----:B------:R-:W-:Y:S02]  /*1190*/  IMAD R10, R4, R2, RZ ;  /* 0x00000002040a7224 */ /* 0x000fe400078e02ff */
[----:B------:R-:W-:-:S02]  /*11a0*/  IMAD.MOV.U32 R4, RZ, RZ, R12 ;  /* 0x000000ffff047224 */ /* 0x000fc400078e000c */
[-C--:B------:R-:W-:Y:S02]  /*11b0*/  IMAD R3, R3, R8.reuse, R10 ;  /* 0x0000000803037224 */ /* 0x080fe400078e020a */
[----:B------:R-:W-:-:S04]  /*11c0*/  IMAD.WIDE.U32 R4, R2, R8, R4 ;  /* 0x0000000802047225 */ /* 0x000fc800078e0004 */
[----:B------:R-:W-:Y:S01]  /*11d0*/  IMAD.IADD R0, R5, 0x1, R3 ;  /* 0x0000000105007824 */ /* 0x000fe200078e0203 */
[----:B------:R-:W-:-:S04]  /*11e0*/  LEA R2, P3, R4, R16, 0x1 ;  /* 0x0000001004027211 */ /* 0x000fc800078608ff */
[----:B------:R-:W-:-:S05]  /*11f0*/  LEA.HI.X R3, R4, R17, R0, 0x1, P3 ;  /* 0x0000001104037211 */ /* 0x000fca00018f0c00 */
[----:B------:R2:W-:Y:S04]  /*1200*/  @!P2 ST.E.128 [R2.64], RZ ;  /* 0x000000ff0200a985 */ /* 0x0005e8000c101d04 */
[----:B------:R2:W-:Y:S04]  /*1210*/  @!P1 ST.E.128 [R2.64+0x40], RZ ;  /* 0x000040ff02009985 */ /* 0x0005e8000c101d04 */
[----:B------:R2:W-:Y:S02]  /*1220*/  @!P0 ST.E.128 [R2.64+0x80], RZ ;  /* 0x000080ff02008985 */ /* 0x0005e4000c101d04 */
.L_x_788:
[----:B------:R-:W-:Y:S05]  /*1230*/  BSYNC B0 ;  /* 0x0000000000007941 */ /* 0x000fea0003800000 */
.L_x_787:
        /* <DEDUP_REMOVED lines=11> */
[----:B------:R-:W-:-:S02]  /*12f0*/  @!P5 LEA R6, P2, R2, R18, 0x2 ;  /* 0x000000120206d211 */ /* 0x000fc400078410ff */
[----:B------:R-:W-:Y:S02]  /*1300*/  @!P3 IADD3 R0, P0, R5, R26, RZ ;  /* 0x0000001a0500b210 */ /* 0x000fe40007f1e0ff */
[----:B------:R-:W-:Y:S02]  /*1310*/  @!P4 LEA.HI.X.SX32 R9, R3, R25, 0x1, P1 ;  /* 0x000000190309c211 */ /* 0x000fe400008f0eff */
[----:B------:R-:W-:Y:S02]  /*1320*/  @!P5 LEA.HI.X R7, R2, R19, R4, 0x2, P2 ;  /* 0x000000130207d211 */ /* 0x000fe400010f1404 */
[-C--:B------:R-:W-:Y:S02]  /*1330*/  @!P4 LEA R4, P1, R8, R18.reuse, 0x2 ;  /* 0x000000120804c211 */ /* 0x080fe400078210ff */
[----:B------:R-:W-:Y:S02]  /*1340*/  @!P3 LEA.HI.X.SX32 R3, R5, R25, 0x1, P0 ;  /* 0x000000190503b211 */ /* 0x000fe400000f0eff */
[----:B------:R-:W-:-:S02]  /*1350*/  @!P3 LEA R2, P0, R0, R18, 0x2 ;  /* 0x000000120002b211 */ /* 0x000fc400078010ff */
[-C--:B------:R-:W-:Y:S01]  /*1360*/  @!P4 LEA.HI.X R5, R8, R19.reuse, R9, 0x2, P1 ;  /* 0x000000130805c211 */ /* 0x080fe200008f1409 */
[----:B------:R-:W-:Y:S01]  /*1370*/  @!P5 IMAD.MOV.U32 R9, RZ, RZ, 0x7f800000 ;  /* 0x7f800000ff09d424 */ /* 0x000fe200078e00ff */
[----:B------:R-:W-:Y:S01]  /*1380*/  @!P3 LEA.HI.X R3, R0, R19, R3, 0x2, P0 ;  /* 0x000000130003b211 */ /* 0x000fe200000f1403 */
[----:B------:R-:W-:Y:S02]  /*1390*/  @!P4 IMAD.MOV.U32 R8, RZ, RZ, 0x7f800000 ;  /* 0x7f800000ff08c424 */ /* 0x000fe400078e00ff */
[----:B------:R-:W-:Y:S01]  /*13a0*/  @!P3 IMAD.MOV.U32 R0, RZ, RZ, 0x7f800000 ;  /* 0x7f800000ff00b424 */ /* 0x000fe200078e00ff */
[----:B------:R-:W-:Y:S04]  /*13b0*/  @!P5 ST.E [R6.64], R9 ;  /* 0x000000090600d985 */ /* 0x000fe8000c101904 */
[----:B------:R-:W-:Y:S04]  /*13c0*/  @!P4 ST.E [R4.64], R8 ;  /* 0x000000080400c985 */ /* 0x000fe8000c101904 */
[----:B------:R2:W-:Y:S02]  /*13d0*/  @!P3 ST.E [R2.64], R0 ;  /* 0x000000000200b985 */ /* 0x0005e4000c101904 */
[----:B--2---:R-:W-:-:S02]  /*13e0*/  IMAD.MOV.U32 R2, RZ, RZ, R29 ;  /* 0x000000ffff027224 */ /* 0x004fc400078e001d */
[----:B------:R-:W-:-:S04]  /*13f0*/  IMAD.MOV.U32 R3, RZ, RZ, 0x0 ;  /* 0x00000000ff037424 */ /* 0x000fc800078e00ff */
[----:B------:R-:W-:Y:S05]  /*1400*/  @P6 RET.REL.NODEC R2 `(_ZN5flash16flash_fwd_kernelI23Flash_fwd_kernel_traitsILi96ELi128ELi64ELi4ELb0ELb0EN7cutlass10bfloat16_tE19Flash_kernel_traitsILi96ELi128ELi64ELi4ES3_EELb1ELb0ELb1ELb0ELb0ELb0ELb0ELb1EEEvNS_16Flash_fwd_paramsE) ;  /* 0xffffebf002006950 */ /* 0x000fea0003c3ffff */
[----:B------:R-:W-:-:S05]  /*1410*/  IMAD R0, R11, R22, RZ ;  /* 0x000000160b007224 */ /* 0x000fca00078e02ff */
[----:B------:R-:W-:-:S04]  /*1420*/  IADD3 R3, P0, R0, R26, RZ ;  /* 0x0000001a00037210 */ /* 0x000fc80007f1e0ff */
[----:B------:R-:W-:Y:S02]  /*1430*/  LEA.HI.X.SX32 R0, R0, R25, 0x1, P0 ;  /* 0x0000001900007211 */ /* 0x000fe400000f0eff */
[----:B------:R-:W-:-:S04]  /*1440*/  LEA R2, P0, R3, R18, 0x2 ;  /* 0x0000001203027211 */ /* 0x000fc800078010ff */
[----:B------:R-:W-:Y:S01]  /*1450*/  LEA.HI.X R3, R3, R19, R0, 0x2, P0 ;  /* 0x0000001303037211 */ /* 0x000fe200000f1400 */
[----:B------:R-:W-:-:S05]  /*1460*/  IMAD.MOV.U32 R0, RZ, RZ, 0x7f800000 ;  /* 0x7f800000ff007424 */ /* 0x000fca00078e00ff */
[----:B------:R2:W-:Y:S02]  /*1470*/  ST.E [R2.64], R0 ;  /* 0x0000000002007985 */ /* 0x0005e4000c101904 */
[----:B--2---:R-:W-:Y:S02]  /*1480*/  IMAD.MOV.U32 R2, RZ, RZ, R29 ;  /* 0x000000ffff027224 */ /* 0x004fe400078e001d */
[----:B------:R-:W-:-:S04]  /*1490*/  IMAD.MOV.U32 R3, RZ, RZ, 0x0 ;  /* 0x00000000ff037424 */ /* 0x000fc800078e00ff */
[----:B------:R-:W-:Y:S05]  /*14a0*/  RET.REL.NODEC R2 `(_ZN5flash16flash_fwd_kernelI23Flash_fwd_kernel_traitsILi96ELi128ELi64ELi4ELb0ELb0EN7cutlass10bfloat16_tE19Flash_kernel_traitsILi96ELi128ELi64ELi4ES3_EELb1ELb0ELb1ELb0ELb0ELb0ELb0ELb1EEEvNS_16Flash_fwd_paramsE) ;  /* 0xffffeb5002007950 */ /* 0x000fea0003c3ffff */
.L_x_774:
[----:B------:R-:W4:Y:S04]  /*14b0*/  LD.E R21, [R108.64+0x68] ;  /* 0x000068046c157980 */ /* 0x000f28000c101900 */
[----:B-12---:R-:W2:Y:S01]  /*14c0*/  LD.E.64 R10, [R108.64+0x38] ;  /* 0x000038046c0a7980 */ /* 0x006ea2000c101b00 */
[----:B------:R-:W-:-:S03]  /*14d0*/  ISETP.NE.AND P1, PT, R30, -0x1, PT ;  /* 0xffffffff1e00780c */ /* 0x000fc60003f25270 */
[----:B---3--:R-:W3:Y:S01]  /*14e0*/  LD.E.64 R46, [R108.64+0x40] ;  /* 0x000040046c2e7980 */ /* 0x008ee2000c101b00 */
[----:B------:R-:W-:-:S03]  /*14f0*/  ISETP.NE.AND P0, PT, R48, -0x1, PT ;  /* 0xffffffff3000780c */ /* 0x000fc60003f05270 */
[----:B------:R-:W2:Y:S04]  /*1500*/  LD.E.64 R18, [R108.64+0x30] ;  /* 0x000030046c127980 */ /* 0x000ea8000c101b00 */
[----:B------:R-:W2:Y:S04]  /*1510*/  LD.E.64 R24, [R108.64+0x50] ;  /* 0x000050046c187980 */ /* 0x000ea8000c101b00 */
[----:B------:R-:W2:Y:S04]  /*1520*/  @!P1 LD.E.64 R12, [R108.64+0x20] ;  /* 0x000020046c0c9980 */ /* 0x000ea8000c101b00 */
[----:B------:R-:W3:Y:S04]  /*1530*/  @!P1 LD.E.64 R16, [R108.64+0x28] ;  /* 0x000028046c109980 */ /* 0x000ee8000c101b00 */
[----:B------:R-:W3:Y:S04]  /*1540*/  @!P0 LD.E.64 R22, [R108.64+0x18] ;  /* 0x000018046c168980 */ /* 0x000ee8000c101b00 */
[----:B------:R-:W3:Y:S04]  /*1550*/  LD.E.64 R26, [R108.64+0x58] ;  /* 0x000058046c1a7980 */ /* 0x000ee8000c101b00 */
[----:B------:R-:W3:Y:S04]  /*1560*/  LD.E R187, [R108.64+0xc8] ;  /* 0x0000c8046cbb7980 */ /* 0x000ee8000c101900 */
[----:B------:R-:W3:Y:S04]  /*1570*/  LD.E.64 R28, [R108.64+0x48] ;  /* 0x000048046c1c7980 */ /* 0x000ee8000c101b00 */
[----:B------:R1:W5:Y:S04]  /*1580*/  LD.E R156, [R108.64+0x60] ;  /* 0x000060046c9c7980 */ /* 0x000368000c101900 */
[----:B------:R1:W5:Y:S04]  /*1590*/  LD.E.64 R2, [R108.64] ;  /* 0x000000046c027980 */ /* 0x000368000c101b00 */
[----:B------:R1:W5:Y:S04]  /*15a0*/  LD.E.64 R216, [R108.64+0x8] ;  /* 0x000008046cd87980 */ /* 0x000368000c101b00 */
[----:B------:R1:W5:Y:S04]  /*15b0*/  LD.E.64 R218, [R108.64+0x10] ;  /* 0x000010046cda7980 */ /* 0x000368000c101b00 */
[----:B------:R1:W5:Y:S04]  /*15c0*/  LD.E.64 R154, [R108.64+0x98] ;  /* 0x000098046c9a7980 */ /* 0x000368000c101b00 */
[----:B------:R1:W5:Y:S01]  /*15d0*/  LD.E.64 R198, [R108.64+0xc0] ;  /* 0x0000c0046cc67980 */ /* 0x000362000c101b00 */
[----:B------:R-:W-:-:S02]  /*15e0*/  LEA.HI R8, R15, R42, RZ, 0x2 ;  /* 0x0000002a0f087211 */ /* 0x000fc400078f10ff */
[----:B------:R-:W-:Y:S02]  /*15f0*/  LEA.HI R43, R15, R42, RZ, 0x3 ;  /* 0x0000002a0f2b7211 */ /* 0x000fe400078f18ff */
[----:B------:R-:W-:Y:S02]  /*1600*/  LOP3.LUT R0, R8, 0xfffffffc, RZ, 0xc0, !PT ;  /* 0xfffffffc08007812 */ /* 0x000fe400078ec0ff */
[----:B------:R-:W-:-:S03]  /*1610*/  SHF.R.S32.HI R40, RZ, 0x3, R43 ;  /* 0x00000003ff287819 */ /* 0x000fc6000001142b */
[----:B------:R-:W-:Y:S02]  /*1620*/  IMAD.IADD R0, R42, 0x1, -R0 ;  /* 0x000000012a007824 */ /* 0x000fe400078e0a00 */
[----:B------:R-:W-:Y:S01]  /*1630*/  IMAD.SHL.U32 R4, R40, 0x40, RZ ;  /* 0x0000004028047824 */ /* 0x000fe200078e00ff */
[----:B------:R-:W-:Y:S02]  /*1640*/  SHF.R.S32.HI R6, RZ, 0x2, R8 ;  /* 0x00000002ff067819 */ /* 0x000fe40000011408 */
[----:B------:R-:W-:Y:S02]  /*1650*/  SHF.L.U32 R174, R0, 0x3, RZ ;  /* 0x0000000300ae7819 */ /* 0x000fe400000006ff */
[----:B------:R-:W-:Y:S02]  /*1660*/  LOP3.LUT R0, R4, 0xc0, RZ, 0xc0, !PT ;  /* 0x000000c004007812 */ /* 0x000fe400078ec0ff */
[----:B------:R-:W-:-:S04]  /*1670*/  LEA.HI R8, R8, R6, RZ, 0x1 ;  /* 0x0000000608087211 */ /* 0x000fc800078f08ff */
[----:B------:R-:W-:Y:S02]  /*1680*/  LOP3.LUT R14, R8, 0x7fffffe, RZ, 0xc0, !PT ;  /* 0x07fffffe080e7812 */ /* 0x000fe400078ec0ff */
[----:B------:R-:W-:Y:S02]  /*1690*/  SHF.R.S32.HI R38, RZ, 0x5, R39 ;  /* 0x00000005ff267819 */ /* 0x000fe40000011427 */
[----:B------:R-:W-:Y:S02]  /*16a0*/  LOP3.LUT R9, R0, 0x18, R174, 0xf8, !PT ;  /* 0x0000001800097812 */ /* 0x000fe400078ef8ae */
[----:B------:R-:W-:Y:S01]  /*16b0*/  SHF.R.U32.HI R8, RZ, 0x3, R0 ;  /* 0x00000003ff087819 */ /* 0x000fe20000011600 */
[----:B------:R-:W-:-:S03]  /*16c0*/  IMAD.IADD R0, R6, 0x1, -R14 ;  /* 0x0000000106007824 */ /* 0x000fc600078e0a0e */
[----:B------:R-:W-:Y:S01]  /*16d0*/  LOP3.LUT R8, R9, R8, RZ, 0x3c, !PT ;  /* 0x0000000809087212 */ /* 0x000fe200078e3cff */
[----:B------:R-:W-:-:S04]  /*16e0*/  IMAD R9, R38, 0x8, R0 ;  /* 0x0000000826097824 */ /* 0x000fc800078e0200 */
[----:B------:R-:W-:Y:S01]  /*16f0*/  IMAD.U32 R195, R9, 0x20, R8 ;  /* 0x0000002009c37824 */ /* 0x000fe200078e0008 */
[----:B------:R-:W-:Y:S02]  /*1700*/  LEA.HI R41, R15, R42, RZ, 0x4 ;  /* 0x0000002a0f297211 */ /* 0x000fe400078f20ff */
[CC--:B------:R-:W-:Y:S02]  /*1710*/  @P1 IADD3 R14, R7.reuse, R30.reuse, RZ ;  /* 0x0000001e070e1210 */ /* 0x0c0fe40007ffe0ff */
[----:B------:R-:W-:Y:S02]  /*1720*/  @!P1 SHF.R.S32.HI R32, RZ, 0x1f, R7 ;  /* 0x0000001fff209819 */ /* 0x000fe40000011407 */
[----:B------:R-:W-:Y:S02]  /*1730*/  @P1 IADD3 R30, R7, R30, RZ ;  /* 0x0000001e071e1210 */ /* 0x000fe40007ffe0ff */
[----:B------:R-:W-:Y:S02]  /*1740*/  IABS R44, R165 ;  /* 0x000000a5002c7213 */ /* 0x000fe40000000000 */
[----:B------:R-:W-:-:S02]  /*1750*/  @!P1 SHF.R.S32.HI R35, RZ, 0x1f, R164 ;  /* 0x0000001fff239819 */ /* 0x000fc400000114a4 */
[C---:B------:R-:W-:Y:S02]  /*1760*/  IADD3 R173, R174.reuse, 0x20, RZ ;  /* 0x00000020aead7810 */ /* 0x040fe40007ffe0ff */
[----:B------:R-:W-:Y:S01]  /*1770*/  IADD3 R172, R174, 0x40, RZ ;  /* 0x00000040aeac7810 */ /* 0x000fe20007ffe0ff */
[----:B------:R-:W-:Y:S01]  /*1780*/  BSSY B0, `(.L_x_789) ;  /* 0x00000a4000007945 */ /* 0x000fe20003800000 */
[----:B------:R-:W-:Y:S01]  /*1790*/  IMAD.SHL.U32 R195, R195, 0x2, RZ ;  /* 0x00000002c3c37824 */ /* 0x000fe200078e00ff */
[----:B----4-:R-:W-:-:S04]  /*17a0*/  IABS R20, R21 ;  /* 0x0000001500147213 */ /* 0x010fc80000000000 */
[----:B------:R-:W4:Y:S08]  /*17b0*/  I2F.RP R5, R20 ;  /* 0x0000001400057306 */ /* 0x000f300000209400 */
[----:B----4-:R-:W4:Y:S01]  /*17c0*/  MUFU.RCP R5, R5 ;  /* 0x0000000500057308 */ /* 0x010f220000001000 */
[----:B--2---:R-:W-:Y:S01]  /*17d0*/  @!P1 IMAD R0, R11, R7, RZ ;  /* 0x000000070b009224 */ /* 0x004fe200078e02ff */
[----:B----4-:R-:W-:-:S06]  /*17e0*/  IADD3 R4, R5, 0xffffffe, RZ ;  /* 0x0ffffffe05047810 */ /* 0x010fcc0007ffe0ff */
[----:B------:R2:W4:Y:S01]  /*17f0*/  F2I.FTZ.U32.TRUNC.NTZ R5, R4 ;  /* 0x0000000400057305 */ /* 0x000522000021f000 */
[----:B------:R-:W-:Y:S01]  /*1800*/  @!P1 IMAD.WIDE.U32 R8, R10, R7, RZ ;  /* 0x000000070a089225 */ /* 0x000fe200078e00ff */
[----:B--2---:R-:W-:-:S05]  /*1810*/  @!P1 SHF.R.S32.HI R4, RZ, 0x1f, R7 ;  /* 0x0000001fff049819 */ /* 0x004fca0000011407 */
[----:B------:R-:W-:Y:S02]  /*1820*/  @!P1 IMAD R0, R10, R4, R0 ;  /* 0x000000040a009224 */ /* 0x000fe400078e0200 */
[----:B----4-:R-:W-:-:S03]  /*1830*/  IMAD.MOV R4, RZ, RZ, -R5 ;  /* 0x000000ffff047224 */ /* 0x010fc600078e0a05 */
[----:B------:R-:W-:Y:S01]  /*1840*/  @!P1 IADD3 R9, R9, R0, RZ ;  /* 0x0000000009099210 */ /* 0x000fe20007ffe0ff */
[----:B------:R-:W-:Y:S01]  /*1850*/  IMAD.MOV.U32 R0, RZ, RZ, R4 ;  /* 0x000000ffff007224 */ /* 0x000fe200078e0004 */
[----:B------:R-:W-:Y:S01]  /*1860*/  LOP3.LUT R4, R41, 0xfffffff0, RZ, 0xc0, !PT ;  /* 0xfffffff029047812 */ /* 0x000fe200078ec0ff */
[----:B------:R-:W-:-:S04]  /*1870*/  @P1 IMAD R31, R11, R14, RZ ;  /* 0x0000000e0b1f1224 */ /* 0x000fc800078e02ff */
[----:B------:R-:W-:Y:S02]  /*1880*/  IMAD.IADD R36, R42, 0x1, -R4 ;  /* 0x000000012a247824 */ /* 0x000fe400078e0a04 */
[----:B------:R-:W-:-:S04]  /*1890*/  @P1 IMAD.WIDE.U32 R14, R10, R14, RZ ;  /* 0x0000000e0a0e1225 */ /* 0x000fc800078e00ff */
[----:B---3--:R-:W-:Y:S01]  /*18a0*/  @!P1 IMAD R33, R47, R7, RZ ;  /* 0x000000072f219224 */ /* 0x008fe200078e02ff */
[----:B------:R-:W-:Y:S01]  /*18b0*/  LEA.HI R37, R36, R36, RZ, 0x1 ;  /* 0x0000002424257211 */ /* 0x000fe200078f08ff */
[----:B------:R-:W-:Y:S02]  /*18c0*/  IMAD R0, R0, R20, RZ ;  /* 0x0000001400007224 */ /* 0x000fe400078e02ff */
[----:B------:R-:W-:Y:S02]  /*18d0*/  IMAD.MOV.U32 R4, RZ, RZ, RZ ;  /* 0x000000ffff047224 */ /* 0x000fe400078e00ff */
[----:B------:R-:W-:Y:S01]  /*18e0*/  @P1 IMAD.IADD R31, R15, 0x1, R31 ;  /* 0x000000010f1f1824 */ /* 0x000fe200078e021f */
[----:B------:R-:W-:Y:S01]  /*18f0*/  @P1 MOV R15, R14 ;  /* 0x0000000e000f1202 */ /* 0x000fe20000000f00 */
[----:B------:R-:W-:Y:S01]  /*1900*/  @!P1 IMAD R34, R46, R32, R33 ;  /* 0x000000202e229224 */ /* 0x000fe200078e0221 */
[----:B------:R-:W-:Y:S01]  /*1910*/  SHF.R.S32.HI R14, RZ, 0x1, R37 ;  /* 0x00000001ff0e7819 */ /* 0x000fe20000011425 */
[----:B------:R-:W-:Y:S01]  /*1920*/  IMAD.HI.U32 R33, R5, R0, R4 ;  /* 0x0000000005217227 */ /* 0x000fe200078e0004 */
[----:B------:R-:W-:-:S02]  /*1930*/  IABS R0, R21 ;  /* 0x0000001500007213 */ /* 0x000fc40000000000 */
[----:B------:R-:W-:Y:S01]  /*1940*/  SHF.R.S32.HI R32, RZ, 0x1f, R37 ;  /* 0x0000001fff207819 */ /* 0x000fe20000011425 */
[----:B------:R-:W-:-:S03]  /*1950*/  @!P1 IMAD.WIDE.U32 R4, R46, R7, RZ ;  /* 0x000000072e049225 */ /* 0x000fc600078e00ff */
[----:B------:R-:W-:Y:S01]  /*1960*/  LEA.HI R7, R32, R14, RZ, 0x2 ;  /* 0x0000000e20077211 */ /* 0x000fe200078f10ff */
[----:B------:R-:W-:Y:S02]  /*1970*/  IMAD.MOV R0, RZ, RZ, -R0 ;  /* 0x000000ffff007224 */ /* 0x000fe400078e0a00 */
[----:B------:R-:W-:Y:S01]  /*1980*/  @!P1 IMAD R32, R13, R164, RZ ;  /* 0x000000a40d209224 */ /* 0x000fe200078e02ff */
[----:B------:R-:W-:Y:S01]  /*1990*/  LOP3.LUT R7, R7, 0xfffffffc, RZ, 0xc0, !PT ;  /* 0xfffffffc07077812 */ /* 0x000fe200078ec0ff */
[----:B------:R-:W-:Y:S02]  /*19a0*/  IMAD.MOV.U32 R13, RZ, RZ, R0 ;  /* 0x000000ffff0d7224 */ /* 0x000fe400078e0000 */
[----:B------:R-:W-:-:S04]  /*19b0*/  IMAD.HI.U32 R0, R33, R44, RZ ;  /* 0x0000002c21007227 */ /* 0x000fc800078e00ff */
[----:B------:R-:W-:Y:S02]  /*19c0*/  IMAD.IADD R33, R14, 0x1, -R7 ;  /* 0x000000010e217824 */ /* 0x000fe400078e0a07 */
[----:B------:R-:W-:Y:S02]  /*19d0*/  IMAD R14, R0, R13, R44 ;  /* 0x0000000d000e7224 */ /* 0x000fe400078e022c */
[----:B------:R-:W-:-:S03]  /*19e0*/  @!P1 IMAD.WIDE.U32 R8, R164, R12, R8 ;  /* 0x0000000ca4089225 */ /* 0x000fc600078e0008 */
[----:B------:R-:W-:Y:S01]  /*19f0*/  ISETP.GT.U32.AND P3, PT, R20, R14, PT ;  /* 0x0000000e1400720c */ /* 0x000fe20003f64070 */
[----:B------:R-:W-:Y:S02]  /*1a00*/  @!P1 IMAD R12, R12, R35, R32 ;  /* 0x000000230c0c9224 */ /* 0x000fe400078e0220 */
[----:B------:R-:W-:Y:S01]  /*1a10*/  @!P1 IMAD.MOV.U32 R15, RZ, RZ, R8 ;  /* 0x000000ffff0f9224 */ /* 0x000fe200078e0008 */
[----:B------:R-:W-:Y:S02]  /*1a20*/  @!P1 IADD3 R5, R5, R34, RZ ;  /* 0x0000002205059210 */ /* 0x000fe40007ffe0ff */
[----:B------:R-:W-:Y:S02]  /*1a30*/  @!P1 IADD3 R31, R9, R12, RZ ;  /* 0x0000000c091f9210 */ /* 0x000fe40007ffe0ff */
[----:B------:R-:W-:Y:S02]  /*1a40*/  SHF.R.S32.HI R34, RZ, 0x1f, R174 ;  /* 0x0000001fff227819 */ /* 0x000fe400000114ae */
[----:B------:R-:W-:Y:S01]  /*1a50*/  IADD3 R8, P2, R174, R15, RZ ;  /* 0x0000000fae087210 */ /* 0x000fe20007f5e0ff */
[----:B------:R-:W-:Y:S01]  /*1a60*/  @!P1 IMAD R17, R17, R164, RZ ;  /* 0x000000a411119224 */ /* 0x000fe200078e02ff */
[----:B------:R-:W-:Y:S01]  /*1a70*/  @!P1 SHF.R.S32.HI R32, RZ, 0x1f, R164 ;  /* 0x0000001fff209819 */ /* 0x000fe200000114a4 */
[----:B------:R-:W-:Y:S01]  /*1a80*/  @!P1 IMAD.WIDE.U32 R4, R164, R16, R4 ;  /* 0x00000010a4049225 */ /* 0x000fe200078e0004 */
[----:B------:R-:W-:-:S03]  /*1a90*/  @!P3 IADD3 R14, R14, -R20, RZ ;  /* 0x800000140e0eb210 */ /* 0x000fc60007ffe0ff */
[----:B------:R-:W-:Y:S02]  /*1aa0*/  IMAD.X R9, R34, 0x1, R31, P2 ;  /* 0x0000000122097824 */ /* 0x000fe400010e061f */
[----:B------:R-:W-:-:S04]  /*1ab0*/  @P1 IMAD.WIDE.U32 R12, R46, R30, RZ ;  /* 0x0000001e2e0c1225 */ /* 0x000fc800078e00ff */
[----:B------:R-:W-:Y:S02]  /*1ac0*/  @P1 IMAD R31, R47, R30, RZ ;  /* 0x0000001e2f1f1224 */ /* 0x000fe400078e02ff */
[----:B------:R-:W-:Y:S02]  /*1ad0*/  @!P1 IMAD R16, R16, R32, R17 ;  /* 0x0000002010109224 */ /* 0x000fe400078e0211 */
[----:B------:R-:W-:Y:S02]  /*1ae0*/  @!P1 IMAD.MOV.U32 R12, RZ, RZ, R4 ;  /* 0x000000ffff0c9224 */ /* 0x000fe400078e0004 */
[----:B------:R-:W-:Y:S01]  /*1af0*/  @P1 IMAD.IADD R13, R13, 0x1, R31 ;  /* 0x000000010d0d1824 */ /* 0x000fe200078e021f */
[----:B------:R-:W-:Y:S02]  /*1b00*/  @!P1 IADD3 R13, R5, R16, RZ ;  /* 0x00000010050d9210 */ /* 0x000fe40007ffe0ff */
[----:B------:R-:W-:Y:S02]  /*1b10*/  ISETP.GE.U32.AND P4, PT, R14, R20, PT ;  /* 0x000000140e00720c */ /* 0x000fe40003f86070 */
[----:B------:R-:W-:-:S02]  /*1b20*/  IADD3 R4, P1, R174, R12, RZ ;  /* 0x0000000cae047210 */ /* 0x000fc40007f3e0ff */
[----:B------:R-:W-:Y:S01]  /*1b30*/  LOP3.LUT R14, R165, R21, RZ, 0x3c, !PT ;  /* 0x00000015a50e7212 */ /* 0x000fe200078e3cff */
[-C--:B------:R-:W-:Y:S01]  /*1b40*/  IMAD R15, R11, R6.reuse, RZ ;  /* 0x000000060b0f7224 */ /* 0x080fe200078e02ff */
[----:B------:R-:W-:Y:S01]  /*1b50*/  SHF.R.S32.HI R7, RZ, 0x1f, R6 ;  /* 0x0000001fff077819 */ /* 0x000fe20000011406 */
[----:B------:R-:W-:Y:S01]  /*1b60*/  IMAD.X R5, R34, 0x1, R13, P1 ;  /* 0x0000000122057824 */ /* 0x000fe200008e060d */
[----:B------:R-:W-:Y:S02]  /*1b70*/  ISETP.GE.AND P2, PT, R14, RZ, PT ;  /* 0x000000ff0e00720c */ /* 0x000fe40003f46270 */
[----:B------:R-:W-:Y:S01]  /*1b80*/  ISETP.NE.AND P1, PT, R21, RZ, PT ;  /* 0x000000ff1500720c */ /* 0x000fe20003f25270 */
[C---:B------:R-:W-:Y:S02]  /*1b90*/  IMAD R15, R10.reuse, R7, R15 ;  /* 0x000000070a0f7224 */ /* 0x040fe400078e020f */
[----:B------:R-:W-:Y:S01]  /*1ba0*/  IMAD.WIDE.U32 R8, R10, R6, R8 ;  /* 0x000000060a087225 */ /* 0x000fe200078e0008 */
[----:B------:R-:W-:-:S03]  /*1bb0*/  @!P3 IADD3 R0, R0, 0x1, RZ ;  /* 0x000000010000b810 */ /* 0x000fc60007ffe0ff */
[----:B------:R-:W-:Y:S01]  /*1bc0*/  IMAD.IADD R9, R9, 0x1, R15 ;  /* 0x0000000109097824 */ /* 0x000fe200078e020f */
[----:B------:R-:W-:Y:S01]  /*1bd0*/  @!P0 SHF.R.S32.HI R15, RZ, 0x1f, R164 ;  /* 0x0000001fff0f8819 */ /* 0x000fe200000114a4 */
[----:B------:R-:W-:Y:S01]  /*1be0*/  IMAD R12, R47, R6, RZ ;  /* 0x000000062f0c7224 */ /* 0x000fe200078e02ff */
[----:B------:R-:W-:Y:S01]  /*1bf0*/  @P4 IADD3 R0, R0, 0x1, RZ ;  /* 0x0000000100004810 */ /* 0x000fe20007ffe0ff */
[----:B------:R-:W-:Y:S02]  /*1c00*/  @!P0 IMAD R17, R23, R164, RZ ;  /* 0x000000a417118224 */ /* 0x000fe400078e02ff */
[----:B------:R-:W-:Y:S01]  /*1c10*/  IMAD R14, R46, R7, R12 ;  /* 0x000000072e0e7224 */ /* 0x000fe200078e020c */
[----:B------:R-:W-:Y:S01]  /*1c20*/  @!P2 IADD3 R0, -R0, RZ, RZ ;  /* 0x000000ff0000a210 */ /* 0x000fe20007ffe1ff */
[----:B------:R-:W-:Y:S01]  /*1c30*/  @!P0 IMAD R17, R22, R15, R17 ;  /* 0x0000000f16118224 */ /* 0x000fe200078e0211 */
[----:B------:R-:W-:Y:S01]  /*1c40*/  @!P1 LOP3.LUT R0, RZ, R21, RZ, 0x33, !PT ;  /* 0x00000015ff009212 */ /* 0x000fe200078e33ff */
[----:B------:R-:W-:-:S04]  /*1c50*/  @P0 IMAD.WIDE.U32 R12, R18, R48, RZ ;  /* 0x00000030120c0225 */ /* 0x000fc800078e00ff */
[----:B------:R-:W-:Y:S02]  /*1c60*/  @P0 IMAD R15, R19, R48, RZ ;  /* 0x00000030130f0224 */ /* 0x000fe400078e02ff */
[----:B------:R-:W-:-:S04]  /*1c70*/  IMAD.WIDE.U32 R4, R46, R6, R4 ;  /* 0x000000062e047225 */ /* 0x000fc800078e0004 */
[----:B------:R-:W-:Y:S01]  /*1c80*/  @P0 IMAD.MOV.U32 R16, RZ, RZ, R12 ;  /* 0x000000ffff100224 */ /* 0x000fe200078e000c */
[----:B------:R-:W-:Y:S01]  /*1c90*/  SHF.R.S32.HI R12, RZ, 0x1f, R0 ;  /* 0x0000001fff0c7819 */ /* 0x000fe20000011400 */
[----:B------:R-:W-:Y:S02]  /*1ca0*/  @P0 IMAD.IADD R13, R13, 0x1, R15 ;  /* 0x000000010d0d0824 */ /* 0x000fe400078e020f */
[----:B------:R-:W-:Y:S02]  /*1cb0*/  IMAD.IADD R5, R5, 0x1, R14 ;  /* 0x0000000105057824 */ /* 0x000fe400078e020e */
[-C--:B------:R-:W-:Y:S02]  /*1cc0*/  IMAD R15, R25, R0.reuse, RZ ;  /* 0x00000000190f7224 */ /* 0x080fe400078e02ff */
[-C--:B------:R-:W-:Y:S02]  /*1cd0*/  IMAD R14, R27, R0.reuse, RZ ;  /* 0x000000001b0e7224 */ /* 0x080fe400078e02ff */
[C---:B------:R-:W-:Y:S01]  /*1ce0*/  IMAD.WIDE.U32 R54, R24.reuse, R0, R8 ;  /* 0x0000000018367225 */ /* 0x040fe200078e0008 */
[----:B------:R1:W-:Y:S03]  /*1cf0*/  STL.64 [R1+0x160], R46 ;  /* 0x0001602e01007387 */ /* 0x0003e60000100a00 */
[----:B------:R-:W-:-:S02]  /*1d00*/  IMAD R24, R24, R12, R15 ;  /* 0x0000000c18187224 */ /* 0x000fc400078e020f */
[----:B------:R-:W-:Y:S01]  /*1d10*/  IMAD.WIDE.U32 R30, R0, R26, R4 ;  /* 0x0000001a001e7225 */ /* 0x000fe200078e0004 */
[----:B------:R1:W-:Y:S03]  /*1d20*/  STL [R1], R174 ;  /* 0x000000ae01007387 */ /* 0x0003e60000100800 */
[----:B------:R-:W-:Y:S02]  /*1d30*/  IMAD R12, R26, R12, R14 ;  /* 0x0000000c1a0c7224 */ /* 0x000fe400078e020e */
[----:B------:R-:W-:Y:S01]  /*1d40*/  IMAD.IADD R32, R45, 0x1, -R158 ;  /* 0x000000012d207824 */ /* 0x000fe200078e0a9e */
[----:B------:R1:W-:Y:S01]  /*1d50*/  STL [R1+0x8c], R187 ;  /* 0x00008cbb01007387 */ /* 0x0003e20000100800 */
[----:B------:R-:W-:Y:S01]  /*1d60*/  IMAD.WIDE R58, R51, 0x80, R6 ;  /* 0x00000080333a7825 */ /* 0x000fe200078e0206 */
[----:B------:R-:W-:Y:S02]  /*1d70*/  IADD3 R53, R31, R12, RZ ;  /* 0x0000000c1f357210 */ /* 0x000fe40007ffe0ff */
[----:B------:R1:W-:Y:S01]  /*1d80*/  STL.64 [R1+0x1c8], R54 ;  /* 0x0001c83601007387 */ /* 0x0003e20000100a00 */
[----:B------:R-:W-:-:S03]  /*1d90*/  IMAD.IADD R57, R55, 0x1, R24 ;  /* 0x0000000137397824 */ /* 0x000fc600078e0218 */
[----:B------:R1:W-:Y:S01]  /*1da0*/  STL.64 [R1+0x1b8], R30 ;  /* 0x0001b81e01007387 */ /* 0x0003e20000100a00 */
[----:B------:R-:W-:-:S03]  /*1db0*/  @!P0 IMAD.WIDE.U32 R22, R22, R164, RZ ;  /* 0x000000a416168225 */ /* 0x000fc600078e00ff */
[----:B------:R1:W-:Y:S04]  /*1dc0*/  STL [R1+0x1e8], R32 ;  /* 0x0001e82001007387 */ /* 0x0003e80000100800 */
[----:B------:R1:W-:Y:S04]  /*1dd0*/  STL.64 [R1+0x1e0], R58 ;  /* 0x0001e03a01007387 */ /* 0x0003e80000100a00 */
[----:B------:R1:W-:Y:S04]  /*1de0*/  STL [R1+0x30], R173 ;  /* 0x000030ad01007387 */ /* 0x0003e80000100800 */
[----:B------:R1:W-:Y:S01]  /*1df0*/  STL [R1+0x34], R172 ;  /* 0x000034ac01007387 */ /* 0x0003e20000100800 */
[----:B------:R-:W-:-:S03]  /*1e00*/  @!P0 MOV R16, R22 ;  /* 0x0000001600108202 */ /* 0x000fc60000000f00 */
[----:B------:R1:W-:Y:S01]  /*1e10*/  STL [R1+0x1b4], R53 ;  /* 0x0001b43501007387 */ /* 0x0003e20000100800 */
[----:B------:R-:W-:-:S03]  /*1e20*/  @P0 MOV R8, R18 ;  /* 0x0000001200080202 */ /* 0x000fc60000000f00 */
[----:B------:R1:W-:Y:S01]  /*1e30*/  STL [R1+0x1ac], R57 ;  /* 0x0001ac3901007387 */ /* 0x0003e20000100800 */
[----:B------:R-:W-:Y:S01]  /*1e40*/  @P0 IMAD.MOV.U32 R9, RZ, RZ, R19 ;  /* 0x000000ffff090224 */ /* 0x000fe200078e0013 */
[----:B------:R-:W-:Y:S01]  /*1e50*/  SHF.R.S32.HI R0, RZ, 0x1f, R39 ;  /* 0x0000001fff007819 */ /* 0x000fe20000011427 */
[----:B------:R-:W-:Y:S01]  /*1e60*/  @!P0 IMAD.IADD R13, R23, 0x1, R17 ;  /* 0x00000001170d8824 */ /* 0x000fe200078e0211 */
[----:B------:R-:W-:Y:S01]  /*1e70*/  @!P0 MOV R9, R19 ;  /* 0x0000001300098202 */ /* 0x000fe20000000f00 */
[----:B------:R-:W-:Y:S01]  /*1e80*/  @!P0 IMAD.MOV.U32 R8, RZ, RZ, R18 ;  /* 0x000000ffff088224 */ /* 0x000fe200078e0012 */
[----:B------:R-:W-:Y:S02]  /*1e90*/  ISETP.GE.AND P0, PT, R6, R32, PT ;  /* 0x000000200600720c */ /* 0x000fe40003f06270 */
[----:B------:R-:W-:Y:S02]  /*1ea0*/  IADD3 R16, P1, R174, R16, RZ ;  /* 0x00000010ae107210 */ /* 0x000fe40007f3e0ff */
[----:B------:R-:W-:-:S02]  /*1eb0*/  SHF.R.S32.HI R4, RZ, 0x1f, R105 ;  /* 0x0000001fff047819 */ /* 0x000fc40000011469 */
[----:B------:R-:W-:Y:S01]  /*1ec0*/  LEA.HI R0, R0, R38, RZ, 0x2 ;  /* 0x0000002600007211 */ /* 0x000fe200078f10ff */
[----:B------:R-:W-:Y:S01]  /*1ed0*/  IMAD.X R17, R34, 0x1, R13, P1 ;  /* 0x0000000122117824 */ /* 0x000fe200008e060d */
[----:B------:R-:W-:Y:S01]  /*1ee0*/  SHF.R.S32.HI R5, RZ, 0x1f, R165 ;  /* 0x0000001fff057819 */ /* 0x000fe200000114a5 */
[----:B------:R-:W-:Y:S01]  /*1ef0*/  IMAD R14, R29, R165, RZ ;  /* 0x000000a51d0e7224 */ /* 0x000fe200078e02ff */
[----:B------:R-:W-:Y:S02]  /*1f00*/  LEA.HI R152, R4, R105, RZ, 0x2 ;  /* 0x0000006904987211 */ /* 0x000fe400078f10ff */
[----:B------:R-:W-:Y:S01]  /*1f10*/  LOP3.LUT R0, R0, 0xffffffc, RZ, 0xc0, !PT ;  /* 0x0ffffffc00007812 */ /* 0x000fe200078ec0ff */
[----:B------:R-:W-:Y:S01]  /*1f20*/  IMAD R14, R28, R5, R14 ;  /* 0x000000051c0e7224 */ /* 0x000fe200078e020e */
[----:B------:R-:W-:Y:S01]  /*1f30*/  SHF.R.S32.HI R48, RZ, 0x2, R152 ;  /* 0x00000002ff307819 */ /* 0x000fe20000011498 */
[----:B------:R-:W-:Y:S01]  /*1f40*/  IMAD.WIDE.U32 R16, R165, R28, R16 ;  /* 0x0000001ca5107225 */ /* 0x000fe200078e0010 */
[----:B------:R-:W-:-:S02]  /*1f50*/  IADD3 R0, R38, -R0, RZ ;  /* 0x8000000026007210 */ /* 0x000fc40007ffe0ff */
[----:B------:R-:W-:Y:S01]  /*1f60*/  LOP3.LUT P1, RZ, R33, 0x2, RZ, 0xc0, !PT ;  /* 0x0000000221ff7812 */ /* 0x000fe2000782c0ff */
[----:B------:R-:W-:Y:S01]  /*1f70*/  IMAD.MOV.U32 R23, RZ, RZ, 0x10 ;  /* 0x00000010ff177424 */ /* 0x000fe200078e00ff */
[----:B------:R-:W-:Y:S02]  /*1f80*/  LEA R153, R0, R48, 0x4 ;  /* 0x0000003000997211 */ /* 0x000fe400078e20ff */
[----:B------:R-:W-:Y:S02]  /*1f90*/  IADD3 R15, R17, R14, RZ ;  /* 0x0000000e110f7210 */ /* 0x000fe40007ffe0ff */
[----:B------:R-:W-:Y:S01]  /*1fa0*/  SEL R4, R23, 0xfffffff0, !P1 ;  /* 0xfffffff017047807 */ /* 0x000fe20004800000 */
[----:B------:R-:W-:Y:S05]  /*1fb0*/  @P0 BRA `(.L_x_790) ;  /* 0x0000020000000947 */ /* 0x000fea0003800000 */
[----:B-1---5:R-:W-:Y:S01]  /*1fc0*/  ISETP.GE.AND P4, PT, R174, R198, PT ;  /* 0x000000c6ae00720c */ /* 0x022fe20003f86270 */
[----:B------:R-:W-:Y:S01]  /*1fd0*/  IMAD R0, R59, R8, RZ ;  /* 0x000000083b007224 */ /* 0x000fe200078e02ff */
[-C--:B------:R-:W-:Y:S01]  /*1fe0*/  ISETP.GE.AND P3, PT, R173, R198.reuse, PT ;  /* 0x000000c6ad00720c */ /* 0x080fe20003f66270 */
[----:B------:R-:W-:Y:S01]  /*1ff0*/  IMAD.MOV.U32 R14, RZ, RZ, R16 ;  /* 0x000000ffff0e7224 */ /* 0x000fe200078e0010 */
[----:B------:R-:W-:Y:S01]  /*2000*/  ISETP.GE.AND P2, PT, R172, R198, PT ;  /* 0x000000c6ac00720c */ /* 0x000fe20003f46270 */
[----:B------:R-:W-:-:S02]  /*2010*/  IMAD R0, R58, R9, R0 ;  /* 0x000000093a007224 */ /* 0x000fc400078e0200 */
[----:B------:R-:W-:-:S04]  /*2020*/  IMAD.WIDE.U32 R12, R58, R8, R14 ;  /* 0x000000083a0c7225 */ /* 0x000fc800078e000e */
[----:B------:R-:W-:Y:S02]  /*2030*/  IMAD.IADD R0, R13, 0x1, R0 ;  /* 0x000000010d007824 */ /* 0x000fe400078e0200 */
[CC--:B------:R-:W-:Y:S01]  /*2040*/  @!P4 LEA R20, P1, R12.reuse, R2.reuse, 0x1 ;  /* 0x000000020c14c211 */ /* 0x0c0fe200078208ff */
[----:B------:R1:W-:Y:S01]  /*2050*/  @P4 STS [R195], RZ ;  /* 0x000000ffc3004388 */ /* 0x0003e20000000800 */
[C---:B------:R-:W-:Y:S02]  /*2060*/  @!P3 LEA R18, P0, R12.reuse, R2, 0x1 ;  /* 0x000000020c12b211 */ /* 0x040fe400078008ff */
[CCC-:B------:R-:W-:Y:S01]  /*2070*/  @!P4 LEA.HI.X R21, R12.reuse, R3.reuse, R0.reuse, 0x1, P1 ;  /* 0x000000030c15c211 */ /* 0x1c0fe200008f0c00 */
[----:B------:R1:W-:Y:S01]  /*2080*/  @P4 STS [R195+0x4], RZ ;  /* 0x000004ffc3004388 */ /* 0x0003e20000000800 */
[----:B------:R-:W-:-:S03]  /*2090*/  @!P3 LEA.HI.X R19, R12, R3, R0, 0x1, P0 ;  /* 0x000000030c13b211 */ /* 0x000fc600000f0c00 */
        /* <DEDUP_REMOVED lines=12> */
[----:B-1----:R-:W-:-:S04]  /*2160*/  LEA R18, P0, R12, R2, 0x1 ;  /* 0x000000020c127211 */ /* 0x002fc800078008ff */
[----:B------:R-:W-:-:S05]  /*2170*/  LEA.HI.X R19, R12, R3, R0, 0x1, P0 ;  /* 0x000000030c137211 */ /* 0x000fca00000f0c00 */
[----:B------:R-:W-:Y:S01]  /*2180*/  @!PT LDS RZ, [RZ] ;  /* 0x00000000fffff984 */ /* 0x000fe20000000800 */
[----:B------:R-:W-:Y:S01]  /*2190*/  @!PT LDS RZ, [RZ] ;  /* 0x00000000fffff984 */ /* 0x000fe20000000800 */
[----:B------:R-:W-:Y:S01]  /*21a0*/  @!PT LDS RZ, [RZ] ;  /* 0x00000000fffff984 */ /* 0x000fe20000000800 */
[----:B------:R1:W-:Y:S04]  /*21b0*/  LDGSTS.E.BYPASS.LTC128B.128 [R195+0x4000], [R18.64+0x80] ;  /* 0x0400008012c37fae */ /* 0x0003e8000b901d44 */
.L_x_790:
[----:B-1----:R-:W-:Y:S05]  /*21c0*/  BSYNC B0 ;  /* 0x0000000000007941 */ /* 0x002fea0003800000 */
.L_x_789:
[----:B------:R-:W-:Y:S01]  /*21d0*/  IADD3 R22, R6, 0x20, RZ ;  /* 0x0000002006167810 */ /* 0x000fe20007ffe0ff */
[----:B------:R-:W-:Y:S03]  /*21e0*/  BSSY B0, `(.L_x_791) ;  /* 0x0000024000007945 */ /* 0x000fe60003800000 */
[----:B------:R-:W-:-:S13]  /*21f0*/  ISETP.GE.AND P0, PT, R22, R32, PT ;  /* 0x000000201600720c */ /* 0x000fda0003f06270 */
[----:B------:R-:W-:Y:S05]  /*2200*/  @P0 BRA `(.L_x_792) ;  /* 0x0000021000000947 */ /* 0x000fea0003800000 */
[----:B------:R-:W-:Y:S01]  /*2210*/  IADD3 R0, P0, R58, 0x20, RZ ;  /* 0x000000203a007810 */ /* 0x000fe20007f1e0ff */
[----:B------:R-:W-:Y:S01]  /*2220*/  IMAD.MOV.U32 R12, RZ, RZ, R16 ;  /* 0x000000ffff0c7224 */ /* 0x000fe200078e0010 */
[-C--:B-----5:R-:W-:Y:S01]  /*2230*/  ISETP.GE.AND P3, PT, R174, R198.reuse, PT ;  /* 0x000000c6ae00720c */ /* 0x0a0fe20003f66270 */
[----:B------:R-:W-:Y:S01]  /*2240*/  IMAD.MOV.U32 R13, RZ, RZ, R15 ;  /* 0x000000ffff0d7224 */ /* 0x000fe200078e000f */
[-C--:B------:R-:W-:Y:S01]  /*2250*/  ISETP.GE.AND P2, PT, R173, R198.reuse, PT ;  /* 0x000000c6ad00720c */ /* 0x080fe20003f46270 */
[----:B------:R-:W-:Y:S01]  /*2260*/  IMAD.X R5, RZ, RZ, R59, P0 ;  /* 0x000000ffff057224 */ /* 0x000fe200000e063b */
[----:B------:R-:W-:Y:S01]  /*2270*/  ISETP.GE.AND P0, PT, R172, R198, PT ;  /* 0x000000c6ac00720c */ /* 0x000fe20003f06270 */
[----:B------:R-:W-:-:S04]  /*2280*/  IMAD.WIDE.U32 R12, R8, R0, R12 ;  /* 0x00000000080c7225 */ /* 0x000fc800078e000c */
[----:B------:R-:W-:-:S04]  /*2290*/  IMAD R5, R5, R8, RZ ;  /* 0x0000000805057224 */ /* 0x000fc800078e02ff */
[----:B------:R-:W-:Y:S01]  /*22a0*/  IMAD R0, R9, R0, R5 ;  /* 0x0000000009007224 */ /* 0x000fe200078e0205 */
[CC--:B------:R-:W-:Y:S01]  /*22b0*/  @!P3 LEA R20, P4, R12.reuse, R2.reuse, 0x1 ;  /* 0x000000020c14b211 */ /* 0x0c0fe200078808ff */
[----:B------:R1:W-:Y:S01]  /*22c0*/  @P3 STS.128 [R195+0x800], RZ ;  /* 0x000800ffc3003388 */ /* 0x0003e20000000c00 */
[----:B------:R-:W-:Y:S01]  /*22d0*/  @!P2 LEA R18, P1, R12, R2, 0x1 ;  /* 0x000000020c12a211 */ /* 0x000fe200078208ff */
[----:B------:R-:W-:-:S05]  /*22e0*/  IMAD.IADD R0, R13, 0x1, R0 ;  /* 0x000000010d007824 */ /* 0x000fca00078e0200 */
[CCC-:B------:R-:W-:Y:S02]  /*22f0*/  @!P3 LEA.HI.X R21, R12.reuse, R3.reuse, R0.reuse, 0x1, P4 ;  /* 0x000000030c15b211 */ /* 0x1c0fe400020f0c00 */
[----:B------:R-:W-:-:S03]  /*2300*/  @!P2 LEA.HI.X R19, R12, R3, R0, 0x1, P1 ;  /* 0x000000030c13a211 */ /* 0x000fc600008f0c00 */
        /* <DEDUP_REMOVED lines=17> */
.L_x_792:
[----:B------:R-:W-:Y:S05]  /*2420*/  BSYNC B0 ;  /* 0x0000000000007941 */ /* 0x000fea0003800000 */
.L_x_791:
        /* <DEDUP_REMOVED lines=14> */
[CC--:B-1----:R-:W-:Y:S01]  /*2510*/  @!P3 LEA R20, P4, R12.reuse, R2.reuse, 0x1 ;  /* 0x000000020c14b211 */ /* 0x0c2fe200078808ff */
        /* <DEDUP_REMOVED lines=22> */
.L_x_794:
[----:B------:R-:W-:Y:S05]  /*2680*/  BSYNC B0 ;  /* 0x0000000000007941 */ /* 0x000fea0003800000 */
.L_x_793:
[C---:B------:R-:W-:Y:S01]  /*2690*/  IMAD.SHL.U32 R168, R10.reuse, 0x40, RZ ;  /* 0x000000400aa87824 */ /* 0x040fe200078e00ff */
[----:B------:R-:W-:Y:S01]  /*26a0*/  SHF.L.U64.HI R169, R10, 0x6, R11 ;  /* 0x000000060aa97819 */ /* 0x000fe2000001020b */
[----:B------:R-:W-:Y:S01]  /*26b0*/  BSSY B0, `(.L_x_795) ;  /* 0x0000026000007945 */ /* 0x000fe20003800000 */
[----:B------:R-:W-:Y:S02]  /*26c0*/  IADD3 R0, R6, 0x60, RZ ;  /* 0x0000006006007810 */ /* 0x000fe40007ffe0ff */
[----:B------:R2:W-:Y:S02]  /*26d0*/  STL [R1+0x1a4], R168 ;  /* 0x0001a4a801007387 */ /* 0x0005e40000100800 */
[----:B------:R-:W-:Y:S02]  /*26e0*/  ISETP.GE.AND P0, PT, R0, R32, PT ;  /* 0x000000200000720c */ /* 0x000fe40003f06270 */
[----:B------:R2:W-:Y:S11]  /*26f0*/  STL [R1+0x1d8], R169 ;  /* 0x0001d8a901007387 */ /* 0x0005f60000100800 */
[----:B------:R-:W-:Y:S05]  /*2700*/  @P0 BRA `(.L_x_796) ;  /* 0x0000020000000947 */ /* 0x000fea0003800000 */
[----:B------:R-:W-:Y:S01]  /*2710*/  IADD3 R0, P0, R58, 0x60, RZ ;  /* 0x000000603a007810 */ /* 0x000fe20007f1e0ff */
[----:B------:R-:W-:Y:S01]  /*2720*/  IMAD.MOV.U32 R14, RZ, RZ, R16 ;  /* 0x000000ffff0e7224 */ /* 0x000fe200078e0010 */
[----:B-----5:R-:W-:-:S02]  /*2730*/  ISETP.GE.AND P3, PT, R174, R198, PT ;  /* 0x000000c6ae00720c */ /* 0x020fc40003f66270 */
        /* <DEDUP_REMOVED lines=23> */
[----:B------:R-:W-:-:S04]  /*28b0*/  LEA R2, P0, R14, R2, 0x1 ;  /* 0x000000020e027211 */ /* 0x000fc800078008ff */
[----:B------:R-:W-:-:S05]  /*28c0*/  LEA.HI.X R3, R14, R3, R0, 0x1, P0 ;  /* 0x000000030e037211 */ /* 0x000fca00000f0c00 */
[----:B------:R-:W-:Y:S01]  /*28d0*/  @!PT LDS RZ, [RZ] ;  /* 0x00000000fffff984 */ /* 0x000fe20000000800 */
[----:B------:R-:W-:Y:S01]  /*28e0*/  @!PT LDS RZ, [RZ] ;  /* 0x00000000fffff984 */ /* 0x000fe20000000800 */
[----:B------:R-:W-:Y:S01]  /*28f0*/  @!PT LDS RZ, [RZ] ;  /* 0x00000000fffff984 */ /* 0x000fe20000000800 */
[----:B------:R4:W-:Y:S04]  /*2900*/  LDGSTS.E.BYPASS.LTC128B.128 [R195+0x5800], [R2.64+0x80] ;  /* 0x0580008002c37fae */ /* 0x0009e8000b901d44 */
.L_x_796:
[----:B------:R-:W-:Y:S05]  /*2910*/  BSYNC B0 ;  /* 0x0000000000007941 */ /* 0x000fea0003800000 */
.L_x_795:
[----:B------:R-:W-:Y:S01]  /*2920*/  MOV R170, R56 ;  /* 0x0000003800aa7202 */ /* 0x000fe20000000f00 */
[----:B------:R-:W-:Y:S01]  /*2930*/  IMAD.MOV.U32 R170, RZ, RZ, R54 ;  /* 0x000000ffffaa7224 */ /* 0x000fe200078e0036 */
[----:B------:R-:W-:Y:S01]  /*2940*/  MOV R171, R57 ;  /* 0x0000003900ab7202 */ /* 0x000fe20000000f00 */
[----:B------:R-:W-:Y:S01]  /*2950*/  BSSY B0, `(.L_x_797) ;  /* 0x0000027000007945 */ /* 0x000fe20003800000 */
[----:B------:R-:W-:-:S03]  /*2960*/  IADD3 R49, R163, -0x1, RZ ;  /* 0xffffffffa3317810 */ /* 0x000fc60007ffe0ff */
[----:B------:R1:W-:Y:S01]  /*2970*/  STL.64 [R1+0x1a8], R170 ;  /* 0x0001a8aa01007387 */ /* 0x0003e20000100a00 */
[----:B------:R-:W-:Y:S01]  /*2980*/  SHF.R.S32.HI R14, RZ, 0x1f, R49 ;  /* 0x0000001fff0e7819 */ /* 0x000fe20000011431 */
[----:B------:R-:W-:Y:S01]  /*2990*/  IMAD R5, R49, -0x40, R50 ;  /* 0xffffffc031057824 */ /* 0x000fe200078e0232 */
[-C--:B------:R-:W-:Y:S01]  /*29a0*/  MOV R107, R49.reuse ;  /* 0x00000031006b7202 */ /* 0x080fe20000000f00 */
[----:B------:R-:W-:Y:S02]  /*29b0*/  IMAD R0, R169, R49, RZ ;  /* 0x00000031a9007224 */ /* 0x000fe400078e02ff */
[----:B----45:R-:W-:Y:S01]  /*29c0*/  IMAD.WIDE.U32 R2, R49, R168, R170 ;  /* 0x000000a831027225 */ /* 0x030fe200078e00aa */
[----:B------:R-:W-:-:S03]  /*29d0*/  ISETP.GE.AND P0, PT, R6, R5, PT ;  /* 0x000000050600720c */ /* 0x000fc60003f06270 */
[----:B------:R-:W-:-:S04]  /*29e0*/  IMAD R0, R14, R168, R0 ;  /* 0x000000a80e007224 */ /* 0x000fc800078e0200 */
[----:B------:R-:W-:-:S06]  /*29f0*/  IMAD.IADD R0, R3, 0x1, R0 ;  /* 0x0000000103007824 */ /* 0x000fcc00078e0200 */
[----:B------:R-:W-:Y:S05]  /*2a00*/  @P0 BRA `(.L_x_798) ;  /* 0x000001b000000947 */ /* 0x000fea0003800000 */
[-C--:B------:R-:W-:Y:S02]  /*2a10*/  ISETP.GE.AND P3, PT, R174, R198.reuse, PT ;  /* 0x000000c6ae00720c */ /* 0x080fe40003f66270 */
[-C--:B------:R-:W-:Y:S02]  /*2a20*/  ISETP.GE.AND P2, PT, R173, R198.reuse, PT ;  /* 0x000000c6ad00720c */ /* 0x080fe40003f46270 */
[----:B------:R-:W-:-:S09]  /*2a30*/  ISETP.GE.AND P0, PT, R172, R198, PT ;  /* 0x000000c6ac00720c */ /* 0x000fd20003f06270 */
[CC--:B---3--:R-:W-:Y:S01]  /*2a40*/  @!P3 LEA R12, P4, R2.reuse, R216.reuse, 0x1 ;  /* 0x000000d8020cb211 */ /* 0x0c8fe200078808ff */
[----:B------:R3:W-:Y:S01]  /*2a50*/  @P3 STS [R195+0x6000], RZ ;  /* 0x006000ffc3003388 */ /* 0x0007e20000000800 */
        /* <DEDUP_REMOVED lines=16> */
[----:B---3--:R-:W-:-:S04]  /*2b60*/  LEA R8, P0, R2, R216, 0x1 ;  /* 0x000000d802087211 */ /* 0x008fc800078008ff */
[----:B------:R-:W-:-:S05]  /*2b70*/  LEA.HI.X R9, R2, R217, R0, 0x1, P0 ;  /* 0x000000d902097211 */ /* 0x000fca00000f0c00 */
[----:B------:R-:W-:Y:S01]  /*2b80*/  @!PT LDS RZ, [RZ] ;  /* 0x00000000fffff984 */ /* 0x000fe20000000800 */
[----:B------:R-:W-:Y:S01]  /*2b90*/  @!PT LDS RZ, [RZ] ;  /* 0x00000000fffff984 */ /* 0x000fe20000000800 */
[----:B------:R-:W-:Y:S01]  /*2ba0*/  @!PT LDS RZ, [RZ] ;  /* 0x00000000fffff984 */ /* 0x000fe20000000800 */
[----:B------:R3:W-:Y:S04]  /*2bb0*/  LDGSTS.E.BYPASS.LTC128B.128 [R195+0x8000], [R8.64+0x80] ;  /* 0x0800008008c37fae */ /* 0x0007e8000b901d44 */
.L_x_798:
[----:B------:R-:W-:Y:S05]  /*2bc0*/  BSYNC B0 ;  /* 0x0000000000007941 */ /* 0x000fea0003800000 */
.L_x_797:
[C---:B------:R-:W-:Y:S01]  /*2bd0*/  SHF.L.U64.HI R166, R10.reuse, 0x5, R11 ;  /* 0x000000050aa67819 */ /* 0x040fe2000001020b */
[----:B------:R-:W-:Y:S01]  /*2be0*/  IMAD.SHL.U32 R167, R10, 0x20, RZ ;  /* 0x000000200aa77824 */ /* 0x000fe200078e00ff */
[C---:B------:R-:W-:Y:S01]  /*2bf0*/  SHF.L.U64.HI R16, R46.reuse, 0x6, R47 ;  /* 0x000000062e107819 */ /* 0x040fe2000001022f */
[----:B------:R-:W-:Y:S01]  /*2c00*/  IMAD.SHL.U32 R15, R46, 0x40, RZ ;  /* 0x000000402e0f7824 */ /* 0x000fe200078e00ff */
[----:B------:R-:W-:Y:S01]  /*2c10*/  ISETP.GE.AND P0, PT, R22, R5, PT ;  /* 0x000000051600720c */ /* 0x000fe20003f06270 */
[----:B------:R4:W-:Y:S01]  /*2c20*/  STL [R1+0x1c4], R166 ;  /* 0x0001c4a601007387 */ /* 0x0009e20000100800 */
[----:B------:R-:W-:Y:S03]  /*2c30*/  BSSY B0, `(.L_x_799) ;  /* 0x000001f000007945 */ /* 0x000fe60003800000 */
[----:B------:R4:W-:Y:S04]  /*2c40*/  STL [R1+0x1c0], R167 ;  /* 0x0001c0a701007387 */ /* 0x0009e80000100800 */
[----:B------:R4:W-:Y:S04]  /*2c50*/  STL [R1+0x50], R16 ;  /* 0x0000501001007387 */ /* 0x0009e80000100800 */
[----:B------:R4:W-:Y:S01]  /*2c60*/  STL [R1+0x10], R15 ;  /* 0x0000100f01007387 */ /* 0x0009e20000100800 */
[----:B------:R-:W-:Y:S05]  /*2c70*/  @P0 BRA `(.L_x_800) ;  /* 0x000001a000000947 */ /* 0x000fea0003800000 */
[-C--:B------:R-:W-:Y:S02]  /*2c80*/  ISETP.GE.AND P4, PT, R174, R198.reuse, PT ;  /* 0x000000c6ae00720c */ /* 0x080fe40003f86270 */
[----:B------:R-:W-:-:S02]  /*2c90*/  ISETP.GE.AND P3, PT, R173, R198, PT ;  /* 0x000000c6ad00720c */ /* 0x000fc40003f66270 */
[----:B------:R-:W-:Y:S02]  /*2ca0*/  ISETP.GE.AND P1, PT, R172, R198, PT ;  /* 0x000000c6ac00720c */ /* 0x000fe40003f26270 */
[----:B------:R-:W-:-:S05]  /*2cb0*/  IADD3 R2, P0, R167, R2, RZ ;  /* 0x00000002a7027210 */ /* 0x000fca0007f1e0ff */
[----:B------:R-:W-:Y:S02]  /*2cc0*/  IMAD.X R0, R166, 0x1, R0, P0 ;  /* 0x00000001a6007824 */ /* 0x000fe400000e0600 */
[CC--:B---3--:R-:W-:Y:S01]  /*2cd0*/  @!P4 LEA R12, P5, R2.reuse, R216.reuse, 0x1 ;  /* 0x000000d8020cc211 */ /* 0x0c8fe200078a08ff */
[----:B------:R3:W-:Y:S01]  /*2ce0*/  @P4 STS.128 [R195+0x6800], RZ ;  /* 0x006800ffc3004388 */ /* 0x0007e20000000c00 */
[CC--:B------:R-:W-:Y:S02]  /*2cf0*/  @!P3 LEA R10, P2, R2.reuse, R216.reuse, 0x1 ;  /* 0x000000d8020ab211 */ /* 0x0c0fe400078408ff */
[C---:B------:R-:W-:Y:S02]  /*2d00*/  @!P1 LEA R8, P0, R2.reuse, R216, 0x1 ;  /* 0x000000d802089211 */ /* 0x040fe400078008ff */
[CCC-:B------:R-:W-:Y:S02]  /*2d10*/  @!P4 LEA.HI.X R13, R2.reuse, R217.reuse, R0.reuse, 0x1, P5 ;  /* 0x000000d9020dc211 */ /* 0x1c0fe400028f0c00 */
[----:B------:R-:W-:-:S02]  /*2d20*/  @!P3 LEA.HI.X R11, R2, R217, R0, 0x1, P2 ;  /* 0x000000d9020bb211 */ /* 0x000fc400010f0c00 */
[----:B------:R-:W-:Y:S01]  /*2d30*/  @!P1 LEA.HI.X R9, R2, R217, R0, 0x1, P0 ;  /* 0x000000d902099211 */ /* 0x000fe200000f0c00 */
        /* <DEDUP_REMOVED lines=13> */
[----:B------:R3:W-:Y:S02]  /*2e10*/  @!P1 LDGSTS.E.BYPASS.LTC128B.128 [R195+0x8800], [R8.64+0x80] ;  /* 0x0880008008c39fae */ /* 0x0007e4000b901d44 */
.L_x_800:
[----:B------:R-:W-:Y:S05]  /*2e20*/  BSYNC B0 ;  /* 0x0000000000007941 */ /* 0x000fea0003800000 */
.L_x_799:
[----:B------:R-:W0:Y:S01]  /*2e30*/  LDGDEPBAR ;  /* 0x00000000000079af */ /* 0x000e220000000000 */
[----:B---3--:R-:W-:-:S02]  /*2e40*/  IMAD.MOV.U32 R8, RZ, RZ, R52 ;  /* 0x000000ffff087224 */ /* 0x008fc400078e0034 */
[----:B------:R-:W-:Y:S01]  /*2e50*/  IMAD.MOV.U32 R9, RZ, RZ, R53 ;  /* 0x000000ffff097224 */ /* 0x000fe200078e0035 */
[----:B------:R3:W5:Y:S04]  /*2e60*/  LD.E R17, [R108.64+0x184] ;  /* 0x000184046c117980 */ /* 0x000768000c101900 */
[----:B------:R3:W5:Y:S01]  /*2e70*/  LD.E R13, [R108.64+0x188] ;  /* 0x000188046c0d7980 */ /* 0x000762000c101900 */
[----:B------:R-:W-:Y:S01]  /*2e80*/  ISETP.GE.AND P0, PT, R6, R5, PT ;  /* 0x000000050600720c */ /* 0x000fe20003f06270 */
[----:B------:R-:W-:Y:S01]  /*2e90*/  IMAD.MOV.U32 R8, RZ, RZ, R30 ;  /* 0x000000ffff087224 */ /* 0x000fe200078e001e */
[----:B------:R-:W-:Y:S01]  /*2ea0*/  LEA R159, R51, R38, 0x3 ;  /* 0x00000026339f7211 */ /* 0x000fe200078e18ff */
[----:B------:R-:W-:Y:S01]  /*2eb0*/  IMAD R0, R16, R49, RZ ;  /* 0x0000003110007224 */ /* 0x000fe200078e02ff */
[----:B------:R-:W-:Y:S01]  /*2ec0*/  IADD3 R231, R160, -0x4ab325aa, RZ ;  /* 0xb54cda56a0e77810 */ /* 0x000fe20007ffe0ff */
[----:B------:R-:W-:Y:S01]  /*2ed0*/  IMAD.WIDE.U32 R6, R49, R15, R8 ;  /* 0x0000000f31067225 */ /* 0x000fe200078e0008 */
[----:B------:R3:W-:Y:S01]  /*2ee0*/  STL.64 [R1+0x1b0], R8 ;  /* 0x0001b00801007387 */ /* 0x0007e20000100a00 */
[----:B------:R-:W-:-:S02]  /*2ef0*/  SHF.L.U32 R2, R42, 0x1, RZ ;  /* 0x000000012a027819 */ /* 0x000fc400000006ff */
[----:B------:R-:W-:Y:S01]  /*2f00*/  IMAD R0, R14, R15, R0 ;  /* 0x0000000f0e007224 */ /* 0x000fe200078e0200 */
[----:B------:R3:W-:Y:S01]  /*2f10*/  STL [R1+0x174], R159 ;  /* 0x0001749f01007387 */ /* 0x0007e20000100800 */
[----:B------:R-:W-:-:S03]  /*2f20*/  LOP3.LUT R106, R2, 0x6, RZ, 0xc0, !PT ;  /* 0x00000006026a7812 */ /* 0x000fc600078ec0ff */
[----:B------:R3:W-:Y:S01]  /*2f30*/  STL [R1+0x24], R231 ;  /* 0x000024e701007387 */ /* 0x0007e20000100800 */
[----:B------:R-:W-:-:S04]  /*2f40*/  DEPBAR.LE SB0, 0x0 ;  /* 0x000080000000791a */ /* 0x000fc80000000000 */
[----:B------:R-:W-:Y:S01]  /*2f50*/  WARPSYNC 0xffffffff ;  /* 0xffffffff00007948 */ /* 0x000fe20003800000 */
[----:B------:R-:W-:Y:S01]  /*2f60*/  BAR.SYNC.DEFER_BLOCKING 0x0 ;  /* 0x0000000000007b1d */ /* 0x000fe20000010000 */
[----:B------:R-:W-:-:S05]  /*2f70*/  IADD3 R10, R7, R0, RZ ;  /* 0x00000000070a7210 */ /* 0x000fca0007ffe0ff */
[----:B------:R-:W-:Y:S01]  /*2f80*/  BSSY B0, `(.L_x_801) ;  /* 0x0000022000007945 */ /* 0x000fe20003800000 */
[----:B------:R3:W-:Y:S04]  /*2f90*/  @P0 STS [R195+0x9000], RZ ;  /* 0x009000ffc3000388 */ /* 0x0007e80000000800 */
[----:B------:R3:W-:Y:S04]  /*2fa0*/  @P0 STS [R195+0x9004], RZ ;  /* 0x009004ffc3000388 */ /* 0x0007e80000000800 */
[----:B------:R3:W-:Y:S04]  /*2fb0*/  @P0 STS.64 [R195+0x9008], RZ ;  /* 0x009008ffc3000388 */ /* 0x0007e80000000a00 */
[----:B------:R3:W-:Y:S04]  /*2fc0*/  @P0 STS.128 [R195+0xa000], RZ ;  /* 0x00a000ffc3000388 */ /* 0x0007e80000000c00 */
[----:B------:R3:W-:Y:S01]  /*2fd0*/  @P0 STS.128 [R195+0xb000], RZ ;  /* 0x00b000ffc3000388 */ /* 0x0007e20000000c00 */
[----:B------:R-:W-:Y:S05]  /*2fe0*/  @P0 BRA `(.L_x_802) ;  /* 0x000001b000000947 */ /* 0x000fea0003800000 */
[-C--:B------:R-:W-:Y:S02]  /*2ff0*/  ISETP.GE.AND P3, PT, R174, R198.reuse, PT ;  /* 0x000000c6ae00720c */ /* 0x080fe40003f66270 */
[----:B------:R-:W-:-:S02]  /*3000*/  ISETP.GE.AND P2, PT, R173, R198, PT ;  /* 0x000000c6ad00720c */ /* 0x000fc40003f46270 */
        /* <DEDUP_REMOVED lines=25> */
.L_x_802:
[----:B------:R-:W-:Y:S05]  /*31a0*/  BSYNC B0 ;  /* 0x0000000000007941 */ /* 0x000fea0003800000 */
.L_x_801:
[----:B---3--:R-:W-:Y:S01]  /*31b0*/  LOP3.LUT R2, R43, 0xfffffff8, RZ, 0xc0, !PT ;  /* 0xfffffff82b027812 */ /* 0x008fe200078ec0ff */
[----:B------:R-:W-:Y:S01]  /*31c0*/  IMAD R48, R38, 0x10, R48 ;  /* 0x0000001026307824 */ /* 0x000fe200078e0230 */
[----:B------:R-:W-:Y:S01]  /*31d0*/  ISETP.GE.AND P0, PT, R22, R5, PT ;  /* 0x000000051600720c */ /* 0x000fe20003f06270 */
[----:B------:R-:W-:Y:S01]  /*31e0*/  BSSY B0, `(.L_x_803) ;  /* 0x000004c000007945 */ /* 0x000fe20003800000 */
[----:B------:R-:W-:Y:S01]  /*31f0*/  SHF.R.S32.HI R5, RZ, 0x4, R41 ;  /* 0x00000004ff057819 */ /* 0x000fe20000011429 */
[----:B------:R-:W-:Y:S01]  /*3200*/  IMAD.IADD R2, R42, 0x1, -R2 ;  /* 0x000000012a027824 */ /* 0x000fe200078e0a02 */
[----:B------:R-:W-:Y:S01]  /*3210*/  SHF.R.S32.HI R12, RZ, 0x1f, R36 ;  /* 0x0000001fff0c7819 */ /* 0x000fe20000011424 */
[----:B------:R-:W-:Y:S01]  /*3220*/  IMAD.IADD R48, R158, 0x1, R48 ;  /* 0x000000019e307824 */ /* 0x000fe200078e0230 */
[----:B------:R-:W-:Y:S02]  /*3230*/  LEA.HI R9, R41, R5, RZ, 0x1 ;  /* 0x0000000529097211 */ /* 0x000fe400078f08ff */
[----:B------:R-:W-:-:S02]  /*3240*/  LEA.HI R0, R2, R2, RZ, 0x1 ;  /* 0x0000000202007211 */ /* 0x000fc400078f08ff */
[----:B------:R-:W-:Y:S02]  /*3250*/  IADD3 R3, R50, 0x1, -R45 ;  /* 0x0000000132037810 */ /* 0x000fe40007ffe82d */
[----:B------:R-:W-:Y:S01]  /*3260*/  LOP3.LUT R9, R9, 0xfffffffe, RZ, 0xc0, !PT ;  /* 0xfffffffe09097812 */ /* 0x000fe200078ec0ff */
[----:B------:R3:W-:Y:S01]  /*3270*/  @P0 STS.128 [R195+0x9800], RZ ;  /* 0x009800ffc3000388 */ /* 0x0007e20000000c00 */
[----:B------:R-:W-:Y:S01]  /*3280*/  LOP3.LUT R11, R0, 0x7fffffe, RZ, 0xc0, !PT ;  /* 0x07fffffe000b7812 */ /* 0x000fe200078ec0ff */
[----:B-----5:R-:W-:Y:S01]  /*3290*/  IMAD.IADD R104, R13, 0x1, R3 ;  /* 0x000000010d687824 */ /* 0x020fe200078e0203 */
[----:B------:R-:W-:Y:S01]  /*32a0*/  LEA.HI R12, R12, R36, RZ, 0x3 ;  /* 0x000000240c0c7211 */ /* 0x000fe200078f18ff */
[----:B------:R-:W-:Y:S01]  /*32b0*/  IMAD.IADD R9, R5, 0x1, -R9 ;  /* 0x0000000105097824 */ /* 0x000fe200078e0a09 */
[----:B------:R-:W-:Y:S01]  /*32c0*/  SHF.R.S32.HI R3, RZ, 0x1, R0 ;  /* 0x00000001ff037819 */ /* 0x000fe20000011400 */
[----:B----4-:R-:W-:Y:S01]  /*32d0*/  IMAD.IADD R16, R2, 0x1, -R11 ;  /* 0x0000000102107824 */ /* 0x010fe200078e0a0b */
[----:B------:R-:W-:Y:S01]  /*32e0*/  LOP3.LUT R8, R37, 0x7fffffe, RZ, 0xc0, !PT ;  /* 0x07fffffe25087812 */ /* 0x000fe200078ec0ff */
[----:B------:R-:W-:Y:S01]  /*32f0*/  IMAD.SHL.U32 R5, R33, 0x40, RZ ;  /* 0x0000004021057824 */ /* 0x000fe200078e00ff */
[----:B------:R3:W-:Y:S01]  /*3300*/  @P0 STS.128 [R195+0xa800], RZ ;  /* 0x00a800ffc3000388 */ /* 0x0007e20000000c00 */
[----:B------:R-:W-:Y:S01]  /*3310*/  IMAD.SHL.U32 R2, R12, 0x20, RZ ;  /* 0x000000200c027824 */ /* 0x000fe200078e00ff */
[C---:B------:R-:W-:Y:S01]  /*3320*/  LOP3.LUT P1, RZ, R3.reuse, 0x2, RZ, 0xc0, !PT ;  /* 0x0000000203ff7812 */ /* 0x040fe2000782c0ff */
[----:B------:R-:W-:Y:S01]  /*3330*/  IMAD.SHL.U32 R0, R3, 0x40, RZ ;  /* 0x0000004003007824 */ /* 0x000fe200078e00ff */
[----:B------:R-:W-:Y:S01]  /*3340*/  LOP3.LUT R5, R5, 0xc0, RZ, 0xc0, !PT ;  /* 0x000000c005057812 */ /* 0x000fe200078ec0ff */
[----:B------:R-:W-:Y:S01]  /*3350*/  IMAD.SHL.U32 R11, R9, 0x8, RZ ;  /* 0x00000008090b7824 */ /* 0x000fe200078e00ff */
[----:B------:R-:W-:Y:S01]  /*3360*/  LOP3.LUT R2, R2, 0xffffff00, RZ, 0xc0, !PT ;  /* 0xffffff0002027812 */ /* 0x000fe200078ec0ff */
[----:B------:R-:W-:Y:S01]  /*3370*/  IMAD.SHL.U32 R13, R40, 0x8, RZ ;  /* 0x00000008280d7824 */ /* 0x000fe200078e00ff */
[----:B------:R-:W-:Y:S01]  /*3380*/  LOP3.LUT R0, R0, 0xc0, RZ, 0xc0, !PT ;  /* 0x000000c000007812 */ /* 0x000fe200078ec0ff */
[----:B------:R-:W-:Y:S01]  /*3390*/  IMAD.IADD R8, R36, 0x1, -R8 ;  /* 0x0000000124087824 */ /* 0x000fe200078e0a08 */
[----:B------:R-:W-:Y:S01]  /*33a0*/  LOP3.LUT R14, R5, 0x8, R11, 0xf8, !PT ;  /* 0x00000008050e7812 */ /* 0x000fe200078ef80b */
[----:B------:R3:W-:Y:S01]  /*33b0*/  @P0 STS.128 [R195+0xb800], RZ ;  /* 0x00b800ffc3000388 */ /* 0x0007e20000000c00 */
[----:B------:R-:W-:Y:S01]  /*33c0*/  SHF.R.U32.HI R12, RZ, 0x3, R5 ;  /* 0x00000003ff0c7819 */ /* 0x000fe20000011605 */
[--C-:B------:R-:W-:Y:S01]  /*33d0*/  IMAD R5, R38, 0x200, R2.reuse ;  /* 0x0000020026057824 */ /* 0x100fe200078e0202 */
[----:B------:R-:W-:Y:S01]  /*33e0*/  LOP3.LUT R13, R0, 0x8, R13, 0xf8, !PT ;  /* 0x00000008000d7812 */ /* 0x000fe200078ef80d */
[C---:B------:R-:W-:Y:S01]  /*33f0*/  IMAD R15, R8.reuse, 0x20, R2 ;  /* 0x00000020080f7824 */ /* 0x040fe200078e0202 */
[----:B------:R-:W-:Y:S01]  /*3400*/  SHF.R.U32.HI R11, RZ, 0x3, R0 ;  /* 0x00000003ff0b7819 */ /* 0x000fe20000011600 */
[----:B------:R-:W-:Y:S01]  /*3410*/  IMAD R0, R8, 0x20, R5 ;  /* 0x0000002008007824 */ /* 0x000fe200078e0205 */
[----:B------:R-:W-:Y:S01]  /*3420*/  LOP3.LUT R5, R14, R12, RZ, 0x3c, !PT ;  /* 0x0000000c0e057212 */ /* 0x000fe200078e3cff */
[----:B------:R-:W-:Y:S01]  /*3430*/  IMAD R2, R9, 0x8, R16 ;  /* 0x0000000809027824 */ /* 0x000fe200078e0210 */
[----:B------:R-:W-:Y:S01]  /*3440*/  LOP3.LUT R8, R13, R11, RZ, 0x3c, !PT ;  /* 0x0000000b0d087212 */ /* 0x000fe200078e3cff */
[----:B------:R-:W-:Y:S01]  /*3450*/  IMAD.SHL.U32 R9, R46, 0x20, RZ ;  /* 0x000000202e097824 */ /* 0x000fe200078e00ff */
[----:B------:R-:W-:Y:S01]  /*3460*/  IADD3 R51, -R17, R50, -R45 ;  /* 0x0000003211337210 */ /* 0x000fe20007ffe92d */
[----:B------:R-:W-:Y:S01]  /*3470*/  IMAD.IADD R0, R5, 0x1, R0 ;  /* 0x0000000105007824 */ /* 0x000fe200078e0200 */
[----:B------:R-:W-:Y:S01]  /*3480*/  SEL R3, R23, 0xfffffff0, !P1 ;  /* 0xfffffff017037807 */ /* 0x000fe20004800000 */
[----:B------:R-:W-:Y:S01]  /*3490*/  IMAD.U32 R2, R2, 0x20, R8 ;  /* 0x0000002002027824 */ /* 0x000fe200078e0008 */
[----:B------:R-:W-:Y:S01]  /*34a0*/  SHF.L.U64.HI R8, R46, 0x5, R47 ;  /* 0x000000052e087819 */ /* 0x000fe2000001022f */
[----:B------:R-:W-:-:S04]  /*34b0*/  IMAD.IADD R5, R5, 0x1, R15 ;  /* 0x0000000105057824 */ /* 0x000fc800078e020f */
[----:B------:R3:W-:Y:S04]  /*34c0*/  STL [R1+0x20], R8 ;  /* 0x0000200801007387 */ /* 0x0007e80000100800 */
[----:B------:R3:W-:Y:S01]  /*34d0*/  STL [R1+0x14], R9 ;  /* 0x0000140901007387 */ /* 0x0007e20000100800 */
[----:B------:R-:W-:Y:S05]  /*34e0*/  @P0 BRA `(.L_x_804) ;  /* 0x000001b000000947 */ /* 0x000fea0003800000 */
[-C--:B------:R-:W-:Y:S02]  /*34f0*/  ISETP.GE.AND P3, PT, R174, R198.reuse, PT ;  /* 0x000000c6ae00720c */ /* 0x080fe40003f66270 */
[----:B------:R-:W-:Y:S02]  /*3500*/  ISETP.GE.AND P2, PT, R173, R198, PT ;  /* 0x000000c6ad00720c */ /* 0x000fe40003f46270 */
[----:B------:R-:W-:Y:S02]  /*3510*/  IADD3 R6, P1, R9, R6, RZ ;  /* 0x0000000609067210 */ /* 0x000fe40007f3e0ff */
[----:B------:R-:W-:-:S03]  /*3520*/  ISETP.GE.AND P0, PT, R172, R198, PT ;  /* 0x000000c6ac00720c */ /* 0x000fc60003f06270 */
[----:B------:R-:W-:-:S04]  /*3530*/  IMAD.X R7, R8, 0x1, R10, P1 ;  /* 0x0000000108077824 */ /* 0x000fc800008e060a */
[CC--:B------:R-:W-:Y:S01]  /*3540*/  @!P3 LEA R10, P4, R6.reuse, R218.reuse, 0x1 ;  /* 0x000000da060ab211 */ /* 0x0c0fe200078808ff */
[----:B------:R4:W-:Y:S01]  /*3550*/  @P3 STS.128 [R195+0x9800], RZ ;  /* 0x009800ffc3003388 */ /* 0x0009e20000000c00 */
[C---:B---3--:R-:W-:Y:S02]  /*3560*/  @!P2 LEA R8, P1, R6.reuse, R218, 0x1 ;  /* 0x000000da0608a211 */ /* 0x048fe400078208ff */
        /* <DEDUP_REMOVED lines=13> */
[----:B----4-:R-:W-:-:S04]  /*3640*/  LEA R8, P0, R6, R218, 0x1 ;  /* 0x000000da06087211 */ /* 0x010fc800078008ff */
[----:B------:R-:W-:-:S05]  /*3650*/  LEA.HI.X R9, R6, R219, R7, 0x1, P0 ;  /* 0x000000db06097211 */ /* 0x000fca00000f0c07 */
[----:B------:R-:W-:Y:S01]  /*3660*/  @!PT LDS RZ, [RZ] ;  /* 0x00000000fffff984 */ /* 0x000fe20000000800 */
[----:B------:R-:W-:Y:S01]  /*3670*/  @!PT LDS RZ, [RZ] ;  /* 0x00000000fffff984 */ /* 0x000fe20000000800 */
[----:B------:R-:W-:Y:S01]  /*3680*/  @!PT LDS RZ, [RZ] ;  /* 0x00000000fffff984 */ /* 0x000fe20000000800 */
[----:B------:R3:W-:Y:S04]  /*3690*/  LDGSTS.E.BYPASS.LTC128B.128 [R195+0xb800], [R8.64+0x80] ;  /* 0x0b80008008c37fae */ /* 0x0007e8000b901d44 */
.L_x_804:
[----:B------:R-:W-:Y:S05]  /*36a0*/  BSYNC B0 ;  /* 0x0000000000007941 */ /* 0x000fea0003800000 */
.L_x_803:
[----:B------:R-:W-:Y:S01]  /*36b0*/  IMAD.SHL.U32 R192, R0, 0x2, RZ ;  /* 0x0000000200c07824 */ /* 0x000fe200078e00ff */
[----:B------:R-:W-:Y:S01]  /*36c0*/  IADD3 R0, R48, 0x48, RZ ;  /* 0x0000004830007810 */ /* 0x000fe20007ffe0ff */
[----:B------:R-:W-:Y:S01]  /*36d0*/  IMAD.SHL.U32 R189, R2, 0x2, RZ ;  /* 0x0000000202bd7824 */ /* 0x000fe200078e00ff */
[----:B------:R-:W-:Y:S01]  /*36e0*/  IADD3 R2, R48, 0x40, RZ ;  /* 0x0000004030027810 */ /* 0x000fe20007ffe0ff */
[----:B------:R-:W-:Y:S01]  /*36f0*/  IMAD R193, R4, 0x2, R192 ;  /* 0x0000000204c17824 */ /* 0x000fe200078e02c0 */
[----:B---34-:R-:W-:Y:S01]  /*3700*/  LDSM.16.M88.4 R8, [R192+0x1000] ;  /* 0x00100000c008783b */ /* 0x018fe20000000200 */
[----:B------:R-:W-:Y:S01]  /*3710*/  IMAD R191, R3, 0x2, R189 ;  /* 0x0000000203bf7824 */ /* 0x000fe200078e02bd */
[C---:B------:R-:W-:Y:S01]  /*3720*/  IADD3 R3, R48.reuse, 0x8, RZ ;  /* 0x0000000830037810 */ /* 0x040fe20007ffe0ff */
[----:B------:R-:W-:Y:S01]  /*3730*/  IMAD.IADD R7, R48, 0x1, R104 ;  /* 0x0000000130077824 */ /* 0x000fe200078e0268 */
[----:B------:R-:W3:Y:S01]  /*3740*/  LDSM.16.M88.4 R24, [R189+0x6c00] ;  /* 0x006c0000bd18783b */ /* 0x000ee20000000200 */
[----:B------:R-:W-:Y:S02]  /*3750*/  BSSY B1, `(.L_x_805) ;  /* 0x00001a2000017945 */ /* 0x000fe40003800000 */
[----:B------:R-:W-:Y:S01]  /*3760*/  IMAD.IADD R6, R104, 0x1, R3 ;  /* 0x0000000168067824 */ /* 0x000fe200078e0203 */
[----:B------:R-:W-:Y:S01]  /*3770*/  LDSM.16.M88.4 R12, [R192] ;  /* 0x00000000c00c783b */ /* 0x000fe20000000200 */
[----:B------:R-:W-:-:S03]  /*3780*/  IMNMX R212, R7, R50, PT ;  /* 0x0000003207d47217 */ /* 0x000fc60003800200 */
[----:B-1----:R-:W1:Y:S01]  /*3790*/  LDSM.16.M88.4 R20, [R189+0x6000] ;  /* 0x00600000bd14783b */ /* 0x002e620000000200 */
[----:B------:R-:W-:-:S03]  /*37a0*/  IMNMX R211, R6, R50, PT ;  /* 0x0000003206d37217 */ /* 0x000fc60003800200 */
[----:B------:R-:W4:Y:S04]  /*37b0*/  LDSM.16.M88.4 R28, [R189+0x6800] ;  /* 0x00680000bd1c783b */ /* 0x000f280000000200 */
[----:B------:R-:W5:Y:S04]  /*37c0*/  LDSM.16.M88.4 R32, [R189+0x6400] ;  /* 0x00640000bd20783b */ /* 0x000f680000000200 */
[----:B------:R-:W-:Y:S04]  /*37d0*/  LDSM.16.M88.4 R16, [R193+0x1000] ;  /* 0x00100000c110783b */ /* 0x000fe80000000200 */
[----:B------:R-:W2:Y:S04]  /*37e0*/  LDSM.16.M88.4 R56, [R191+0x6c00] ;  /* 0x006c0000bf38783b */ /* 0x000ea80000000200 */
[----:B------:R-:W2:Y:S04]  /*37f0*/  LDSM.16.M88.4 R60, [R191+0x6800] ;  /* 0x00680000bf3c783b */ /* 0x000ea80000000200 */
[----:B------:R-:W2:Y:S04]  /*3800*/  LDSM.16.M88.4 R40, [R191+0x6000] ;  /* 0x00600000bf28783b */ /* 0x000ea80000000200 */
[----:B------:R-:W2:Y:S01]  /*3810*/  LDSM.16.M88.4 R52, [R191+0x6400] ;  /* 0x00640000bf34783b */ /* 0x000ea20000000200 */
[----:B---3--:R-:W-:Y:S03]  /*3820*/  HMMA.16816.F32.BF16 R36, R8, R24, RZ ;  /* 0x000000180824723c */ /* 0x008fe600000418ff */
[----:B------:R-:W0:Y:S05]  /*3830*/  LDGDEPBAR ;  /* 0x00000000000079af */ /* 0x000e2a0000000000 */
[-C--:B-1----:R-:W-:Y:S08]  /*3840*/  HMMA.16816.F32.BF16 R96, R12, R20.reuse, RZ ;  /* 0x000000140c60723c */ /* 0x082ff000000418ff */
[C---:B------:R-:W-:Y:S08]  /*3850*/  HMMA.16816.F32.BF16 R76, R8.reuse, R20, RZ ;  /* 0x00000014084c723c */ /* 0x040ff000000418ff */
[-C--:B------:R-:W-:Y:S08]  /*3860*/  HMMA.16816.F32.BF16 R72, R8, R22.reuse, RZ ;  /* 0x000000160848723c */ /* 0x080ff000000418ff */
[----:B------:R-:W-:Y:S01]  /*3870*/  HMMA.16816.F32.BF16 R112, R12, R22, RZ ;  /* 0x000000160c70723c */ /* 0x000fe200000418ff */
[----:B------:R-:W1:Y:S07]  /*3880*/  LDSM.16.M88.4 R20, [R193] ;  /* 0x00000000c114783b */ /* 0x000e6e0000000200 */
[C---:B----4-:R-:W-:Y:S08]  /*3890*/  HMMA.16816.F32.BF16 R44, R8.reuse, R28, RZ ;  /* 0x0000001c082c723c */ /* 0x050ff000000418ff */
[C---:B-----5:R-:W-:Y:S08]  /*38a0*/  HMMA.16816.F32.BF16 R68, R8.reuse, R32, RZ ;  /* 0x000000200844723c */ /* 0x060ff000000418ff */
        /* <DEDUP_REMOVED lines=12> */
[C---:B--2---:R-:W-:Y:S01]  /*3970*/  HMMA.16816.F32.BF16 R140, R16.reuse, R56, R36 ;  /* 0x00000038108c723c */ /* 0x044fe20000041824 */
[----:B------:R-:W2:Y:S07]  /*3980*/  LDSM.16.M88.4 R36, [R189+0x7400] ;  /* 0x00740000bd24783b */ /* 0x000eae0000000200 */
[C---:B------:R-:W-:Y:S01]  /*3990*/  HMMA.16816.F32.BF16 R144, R16.reuse, R60, R44 ;  /* 0x0000003c1090723c */ /* 0x040fe2000004182c */
        /* <DEDUP_REMOVED lines=73> */
[----:B------:R-:W-:Y:S01]  /*3e30*/  IMAD.IADD R9, R48, 0x1, R51 ;  /* 0x0000000130097824 */ /* 0x000fe200078e0233 */
[----:B-----5:R-:W-:Y:S01]  /*3e40*/  HMMA.16816.F32.BF16 R28, R16, R36, R24 ;  /* 0x00000024101c723c */ /* 0x020fe20000041818 */
[----:B------:R-:W-:-:S02]  /*3e50*/  IMAD.IADD R11, R51, 0x1, R3 ;  /* 0x00000001330b7824 */ /* 0x000fc400078e0203 */
[C---:B------:R-:W-:Y:S01]  /*3e60*/  IMAD.IADD R10, R51.reuse, 0x1, R2 ;  /* 0x00000001330a7824 */ /* 0x040fe200078e0202 */
[----:B------:R-:W-:Y:S01]  /*3e70*/  IMNMX R207, RZ, R9, !PT ;  /* 0x00000009ffcf7217 */ /* 0x000fe20007800200 */
[----:B------:R-:W-:Y:S01]  /*3e80*/  IMAD.IADD R8, R51, 0x1, R0 ;  /* 0x0000000133087824 */ /* 0x000fe200078e0200 */
[----:B------:R-:W-:Y:S01]  /*3e90*/  IMNMX R206, RZ, R11, !PT ;  /* 0x0000000bffce7217 */ /* 0x000fe20007800200 */
[C---:B------:R-:W-:Y:S01]  /*3ea0*/  IMAD.IADD R3, R104.reuse, 0x1, R2 ;  /* 0x0000000168037824 */ /* 0x040fe200078e0202 */
        /* <DEDUP_REMOVED lines=11> */
[----:B------:R-:W-:Y:S02]  /*3f60*/  ISETP.GE.OR P3, PT, R0, R212, !P3 ;  /* 0x000000d40000720c */ /* 0x000fe40005f66670 */
[----:B------:R-:W-:Y:S01]  /*3f70*/  ISETP.GE.AND P0, PT, R2, R205, PT ;  /* 0x000000cd0200720c */ /* 0x000fe20003f06270 */
[----:B------:R-:W-:Y:S01]  /*3f80*/  HMMA.16816.F32.BF16 R44, R16, R38, R44 ;  /* 0x00000026102c723c */ /* 0x000fe2000004182c */
[----:B------:R-:W-:-:S02]  /*3f90*/  FSEL R53, R28, -INF , !P3 ;  /* 0xff8000001c357808 */ /* 0x000fc40005800000 */
[-C--:B------:R-:W-:Y:S02]  /*3fa0*/  ISETP.GE.AND P2, PT, R2, R204.reuse, PT ;  /* 0x000000cc0200720c */ /* 0x080fe40003f46270 */
[C---:B------:R-:W-:Y:S02]  /*3fb0*/  ISETP.GE.AND P4, PT, R0.reuse, R205, PT ;  /* 0x000000cd0000720c */ /* 0x040fe40003f86270 */
[----:B------:R-:W-:Y:S01]  /*3fc0*/  ISETP.GE.AND P3, PT, R0, R204, PT ;  /* 0x000000cc0000720c */ /* 0x000fe20003f66270 */
[----:B------:R-:W-:Y:S01]  /*3fd0*/  HMMA.16816.F32.BF16 R40, R20, R34, R132 ;  /* 0x000000221428723c */ /* 0x000fe20000041884 */
[CC--:B------:R-:W-:Y:S02]  /*3fe0*/  ISETP.GE.OR P0, PT, R2.reuse, R210.reuse, !P0 ;  /* 0x000000d20200720c */ /* 0x0c0fe40004706670 */
[----:B------:R-:W-:Y:S02]  /*3ff0*/  ISETP.GE.OR P2, PT, R2, R209, !P2 ;  /* 0x000000d10200720c */ /* 0x000fe40005746670 */
[----:B------:R-:W-:-:S02]  /*4000*/  ISETP.GE.OR P4, PT, R0, R210, !P4 ;  /* 0x000000d20000720c */ /* 0x000fc40006786670 */
[----:B------:R-:W-:Y:S01]  /*4010*/  ISETP.GE.OR P3, PT, R0, R209, !P3 ;  /* 0x000000d10000720c */ /* 0x000fe20005f66670 */
[----:B------:R-:W-:Y:S01]  /*4020*/  HMMA.16816.F32.BF16 R48, R12, R38, R60 ;  /* 0x000000260c30723c */ /* 0x000fe2000004183c */
        /* <DEDUP_REMOVED lines=9> */
[C---:B------:R-:W-:Y:S01]  /*40c0*/  ISETP.GE.OR P6, PT, R2.reuse, R212, !P6 ;  /* 0x000000d40200720c */ /* 0x040fe200077c6670 */
[----:B-1----:R-:W-:Y:S01]  /*40d0*/  HMMA.16816.F32.BF16 R36, R16, R8, R56 ;  /* 0x000000081024723c */ /* 0x002fe20000041838 */
[-C--:B------:R-:W-:Y:S02]  /*40e0*/  ISETP.GE.OR P5, PT, R2, R211.reuse, !P5 ;  /* 0x000000d30200720c */ /* 0x080fe40006fa6670 */
[C---:B------:R-:W-:Y:S02]  /*40f0*/  ISETP.GE.OR P1, PT, R0.reuse, R211, !P1 ;  /* 0x000000d30000720c */ /* 0x040fe40004f26670 */
[----:B------:R-:W-:-:S02]  /*4100*/  IADD3 R2, R0, 0x8, RZ ;  /* 0x0000000800027810 */ /* 0x000fc40007ffe0ff */
[----:B------:R-:W-:Y:S02]  /*4110*/  FSEL R60, R30, -INF , !P1 ;  /* 0xff8000001e3c7808 */ /* 0x000fe40004800000 */
[----:B------:R-:W-:Y:S02]  /*4120*/  ISETP.GE.AND P1, PT, R2, R207, PT ;  /* 0x000000cf0200720c */ /* 0x000fe40003f26270 */
[----:B------:R-:W-:Y:S02]  /*4130*/  IADD3 R3, R0, 0x9, RZ ;  /* 0x0000000900037810 */ /* 0x000fe40007ffe0ff */
[C---:B------:R-:W-:Y:S02]  /*4140*/  ISETP.GE.OR P1, PT, R2.reuse, R212, !P1 ;  /* 0x000000d40200720c */ /* 0x040fe40004f26670 */
[----:B------:R-:W-:Y:S02]  /*4150*/  ISETP.GE.AND P3, PT, R2, R205, PT ;  /* 0x000000cd0200720c */ /* 0x000fe40003f66270 */
[----:B------:R-:W-:-:S02]  /*4160*/  FSEL R56, R44, -INF , !P1 ;  /* 0xff8000002c387808 */ /* 0x000fc40004800000 */
[CC--:B------:R-:W-:Y:S02]  /*4170*/  ISETP.GE.AND P0, PT, R2.reuse, R204.reuse, PT ;  /* 0x000000cc0200720c */ /* 0x0c0fe40003f06270 */
        /* <DEDUP_REMOVED lines=8> */
[CC--:B------:R-:W-:Y:S02]  /*4200*/  ISETP.GE.OR P3, PT, R2.reuse, R210.reuse, !P3 ;  /* 0x000000d20200720c */ /* 0x0c0fe40005f66670 */
[-C--:B------:R-:W-:Y:S02]  /*4210*/  ISETP.GE.OR P0, PT, R2, R209.reuse, !P0 ;  /* 0x000000d10200720c */ /* 0x080fe40004706670 */
[C---:B------:R-:W-:Y:S02]  /*4220*/  ISETP.GE.OR P2, PT, R3.reuse, R210, !P2 ;  /* 0x000000d20300720c */ /* 0x040fe40005746670 */
[----:B------:R-:W-:-:S02]  /*4230*/  ISETP.GE.OR P1, PT, R3, R209, !P1 ;  /* 0x000000d10300720c */ /* 0x000fc40004f26670 */
[-C--:B------:R-:W-:Y:S02]  /*4240*/  ISETP.GE.OR P4, PT, R2, R211.reuse, !P4 ;  /* 0x000000d30200720c */ /* 0x080fe40006786670 */
[C---:B------:R-:W-:Y:S02]  /*4250*/  ISETP.GE.OR P6, PT, R3.reuse, R212, !P6 ;  /* 0x000000d40300720c */ /* 0x040fe400077c6670 */
[----:B------:R-:W-:Y:S02]  /*4260*/  ISETP.GE.OR P5, PT, R3, R211, !P5 ;  /* 0x000000d30300720c */ /* 0x000fe40006fa6670 */
        /* <DEDUP_REMOVED lines=20> */
[C---:B------:R-:W-:Y:S02]  /*43b0*/  ISETP.GE.OR P4, PT, R2.reuse, R212, !P4 ;  /* 0x000000d40200720c */ /* 0x040fe40006786670 */
[C---:B------:R-:W-:Y:S02]  /*43c0*/  ISETP.GE.OR P3, PT, R2.reuse, R211, !P3 ;  /* 0x000000d30200720c */ /* 0x040fe40005f66670 */
[C---:B------:R-:W-:Y:S02]  /*43d0*/  ISETP.GE.OR P0, PT, R2.reuse, R210, !P0 ;  /* 0x000000d20200720c */ /* 0x040fe40004706670 */
[----:B------:R-:W-:Y:S01]  /*43e0*/  ISETP.GE.OR P2, PT, R2, R209, !P2 ;  /* 0x000000d10200720c */ /* 0x000fe20005746670 */
[----:B--2---:R-:W-:Y:S01]  /*43f0*/  HMMA.16816.F32.BF16 R44, R16, R26, R44 ;  /* 0x0000001a102c723c */ /* 0x004fe2000004182c */
[----:B------:R-:W-:-:S02]  /*4400*/  ISETP.GE.OR P1, PT, R3, R212, !P1 ;  /* 0x000000d40300720c */ /* 0x000fc40004f26670 */
[C---:B------:R-:W-:Y:S02]  /*4410*/  ISETP.GE.OR P6, PT, R3.reuse, R211, !P6 ;  /* 0x000000d30300720c */ /* 0x040fe400077c6670 */
        /* <DEDUP_REMOVED lines=10> */
[C---:B------:R-:W-:Y:S02]  /*44c0*/  ISETP.GE.OR P5, PT, R3.reuse, R210, !P5 ;  /* 0x000000d20300720c */ /* 0x040fe40006fa6670 */
[----:B------:R-:W-:Y:S02]  /*44d0*/  ISETP.GE.OR P4, PT, R3, R209, !P4 ;  /* 0x000000d10300720c */ /* 0x000fe40006786670 */
[----:B------:R-:W-:-:S02]  /*44e0*/  IADD3 R3, R0, 0x19, RZ ;  /* 0x0000001900037810 */ /* 0x000fc40007ffe0ff */
[----:B------:R-:W-:Y:S01]  /*44f0*/  ISETP.GE.OR P3, PT, R2, R212, !P3 ;  /* 0x000000d40200720c */ /* 0x000fe20005f66670 */
[----:B------:R-:W-:Y:S01]  /*4500*/  HMMA.16816.F32.BF16 R32, R20, R92, R116 ;  /* 0x0000005c1420723c */ /* 0x000fe20000041874 */
[----:B------:R-:W-:Y:S02]  /*4510*/  FSEL R127, R28, -INF , !P0 ;  /* 0xff8000001c7f7808 */ /* 0x000fe40004000000 */
[----:B------:R-:W-:Y:S02]  /*4520*/  FSEL R124, R30, -INF , !P2 ;  /* 0xff8000001e7c7808 */ /* 0x000fe40005000000 */
[C---:B------:R-:W-:Y:S02]  /*4530*/  ISETP.GE.AND P0, PT, R2.reuse, R206, PT ;  /* 0x000000ce0200720c */ /* 0x040fe40003f06270 */
        /* <DEDUP_REMOVED lines=8> */
[----:B------:R-:W-:-:S02]  /*45c0*/  ISETP.GE.OR P0, PT, R2, R211, !P0 ;  /* 0x000000d30200720c */ /* 0x000fc40004706670 */
[CC--:B------:R-:W-:Y:S02]  /*45d0*/  ISETP.GE.OR P2, PT, R2.reuse, R210.reuse, !P2 ;  /* 0x000000d20200720c */ /* 0x0c0fe40005746670 */
[-C--:B------:R-:W-:Y:S01]  /*45e0*/  ISETP.GE.OR P1, PT, R2, R209.reuse, !P1 ;  /* 0x000000d10200720c */ /* 0x080fe20004f26670 */
[----:B-1----:R-:W-:Y:S01]  /*45f0*/  HMMA.16816.F32.BF16 R32, R16, R8, R32 ;  /* 0x000000081020723c */ /* 0x002fe20000041820 */
[C---:B------:R-:W-:Y:S02]  /*4600*/  ISETP.GE.OR P6, PT, R3.reuse, R210, !P6 ;  /* 0x000000d20300720c */ /* 0x040fe400077c6670 */
[----:B------:R-:W-:Y:S02]  /*4610*/  IADD3 R2, R0, 0x20, RZ ;  /* 0x0000002000027810 */ /* 0x000fe40007ffe0ff */
[----:B------:R-:W-:Y:S02]  /*4620*/  ISETP.GE.OR P3, PT, R3, R209, !P3 ;  /* 0x000000d10300720c */ /* 0x000fe40005f66670 */
        /* <DEDUP_REMOVED lines=12> */
[C---:B------:R-:W-:Y:S02]  /*46f0*/  ISETP.GE.OR P5, PT, R3.reuse, R212, !P5 ;  /* 0x000000d40300720c */ /* 0x040fe40006fa6670 */
[----:B------:R-:W-:-:S02]  /*4700*/  ISETP.GE.OR P4, PT, R3, R211, !P4 ;  /* 0x000000d30300720c */ /* 0x000fc40006786670 */
[C---:B------:R-:W-:Y:S02]  /*4710*/  ISETP.GE.OR P0, PT, R2.reuse, R212, !P0 ;  /* 0x000000d40200720c */ /* 0x040fe40004706670 */
[C---:B------:R-:W-:Y:S01]  /*4720*/  ISETP.GE.OR P2, PT, R2.reuse, R211, !P2 ;  /* 0x000000d30200720c */ /* 0x040fe20005746670 */
[----:B------:R-:W-:Y:S01]  /*4730*/  HMMA.16816.F32.BF16 R24, R20, R94, R96 ;  /* 0x0000005e1418723c */ /* 0x000fe20000041860 */
[C---:B------:R-:W-:Y:S02]  /*4740*/  ISETP.GE.OR P1, PT, R2.reuse, R210, !P1 ;  /* 0x000000d20200720c */ /* 0x040fe40004f26670 */
[----:B------:R-:W-:Y:S02]  /*4750*/  ISETP.GE.OR P6, PT, R2, R209, !P6 ;  /* 0x000000d10200720c */ /* 0x000fe400077c6670 */
        /* <DEDUP_REMOVED lines=14> */
[C---:B------:R-:W-:Y:S02]  /*4840*/  ISETP.GE.OR P3, PT, R3.reuse, R212, !P3 ;  /* 0x000000d40300720c */ /* 0x040fe40005f66670 */
[C---:B------:R-:W-:Y:S02]  /*4850*/  ISETP.GE.OR P5, PT, R3.reuse, R211, !P5 ;  /* 0x000000d30300720c */ /* 0x040fe40006fa6670 */
[C---:B------:R-:W-:Y:S02]  /*4860*/  ISETP.GE.OR P4, PT, R3.reuse, R210, !P4 ;  /* 0x000000d20300720c */ /* 0x040fe40006786670 */
[----:B------:R-:W-:-:S02]  /*4870*/  ISETP.GE.OR P0, PT, R3, R209, !P0 ;  /* 0x000000d10300720c */ /* 0x000fc40004706670 */
[----:B------:R-:W-:Y:S02]  /*4880*/  ISETP.GE.OR P2, PT, R2, R212, !P2 ;  /* 0x000000d40200720c */ /* 0x000fe40005746670 */
        /* <DEDUP_REMOVED lines=15> */
[C---:B------:R-:W-:Y:S02]  /*4980*/  ISETP.GE.OR P1, PT, R2.reuse, R211, !P1 ;  /* 0x000000d30200720c */ /* 0x040fe40004f26670 */
[----:B------:R-:W-:-:S02]  /*4990*/  ISETP.GE.OR P6, PT, R2, R210, !P6 ;  /* 0x000000d20200720c */ /* 0x000fc400077c6670 */
[----:B------:R-:W-:Y:S02]  /*49a0*/  ISETP.GE.OR P3, PT, R2, R209, !P3 ;  /* 0x000000d10200720c */ /* 0x000fe40005f66670 */
[C---:B------:R-:W-:Y:S02]  /*49b0*/  ISETP.GE.OR P5, PT, R3.reuse, R212, !P5 ;  /* 0x000000d40300720c */ /* 0x040fe40006fa6670 */
[C---:B------:R-:W-:Y:S02]  /*49c0*/  ISETP.GE.OR P4, PT, R3.reuse, R211, !P4 ;  /* 0x000000d30300720c */ /* 0x040fe40006786670 */
[C---:B------:R-:W-:Y:S02]  /*49d0*/  ISETP.GE.OR P0, PT, R3.reuse, R210, !P0 ;  /* 0x000000d20300720c */ /* 0x040fe40004706670 */
[----:B------:R-:W-:Y:S02]  /*49e0*/  ISETP.GE.OR P2, PT, R3, R209, !P2 ;  /* 0x000000d10300720c */ /* 0x000fe40005746670 */
        /* <DEDUP_REMOVED lines=12> */
[----:B------:R-:W-:-:S02]  /*4ab0*/  ISETP.GE.OR P1, PT, R2, R212, !P1 ;  /* 0x000000d40200720c */ /* 0x000fc40004f26670 */
[C---:B------:R-:W-:Y:S02]  /*4ac0*/  ISETP.GE.OR P6, PT, R2.reuse, R211, !P6 ;  /* 0x000000d30200720c */ /* 0x040fe400077c6670 */
[C---:B------:R-:W-:Y:S02]  /*4ad0*/  ISETP.GE.OR P3, PT, R2.reuse, R210, !P3 ;  /* 0x000000d20200720c */ /* 0x040fe40005f66670 */
[----:B------:R-:W-:Y:S02]  /*4ae0*/  ISETP.GE.OR P0, PT, R2, R209, !P0 ;  /* 0x000000d10200720c */ /* 0x000fe40004706670 */
[----:B------:R-:W-:Y:S02]  /*4af0*/  ISETP.GE.OR P5, PT, R3, R212, !P5 ;  /* 0x000000d40300720c */ /* 0x000fe40006fa6670 */
[----:B------:R-:W-:Y:S02]  /*4b00*/  IADD3 R2, R0, 0x38, RZ ;  /* 0x0000003800027810 */ /* 0x000fe40007ffe0ff */
[----:B------:R-:W-:-:S02]  /*4b10*/  FSEL R84, R33, -INF , !P5 ;  /* 0xff80000021547808 */ /* 0x000fc40006800000 */
[C---:B------:R-:W-:Y:S02]  /*4b20*/  ISETP.GE.AND P5, PT, R2.reuse, R204, PT ;  /* 0x000000cc0200720c */ /* 0x040fe40003fa6270 */
[----:B------:R-:W-:Y:S02]  /*4b30*/  FSEL R112, R43, -INF , !P2 ;  /* 0xff8000002b707808 */ /* 0x000fe40005000000 */
[----:B------:R-:W-:Y:S02]  /*4b40*/  ISETP.GE.OR P5, PT, R2, R209, !P5 ;  /* 0x000000d10200720c */ /* 0x000fe40006fa6670 */
        /* <DEDUP_REMOVED lines=9> */
[C---:B------:R-:W-:Y:S02]  /*4be0*/  ISETP.GE.OR P4, PT, R3.reuse, R211, !P4 ;  /* 0x000000d30300720c */ /* 0x040fe40006786670 */
[CC--:B------:R-:W-:Y:S02]  /*4bf0*/  ISETP.GE.OR P2, PT, R3.reuse, R210.reuse, !P2 ;  /* 0x000000d20300720c */ /* 0x0c0fe40005746670 */
[----:B------:R-:W-:Y:S02]  /*4c00*/  ISETP.GE.OR P1, PT, R3, R209, !P1 ;  /* 0x000000d10300720c */ /* 0x000fe40004f26670 */
[----:B------:R-:W-:Y:S02]  /*4c10*/  ISETP.GE.OR P0, PT, R2, R210, !P0 ;  /* 0x000000d20200720c */ /* 0x000fe40004706670 */
        /* <DEDUP_REMOVED lines=8> */
[-C--:B------:R-:W-:Y:S02]  /*4ca0*/  ISETP.GE.AND P3, PT, R2, R206.reuse, PT ;  /* 0x000000ce0200720c */ /* 0x080fe40003f66270 */
[C---:B------:R-:W-:Y:S02]  /*4cb0*/  ISETP.GE.AND P4, PT, R0.reuse, R207, PT ;  /* 0x000000cf0000720c */ /* 0x040fe40003f86270 */
[C---:B------:R-:W-:Y:S02]  /*4cc0*/  ISETP.GE.AND P2, PT, R0.reuse, R206, PT ;  /* 0x000000ce0000720c */ /* 0x040fe40003f46270 */
[C---:B------:R-:W-:Y:S02]  /*4cd0*/  ISETP.GE.AND P1, PT, R0.reuse, R205, PT ;  /* 0x000000cd0000720c */ /* 0x040fe40003f26270 */
[----:B------:R-:W-:Y:S02]  /*4ce0*/  ISETP.GE.AND P0, PT, R0, R204, PT ;  /* 0x000000cc0000720c */ /* 0x000fe40003f06270 */
[----:B------:R-:W-:-:S02]  /*4cf0*/  ISETP.GE.OR P6, PT, R2, R212, !P6 ;  /* 0x000000d40200720c */ /* 0x000fc400077c6670 */
[-C--:B------:R-:W-:Y:S02]  /*4d00*/  ISETP.GE.OR P3, PT, R2, R211.reuse, !P3 ;  /* 0x000000d30200720c */ /* 0x080fe40005f66670 */
[C---:B------:R-:W-:Y:S02]  /*4d10*/  ISETP.GE.OR P4, PT, R0.reuse, R212, !P4 ;  /* 0x000000d40000720c */ /* 0x040fe40006786670 */
[C---:B------:R-:W-:Y:S02]  /*4d20*/  ISETP.GE.OR P2, PT, R0.reuse, R211, !P2 ;  /* 0x000000d30000720c */ /* 0x040fe40005746670 */
[C---:B------:R-:W-:Y:S02]  /*4d30*/  ISETP.GE.OR P1, PT, R0.reuse, R210, !P1 ;  /* 0x000000d20000720c */ /* 0x040fe40004f26670 */
[----:B------:R-:W-:Y:S02]  /*4d40*/  ISETP.GE.OR P0, PT, R0, R209, !P0 ;  /* 0x000000d10000720c */ /* 0x000fe40004706670 */
        /* <DEDUP_REMOVED lines=9> */
[----:B------:R-:W-:-:S02]  /*4de0*/  ISETP.GE.AND P4, PT, R174, R198, PT ;  /* 0x000000c6ae00720c */ /* 0x000fc40003f86270 */
[----:B------:R-:W-:Y:S01]  /*4df0*/  SHF.R.S32.HI R6, RZ, 0x1f, R2 ;  /* 0x0000001fff067819 */ /* 0x000fe20000011402 */
[----:B------:R-:W-:Y:S01]  /*4e00*/  IMAD R0, R169, R2, RZ ;  /* 0x00000002a9007224 */ /* 0x000fe200078e02ff */
[----:B------:R-:W-:Y:S01]  /*4e10*/  ISETP.GE.AND P3, PT, R173, R198, PT ;  /* 0x000000c6ad00720c */ /* 0x000fe20003f66270 */
[----:B------:R-:W-:Y:S01]  /*4e20*/  IMAD.WIDE.U32 R2, R2, R168, R170 ;  /* 0x000000a802027225 */ /* 0x000fe200078e00aa */
[----:B------:R-:W-:-:S03]  /*4e30*/  ISETP.GE.AND P1, PT, R172, R198, PT ;  /* 0x000000c6ac00720c */ /* 0x000fc60003f26270 */
[----:B------:R-:W-:-:S04]  /*4e40*/  IMAD R0, R6, R168, R0 ;  /* 0x000000a806007224 */ /* 0x000fc800078e0200 */
[----:B------:R-:W-:Y:S01]  /*4e50*/  IMAD.IADD R3, R3, 0x1, R0 ;  /* 0x0000000103037824 */ /* 0x000fe200078e0200 */
[CC--:B------:R-:W-:Y:S01]  /*4e60*/  @!P4 LEA R14, P6, R2.reuse, R216.reuse, 0x1 ;  /* 0x000000d8020ec211 */ /* 0x0c0fe200078c08ff */
[----:B------:R1:W-:Y:S02]  /*4e70*/  @P4 STS [R195+0x6000], RZ ;  /* 0x006000ffc3004388 */ /* 0x0003e40000000800 */
[CC--:B------:R-:W-:Y:S02]  /*4e80*/  @!P3 LEA R12, P2, R2.reuse, R216.reuse, 0x1 ;  /* 0x000000d8020cb211 */ /* 0x0c0fe400078408ff */
[CCC-:B------:R-:W-:Y:S01]  /*4e90*/  @!P4 LEA.HI.X R15, R2.reuse, R217.reuse, R3.reuse, 0x1, P6 ;  /* 0x000000d9020fc211 */ /* 0x1c0fe200030f0c03 */
[----:B------:R1:W-:Y:S01]  /*4ea0*/  @P4 STS [R195+0x6004], RZ ;  /* 0x006004ffc3004388 */ /* 0x0003e20000000800 */
[C---:B------:R-:W-:Y:S02]  /*4eb0*/  @!P1 LEA R10, P0, R2.reuse, R216, 0x1 ;  /* 0x000000d8020a9211 */ /* 0x040fe400078008ff */
[----:B------:R-:W-:Y:S01]  /*4ec0*/  IADD3 R0, P6, R167, R2, RZ ;  /* 0x00000002a7007210 */ /* 0x000fe20007fde0ff */
[----:B------:R1:W-:Y:S01]  /*4ed0*/  @P4 STS.64 [R195+0x6008], RZ ;  /* 0x006008ffc3004388 */ /* 0x0003e20000000a00 */
[----:B------:R-:W-:-:S02]  /*4ee0*/  @!P3 LEA.HI.X R13, R2, R217, R3, 0x1, P2 ;  /* 0x000000d9020db211 */ /* 0x000fc400010f0c03 */
[-CC-:B------:R-:W-:Y:S01]  /*4ef0*/  @!P1 LEA.HI.X R11, R2, R217.reuse, R3.reuse, 0x1, P0 ;  /* 0x000000d9020b9211 */ /* 0x180fe200000f0c03 */
[----:B------:R-:W-:Y:S01]  /*4f00*/  IMAD.X R3, R166, 0x1, R3, P6 ;  /* 0x00000001a6037824 */ /* 0x000fe200030e0603 */
[CC--:B------:R-:W-:Y:S01]  /*4f10*/  @!P4 LEA R8, P2, R0.reuse, R216.reuse, 0x1 ;  /* 0x000000d80008c211 */ /* 0x0c0fe200078408ff */
[----:B------:R-:W-:Y:S01]  /*4f20*/  @!PT LDS RZ, [RZ] ;  /* 0x00000000fffff984 */ /* 0x000fe20000000800 */
[----:B------:R-:W-:Y:S01]  /*4f30*/  @!PT LDS RZ, [RZ] ;  /* 0x00000000fffff984 */ /* 0x000fe20000000800 */
[----:B------:R-:W-:Y:S01]  /*4f40*/  @!PT LDS RZ, [RZ] ;  /* 0x00000000fffff984 */ /* 0x000fe20000000800 */
[----:B------:R1:W-:Y:S01]  /*4f50*/  @!P4 LDGSTS.E.BYPASS.LTC128B.128 [R195+0x6000], [R14.64] ;  /* 0x060000000ec3cfae */ /* 0x0003e2000b901d44 */
[C---:B------:R-:W-:Y:S02]  /*4f60*/  @!P3 LEA R6, P0, R0.reuse, R216, 0x1 ;  /* 0x000000d80006b211 */ /* 0x040fe400078008ff */
[CCC-:B------:R-:W-:Y:S01]  /*4f70*/  @!P4 LEA.HI.X R9, R0.reuse, R217.reuse, R3.reuse, 0x1, P2 ;  /* 0x000000d90009c211 */ /* 0x1c0fe200010f0c03 */
[----:B------:R1:W-:Y:S01]  /*4f80*/  @P3 STS.128 [R195+0x7000], RZ ;  /* 0x007000ffc3003388 */ /* 0x0003e20000000c00 */
[----:B------:R-:W-:-:S03]  /*4f90*/  @!P3 LEA.HI.X R7, R0, R217, R3, 0x1, P0 ;  /* 0x000000d90007b211 */ /* 0x000fc600000f0c03 */
        /* <DEDUP_REMOVED lines=27> */
.L_x_808:
[----:B------:R-:W-:Y:S05]  /*5150*/  BSYNC B0 ;  /* 0x0000000000007941 */ /* 0x000fea0003800000 */
.L_x_807:
[----:B------:R-:W0:Y:S02]  /*5160*/  LDGDEPBAR ;  /* 0x00000000000079af */ /* 0x000e240000000000 */
.L_x_806:
[----:B------:R-:W-:Y:S05]  /*5170*/  BSYNC B1 ;  /* 0x0000000000017941 */ /* 0x000fea0003800000 */
.L_x_805:
[----:B------:R-:W3:Y:S01]  /*5180*/  LD.E R0, [R108.64+0xdc] ;  /* 0x0000dc046c007980 */ /* 0x000ee2000c101900 */
[----:B--2---:R-:W-:Y:S01]  /*5190*/  FMNMX.FTZ R2, R53, R52, !PT ;  /* 0x0000003435027209 */ /* 0x004fe20007810000 */
[----:B-1----:R-:W-:Y:S01]  /*51a0*/  IMAD R7, R164, R156, R165 ;  /* 0x0000009ca4077224 */ /* 0x002fe200078e02a5 */
[----:B------:R-:W-:Y:S01]  /*51b0*/  LOP3.LUT R188, R160, R157, RZ, 0x3c, !PT ;  /* 0x0000009da0bc7212 */ /* 0x000fe200078e3cff */
[C---:B------:R-:W-:Y:S01]  /*51c0*/  IMAD.WIDE.U32 R220, R159.reuse, -0x326172a9, RZ ;  /* 0xcd9e8d579fdc7825 */ /* 0x040fe200078e00ff */
[----:B------:R-:W-:Y:S02]  /*51d0*/  FMNMX.FTZ R2, R56, R2, !PT ;  /* 0x0000000238027209 */ /* 0x000fe40007810000 */
[----:B------:R-:W-:Y:S01]  /*51e0*/  IADD3 R171, R159, 0x4, RZ ;  /* 0x000000049fab7810 */ /* 0x000fe20007ffe0ff */
[----:B------:R-:W-:Y:S01]  /*51f0*/  IMAD R199, R199, R7, R158 ;  /* 0x00000007c7c77224 */ /* 0x000fe200078e029e */
[----:B------:R-:W-:Y:S01]  /*5200*/  FMNMX.FTZ R2, R55, R2, !PT ;  /* 0x0000000237027209 */ /* 0x000fe20007810000 */
[----:B------:R-:W-:Y:S01]  /*5210*/  IMAD.SHL.U32 R7, R163, 0x40, RZ ;  /* 0x00000040a3077824 */ /* 0x000fe200078e00ff */
[----:B------:R-:W-:Y:S01]  /*5220*/  LOP3.LUT R9, R188, R221, RZ, 0x3c, !PT ;  /* 0x000000ddbc097212 */ /* 0x000fe200078e3cff */
[----:B------:R-:W-:Y:S01]  /*5230*/  IMAD.WIDE.U32 R222, R162, -0x2daee0ad, RZ ;  /* 0xd2511f53a2de7825 */ /* 0x000fe200078e00ff */
[----:B------:R-:W-:Y:S01]  /*5240*/  FMNMX.FTZ R3, R59, R2, !PT ;  /* 0x000000023b037209 */ /* 0x000fe20007810000 */
[----:B------:R-:W-:Y:S01]  /*5250*/  STL [R1+0x19c], R188 ;  /* 0x00019cbc01007387 */ /* 0x000fe20000100800 */
[----:B------:R-:W-:Y:S01]  /*5260*/  FMNMX.FTZ R2, R60, R54, !PT ;  /* 0x000000363c027209 */ /* 0x000fe20007810000 */
[----:B------:R-:W-:Y:S01]  /*5270*/  IMAD R199, R187, R199, R7 ;  /* 0x000000c7bbc77224 */ /* 0x000fe200078e0207 */
[----:B------:R-:W-:Y:S01]  /*5280*/  FMNMX.FTZ R3, R57, R3, !PT ;  /* 0x0000000339037209 */ /* 0x000fe20007810000 */
[----:B------:R-:W-:Y:S01]  /*5290*/  IMAD.WIDE.U32 R184, R9, -0x2daee0ad, RZ ;  /* 0xd2511f5309b87825 */ /* 0x000fe200078e00ff */
[----:B------:R-:W-:-:S02]  /*52a0*/  FMNMX.FTZ R2, R63, R2, !PT ;  /* 0x000000023f027209 */ /* 0x000fc40007810000 */
[----:B------:R-:W-:Y:S01]  /*52b0*/  FMNMX.FTZ R6, R48, R3, !PT ;  /* 0x0000000330067209 */ /* 0x000fe20007810000 */
[----:B------:R-:W-:Y:S01]  /*52c0*/  IMAD.WIDE.U32 R10, R171, -0x326172a9, RZ ;  /* 0xcd9e8d57ab0a7825 */ /* 0x000fe200078e00ff */
[----:B------:R-:W-:Y:S02]  /*52d0*/  FMNMX.FTZ R2, R58, R2, !PT ;  /* 0x000000023a027209 */ /* 0x000fe40007810000 */
[----:B------:R-:W-:Y:S02]  /*52e0*/  FMNMX.FTZ R6, R49, R6, !PT ;  /* 0x0000000631067209 */ /* 0x000fe40007810000 */
[----:B------:R-:W-:Y:S02]  /*52f0*/  FMNMX.FTZ R3, R62, R2, !PT ;  /* 0x000000023e037209 */ /* 0x000fe40007810000 */
[----:B------:R-:W-:Y:S02]  /*5300*/  FMNMX.FTZ R6, R65, R6, !PT ;  /* 0x0000000641067209 */ /* 0x000fe40007810000 */
[----:B------:R-:W-:-:S02]  /*5310*/  LOP3.LUT R2, R152, 0x7ffffffc, RZ, 0xc0, !PT ;  /* 0x7ffffffc98027812 */ /* 0x000fc400078ec0ff */
[----:B------:R-:W-:Y:S02]  /*5320*/  FMNMX.FTZ R3, R61, R3, !PT ;  /* 0x000000033d037209 */ /* 0x000fe40007810000 */
[----:B------:R-:W-:Y:S01]  /*5330*/  FMNMX.FTZ R6, R50, R6, !PT ;  /* 0x0000000632067209 */ /* 0x000fe20007810000 */
[----:B------:R-:W-:Y:S01]  /*5340*/  IMAD.IADD R2, R105, 0x1, -R2 ;  /* 0x0000000169027824 */ /* 0x000fe200078e0a02 */
[----:B------:R-:W-:Y:S02]  /*5350*/  FMNMX.FTZ R3, R64, R3, !PT ;  /* 0x0000000340037209 */ /* 0x000fe40007810000 */
[----:B------:R-:W-:Y:S01]  /*5360*/  FMNMX.FTZ R6, R83, R6, !PT ;  /* 0x0000000653067209 */ /* 0x000fe20007810000 */
[----:B------:R-:W-:Y:S01]  /*5370*/  IMAD.SHL.U32 R8, R2, 0x2, RZ ;  /* 0x0000000202087824 */ /* 0x000fe200078e00ff */
[----:B------:R-:W-:Y:S02]  /*5380*/  FMNMX.FTZ R2, R51, R3, !PT ;  /* 0x0000000333027209 */ /* 0x000fe40007810000 */
[----:B------:R-:W-:-:S02]  /*5390*/  FMNMX.FTZ R3, R81, R6, !PT ;  /* 0x0000000651037209 */ /* 0x000fc40007810000 */
[----:B------:R-:W-:Y:S02]  /*53a0*/  FMNMX.FTZ R2, R66, R2, !PT ;  /* 0x0000000242027209 */ /* 0x000fe40007810000 */
[----:B------:R-:W-:Y:S01]  /*53b0*/  FMNMX.FTZ R7, R86, R3, !PT ;  /* 0x0000000356077209 */ /* 0x000fe20007810000 */
[----:B------:R-:W-:Y:S01]  /*53c0*/  IMAD R3, R187, R153, R8 ;  /* 0x00000099bb037224 */ /* 0x000fe200078e0208 */
[----:B------:R-:W-:Y:S01]  /*53d0*/  FMNMX.FTZ R6, R82, R2, !PT ;  /* 0x0000000252067209 */ /* 0x000fe20007810000 */
[----:B------:R-:W-:Y:S01]  /*53e0*/  IMAD.SHL.U32 R2, R107, 0x2, RZ ;  /* 0x000000026b027824 */ /* 0x000fe200078e00ff */
[----:B------:R-:W-:Y:S02]  /*53f0*/  FMNMX.FTZ R7, R84, R7, !PT ;  /* 0x0000000754077209 */ /* 0x000fe40007810000 */
[----:B------:R-:W-:Y:S02]  /*5400*/  FMNMX.FTZ R6, R87, R6, !PT ;  /* 0x0000000657067209 */ /* 0x000fe40007810000 */
[----:B------:R-:W-:-:S02]  /*5410*/  FMNMX.FTZ R8, R91, R7, !PT ;  /* 0x000000075b087209 */ /* 0x000fc40007810000 */
[----:B------:R-:W-:Y:S02]  /*5420*/  FMNMX.FTZ R7, R85, R6, !PT ;  /* 0x0000000655077209 */ /* 0x000fe40007810000 */
[----:B------:R-:W-:Y:S02]  /*5430*/  FMNMX.FTZ R6, R90, R8, !PT ;  /* 0x000000085a067209 */ /* 0x000fe40007810000 */
[----:B------:R-:W-:Y:S02]  /*5440*/  FMNMX.FTZ R7, R89, R7, !PT ;  /* 0x0000000759077209 */ /* 0x000fe40007810000 */
[----:B------:R-:W-:Y:S01]  /*5450*/  LOP3.LUT R8, R161, R2, RZ, 0x3c, !PT ;  /* 0x00000002a1087212 */ /* 0x000fe200078e3cff */
[----:B------:R-:W1:Y:S01]  /*5460*/  SHFL.BFLY PT, R102, R6, 0x2, 0x1f ;  /* 0x0c401f0006667f89 */ /* 0x000e6200000e0000 */
[----:B------:R-:W-:Y:S02]  /*5470*/  FMNMX.FTZ R12, R88, R7, !PT ;  /* 0x00000007580c7209 */ /* 0x000fe40007810000 */
[----:B------:R-:W-:-:S02]  /*5480*/  IADD3 R2, R2, 0x1, RZ ;  /* 0x0000000102027810 */ /* 0x000fc40007ffe0ff */
[----:B------:R-:W-:Y:S02]  /*5490*/  FMNMX.FTZ R12, R94, R12, !PT ;  /* 0x0000000c5e0c7209 */ /* 0x000fe40007810000 */
[-C--:B------:R-:W-:Y:S02]  /*54a0*/  LOP3.LUT R8, R8, R223.reuse, RZ, 0x3c, !PT ;  /* 0x000000df08087212 */ /* 0x080fe400078e3cff */
[----:B------:R-:W-:Y:S02]  /*54b0*/  FMNMX.FTZ R12, R92, R12, !PT ;  /* 0x0000000c5c0c7209 */ /* 0x000fe40007810000 */
[C---:B------:R-:W-:Y:S01]  /*54c0*/  LOP3.LUT R156, R161.reuse, R2, RZ, 0x3c, !PT ;  /* 0x00000002a19c7212 */ /* 0x040fe200078e3cff */
[----:B------:R-:W-:Y:S01]  /*54d0*/  IMAD.WIDE.U32 R158, R8, -0x326172a9, RZ ;  /* 0xcd9e8d57089e7825 */ /* 0x000fe200078e00ff */
[----:B------:R-:W-:Y:S01]  /*54e0*/  IADD3 R153, R161, -0x4498517b, RZ ;  /* 0xbb67ae85a1997810 */ /* 0x000fe20007ffe0ff */
[----:B------:R-:W2:Y:S01]  /*54f0*/  SHFL.BFLY PT, R101, R12, 0x2, 0x1f ;  /* 0x0c401f000c657f89 */ /* 0x000ea200000e0000 */
[----:B------:R-:W-:-:S02]  /*5500*/  LOP3.LUT R7, R156, R223, RZ, 0x3c, !PT ;  /* 0x000000df9c077212 */ /* 0x000fc400078e3cff */
[----:B------:R-:W-:Y:S02]  /*5510*/  LOP3.LUT R8, R185, R153, R222, 0x96, !PT ;  /* 0x00000099b9087212 */ /* 0x000fe400078e96de */
[----:B------:R-:W-:Y:S01]  /*5520*/  IADD3 R201, R160, -0x61c88647, RZ ;  /* 0x9e3779b9a0c97810 */ /* 0x000fe20007ffe0ff */
[----:B------:R-:W-:Y:S01]  /*5530*/  IMAD.WIDE.U32 R28, R7, -0x326172a9, RZ ;  /* 0xcd9e8d57071c7825 */ /* 0x000fe200078e00ff */
[----:B------:R-:W-:Y:S02]  /*5540*/  IADD3 R2, R199, -0x40, RZ ;  /* 0xffffffc0c7027810 */ /* 0x000fe40007ffe0ff */
[----:B------:R-:W-:Y:S01]  /*5550*/  SHF.R.S32.HI R7, RZ, 0x1f, R3 ;  /* 0x0000001fff077819 */ /* 0x000fe20000011403 */
[----:B------:R-:W-:Y:S01]  /*5560*/  IMAD.WIDE.U32 R214, R8, -0x326172a9, RZ ;  /* 0xcd9e8d5708d67825 */ /* 0x000fe200078e00ff */
[----:B-1----:R-:W-:Y:S01]  /*5570*/  FMNMX.FTZ R102, R6, R102, !PT ;  /* 0x0000006606667209 */ /* 0x002fe20007810000 */
[----:B------:R-:W-:Y:S01]  /*5580*/  STL [R1+0x150], R201 ;  /* 0x000150c901007387 */ /* 0x000fe20000100800 */
[----:B------:R-:W-:-:S02]  /*5590*/  IADD3 R14, P0, R3, R2, RZ ;  /* 0x00000002030e7210 */ /* 0x000fc40007f1e0ff */
[----:B------:R-:W-:Y:S01]  /*55a0*/  IADD3 R200, R160, 0x3c6ef372, RZ ;  /* 0x3c6ef372a0c87810 */ /* 0x000fe20007ffe0ff */
[----:B------:R-:W1:Y:S01]  /*55b0*/  SHFL.BFLY PT, R16, R102, 0x1, 0x1f ;  /* 0x0c201f0066107f89 */ /* 0x000e6200000e0000 */
[CC--:B------:R-:W-:Y:S02]  /*55c0*/  LOP3.LUT R6, R159.reuse, R201.reuse, R220, 0x96, !PT ;  /* 0x000000c99f067212 */ /* 0x0c0fe400078e96dc */
[-CC-:B------:R-:W-:Y:S01]  /*55d0*/  LOP3.LUT R129, R159, R201.reuse, R10.reuse, 0x96, !PT ;  /* 0x000000c99f817212 */ /* 0x180fe200078e960a */
[----:B------:R-:W-:Y:S01]  /*55e0*/  STL.64 [R1+0x18], R222 ;  /* 0x000018de01007387 */ /* 0x000fe20000100a00 */
[----:B------:R-:W-:Y:S02]  /*55f0*/  LOP3.LUT R152, R29, R201, R10, 0x96, !PT ;  /* 0x000000c91d987212 */ /* 0x000fe400078e960a */
[----:B------:R-:W-:Y:S01]  /*5600*/  LEA.HI.X.SX32 R15, R2, R7, 0x1, P0 ;  /* 0x00000007020f7211 */ /* 0x000fe200000f0eff */
[----:B------:R-:W-:Y:S01]  /*5610*/  IMAD.WIDE.U32 R6, R6, -0x2daee0ad, RZ ;  /* 0xd2511f5306067825 */ /* 0x000fe200078e00ff */
[----:B------:R-:W-:Y:S01]  /*5620*/  LOP3.LUT R10, R215, R200, R158, 0x96, !PT ;  /* 0x000000c8d70a7212 */ /* 0x000fe200078e969e */
[----:B------:R-:W-:Y:S01]  /*5630*/  STL.64 [R1+0x140], R220 ;  /* 0x000140dc01007387 */ /* 0x000fe20000100a00 */
[----:B------:R-:W-:-:S02]  /*5640*/  IADD3 R190, R161, 0x76cf5d0a, RZ ;  /* 0x76cf5d0aa1be7810 */ /* 0x000fc40007ffe0ff */
[----:B------:R-:W-:Y:S01]  /*5650*/  LOP3.LUT R128, R188, R11, RZ, 0x3c, !PT ;  /* 0x0000000bbc807212 */ /* 0x000fe200078e3cff */
[----:B------:R-:W-:Y:S01]  /*5660*/  IMAD.WIDE.U32 R10, R10, -0x2daee0ad, RZ ;  /* 0xd2511f530a0a7825 */ /* 0x000fe200078e00ff */
[----:B------:R-:W-:Y:S01]  /*5670*/  LOP3.LUT R2, R29, R201, R220, 0x96, !PT ;  /* 0x000000c91d027212 */ /* 0x000fe200078e96dc */
[----:B------:R-:W-:Y:S01]  /*5680*/  STL.64 [R1+0x48], R184 ;  /* 0x000048b801007387 */ /* 0x000fe20000100a00 */
[----:B------:R-:W-:Y:S02]  /*5690*/  LOP3.LUT R8, R215, R200, R28, 0x96, !PT ;  /* 0x000000c8d7087212 */ /* 0x000fe400078e961c */
[----:B------:R-:W-:Y:S01]  /*56a0*/  IADD3 R202, R161, 0x32370b8f, RZ ;  /* 0x32370b8fa1ca7810 */ /* 0x000fe20007ffe0ff */
[----:B------:R-:W-:Y:S01]  /*56b0*/  IMAD.WIDE.U32 R2, R2, -0x2daee0ad, RZ ;  /* 0xd2511f5302027825 */ /* 0x000fe200078e00ff */
[----:B------:R-:W-:Y:S01]  /*56c0*/  LOP3.LUT R7, R7, R190, R184, 0x96, !PT ;  /* 0x000000be07077212 */ /* 0x000fe200078e96b8 */
[----:B------:R-:W-:Y:S01]  /*56d0*/  STL [R1+0x158], R200 ;  /* 0x000158c801007387 */ /* 0x000fe20000100800 */
[----:B--2---:R-:W-:Y:S01]  /*56e0*/  FMNMX.FTZ R101, R12, R101, !PT ;  /* 0x000000650c657209 */ /* 0x004fe20007810000 */
[----:B------:R-:W-:Y:S01]  /*56f0*/  IMAD.WIDE.U32 R8, R8, -0x2daee0ad, RZ ;  /* 0xd2511f5308087825 */ /* 0x000fe200078e00ff */
[----:B------:R-:W-:Y:S01]  /*5700*/  LOP3.LUT R6, R11, R202, R6, 0x96, !PT ;  /* 0x000000ca0b067212 */ /* 0x000fe200078e9606 */
[----:B------:R-:W-:Y:S01]  /*5710*/  STL [R1+0x14c], R190 ;  /* 0x00014cbe01007387 */ /* 0x000fe20000100800 */
[----:B------:R-:W-:Y:S01]  /*5720*/  IADD3 R203, R160, -0x255992d5, RZ ;  /* 0xdaa66d2ba0cb7810 */ /* 0x000fe20007ffe0ff */
[----:B------:R-:W-:Y:S01]  /*5730*/  IMAD.WIDE.U32 R26, R7, -0x326172a9, RZ ;  /* 0xcd9e8d57071a7825 */ /* 0x000fe200078e00ff */
[----:B------:R-:W-:Y:S01]  /*5740*/  LOP3.LUT R3, R3, R190, R184, 0x96, !PT ;  /* 0x000000be03037212 */ /* 0x000fe200078e96b8 */
[----:B------:R-:W2:Y:S01]  /*5750*/  SHFL.BFLY PT, R17, R101, 0x1, 0x1f ;  /* 0x0c201f0065117f89 */ /* 0x000ea200000e0000 */
[----:B------:R-:W-:Y:S01]  /*5760*/  LOP3.LUT R13, R9, R202, R2, 0x96, !PT ;  /* 0x000000ca090d7212 */ /* 0x000fe200078e9602 */
[----:B------:R-:W-:Y:S01]  /*5770*/  IMAD.WIDE.U32 R24, R6, -0x326172a9, RZ ;  /* 0xcd9e8d5706187825 */ /* 0x000fe200078e00ff */
[----:B------:R-:W-:Y:S01]  /*5780*/  LEA R34, P0, R14, R154, 0x1 ;  /* 0x0000009a0e227211 */ /* 0x000fe200078008ff */
[----:B------:R-:W-:Y:S01]  /*5790*/  STL [R1+0x154], R202 ;  /* 0x000154ca01007387 */ /* 0x000fe20000100800 */
[----:B------:R-:W-:Y:S01]  /*57a0*/  LOP3.LUT R6, R27, R203, R214, 0x96, !PT ;  /* 0x000000cb1b067212 */ /* 0x000fe200078e96d6 */
[----:B------:R-:W-:Y:S01]  /*57b0*/  IMAD.WIDE.U32 R2, R3, -0x326172a9, RZ ;  /* 0xcd9e8d5703027825 */ /* 0x000fe200078e00ff */
[----:B------:R-:W-:Y:S01]  /*57c0*/  IADD3 R227, R160, 0x78dde6e4, RZ ;  /* 0x78dde6e4a0e37810 */ /* 0x000fe20007ffe0ff */
[----:B------:R-:W-:Y:S01]  /*57d0*/  STL [R1+0x88], R203 ;  /* 0x000088cb01007387 */ /* 0x000fe20000100800 */
[----:B------:R-:W-:Y:S01]  /*57e0*/  LEA.HI.X R35, R14, R155, R15, 0x1, P0 ;  /* 0x0000009b0e237211 */ /* 0x000fe200000f0c0f */
[----:B------:R-:W-:Y:S01]  /*57f0*/  IMAD.WIDE.U32 R12, R13, -0x326172a9, RZ ;  /* 0xcd9e8d570d0c7825 */ /* 0x000fe200078e00ff */
[----:B------:R-:W-:Y:S01]  /*5800*/  LOP3.LUT R14, R25, R227, R26, 0x96, !PT ;  /* 0x000000e3190e7212 */ /* 0x000fe200078e961a */
[----:B------:R-:W-:Y:S01]  /*5810*/  STL [R1+0x128], R227 ;  /* 0x000128e301007387 */ /* 0x000fe20000100800 */
[----:B------:R-:W-:Y:S01]  /*5820*/  IADD3 R228, R161, -0x126145ec, RZ ;  /* 0xed9eba14a1e47810 */ /* 0x000fe20007ffe0ff */
[----:B------:R-:W-:Y:S01]  /*5830*/  IMAD.WIDE.U32 R6, R6, -0x2daee0ad, RZ ;  /* 0xd2511f5306067825 */ /* 0x000fe200078e00ff */
[----:B-1----:R-:W-:-:S02]  /*5840*/  FMNMX.FTZ R102, R102, R16, !PT ;  /* 0x0000001066667209 */ /* 0x002fc40007810000 */
[----:B------:R-:W-:Y:S01]  /*5850*/  LOP3.LUT R3, R3, R203, R214, 0x96, !PT ;  /* 0x000000cb03037212 */ /* 0x000fe200078e96d6 */
[----:B------:R-:W-:Y:S01]  /*5860*/  IMAD.WIDE.U32 R14, R14, -0x2daee0ad, RZ ;  /* 0xd2511f530e0e7825 */ /* 0x000fe200078e00ff */
[----:B------:R-:W-:Y:S01]  /*5870*/  LOP3.LUT R9, R13, R227, R2, 0x96, !PT ;  /* 0x000000e30d097212 */ /* 0x000fe200078e9602 */
[----:B------:R-:W-:Y:S01]  /*5880*/  STL [R1+0x148], R228 ;  /* 0x000148e401007387 */ /* 0x000fe20000100800 */
[-C--:B------:R-:W-:Y:S01]  /*5890*/  LOP3.LUT R11, R7, R228.reuse, R10, 0x96, !PT ;  /* 0x000000e4070b7212 */ /* 0x080fe200078e960a */
[----:B------:R-:W-:Y:S01]  /*58a0*/  IMAD.WIDE.U32 R2, R3, -0x2daee0ad, RZ ;  /* 0xd2511f5303027825 */ /* 0x000fe200078e00ff */
[----:B------:R-:W-:Y:S02]  /*58b0*/  IADD3 R229, R161, -0x56f99767, RZ ;  /* 0xa9066899a1e57810 */ /* 0x000fe40007ffe0ff */
[----:B------:R-:W-:Y:S01]  /*58c0*/  FSETP.NEU.FTZ.AND P0, PT, R102, -INF , PT ;  /* 0xff8000006600780b */ /* 0x000fe20003f1d000 */
[----:B------:R-:W-:Y:S01]  /*58d0*/  IMAD.WIDE.U32 R20, R9, -0x2daee0ad, RZ ;  /* 0xd2511f5309147825 */ /* 0x000fe200078e00ff */
[-C--:B------:R-:W-:Y:S01]  /*58e0*/  LOP3.LUT R6, R15, R229.reuse, R6, 0x96, !PT ;  /* 0x000000e50f067212 */ /* 0x080fe200078e9606 */
[----:B------:R-:W-:Y:S01]  /*58f0*/  STL [R1+0x124], R229 ;  /* 0x000124e501007387 */ /* 0x000fe20000100800 */
[----:B------:R-:W-:Y:S01]  /*5900*/  LOP3.LUT R10, R3, R228, R8, 0x96, !PT ;  /* 0x000000e4030a7212 */ /* 0x000fe200078e9608 */
[----:B------:R-:W-:Y:S01]  /*5910*/  IMAD.WIDE.U32 R22, R11, -0x326172a9, RZ ;  /* 0xcd9e8d570b167825 */ /* 0x000fe200078e00ff */
[----:B------:R-:W-:-:S02]  /*5920*/  LOP3.LUT R8, R21, R229, R2, 0x96, !PT ;  /* 0x000000e515087212 */ /* 0x000fc400078e9602 */
[----:B--2---:R-:W-:Y:S01]  /*5930*/  FMNMX.FTZ R101, R101, R17, !PT ;  /* 0x0000001165657209 */ /* 0x004fe20007810000 */
[----:B------:R-:W-:Y:S01]  /*5940*/  IMAD.WIDE.U32 R2, R6, -0x326172a9, RZ ;  /* 0xcd9e8d5706027825 */ /* 0x000fe200078e00ff */
[----:B------:R-:W-:Y:S02]  /*5950*/  IADD3 R230, R160, 0x1715609d, RZ ;  /* 0x1715609da0e67810 */ /* 0x000fe40007ffe0ff */
[----:B------:R-:W-:Y:S01]  /*5960*/  IADD3 R252, R161, 0x646e171e, RZ ;  /* 0x646e171ea1fc7810 */ /* 0x000fe20007ffe0ff */
[----:B------:R-:W-:Y:S01]  /*5970*/  IMAD.WIDE.U32 R10, R10, -0x326172a9, RZ ;  /* 0xcd9e8d570a0a7825 */ /* 0x000fe200078e00ff */
[----:B------:R-:W-:Y:S01]  /*5980*/  LOP3.LUT R9, R3, R231, R22, 0x96, !PT ;  /* 0x000000e703097212 */ /* 0x000fe200078e9616 */
[----:B------:R-:W-:Y:S01]  /*5990*/  STL [R1+0x10c], R230 ;  /* 0x00010ce601007387 */ /* 0x000fe20000100800 */
[C---:B------:R-:W-:Y:S02]  /*59a0*/  LOP3.LUT R13, R2.reuse, 0xff, RZ, 0xc0, !PT ;  /* 0x000000ff020d7812 */ /* 0x040fe400078ec0ff */
[----:B------:R-:W-:-:S02]  /*59b0*/  LOP3.LUT R18, R2, 0xffff, RZ, 0xc0, !PT ;  /* 0x0000ffff02127812 */ /* 0x000fc400078ec0ff */
[--C-:B------:R-:W-:Y:S02]  /*59c0*/  SHF.R.U32.HI R19, RZ, 0x10, R2.reuse ;  /* 0x00000010ff137819 */ /* 0x100fe40000011602 */
[----:B------:R-:W-:Y:S01]  /*59d0*/  SHF.R.U32.HI R16, RZ, 0x18, R2 ;  /* 0x00000018ff107819 */ /* 0x000fe20000011602 */
[----:B------:R-:W-:Y:S01]  /*59e0*/  IMAD.WIDE.U32 R2, R8, -0x326172a9, RZ ;  /* 0xcd9e8d5708027825 */ /* 0x000fe200078e00ff */
[----:B------:R-:W-:Y:S02]  /*59f0*/  LOP3.LUT R30, R11, R230, R12, 0x96, !PT ;  /* 0x000000e60b1e7212 */ /* 0x000fe400078e960c */
[----:B------:R-:W-:Y:S02]  /*5a00*/  ISETP.GE.U32.AND P4, PT, R194, R13, PT ;  /* 0x0000000dc200720c */ /* 0x000fe40003f86070 */
[----:B------:R-:W-:Y:S02]  /*5a10*/  LOP3.LUT R15, R3, R231, R10, 0x96, !PT ;  /* 0x000000e7030f7212 */ /* 0x000fe400078e960a */
[----:B------:R-:W-:-:S02]  /*5a20*/  LOP3.LUT R17, R2, 0xff, RZ, 0xc0, !PT ;  /* 0x000000ff02117812 */ /* 0x000fc400078ec0ff */
[----:B------:R-:W-:Y:S02]  /*5a30*/  LOP3.LUT R31, R2, 0xffff, RZ, 0xc0, !PT ;  /* 0x0000ffff021f7812 */ /* 0x000fe400078ec0ff */
[--C-:B------:R-:W-:Y:S02]  /*5a40*/  SHF.R.U32.HI R29, RZ, 0x10, R2.reuse ;  /* 0x00000010ff1d7819 */ /* 0x100fe40000011602 */
[----:B------:R-:W-:Y:S02]  /*5a50*/  SHF.R.U32.HI R21, RZ, 0x18, R2 ;  /* 0x00000018ff157819 */ /* 0x000fe40000011602 */
[----:B------:R-:W-:Y:S02]  /*5a60*/  LOP3.LUT R2, R9, 0xff, RZ, 0xc0, !PT ;  /* 0x000000ff09027812 */ /* 0x000fe400078ec0ff */
[----:B------:R-:W-:Y:S02]  /*5a70*/  LOP3.LUT R3, R23, R230, R24, 0x96, !PT ;  /* 0x000000e617037212 */ /* 0x000fe400078e9618 */
[----:B------:R-:W-:-:S02]  /*5a80*/  ISETP.GE.U32.AND P3, PT, R194, R2, PT ;  /* 0x00000002c200720c */ /* 0x000fc40003f66070 */
[----:B------:R-:W-:Y:S01]  /*5a90*/  ISETP.GE.U32.AND P1, PT, R194, R16, PT ;  /* 0x00000010c200720c */ /* 0x000fe20003f26070 */
[----:B------:R-:W-:-:S05]  /*5aa0*/  IMAD.WIDE.U32 R2, R3, -0x2daee0ad, RZ ;  /* 0xd2511f5303027825 */ /* 0x000fca00078e00ff */
[----:B------:R-:W-:Y:S01]  /*5ab0*/  SHF.R.U32.HI R13, RZ, 0x18, R2 ;  /* 0x00000018ff0d7819 */ /* 0x000fe20000011602 */
[----:B---3--:R-:W-:-:S05]  /*5ac0*/  FMUL.FTZ R7, R0, R102 ;  /* 0x0000006600077220 */ /* 0x008fca0000410000 */
[----:B------:R-:W-:Y:S02]  /*5ad0*/  FSEL R7, R7, RZ, P0 ;  /* 0x000000ff07077208 */ /* 0x000fe40000000000 */
[----:B------:R-:W-:-:S03]  /*5ae0*/  FSETP.NEU.FTZ.AND P0, PT, R101, -INF , PT ;  /* 0xff8000006500780b */ /* 0x000fc60003f1d000 */
[-CC-:B------:R-:W-:Y:S02]  /*5af0*/  FFMA.FTZ R6, R53, R0.reuse, -R7.reuse ;  /* 0x0000000035067223 */ /* 0x180fe40000010807 */
[----:B------:R-:W-:Y:S02]  /*5b00*/  FFMA.FTZ R8, R52, R0, -R7 ;  /* 0x0000000034087223 */ /* 0x000fe40000010807 */
[----:B------:R1:W-:Y:S08]  /*5b10*/  MUFU.EX2 R155, R6 ;  /* 0x00000006009b7308 */ /* 0x0003f00000000800 */
[----:B------:R-:W2:Y:S01]  /*5b20*/  MUFU.EX2 R154, R8 ;  /* 0x00000008009a7308 */ /* 0x000ea20000000800 */
[----:B-1----:R-:W-:-:S05]  /*5b30*/  FMUL.FTZ R6, R0, R101 ;  /* 0x0000006500067220 */ /* 0x002fca0000410000 */
[----:B------:R-:W-:Y:S02]  /*5b40*/  FSEL R6, R6, RZ, P0 ;  /* 0x000000ff06067208 */ /* 0x000fe40000000000 */
[----:B--2---:R-:W-:-:S03]  /*5b50*/  F2FP.BF16.PACK_AB R12, R154, R155 ;  /* 0x0000009b9a0c723e */ /* 0x004fc600000010ff */
[-CC-:B------:R-:W-:Y:S02]  /*5b60*/  FFMA.FTZ R8, R60, R0.reuse, -R6.reuse ;  /* 0x000000003c087223 */ /* 0x180fe40000010806 */
[----:B------:R-:W-:Y:S01]  /*5b70*/  FFMA.FTZ R10, R54, R0, -R6 ;  /* 0x00000000360a7223 */ /* 0x000fe20000010806 */
[C---:B------:R-:W-:Y:S01]  /*5b80*/  PRMT R80, R12.reuse, 0x7610, R80 ;  /* 0x000076100c507816 */ /* 0x040fe20000000050 */
[----:B------:R1:W-:Y:S01]  /*5b90*/  MUFU.EX2 R170, R8 ;  /* 0x0000000800aa7308 */ /* 0x0003e20000000800 */
[----:B------:R-:W-:Y:S02]  /*5ba0*/  PRMT R47, R12, 0x7632, R47 ;  /* 0x000076320c2f7816 */ /* 0x000fe4000000002f */
[----:B------:R-:W-:Y:S01]  /*5bb0*/  LOP3.LUT R12, R2, 0xffff, RZ, 0xc0, !PT ;  /* 0x0000ffff020c7812 */ /* 0x000fe200078ec0ff */
[----:B------:R-:W-:Y:S01]  /*5bc0*/  @!P3 HFMA2.BF16_V2 R32, -RZ.H0_H0, RZ.H0_H0, -R80.H0_H0 ;  /* 0x200000ffff20b231 */ /* 0x000fe20000340950 */
[----:B------:R-:W-:-:S03]  /*5bd0*/  PRMT R167, R80, 0x5410, R47 ;  /* 0x0000541050a77816 */ /* 0x000fc6000000002f */
[----:B------:R2:W3:Y:S01]  /*5be0*/  MUFU.EX2 R169, R10 ;  /* 0x0000000a00a97308 */ /* 0x0004e20000000800 */
[----:B------:R-:W-:-:S05]  /*5bf0*/  @!P3 PRMT R80, R32, 0x5410, RZ ;  /* 0x000054102050b816 */ /* 0x000fca00000000ff */
[----:B------:R-:W-:Y:S01]  /*5c00*/  ST.E.U16 [R34.64], R80 ;  /* 0x0000005022007985 */ /* 0x000fe2000c101504 */
[----:B-1----:R-:W-:-:S04]  /*5c10*/  LOP3.LUT R8, R9, 0xffff, RZ, 0xc0, !PT ;  /* 0x0000ffff09087812 */ /* 0x002fc800078ec0ff */
[----:B------:R-:W-:-:S04]  /*5c20*/  SHF.R.U32.HI R8, RZ, 0x8, R8 ;  /* 0x00000008ff087819 */ /* 0x000fc80000011608 */
[----:B------:R-:W-:Y:S01]  /*5c30*/  LOP3.LUT R11, R8, 0xffff, RZ, 0xc0, !PT ;  /* 0x0000ffff080b7812 */ /* 0x000fe200078ec0ff */
[--C-:B--2---:R-:W-:Y:S01]  /*5c40*/  FFMA.FTZ R10, R56, R0, -R7.reuse ;  /* 0x00000000380a7223 */ /* 0x104fe20000010807 */
[----:B------:R-:W-:Y:S01]  /*5c50*/  LOP3.LUT R8, R3, R252, R14, 0x96, !PT ;  /* 0x000000fc03087212 */ /* 0x000fe200078e960e */
[----:B------:R-:W-:Y:S01]  /*5c60*/  FFMA.FTZ R3, R55, R0, -R7 ;  /* 0x0000000037037223 */ /* 0x000fe20000010807 */
[----:B------:R-:W-:Y:S01]  /*5c70*/  ISETP.GE.U32.AND P2, PT, R194, R11, PT ;  /* 0x0000000bc200720c */ /* 0x000fe20003f46070 */
[----:B------:R1:W-:Y:S01]  /*5c80*/  MUFU.EX2 R165, R10 ;  /* 0x0000000a00a57308 */ /* 0x0003e20000000800 */
[----:B------:R-:W-:Y:S02]  /*5c90*/  LOP3.LUT R11, R2, 0xff, RZ, 0xc0, !PT ;  /* 0x000000ff020b7812 */ /* 0x000fe400078ec0ff */
[----:B------:R-:W-:Y:S02]  /*5ca0*/  SHF.R.U32.HI R14, RZ, 0x10, R2 ;  /* 0x00000010ff0e7819 */ /* 0x000fe40000011602 */
[----:B------:R-:W-:-:S03]  /*5cb0*/  SHF.R.U32.HI R2, RZ, 0x8, R18 ;  /* 0x00000008ff027819 */ /* 0x000fc60000011612 */
[----:B------:R3:W2:Y:S01]  /*5cc0*/  MUFU.EX2 R172, R3 ;  /* 0x0000000300ac7308 */ /* 0x0006a20000000800 */
[----:B------:R-:W-:-:S03]  /*5cd0*/  LOP3.LUT R2, R2, 0xffff, RZ, 0xc0, !PT ;  /* 0x0000ffff02027812 */ /* 0x000fc600078ec0ff */
[----:B------:R-:W-:Y:S01]  /*5ce0*/  @!P2 HFMA2.BF16_V2 R33, -RZ.H0_H0, RZ.H0_H0, -R47.H0_H0 ;  /* 0x200000ffff21a231 */ /* 0x000fe2000034092f */
[--C-:B-1----:R-:W-:Y:S02]  /*5cf0*/  SHF.R.U32.HI R10, RZ, 0x18, R9.reuse ;  /* 0x00000018ff0a7819 */ /* 0x102fe40000011609 */
[----:B------:R-:W-:Y:S02]  /*5d00*/  SHF.R.U32.HI R9, RZ, 0x10, R9 ;  /* 0x00000010ff097819 */ /* 0x000fe40000011609 */
[C---:B------:R-:W-:Y:S01]  /*5d10*/  ISETP.GE.U32.AND P0, PT, R194.reuse, R10, PT ;  /* 0x0000000ac200720c */ /* 0x040fe20003f06070 */
[----:B------:R-:W-:Y:S01]  /*5d20*/  FFMA.FTZ R10, R63, R0, -R6 ;  /* 0x000000003f0a7223 */ /* 0x000fe20000010806 */
[----:B------:R-:W-:Y:S02]  /*5d30*/  LOP3.LUT R9, R9, 0xff, RZ, 0xc0, !PT ;  /* 0x000000ff09097812 */ /* 0x000fe400078ec0ff */
[----:B---3--:R-:W-:Y:S01]  /*5d40*/  F2FP.BF16.PACK_AB R3, R169, R170 ;  /* 0x000000aaa903723e */ /* 0x008fe200000010ff */
[----:B------:R-:W-:Y:S01]  /*5d50*/  MUFU.EX2 R168, R10 ;  /* 0x0000000a00a87308 */ /* 0x000fe20000000800 */
[----:B------:R-:W-:-:S02]  /*5d60*/  ISETP.GE.U32.AND P3, PT, R194, R9, PT ;  /* 0x00000009c200720c */ /* 0x000fc40003f66070 */
[C---:B------:R-:W-:Y:S02]  /*5d70*/  PRMT R39, R3.reuse, 0x7632, R39 ;  /* 0x0000763203277816 */ /* 0x040fe40000000027 */
[----:B------:R-:W-:Y:S01]  /*5d80*/  PRMT R36, R3, 0x7610, R36 ;  /* 0x0000761003247816 */ /* 0x000fe20000000024 */
[----:B------:R-:W-:Y:S01]  /*5d90*/  FFMA.FTZ R3, R58, R0, -R6 ;  /* 0x000000003a037223 */ /* 0x000fe20000010806 */
[----:B------:R-:W-:Y:S01]  /*5da0*/  @!P2 PRMT R47, R33, 0x5410, RZ ;  /* 0x00005410212fa816 */ /* 0x000fe200000000ff */
[----:B------:R-:W-:Y:S01]  /*5db0*/  @!P0 HFMA2.BF16_V2 R37, -RZ.H0_H0, RZ.H0_H0, -R39.H0_H0 ;  /* 0x200000ffff258231 */ /* 0x000fe20000340927 */
[----:B------:R-:W-:Y:S01]  /*5dc0*/  ISETP.GE.U32.AND P2, PT, R194, R2, PT ;  /* 0x00000002c200720c */ /* 0x000fe20003f46070 */
[----:B------:R1:W3:Y:S01]  /*5dd0*/  MUFU.EX2 R173, R3 ;  /* 0x0000000300ad7308 */ /* 0x0002e20000000800 */
[----:B--2---:R-:W-:Y:S01]  /*5de0*/  F2FP.BF16.PACK_AB R2, R172, R165 ;  /* 0x000000a5ac02723e */ /* 0x004fe200000010ff */
[----:B------:R-:W-:Y:S01]  /*5df0*/  ST.E.U16 [R34.64+0x2], R47 ;  /* 0x0000022f22007985 */ /* 0x000fe2000c101504 */
[----:B------:R-:W-:Y:S01]  /*5e00*/  PRMT R163, R36, 0x5410, R39 ;  /* 0x0000541024a37816 */ /* 0x000fe20000000027 */
[----:B------:R-:W-:Y:S01]  /*5e10*/  @!P3 HFMA2.BF16_V2 R41, -RZ.H0_H0, RZ.H0_H0, -R36.H0_H0 ;  /* 0x200000ffff29b231 */ /* 0x000fe20000340924 */
[----:B------:R-:W-:-:S02]  /*5e20*/  PRMT R77, R2, 0x7610, R77 ;  /* 0x00007610024d7816 */ /* 0x000fc4000000004d */
[----:B------:R-:W-:Y:S02]  /*5e30*/  PRMT R74, R2, 0x7632, R74 ;  /* 0x00007632024a7816 */ /* 0x000fe4000000004a */
[----:B------:R-:W-:Y:S01]  /*5e40*/  LOP3.LUT R2, R19, 0xff, RZ, 0xc0, !PT ;  /* 0x000000ff13027812 */ /* 0x000fe200078ec0ff */
[----:B------:R-:W-:Y:S01]  /*5e50*/  @!P4 HFMA2.BF16_V2 R38, -RZ.H0_H0, RZ.H0_H0, -R77.H0_H0 ;  /* 0x200000ffff26c231 */ /* 0x000fe2000034094d */
[----:B------:R-:W-:Y:S01]  /*5e60*/  @!P3 PRMT R36, R41, 0x5410, RZ ;  /* 0x000054102924b816 */ /* 0x000fe200000000ff */
[----:B------:R-:W-:Y:S01]  /*5e70*/  @!P2 HFMA2.BF16_V2 R40, -RZ.H0_H0, RZ.H0_H0, -R74.H0_H0 ;  /* 0x200000ffff28a231 */ /* 0x000fe2000034094a */
[----:B------:R-:W-:Y:S02]  /*5e80*/  ISETP.GE.U32.AND P3, PT, R194, R2, PT ;  /* 0x00000002c200720c */ /* 0x000fe40003f66070 */
[----:B------:R-:W-:Y:S01]  /*5e90*/  LOP3.LUT R9, R8, 0xffff, RZ, 0xc0, !PT ;  /* 0x0000ffff08097812 */ /* 0x000fe200078ec0ff */
[----:B-1----:R-:W-:Y:S01]  /*5ea0*/  FFMA.FTZ R3, R59, R0, -R7 ;  /* 0x000000003b037223 */ /* 0x002fe20000010807 */
[----:B---3--:R-:W-:-:S02]  /*5eb0*/  F2FP.BF16.PACK_AB R2, R173, R168 ;  /* 0x000000a8ad02723e */ /* 0x008fc400000010ff */
[----:B------:R-:W-:Y:S01]  /*5ec0*/  LOP3.LUT R10, R8, 0xff, RZ, 0xc0, !PT ;  /* 0x000000ff080a7812 */ /* 0x000fe200078ec0ff */
[----:B------:R1:W-:Y:S01]  /*5ed0*/  MUFU.EX2 R174, R3 ;  /* 0x0000000300ae7308 */ /* 0x0003e20000000800 */
[C---:B------:R-:W-:Y:S02]  /*5ee0*/  PRMT R79, R2.reuse, 0x7632, R79 ;  /* 0x00007632024f7816 */ /* 0x040fe4000000004f */
[----:B------:R-:W-:Y:S02]  /*5ef0*/  PRMT R161, R77, 0x5410, R74 ;  /* 0x000054104da17816 */ /* 0x000fe4000000004a */
[----:B------:R-:W-:Y:S01]  /*5f00*/  PRMT R78, R2, 0x7610, R78 ;  /* 0x00007610024e7816 */ /* 0x000fe2000000004e */
[----:B------:R-:W-:Y:S01]  /*5f10*/  @!P1 HFMA2.BF16_V2 R42, -RZ.H0_H0, RZ.H0_H0, -R79.H0_H0 ;  /* 0x200000ffff2a9231 */ /* 0x000fe2000034094f */
[----:B------:R-:W-:Y:S02]  /*5f20*/  @!P2 PRMT R74, R40, 0x5410, RZ ;  /* 0x00005410284aa816 */ /* 0x000fe400000000ff */
[----:B------:R-:W-:Y:S01]  /*5f30*/  SHF.R.U32.HI R2, RZ, 0x8, R9 ;  /* 0x00000008ff027819 */ /* 0x000fe20000011609 */
[----:B------:R-:W-:Y:S01]  /*5f40*/  FFMA.FTZ R9, R48, R0, -R7 ;  /* 0x0000000030097223 */ /* 0x000fe20000010807 */
[----:B------:R-:W-:Y:S01]  /*5f50*/  ISETP.GE.U32.AND P2, PT, R194, R10, PT ;  /* 0x0000000ac200720c */ /* 0x000fe20003f46070 */
[----:B------:R-:W-:Y:S01]  /*5f60*/  @!P3 HFMA2.BF16_V2 R43, -RZ.H0_H0, RZ.H0_H0, -R78.H0_H0 ;  /* 0x200000ffff2bb231 */ /* 0x000fe2000034094e */
[----:B------:R-:W-:Y:S01]  /*5f70*/  PRMT R157, R78, 0x5410, R79 ;  /* 0x000054104e9d7816 */ /* 0x000fe2000000004f */
[----:B------:R2:W-:Y:S01]  /*5f80*/  MUFU.EX2 R181, R9 ;  /* 0x0000000900b57308 */ /* 0x0005e20000000800 */
[----:B------:R-:W-:Y:S01]  /*5f90*/  @!P1 PRMT R79, R42, 0x5410, RZ ;  /* 0x000054102a4f9816 */ /* 0x000fe200000000ff */
[----:B-1----:R-:W-:Y:S01]  /*5fa0*/  FFMA.FTZ R3, R57, R0, -R7 ;  /* 0x0000000039037223 */ /* 0x002fe20000010807 */
[----:B------:R-:W-:Y:S01]  /*5fb0*/  @!P3 PRMT R78, R43, 0x5410, RZ ;  /* 0x000054102b4eb816 */ /* 0x000fe200000000ff */
[----:B------:R-:W-:Y:S01]  /*5fc0*/  IMAD.WIDE.U32 R42, R128, -0x2daee0ad, RZ ;  /* 0xd2511f53802a7825 */ /* 0x000fe200078e00ff */
[----:B------:R-:W-:-:S02]  /*5fd0*/  @!P4 PRMT R77, R38, 0x5410, RZ ;  /* 0x00005410264dc816 */ /* 0x000fc400000000ff */
[C---:B------:R-:W-:Y:S01]  /*5fe0*/  ISETP.GE.U32.AND P4, PT, R194.reuse, R11, PT ;  /* 0x0000000bc200720c */ /* 0x040fe20003f86070 */
[----:B------:R1:W3:Y:S01]  /*5ff0*/  MUFU.EX2 R180, R3 ;  /* 0x0000000300b47308 */ /* 0x0002e20000000800 */
[----:B------:R-:W-:Y:S02]  /*6000*/  @!P0 PRMT R39, R37, 0x5410, RZ ;  /* 0x0000541025278816 */ /* 0x000fe400000000ff */
[----:B------:R-:W-:Y:S01]  /*6010*/  ISETP.GE.U32.AND P0, PT, R194, R17, PT ;  /* 0x00000011c200720c */ /* 0x000fe20003f06070 */
[----:B--2---:R-:W-:-:S04]  /*6020*/  FFMA.FTZ R9, R49, R0, -R7 ;  /* 0x0000000031097223 */ /* 0x004fc80000010807 */
[----:B------:R2:W-:Y:S01]  /*6030*/  MUFU.EX2 R243, R9 ;  /* 0x0000000900f37308 */ /* 0x0005e20000000800 */
[----:B-1----:R-:W-:-:S07]  /*6040*/  FFMA.FTZ R3, R62, R0, -R6 ;  /* 0x000000003e037223 */ /* 0x002fce0000010806 */
[----:B------:R1:W-:Y:S01]  /*6050*/  MUFU.EX2 R175, R3 ;  /* 0x0000000300af7308 */ /* 0x0003e20000000800 */
[----:B--2---:R-:W-:-:S07]  /*6060*/  FFMA.FTZ R9, R82, R0, -R6 ;  /* 0x0000000052097223 */ /* 0x004fce0000010806 */
[----:B------:R2:W-:Y:S01]  /*6070*/  MUFU.EX2 R239, R9 ;  /* 0x0000000900ef7308 */ /* 0x0005e20000000800 */
[----:B-1----:R-:W-:-:S07]  /*6080*/  FFMA.FTZ R3, R61, R0, -R6 ;  /* 0x000000003d037223 */ /* 0x002fce0000010806 */
[----:B------:R1:W4:Y:S01]  /*6090*/  MUFU.EX2 R179, R3 ;  /* 0x0000000300b37308 */ /* 0x0003220000000800 */
[----:B--2---:R-:W-:-:S04]  /*60a0*/  FMNMX.FTZ R9, R136, R133, !PT ;  /* 0x0000008588097209 */ /* 0x004fc80007810000 */
[----:B------:R-:W-:Y:S01]  /*60b0*/  FMNMX.FTZ R10, R132, R9, !PT ;  /* 0x00000009840a7209 */ /* 0x000fe20007810000 */
[----:B------:R-:W-:Y:S01]  /*60c0*/  FFMA.FTZ R9, R83, R0, -R7 ;  /* 0x0000000053097223 */ /* 0x000fe20000010807 */
[----:B-1----:R-:W-:-:S03]  /*60d0*/  LOP3.LUT R3, R2, 0xffff, RZ, 0xc0, !PT ;  /* 0x0000ffff02037812 */ /* 0x002fc600078ec0ff */
[----:B------:R-:W-:Y:S01]  /*60e0*/  MUFU.EX2 R237, R9 ;  /* 0x0000000900ed7308 */ /* 0x000fe20000000800 */
[----:B---3--:R-:W-:Y:S02]  /*60f0*/  F2FP.BF16.PACK_AB R2, R180, R174 ;  /* 0x000000aeb402723e */ /* 0x008fe400000010ff */
[----:B------:R-:W-:Y:S02]  /*6100*/  ISETP.GE.U32.AND P1, PT, R194, R3, PT ;  /* 0x00000003c200720c */ /* 0x000fe40003f26070 */
[C---:B------:R-:W-:Y:S02]  /*6110*/  PRMT R76, R2.reuse, 0x7610, R76 ;  /* 0x00007610024c7816 */ /* 0x040fe4000000004c */
[--C-:B------:R-:W-:Y:S02]  /*6120*/  SHF.R.U32.HI R3, RZ, 0x18, R8.reuse ;  /* 0x00000018ff037819 */ /* 0x100fe40000011608 */
[----:B------:R-:W-:Y:S01]  /*6130*/  PRMT R75, R2, 0x7632, R75 ;  /* 0x00007632024b7816 */ /* 0x000fe2000000004b */
[----:B------:R-:W-:Y:S01]  /*6140*/  @!P2 HFMA2.BF16_V2 R44, -RZ.H0_H0, RZ.H0_H0, -R76.H0_H0 ;  /* 0x200000ffff2ca231 */ /* 0x000fe2000034094c */
[----:B------:R-:W-:-:S02]  /*6150*/  SHF.R.U32.HI R2, RZ, 0x10, R8 ;  /* 0x00000010ff027819 */ /* 0x000fc40000011608 */
[----:B------:R-:W-:Y:S01]  /*6160*/  ISETP.GE.U32.AND P3, PT, R194, R3, PT ;  /* 0x00000003c200720c */ /* 0x000fe20003f66070 */
[----:B------:R-:W-:Y:S01]  /*6170*/  FFMA.FTZ R3, R64, R0, -R6 ;  /* 0x0000000040037223 */ /* 0x000fe20000010806 */
[----:B------:R-:W-:Y:S01]  /*6180*/  LOP3.LUT R2, R2, 0xff, RZ, 0xc0, !PT ;  /* 0x000000ff02027812 */ /* 0x000fe200078ec0ff */
[----:B------:R-:W-:Y:S01]  /*6190*/  @!P1 HFMA2.BF16_V2 R45, -RZ.H0_H0, RZ.H0_H0, -R75.H0_H0 ;  /* 0x200000ffff2d9231 */ /* 0x000fe2000034094b */
[----:B------:R-:W-:Y:S01]  /*61a0*/  PRMT R166, R76, 0x5410, R75 ;  /* 0x000054104ca67816 */ /* 0x000fe2000000004b */
[----:B------:R1:W-:Y:S01]  /*61b0*/  MUFU.EX2 R183, R3 ;  /* 0x0000000300b77308 */ /* 0x0003e20000000800 */
[----:B------:R-:W-:Y:S02]  /*61c0*/  @!P2 PRMT R76, R44, 0x5410, RZ ;  /* 0x000054102c4ca816 */ /* 0x000fe400000000ff */
[----:B------:R-:W-:Y:S02]  /*61d0*/  ISETP.GE.U32.AND P2, PT, R194, R2, PT ;  /* 0x00000002c200720c */ /* 0x000fe40003f46070 */
[----:B----4-:R-:W-:-:S02]  /*61e0*/  F2FP.BF16.PACK_AB R8, R179, R175 ;  /* 0x000000afb308723e */ /* 0x010fc400000010ff */
[----:B------:R-:W-:Y:S02]  /*61f0*/  SHF.R.U32.HI R2, RZ, 0x8, R12 ;  /* 0x00000008ff027819 */ /* 0x000fe4000001160c */
[C---:B------:R-:W-:Y:S02]  /*6200*/  PRMT R73, R8.reuse, 0x7632, R73 ;  /* 0x0000763208497816 */ /* 0x040fe40000000049 */
[----:B------:R-:W-:Y:S02]  /*6210*/  PRMT R72, R8, 0x7610, R72 ;  /* 0x0000761008487816 */ /* 0x000fe40000000048 */
[----:B------:R-:W-:Y:S01]  /*6220*/  LOP3.LUT R8, R2, 0xffff, RZ, 0xc0, !PT ;  /* 0x0000ffff02087812 */ /* 0x000fe200078ec0ff */
[----:B------:R-:W-:Y:S01]  /*6230*/  @!P3 HFMA2.BF16_V2 R46, -RZ.H0_H0, RZ.H0_H0, -R73.H0_H0 ;  /* 0x200000ffff2eb231 */ /* 0x000fe20000340949 */
[----:B------:R-:W-:Y:S01]  /*6240*/  F2FP.BF16.PACK_AB R2, R243, R181 ;  /* 0x000000b5f302723e */ /* 0x000fe200000010ff */
[----:B-1----:R-:W-:Y:S01]  /*6250*/  FFMA.FTZ R3, R51, R0, -R6 ;  /* 0x0000000033037223 */ /* 0x002fe20000010806 */
[----:B------:R-:W-:Y:S01]  /*6260*/  @!P1 PRMT R75, R45, 0x5410, RZ ;  /* 0x000054102d4b9816 */ /* 0x000fe200000000ff */
[----:B------:R-:W-:Y:S01]  /*6270*/  @!P2 HFMA2.BF16_V2 R49, -RZ.H0_H0, RZ.H0_H0, -R72.H0_H0 ;  /* 0x200000ffff31a231 */ /* 0x000fe20000340948 */
[----:B------:R-:W-:Y:S01]  /*6280*/  ISETP.GE.U32.AND P1, PT, R194, R8, PT ;  /* 0x00000008c200720c */ /* 0x000fe20003f26070 */
[----:B------:R1:W2:Y:S01]  /*6290*/  MUFU.EX2 R182, R3 ;  /* 0x0000000300b67308 */ /* 0x0002a20000000800 */
[----:B------:R-:W-:-:S02]  /*62a0*/  PRMT R71, R2, 0x7610, R71 ;  /* 0x0000761002477816 */ /* 0x000fc40000000047 */
[----:B------:R-:W-:Y:S02]  /*62b0*/  PRMT R164, R72, 0x5410, R73 ;  /* 0x0000541048a47816 */ /* 0x000fe40000000049 */
[----:B------:R-:W-:Y:S01]  /*62c0*/  PRMT R70, R2, 0x7632, R70 ;  /* 0x0000763202467816 */ /* 0x000fe20000000046 */
[----:B------:R-:W-:Y:S01]  /*62d0*/  @!P4 HFMA2.BF16_V2 R48, -RZ.H0_H0, RZ.H0_H0, -R71.H0_H0 ;  /* 0x200000ffff30c231 */ /* 0x000fe20000340947 */
[----:B------:R-:W-:Y:S02]  /*62e0*/  @!P3 PRMT R73, R46, 0x5410, RZ ;  /* 0x000054102e49b816 */ /* 0x000fe400000000ff */
[----:B------:R-:W-:Y:S02]  /*62f0*/  LOP3.LUT R2, R14, 0xff, RZ, 0xc0, !PT ;  /* 0x000000ff0e027812 */ /* 0x000fe400078ec0ff */
[----:B------:R-:W-:Y:S02]  /*6300*/  ISETP.GE.U32.AND P3, PT, R194, R13, PT ;  /* 0x0000000dc200720c */ /* 0x000fe40003f66070 */
[----:B------:R-:W-:-:S02]  /*6310*/  @!P2 PRMT R72, R49, 0x5410, RZ ;  /* 0x000054103148a816 */ /* 0x000fc400000000ff */
[----:B------:R-:W-:Y:S01]  /*6320*/  ISETP.GE.U32.AND P2, PT, R194, R2, PT ;  /* 0x00000002c200720c */ /* 0x000fe20003f46070 */
[----:B-1----:R-:W-:Y:S01]  /*6330*/  FFMA.FTZ R3, R65, R0, -R7 ;  /* 0x0000000041037223 */ /* 0x002fe20000010807 */
[----:B--2---:R-:W-:Y:S02]  /*6340*/  F2FP.BF16.PACK_AB R2, R182, R183 ;  /* 0x000000b7b602723e */ /* 0x004fe400000010ff */
[----:B------:R-:W-:Y:S01]  /*6350*/  LOP3.LUT R8, R15, 0xffff, RZ, 0xc0, !PT ;  /* 0x0000ffff0f087812 */ /* 0x000fe200078ec0ff */
[----:B------:R1:W-:Y:S01]  /*6360*/  MUFU.EX2 R242, R3 ;  /* 0x0000000300f27308 */ /* 0x0003e20000000800 */
[C---:B------:R-:W-:Y:S02]  /*6370*/  PRMT R69, R2.reuse, 0x7632, R69 ;  /* 0x0000763202457816 */ /* 0x040fe40000000045 */
[----:B------:R-:W-:Y:S02]  /*6380*/  PRMT R68, R2, 0x7610, R68 ;  /* 0x0000761002447816 */ /* 0x000fe40000000044 */
[----:B------:R-:W-:Y:S01]  /*6390*/  SHF.R.U32.HI R2, RZ, 0x8, R8 ;  /* 0x00000008ff027819 */ /* 0x000fe20000011608 */
[----:B------:R-:W-:Y:S01]  /*63a0*/  @!P3 HFMA2.BF16_V2 R51, -RZ.H0_H0, RZ.H0_H0, -R69.H0_H0 ;  /* 0x200000ffff33b231 */ /* 0x000fe20000340945 */
[----:B------:R-:W-:Y:S01]  /*63b0*/  PRMT R162, R71, 0x5410, R70 ;  /* 0x0000541047a27816 */ /* 0x000fe20000000046 */
[----:B------:R-:W-:Y:S01]  /*63c0*/  @!P2 HFMA2.BF16_V2 R52, -RZ.H0_H0, RZ.H0_H0, -R68.H0_H0 ;  /* 0x200000ffff34a231 */ /* 0x000fe20000340944 */
[----:B------:R-:W-:-:S02]  /*63d0*/  LOP3.LUT R2, R2, 0xffff, RZ, 0xc0, !PT ;  /* 0x0000ffff02027812 */ /* 0x000fc400078ec0ff */
[----:B------:R-:W-:Y:S02]  /*63e0*/  PRMT R160, R68, 0x5410, R69 ;  /* 0x0000541044a07816 */ /* 0x000fe40000000045 */
[----:B------:R-:W-:Y:S02]  /*63f0*/  @!P3 PRMT R69, R51, 0x5410, RZ ;  /* 0x000054103345b816 */ /* 0x000fe400000000ff */
[----:B------:R-:W-:Y:S01]  /*6400*/  ISETP.GE.U32.AND P3, PT, R194, R2, PT ;  /* 0x00000002c200720c */ /* 0x000fe20003f66070 */
[----:B-1----:R-:W-:Y:S01]  /*6410*/  FFMA.FTZ R3, R50, R0, -R7 ;  /* 0x0000000032037223 */ /* 0x002fe20000010807 */
[----:B------:R-:W-:Y:S01]  /*6420*/  @!P1 HFMA2.BF16_V2 R50, -RZ.H0_H0, RZ.H0_H0, -R70.H0_H0 ;  /* 0x200000ffff329231 */ /* 0x000fe20000340946 */
[----:B------:R-:W-:Y:S02]  /*6430*/  SHF.R.U32.HI R2, RZ, 0x18, R15 ;  /* 0x00000018ff027819 */ /* 0x000fe4000001160f */
[----:B------:R1:W2:Y:S01]  /*6440*/  MUFU.EX2 R241, R3 ;  /* 0x0000000300f17308 */ /* 0x0002a20000000800 */
[----:B------:R-:W-:-:S02]  /*6450*/  @!P2 PRMT R68, R52, 0x5410, RZ ;  /* 0x000054103444a816 */ /* 0x000fc400000000ff */
[----:B------:R-:W-:Y:S02]  /*6460*/  @!P1 PRMT R70, R50, 0x5410, RZ ;  /* 0x0000541032469816 */ /* 0x000fe400000000ff */
[----:B------:R-:W-:Y:S02]  /*6470*/  ISETP.GE.U32.AND P2, PT, R194, R2, PT ;  /* 0x00000002c200720c */ /* 0x000fe40003f46070 */
[----:B------:R-:W-:Y:S02]  /*6480*/  FMNMX.FTZ R10, R126, R10, !PT ;  /* 0x0000000a7e0a7209 */ /* 0x000fe40007810000 */
[----:B------:R-:W-:Y:S02]  /*6490*/  @!P4 PRMT R71, R48, 0x5410, RZ ;  /* 0x000054103047c816 */ /* 0x000fe400000000ff */
[----:B------:R-:W-:Y:S02]  /*64a0*/  ISETP.GE.U32.AND P4, PT, R194, R21, PT ;  /* 0x00000015c200720c */ /* 0x000fe40003f86070 */
[----:B-1----:R-:W-:-:S02]  /*64b0*/  LOP3.LUT R3, R15, 0xff, RZ, 0xc0, !PT ;  /* 0x000000ff0f037812 */ /* 0x002fc400078ec0ff */
[----:B--2---:R-:W-:Y:S02]  /*64c0*/  F2FP.BF16.PACK_AB R8, R241, R242 ;  /* 0x000000f2f108723e */ /* 0x004fe400000010ff */
[----:B------:R-:W-:Y:S01]  /*64d0*/  ISETP.GE.U32.AND P1, PT, R194, R3, PT ;  /* 0x00000003c200720c */ /* 0x000fe20003f26070 */
[----:B------:R-:W-:Y:S01]  /*64e0*/  FFMA.FTZ R3, R66, R0, -R6 ;  /* 0x0000000042037223 */ /* 0x000fe20000010806 */
[C---:B------:R-:W-:Y:S02]  /*64f0*/  PRMT R67, R8.reuse, 0x7610, R67 ;  /* 0x0000761008437816 */ /* 0x040fe40000000043 */
[----:B------:R-:W-:Y:S01]  /*6500*/  PRMT R66, R8, 0x7632, R66 ;  /* 0x0000763208427816 */ /* 0x000fe20000000042 */
[----:B------:R1:W2:Y:S01]  /*6510*/  MUFU.EX2 R238, R3 ;  /* 0x0000000300ee7308 */ /* 0x0002a20000000800 */
[----:B------:R-:W-:Y:S02]  /*6520*/  LOP3.LUT R8, R29, 0xff, RZ, 0xc0, !PT ;  /* 0x000000ff1d087812 */ /* 0x000fe400078ec0ff */
[----:B------:R-:W-:Y:S01]  /*6530*/  PRMT R226, R67, 0x5410, R66 ;  /* 0x0000541043e27816 */ /* 0x000fe20000000042 */
[----:B------:R-:W-:-:S04]  /*6540*/  @!P3 HFMA2.BF16_V2 R54, -RZ.H0_H0, RZ.H0_H0, -R66.H0_H0 ;  /* 0x200000ffff36b231 */ /* 0x000fc80000340942 */
[----:B------:R-:W-:Y:S01]  /*6550*/  @!P1 HFMA2.BF16_V2 R53, -RZ.H0_H0, RZ.H0_H0, -R67.H0_H0 ;  /* 0x200000ffff359231 */ /* 0x000fe20000340943 */
[----:B------:R-:W-:-:S04]  /*6560*/  @!P3 PRMT R66, R54, 0x5410, RZ ;  /* 0x000054103642b816 */ /* 0x000fc800000000ff */
[----:B------:R-:W-:Y:S02]  /*6570*/  @!P1 PRMT R67, R53, 0x5410, RZ ;  /* 0x0000541035439816 */ /* 0x000fe400000000ff */
[----:B------:R-:W-:Y:S01]  /*6580*/  ISETP.GE.U32.AND P1, PT, R194, R8, PT ;  /* 0x00000008c200720c */ /* 0x000fe20003f26070 */
[----:B-1----:R-:W-:-:S05]  /*6590*/  IMAD.WIDE.U32 R2, R30, -0x2daee0ad, RZ ;  /* 0xd2511f531e027825 */ /* 0x002fca00078e00ff */
[C---:B------:R-:W-:Y:S02]  /*65a0*/  LOP3.LUT R11, R2.reuse, 0xff, RZ, 0xc0, !PT ;  /* 0x000000ff020b7812 */ /* 0x040fe400078ec0ff */
[----:B------:R-:W-:Y:S02]  /*65b0*/  LOP3.LUT R14, R2, 0xffff, RZ, 0xc0, !PT ;  /* 0x0000ffff020e7812 */ /* 0x000fe400078ec0ff */
[--C-:B------:R-:W-:Y:S02]  /*65c0*/  SHF.R.U32.HI R13, RZ, 0x10, R2.reuse ;  /* 0x00000010ff0d7819 */ /* 0x100fe40000011602 */
[----:B------:R-:W-:Y:S02]  /*65d0*/  SHF.R.U32.HI R12, RZ, 0x18, R2 ;  /* 0x00000018ff0c7819 */ /* 0x000fe40000011602 */
[----:B------:R-:W-:Y:S02]  /*65e0*/  FMNMX.FTZ R2, R138, R137, !PT ;  /* 0x000000898a027209 */ /* 0x000fe40007810000 */
[----:B------:R-:W-:Y:S01]  /*65f0*/  LOP3.LUT R8, R3, R252, R20, 0x96, !PT ;  /* 0x000000fc03087212 */ /* 0x000fe200078e9614 */
[----:B------:R-:W-:Y:S01]  /*6600*/  FADD.FTZ R20, R155, R154 ;  /* 0x0000009a9b147221 */ /* 0x000fe20000010000 */
[----:B------:R-:W-:-:S02]  /*6610*/  FMNMX.FTZ R3, R135, R2, !PT ;  /* 0x0000000287037209 */ /* 0x000fc40007810000 */
[----:B--2---:R-:W-:Y:S02]  /*6620*/  F2FP.BF16.PACK_AB R2, R239, R238 ;  /* 0x000000eeef02723e */ /* 0x004fe400000010ff */
[----:B------:R-:W-:Y:S02]  /*6630*/  FMNMX.FTZ R9, R134, R3, !PT ;  /* 0x0000000386097209 */ /* 0x000fe40007810000 */
[C---:B------:R-:W-:Y:S02]  /*6640*/  PRMT R65, R2.reuse, 0x7632, R65 ;  /* 0x0000763202417816 */ /* 0x040fe40000000041 */
[----:B------:R-:W-:Y:S01]  /*6650*/  PRMT R64, R2, 0x7610, R64 ;  /* 0x0000761002407816 */ /* 0x000fe20000000040 */
[----:B------:R-:W-:Y:S01]  /*6660*/  FFMA.FTZ R2, R81, R0, -R7 ;  /* 0x0000000051027223 */ /* 0x000fe20000010807 */
[----:B------:R-:W-:Y:S01]  /*6670*/  FMNMX.FTZ R3, R124, R10, !PT ;  /* 0x0000000a7c037209 */ /* 0x000fe20007810000 */
[----:B------:R-:W-:Y:S01]  /*6680*/  @!P2 HFMA2.BF16_V2 R55, -RZ.H0_H0, RZ.H0_H0, -R65.H0_H0 ;  /* 0x200000ffff37a231 */ /* 0x000fe20000340941 */
[----:B------:R-:W-:Y:S01]  /*6690*/  FMNMX.FTZ R100, R127, R9, !PT ;  /* 0x000000097f647209 */ /* 0x000fe20007810000 */
[----:B------:R1:W2:Y:S01]  /*66a0*/  MUFU.EX2 R240, R2 ;  /* 0x0000000200f07308 */ /* 0x0002a20000000800 */
[----:B------:R-:W-:-:S02]  /*66b0*/  SHF.R.U32.HI R9, RZ, 0x10, R15 ;  /* 0x00000010ff097819 */ /* 0x000fc4000001160f */
[----:B------:R-:W-:Y:S02]  /*66c0*/  FMNMX.FTZ R100, R125, R100, !PT ;  /* 0x000000647d647209 */ /* 0x000fe40007810000 */
[----:B------:R-:W-:Y:S02]  /*66d0*/  PRMT R224, R64, 0x5410, R65 ;  /* 0x0000541040e07816 */ /* 0x000fe40000000041 */
[----:B------:R-:W-:Y:S02]  /*66e0*/  FMNMX.FTZ R100, R123, R100, !PT ;  /* 0x000000647b647209 */ /* 0x000fe40007810000 */
[----:B------:R-:W-:Y:S02]  /*66f0*/  @!P2 PRMT R65, R55, 0x5410, RZ ;  /* 0x000054103741a816 */ /* 0x000fe400000000ff */
[----:B------:R-:W-:-:S04]  /*6700*/  FMNMX.FTZ R100, R122, R100, !PT ;  /* 0x000000647a647209 */ /* 0x000fc80007810000 */
[----:B------:R-:W-:Y:S02]  /*6710*/  FMNMX.FTZ R100, R119, R100, !PT ;  /* 0x0000006477647209 */ /* 0x000fe40007810000 */
[----:B-1----:R-:W-:Y:S02]  /*6720*/  FMNMX.FTZ R2, R121, R3, !PT ;  /* 0x0000000379027209 */ /* 0x002fe40007810000 */
[----:B------:R-:W-:Y:S02]  /*6730*/  LOP3.LUT R3, R9, 0xff, RZ, 0xc0, !PT ;  /* 0x000000ff09037812 */ /* 0x000fe400078ec0ff */
[----:B------:R-:W-:Y:S02]  /*6740*/  FMNMX.FTZ R2, R120, R2, !PT ;  /* 0x0000000278027209 */ /* 0x000fe40007810000 */
[----:B------:R-:W-:Y:S02]  /*6750*/  SHF.R.U32.HI R9, RZ, 0x8, R31 ;  /* 0x00000008ff097819 */ /* 0x000fe4000001161f */
[----:B------:R-:W-:-:S02]  /*6760*/  FMNMX.FTZ R103, R116, R2, !PT ;  /* 0x0000000274677209 */ /* 0x000fc40007810000 */
[----:B------:R-:W-:Y:S02]  /*6770*/  LOP3.LUT R2, R9, 0xffff, RZ, 0xc0, !PT ;  /* 0x0000ffff09027812 */ /* 0x000fe400078ec0ff */
[----:B------:R-:W-:Y:S02]  /*6780*/  FMNMX.FTZ R103, R93, R103, !PT ;  /* 0x000000675d677209 */ /* 0x000fe40007810000 */
[----:B------:R-:W-:Y:S01]  /*6790*/  ISETP.GE.U32.AND P2, PT, R194, R2, PT ;  /* 0x00000002c200720c */ /* 0x000fe20003f46070 */
[----:B------:R-:W-:Y:S01]  /*67a0*/  FFMA.FTZ R2, R87, R0, -R6 ;  /* 0x0000000057027223 */ /* 0x000fe20000010806 */
[----:B------:R-:W-:Y:S02]  /*67b0*/  FMNMX.FTZ R103, R97, R103, !PT ;  /* 0x0000006761677209 */ /* 0x000fe40007810000 */
[----:B------:R-:W-:Y:S01]  /*67c0*/  FMNMX.FTZ R100, R117, R100, !PT ;  /* 0x0000006475647209 */ /* 0x000fe20007810000 */
[----:B------:R1:W-:Y:S01]  /*67d0*/  MUFU.EX2 R235, R2 ;  /* 0x0000000200eb7308 */ /* 0x0003e20000000800 */
[----:B------:R-:W-:-:S02]  /*67e0*/  FMNMX.FTZ R103, R113, R103, !PT ;  /* 0x0000006771677209 */ /* 0x000fc40007810000 */
[----:B------:R-:W-:Y:S02]  /*67f0*/  FMNMX.FTZ R100, R115, R100, !PT ;  /* 0x0000006473647209 */ /* 0x000fe40007810000 */
[----:B------:R-:W-:Y:S02]  /*6800*/  FMNMX.FTZ R103, R112, R103, !PT ;  /* 0x0000006770677209 */ /* 0x000fe40007810000 */
[----:B------:R-:W-:Y:S02]  /*6810*/  FMNMX.FTZ R100, R114, R100, !PT ;  /* 0x0000006472647209 */ /* 0x000fe40007810000 */
[----:B------:R-:W-:Y:S02]  /*6820*/  FMNMX.FTZ R103, R99, R103, !PT ;  /* 0x0000006763677209 */ /* 0x000fe40007810000 */
[----:B------:R-:W-:Y:S02]  /*6830*/  ISETP.GE.U32.AND P3, PT, R194, R3, PT ;  /* 0x00000003c200720c */ /* 0x000fe40003f66070 */
[----:B------:R-:W-:-:S02]  /*6840*/  FMNMX.FTZ R103, R98, R103, !PT ;  /* 0x0000006762677209 */ /* 0x000fc40007810000 */
[----:B------:R-:W-:Y:S01]  /*6850*/  FMNMX.FTZ R100, R111, R100, !PT ;  /* 0x000000646f647209 */ /* 0x000fe20007810000 */
[----:B-1----:R-:W-:Y:S01]  /*6860*/  FFMA.FTZ R2, R85, R0, -R6 ;  /* 0x0000000055027223 */ /* 0x002fe20000010806 */
[----:B------:R-:W-:Y:S02]  /*6870*/  FMNMX.FTZ R103, R96, R103, !PT ;  /* 0x0000006760677209 */ /* 0x000fe40007810000 */
[----:B--2---:R-:W-:Y:S01]  /*6880*/  F2FP.BF16.PACK_AB R3, R240, R237 ;  /* 0x000000edf003723e */ /* 0x004fe200000010ff */
[----:B------:R1:W2:Y:S01]  /*6890*/  MUFU.EX2 R186, R2 ;  /* 0x0000000200ba7308 */ /* 0x0002a20000000800 */
[----:B------:R-:W-:Y:S02]  /*68a0*/  FMNMX.FTZ R100, R110, R100, !PT ;  /* 0x000000646e647209 */ /* 0x000fe40007810000 */
[----:B------:R-:W-:Y:S01]  /*68b0*/  FMNMX.FTZ R103, R95, R103, !PT ;  /* 0x000000675f677209 */ /* 0x000fe20007810000 */
[----:B------:R-:W-:Y:S01]  /*68c0*/  @!P3 HFMA2.BF16_V2 R56, -RZ.H0_H0, RZ.H0_H0, -R64.H0_H0 ;  /* 0x200000ffff38b231 */ /* 0x000fe20000340940 */
[----:B------:R-:W-:-:S02]  /*68d0*/  PRMT R63, R3, 0x7610, R63 ;  /* 0x00007610033f7816 */ /* 0x000fc4000000003f */
[----:B------:R-:W-:Y:S01]  /*68e0*/  PRMT R62, R3, 0x7632, R62 ;  /* 0x00007632033e7816 */ /* 0x000fe2000000003e */
[--C-:B------:R-:W-:Y:S01]  /*68f0*/  FFMA.FTZ R3, R84, R0, -R7.reuse ;  /* 0x0000000054037223 */ /* 0x100fe20000010807 */
[----:B------:R-:W-:Y:S01]  /*6900*/  FMNMX.FTZ R100, R106, R100, !PT ;  /* 0x000000646a647209 */ /* 0x000fe20007810000 */
[----:B------:R-:W3:Y:S01]  /*6910*/  SHFL.BFLY PT, R10, R103, 0x2, 0x1f ;  /* 0x0c401f00670a7f89 */ /* 0x000ee200000e0000 */
[----:B------:R-:W-:Y:S01]  /*6920*/  @!P3 PRMT R64, R56, 0x5410, RZ ;  /* 0x000054103840b816 */ /* 0x000fe200000000ff */
[----:B------:R4:W-:Y:S01]  /*6930*/  MUFU.EX2 R250, R3 ;  /* 0x0000000300fa7308 */ /* 0x0009e20000000800 */
[----:B------:R-:W-:Y:S01]  /*6940*/  FMNMX.FTZ R100, R104, R100, !PT ;  /* 0x0000006468647209 */ /* 0x000fe20007810000 */
[----:B------:R-:W-:Y:S01]  /*6950*/  @!P2 HFMA2.BF16_V2 R58, -RZ.H0_H0, RZ.H0_H0, -R62.H0_H0 ;  /* 0x200000ffff3aa231 */ /* 0x000fe2000034093e */
[----:B------:R-:W-:Y:S01]  /*6960*/  ISETP.GE.U32.AND P3, PT, R194, R11, PT ;  /* 0x0000000bc200720c */ /* 0x000fe20003f66070 */
[-C--:B-1----:R-:W-:Y:S01]  /*6970*/  FFMA.FTZ R2, R86, R0.reuse, -R7 ;  /* 0x0000000056027223 */ /* 0x082fe20000010807 */
[----:B--2---:R-:W-:Y:S01]  /*6980*/  F2FP.BF16.PACK_AB R9, R186, R235 ;  /* 0x000000ebba09723e */ /* 0x004fe200000010ff */
[----:B------:R-:W1:Y:S01]  /*6990*/  SHFL.BFLY PT, R11, R100, 0x2, 0x1f ;  /* 0x0c401f00640b7f89 */ /* 0x000e6200000e0000 */
[----:B------:R-:W-:Y:S01]  /*69a0*/  PRMT R213, R63, 0x5410, R62 ;  /* 0x000054103fd57816 */ /* 0x000fe2000000003e */
[----:B------:R2:W5:Y:S01]  /*69b0*/  MUFU.EX2 R251, R2 ;  /* 0x0000000200fb7308 */ /* 0x0005620000000800 */
[C---:B------:R-:W-:Y:S01]  /*69c0*/  PRMT R61, R9.reuse, 0x7632, R61 ;  /* 0x00007632093d7816 */ /* 0x040fe2000000003d */
[----:B------:R-:W-:Y:S01]  /*69d0*/  @!P0 HFMA2.BF16_V2 R57, -RZ.H0_H0, RZ.H0_H0, -R63.H0_H0 ;  /* 0x200000ffff398231 */ /* 0x000fe2000034093f */
[----:B------:R-:W-:Y:S01]  /*69e0*/  PRMT R60, R9, 0x7610, R60 ;  /* 0x00007610093c7816 */ /* 0x000fe2000000003c */
[----:B------:R-:W-:Y:S01]  /*69f0*/  FFMA.FTZ R9, R88, R0, -R6 ;  /* 0x0000000058097223 */ /* 0x000fe20000010806 */
[----:B------:R-:W-:Y:S01]  /*6a00*/  @!P2 PRMT R62, R58, 0x5410, RZ ;  /* 0x000054103a3ea816 */ /* 0x000fe200000000ff */
[----:B------:R-:W-:Y:S01]  /*6a10*/  @!P4 HFMA2.BF16_V2 R59, -RZ.H0_H0, RZ.H0_H0, -R61.H0_H0 ;  /* 0x200000ffff3bc231 */ /* 0x000fe2000034093d */
[----:B------:R-:W-:Y:S01]  /*6a20*/  PRMT R208, R60, 0x5410, R61 ;  /* 0x000054103cd07816 */ /* 0x000fe2000000003d */
[----:B------:R-:W-:Y:S01]  /*6a30*/  @!P1 HFMA2.BF16_V2 R81, -RZ.H0_H0, RZ.H0_H0, -R60.H0_H0 ;  /* 0x200000ffff519231 */ /* 0x000fe2000034093c */
[----:B----4-:R-:W-:Y:S01]  /*6a40*/  LOP3.LUT R3, R8, 0xff, RZ, 0xc0, !PT ;  /* 0x000000ff08037812 */ /* 0x010fe200078ec0ff */
[----:B------:R-:W-:Y:S01]  /*6a50*/  MUFU.EX2 R248, R9 ;  /* 0x0000000900f87308 */ /* 0x000fe20000000800 */
[----:B------:R-:W-:-:S02]  /*6a60*/  @!P4 PRMT R61, R59, 0x5410, RZ ;  /* 0x000054103b3dc816 */ /* 0x000fc400000000ff */
[----:B------:R-:W-:Y:S01]  /*6a70*/  ISETP.GE.U32.AND P2, PT, R194, R3, PT ;  /* 0x00000003c200720c */ /* 0x000fe20003f46070 */
[----:B------:R-:W-:Y:S01]  /*6a80*/  FFMA.FTZ R3, R89, R0, -R6 ;  /* 0x0000000059037223 */ /* 0x000fe20000010806 */
[----:B---3--:R-:W-:Y:S02]  /*6a90*/  FMNMX.FTZ R103, R103, R10, !PT ;  /* 0x0000000a67677209 */ /* 0x008fe40007810000 */
[----:B--2---:R-:W-:Y:S01]  /*6aa0*/  LOP3.LUT R2, R8, 0xffff, RZ, 0xc0, !PT ;  /* 0x0000ffff08027812 */ /* 0x004fe200078ec0ff */
[----:B------:R2:W3:Y:S01]  /*6ab0*/  MUFU.EX2 R249, R3 ;  /* 0x0000000300f97308 */ /* 0x0004e20000000800 */
[----:B------:R-:W-:Y:S02]  /*6ac0*/  @!P1 PRMT R60, R81, 0x5410, RZ ;  /* 0x00005410513c9816 */ /* 0x000fe400000000ff */
[----:B------:R-:W-:Y:S02]  /*6ad0*/  SHF.R.U32.HI R2, RZ, 0x8, R2 ;  /* 0x00000008ff027819 */ /* 0x000fe40000011602 */
[----:B-1----:R-:W-:-:S02]  /*6ae0*/  FMNMX.FTZ R100, R100, R11, !PT ;  /* 0x0000000b64647209 */ /* 0x002fc40007810000 */
[----:B------:R-:W-:Y:S02]  /*6af0*/  LOP3.LUT R2, R2, 0xffff, RZ, 0xc0, !PT ;  /* 0x0000ffff02027812 */ /* 0x000fe400078ec0ff */
[----:B------:R-:W-:Y:S02]  /*6b00*/  @!P0 PRMT R63, R57, 0x5410, RZ ;  /* 0x00005410393f8816 */ /* 0x000fe400000000ff */
[----:B------:R-:W-:Y:S02]  /*6b10*/  ISETP.GE.U32.AND P4, PT, R194, R2, PT ;  /* 0x00000002c200720c */ /* 0x000fe40003f86070 */
[----:B-----5:R-:W-:Y:S02]  /*6b20*/  F2FP.BF16.PACK_AB R2, R250, R251 ;  /* 0x000000fbfa02723e */ /* 0x020fe400000010ff */
[----:B------:R-:W-:Y:S02]  /*6b30*/  ISETP.GE.U32.AND P0, PT, R194, R12, PT ;  /* 0x0000000cc200720c */ /* 0x000fe40003f06070 */
[----:B------:R-:W-:-:S02]  /*6b40*/  PRMT R59, R2, 0x7610, R59 ;  /* 0x00007610023b7816 */ /* 0x000fc4000000003b */
[----:B--2---:R-:W-:Y:S02]  /*6b50*/  LOP3.LUT R3, R13, 0xff, RZ, 0xc0, !PT ;  /* 0x000000ff0d037812 */ /* 0x004fe400078ec0ff */
[----:B------:R-:W-:Y:S01]  /*6b60*/  PRMT R58, R2, 0x7632, R58 ;  /* 0x00007632023a7816 */ /* 0x000fe2000000003a */
[----:B------:R-:W-:Y:S01]  /*6b70*/  @!P2 HFMA2.BF16_V2 R82, -RZ.H0_H0, RZ.H0_H0, -R59.H0_H0 ;  /* 0x200000ffff52a231 */ /* 0x000fe2000034093b */
[----:B------:R-:W-:Y:S02]  /*6b80*/  ISETP.GE.U32.AND P1, PT, R194, R3, PT ;  /* 0x00000003c200720c */ /* 0x000fe40003f26070 */
[----:B------:R-:W-:Y:S01]  /*6b90*/  SHF.R.U32.HI R2, RZ, 0x18, R8 ;  /* 0x00000018ff027819 */ /* 0x000fe20000011608 */
[----:B------:R-:W1:Y:S01]  /*6ba0*/  SHFL.BFLY PT, R3, R103, 0x1, 0x1f ;  /* 0x0c201f0067037f89 */ /* 0x000e6200000e0000 */
[----:B------:R-:W-:Y:S01]  /*6bb0*/  PRMT R199, R59, 0x5410, R58 ;  /* 0x000054103bc77816 */ /* 0x000fe2000000003a */
[----:B------:R-:W-:Y:S01]  /*6bc0*/  @!P4 HFMA2.BF16_V2 R83, -RZ.H0_H0, RZ.H0_H0, -R58.H0_H0 ;  /* 0x200000ffff53c231 */ /* 0x000fe2000034093a */
[----:B------:R-:W-:-:S02]  /*6bd0*/  @!P2 PRMT R59, R82, 0x5410, RZ ;  /* 0x00005410523ba816 */ /* 0x000fc400000000ff */
[----:B------:R-:W-:Y:S02]  /*6be0*/  ISETP.GE.U32.AND P2, PT, R194, R2, PT ;  /* 0x00000002c200720c */ /* 0x000fe40003f46070 */
[----:B------:R-:W-:Y:S02]  /*6bf0*/  SHF.R.U32.HI R2, RZ, 0x10, R8 ;  /* 0x00000010ff027819 */ /* 0x000fe40000011608 */
[----:B------:R-:W2:Y:S01]  /*6c00*/  SHFL.BFLY PT, R8, R100, 0x1, 0x1f ;  /* 0x0c201f0064087f89 */ /* 0x000ea200000e0000 */
[----:B------:R-:W-:Y:S02]  /*6c10*/  @!P4 PRMT R58, R83, 0x5410, RZ ;  /* 0x00005410533ac816 */ /* 0x000fe400000000ff */
[----:B------:R-:W-:-:S04]  /*6c20*/  LOP3.LUT R2, R2, 0xff, RZ, 0xc0, !PT ;  /* 0x000000ff02027812 */ /* 0x000fc800078ec0ff */
[----:B------:R-:W-:Y:S02]  /*6c30*/  ISETP.GE.U32.AND P4, PT, R194, R2, PT ;  /* 0x00000002c200720c */ /* 0x000fe40003f86070 */
[----:B---3--:R-:W-:-:S04]  /*6c40*/  F2FP.BF16.PACK_AB R2, R248, R249 ;  /* 0x000000f9f802723e */ /* 0x008fc800000010ff */
[C---:B------:R-:W-:Y:S02]  /*6c50*/  PRMT R57, R2.reuse, 0x7632, R57 ;  /* 0x0000763202397816 */ /* 0x040fe40000000039 */
[----:B------:R-:W-:Y:S02]  /*6c60*/  PRMT R56, R2, 0x7610, R56 ;  /* 0x0000761002387816 */ /* 0x000fe40000000038 */
[----:B-1----:R-:W-:Y:S01]  /*6c70*/  FMNMX.FTZ R103, R103, R3, !PT ;  /* 0x0000000367677209 */ /* 0x002fe20007810000 */
[----:B------:R-:W-:Y:S01]  /*6c80*/  @!P2 HFMA2.BF16_V2 R84, -RZ.H0_H0, RZ.H0_H0, -R57.H0_H0 ;  /* 0x200000ffff54a231 */ /* 0x000fe20000340939 */
[----:B------:R-:W-:Y:S01]  /*6c90*/  PRMT R197, R56, 0x5410, R57 ;  /* 0x0000541038c57816 */ /* 0x000fe20000000039 */
[----:B------:R-:W-:Y:S02]  /*6ca0*/  @!P4 HFMA2.BF16_V2 R85, -RZ.H0_H0, RZ.H0_H0, -R56.H0_H0 ;  /* 0x200000ffff55c231 */ /* 0x000fe40000340938 */
[----:B------:R-:W-:Y:S01]  /*6cb0*/  FMUL.FTZ R2, R0, R103 ;  /* 0x0000006700027220 */ /* 0x000fe20000410000 */
[----:B------:R-:W-:-:S02]  /*6cc0*/  @!P2 PRMT R57, R84, 0x5410, RZ ;  /* 0x000054105439a816 */ /* 0x000fc400000000ff */
[----:B--2---:R-:W-:Y:S02]  /*6cd0*/  FMNMX.FTZ R100, R100, R8, !PT ;  /* 0x0000000864647209 */ /* 0x004fe40007810000 */
[----:B------:R-:W-:Y:S02]  /*6ce0*/  FSETP.NEU.FTZ.AND P2, PT, R103, -INF , PT ;  /* 0xff8000006700780b */ /* 0x000fe40003f5d000 */
[----:B------:R-:W-:Y:S01]  /*6cf0*/  SHF.R.U32.HI R8, RZ, 0x8, R14 ;  /* 0x00000008ff087819 */ /* 0x000fe2000001160e */
[----:B------:R-:W-:Y:S01]  /*6d00*/  FMUL.FTZ R3, R0, R100 ;  /* 0x0000006400037220 */ /* 0x000fe20000410000 */
[----:B------:R-:W-:Y:S02]  /*6d10*/  FSEL R2, R2, RZ, P2 ;  /* 0x000000ff02027208 */ /* 0x000fe40001000000 */
[----:B------:R-:W-:Y:S02]  /*6d20*/  FSETP.NEU.FTZ.AND P2, PT, R100, -INF , PT ;  /* 0xff8000006400780b */ /* 0x000fe40003f5d000 */
[----:B------:R-:W-:Y:S01]  /*6d30*/  LOP3.LUT R8, R8, 0xffff, RZ, 0xc0, !PT ;  /* 0x0000ffff08087812 */ /* 0x000fe200078ec0ff */
[-CC-:B------:R-:W-:Y:S01]  /*6d40*/  FFMA.FTZ R105, R113, R0.reuse, -R2.reuse ;  /* 0x0000000071697223 */ /* 0x180fe20000010802 */
[----:B------:R-:W-:Y:S01]  /*6d50*/  FSEL R3, R3, RZ, P2 ;  /* 0x000000ff03037208 */ /* 0x000fe20001000000 */
[--C-:B------:R-:W-:Y:S01]  /*6d60*/  FFMA.FTZ R18, R136, R0, -R2.reuse ;  /* 0x0000000088127223 */ /* 0x100fe20000010802 */
[----:B------:R-:W-:Y:S01]  /*6d70*/  ISETP.GE.U32.AND P2, PT, R194, R8, PT ;  /* 0x00000008c200720c */ /* 0x000fe20003f46070 */
[-CC-:B------:R-:W-:Y:S01]  /*6d80*/  FFMA.FTZ R8, R91, R0.reuse, -R7.reuse ;  /* 0x000000005b087223 */ /* 0x180fe20000010807 */
[----:B------:R-:W-:Y:S01]  /*6d90*/  @!P4 PRMT R56, R85, 0x5410, RZ ;  /* 0x000054105538c816 */ /* 0x000fe200000000ff */
[-C--:B------:R-:W-:Y:S01]  /*6da0*/  FFMA.FTZ R7, R90, R0.reuse, -R7 ;  /* 0x000000005a077223 */ /* 0x080fe20000010807 */
[----:B------:R-:W-:Y:S01]  /*6db0*/  MUFU.EX2 R105, R105 ;  /* 0x0000006900697308 */ /* 0x000fe20000000800 */
[----:B------:R-:W-:-:S02]  /*6dc0*/  FFMA.FTZ R91, R116, R0, -R2 ;  /* 0x00000000745b7223 */ /* 0x000fc40000010802 */
[-CC-:B------:R-:W-:Y:S02]  /*6dd0*/  FFMA.FTZ R116, R99, R0.reuse, -R2.reuse ;  /* 0x0000000063747223 */ /* 0x180fe40000010802 */
[-CC-:B------:R-:W-:Y:S02]  /*6de0*/  FFMA.FTZ R19, R133, R0.reuse, -R2.reuse ;  /* 0x0000000085137223 */ /* 0x180fe40000010802 */
[-CC-:B------:R-:W-:Y:S01]  /*6df0*/  FFMA.FTZ R30, R132, R0.reuse, -R2.reuse ;  /* 0x00000000841e7223 */ /* 0x180fe20000010802 */
[----:B------:R1:W-:Y:S01]  /*6e00*/  MUFU.EX2 R246, R7 ;  /* 0x0000000700f67308 */ /* 0x0003e20000000800 */
[-CC-:B------:R-:W-:Y:S02]  /*6e10*/  FFMA.FTZ R31, R126, R0.reuse, -R2.reuse ;  /* 0x000000007e1f7223 */ /* 0x180fe40000010802 */
[-CC-:B------:R-:W-:Y:S02]  /*6e20*/  FFMA.FTZ R40, R124, R0.reuse, -R2.reuse ;  /* 0x000000007c287223 */ /* 0x180fe40000010802 */
[----:B------:R-:W-:-:S02]  /*6e30*/  FFMA.FTZ R41, R121, R0, -R2 ;  /* 0x0000000079297223 */ /* 0x000fc40000010802 */
[-CC-:B------:R-:W-:Y:S01]  /*6e40*/  FFMA.FTZ R88, R120, R0.reuse, -R2.reuse ;  /* 0x0000000078587223 */ /* 0x180fe20000010802 */
[----:B------:R2:W3:Y:S01]  /*6e50*/  MUFU.EX2 R247, R8 ;  /* 0x0000000800f77308 */ /* 0x0004e20000000800 */
[-CC-:B------:R-:W-:Y:S02]  /*6e60*/  FFMA.FTZ R93, R93, R0.reuse, -R2.reuse ;  /* 0x000000005d5d7223 */ /* 0x180fe40000010802 */
[-CC-:B------:R-:W-:Y:S02]  /*6e70*/  FFMA.FTZ R97, R97, R0.reuse, -R2.reuse ;  /* 0x0000000061617223 */ /* 0x180fe40000010802 */
[-CC-:B------:R-:W-:Y:S02]  /*6e80*/  FFMA.FTZ R112, R112, R0.reuse, -R2.reuse ;  /* 0x0000000070707223 */ /* 0x180fe40000010802 */
[-C--:B------:R-:W-:Y:S01]  /*6e90*/  FFMA.FTZ R118, R98, R0.reuse, -R2 ;  /* 0x0000000062767223 */ /* 0x080fe20000010802 */
[----:B------:R-:W-:Y:S01]  /*6ea0*/  MUFU.EX2 R88, R88 ;  /* 0x0000005800587308 */ /* 0x000fe20000000800 */
[----:B-1----:R-:W-:-:S02]  /*6eb0*/  FFMA.FTZ R7, R94, R0, -R6 ;  /* 0x000000005e077223 */ /* 0x002fc40000010806 */
[-C--:B------:R-:W-:Y:S02]  /*6ec0*/  FFMA.FTZ R6, R92, R0.reuse, -R6 ;  /* 0x000000005c067223 */ /* 0x080fe40000010806 */
[-CC-:B------:R-:W-:Y:S02]  /*6ed0*/  FFMA.FTZ R99, R96, R0.reuse, -R2.reuse ;  /* 0x0000000060637223 */ /* 0x180fe40000010802 */
[-C--:B------:R-:W-:Y:S01]  /*6ee0*/  FFMA.FTZ R113, R95, R0.reuse, -R2 ;  /* 0x000000005f717223 */ /* 0x080fe20000010802 */
[----:B------:R-:W-:Y:S01]  /*6ef0*/  MUFU.EX2 R245, R7 ;  /* 0x0000000700f57308 */ /* 0x000fe20000000800 */
[----:B--2---:R-:W-:Y:S01]  /*6f00*/  LOP3.LUT R8, R43, R153, R222, 0x96, !PT ;  /* 0x000000992b087212 */ /* 0x004fe200078e96de */
[-CC-:B------:R-:W-:Y:S01]  /*6f10*/  FFMA.FTZ R16, R138, R0.reuse, -R3.reuse ;  /* 0x000000008a107223 */ /* 0x180fe20000010803 */
[----:B---3--:R-:W-:Y:S01]  /*6f20*/  F2FP.BF16.PACK_AB R2, R246, R247 ;  /* 0x000000f7f602723e */ /* 0x008fe200000010ff */
[-CC-:B------:R-:W-:Y:S02]  /*6f30*/  FFMA.FTZ R17, R137, R0.reuse, -R3.reuse ;  /* 0x0000000089117223 */ /* 0x180fe40000010803 */
[-C--:B------:R-:W-:Y:S01]  /*6f40*/  FFMA.FTZ R21, R135, R0.reuse, -R3 ;  /* 0x0000000087157223 */ /* 0x080fe20000010803 */
[----:B------:R-:W-:Y:S01]  /*6f50*/  PRMT R55, R2, 0x7610, R55 ;  /* 0x0000761002377816 */ /* 0x000fe20000000037 */
[----:B------:R-:W1:Y:S01]  /*6f60*/  MUFU.EX2 R244, R6 ;  /* 0x0000000600f47308 */ /* 0x000e620000000800 */
[-CC-:B------:R-:W-:Y:S01]  /*6f70*/  FFMA.FTZ R29, R134, R0.reuse, -R3.reuse ;  /* 0x00000000861d7223 */ /* 0x180fe20000010803 */
[----:B------:R-:W-:Y:S01]  /*6f80*/  PRMT R54, R2, 0x7632, R54 ;  /* 0x0000763202367816 */ /* 0x000fe20000000036 */
[-CC-:B------:R-:W-:Y:S01]  /*6f90*/  FFMA.FTZ R32, R127, R0.reuse, -R3.reuse ;  /* 0x000000007f207223 */ /* 0x180fe20000010803 */
[----:B------:R-:W-:Y:S01]  /*6fa0*/  @!P3 HFMA2.BF16_V2 R86, -RZ.H0_H0, RZ.H0_H0, -R55.H0_H0 ;  /* 0x200000ffff56b231 */ /* 0x000fe20000340937 */
[-CC-:B------:R-:W-:Y:S01]  /*6fb0*/  FFMA.FTZ R33, R125, R0.reuse, -R3.reuse ;  /* 0x000000007d217223 */ /* 0x180fe20000010803 */
[----:B------:R-:W-:Y:S01]  /*6fc0*/  PRMT R196, R55, 0x5410, R54 ;  /* 0x0000541037c47816 */ /* 0x000fe20000000036 */
[-CC-:B------:R-:W-:Y:S01]  /*6fd0*/  FFMA.FTZ R81, R123, R0.reuse, -R3.reuse ;  /* 0x000000007b517223 */ /* 0x180fe20000010803 */
[----:B------:R-:W-:Y:S01]  /*6fe0*/  @!P2 HFMA2.BF16_V2 R98, -RZ.H0_H0, RZ.H0_H0, -R54.H0_H0 ;  /* 0x200000ffff62a231 */ /* 0x000fe20000340936 */
[-CC-:B------:R-:W-:Y:S01]  /*6ff0*/  FFMA.FTZ R82, R122, R0.reuse, -R3.reuse ;  /* 0x000000007a527223 */ /* 0x180fe20000010803 */
[----:B------:R-:W-:Y:S01]  /*7000*/  MUFU.EX2 R16, R16 ;  /* 0x0000001000107308 */ /* 0x000fe20000000800 */
[-CC-:B------:R-:W-:Y:S01]  /*7010*/  FFMA.FTZ R90, R119, R0.reuse, -R3.reuse ;  /* 0x00000000775a7223 */ /* 0x180fe20000010803 */
[----:B------:R-:W-:Y:S01]  /*7020*/  @!P3 PRMT R55, R86, 0x5410, RZ ;  /* 0x000054105637b816 */ /* 0x000fe200000000ff */
[-CC-:B------:R-:W-:Y:S01]  /*7030*/  FFMA.FTZ R92, R117, R0.reuse, -R3.reuse ;  /* 0x00000000755c7223 */ /* 0x180fe20000010803 */
[----:B------:R-:W-:Y:S01]  /*7040*/  @!P2 PRMT R54, R98, 0x5410, RZ ;  /* 0x000054106236a816 */ /* 0x000fe200000000ff */
[----:B------:R-:W-:-:S02]  /*7050*/  FFMA.FTZ R94, R115, R0, -R3 ;  /* 0x00000000735e7223 */ /* 0x000fc40000010803 */
[-CC-:B------:R-:W-:Y:S01]  /*7060*/  FFMA.FTZ R95, R114, R0.reuse, -R3.reuse ;  /* 0x00000000725f7223 */ /* 0x180fe20000010803 */
[----:B------:R-:W2:Y:S01]  /*7070*/  MUFU.EX2 R17, R17 ;  /* 0x0000001100117308 */ /* 0x000ea20000000800 */
[-CC-:B------:R-:W-:Y:S02]  /*7080*/  FFMA.FTZ R96, R111, R0.reuse, -R3.reuse ;  /* 0x000000006f607223 */ /* 0x180fe40000010803 */
[-CC-:B------:R-:W-:Y:S02]  /*7090*/  FFMA.FTZ R110, R110, R0.reuse, -R3.reuse ;  /* 0x000000006e6e7223 */ /* 0x180fe40000010803 */
[-CC-:B------:R-:W-:Y:S02]  /*70a0*/  FFMA.FTZ R106, R106, R0.reuse, -R3.reuse ;  /* 0x000000006a6a7223 */ /* 0x180fe40000010803 */
[----:B------:R-:W-:Y:S01]  /*70b0*/  FFMA.FTZ R104, R104, R0, -R3 ;  /* 0x0000000068687223 */ /* 0x000fe20000010803 */
[----:B-1----:R-:W-:Y:S01]  /*70c0*/  F2FP.BF16.PACK_AB R0, R244, R245 ;  /* 0x000000f5f400723e */ /* 0x002fe200000010ff */
[----:B------:R-:W-:Y:S01]  /*70d0*/  IMAD.WIDE.U32 R6, R129, -0x2daee0ad, RZ ;  /* 0xd2511f5381067825 */ /* 0x000fe200078e00ff */
[----:B------:R-:W-:Y:S02]  /*70e0*/  MUFU.EX2 R21, R21 ;  /* 0x0000001500157308 */ /* 0x000fe40000000800 */
[----:B------:R-:W-:Y:S01]  /*70f0*/  PRMT R53, R0, 0x7610, R53 ;  /* 0x0000761000357816 */ /* 0x000fe20000000035 */
[----:B------:R-:W-:Y:S01]  /*7100*/  IMAD.WIDE.U32 R8, R8, -0x326172a9, RZ ;  /* 0xcd9e8d5708087825 */ /* 0x000fe200078e00ff */
[----:B------:R-:W-:-:S02]  /*7110*/  PRMT R52, R0, 0x7632, R52 ;  /* 0x0000763200347816 */ /* 0x000fc40000000034 */
[----:B------:R-:W-:Y:S01]  /*7120*/  LOP3.LUT R2, R7, R190, R42, 0x96, !PT ;  /* 0x000000be07027212 */ /* 0x000fe200078e962a */
[----:B------:R-:W-:Y:S01]  /*7130*/  @!P1 HFMA2.BF16_V2 R89, -RZ.H0_H0, RZ.H0_H0, -R53.H0_H0 ;  /* 0x200000ffff599231 */ /* 0x000fe20000340935 */
[CC--:B------:R-:W-:Y:S01]  /*7140*/  LOP3.LUT R0, R9.reuse, R200.reuse, R158, 0x96, !PT ;  /* 0x000000c809007212 */ /* 0x0c0fe200078e969e */
[----:B------:R-:W-:Y:S01]  /*7150*/  @!P0 HFMA2.BF16_V2 R87, -RZ.H0_H0, RZ.H0_H0, -R52.H0_H0 ;  /* 0x200000ffff578231 */ /* 0x000fe20000340934 */
[----:B------:R-:W-:Y:S01]  /*7160*/  LOP3.LUT R28, R9, R200, R28, 0x96, !PT ;  /* 0x000000c8091c7212 */ /* 0x000fe200078e961c */
[----:B------:R-:W-:Y:S01]  /*7170*/  IMAD.WIDE.U32 R2, R2, -0x326172a9, RZ ;  /* 0xcd9e8d5702027825 */ /* 0x000fe200078e00ff */
[----:B------:R-:W-:Y:S01]  /*7180*/  LOP3.LUT R9, R25, R227, R26, 0x96, !PT ;  /* 0x000000e319097212 */ /* 0x000fe200078e961a */
[----:B------:R-:W-:Y:S01]  /*7190*/  MUFU.EX2 R98, R29 ;  /* 0x0000001d00627308 */ /* 0x000fe20000000800 */
[----:B------:R-:W-:Y:S01]  /*71a0*/  PRMT R155, R53, 0x5410, R52 ;  /* 0x00005410359b7816 */ /* 0x000fe20000000034 */
[----:B------:R-:W-:Y:S01]  /*71b0*/  IMAD.WIDE.U32 R48, R0, -0x2daee0ad, RZ ;  /* 0xd2511f5300307825 */ /* 0x000fe200078e00ff */
[----:B------:R-:W-:-:S02]  /*71c0*/  LOP3.LUT R10, R3, R203, R8, 0x96, !PT ;  /* 0x000000cb030a7212 */ /* 0x000fc400078e9608 */
[----:B------:R-:W-:Y:S01]  /*71d0*/  @!P1 PRMT R53, R89, 0x5410, RZ ;  /* 0x0000541059359816 */ /* 0x000fe200000000ff */
[----:B------:R-:W-:Y:S01]  /*71e0*/  IMAD.WIDE.U32 R14, R9, -0x2daee0ad, RZ ;  /* 0xd2511f53090e7825 */ /* 0x000fe200078e00ff */
[----:B------:R-:W-:Y:S01]  /*71f0*/  LOP3.LUT R6, R49, R202, R6, 0x96, !PT ;  /* 0x000000ca31067212 */ /* 0x000fe200078e9606 */
[----:B------:R-:W-:Y:S01]  /*7200*/  MUFU.EX2 R32, R32 ;  /* 0x0000002000207308 */ /* 0x000fe20000000800 */
[----:B------:R-:W-:Y:S01]  /*7210*/  @!P0 PRMT R52, R87, 0x5410, RZ ;  /* 0x0000541057348816 */ /* 0x000fe200000000ff */
[----:B------:R-:W-:-:S04]  /*7220*/  IMAD.WIDE.U32 R10, R10, -0x2daee0ad, RZ ;  /* 0xd2511f530a0a7825 */ /* 0x000fc800078e00ff */
[----:B------:R-:W-:Y:S01]  /*7230*/  IMAD.WIDE.U32 R6, R6, -0x326172a9, RZ ;  /* 0xcd9e8d5706067825 */ /* 0x000fe200078e00ff */
[----:B------:R-:W-:Y:S01]  /*7240*/  LOP3.LUT R3, R11, R228, R48, 0x96, !PT ;  /* 0x000000e40b037212 */ /* 0x000fe200078e9630 */
[----:B------:R-:W-:Y:S03]  /*7250*/  MUFU.EX2 R33, R33 ;  /* 0x0000002100217308 */ /* 0x000fe60000000800 */
[----:B------:R-:W-:Y:S01]  /*7260*/  LOP3.LUT R12, R7, R227, R2, 0x96, !PT ;  /* 0x000000e3070c7212 */ /* 0x000fe200078e9602 */
[----:B------:R-:W-:-:S04]  /*7270*/  IMAD.WIDE.U32 R2, R3, -0x326172a9, RZ ;  /* 0xcd9e8d5703027825 */ /* 0x000fc800078e00ff */
[----:B------:R-:W-:Y:S01]  /*7280*/  IMAD.WIDE.U32 R12, R12, -0x2daee0ad, RZ ;  /* 0xd2511f530c0c7825 */ /* 0x000fe200078e00ff */
[-C--:B------:R-:W-:Y:S01]  /*7290*/  LOP3.LUT R11, R3, R230.reuse, R6, 0x96, !PT ;  /* 0x000000e6030b7212 */ /* 0x080fe200078e9606 */
[----:B------:R-:W-:Y:S01]  /*72a0*/  MUFU.EX2 R178, R82 ;  /* 0x0000005200b27308 */ /* 0x000fe20000000800 */
[----:B------:R-:W-:Y:S02]  /*72b0*/  LOP3.LUT R3, R27, R203, R214, 0x96, !PT ;  /* 0x000000cb1b037212 */ /* 0x000fe400078e96d6 */
[----:B------:R-:W-:Y:S01]  /*72c0*/  LOP3.LUT R6, R13, R229, R10, 0x96, !PT ;  /* 0x000000e50d067212 */ /* 0x000fe200078e960a */
[----:B------:R-:W-:Y:S01]  /*72d0*/  FADD.FTZ R13, R165, R20 ;  /* 0x00000014a50d7221 */ /* 0x000fe20000010000 */
[----:B------:R-:W-:-:S03]  /*72e0*/  LOP3.LUT R27, R23, R230, R24, 0x96, !PT ;  /* 0x000000e6171b7212 */ /* 0x000fc600078e9618 */
[----:B------:R-:W-:Y:S01]  /*72f0*/  IMAD.WIDE.U32 R6, R6, -0x326172a9, RZ ;  /* 0xcd9e8d5706067825 */ /* 0x000fe200078e00ff */
[----:B------:R1:W-:Y:S04]  /*7300*/  MUFU.EX2 R10, R18 ;  /* 0x00000012000a7308 */ /* 0x0003e80000000800 */
[----:B------:R-:W-:Y:S01]  /*7310*/  LOP3.LUT R0, R7, R231, R2, 0x96, !PT ;  /* 0x000000e707007212 */ /* 0x000fe200078e9602 */
[----:B------:R-:W-:-:S03]  /*7320*/  IMAD R2, R3, -0x2daee0ad, RZ ;  /* 0xd2511f5303027824 */ /* 0x000fc600078e02ff */
[----:B------:R-:W-:Y:S01]  /*7330*/  LOP3.LUT R3, R0, 0xff, RZ, 0xc0, !PT ;  /* 0x000000ff00037812 */ /* 0x000fe200078ec0ff */
[----:B------:R-:W-:Y:S01]  /*7340*/  MUFU.EX2 R176, R90 ;  /* 0x0000005a00b07308 */ /* 0x000fe20000000800 */
[----:B------:R-:W-:Y:S02]  /*7350*/  LOP3.LUT R2, R15, R229, R2, 0x96, !PT ;  /* 0x000000e50f027212 */ /* 0x000fe400078e9602 */
[----:B------:R-:W-:Y:S02]  /*7360*/  ISETP.GE.U32.AND P4, PT, R194, R3, PT ;  /* 0x00000003c200720c */ /* 0x000fe40003f86070 */
[----:B------:R-:W-:Y:S01]  /*7370*/  LOP3.LUT R9, R0, 0xffff, RZ, 0xc0, !PT ;  /* 0x0000ffff00097812 */ /* 0x000fe200078ec0ff */
[----:B------:R-:W-:Y:S02]  /*7380*/  IMAD.WIDE.U32 R2, R2, -0x326172a9, RZ ;  /* 0xcd9e8d5702027825 */ /* 0x000fe400078e00ff */
[----:B------:R-:W-:Y:S01]  /*7390*/  MUFU.EX2 R177, R92 ;  /* 0x0000005c00b17308 */ /* 0x000fe20000000800 */
[----:B------:R-:W-:Y:S01]  /*73a0*/  SHF.R.U32.HI R9, RZ, 0x8, R9 ;  /* 0x00000008ff097819 */ /* 0x000fe20000011609 */
[----:B-1----:R-:W-:Y:S01]  /*73b0*/  FADD.FTZ R18, R172, R13 ;  /* 0x0000000dac127221 */ /* 0x002fe20000010000 */
[----:B------:R-:W-:-:S02]  /*73c0*/  LOP3.LUT R15, R3, R231, R22, 0x96, !PT ;  /* 0x000000e7030f7212 */ /* 0x000fc400078e9616 */
[C---:B------:R-:W-:Y:S02]  /*73d0*/  LOP3.LUT R22, R2.reuse, 0xffff, RZ, 0xc0, !PT ;  /* 0x0000ffff02167812 */ /* 0x040fe400078ec0ff */
[----:B------:R-:W-:Y:S01]  /*73e0*/  LOP3.LUT R25, R2, 0xff, RZ, 0xc0, !PT ;  /* 0x000000ff02197812 */ /* 0x000fe200078ec0ff */
[----:B------:R-:W-:Y:S01]  /*73f0*/  MUFU.EX2 R158, R93 ;  /* 0x0000005d009e7308 */ /* 0x000fe20000000800 */
[--C-:B------:R-:W-:Y:S02]  /*7400*/  SHF.R.U32.HI R24, RZ, 0x10, R2.reuse ;  /* 0x00000010ff187819 */ /* 0x100fe40000011602 */
[----:B------:R-:W-:Y:S02]  /*7410*/  SHF.R.U32.HI R23, RZ, 0x18, R2 ;  /* 0x00000018ff177819 */ /* 0x000fe40000011602 */
[--C-:B------:R-:W-:Y:S02]  /*7420*/  SHF.R.U32.HI R2, RZ, 0x10, R0.reuse ;  /* 0x00000010ff027819 */ /* 0x100fe40000011600 */
[----:B------:R-:W-:Y:S01]  /*7430*/  SHF.R.U32.HI R0, RZ, 0x18, R0 ;  /* 0x00000018ff007819 */ /* 0x000fe20000011600 */
[----:B------:R-:W-:Y:S01]  /*7440*/  MUFU.EX2 R97, R97 ;  /* 0x0000006100617308 */ /* 0x000fe20000000800 */
[----:B------:R-:W-:-:S02]  /*7450*/  LOP3.LUT R2, R2, 0xff, RZ, 0xc0, !PT ;  /* 0x000000ff02027812 */ /* 0x000fc400078ec0ff */
[----:B------:R-:W-:Y:S02]  /*7460*/  LOP3.LUT R9, R9, 0xffff, RZ, 0xc0, !PT ;  /* 0x0000ffff09097812 */ /* 0x000fe400078ec0ff */
[C---:B------:R-:W-:Y:S02]  /*7470*/  ISETP.GE.U32.AND P2, PT, R194.reuse, R2, PT ;  /* 0x00000002c200720c */ /* 0x040fe40003f46070 */
[----:B------:R-:W-:Y:S01]  /*7480*/  ISETP.GE.U32.AND P1, PT, R194, R0, PT ;  /* 0x00000000c200720c */ /* 0x000fe20003f26070 */
[----:B------:R-:W1:Y:S01]  /*7490*/  MUFU.EX2 R2, R19 ;  /* 0x0000001300027308 */ /* 0x000e620000000800 */
[----:B------:R-:W-:Y:S02]  /*74a0*/  LOP3.LUT R0, R6, 0xff, RZ, 0xc0, !PT ;  /* 0x000000ff06007812 */ /* 0x000fe400078ec0ff */
[----:B------:R-:W-:Y:S01]  /*74b0*/  ISETP.GE.U32.AND P0, PT, R194, R9, PT ;  /* 0x00000009c200720c */ /* 0x000fe20003f06070 */
[----:B------:R-:W-:Y:S01]  /*74c0*/  FADD.FTZ R9, R170, R169 ;  /* 0x000000a9aa097221 */ /* 0x000fe20000010000 */
[----:B------:R-:W-:Y:S01]  /*74d0*/  ISETP.GE.U32.AND P3, PT, R194, R0, PT ;  /* 0x00000000c200720c */ /* 0x000fe20003f66070 */
[----:B------:R-:W-:Y:S01]  /*74e0*/  IMAD.MOV.U32 R170, RZ, RZ, R186 ;  /* 0x000000ffffaa7224 */ /* 0x000fe200078e00ba */
[----:B--2---:R-:W-:Y:S01]  /*74f0*/  F2FP.BF16.PACK_AB R0, R17, R16 ;  /* 0x000000101100723e */ /* 0x004fe200000010ff */
[----:B------:R-:W-:Y:S01]  /*7500*/  FADD.FTZ R17, R16, R17 ;  /* 0x0000001110117221 */ /* 0x000fe20000010000 */
[----:B------:R-:W-:Y:S01]  /*7510*/  LOP3.LUT R3, R6, 0xffff, RZ, 0xc0, !PT ;  /* 0x0000ffff06037812 */ /* 0x000fe200078ec0ff */
[----:B------:R-:W-:Y:S01]  /*7520*/  MUFU.EX2 R169, R81 ;  /* 0x0000005100a97308 */ /* 0x000fe20000000800 */
[----:B------:R-:W-:-:S02]  /*7530*/  PRMT R26, R0, 0x7610, R26 ;  /* 0x00007610001a7816 */ /* 0x000fc4000000001a */
[----:B------:R-:W-:Y:S02]  /*7540*/  PRMT R20, R0, 0x7632, R20 ;  /* 0x0000763200147816 */ /* 0x000fe40000000014 */
[----:B------:R-:W-:Y:S01]  /*7550*/  SHF.R.U32.HI R0, RZ, 0x8, R3 ;  /* 0x00000008ff007819 */ /* 0x000fe20000011603 */
[----:B-1----:R-:W-:Y:S01]  /*7560*/  FADD.FTZ R16, R10, R2 ;  /* 0x000000020a107221 */ /* 0x002fe20000010000 */
[----:B------:R-:W-:Y:S01]  /*7570*/  F2FP.BF16.PACK_AB R2, R2, R10 ;  /* 0x0000000a0202723e */ /* 0x000fe200000010ff */
[----:B------:R-:W-:Y:S01]  /*7580*/  @!P4 HFMA2.BF16_V2 R111, -RZ.H0_H0, RZ.H0_H0, -R26.H0_H0 ;  /* 0x200000ffff6fc231 */ /* 0x000fe2000034091a */
[--C-:B------:R-:W-:Y:S01]  /*7590*/  SHF.R.U32.HI R7, RZ, 0x10, R6.reuse ;  /* 0x00000010ff077819 */ /* 0x100fe20000011606 */
[----:B------:R-:W-:Y:S01]  /*75a0*/  @!P0 HFMA2.BF16_V2 R114, -RZ.H0_H0, RZ.H0_H0, -R20.H0_H0 ;  /* 0x200000ffff728231 */ /* 0x000fe20000340914 */
[----:B------:R-:W-:Y:S01]  /*75b0*/  SHF.R.U32.HI R6, RZ, 0x18, R6 ;  /* 0x00000018ff067819 */ /* 0x000fe20000011606 */
[----:B------:R-:W1:Y:S01]  /*75c0*/  MUFU.EX2 R10, R30 ;  /* 0x0000001e000a7308 */ /* 0x000e620000000800 */
[----:B------:R-:W-:Y:S01]  /*75d0*/  PRMT R38, R2, 0x7610, R38 ;  /* 0x0000761002267816 */ /* 0x000fe20000000026 */
[----:B------:R-:W-:Y:S01]  /*75e0*/  FADD.FTZ R19, R168, R9 ;  /* 0x00000009a8137221 */ /* 0x000fe20000010000 */
[----:B------:R-:W-:Y:S01]  /*75f0*/  PRMT R37, R2, 0x7632, R37 ;  /* 0x0000763202257816 */ /* 0x000fe20000000025 */
[----:B------:R-:W-:Y:S01]  /*7600*/  IMAD.WIDE.U32 R2, R11, -0x2daee0ad, RZ ;  /* 0xd2511f530b027825 */ /* 0x000fe200078e00ff */
[----:B------:R-:W-:Y:S01]  /*7610*/  LOP3.LUT R0, R0, 0xffff, RZ, 0xc0, !PT ;  /* 0x0000ffff00007812 */ /* 0x000fe200078ec0ff */
[----:B------:R-:W-:Y:S01]  /*7620*/  @!P2 HFMA2.BF16_V2 R117, -RZ.H0_H0, RZ.H0_H0, -R38.H0_H0 ;  /* 0x200000ffff75a231 */ /* 0x000fe20000340926 */
[----:B------:R-:W-:Y:S01]  /*7630*/  PRMT R124, R26, 0x5410, R20 ;  /* 0x000054101a7c7816 */ /* 0x000fe20000000014 */
[----:B------:R-:W2:Y:S01]  /*7640*/  MUFU.EX2 R11, R31 ;  /* 0x0000001f000b7308 */ /* 0x000ea20000000800 */
[----:B------:R-:W-:Y:S01]  /*7650*/  @!P4 PRMT R26, R111, 0x5410, RZ ;  /* 0x000054106f1ac816 */ /* 0x000fe200000000ff */
[----:B------:R-:W-:Y:S01]  /*7660*/  @!P1 HFMA2.BF16_V2 R119, -RZ.H0_H0, RZ.H0_H0, -R37.H0_H0 ;  /* 0x200000ffff779231 */ /* 0x000fe20000340925 */
[----:B------:R-:W-:-:S02]  /*7670*/  ISETP.GE.U32.AND P4, PT, R194, R6, PT ;  /* 0x00000006c200720c */ /* 0x000fc40003f86070 */
[----:B------:R-:W-:Y:S02]  /*7680*/  @!P0 PRMT R20, R114, 0x5410, RZ ;  /* 0x0000541072148816 */ /* 0x000fe400000000ff */
[----:B------:R-:W-:Y:S01]  /*7690*/  ISETP.GE.U32.AND P0, PT, R194, R0, PT ;  /* 0x00000000c200720c */ /* 0x000fe20003f06070 */
[----:B-1----:R-:W-:Y:S01]  /*76a0*/  FADD.FTZ R9, R10, R16 ;  /* 0x000000100a097221 */ /* 0x002fe20000010000 */
[----:B------:R-:W-:Y:S01]  /*76b0*/  F2FP.BF16.PACK_AB R6, R98, R21 ;  /* 0x000000156206723e */ /* 0x000fe200000010ff */
[----:B------:R-:W-:Y:S01]  /*76c0*/  FADD.FTZ R21, R21, R17 ;  /* 0x0000001115157221 */ /* 0x000fe20000010000 */
[----:B------:R-:W-:Y:S01]  /*76d0*/  LOP3.LUT R0, R3, R252, R12, 0x96, !PT ;  /* 0x000000fc03007212 */ /* 0x000fe200078e960c */
[----:B------:R-:W-:Y:S01]  /*76e0*/  MUFU.EX2 R30, R40 ;  /* 0x00000028001e7308 */ /* 0x000fe20000000800 */
[C---:B------:R-:W-:Y:S02]  /*76f0*/  PRMT R51, R6.reuse, 0x7610, R51 ;  /* 0x0000761006337816 */ /* 0x040fe40000000033 */
[----:B------:R-:W-:Y:S01]  /*7700*/  PRMT R50, R6, 0x7632, R50 ;  /* 0x0000763206327816 */ /* 0x000fe20000000032 */
[----:B--2---:R-:W-:Y:S01]  /*7710*/  FADD.FTZ R17, R11, R9 ;  /* 0x000000090b117221 */ /* 0x004fe20000010000 */
[----:B------:R-:W-:Y:S01]  /*7720*/  SHF.R.U32.HI R6, RZ, 0x10, R0 ;  /* 0x00000010ff067819 */ /* 0x000fe20000011600 */
[----:B------:R-:W-:Y:S01]  /*7730*/  @!P3 HFMA2.BF16_V2 R120, -RZ.H0_H0, RZ.H0_H0, -R51.H0_H0 ;  /* 0x200000ffff78b231 */ /* 0x000fe20000340933 */
[----:B------:R-:W-:Y:S01]  /*7740*/  PRMT R115, R38, 0x5410, R37 ;  /* 0x0000541026737816 */ /* 0x000fe20000000025 */
[----:B------:R-:W-:Y:S01]  /*7750*/  @!P0 HFMA2.BF16_V2 R121, -RZ.H0_H0, RZ.H0_H0, -R50.H0_H0 ;  /* 0x200000ffff798231 */ /* 0x000fe20000340932 */
[----:B------:R-:W-:Y:S01]  /*7760*/  LOP3.LUT R6, R6, 0xff, RZ, 0xc0, !PT ;  /* 0x000000ff06067812 */ /* 0x000fe200078ec0ff */
[----:B------:R-:W1:Y:S01]  /*7770*/  MUFU.EX2 R31, R41 ;  /* 0x00000029001f7308 */ /* 0x000e620000000800 */
[----:B------:R-:W-:-:S02]  /*7780*/  LOP3.LUT R7, R7, 0xff, RZ, 0xc0, !PT ;  /* 0x000000ff07077812 */ /* 0x000fc400078ec0ff */
[----:B------:R-:W-:Y:S02]  /*7790*/  @!P1 PRMT R37, R119, 0x5410, RZ ;  /* 0x0000541077259816 */ /* 0x000fe400000000ff */
[----:B------:R-:W-:Y:S02]  /*77a0*/  ISETP.GE.U32.AND P1, PT, R194, R6, PT ;  /* 0x00000006c200720c */ /* 0x000fe40003f26070 */
[----:B------:R-:W-:Y:S01]  /*77b0*/  @!P2 PRMT R38, R117, 0x5410, RZ ;  /* 0x000054107526a816 */ /* 0x000fe200000000ff */
[----:B------:R-:W2:Y:S01]  /*77c0*/  MUFU.EX2 R168, R91 ;  /* 0x0000005b00a87308 */ /* 0x000ea20000000800 */
[----:B------:R-:W-:Y:S02]  /*77d0*/  LOP3.LUT R6, R0, 0xff, RZ, 0xc0, !PT ;  /* 0x000000ff00067812 */ /* 0x000fe400078ec0ff */
[----:B------:R-:W-:Y:S02]  /*77e0*/  ISETP.GE.U32.AND P2, PT, R194, R7, PT ;  /* 0x00000007c200720c */ /* 0x000fe40003f46070 */
[----:B------:R-:W-:-:S02]  /*77f0*/  PRMT R114, R51, 0x5410, R50 ;  /* 0x0000541033727816 */ /* 0x000fc40000000032 */
[----:B------:R-:W-:Y:S01]  /*7800*/  @!P3 PRMT R51, R120, 0x5410, RZ ;  /* 0x000054107833b816 */ /* 0x000fe200000000ff */
[----:B------:R-:W-:Y:S01]  /*7810*/  MUFU.EX2 R225, R94 ;  /* 0x0000005e00e17308 */ /* 0x000fe20000000800 */
[----:B------:R-:W-:Y:S02]  /*7820*/  ISETP.GE.U32.AND P3, PT, R194, R6, PT ;  /* 0x00000006c200720c */ /* 0x000fe40003f66070 */
[----:B------:R-:W-:Y:S01]  /*7830*/  F2FP.BF16.PACK_AB R7, R11, R10 ;  /* 0x0000000a0b07723e */ /* 0x000fe200000010ff */
[----:B------:R-:W-:Y:S01]  /*7840*/  IMAD.WIDE.U32 R10, R28, -0x2daee0ad, RZ ;  /* 0xd2511f531c0a7825 */ /* 0x000fe200078e00ff */
[----:B------:R-:W-:Y:S02]  /*7850*/  SHF.R.U32.HI R6, RZ, 0x18, R0 ;  /* 0x00000018ff067819 */ /* 0x000fe40000011600 */
[----:B------:R-:W-:Y:S01]  /*7860*/  @!P0 PRMT R50, R121, 0x5410, RZ ;  /* 0x0000541079328816 */ /* 0x000fe200000000ff */
[----:B------:R-:W3:Y:S01]  /*7870*/  MUFU.EX2 R236, R95 ;  /* 0x0000005f00ec7308 */ /* 0x000ee20000000800 */
[----:B------:R-:W-:-:S02]  /*7880*/  LOP3.LUT R0, R0, 0xffff, RZ, 0xc0, !PT ;  /* 0x0000ffff00007812 */ /* 0x000fc400078ec0ff */
[----:B------:R-:W-:Y:S02]  /*7890*/  ISETP.GE.U32.AND P0, PT, R194, R6, PT ;  /* 0x00000006c200720c */ /* 0x000fe40003f06070 */
[C---:B------:R-:W-:Y:S02]  /*78a0*/  PRMT R46, R7.reuse, 0x7610, R46 ;  /* 0x00007610072e7816 */ /* 0x040fe4000000002e */
[----:B------:R-:W-:Y:S01]  /*78b0*/  PRMT R44, R7, 0x7632, R44 ;  /* 0x00007632072c7816 */ /* 0x000fe2000000002c */
[----:B------:R-:W-:Y:S01]  /*78c0*/  IMAD.WIDE.U32 R6, R152, -0x2daee0ad, RZ ;  /* 0xd2511f5398067825 */ /* 0x000fe200078e00ff */
[----:B------:R-:W-:Y:S01]  /*78d0*/  SHF.R.U32.HI R0, RZ, 0x8, R0 ;  /* 0x00000008ff007819 */ /* 0x000fe20000011600 */
[----:B------:R-:W-:Y:S01]  /*78e0*/  @!P2 HFMA2.BF16_V2 R122, -RZ.H0_H0, RZ.H0_H0, -R46.H0_H0 ;  /* 0x200000ffff7aa231 */ /* 0x000fe2000034092e */
[----:B------:R-:W-:Y:S01]  /*78f0*/  PRMT R111, R46, 0x5410, R44 ;  /* 0x000054102e6f7816 */ /* 0x000fe2000000002c */
[----:B------:R-:W-:Y:S01]  /*7900*/  @!P4 HFMA2.BF16_V2 R123, -RZ.H0_H0, RZ.H0_H0, -R44.H0_H0 ;  /* 0x200000ffff7bc231 */ /* 0x000fe2000034092c */
[----:B------:R-:W-:Y:S01]  /*7910*/  LOP3.LUT R7, R7, R190, R42, 0x96, !PT ;  /* 0x000000be07077212 */ /* 0x000fe200078e962a */
[----:B------:R-:W-:Y:S01]  /*7920*/  MUFU.EX2 R233, R96 ;  /* 0x0000006000e97308 */ /* 0x000fe20000000800 */
[----:B------:R-:W-:-:S02]  /*7930*/  LOP3.LUT R0, R0, 0xffff, RZ, 0xc0, !PT ;  /* 0x0000ffff00007812 */ /* 0x000fc400078ec0ff */
[----:B------:R-:W-:Y:S01]  /*7940*/  LOP3.LUT R12, R11, R202, R6, 0x96, !PT ;  /* 0x000000ca0b0c7212 */ /* 0x000fe200078e9606 */
[----:B------:R-:W-:Y:S01]  /*7950*/  IMAD.WIDE.U32 R6, R7, -0x326172a9, RZ ;  /* 0xcd9e8d5707067825 */ /* 0x000fe200078e00ff */
[----:B------:R-:W-:Y:S02]  /*7960*/  @!P2 PRMT R46, R122, 0x5410, RZ ;  /* 0x000054107a2ea816 */ /* 0x000fe400000000ff */
[----:B------:R-:W-:Y:S01]  /*7970*/  ISETP.GE.U32.AND P2, PT, R194, R0, PT ;  /* 0x00000000c200720c */ /* 0x000fe20003f46070 */
[----:B------:R-:W-:Y:S01]  /*7980*/  IMAD.WIDE.U32 R12, R12, -0x326172a9, RZ ;  /* 0xcd9e8d570c0c7825 */ /* 0x000fe200078e00ff */
[----:B------:R-:W-:Y:S01]  /*7990*/  F2FP.BF16.PACK_AB R0, R33, R32 ;  /* 0x000000202100723e */ /* 0x000fe200000010ff */
[----:B------:R4:W-:Y:S01]  /*79a0*/  MUFU.EX2 R234, R110 ;  /* 0x0000006e00ea7308 */ /* 0x0009e20000000800 */
[----:B------:R-:W-:Y:S02]  /*79b0*/  LOP3.LUT R7, R7, R203, R8, 0x96, !PT ;  /* 0x000000cb07077212 */ /* 0x000fe400078e9608 */
[----:B------:R-:W-:-:S02]  /*79c0*/  LOP3.LUT R8, R13, R227, R6, 0x96, !PT ;  /* 0x000000e30d087212 */ /* 0x000fc400078e9606 */
[C---:B------:R-:W-:Y:S01]  /*79d0*/  PRMT R42, R0.reuse, 0x7632, R42 ;  /* 0x00007632002a7816 */ /* 0x040fe2000000002a */
[----:B------:R-:W-:Y:S01]  /*79e0*/  IMAD.WIDE.U32 R6, R7, -0x2daee0ad, RZ ;  /* 0xd2511f5307067825 */ /* 0x000fe200078e00ff */
[----:B------:R-:W-:Y:S01]  /*79f0*/  PRMT R43, R0, 0x7610, R43 ;  /* 0x00007610002b7816 */ /* 0x000fe2000000002b */
[----:B------:R5:W-:Y:S01]  /*7a00*/  MUFU.EX2 R232, R104 ;  /* 0x0000006800e87308 */ /* 0x000be20000000800 */
[----:B-1----:R-:W-:Y:S01]  /*7a10*/  F2FP.BF16.PACK_AB R0, R31, R30 ;  /* 0x0000001e1f00723e */ /* 0x002fe200000010ff */
[----:B------:R-:W-:Y:S01]  /*7a20*/  IMAD.WIDE.U32 R8, R8, -0x2daee0ad, RZ ;  /* 0xd2511f5308087825 */ /* 0x000fe200078e00ff */
[----:B------:R-:W-:Y:S01]  /*7a30*/  @!P2 HFMA2.BF16_V2 R127, -RZ.H0_H0, RZ.H0_H0, -R42.H0_H0 ;  /* 0x200000ffff7fa231 */ /* 0x000fe2000034092a */
[----:B------:R-:W-:Y:S01]  /*7a40*/  LOP3.LUT R7, R7, R228, R10, 0x96, !PT ;  /* 0x000000e407077212 */ /* 0x000fe200078e960a */
[----:B------:R-:W-:Y:S01]  /*7a50*/  @!P3 HFMA2.BF16_V2 R125, -RZ.H0_H0, RZ.H0_H0, -R43.H0_H0 ;  /* 0x200000ffff7db231 */ /* 0x000fe2000034092b */
[C---:B------:R-:W-:Y:S02]  /*7a60*/  PRMT R41, R0.reuse, 0x7610, R41 ;  /* 0x0000761000297816 */ /* 0x040fe40000000029 */
[----:B------:R-:W-:Y:S01]  /*7a70*/  PRMT R40, R0, 0x7632, R40 ;  /* 0x0000763200287816 */ /* 0x000fe20000000028 */
[----:B----4-:R-:W-:Y:S01]  /*7a80*/  IMAD.MOV.U32 R110, RZ, RZ, R230 ;  /* 0x000000ffff6e7224 */ /* 0x010fe200078e00e6 */
[----:B------:R-:W-:Y:S01]  /*7a90*/  LOP3.LUT R0, R2, 0xff, RZ, 0xc0, !PT ;  /* 0x000000ff02007812 */ /* 0x000fe200078ec0ff */
[----:B------:R-:W-:Y:S01]  /*7aa0*/  @!P1 HFMA2.BF16_V2 R131, -RZ.H0_H0, RZ.H0_H0, -R41.H0_H0 ;  /* 0x200000ffff839231 */ /* 0x000fe20000340929 */
[----:B------:R-:W-:Y:S01]  /*7ab0*/  LOP3.LUT R9, R9, R229, R6, 0x96, !PT ;  /* 0x000000e509097212 */ /* 0x000fe200078e9606 */
[----:B------:R-:W-:Y:S01]  /*7ac0*/  IMAD.WIDE.U32 R6, R7, -0x326172a9, RZ ;  /* 0xcd9e8d5707067825 */ /* 0x000fe200078e00ff */
[----:B------:R-:W-:Y:S01]  /*7ad0*/  PRMT R126, R43, 0x5410, R42 ;  /* 0x000054102b7e7816 */ /* 0x000fe2000000002a */
[----:B------:R-:W-:Y:S01]  /*7ae0*/  @!P0 HFMA2.BF16_V2 R130, -RZ.H0_H0, RZ.H0_H0, -R40.H0_H0 ;  /* 0x200000ffff828231 */ /* 0x000fe20000340928 */
[----:B------:R-:W-:Y:S01]  /*7af0*/  @!P2 PRMT R42, R127, 0x5410, RZ ;  /* 0x000054107f2aa816 */ /* 0x000fe200000000ff */
[----:B-----5:R-:W-:Y:S01]  /*7b00*/  IMAD.MOV.U32 R104, RZ, RZ, R227 ;  /* 0x000000ffff687224 */ /* 0x020fe200078e00e3 */
[----:B------:R-:W-:Y:S01]  /*7b10*/  ISETP.GE.U32.AND P2, PT, R194, R0, PT ;  /* 0x00000000c200720c */ /* 0x000fe20003f46070 */
[----:B------:R-:W-:Y:S01]  /*7b20*/  MUFU.EX2 R227, R118 ;  /* 0x0000007600e37308 */ /* 0x000fe20000000800 */
[----:B------:R-:W-:-:S02]  /*7b30*/  SHF.R.U32.HI R0, RZ, 0x18, R2 ;  /* 0x00000018ff007819 */ /* 0x000fc40000011602 */
[----:B------:R-:W-:Y:S02]  /*7b40*/  LOP3.LUT R10, R2, 0xffff, RZ, 0xc0, !PT ;  /* 0x0000ffff020a7812 */ /* 0x000fe400078ec0ff */
[----:B------:R-:W-:Y:S01]  /*7b50*/  SHF.R.U32.HI R11, RZ, 0x10, R2 ;  /* 0x00000010ff0b7819 */ /* 0x000fe20000011602 */
[----:B------:R-:W-:Y:S01]  /*7b60*/  IMAD.WIDE.U32 R2, R9, -0x326172a9, RZ ;  /* 0xcd9e8d5709027825 */ /* 0x000fe200078e00ff */
[----:B------:R-:W-:Y:S02]  /*7b70*/  @!P3 PRMT R43, R125, 0x5410, RZ ;  /* 0x000054107d2bb816 */ /* 0x000fe400000000ff */
[----:B------:R-:W-:Y:S01]  /*7b80*/  PRMT R125, R41, 0x5410, R40 ;  /* 0x00005410297d7816 */ /* 0x000fe20000000028 */
[----:B------:R-:W-:Y:S01]  /*7b90*/  FADD.FTZ R9, R98, R21 ;  /* 0x0000001562097221 */ /* 0x000fe20000010000 */
[----:B------:R-:W-:Y:S02]  /*7ba0*/  @!P1 PRMT R41, R131, 0x5410, RZ ;  /* 0x0000541083299816 */ /* 0x000fe400000000ff */
[----:B------:R-:W-:Y:S01]  /*7bb0*/  ISETP.GE.U32.AND P1, PT, R194, R0, PT ;  /* 0x00000000c200720c */ /* 0x000fe20003f26070 */
[----:B------:R-:W-:Y:S01]  /*7bc0*/  FADD.FTZ R9, R32, R9 ;  /* 0x0000000920097221 */ /* 0x000fe20000010000 */
[----:B------:R-:W-:Y:S01]  /*7bd0*/  LOP3.LUT R12, R7, R230, R12, 0x96, !PT ;  /* 0x000000e6070c7212 */ /* 0x000fe200078e960c */
[----:B------:R-:W-:Y:S01]  /*7be0*/  IMAD.SHL.U32 R32, R187, 0x8, RZ ;  /* 0x00000008bb207824 */ /* 0x000fe200078e00ff */
[----:B------:R-:W-:Y:S01]  /*7bf0*/  LOP3.LUT R6, R3, R231, R6, 0x96, !PT ;  /* 0x000000e703067212 */ /* 0x000fe200078e9606 */
[----:B------:R-:W-:Y:S01]  /*7c00*/  MUFU.EX2 R230, R113 ;  /* 0x0000007100e67308 */ /* 0x000fe20000000800 */
[C---:B------:R-:W-:Y:S01]  /*7c10*/  LOP3.LUT R7, R2.reuse, 0xff, RZ, 0xc0, !PT ;  /* 0x000000ff02077812 */ /* 0x040fe200078ec0ff */
[----:B------:R-:W-:Y:S01]  /*7c20*/  FADD.FTZ R96, R33, R9 ;  /* 0x0000000921607221 */ /* 0x000fe20000010000 */
[----:B------:R-:W-:Y:S01]  /*7c30*/  LOP3.LUT R16, R2, 0xffff, RZ, 0xc0, !PT ;  /* 0x0000ffff02107812 */ /* 0x000fe200078ec0ff */
[----:B------:R-:W-:Y:S01]  /*7c40*/  IMAD.WIDE R32, R32, 0x2, R34 ;  /* 0x0000000220207825 */ /* 0x000fe200078e0222 */
[----:B------:R-:W-:-:S02]  /*7c50*/  SHF.R.U32.HI R13, RZ, 0x10, R2 ;  /* 0x00000010ff0d7819 */ /* 0x000fc40000011602 */
[----:B------:R-:W-:Y:S01]  /*7c60*/  SHF.R.U32.HI R0, RZ, 0x18, R2 ;  /* 0x00000018ff007819 */ /* 0x000fe20000011602 */
[----:B------:R-:W-:Y:S01]  /*7c70*/  IMAD.WIDE.U32 R2, R27, -0x2daee0ad, RZ ;  /* 0xd2511f531b027825 */ /* 0x000fe200078e00ff */
[----:B------:R-:W-:Y:S01]  /*7c80*/  @!P0 PRMT R40, R130, 0x5410, RZ ;  /* 0x0000541082288816 */ /* 0x000fe200000000ff */
[----:B------:R-:W-:Y:S01]  /*7c90*/  ST.E.U16 [R32.64], R36 ;  /* 0x0000002420007985 */ /* 0x000fe2000c101504 */
[----:B------:R-:W-:Y:S02]  /*7ca0*/  ISETP.GE.U32.AND P0, PT, R194, R7, PT ;  /* 0x00000007c200720c */ /* 0x000fe40003f06070 */
[----:B------:R-:W-:Y:S01]  /*7cb0*/  LOP3.LUT R45, R3, R252, R14, 0x96, !PT ;  /* 0x000000fc032d7212 */ /* 0x000fe200078e960e */
[----:B------:R-:W-:Y:S01]  /*7cc0*/  ST.E.U16 [R32.64+0x2], R39 ;  /* 0x0000022720007985 */ /* 0x000fe2000c101504 */
[C---:B------:R-:W-:Y:S02]  /*7cd0*/  LOP3.LUT R83, R2.reuse, 0xffff, RZ, 0xc0, !PT ;  /* 0x0000ffff02537812 */ /* 0x040fe400078ec0ff */
[----:B------:R-:W-:-:S02]  /*7ce0*/  LOP3.LUT R86, R2, 0xff, RZ, 0xc0, !PT ;  /* 0x000000ff02567812 */ /* 0x000fc400078ec0ff */
[--C-:B------:R-:W-:Y:S02]  /*7cf0*/  SHF.R.U32.HI R84, RZ, 0x10, R2.reuse ;  /* 0x00000010ff547819 */ /* 0x100fe40000011602 */
[----:B------:R-:W-:Y:S01]  /*7d00*/  SHF.R.U32.HI R85, RZ, 0x18, R2 ;  /* 0x00000018ff557819 */ /* 0x000fe20000011602 */
[----:B------:R-:W-:Y:S01]  /*7d10*/  IMAD.WIDE.U32 R2, R12, -0x2daee0ad, RZ ;  /* 0xd2511f530c027825 */ /* 0x000fe200078e00ff */
[----:B------:R-:W-:Y:S02]  /*7d20*/  @!P4 PRMT R44, R123, 0x5410, RZ ;  /* 0x000054107b2cc816 */ /* 0x000fe400000000ff */
[----:B------:R-:W-:Y:S02]  /*7d30*/  ISETP.GE.U32.AND P4, PT, R194, R0, PT ;  /* 0x00000000c200720c */ /* 0x000fe40003f86070 */
[C---:B------:R-:W-:Y:S02]  /*7d40*/  LOP3.LUT R7, R2.reuse, 0xff, RZ, 0xc0, !PT ;  /* 0x000000ff02077812 */ /* 0x040fe400078ec0ff */
[----:B------:R-:W-:-:S02]  /*7d50*/  LOP3.LUT R29, R2, 0xffff, RZ, 0xc0, !PT ;  /* 0x0000ffff021d7812 */ /* 0x000fc400078ec0ff */
[--C-:B------:R-:W-:Y:S02]  /*7d60*/  SHF.R.U32.HI R28, RZ, 0x10, R2.reuse ;  /* 0x00000010ff1c7819 */ /* 0x100fe40000011602 */
[----:B------:R-:W-:Y:S02]  /*7d70*/  SHF.R.U32.HI R12, RZ, 0x18, R2 ;  /* 0x00000018ff0c7819 */ /* 0x000fe40000011602 */
[----:B------:R-:W-:Y:S02]  /*7d80*/  SHF.R.U32.HI R2, RZ, 0x8, R22 ;  /* 0x00000008ff027819 */ /* 0x000fe40000011616 */
[----:B------:R-:W-:Y:S01]  /*7d90*/  LOP3.LUT R0, R3, R252, R8, 0x96, !PT ;  /* 0x000000fc03007212 */ /* 0x000fe200078e9608 */
[----:B------:R-:W-:Y:S01]  /*7da0*/  FADD.FTZ R8, R173, R19 ;  /* 0x00000013ad087221 */ /* 0x000fe20000010000 */
[----:B------:R-:W-:Y:S02]  /*7db0*/  PRMT R89, R25, 0x5410, R2 ;  /* 0x0000541019597816 */ /* 0x000fe40000000002 */
[----:B------:R-:W-:Y:S01]  /*7dc0*/  LOP3.LUT R2, R24, 0xff, RZ, 0xc0, !PT ;  /* 0x000000ff18027812 */ /* 0x000fe200078ec0ff */
[----:B------:R-:W-:Y:S01]  /*7dd0*/  FADD.FTZ R27, R175, R8 ;  /* 0x00000008af1b7221 */ /* 0x000fe20000010000 */
[----:B------:R-:W-:Y:S01]  /*7de0*/  SHF.R.U32.HI R3, RZ, 0x8, R10 ;  /* 0x00000008ff037819 */ /* 0x000fe2000001160a */
[----:B------:R-:W-:Y:S01]  /*7df0*/  FADD.FTZ R10, R30, R17 ;  /* 0x000000111e0a7221 */ /* 0x000fe20000010000 */
[----:B------:R-:W-:Y:S01]  /*7e00*/  PRMT R87, R2, 0x5410, R23 ;  /* 0x0000541002577816 */ /* 0x000fe20000000017 */
[----:B------:R-:W-:Y:S01]  /*7e10*/  IMAD.SHL.U32 R30, R187, 0x40, RZ ;  /* 0x00000040bb1e7824 */ /* 0x000fe200078e00ff */
[----:B------:R-:W-:Y:S01]  /*7e20*/  F2FP.BF16.PACK_AB R23, R178, R169 ;  /* 0x000000a9b217723e */ /* 0x000fe200000010ff */
[----:B------:R-:W-:Y:S01]  /*7e30*/  FADD.FTZ R95, R179, R27 ;  /* 0x0000001bb35f7221 */ /* 0x000fe20000010000 */
[----:B------:R-:W-:Y:S01]  /*7e40*/  LOP3.LUT R2, R3, 0xffff, RZ, 0xc0, !PT ;  /* 0x0000ffff03027812 */ /* 0x000fe200078ec0ff */
[----:B------:R-:W-:Y:S01]  /*7e50*/  IMAD.MOV.U32 R179, RZ, RZ, R190 ;  /* 0x000000ffffb37224 */ /* 0x000fe200078e00be */
[----:B------:R-:W-:Y:S01]  /*7e60*/  PRMT R22, R23, 0x7632, R22 ;  /* 0x0000763217167816 */ /* 0x000fe20000000016 */
[----:B------:R-:W-:Y:S01]  /*7e70*/  @!P2 HFMA2.BF16_V2 R133, -RZ.H0_H0, RZ.H0_H0, -R23.H0_H0 ;  /* 0x200000ffff85a231 */ /* 0x000fe20000340917 */
[----:B------:R-:W-:-:S02]  /*7e80*/  ISETP.GE.U32.AND P3, PT, R194, R2, PT ;  /* 0x00000002c200720c */ /* 0x000fc40003f66070 */
[----:B------:R-:W-:Y:S01]  /*7e90*/  LOP3.LUT R2, R11, 0xff, RZ, 0xc0, !PT ;  /* 0x000000ff0b027812 */ /* 0x000fe200078ec0ff */
[----:B------:R-:W-:Y:S01]  /*7ea0*/  FADD.FTZ R11, R174, R18 ;  /* 0x00000012ae0b7221 */ /* 0x000fe20000010000 */
[----:B------:R-:W-:Y:S02]  /*7eb0*/  PRMT R98, R23, 0x5410, R22 ;  /* 0x0000541017627816 */ /* 0x000fe40000000016 */
[----:B------:R-:W-:Y:S02]  /*7ec0*/  @!P2 PRMT R23, R133, 0x5410, RZ ;  /* 0x000054108517a816 */ /* 0x000fe400000000ff */
[----:B------:R-:W-:Y:S02]  /*7ed0*/  ISETP.GE.U32.AND P2, PT, R194, R2, PT ;  /* 0x00000002c200720c */ /* 0x000fe40003f46070 */
[----:B------:R-:W-:Y:S02]  /*7ee0*/  LOP3.LUT R2, R6, 0xffff, RZ, 0xc0, !PT ;  /* 0x0000ffff06027812 */ /* 0x000fe400078ec0ff */
[----:B--2---:R-:W-:Y:S01]  /*7ef0*/  F2FP.BF16.PACK_AB R25, R168, R88 ;  /* 0x00000058a819723e */ /* 0x004fe200000010ff */
[----:B------:R-:W-:Y:S01]  /*7f00*/  @!P3 HFMA2.BF16_V2 R132, -RZ.H0_H0, RZ.H0_H0, -R22.H0_H0 ;  /* 0x200000ffff84b231 */ /* 0x000fe20000340916 */
[----:B------:R-:W-:-:S02]  /*7f10*/  LOP3.LUT R3, R6, 0xff, RZ, 0xc0, !PT ;  /* 0x000000ff06037812 */ /* 0x000fc400078ec0ff */
[----:B------:R-:W-:Y:S02]  /*7f20*/  SHF.R.U32.HI R2, RZ, 0x8, R2 ;  /* 0x00000008ff027819 */ /* 0x000fe40000011602 */
[----:B------:R-:W-:Y:S02]  /*7f30*/  @!P3 PRMT R22, R132, 0x5410, RZ ;  /* 0x000054108416b816 */ /* 0x000fe400000000ff */
[C---:B------:R-:W-:Y:S01]  /*7f40*/  PRMT R24, R25.reuse, 0x7632, R24 ;  /* 0x0000763219187816 */ /* 0x040fe20000000018 */
[----:B------:R-:W-:Y:S01]  /*7f50*/  @!P2 HFMA2.BF16_V2 R134, -RZ.H0_H0, RZ.H0_H0, -R25.H0_H0 ;  /* 0x200000ffff86a231 */ /* 0x000fe20000340919 */
[----:B------:R-:W-:Y:S02]  /*7f60*/  ISETP.GE.U32.AND P3, PT, R194, R3, PT ;  /* 0x00000003c200720c */ /* 0x000fe40003f66070 */
[----:B------:R-:W-:Y:S01]  /*7f70*/  LOP3.LUT R2, R2, 0xffff, RZ, 0xc0, !PT ;  /* 0x0000ffff02027812 */ /* 0x000fe200078ec0ff */
[----:B------:R-:W-:Y:S01]  /*7f80*/  @!P1 HFMA2.BF16_V2 R135, -RZ.H0_H0, RZ.H0_H0, -R24.H0_H0 ;  /* 0x200000ffff879231 */ /* 0x000fe20000340918 */
[----:B------:R-:W-:-:S02]  /*7f90*/  PRMT R92, R25, 0x5410, R24 ;  /* 0x00005410195c7816 */ /* 0x000fc40000000018 */
[----:B------:R-:W-:Y:S02]  /*7fa0*/  @!P2 PRMT R25, R134, 0x5410, RZ ;  /* 0x000054108619a816 */ /* 0x000fe400000000ff */
[C---:B------:R-:W-:Y:S02]  /*7fb0*/  ISETP.GE.U32.AND P2, PT, R194.reuse, R2, PT ;  /* 0x00000002c200720c */ /* 0x040fe40003f46070 */
[--C-:B------:R-:W-:Y:S02]  /*7fc0*/  SHF.R.U32.HI R2, RZ, 0x18, R6.reuse ;  /* 0x00000018ff027819 */ /* 0x100fe40000011606 */
[----:B------:R-:W-:Y:S02]  /*7fd0*/  F2FP.BF16.PACK_AB R21, R177, R176 ;  /* 0x000000b0b115723e */ /* 0x000fe400000010ff */
[----:B------:R-:W-:Y:S02]  /*7fe0*/  @!P1 PRMT R24, R135, 0x5410, RZ ;  /* 0x0000541087189816 */ /* 0x000fe400000000ff */
[----:B------:R-:W-:Y:S01]  /*7ff0*/  ISETP.GE.U32.AND P1, PT, R194, R2, PT ;  /* 0x00000002c200720c */ /* 0x000fe20003f26070 */
[----:B------:R-:W-:Y:S01]  /*8000*/  @!P3 HFMA2.BF16_V2 R137, -RZ.H0_H0, RZ.H0_H0, -R21.H0_H0 ;  /* 0x200000ffff89b231 */ /* 0x000fe20000340915 */
[----:B------:R-:W-:-:S02]  /*8010*/  SHF.R.U32.HI R2, RZ, 0x10, R6 ;  /* 0x00000010ff027819 */ /* 0x000fc40000011606 */
[----:B------:R-:W-:Y:S02]  /*8020*/  PRMT R17, R21, 0x7632, R17 ;  /* 0x0000763215117816 */ /* 0x000fe40000000011 */
[----:B------:R-:W-:Y:S02]  /*8030*/  LOP3.LUT R2, R2, 0xff, RZ, 0xc0, !PT ;  /* 0x000000ff02027812 */ /* 0x000fe400078ec0ff */
[----:B------:R-:W-:Y:S01]  /*8040*/  F2FP.BF16.PACK_AB R19, R97, R158 ;  /* 0x0000009e6113723e */ /* 0x000fe200000010ff */
[----:B------:R-:W-:Y:S01]  /*8050*/  @!P2 HFMA2.BF16_V2 R136, -RZ.H0_H0, RZ.H0_H0, -R17.H0_H0 ;  /* 0x200000ffff88a231 */ /* 0x000fe20000340911 */
[----:B------:R-:W-:Y:S02]  /*8060*/  PRMT R154, R21, 0x5410, R17 ;  /* 0x00005410159a7816 */ /* 0x000fe40000000011 */
[----:B------:R-:W-:Y:S02]  /*8070*/  @!P3 PRMT R21, R137, 0x5410, RZ ;  /* 0x000054108915b816 */ /* 0x000fe400000000ff */
[----:B------:R-:W-:-:S02]  /*8080*/  ISETP.GE.U32.AND P3, PT, R194, R2, PT ;  /* 0x00000002c200720c */ /* 0x000fc40003f66070 */
[----:B------:R-:W-:Y:S02]  /*8090*/  PRMT R18, R19, 0x7632, R18 ;  /* 0x0000763213127816 */ /* 0x000fe40000000012 */
[----:B------:R-:W-:Y:S02]  /*80a0*/  LOP3.LUT R2, R13, 0xff, RZ, 0xc0, !PT ;  /* 0x000000ff0d027812 */ /* 0x000fe400078ec0ff */
[----:B------:R-:W-:Y:S01]  /*80b0*/  @!P2 PRMT R17, R136, 0x5410, RZ ;  /* 0x000054108811a816 */ /* 0x000fe200000000ff */
[----:B------:R-:W-:Y:S01]  /*80c0*/  @!P1 HFMA2.BF16_V2 R138, -RZ.H0_H0, RZ.H0_H0, -R18.H0_H0 ;  /* 0x200000ffff8a9231 */ /* 0x000fe20000340912 */
[----:B------:R-:W-:Y:S02]  /*80d0*/  ISETP.GE.U32.AND P2, PT, R194, R2, PT ;  /* 0x00000002c200720c */ /* 0x000fe40003f46070 */
[----:B------:R-:W-:Y:S02]  /*80e0*/  SHF.R.U32.HI R2, RZ, 0x8, R16 ;  /* 0x00000008ff027819 */ /* 0x000fe40000011610 */
[----:B------:R-:W-:Y:S01]  /*80f0*/  PRMT R152, R19, 0x5410, R18 ;  /* 0x0000541013987816 */ /* 0x000fe20000000012 */
[----:B------:R-:W-:Y:S01]  /*8100*/  @!P3 HFMA2.BF16_V2 R139, -RZ.H0_H0, RZ.H0_H0, -R19.H0_H0 ;  /* 0x200000ffff8bb231 */ /* 0x000fe20000340913 */
[----:B------:R-:W-:-:S02]  /*8110*/  LOP3.LUT R2, R2, 0xffff, RZ, 0xc0, !PT ;  /* 0x0000ffff02027812 */ /* 0x000fc400078ec0ff */
[----:B------:R-:W-:Y:S02]  /*8120*/  @!P1 PRMT R18, R138, 0x5410, RZ ;  /* 0x000054108a129816 */ /* 0x000fe400000000ff */
[----:B------:R-:W1:Y:S01]  /*8130*/  MUFU.EX2 R138, R112 ;  /* 0x00000070008a7308 */ /* 0x000e620000000800 */
[----:B------:R-:W-:Y:S02]  /*8140*/  ISETP.GE.U32.AND P1, PT, R194, R2, PT ;  /* 0x00000002c200720c */ /* 0x000fe40003f26070 */
[----:B---3--:R-:W-:Y:S02]  /*8150*/  F2FP.BF16.PACK_AB R14, R236, R225 ;  /* 0x000000e1ec0e723e */ /* 0x008fe400000010ff */
[----:B------:R-:W-:Y:S02]  /*8160*/  LOP3.LUT R2, R15, 0xffff, RZ, 0xc0, !PT ;  /* 0x0000ffff0f027812 */ /* 0x000fe400078ec0ff */
[----:B------:R-:W-:Y:S01]  /*8170*/  SHF.R.U32.HI R3, RZ, 0x10, R15 ;  /* 0x00000010ff037819 */ /* 0x000fe2000001160f */
[----:B------:R-:W-:Y:S01]  /*8180*/  @!P0 HFMA2.BF16_V2 R140, -RZ.H0_H0, RZ.H0_H0, -R14.H0_H0 ;  /* 0x200000ffff8c8231 */ /* 0x000fe2000034090e */
[----:B------:R-:W-:Y:S01]  /*8190*/  @!P3 PRMT R19, R139, 0x5410, RZ ;  /* 0x000054108b13b816 */ /* 0x000fe200000000ff */
[----:B------:R-:W-:Y:S01]  /*81a0*/  IMAD.MOV.U32 R139, RZ, RZ, R231 ;  /* 0x000000ffff8b7224 */ /* 0x000fe200078e00e7 */
[----:B------:R-:W-:Y:S01]  /*81b0*/  PRMT R13, R14, 0x7632, R13 ;  /* 0x000076320e0d7816 */ /* 0x000fe2000000000d */
[----:B------:R2:W3:Y:S01]  /*81c0*/  MUFU.EX2 R231, R106 ;  /* 0x0000006a00e77308 */ /* 0x0004e20000000800 */
[----:B------:R-:W-:-:S02]  /*81d0*/  ISETP.GE.U32.AND P3, PT, R194, R7, PT ;  /* 0x00000007c200720c */ /* 0x000fc40003f66070 */
[----:B------:R-:W-:Y:S01]  /*81e0*/  SHF.R.U32.HI R6, RZ, 0x8, R2 ;  /* 0x00000008ff067819 */ /* 0x000fe20000011602 */
[----:B------:R-:W-:Y:S01]  /*81f0*/  @!P1 HFMA2.BF16_V2 R141, -RZ.H0_H0, RZ.H0_H0, -R13.H0_H0 ;  /* 0x200000ffff8d9231 */ /* 0x000fe2000034090d */
[----:B------:R-:W-:Y:S02]  /*8200*/  SHF.R.U32.HI R7, RZ, 0x18, R15 ;  /* 0x00000018ff077819 */ /* 0x000fe4000001160f */
[----:B------:R-:W-:Y:S01]  /*8210*/  LOP3.LUT R2, R3, 0xff, RZ, 0xc0, !PT ;  /* 0x000000ff03027812 */ /* 0x000fe200078ec0ff */
[----:B------:R-:W-:Y:S01]  /*8220*/  FADD.FTZ R3, R180, R11 ;  /* 0x0000000bb4037221 */ /* 0x000fe20000010000 */
[----:B-1----:R-:W-:Y:S01]  /*8230*/  F2FP.BF16.PACK_AB R16, R138, R105 ;  /* 0x000000698a10723e */ /* 0x002fe200000010ff */
[----:B------:R-:W-:Y:S01]  /*8240*/  IMAD.MOV.U32 R180, RZ, RZ, R229 ;  /* 0x000000ffffb47224 */ /* 0x000fe200078e00e5 */
[----:B------:R-:W-:Y:S01]  /*8250*/  PRMT R81, R2, 0x5410, R7 ;  /* 0x0000541002517816 */ /* 0x000fe20000000007 */
[----:B------:R-:W1:Y:S01]  /*8260*/  MUFU.EX2 R229, R99 ;  /* 0x0000006300e57308 */ /* 0x000e620000000800 */
[----:B------:R-:W-:Y:S01]  /*8270*/  LOP3.LUT R2, R28, 0xff, RZ, 0xc0, !PT ;  /* 0x000000ff1c027812 */ /* 0x000fe200078ec0ff */
[----:B------:R-:W-:Y:S01]  /*8280*/  @!P2 HFMA2.BF16_V2 R142, -RZ.H0_H0, RZ.H0_H0, -R16.H0_H0 ;  /* 0x200000ffff8ea231 */ /* 0x000fe20000340910 */
[----:B------:R-:W-:Y:S01]  /*8290*/  LOP3.LUT R8, R15, 0xff, RZ, 0xc0, !PT ;  /* 0x000000ff0f087812 */ /* 0x000fe200078ec0ff */
[----:B------:R-:W-:Y:S01]  /*82a0*/  FADD.FTZ R93, R181, R3 ;  /* 0x00000003b55d7221 */ /* 0x000fe20000010000 */
[----:B------:R-:W-:Y:S01]  /*82b0*/  PRMT R137, R14, 0x5410, R13 ;  /* 0x000054100e897816 */ /* 0x000fe2000000000d */
[----:B------:R-:W-:Y:S01]  /*82c0*/  IMAD R28, R187, 0x48, RZ ;  /* 0x00000048bb1c7824 */ /* 0x000fe200078e02ff */
[----:B------:R-:W-:Y:S01]  /*82d0*/  @!P1 PRMT R13, R141, 0x5410, RZ ;  /* 0x000054108d0d9816 */ /* 0x000fe200000000ff */
[----:B--2---:R-:W-:Y:S01]  /*82e0*/  IMAD.MOV.U32 R106, RZ, RZ, R228 ;  /* 0x000000ffff6a7224 */ /* 0x004fe200078e00e4 */
[----:B------:R-:W-:Y:S01]  /*82f0*/  PRMT R15, R16, 0x7632, R15 ;  /* 0x00007632100f7816 */ /* 0x000fe2000000000f */
[----:B------:R-:W2:Y:S01]  /*8300*/  MUFU.EX2 R228, R116 ;  /* 0x0000007400e47308 */ /* 0x000ea20000000800 */
[----:B------:R-:W-:-:S02]  /*8310*/  ISETP.GE.U32.AND P1, PT, R194, R2, PT ;  /* 0x00000002c200720c */ /* 0x000fc40003f26070 */
[----:B------:R-:W-:Y:S01]  /*8320*/  LOP3.LUT R2, R0, 0xff, RZ, 0xc0, !PT ;  /* 0x000000ff00027812 */ /* 0x000fe200078ec0ff */
[----:B------:R-:W-:Y:S01]  /*8330*/  @!P4 HFMA2.BF16_V2 R143, -RZ.H0_H0, RZ.H0_H0, -R15.H0_H0 ;  /* 0x200000ffff8fc231 */ /* 0x000fe2000034090f */
[----:B------:R-:W-:Y:S02]  /*8340*/  PRMT R136, R16, 0x5410, R15 ;  /* 0x0000541010887816 */ /* 0x000fe4000000000f */
[----:B------:R-:W-:Y:S02]  /*8350*/  @!P2 PRMT R16, R142, 0x5410, RZ ;  /* 0x000054108e10a816 */ /* 0x000fe400000000ff */
[----:B------:R-:W-:Y:S02]  /*8360*/  ISETP.GE.U32.AND P2, PT, R194, R2, PT ;  /* 0x00000002c200720c */ /* 0x000fe40003f46070 */
[----:B------:R-:W-:Y:S02]  /*8370*/  LOP3.LUT R2, R0, 0xffff, RZ, 0xc0, !PT ;  /* 0x0000ffff00027812 */ /* 0x000fe400078ec0ff */
[----:B------:R-:W-:-:S02]  /*8380*/  @!P4 PRMT R15, R143, 0x5410, RZ ;  /* 0x000054108f0fc816 */ /* 0x000fc400000000ff */
[----:B------:R-:W-:Y:S02]  /*8390*/  SHF.R.U32.HI R2, RZ, 0x8, R2 ;  /* 0x00000008ff027819 */ /* 0x000fe40000011602 */
[----:B------:R-:W-:Y:S02]  /*83a0*/  @!P0 PRMT R14, R140, 0x5410, RZ ;  /* 0x000054108c0e8816 */ /* 0x000fe400000000ff */
[----:B------:R-:W-:Y:S02]  /*83b0*/  LOP3.LUT R2, R2, 0xffff, RZ, 0xc0, !PT ;  /* 0x0000ffff02027812 */ /* 0x000fe400078ec0ff */
[C---:B------:R-:W-:Y:S02]  /*83c0*/  ISETP.GE.U32.AND P0, PT, R194.reuse, R12, PT ;  /* 0x0000000cc200720c */ /* 0x040fe40003f06070 */
[----:B------:R-:W-:Y:S02]  /*83d0*/  ISETP.GE.U32.AND P4, PT, R194, R2, PT ;  /* 0x00000002c200720c */ /* 0x000fe40003f86070 */
[----:B------:R-:W-:-:S02]  /*83e0*/  F2FP.BF16.PACK_AB R12, R234, R233 ;  /* 0x000000e9ea0c723e */ /* 0x000fc400000010ff */
[----:B------:R-:W-:Y:S01]  /*83f0*/  SHF.R.U32.HI R2, RZ, 0x8, R29 ;  /* 0x00000008ff027819 */ /* 0x000fe2000001161d */
[----:B------:R-:W-:Y:S01]  /*8400*/  IMAD.WIDE R28, R28, 0x2, R34 ;  /* 0x000000021c1c7825 */ /* 0x000fe200078e0222 */
[----:B------:R-:W-:Y:S01]  /*8410*/  PRMT R11, R12, 0x7632, R11 ;  /* 0x000076320c0b7816 */ /* 0x000fe2000000000b */
[----:B------:R-:W-:Y:S01]  /*8420*/  @!P2 HFMA2.BF16_V2 R145, -RZ.H0_H0, RZ.H0_H0, -R12.H0_H0 ;  /* 0x200000ffff91a231 */ /* 0x000fe2000034090c */
[----:B------:R-:W-:Y:S02]  /*8430*/  LOP3.LUT R2, R2, 0xffff, RZ, 0xc0, !PT ;  /* 0x0000ffff02027812 */ /* 0x000fe400078ec0ff */
[----:B------:R-:W-:Y:S02]  /*8440*/  PRMT R131, R12, 0x5410, R11 ;  /* 0x000054100c837816 */ /* 0x000fe4000000000b */
[----:B------:R-:W-:Y:S01]  /*8450*/  @!P2 PRMT R12, R145, 0x5410, RZ ;  /* 0x00005410910ca816 */ /* 0x000fe200000000ff */
[----:B------:R-:W-:Y:S01]  /*8460*/  @!P4 HFMA2.BF16_V2 R144, -RZ.H0_H0, RZ.H0_H0, -R11.H0_H0 ;  /* 0x200000ffff90c231 */ /* 0x000fe2000034090b */
[----:B------:R-:W-:Y:S01]  /*8470*/  ISETP.GE.U32.AND P2, PT, R194, R2, PT ;  /* 0x00000002c200720c */ /* 0x000fe20003f46070 */
[----:B------:R-:W-:Y:S01]  /*8480*/  IMAD.MOV.U32 R145, RZ, RZ, R203 ;  /* 0x000000ffff917224 */ /* 0x000fe200078e00cb */
[----:B------:R-:W-:-:S02]  /*8490*/  SHF.R.U32.HI R2, RZ, 0x18, R0 ;  /* 0x00000018ff027819 */ /* 0x000fc40000011600 */
[----:B------:R-:W-:Y:S01]  /*84a0*/  PRMT R82, R8, 0x5410, R6 ;  /* 0x0000541008527816 */ /* 0x000fe20000000006 */
[----:B------:R-:W-:Y:S01]  /*84b0*/  FADD.FTZ R6, R31, R10 ;  /* 0x0000000a1f067221 */ /* 0x000fe20000010000 */
[----:B---3--:R-:W-:Y:S01]  /*84c0*/  F2FP.BF16.PACK_AB R8, R232, R231 ;  /* 0x000000e7e808723e */ /* 0x008fe200000010ff */
[----:B------:R-:W-:Y:S01]  /*84d0*/  IMAD.WIDE R30, R30, 0x2, R34 ;  /* 0x000000021e1e7825 */ /* 0x000fe200078e0222 */
[----:B------:R-:W-:Y:S02]  /*84e0*/  @!P4 PRMT R11, R144, 0x5410, RZ ;  /* 0x00005410900bc816 */ /* 0x000fe400000000ff */
[----:B------:R-:W-:Y:S01]  /*84f0*/  ISETP.GE.U32.AND P4, PT, R194, R2, PT ;  /* 0x00000002c200720c */ /* 0x000fe20003f86070 */
[----:B------:R-:W-:Y:S01]  /*8500*/  @!P3 HFMA2.BF16_V2 R146, -RZ.H0_H0, RZ.H0_H0, -R8.H0_H0 ;  /* 0x200000ffff92b231 */ /* 0x000fe20000340908 */
[----:B------:R-:W-:Y:S01]  /*8510*/  SHF.R.U32.HI R2, RZ, 0x10, R0 ;  /* 0x00000010ff027819 */ /* 0x000fe20000011600 */
[----:B------:R-:W-:Y:S01]  /*8520*/  IMAD.MOV.U32 R144, RZ, RZ, R202 ;  /* 0x000000ffff907224 */ /* 0x000fe200078e00ca */
[----:B-1----:R-:W-:Y:S01]  /*8530*/  F2FP.BF16.PACK_AB R10, R230, R229 ;  /* 0x000000e5e60a723e */ /* 0x002fe200000010ff */
[----:B------:R-:W-:Y:S01]  /*8540*/  IMAD.WIDE.U32 R202, R171, -0x326172a9, RZ ;  /* 0xcd9e8d57abca7825 */ /* 0x000fe200078e00ff */
[----:B------:R-:W-:Y:S01]  /*8550*/  PRMT R0, R8, 0x7632, R0 ;  /* 0x0000763208007816 */ /* 0x000fe20000000000 */
[----:B------:R1:W-:Y:S01]  /*8560*/  ST.E.U16 [R30.64], R26 ;  /* 0x0000001a1e007985 */ /* 0x0003e2000c101504 */
[----:B------:R-:W-:Y:S01]  /*8570*/  LOP3.LUT R2, R2, 0xff, RZ, 0xc0, !PT ;  /* 0x000000ff02027812 */ /* 0x000fe200078ec0ff */
[----:B------:R-:W-:Y:S01]  /*8580*/  @!P1 HFMA2.BF16_V2 R148, -RZ.H0_H0, RZ.H0_H0, -R10.H0_H0 ;  /* 0x200000ffff949231 */ /* 0x000fe2000034090a */
[----:B------:R-:W-:Y:S01]  /*8590*/  PRMT R9, R10, 0x7632, R9 ;  /* 0x000076320a097816 */ /* 0x000fe20000000009 */
[----:B------:R-:W-:Y:S01]  /*85a0*/  @!P2 HFMA2.BF16_V2 R147, -RZ.H0_H0, RZ.H0_H0, -R0.H0_H0 ;  /* 0x200000ffff93a231 */ /* 0x000fe20000340900 */
[----:B------:R-:W-:Y:S01]  /*85b0*/  PRMT R130, R8, 0x5410, R0 ;  /* 0x0000541008827816 */ /* 0x000fe20000000000 */
[----:B------:R-:W-:Y:S01]  /*85c0*/  ST.E.U16 [R30.64+0x2], R20 ;  /* 0x000002141e007985 */ /* 0x000fe2000c101504 */
[----:B------:R-:W-:Y:S01]  /*85d0*/  @!P3 PRMT R8, R146, 0x5410, RZ ;  /* 0x000054109208b816 */ /* 0x000fe200000000ff */
[----:B------:R-:W-:Y:S01]  /*85e0*/  @!P0 HFMA2.BF16_V2 R149, -RZ.H0_H0, RZ.H0_H0, -R9.H0_H0 ;  /* 0x200000ffff958231 */ /* 0x000fe20000340909 */
[----:B------:R-:W-:Y:S01]  /*85f0*/  ISETP.GE.U32.AND P3, PT, R194, R2, PT ;  /* 0x00000002c200720c */ /* 0x000fe20003f66070 */
[----:B------:R3:W-:Y:S01]  /*8600*/  ST.E.U16 [R28.64+0x2], R37 ;  /* 0x000002251c007985 */ /* 0x0007e2000c101504 */
[----:B------:R-:W-:Y:S01]  /*8610*/  LOP3.LUT R2, R159, R201, R202, 0x96, !PT ;  /* 0x000000c99f027212 */ /* 0x000fe200078e96ca */
[----:B------:R-:W-:Y:S01]  /*8620*/  FADD.FTZ R94, R88, R6 ;  /* 0x00000006585e7221 */ /* 0x000fe20000010000 */
[----:B------:R-:W-:Y:S01]  /*8630*/  LOP3.LUT R3, R188, R203, RZ, 0x3c, !PT ;  /* 0x000000cbbc037212 */ /* 0x000fe200078e3cff */
[----:B------:R4:W-:Y:S01]  /*8640*/  ST.E.U16 [R28.64], R38 ;  /* 0x000000261c007985 */ /* 0x0009e2000c101504 */
[----:B------:R-:W-:Y:S01]  /*8650*/  PRMT R129, R10, 0x5410, R9 ;  /* 0x000054100a817816 */ /* 0x000fe20000000009 */
[----:B------:R-:W-:Y:S01]  /*8660*/  IMAD.SHL.U32 R188, R5, 0x2, RZ ;  /* 0x0000000205bc7824 */ /* 0x000fe200078e00ff */
[----:B------:R-:W-:Y:S01]  /*8670*/  @!P1 PRMT R10, R148, 0x5410, RZ ;  /* 0x00005410940a9816 */ /* 0x000fe200000000ff */
[----:B------:R-:W-:Y:S01]  /*8680*/  ST.E.U16 [R34.64+0x10], R77 ;  /* 0x0000104d22007985 */ /* 0x000fe2000c101504 */
[----:B------:R-:W-:Y:S01]  /*8690*/  @!P0 PRMT R9, R149, 0x5410, RZ ;  /* 0x0000541095098816 */ /* 0x000fe200000000ff */
[----:B------:R-:W-:Y:S01]  /*86a0*/  IMAD.WIDE.U32 R148, R3, -0x2daee0ad, RZ ;  /* 0xd2511f5303947825 */ /* 0x000fe200078e00ff */
[----:B------:R-:W-:Y:S01]  /*86b0*/  @!P2 PRMT R0, R147, 0x5410, RZ ;  /* 0x000054109300a816 */ /* 0x000fe200000000ff */
[----:B------:R5:W-:Y:S01]  /*86c0*/  ST.E.U16 [R34.64+0x12], R74 ;  /* 0x0000124a22007985 */ /* 0x000be2000c101504 */
[----:B--2---:R-:W-:Y:S01]  /*86d0*/  F2FP.BF16.PACK_AB R7, R227, R228 ;  /* 0x000000e4e307723e */ /* 0x004fe200000010ff */
[----:B------:R-:W-:Y:S01]  /*86e0*/  IMAD R190, R4, 0x2, R188 ;  /* 0x0000000204be7824 */ /* 0x000fe200078e02bc */
[----:B------:R-:W-:Y:S01]  /*86f0*/  LOP3.LUT R5, R84, 0xff, RZ, 0xc0, !PT ;  /* 0x000000ff54057812 */ /* 0x000fe200078ec0ff */
[----:B------:R-:W-:Y:S01]  /*8700*/  ST.E.U16 [R32.64+0x10], R78 ;  /* 0x0000104e20007985 */ /* 0x000fe2000c101504 */
[----:B-1----:R-:W-:Y:S01]  /*8710*/  IMAD.WIDE.U32 R26, R2, -0x2daee0ad, RZ ;  /* 0xd2511f53021a7825 */ /* 0x002fe200078e00ff */
[----:B------:R-:W-:Y:S01]  /*8720*/  LOP3.LUT R2, R149, R153, R222, 0x96, !PT ;  /* 0x0000009995027212 */ /* 0x000fe200078e96de */
[----:B------:R-:W-:Y:S01]  /*8730*/  @!P3 HFMA2.BF16_V2 R151, -RZ.H0_H0, RZ.H0_H0, -R7.H0_H0 ;  /* 0x200000ffff97b231 */ /* 0x000fe20000340907 */
[----:B------:R-:W-:Y:S01]  /*8740*/  ST.E.U16 [R32.64+0x12], R79 ;  /* 0x0000124f20007985 */ /* 0x000fe2000c101504 */
[----:B------:R-:W-:-:S02]  /*8750*/  PRMT R6, R7, 0x7632, R6 ;  /* 0x0000763207067816 */ /* 0x000fc40000000006 */
[----:B------:R-:W-:Y:S01]  /*8760*/  LOP3.LUT R36, R49, R144, R26, 0x96, !PT ;  /* 0x0000009031247212 */ /* 0x000fe200078e961a */
[----:B------:R-:W-:Y:S01]  /*8770*/  IMAD.WIDE.U32 R146, R2, -0x326172a9, RZ ;  /* 0xcd9e8d5702927825 */ /* 0x000fe200078e00ff */
[----:B------:R-:W-:Y:S01]  /*8780*/  LOP3.LUT R26, R27, R179, R148, 0x96, !PT ;  /* 0x000000b31b1a7212 */ /* 0x000fe200078e9694 */
[----:B------:R-:W-:Y:S01]  /*8790*/  ST.E.U16 [R30.64+0x10], R51 ;  /* 0x000010331e007985 */ /* 0x000fe2000c101504 */
[----:B------:R-:W-:Y:S01]  /*87a0*/  @!P4 HFMA2.BF16_V2 R150, -RZ.H0_H0, RZ.H0_H0, -R6.H0_H0 ;  /* 0x200000ffff96c231 */ /* 0x000fe20000340906 */
[----:B---3--:R-:W-:Y:S01]  /*87b0*/  IMAD.WIDE.U32 R36, R36, -0x326172a9, RZ ;  /* 0xcd9e8d5724247825 */ /* 0x008fe200078e00ff */
[----:B------:R-:W-:Y:S01]  /*87c0*/  PRMT R128, R7, 0x5410, R6 ;  /* 0x0000541007807816 */ /* 0x000fe20000000006 */
[----:B------:R-:W-:Y:S01]  /*87d0*/  ST.E.U16 [R30.64+0x12], R50 ;  /* 0x000012321e007985 */ /* 0x000fe2000c101504 */
[----:B------:R-:W-:Y:S01]  /*87e0*/  @!P3 PRMT R7, R151, 0x5410, RZ ;  /* 0x000054109707b816 */ /* 0x000fe200000000ff */
[----:B------:R-:W-:Y:S01]  /*87f0*/  IMAD.WIDE.U32 R26, R26, -0x326172a9, RZ ;  /* 0xcd9e8d571a1a7825 */ /* 0x000fe200078e00ff */
[----:B------:R-:W-:Y:S01]  /*8800*/  @!P4 PRMT R6, R150, 0x5410, RZ ;  /* 0x000054109606c816 */ /* 0x000fe200000000ff */
[----:B------:R-:W-:Y:S02]  /*8810*/  ST.E.U16 [R28.64+0x10], R46 ;  /* 0x0000102e1c007985 */ /* 0x000fe4000c101504 */
[----:B------:R-:W-:Y:S01]  /*8820*/  IMAD.MOV.U32 R150, RZ, RZ, R184 ;  /* 0x000000ffff967224 */ /* 0x000fe200078e00b8 */
[----:B------:R-:W-:Y:S01]  /*8830*/  LOP3.LUT R2, R27, R145, R146, 0x96, !PT ;  /* 0x000000911b027212 */ /* 0x000fe200078e9692 */
[----:B------:R-:W-:Y:S01]  /*8840*/  ST.E.U16 [R28.64+0x12], R44 ;  /* 0x0000122c1c007985 */ /* 0x000fe2000c101504 */
[----:B----4-:R-:W-:Y:S01]  /*8850*/  LOP3.LUT R38, R37, R104, R26, 0x96, !PT ;  /* 0x0000006825267212 */ /* 0x010fe200078e961a */
[----:B------:R-:W-:-:S02]  /*8860*/  IMAD.MOV.U32 R151, RZ, RZ, R185 ;  /* 0x000000ffff977224 */ /* 0x000fc400078e00b9 */
[----:B------:R-:W-:Y:S01]  /*8870*/  IMAD.WIDE.U32 R2, R2, -0x2daee0ad, RZ ;  /* 0xd2511f5302027825 */ /* 0x000fe200078e00ff */
[----:B------:R-:W-:Y:S03]  /*8880*/  ST.E.U16 [R34.64+0x20], R76 ;  /* 0x0000204c22007985 */ /* 0x000fe6000c101504 */
[----:B------:R-:W-:Y:S01]  /*8890*/  IMAD.WIDE.U32 R38, R38, -0x2daee0ad, RZ ;  /* 0xd2511f5326267825 */ /* 0x000fe200078e00ff */
[----:B------:R-:W-:Y:S01]  /*88a0*/  LOP3.LUT R27, R3, R106, R48, 0x96, !PT ;  /* 0x0000006a031b7212 */ /* 0x000fe200078e9630 */
[----:B------:R-:W-:Y:S03]  /*88b0*/  ST.E.U16 [R34.64+0x22], R75 ;  /* 0x0000224b22007985 */ /* 0x000fe6000c101504 */
[----:B------:R-:W-:Y:S01]  /*88c0*/  LOP3.LUT R2, R39, R180, R2, 0x96, !PT ;  /* 0x000000b427027212 */ /* 0x000fe200078e9602 */
[----:B------:R-:W-:Y:S01]  /*88d0*/  ST.E.U16 [R32.64+0x20], R72 ;  /* 0x0000204820007985 */ /* 0x000fe2000c101504 */
[----:B------:R-:W-:-:S03]  /*88e0*/  IMAD.WIDE.U32 R26, R27, -0x326172a9, RZ ;  /* 0xcd9e8d571b1a7825 */ /* 0x000fc600078e00ff */
[----:B------:R-:W-:Y:S01]  /*88f0*/  ST.E.U16 [R32.64+0x22], R73 ;  /* 0x0000224920007985 */ /* 0x000fe2000c101504 */
[----:B------:R-:W-:Y:S01]  /*8900*/  IMAD.WIDE.U32 R2, R2, -0x326172a9, RZ ;  /* 0xcd9e8d5702027825 */ /* 0x000fe200078e00ff */
[----:B------:R-:W-:Y:S02]  /*8910*/  LOP3.LUT R36, R27, R110, R36, 0x96, !PT ;  /* 0x0000006e1b247212 */ /* 0x000fe400078e9624 */
[----:B------:R-:W-:Y:S02]  /*8920*/  ST.E.U16 [R30.64+0x20], R43 ;  /* 0x0000202b1e007985 */ /* 0x000fe4000c101504 */
[----:B------:R-:W-:Y:S02]  /*8930*/  LOP3.LUT R20, R3, R139, R26, 0x96, !PT ;  /* 0x0000008b03147212 */ /* 0x000fe400078e961a */
[----:B------:R-:W-:Y:S01]  /*8940*/  ST.E.U16 [R30.64+0x22], R42 ;  /* 0x0000222a1e007985 */ /* 0x000fe2000c101504 */
[C---:B------:R-:W-:Y:S02]  /*8950*/  LOP3.LUT R27, R2.reuse, 0xffff, RZ, 0xc0, !PT ;  /* 0x0000ffff021b7812 */ /* 0x040fe400078ec0ff */
[----:B------:R-:W-:Y:S01]  /*8960*/  LOP3.LUT R48, R2, 0xff, RZ, 0xc0, !PT ;  /* 0x000000ff02307812 */ /* 0x000fe200078ec0ff */
[----:B------:R-:W-:Y:S01]  /*8970*/  ST.E.U16 [R28.64+0x20], R41 ;  /* 0x000020291c007985 */ /* 0x000fe2000c101504 */
[----:B------:R-:W-:-:S02]  /*8980*/  SHF.R.U32.HI R39, RZ, 0x10, R2 ;  /* 0x00000010ff277819 */ /* 0x000fc40000011602 */
[----:B------:R-:W-:Y:S01]  /*8990*/  SHF.R.U32.HI R47, RZ, 0x18, R2 ;  /* 0x00000018ff2f7819 */ /* 0x000fe20000011602 */
[----:B------:R-:W-:Y:S01]  /*89a0*/  ST.E.U16 [R28.64+0x22], R40 ;  /* 0x000022281c007985 */ /* 0x000fe2000c101504 */
[----:B------:R-:W-:Y:S01]  /*89b0*/  IMAD.WIDE.U32 R2, R36, -0x2daee0ad, RZ ;  /* 0xd2511f5324027825 */ /* 0x000fe200078e00ff */
[----:B------:R-:W-:Y:S02]  /*89c0*/  SHF.R.U32.HI R4, RZ, 0x18, R20 ;  /* 0x00000018ff047819 */ /* 0x000fe40000011614 */
[----:B------:R-:W-:Y:S02]  /*89d0*/  ST.E.U16 [R34.64+0x30], R71 ;  /* 0x0000304722007985 */ /* 0x000fe4000c101504 */
[----:B------:R-:W-:Y:S02]  /*89e0*/  LOP3.LUT R26, R2, 0xffff, RZ, 0xc0, !PT ;  /* 0x0000ffff021a7812 */ /* 0x000fe400078ec0ff */
[----:B------:R-:W-:Y:S01]  /*89f0*/  ST.E.U16 [R34.64+0x32], R70 ;  /* 0x0000324622007985 */ /* 0x000fe2000c101504 */
[----:B------:R-:W-:-:S02]  /*8a00*/  LOP3.LUT R36, R3, R252, R38, 0x96, !PT ;  /* 0x000000fc03247212 */ /* 0x000fc400078e9626 */
[----:B------:R-:W-:Y:S01]  /*8a10*/  LOP3.LUT R37, R2, 0xff, RZ, 0xc0, !PT ;  /* 0x000000ff02257812 */ /* 0x000fe200078ec0ff */
[----:B------:R-:W-:Y:S01]  /*8a20*/  ST.E.U16 [R32.64+0x30], R68 ;  /* 0x0000304420007985 */ /* 0x000fe2000c101504 */
[--C-:B------:R-:W-:Y:S02]  /*8a30*/  SHF.R.U32.HI R38, RZ, 0x10, R2.reuse ;  /* 0x00000010ff267819 */ /* 0x100fe40000011602 */
[----:B-----5:R-:W-:Y:S01]  /*8a40*/  SHF.R.U32.HI R74, RZ, 0x18, R2 ;  /* 0x00000018ff4a7819 */ /* 0x020fe20000011602 */
[----:B------:R1:W-:Y:S01]  /*8a50*/  ST.E.U16 [R32.64+0x32], R69 ;  /* 0x0000324520007985 */ /* 0x0003e2000c101504 */
[----:B------:R-:W-:Y:S02]  /*8a60*/  LOP3.LUT R2, R39, 0xff, RZ, 0xc0, !PT ;  /* 0x000000ff27027812 */ /* 0x000fe400078ec0ff */
[----:B------:R-:W-:Y:S01]  /*8a70*/  SHF.R.U32.HI R3, RZ, 0x8, R27 ;  /* 0x00000008ff037819 */ /* 0x000fe2000001161b */
[----:B------:R-:W-:Y:S04]  /*8a80*/  ST.E.U16 [R30.64+0x30], R23 ;  /* 0x000030171e007985 */ /* 0x000fe8000c101504 */
[----:B------:R-:W-:Y:S04]  /*8a90*/  ST.E.U16 [R30.64+0x32], R22 ;  /* 0x000032161e007985 */ /* 0x000fe8000c101504 */
[----:B------:R-:W-:Y:S04]  /*8aa0*/  ST.E.U16 [R28.64+0x30], R25 ;  /* 0x000030191c007985 */ /* 0x000fe8000c101504 */
[----:B------:R-:W-:Y:S04]  /*8ab0*/  ST.E.U16 [R28.64+0x32], R24 ;  /* 0x000032181c007985 */ /* 0x000fe8000c101504 */
[----:B------:R-:W-:Y:S04]  /*8ac0*/  ST.E.U16 [R34.64+0x40], R67 ;  /* 0x0000404322007985 */ /* 0x000fe8000c101504 */
[----:B------:R-:W-:Y:S01]  /*8ad0*/  ST.E.U16 [R34.64+0x42], R66 ;  /* 0x0000424222007985 */ /* 0x000fe2000c101504 */
[----:B-1----:R-:W-:-:S03]  /*8ae0*/  PRMT R69, R194, 0x7054, R194 ;  /* 0x00007054c2457816 */ /* 0x002fc600000000c2 */
[----:B------:R-:W-:Y:S04]  /*8af0*/  ST.E.U16 [R32.64+0x40], R64 ;  /* 0x0000404020007985 */ /* 0x000fe8000c101504 */
[----:B------:R-:W-:Y:S04]  /*8b00*/  ST.E.U16 [R32.64+0x42], R65 ;  /* 0x0000424120007985 */ /* 0x000fe8000c101504 */
[----:B------:R1:W-:Y:S04]  /*8b10*/  ST.E.U16 [R30.64+0x40], R21 ;  /* 0x000040151e007985 */ /* 0x0003e8000c101504 */
        /* <DEDUP_REMOVED lines=18> */
[----:B------:R1:W-:Y:S04]  /*8c40*/  ST.E.U16 [R28.64+0x60], R7 ;  /* 0x000060071c007985 */ /* 0x0003e8000c101504 */
[----:B------:R2:W-:Y:S04]  /*8c50*/  ST.E.U16 [R28.64+0x62], R6 ;  /* 0x000062061c007985 */ /* 0x0005e8000c101504 */
[----:B------:R-:W-:Y:S04]  /*8c60*/  ST.E.U16 [R34.64+0x70], R55 ;  /* 0x0000703722007985 */ /* 0x000fe8000c101504 */
[----:B------:R-:W-:Y:S04]  /*8c70*/  ST.E.U16 [R34.64+0x72], R54 ;  /* 0x0000723622007985 */ /* 0x000fe8000c101504 */
[----:B------:R-:W-:Y:S04]  /*8c80*/  ST.E.U16 [R32.64+0x70], R53 ;  /* 0x0000703520007985 */ /* 0x000fe8000c101504 */
[----:B------:R-:W-:Y:S04]  /*8c90*/  ST.E.U16 [R32.64+0x72], R52 ;  /* 0x0000723420007985 */ /* 0x000fe8000c101504 */
[----:B------:R3:W-:Y:S01]  /*8ca0*/  ST.E.U16 [R30.64+0x72], R0 ;  /* 0x000072001e007985 */ /* 0x0007e2000c101504 */
[----:B-1----:R-:W-:-:S03]  /*8cb0*/  LOP3.LUT R7, R45, 0xff, RZ, 0xc0, !PT ;  /* 0x000000ff2d077812 */ /* 0x002fc600078ec0ff */
[----:B------:R-:W-:Y:S01]  /*8cc0*/  ST.E.U16 [R30.64+0x70], R8 ;  /* 0x000070081e007985 */ /* 0x000fe2000c101504 */
[----:B--2---:R-:W-:-:S03]  /*8cd0*/  SHF.R.U32.HI R6, RZ, 0x8, R83 ;  /* 0x00000008ff067819 */ /* 0x004fc60000011653 */
[----:B------:R1:W-:Y:S01]  /*8ce0*/  ST.E.U16 [R28.64+0x72], R9 ;  /* 0x000072091c007985 */ /* 0x0003e2000c101504 */
[----:B------:R-:W-:-:S03]  /*8cf0*/  PRMT R16, R86, 0x5410, R6 ;  /* 0x0000541056107816 */ /* 0x000fc60000000006 */
[----:B------:R2:W-:Y:S01]  /*8d00*/  ST.E.U16 [R28.64+0x70], R10 ;  /* 0x0000700a1c007985 */ /* 0x0005e2000c101504 */
[----:B------:R-:W-:-:S03]  /*8d10*/  LOP3.LUT R6, R20, 0xff, RZ, 0xc0, !PT ;  /* 0x000000ff14067812 */ /* 0x000fc600078ec0ff */
[----:B------:R-:W-:Y:S04]  /*8d20*/  LDSM.16.MT88.4 R120, [R190+0x9000] ;  /* 0x00900000be78783b */ /* 0x000fe80000004200 */
[----:B------:R-:W4:Y:S04]  /*8d30*/  LDSM.16.MT88.4 R116, [R188+0x9000] ;  /* 0x00900000bc74783b */ /* 0x000f280000004200 */
[----:B------:R-:W-:Y:S01]  /*8d40*/  LDSM.16.MT88.4 R76, [R188+0xa400] ;  /* 0x00a40000bc4c783b */ /* 0x000fe20000004200 */
[----:B---3--:R-:W-:-:S03]  /*8d50*/  SHF.R.U32.HI R0, RZ, 0x8, R26 ;  /* 0x00000008ff007819 */ /* 0x008fc6000001161a */
[----:B------:R-:W-:Y:S01]  /*8d60*/  STL.64 [R1+0x40], R202 ;  /* 0x000040ca01007387 */ /* 0x000fe20000100a00 */
[----:B------:R-:W-:-:S03]  /*8d70*/  PRMT R11, R37, 0x5410, R0 ;  /* 0x00005410250b7816 */ /* 0x000fc60000000000 */
[----:B------:R-:W-:Y:S01]  /*8d80*/  LDSM.16.MT88.4 R52, [R188+0xb000] ;  /* 0x00b00000bc34783b */ /* 0x000fe20000004200 */
[----:B------:R-:W-:Y:S02]  /*8d90*/  LOP3.LUT R0, R20, 0xffff, RZ, 0xc0, !PT ;  /* 0x0000ffff14007812 */ /* 0x000fe400078ec0ff */
[----:B-1----:R-:W-:Y:S01]  /*8da0*/  PRMT R9, R2, 0x5410, R47 ;  /* 0x0000541002097816 */ /* 0x002fe2000000002f */
[----:B------:R-:W-:Y:S01]  /*8db0*/  STL.64 [R1+0x38], R148 ;  /* 0x0000389401007387 */ /* 0x000fe20000100a00 */
[----:B------:R-:W-:Y:S02]  /*8dc0*/  LOP3.LUT R2, R45, 0xffff, RZ, 0xc0, !PT ;  /* 0x0000ffff2d027812 */ /* 0x000fe400078ec0ff */
[----:B------:R-:W-:Y:S01]  /*8dd0*/  PRMT R8, R48, 0x5410, R3 ;  /* 0x0000541030087816 */ /* 0x000fe20000000003 */
[----:B------:R-:W-:Y:S01]  /*8de0*/  STL.64 [R1+0x8], R146 ;  /* 0x0000089201007387 */ /* 0x000fe20000100a00 */
[----:B------:R-:W-:Y:S02]  /*8df0*/  SHF.R.U32.HI R5, RZ, 0x8, R2 ;  /* 0x00000008ff057819 */ /* 0x000fe40000011602 */
[----:B------:R-:W-:Y:S01]  /*8e00*/  SHF.R.U32.HI R2, RZ, 0x8, R0 ;  /* 0x00000008ff027819 */ /* 0x000fe20000011600 */
[----:B------:R-:W-:Y:S01]  /*8e10*/  HSET2.LE.AND R0, R82, R69, PT ;  /* 0x0000004552007233 */ /* 0x000fe20003803000 */
[----:B------:R-:W-:-:S02]  /*8e20*/  SHF.R.U32.HI R3, RZ, 0x10, R20 ;  /* 0x00000010ff037819 */ /* 0x000fc40000011614 */
[----:B------:R-:W-:Y:S01]  /*8e30*/  PRMT R6, R6, 0x5410, R2 ;  /* 0x0000541006067816 */ /* 0x000fe20000000002 */
[--C-:B------:R-:W-:Y:S01]  /*8e40*/  HSET2.LE.AND R2, R81, R69.reuse, PT ;  /* 0x0000004551027233 */ /* 0x100fe20003803000 */
[----:B------:R-:W-:Y:S01]  /*8e50*/  LOP3.LUT R3, R3, 0xff, RZ, 0xc0, !PT ;  /* 0x000000ff03037812 */ /* 0x000fe200078ec0ff */
[----:B------:R-:W-:Y:S01]  /*8e60*/  LDSM.16.MT88.4 R80, [R190+0xa000] ;  /* 0x00a00000be50783b */ /* 0x000fe20000004200 */
[----:B--2---:R-:W-:Y:S02]  /*8e70*/  PRMT R10, R7, 0x5410, R5 ;  /* 0x00005410070a7816 */ /* 0x004fe40000000005 */
[----:B------:R-:W-:Y:S01]  /*8e80*/  LOP3.LUT R25, R163, R2, RZ, 0xc0, !PT ;  /* 0x00000002a3197212 */ /* 0x000fe200078ec0ff */
[--C-:B------:R-:W-:Y:S01]  /*8e90*/  HSET2.LE.AND R2, R8, R69.reuse, PT ;  /* 0x0000004508027233 */ /* 0x100fe20003803000 */
[----:B------:R-:W-:Y:S01]  /*8ea0*/  PRMT R5, R3, 0x5410, R4 ;  /* 0x0000541003057816 */ /* 0x000fe20000000004 */
[--C-:B------:R-:W-:Y:S01]  /*8eb0*/  HSET2.LE.AND R3, R89, R69.reuse, PT ;  /* 0x0000004559037233 */ /* 0x100fe20003803000 */
[----:B------:R-:W-:Y:S01]  /*8ec0*/  LOP3.LUT R24, R167, R0, RZ, 0xc0, !PT ;  /* 0x00000000a7187212 */ /* 0x000fe200078ec0ff */
[----:B------:R-:W-:Y:S01]  /*8ed0*/  LDSM.16.MT88.4 R88, [R190+0x9400] ;  /* 0x00940000be58783b */ /* 0x000fe20000004200 */
[----:B------:R-:W-:Y:S01]  /*8ee0*/  LOP3.LUT R14, R114, R2, RZ, 0xc0, !PT ;  /* 0x00000002720e7212 */ /* 0x000fe200078ec0ff */
[--C-:B------:R-:W-:Y:S01]  /*8ef0*/  HSET2.LE.AND R2, R5, R69.reuse, PT ;  /* 0x0000004505027233 */ /* 0x100fe20003803000 */
[----:B------:R-:W-:Y:S01]  /*8f00*/  LOP3.LUT R26, R161, R3, RZ, 0xc0, !PT ;  /* 0x00000003a11a7212 */ /* 0x000fe200078ec0ff */
[--C-:B------:R-:W-:Y:S01]  /*8f10*/  HSET2.LE.AND R4, R87, R69.reuse, PT ;  /* 0x0000004557047233 */ /* 0x100fe20003803000 */
[----:B------:R-:W-:Y:S01]  /*8f20*/  LOP3.LUT R5, R38, 0xff, RZ, 0xc0, !PT ;  /* 0x000000ff26057812 */ /* 0x000fe200078ec0ff */
[----:B------:R-:W-:Y:S01]  /*8f30*/  LDSM.16.MT88.4 R84, [R188+0x9400] ;  /* 0x00940000bc54783b */ /* 0x000fe20000004200 */
[----:B------:R-:W-:Y:S01]  /*8f40*/  LOP3.LUT R13, R115, R2, RZ, 0xc0, !PT ;  /* 0x00000002730d7212 */ /* 0x000fe200078ec0ff */
[--C-:B------:R-:W-:Y:S01]  /*8f50*/  HSET2.LE.AND R0, R9, R69.reuse, PT ;  /* 0x0000004509007233 */ /* 0x100fe20003803000 */
[----:B------:R-:W-:Y:S01]  /*8f60*/  LOP3.LUT R27, R157, R4, RZ, 0xc0, !PT ;  /* 0x000000049d1b7212 */ /* 0x000fe200078ec0ff */
[----:B------:R-:W1:Y:S01]  /*8f70*/  LDSM.16.MT88.4 R112, [R188+0xa000] ;  /* 0x00a00000bc70783b */ /* 0x000e620000004200 */
[----:B------:R-:W-:Y:S01]  /*8f80*/  HSET2.LE.AND R3, R6, R69, PT ;  /* 0x0000004506037233 */ /* 0x000fe20003803000 */
[----:B------:R-:W-:-:S02]  /*8f90*/  LOP3.LUT R8, R36, 0xff, RZ, 0xc0, !PT ;  /* 0x000000ff24087812 */ /* 0x000fc400078ec0ff */
[----:B------:R-:W-:Y:S01]  /*8fa0*/  LOP3.LUT R15, R111, R0, RZ, 0xc0, !PT ;  /* 0x000000006f0f7212 */ /* 0x000fe200078ec0ff */
[----:B------:R-:W-:Y:S01]  /*8fb0*/  IMAD.MOV.U32 R111, RZ, RZ, R170 ;  /* 0x000000ffff6f7224 */ /* 0x000fe200078e00aa */
[----:B------:R-:W-:Y:S01]  /*8fc0*/  LOP3.LUT R12, R124, R3, RZ, 0xc0, !PT ;  /* 0x000000037c0c7212 */ /* 0x000fe200078ec0ff */
[-C--:B----4-:R-:W-:Y:S01]  /*8fd0*/  HMMA.16816.F32.BF16 R48, R24, R116.reuse, RZ ;  /* 0x000000741830723c */ /* 0x090fe200000418ff */
[--C-:B------:R-:W-:Y:S02]  /*8fe0*/  SHF.R.U32.HI R3, RZ, 0x10, R45.reuse ;  /* 0x00000010ff037819 */ /* 0x100fe4000001162d */
[----:B------:R-:W-:Y:S02]  /*8ff0*/  LOP3.LUT R0, R36, 0xffff, RZ, 0xc0, !PT ;  /* 0x0000ffff24007812 */ /* 0x000fe400078ec0ff */
[--C-:B------:R-:W-:Y:S02]  /*9000*/  SHF.R.U32.HI R2, RZ, 0x10, R36.reuse ;  /* 0x00000010ff027819 */ /* 0x100fe40000011624 */
[----:B------:R-:W-:Y:S01]  /*9010*/  SHF.R.U32.HI R6, RZ, 0x18, R36 ;  /* 0x00000018ff067819 */ /* 0x000fe20000011624 */
[----:B------:R-:W-:Y:S01]  /*9020*/  HMMA.16816.F32.BF16 R40, R12, R116, RZ ;  /* 0x000000740c28723c */ /* 0x000fe200000418ff */
[----:B------:R-:W-:-:S02]  /*9030*/  SHF.R.U32.HI R7, RZ, 0x18, R45 ;  /* 0x00000018ff077819 */ /* 0x000fc4000001162d */
[----:B------:R-:W-:Y:S02]  /*9040*/  LOP3.LUT R3, R3, 0xff, RZ, 0xc0, !PT ;  /* 0x000000ff03037812 */ /* 0x000fe400078ec0ff */
[----:B------:R-:W-:Y:S01]  /*9050*/  SHF.R.U32.HI R4, RZ, 0x8, R0 ;  /* 0x00000008ff047819 */ /* 0x000fe20000011600 */
[--C-:B------:R-:W-:Y:S01]  /*9060*/  HSET2.LE.AND R0, R10, R69.reuse, PT ;  /* 0x000000450a007233 */ /* 0x100fe20003803000 */
[----:B------:R-:W-:Y:S01]  /*9070*/  LOP3.LUT R2, R2, 0xff, RZ, 0xc0, !PT ;  /* 0x000000ff02027812 */ /* 0x000fe200078ec0ff */
[-C--:B------:R-:W-:Y:S01]  /*9080*/  HMMA.16816.F32.BF16 R36, R24, R120.reuse, RZ ;  /* 0x000000781824723c */ /* 0x080fe200000418ff */
[----:B------:R-:W-:Y:S02]  /*9090*/  PRMT R9, R5, 0x5410, R74 ;  /* 0x0000541005097816 */ /* 0x000fe4000000004a */
[----:B------:R-:W-:Y:S01]  /*90a0*/  PRMT R3, R3, 0x5410, R7 ;  /* 0x0000541003037816 */ /* 0x000fe20000000007 */
[----:B------:R-:W2:Y:S01]  /*90b0*/  LDSM.16.MT88.4 R72, [R190+0xa400] ;  /* 0x00a40000be48783b */ /* 0x000ea20000004200 */
[----:B------:R-:W-:Y:S01]  /*90c0*/  PRMT R5, R8, 0x5410, R4 ;  /* 0x0000541008057816 */ /* 0x000fe20000000004 */
[--C-:B------:R-:W-:Y:S01]  /*90d0*/  HSET2.LE.AND R4, R21, R69.reuse, PT ;  /* 0x0000004515047233 */ /* 0x100fe20003803000 */
[----:B------:R-:W-:Y:S01]  /*90e0*/  PRMT R6, R2, 0x5410, R6 ;  /* 0x0000541002067816 */ /* 0x000fe20000000006 */
[--C-:B------:R-:W-:Y:S01]  /*90f0*/  HSET2.LE.AND R2, R16, R69.reuse, PT ;  /* 0x0000004510027233 */ /* 0x100fe20003803000 */
[----:B------:R-:W-:Y:S01]  /*9100*/  LOP3.LUT R20, R166, R0, RZ, 0xc0, !PT ;  /* 0x00000000a6147212 */ /* 0x000fe200078ec0ff */
[--C-:B------:R-:W-:Y:S01]  /*9110*/  HSET2.LE.AND R0, R3, R69.reuse, PT ;  /* 0x0000004503007233 */ /* 0x100fe20003803000 */
[----:B------:R-:W-:Y:S01]  /*9120*/  HMMA.16816.F32.BF16 R16, R12, R120, RZ ;  /* 0x000000780c10723c */ /* 0x000fe200000418ff */
[----:B------:R-:W-:Y:S01]  /*9130*/  LOP3.LUT R23, R160, R4, RZ, 0xc0, !PT ;  /* 0x00000004a0177212 */ /* 0x000fe200078ec0ff */
[--C-:B------:R-:W-:Y:S01]  /*9140*/  HSET2.LE.AND R4, R5, R69.reuse, PT ;  /* 0x0000004505047233 */ /* 0x100fe20003803000 */
[----:B------:R-:W-:Y:S01]  /*9150*/  LOP3.LUT R22, R162, R2, RZ, 0xc0, !PT ;  /* 0x00000002a2167212 */ /* 0x000fe200078ec0ff */
[--C-:B------:R-:W-:Y:S01]  /*9160*/  HSET2.LE.AND R3, R11, R69.reuse, PT ;  /* 0x000000450b037233 */ /* 0x100fe20003803000 */
[----:B------:R-:W-:Y:S01]  /*9170*/  LOP3.LUT R21, R164, R0, RZ, 0xc0, !PT ;  /* 0x00000000a4157212 */ /* 0x000fe200078ec0ff */
[--C-:B------:R-:W-:Y:S01]  /*9180*/  HSET2.LE.AND R0, R9, R69.reuse, PT ;  /* 0x0000004509007233 */ /* 0x100fe20003803000 */
[----:B------:R-:W-:Y:S01]  /*9190*/  LOP3.LUT R8, R126, R4, RZ, 0xc0, !PT ;  /* 0x000000047e087212 */ /* 0x000fe200078ec0ff */
[----:B------:R-:W-:Y:S01]  /*91a0*/  HSET2.LE.AND R2, R6, R69, PT ;  /* 0x0000004506027233 */ /* 0x000fe20003803000 */
[----:B------:R-:W-:Y:S01]  /*91b0*/  LOP3.LUT R10, R98, R3, RZ, 0xc0, !PT ;  /* 0x00000003620a7212 */ /* 0x000fe200078ec0ff */
[----:B-1----:R-:W-:Y:S01]  /*91c0*/  HMMA.16816.F32.BF16 R4, R24, R112, RZ ;  /* 0x000000701804723c */ /* 0x002fe200000418ff */
[----:B------:R-:W-:-:S02]  /*91d0*/  LOP3.LUT R11, R92, R0, RZ, 0xc0, !PT ;  /* 0x000000005c0b7212 */ /* 0x000fc400078ec0ff */
[----:B------:R-:W-:Y:S02]  /*91e0*/  LOP3.LUT R9, R125, R2, RZ, 0xc0, !PT ;  /* 0x000000027d097212 */ /* 0x000fe400078ec0ff */
[----:B------:R-:W-:-:S03]  /*91f0*/  LOP3.LUT R2, R156, R223, RZ, 0x3c, !PT ;  /* 0x000000df9c027212 */ /* 0x000fc600078e3cff */
[----:B------:R-:W-:Y:S02]  /*9200*/  HMMA.16816.F32.BF16 R164, R20, R88, R36 ;  /* 0x0000005814a4723c */ /* 0x000fe40000041824 */
[----:B------:R-:W-:-:S05]  /*9210*/  IMAD.WIDE.U32 R2, R2, -0x326172a9, RZ ;  /* 0xcd9e8d5702027825 */ /* 0x000fca00078e00ff */
[-C--:B------:R-:W-:Y:S01]  /*9220*/  LOP3.LUT R0, R3, R201.reuse, R220, 0x96, !PT ;  /* 0x000000c903007212 */ /* 0x080fe200078e96dc */
[----:B------:R-:W-:Y:S08]  /*9230*/  HMMA.16816.F32.BF16 R36, R24, R80, RZ ;  /* 0x000000501824723c */ /* 0x000ff000000418ff */
[----:B------:R-:W-:Y:S08]  /*9240*/  HMMA.16816.F32.BF16 R140, R8, R84, R40 ;  /* 0x00000054088c723c */ /* 0x000ff00000041828 */
[----:B------:R-:W-:Y:S08]  /*9250*/  HMMA.16816.F32.BF16 R40, R12, R80, RZ ;  /* 0x000000500c28723c */ /* 0x000ff000000418ff */
[----:B------:R-:W-:Y:S08]  /*9260*/  HMMA.16816.F32.BF16 R132, R8, R88, R16 ;  /* 0x000000580884723c */ /* 0x000ff00000041810 */
[----:B------:R-:W-:Y:S08]  /*9270*/  HMMA.16816.F32.BF16 R16, R12, R112, RZ ;  /* 0x000000700c10723c */ /* 0x000ff000000418ff */
[C---:B------:R-:W-:Y:S07]  /*9280*/  HMMA.16816.F32.BF16 R184, R20.reuse, R76, R4 ;  /* 0x0000004c14b8723c */ /* 0x040fee0000041804 */
[----:B------:R-:W-:Y:S01]  /*9290*/  LOP3.LUT R6, R215, R200, R2, 0x96, !PT ;  /* 0x000000c8d7067212 */ /* 0x000fe200078e9602 */
[----:B--2---:R-:W-:Y:S01]  /*92a0*/  HMMA.16816.F32.BF16 R220, R20, R72, R36 ;  /* 0x0000004814dc723c */ /* 0x004fe20000041824 */
[----:B------:R-:W-:-:S02]  /*92b0*/  LOP3.LUT R5, R3, R201, R202, 0x96, !PT ;  /* 0x000000c903057212 */ /* 0x000fc400078e96ca */
[----:B------:R-:W-:Y:S01]  /*92c0*/  LOP3.LUT R4, R147, R200, R2, 0x96, !PT ;  /* 0x000000c893047212 */ /* 0x000fe200078e9602 */
[----:B------:R-:W-:-:S04]  /*92d0*/  IMAD.WIDE.U32 R2, R0, -0x2daee0ad, RZ ;  /* 0xd2511f5300027825 */ /* 0x000fc800078e00ff */
[----:B------:R-:W-:Y:S01]  /*92e0*/  IMAD.WIDE.U32 R36, R6, -0x2daee0ad, RZ ;  /* 0xd2511f5306247825 */ /* 0x000fe200078e00ff */
[----:B------:R-:W-:Y:S01]  /*92f0*/  HMMA.16816.F32.BF16 R200, R8, R72, R40 ;  /* 0x0000004808c8723c */ /* 0x000fe20000041828 */
[----:B------:R-:W-:-:S03]  /*9300*/  LOP3.LUT R7, R3, R179, R150, 0x96, !PT ;  /* 0x000000b303077212 */ /* 0x000fc600078e9696 */
[----:B------:R-:W-:Y:S01]  /*9310*/  LOP3.LUT R6, R37, R144, R2, 0x96, !PT ;  /* 0x0000009025067212 */ /* 0x000fe200078e9602 */
[----:B------:R-:W-:-:S03]  /*9320*/  IMAD.WIDE.U32 R2, R5, -0x2daee0ad, RZ ;  /* 0xd2511f5305027825 */ /* 0x000fc600078e00ff */
[----:B------:R-:W-:Y:S01]  /*9330*/  HMMA.16816.F32.BF16 R124, R8, R76, R16 ;  /* 0x0000004c087c723c */ /* 0x000fe20000041810 */
[----:B------:R-:W-:Y:S01]  /*9340*/  IMAD.WIDE.U32 R40, R4, -0x2daee0ad, RZ ;  /* 0xd2511f5304287825 */ /* 0x000fe200078e00ff */
[----:B------:R-:W-:-:S04]  /*9350*/  LOP3.LUT R4, R3, R179, R148, 0x96, !PT ;  /* 0x000000b303047212 */ /* 0x000fc800078e9694 */
[----:B------:R-:W-:Y:S01]  /*9360*/  LOP3.LUT R0, R41, R144, R2, 0x96, !PT ;  /* 0x0000009029007212 */ /* 0x000fe200078e9602 */
[----:B------:R-:W-:Y:S01]  /*9370*/  IMAD.WIDE.U32 R2, R7, -0x326172a9, RZ ;  /* 0xcd9e8d5707027825 */ /* 0x000fe200078e00ff */
[----:B------:R-:W-:Y:S03]  /*9380*/  HMMA.16816.F32.BF16 R172, R20, R84, R48 ;  /* 0x0000005414ac723c */ /* 0x000fe60000041830 */
[----:B------:R-:W-:Y:S01]  /*9390*/  IMAD.WIDE.U32 R18, R6, -0x326172a9, RZ ;  /* 0xcd9e8d5706127825 */ /* 0x000fe200078e00ff */
[----:B------:R-:W-:-:S03]  /*93a0*/  LOP3.LUT R6, R3, R145, R214, 0x96, !PT ;  /* 0x0000009103067212 */ /* 0x000fc600078e96d6 */
[----:B------:R-:W-:Y:S01]  /*93b0*/  IMAD.WIDE.U32 R38, R0, -0x326172a9, RZ ;  /* 0xcd9e8d5700267825 */ /* 0x000fe200078e00ff */
[----:B------:R-:W-:-:S03]  /*93c0*/  LOP3.LUT R5, R19, R104, R2, 0x96, !PT ;  /* 0x0000006813057212 */ /* 0x000fc600078e9602 */
[----:B------:R-:W-:-:S04]  /*93d0*/  IMAD.WIDE.U32 R2, R4, -0x326172a9, RZ ;  /* 0xcd9e8d5704027825 */ /* 0x000fc800078e00ff */
[----:B------:R-:W-:Y:S01]  /*93e0*/  IMAD.WIDE.U32 R16, R5, -0x2daee0ad, RZ ;  /* 0xd2511f5305107825 */ /* 0x000fe200078e00ff */
[----:B------:R-:W-:Y:S02]  /*93f0*/  LOP3.LUT R4, R3, R145, R146, 0x96, !PT ;  /* 0x0000009103047212 */ /* 0x000fe400078e9692 */
[----:B------:R-:W-:Y:S01]  /*9400*/  LOP3.LUT R0, R39, R104, R2, 0x96, !PT ;  /* 0x0000006827007212 */ /* 0x000fe200078e9602 */
[----:B------:R-:W-:-:S05]  /*9410*/  IMAD.WIDE.U32 R2, R6, -0x2daee0ad, RZ ;  /* 0xd2511f5306027825 */ /* 0x000fca00078e00ff */
[----:B------:R-:W-:Y:S01]  /*9420*/  LOP3.LUT R6, R3, R106, R36, 0x96, !PT ;  /* 0x0000006a03067212 */ /* 0x000fe200078e9624 */
[----:B------:R-:W-:Y:S01]  /*9430*/  IMAD.WIDE.U32 R36, R0, -0x2daee0ad, RZ ;  /* 0xd2511f5300247825 */ /* 0x000fe200078e00ff */
[----:B------:R-:W-:-:S03]  /*9440*/  LOP3.LUT R5, R17, R180, R2, 0x96, !PT ;  /* 0x000000b411057212 */ /* 0x000fc600078e9602 */
[----:B------:R-:W-:-:S04]  /*9450*/  IMAD.WIDE.U32 R2, R4, -0x2daee0ad, RZ ;  /* 0xd2511f5304027825 */ /* 0x000fc800078e00ff */
[----:B------:R-:W-:Y:S01]  /*9460*/  IMAD.WIDE.U32 R6, R6, -0x326172a9, RZ ;  /* 0xcd9e8d5706067825 */ /* 0x000fe200078e00ff */
[----:B------:R-:W-:Y:S02]  /*9470*/  LOP3.LUT R4, R3, R106, R40, 0x96, !PT ;  /* 0x0000006a03047212 */ /* 0x000fe400078e9628 */
[----:B------:R-:W-:Y:S01]  /*9480*/  LOP3.LUT R0, R37, R180, R2, 0x96, !PT ;  /* 0x000000b425007212 */ /* 0x000fe200078e9602 */
[----:B------:R-:W-:Y:S01]  /*9490*/  IMAD.WIDE.U32 R2, R5, -0x326172a9, RZ ;  /* 0xcd9e8d5705027825 */ /* 0x000fe200078e00ff */
[----:B------:R-:W-:-:S03]  /*94a0*/  LOP3.LUT R7, R7, R110, R18, 0x96, !PT ;  /* 0x0000006e07077212 */ /* 0x000fc600078e9612 */
[----:B------:R-:W-:Y:S01]  /*94b0*/  IMAD.WIDE.U32 R4, R4, -0x326172a9, RZ ;  /* 0xcd9e8d5704047825 */ /* 0x000fe200078e00ff */
[----:B------:R-:W-:Y:S02]  /*94c0*/  LOP3.LUT R6, R3, R139, R6, 0x96, !PT ;  /* 0x0000008b03067212 */ /* 0x000fe400078e9606 */
[C---:B------:R-:W-:Y:S02]  /*94d0*/  LOP3.LUT R17, R2.reuse, 0xffff, RZ, 0xc0, !PT ;  /* 0x0000ffff02117812 */ /* 0x040fe400078ec0ff */
[----:B------:R-:W-:Y:S02]  /*94e0*/  LOP3.LUT R37, R2, 0xff, RZ, 0xc0, !PT ;  /* 0x000000ff02257812 */ /* 0x000fe400078ec0ff */
[--C-:B------:R-:W-:Y:S02]  /*94f0*/  SHF.R.U32.HI R19, RZ, 0x10, R2.reuse ;  /* 0x00000010ff137819 */ /* 0x100fe40000011602 */
[----:B------:R-:W-:Y:S01]  /*9500*/  SHF.R.U32.HI R18, RZ, 0x18, R2 ;  /* 0x00000018ff127819 */ /* 0x000fe20000011602 */
[----:B------:R-:W-:Y:S01]  /*9510*/  IMAD.WIDE.U32 R2, R0, -0x326172a9, RZ ;  /* 0xcd9e8d5700027825 */ /* 0x000fe200078e00ff */
[----:B------:R-:W-:-:S02]  /*9520*/  LOP3.LUT R0, R5, R110, R38, 0x96, !PT ;  /* 0x0000006e05007212 */ /* 0x000fc400078e9626 */
[----:B------:R-:W-:Y:S02]  /*9530*/  SHF.R.U32.HI R17, RZ, 0x8, R17 ;  /* 0x00000008ff117819 */ /* 0x000fe40000011611 */
[----:B------:R-:W-:Y:S02]  /*9540*/  LOP3.LUT R4, R3, R139, R4, 0x96, !PT ;  /* 0x0000008b03047212 */ /* 0x000fe400078e9604 */
[C---:B------:R-:W-:Y:S02]  /*9550*/  LOP3.LUT R41, R2.reuse, 0xffff, RZ, 0xc0, !PT ;  /* 0x0000ffff02297812 */ /* 0x040fe400078ec0ff */
[----:B------:R-:W-:Y:S02]  /*9560*/  LOP3.LUT R43, R2, 0xff, RZ, 0xc0, !PT ;  /* 0x000000ff022b7812 */ /* 0x000fe400078ec0ff */
[--C-:B------:R-:W-:Y:S02]  /*9570*/  SHF.R.U32.HI R42, RZ, 0x10, R2.reuse ;  /* 0x00000010ff2a7819 */ /* 0x100fe40000011602 */
[----:B------:R-:W-:Y:S01]  /*9580*/  SHF.R.U32.HI R44, RZ, 0x18, R2 ;  /* 0x00000018ff2c7819 */ /* 0x000fe20000011602 */
[----:B------:R-:W-:Y:S01]  /*9590*/  IMAD.WIDE.U32 R2, R7, -0x2daee0ad, RZ ;  /* 0xd2511f5307027825 */ /* 0x000fe200078e00ff */
[----:B------:R-:W-:-:S02]  /*95a0*/  LOP3.LUT R5, R19, 0xff, RZ, 0xc0, !PT ;  /* 0x000000ff13057812 */ /* 0x000fc400078ec0ff */
[----:B------:R-:W-:Y:S02]  /*95b0*/  PRMT R68, R37, 0x5410, R17 ;  /* 0x0000541025447816 */ /* 0x000fe40000000011 */
[----:B------:R-:W-:Y:S02]  /*95c0*/  PRMT R67, R5, 0x5410, R18 ;  /* 0x0000541005437816 */ /* 0x000fe40000000012 */
[----:B------:R-:W-:Y:S02]  /*95d0*/  LOP3.LUT R5, R3, R252, R16, 0x96, !PT ;  /* 0x000000fc03057212 */ /* 0x000fe400078e9610 */
[C---:B------:R-:W-:Y:S02]  /*95e0*/  LOP3.LUT R17, R2.reuse, 0xffff, RZ, 0xc0, !PT ;  /* 0x0000ffff02117812 */ /* 0x040fe400078ec0ff */
[----:B------:R-:W-:Y:S02]  /*95f0*/  LOP3.LUT R37, R2, 0xff, RZ, 0xc0, !PT ;  /* 0x000000ff02257812 */ /* 0x000fe400078ec0ff */
[----:B------:R-:W-:-:S02]  /*9600*/  SHF.R.U32.HI R19, RZ, 0x10, R2 ;  /* 0x00000010ff137819 */ /* 0x000fc40000011602 */
[----:B------:R-:W-:Y:S01]  /*9610*/  SHF.R.U32.HI R18, RZ, 0x18, R2 ;  /* 0x00000018ff127819 */ /* 0x000fe20000011602 */
[----:B------:R-:W-:Y:S01]  /*9620*/  IMAD.WIDE.U32 R2, R0, -0x2daee0ad, RZ ;  /* 0xd2511f5300027825 */ /* 0x000fe200078e00ff */
[----:B------:R-:W-:Y:S02]  /*9630*/  SHF.R.U32.HI R7, RZ, 0x10, R6 ;  /* 0x00000010ff077819 */ /* 0x000fe40000011606 */
[----:B------:R-:W-:Y:S02]  /*9640*/  LOP3.LUT R16, R6, 0xff, RZ, 0xc0, !PT ;  /* 0x000000ff06107812 */ /* 0x000fe400078ec0ff */
[----:B------:R-:W-:Y:S02]  /*9650*/  LOP3.LUT R0, R3, R252, R36, 0x96, !PT ;  /* 0x000000fc03007212 */ /* 0x000fe400078e9624 */
[C---:B------:R-:W-:Y:S02]  /*9660*/  LOP3.LUT R36, R2.reuse, 0xffff, RZ, 0xc0, !PT ;  /* 0x0000ffff02247812 */ /* 0x040fe400078ec0ff */
[----:B------:R-:W-:-:S02]  /*9670*/  LOP3.LUT R40, R2, 0xff, RZ, 0xc0, !PT ;  /* 0x000000ff02287812 */ /* 0x000fc400078ec0ff */
[--C-:B------:R-:W-:Y:S02]  /*9680*/  SHF.R.U32.HI R39, RZ, 0x10, R2.reuse ;  /* 0x00000010ff277819 */ /* 0x100fe40000011602 */
[----:B------:R-:W-:Y:S02]  /*9690*/  SHF.R.U32.HI R38, RZ, 0x18, R2 ;  /* 0x00000018ff267819 */ /* 0x000fe40000011602 */
[----:B------:R-:W-:Y:S02]  /*96a0*/  LOP3.LUT R2, R6, 0xffff, RZ, 0xc0, !PT ;  /* 0x0000ffff06027812 */ /* 0x000fe400078ec0ff */
[----:B------:R-:W-:Y:S02]  /*96b0*/  SHF.R.U32.HI R6, RZ, 0x18, R6 ;  /* 0x00000018ff067819 */ /* 0x000fe40000011606 */
[----:B------:R-:W-:Y:S02]  /*96c0*/  SHF.R.U32.HI R3, RZ, 0x8, R2 ;  /* 0x00000008ff037819 */ /* 0x000fe40000011602 */
[----:B------:R-:W-:-:S02]  /*96d0*/  LOP3.LUT R2, R7, 0xff, RZ, 0xc0, !PT ;  /* 0x000000ff07027812 */ /* 0x000fc400078ec0ff */
[----:B------:R-:W-:Y:S02]  /*96e0*/  PRMT R66, R16, 0x5410, R3 ;  /* 0x0000541010427816 */ /* 0x000fe40000000003 */
[----:B------:R-:W-:Y:S02]  /*96f0*/  PRMT R65, R2, 0x5410, R6 ;  /* 0x0000541002417816 */ /* 0x000fe40000000006 */
[----:B------:R-:W-:Y:S02]  /*9700*/  LOP3.LUT R2, R19, 0xff, RZ, 0xc0, !PT ;  /* 0x000000ff13027812 */ /* 0x000fe400078ec0ff */
[----:B------:R-:W-:Y:S02]  /*9710*/  SHF.R.U32.HI R3, RZ, 0x8, R17 ;  /* 0x00000008ff037819 */ /* 0x000fe40000011611 */
[----:B------:R-:W-:Y:S02]  /*9720*/  PRMT R61, R2, 0x5410, R18 ;  /* 0x00005410023d7816 */ /* 0x000fe40000000012 */
[----:B------:R-:W-:Y:S01]  /*9730*/  LOP3.LUT R2, R4, 0xffff, RZ, 0xc0, !PT ;  /* 0x0000ffff04027812 */ /* 0x000fe200078ec0ff */
[----:B------:R-:W-:Y:S01]  /*9740*/  HMMA.16816.F32.BF16 R16, R24, R52, RZ ;  /* 0x000000341810723c */ /* 0x000fe200000418ff */
[----:B------:R-:W-:Y:S01]  /*9750*/  PRMT R62, R37, 0x5410, R3 ;  /* 0x00005410253e7816 */ /* 0x000fe20000000003 */
[----:B------:R-:W-:Y:S01]  /*9760*/  FADD.FTZ R37, R243, R93 ;  /* 0x0000005df3257221 */ /* 0x000fe20000010000 */
[----:B------:R-:W-:-:S02]  /*9770*/  SHF.R.U32.HI R3, RZ, 0x8, R2 ;  /* 0x00000008ff037819 */ /* 0x000fc40000011602 */
[----:B------:R-:W-:Y:S02]  /*9780*/  LOP3.LUT R2, R4, 0xff, RZ, 0xc0, !PT ;  /* 0x000000ff04027812 */ /* 0x000fe400078ec0ff */
[----:B------:R-:W-:Y:S02]  /*9790*/  LOP3.LUT R6, R42, 0xff, RZ, 0xc0, !PT ;  /* 0x000000ff2a067812 */ /* 0x000fe400078ec0ff */
[----:B------:R-:W-:Y:S02]  /*97a0*/  PRMT R60, R2, 0x5410, R3 ;  /* 0x00005410023c7816 */ /* 0x000fe40000000003 */
[----:B------:R-:W-:Y:S02]  /*97b0*/  SHF.R.U32.HI R2, RZ, 0x10, R4 ;  /* 0x00000010ff027819 */ /* 0x000fe40000011604 */
[----:B------:R-:W-:Y:S02]  /*97c0*/  PRMT R63, R6, 0x5410, R44 ;  /* 0x00005410063f7816 */ /* 0x000fe4000000002c */
[----:B------:R-:W-:Y:S01]  /*97d0*/  SHF.R.U32.HI R6, RZ, 0x18, R4 ;  /* 0x00000018ff067819 */ /* 0x000fe20000011604 */
[----:B------:R-:W-:Y:S01]  /*97e0*/  LDSM.16.MT88.4 R44, [R190+0xb000] ;  /* 0x00b00000be2c783b */ /* 0x000fe20000004200 */
[----:B------:R-:W-:-:S02]  /*97f0*/  LOP3.LUT R4, R2, 0xff, RZ, 0xc0, !PT ;  /* 0x000000ff02047812 */ /* 0x000fc400078ec0ff */
[----:B------:R-:W-:Y:S02]  /*9800*/  LOP3.LUT R2, R39, 0xff, RZ, 0xc0, !PT ;  /* 0x000000ff27027812 */ /* 0x000fe400078ec0ff */
[----:B------:R-:W-:Y:S02]  /*9810*/  SHF.R.U32.HI R7, RZ, 0x8, R41 ;  /* 0x00000008ff077819 */ /* 0x000fe40000011629 */
[----:B------:R-:W-:Y:S02]  /*9820*/  SHF.R.U32.HI R3, RZ, 0x8, R36 ;  /* 0x00000008ff037819 */ /* 0x000fe40000011624 */
[----:B------:R-:W-:Y:S02]  /*9830*/  PRMT R50, R2, 0x5410, R38 ;  /* 0x0000541002327816 */ /* 0x000fe40000000026 */
[----:B------:R-:W-:Y:S02]  /*9840*/  LOP3.LUT R2, R5, 0xffff, RZ, 0xc0, !PT ;  /* 0x0000ffff05027812 */ /* 0x000fe400078ec0ff */
[----:B------:R-:W-:Y:S01]  /*9850*/  PRMT R64, R43, 0x5410, R7 ;  /* 0x000054102b407816 */ /* 0x000fe20000000007 */
[----:B------:R-:W-:Y:S01]  /*9860*/  HSET2.LE.AND R50, R50, R69, PT ;  /* 0x0000004532327233 */ /* 0x000fe20003803000 */
[----:B------:R-:W-:-:S02]  /*9870*/  PRMT R49, R40, 0x5410, R3 ;  /* 0x0000541028317816 */ /* 0x000fc40000000003 */
[----:B------:R-:W-:Y:S01]  /*9880*/  SHF.R.U32.HI R3, RZ, 0x8, R2 ;  /* 0x00000008ff037819 */ /* 0x000fe20000011602 */
[----:B------:R-:W1:Y:S01]  /*9890*/  LDSM.16.MT88.4 R40, [R188+0xb400] ;  /* 0x00b40000bc28783b */ /* 0x000e620000004200 */
[----:B------:R-:W-:Y:S01]  /*98a0*/  LOP3.LUT R2, R5, 0xff, RZ, 0xc0, !PT ;  /* 0x000000ff05027812 */ /* 0x000fe200078ec0ff */
[----:B------:R-:W-:Y:S01]  /*98b0*/  HSET2.LE.AND R49, R49, R69, PT ;  /* 0x0000004531317233 */ /* 0x000fe20003803000 */
[----:B------:R-:W-:Y:S02]  /*98c0*/  SHF.R.U32.HI R7, RZ, 0x18, R5 ;  /* 0x00000018ff077819 */ /* 0x000fe40000011605 */
[----:B------:R-:W-:Y:S02]  /*98d0*/  PRMT R58, R2, 0x5410, R3 ;  /* 0x00005410023a7816 */ /* 0x000fe40000000003 */
[----:B------:R-:W-:Y:S02]  /*98e0*/  SHF.R.U32.HI R3, RZ, 0x10, R5 ;  /* 0x00000010ff037819 */ /* 0x000fe40000011605 */
[----:B------:R-:W-:-:S02]  /*98f0*/  LOP3.LUT R2, R0, 0xffff, RZ, 0xc0, !PT ;  /* 0x0000ffff00027812 */ /* 0x000fc400078ec0ff */
[----:B------:R-:W-:Y:S02]  /*9900*/  SHF.R.U32.HI R5, RZ, 0x10, R0 ;  /* 0x00000010ff057819 */ /* 0x000fe40000011600 */
[----:B------:R-:W-:Y:S02]  /*9910*/  PRMT R59, R4, 0x5410, R6 ;  /* 0x00005410043b7816 */ /* 0x000fe40000000006 */
[----:B------:R-:W-:Y:S02]  /*9920*/  LOP3.LUT R6, R0, 0xff, RZ, 0xc0, !PT ;  /* 0x000000ff00067812 */ /* 0x000fe400078ec0ff */
[----:B------:R-:W-:Y:S02]  /*9930*/  SHF.R.U32.HI R4, RZ, 0x18, R0 ;  /* 0x00000018ff047819 */ /* 0x000fe40000011600 */
[----:B------:R-:W-:Y:S02]  /*9940*/  LOP3.LUT R3, R3, 0xff, RZ, 0xc0, !PT ;  /* 0x000000ff03037812 */ /* 0x000fe400078ec0ff */
[----:B------:R-:W-:-:S02]  /*9950*/  SHF.R.U32.HI R2, RZ, 0x8, R2 ;  /* 0x00000008ff027819 */ /* 0x000fc40000011602 */
[----:B------:R-:W-:Y:S02]  /*9960*/  LOP3.LUT R0, R5, 0xff, RZ, 0xc0, !PT ;  /* 0x000000ff05007812 */ /* 0x000fe400078ec0ff */
[----:B------:R-:W-:Y:S01]  /*9970*/  PRMT R57, R3, 0x5410, R7 ;  /* 0x0000541003397816 */ /* 0x000fe20000000007 */
[----:B------:R-:W-:Y:S01]  /*9980*/  FADD.FTZ R3, R168, R94 ;  /* 0x0000005ea8037221 */ /* 0x000fe20000010000 */
[----:B------:R-:W-:Y:S01]  /*9990*/  PRMT R56, R6, 0x5410, R2 ;  /* 0x0000541006387816 */ /* 0x000fe20000000002 */
[----:B------:R-:W-:Y:S01]  /*99a0*/  FADD.FTZ R2, R169, R96 ;  /* 0x00000060a9027221 */ /* 0x000fe20000010000 */
[----:B------:R-:W-:Y:S01]  /*99b0*/  PRMT R48, R0, 0x5410, R4 ;  /* 0x0000541000307816 */ /* 0x000fe20000000004 */
[----:B------:R-:W-:Y:S01]  /*99c0*/  FADD.FTZ R0, R183, R95 ;  /* 0x0000005fb7007221 */ /* 0x000fe20000010000 */
[----:B------:R-:W-:Y:S01]  /*99d0*/  HMMA.16816.F32.BF16 R4, R12, R52, RZ ;  /* 0x000000340c04723c */ /* 0x000fe200000418ff */
[----:B------:R-:W-:Y:S01]  /*99e0*/  FADD.FTZ R2, R178, R2 ;  /* 0x00000002b2027221 */ /* 0x000fe20000010000 */
[----:B------:R-:W-:Y:S01]  /*99f0*/  LOP3.LUT R94, R130, R49, RZ, 0xc0, !PT ;  /* 0x00000031825e7212 */ /* 0x000fe200078ec0ff */
[----:B------:R-:W-:Y:S01]  /*9a00*/  FADD.FTZ R36, R182, R0 ;  /* 0x00000000b6247221 */ /* 0x000fe20000010000 */
[----:B------:R-:W-:Y:S01]  /*9a10*/  HSET2.LE.AND R48, R48, R69, PT ;  /* 0x0000004530307233 */ /* 0x000fe20003803000 */
[----:B------:R-:W-:Y:S01]  /*9a20*/  FADD.FTZ R0, R158, R3 ;  /* 0x000000039e007221 */ /* 0x000fe20000010000 */
[----:B------:R-:W-:Y:S01]  /*9a30*/  LOP3.LUT R95, R129, R50, RZ, 0xc0, !PT ;  /* 0x00000032815f7212 */ /* 0x000fe200078ec0ff */
[----:B------:R-:W-:Y:S01]  /*9a40*/  FADD.FTZ R3, R238, R36 ;  /* 0x00000024ee037221 */ /* 0x000fe20000010000 */
[----:B-1----:R-:W-:Y:S01]  /*9a50*/  HMMA.16816.F32.BF16 R180, R20, R40, R16 ;  /* 0x0000002814b4723c */ /* 0x002fe20000041810 */
[----:B------:R-:W-:-:S02]  /*9a60*/  LOP3.LUT R93, R128, R48, RZ, 0xc0, !PT ;  /* 0x00000030805d7212 */ /* 0x000fc400078ec0ff */
[----:B------:R-:W-:-:S04]  /*9a70*/  FADD.FTZ R3, R239, R3 ;  /* 0x00000003ef037221 */ /* 0x000fc80000010000 */
[----:B------:R-:W-:Y:S01]  /*9a80*/  FADD.FTZ R110, R235, R3 ;  /* 0x00000003eb6e7221 */ /* 0x000fe20000010000 */
[--C-:B------:R-:W-:Y:S01]  /*9a90*/  HSET2.LE.AND R3, R62, R69.reuse, PT ;  /* 0x000000453e037233 */ /* 0x100fe20003803000 */
[----:B------:R-:W-:Y:S04]  /*9aa0*/  HMMA.16816.F32.BF16 R16, R24, R44, RZ ;  /* 0x0000002c1810723c */ /* 0x000fe800000418ff */
[----:B------:R-:W-:Y:S02]  /*9ab0*/  LOP3.LUT R98, R196, R3, RZ, 0xc0, !PT ;  /* 0x00000003c4627212 */ /* 0x000fe400078ec0ff */
[----:B------:R-:W-:Y:S02]  /*9ac0*/  IADD3 R196, P0, R34, -0x80, RZ ;  /* 0xffffff8022c47810 */ /* 0x000fe40007f1e0ff */
[----:B------:R-:W-:Y:S07]  /*9ad0*/  HMMA.16816.F32.BF16 R168, R8, R40, R4 ;  /* 0x0000002808a8723c */ /* 0x000fee0000041804 */
[----:B------:R-:W-:Y:S01]  /*9ae0*/  FADD.FTZ R4, R242, R37 ;  /* 0x00000025f2047221 */ /* 0x000fe20000010000 */
[----:B------:R-:W-:Y:S01]  /*9af0*/  HSET2.LE.AND R41, R60, R69, PT ;  /* 0x000000453c297233 */ /* 0x000fe20003803000 */
[----:B------:R-:W1:Y:S01]  /*9b00*/  LDSM.16.MT88.4 R36, [R190+0xb400] ;  /* 0x00b40000be24783b */ /* 0x000e620000004200 */
[----:B------:R-:W-:-:S02]  /*9b10*/  FADD.FTZ R5, R176, R2 ;  /* 0x00000002b0057221 */ /* 0x000fc40000010000 */
[----:B------:R-:W-:Y:S02]  /*9b20*/  FADD.FTZ R2, R97, R0 ;  /* 0x0000000061027221 */ /* 0x000fe40000010000 */
[----:B------:R-:W-:Y:S02]  /*9b30*/  FADD.FTZ R0, R241, R4 ;  /* 0x00000004f1007221 */ /* 0x000fe40000010000 */
[----:B------:R-:W-:Y:S02]  /*9b40*/  FADD.FTZ R40, R177, R5 ;  /* 0x00000005b1287221 */ /* 0x000fe40000010000 */
[C---:B------:R-:W-:Y:S01]  /*9b50*/  HMMA.16816.F32.BF16 R4, R12.reuse, R44, RZ ;  /* 0x0000002c0c04723c */ /* 0x040fe200000418ff */
[----:B------:R-:W-:Y:S01]  /*9b60*/  FADD.FTZ R51, R237, R0 ;  /* 0x00000000ed337221 */ /* 0x000fe20000010000 */
[--C-:B------:R-:W-:Y:S01]  /*9b70*/  HSET2.LE.AND R0, R68, R69.reuse, PT ;  /* 0x0000004544007233 */ /* 0x100fe20003803000 */
[----:B------:R-:W-:Y:S01]  /*9b80*/  FADD.FTZ R52, R105, R2 ;  /* 0x0000000269347221 */ /* 0x000fe20000010000 */
[--C-:B------:R-:W-:Y:S01]  /*9b90*/  HSET2.LE.AND R2, R67, R69.reuse, PT ;  /* 0x0000004543027233 */ /* 0x100fe20003803000 */
[----:B------:R-:W-:Y:S01]  /*9ba0*/  FADD.FTZ R106, R225, R40 ;  /* 0x00000028e16a7221 */ /* 0x000fe20000010000 */
[--C-:B------:R-:W-:Y:S01]  /*9bb0*/  HSET2.LE.AND R40, R63, R69.reuse, PT ;  /* 0x000000453f287233 */ /* 0x100fe20003803000 */
[----:B------:R-:W-:Y:S01]  /*9bc0*/  FADD.FTZ R105, R240, R51 ;  /* 0x00000033f0697221 */ /* 0x000fe20000010000 */
[--C-:B------:R-:W-:Y:S01]  /*9bd0*/  HSET2.LE.AND R44, R59, R69.reuse, PT ;  /* 0x000000453b2c7233 */ /* 0x100fe20003803000 */
[----:B------:R-:W-:Y:S01]  /*9be0*/  HMMA.16816.F32.BF16 R48, R12, R54, RZ ;  /* 0x000000360c30723c */ /* 0x000fe200000418ff */
[----:B------:R-:W-:Y:S01]  /*9bf0*/  HSET2.LE.AND R45, R56, R69, PT ;  /* 0x00000045382d7233 */ /* 0x000fe20003803000 */
[----:B------:R-:W-:-:S02]  /*9c00*/  FADD.FTZ R104, R138, R52 ;  /* 0x000000348a687221 */ /* 0x000fc40000010000 */
[----:B------:R-:W-:Y:S02]  /*9c10*/  FADD.FTZ R3, R236, R106 ;  /* 0x0000006aec037221 */ /* 0x000fe40000010000 */
[----:B------:R-:W-:Y:S02]  /*9c20*/  LOP3.LUT R92, R131, R45, RZ, 0xc0, !PT ;  /* 0x0000002d835c7212 */ /* 0x000fe400078ec0ff */
[-C--:B-1----:R-:W-:Y:S07]  /*9c30*/  HMMA.16816.F32.BF16 R176, R20, R36.reuse, R16 ;  /* 0x0000002414b0723c */ /* 0x082fee0000041810 */
[----:B------:R-:W-:Y:S01]  /*9c40*/  LOP3.LUT R18, R213, R0, RZ, 0xc0, !PT ;  /* 0x00000000d5127212 */ /* 0x000fe200078ec0ff */
[----:B------:R-:W-:Y:S01]  /*9c50*/  HMMA.16816.F32.BF16 R160, R8, R36, R4 ;  /* 0x0000002408a0723c */ /* 0x000fe20000041804 */
[----:B------:R-:W-:Y:S01]  /*9c60*/  LOP3.LUT R19, R208, R2, RZ, 0xc0, !PT ;  /* 0x00000002d0137212 */ /* 0x000fe200078ec0ff */
[----:B------:R-:W-:-:S02]  /*9c70*/  FADD.FTZ R0, R111, R110 ;  /* 0x0000006e6f007221 */ /* 0x000fc40000010000 */
[----:B------:R-:W-:Y:S02]  /*9c80*/  FADD.FTZ R2, R251, R105 ;  /* 0x00000069fb027221 */ /* 0x000fe40000010000 */
[----:B------:R-:W-:Y:S01]  /*9c90*/  FADD.FTZ R0, R249, R0 ;  /* 0x00000000f9007221 */ /* 0x000fe20000010000 */
[--C-:B------:R-:W-:Y:S01]  /*9ca0*/  HSET2.LE.AND R5, R66, R69.reuse, PT ;  /* 0x0000004542057233 */ /* 0x100fe20003803000 */
[----:B------:R-:W-:Y:S01]  /*9cb0*/  FADD.FTZ R2, R250, R2 ;  /* 0x00000002fa027221 */ /* 0x000fe20000010000 */
[--C-:B------:R-:W-:Y:S01]  /*9cc0*/  HSET2.LE.AND R6, R65, R69.reuse, PT ;  /* 0x0000004541067233 */ /* 0x100fe20003803000 */
[----:B------:R-:W-:Y:S01]  /*9cd0*/  FADD.FTZ R0, R248, R0 ;  /* 0x00000000f8007221 */ /* 0x000fe20000010000 */
[--C-:B------:R-:W-:Y:S01]  /*9ce0*/  HSET2.LE.AND R37, R64, R69.reuse, PT ;  /* 0x0000004540257233 */ /* 0x100fe20003803000 */
[----:B------:R-:W-:Y:S01]  /*9cf0*/  LOP3.LUT R16, R226, R5, RZ, 0xc0, !PT ;  /* 0x00000005e2107212 */ /* 0x000fe200078ec0ff */
[--C-:B------:R-:W-:Y:S01]  /*9d00*/  HSET2.LE.AND R4, R61, R69.reuse, PT ;  /* 0x000000453d047233 */ /* 0x100fe20003803000 */
[----:B------:R-:W-:Y:S01]  /*9d10*/  HMMA.16816.F32.BF16 R64, R12, R122, RZ ;  /* 0x0000007a0c40723c */ /* 0x000fe200000418ff */
[--C-:B------:R-:W-:Y:S01]  /*9d20*/  HSET2.LE.AND R7, R58, R69.reuse, PT ;  /* 0x000000453a077233 */ /* 0x100fe20003803000 */
[----:B------:R-:W-:Y:S01]  /*9d30*/  LOP3.LUT R5, R152, R44, RZ, 0xc0, !PT ;  /* 0x0000002c98057212 */ /* 0x000fe200078ec0ff */
[----:B------:R-:W-:Y:S01]  /*9d40*/  HSET2.LE.AND R36, R57, R69, PT ;  /* 0x0000004539247233 */ /* 0x000fe20003803000 */
[----:B------:R-:W-:-:S02]  /*9d50*/  LOP3.LUT R99, R155, R4, RZ, 0xc0, !PT ;  /* 0x000000049b637212 */ /* 0x000fc400078ec0ff */
[----:B------:R-:W-:Y:S02]  /*9d60*/  LOP3.LUT R4, R154, R41, RZ, 0xc0, !PT ;  /* 0x000000299a047212 */ /* 0x000fe400078ec0ff */
[C---:B------:R-:W-:Y:S01]  /*9d70*/  HMMA.16816.F32.BF16 R68, R12.reuse, R118, RZ ;  /* 0x000000760c44723c */ /* 0x040fe200000418ff */
[----:B------:R-:W-:Y:S02]  /*9d80*/  LOP3.LUT R96, R199, R7, RZ, 0xc0, !PT ;  /* 0x00000007c7607212 */ /* 0x000fe400078ec0ff */
[----:B------:R-:W-:Y:S02]  /*9d90*/  LOP3.LUT R7, R136, R40, RZ, 0xc0, !PT ;  /* 0x0000002888077212 */ /* 0x000fe400078ec0ff */
[----:B------:R-:W-:Y:S02]  /*9da0*/  LOP3.LUT R17, R224, R6, RZ, 0xc0, !PT ;  /* 0x00000006e0117212 */ /* 0x000fe400078ec0ff */
[----:B------:R-:W-:Y:S01]  /*9db0*/  LOP3.LUT R6, R137, R37, RZ, 0xc0, !PT ;  /* 0x0000002589067212 */ /* 0x000fe200078ec0ff */
[----:B------:R-:W-:Y:S01]  /*9dc0*/  HMMA.16816.F32.BF16 R60, R12, R114, RZ ;  /* 0x000000720c3c723c */ /* 0x000fe200000418ff */
[----:B------:R-:W-:-:S02]  /*9dd0*/  LOP3.LUT R97, R197, R36, RZ, 0xc0, !PT ;  /* 0x00000024c5617212 */ /* 0x000fc400078ec0ff */
[----:B------:R-:W-:-:S05]  /*9de0*/  IADD3.X R197, R35, -0x1, RZ, P0, !PT ;  /* 0xffffffff23c57810 */ /* 0x000fca00007fe4ff */
[C---:B------:R-:W-:Y:S08]  /*9df0*/  HMMA.16816.F32.BF16 R56, R12.reuse, R82, RZ ;  /* 0x000000520c38723c */ /* 0x040ff000000418ff */
[----:B------:R-:W-:Y:S08]  /*9e00*/  HMMA.16816.F32.BF16 R12, R12, R46, RZ ;  /* 0x0000002e0c0c723c */ /* 0x000ff000000418ff */
[C---:B------:R-:W-:Y:S08]  /*9e10*/  HMMA.16816.F32.BF16 R68, R8.reuse, R86, R68 ;  /* 0x000000560844723c */ /* 0x040ff00000041844 */
[C---:B------:R-:W-:Y:S08]  /*9e20*/  HMMA.16816.F32.BF16 R64, R8.reuse, R90, R64 ;  /* 0x0000005a0840723c */ /* 0x040ff00000041840 */
[C---:B------:R-:W-:Y:S08]  /*9e30*/  HMMA.16816.F32.BF16 R144, R8.reuse, R78, R60 ;  /* 0x0000004e0890723c */ /* 0x040ff0000004183c */
[C---:B------:R-:W-:Y:S08]  /*9e40*/  HMMA.16816.F32.BF16 R156, R8.reuse, R74, R56 ;  /* 0x0000004a089c723c */ /* 0x040ff00000041838 */
[C---:B------:R-:W-:Y:S08]  /*9e50*/  HMMA.16816.F32.BF16 R152, R8.reuse, R42, R48 ;  /* 0x0000002a0898723c */ /* 0x040ff00000041830 */
[----:B------:R-:W-:Y:S08]  /*9e60*/  HMMA.16816.F32.BF16 R148, R8, R38, R12 ;  /* 0x000000260894723c */ /* 0x000ff0000004180c */
[C---:B------:R-:W-:Y:S08]  /*9e70*/  HMMA.16816.F32.BF16 R8, R24.reuse, R118, RZ ;  /* 0x000000761808723c */ /* 0x040ff000000418ff */
[----:B------:R-:W-:Y:S11]  /*9e80*/  HMMA.16816.F32.BF16 R12, R24, R122, RZ ;  /* 0x0000007a180c723c */ /* 0x000ff600000418ff */
[----:B------:R-:W-:Y:S05]  /*9e90*/  @!UPT UIADD3 URZ, URZ, URZ, URZ ;  /* 0x0000003f3f3ff290 */ /* 0x000fea000fffe03f */
[----:B------:R-:W-:Y:S08]  /*9ea0*/  HMMA.16816.F32.BF16 R60, R20, R86, R8 ;  /* 0x00000056143c723c */ /* 0x000ff00000041808 */
[----:B------:R-:W-:Y:S08]  /*9eb0*/  HMMA.16816.F32.BF16 R8, R24, R114, RZ ;  /* 0x000000721808723c */ /* 0x000ff000000418ff */
[----:B------:R-:W-:Y:S08]  /*9ec0*/  HMMA.16816.F32.BF16 R56, R20, R90, R12 ;  /* 0x0000005a1438723c */ /* 0x000ff0000004180c */
[----:B------:R-:W-:Y:S01]  /*9ed0*/  HMMA.16816.F32.BF16 R12, R24, R82, RZ ;  /* 0x00000052180c723c */ /* 0x000fe200000418ff */
[----:B------:R-:W-:Y:S07]  /*9ee0*/  LDSM.16.MT88.4 R80, [R188+0xbc00] ;  /* 0x00bc0000bc50783b */ /* 0x000fee0000004200 */
[----:B------:R-:W-:Y:S08]  /*9ef0*/  HMMA.16816.F32.BF16 R48, R20, R78, R8 ;  /* 0x0000004e1430723c */ /* 0x000ff00000041808 */
[C---:B------:R-:W-:Y:S08]  /*9f00*/  HMMA.16816.F32.BF16 R8, R24.reuse, R54, RZ ;  /* 0x000000361808723c */ /* 0x040ff000000418ff */
[----:B------:R-:W-:Y:S08]  /*9f10*/  HMMA.16816.F32.BF16 R24, R24, R46, RZ ;  /* 0x0000002e1818723c */ /* 0x000ff000000418ff */
[C---:B------:R-:W-:Y:S01]  /*9f20*/  HMMA.16816.F32.BF16 R72, R20.reuse, R74, R12 ;  /* 0x0000004a1448723c */ /* 0x040fe2000004180c */
[----:B------:R-:W1:Y:S07]  /*9f30*/  LDSM.16.MT88.4 R12, [R190+0x9800] ;  /* 0x00980000be0c783b */ /* 0x000e6e0000004200 */
[C---:B------:R-:W-:Y:S01]  /*9f40*/  HMMA.16816.F32.BF16 R40, R20.reuse, R42, R8 ;  /* 0x0000002a1428723c */ /* 0x040fe20000041808 */
[----:B------:R-:W-:Y:S07]  /*9f50*/  LDSM.16.MT88.4 R8, [R188+0xa800] ;  /* 0x00a80000bc08783b */ /* 0x000fee0000004200 */
[----:B------:R-:W-:Y:S01]  /*9f60*/  HMMA.16816.F32.BF16 R24, R20, R38, R24 ;  /* 0x000000261418723c */ /* 0x000fe20000041818 */
[----:B------:R-:W2:Y:S07]  /*9f70*/  LDSM.16.MT88.4 R20, [R188+0x9800] ;  /* 0x00980000bc14783b */ /* 0x000eae0000004200 */
[-C--:B-1----:R-:W-:Y:S08]  /*9f80*/  HMMA.16816.F32.BF16 R164, R16, R12.reuse, R164 ;  /* 0x0000000c10a4723c */ /* 0x082ff000000418a4 */
[----:B------:R-:W-:Y:S08]  /*9f90*/  HMMA.16816.F32.BF16 R132, R4, R12, R132 ;  /* 0x0000000c0484723c */ /* 0x000ff00000041884 */
[C---:B--2---:R-:W-:Y:S08]  /*9fa0*/  HMMA.16816.F32.BF16 R36, R16.reuse, R22, R60 ;  /* 0x000000161024723c */ /* 0x044ff0000004183c */
[-C--:B------:R-:W-:Y:S08]  /*9fb0*/  HMMA.16816.F32.BF16 R172, R16, R20.reuse, R172 ;  /* 0x0000001410ac723c */ /* 0x080ff000000418ac */
[C---:B------:R-:W-:Y:S08]  /*9fc0*/  HMMA.16816.F32.BF16 R140, R4.reuse, R20, R140 ;  /* 0x00000014048c723c */ /* 0x040ff0000004188c */
[C---:B------:R-:W-:Y:S01]  /*9fd0*/  HMMA.16816.F32.BF16 R136, R4.reuse, R22, R68 ;  /* 0x000000160488723c */ /* 0x040fe20000041844 */
[----:B------:R-:W1:Y:S07]  /*9fe0*/  LDSM.16.MT88.4 R20, [R190+0xa800] ;  /* 0x00a80000be14783b */ /* 0x000e6e0000004200 */
[-C--:B------:R-:W-:Y:S08]  /*9ff0*/  HMMA.16816.F32.BF16 R128, R4, R14.reuse, R64 ;  /* 0x0000000e0480723c */ /* 0x080ff00000041840 */
[C---:B------:R-:W-:Y:S01]  /*a000*/  HMMA.16816.F32.BF16 R56, R16.reuse, R14, R56 ;  /* 0x0000000e1038723c */ /* 0x040fe20000041838 */
[----:B------:R-:W2:Y:S07]  /*a010*/  LDSM.16.MT88.4 R12, [R188+0xb800] ;  /* 0x00b80000bc0c783b */ /* 0x000eae0000004200 */
[-C--:B------:R-:W-:Y:S08]  /*a020*/  HMMA.16816.F32.BF16 R60, R16, R8.reuse, R184 ;  /* 0x00000008103c723c */ /* 0x080ff000000418b8 */
[C---:B------:R-:W-:Y:S08]  /*a030*/  HMMA.16816.F32.BF16 R124, R4.reuse, R8, R124 ;  /* 0x00000008047c723c */ /* 0x040ff0000004187c */
[-C--:B------:R-:W-:Y:S01]  /*a040*/  HMMA.16816.F32.BF16 R120, R4, R10.reuse, R144 ;  /* 0x0000000a0478723c */ /* 0x080fe20000041890 */
[----:B------:R-:W-:Y:S07]  /*a050*/  LDSM.16.MT88.4 R144, [R190+0xac00] ;  /* 0x00ac0000be90783b */ /* 0x000fee0000004200 */
[----:B------:R-:W-:Y:S01]  /*a060*/  HMMA.16816.F32.BF16 R52, R16, R10, R48 ;  /* 0x0000000a1034723c */ /* 0x000fe20000041830 */
[----:B------:R-:W3:Y:S07]  /*a070*/  LDSM.16.MT88.4 R8, [R190+0xb800] ;  /* 0x00b80000be08783b */ /* 0x000eee0000004200 */
[C---:B-1----:R-:W-:Y:S08]  /*a080*/  HMMA.16816.F32.BF16 R116, R4.reuse, R20, R200 ;  /* 0x000000140474723c */ /* 0x042ff000000418c8 */
[C---:B--2---:R-:W-:Y:S01]  /*a090*/  HMMA.16816.F32.BF16 R44, R4.reuse, R12, R168 ;  /* 0x0000000c042c723c */ /* 0x044fe200000418a8 */
[----:B------:R-:W-:Y:S07]  /*a0a0*/  LDSM.16.MT88.4 R168, [R188+0x9c00] ;  /* 0x009c0000bca8783b */ /* 0x000fee0000004200 */
[C---:B------:R-:W-:Y:S08]  /*a0b0*/  HMMA.16816.F32.BF16 R112, R4.reuse, R22, R156 ;  /* 0x000000160470723c */ /* 0x040ff0000004189c */
[----:B------:R-:W-:Y:S01]  /*a0c0*/  HMMA.16816.F32.BF16 R76, R4, R14, R152 ;  /* 0x0000000e044c723c */ /* 0x000fe20000041898 */
[----:B------:R-:W-:Y:S07]  /*a0d0*/  LDSM.16.MT88.4 R152, [R188+0xac00] ;  /* 0x00ac0000bc98783b */ /* 0x000fee0000004200 */
[----:B------:R-:W-:Y:S08]  /*a0e0*/  HMMA.16816.F32.BF16 R68, R16, R12, R180 ;  /* 0x0000000c1044723c */ /* 0x000ff000000418b4 */
[C---:B---3--:R-:W-:Y:S01]  /*a0f0*/  HMMA.16816.F32.BF16 R88, R4.reuse, R8, R160 ;  /* 0x000000080458723c */ /* 0x048fe200000418a0 */
[----:B------:R-:W-:Y:S07]  /*a100*/  LDSM.16.MT88.4 R160, [R190+0x9c00] ;  /* 0x009c0000bea0783b */ /* 0x000fee0000004200 */
[----:B------:R-:W-:Y:S01]  /*a110*/  HMMA.16816.F32.BF16 R48, R4, R10, R148 ;  /* 0x0000000a0430723c */ /* 0x000fe20000041894 */
[----:B------:R-:W1:Y:S07]  /*a120*/  LDSM.16.MT88.4 R4, [R190+0xbc00] ;  /* 0x00bc0000be04783b */ /* 0x000e6e0000004200 */
[C---:B------:R-:W-:Y:S08]  /*a130*/  HMMA.16816.F32.BF16 R84, R16.reuse, R8, R176 ;  /* 0x000000081054723c */ /* 0x040ff000000418b0 */
[C---:B------:R-:W-:Y:S08]  /*a140*/  HMMA.16816.F32.BF16 R148, R16.reuse, R20, R220 ;  /* 0x000000141094723c */ /* 0x040ff000000418dc */
[C---:B------:R-:W-:Y:S08]  /*a150*/  HMMA.16816.F32.BF16 R20, R16.reuse, R22, R72 ;  /* 0x000000161014723c */ /* 0x040ff00000041848 */
[C---:B------:R-:W-:Y:S08]  /*a160*/  HMMA.16816.F32.BF16 R40, R16.reuse, R14, R40 ;  /* 0x0000000e1028723c */ /* 0x040ff00000041828 */
[----:B------:R-:W-:Y:S08]  /*a170*/  HMMA.16816.F32.BF16 R24, R16, R10, R24 ;  /* 0x0000000a1018723c */ /* 0x000ff00000041818 */
[-C--:B-1----:R-:W-:Y:S08]  /*a180*/  HMMA.16816.F32.BF16 R88, R92, R4.reuse, R88 ;  /* 0x000000045c58723c */ /* 0x082ff00000041858 */
[C---:B------:R-:W-:Y:S07]  /*a190*/  HMMA.16816.F32.BF16 R84, R96.reuse, R4, R84 ;  /* 0x000000046054723c */ /* 0x040fee0000041854 */
        /* <DEDUP_REMOVED lines=13> */
[----:B------:R-:W-:Y:S01]  /*a270*/  FADD.FTZ R2, R244, R2 ;  /* 0x00000002f4027221 */ /* 0x000fe20000010000 */
[----:B------:R1:W-:Y:S01]  /*a280*/  STL [R1+0x2c], R4 ;  /* 0x00002c0401007387 */ /* 0x0003e20000100800 */
[----:B------:R-:W-:-:S03]  /*a290*/  FADD.FTZ R0, R232, R0 ;  /* 0x00000000e8007221 */ /* 0x000fc60000010000 */
[----:B------:R1:W-:Y:S01]  /*a2a0*/  STL [R1+0x15c], R3 ;  /* 0x00015c0301007387 */ /* 0x0003e20000100800 */
[C---:B------:R-:W-:Y:S03]  /*a2b0*/  HMMA.16816.F32.BF16 R132, R92.reuse, R160, R132 ;  /* 0x000000a05c84723c */ /* 0x040fe60000041884 */
[----:B------:R1:W-:Y:S04]  /*a2c0*/  STL [R1+0x170], R2 ;  /* 0x0001700201007387 */ /* 0x0003e80000100800 */
[----:B------:R1:W-:Y:S01]  /*a2d0*/  STL [R1+0x28], R0 ;  /* 0x0000280001007387 */ /* 0x0003e20000100800 */
        /* <DEDUP_REMOVED lines=19> */
[----:B-1----:R-:W2:Y:S01]  /*a410*/  LDL R225, [R1+0x84] ;  /* 0x0000840001e17983 */ /* 0x002ea20000100800 */
[----:B------:R-:W-:-:S04]  /*a420*/  DEPBAR.LE SB0, 0x0 ;  /* 0x000080000000791a */ /* 0x000fc80000000000 */
[----:B------:R-:W3:Y:S04]  /*a430*/  LDL R235, [R1+0x30] ;  /* 0x0000300001eb7983 */ /* 0x000ee80000100800 */
[----:B------:R-:W4:Y:S04]  /*a440*/  LDL R237, [R1+0x34] ;  /* 0x0000340001ed7983 */ /* 0x000f280000100800 */
[----:B------:R-:W5:Y:S04]  /*a450*/  LDL.LU R239, [R1+0x50] ;  /* 0x0000500001ef7983 */ /* 0x000f680000300800 */
[----:B------:R-:W5:Y:S04]  /*a460*/  LDL.64 R240, [R1+0x1b0] ;  /* 0x0001b00001f07983 */ /* 0x000f680000100a00 */
[----:B------:R-:W5:Y:S04]  /*a470*/  LDL.LU R238, [R1+0x10] ;  /* 0x0000100001ee7983 */ /* 0x000f680000300800 */
[----:B------:R-:W5:Y:S04]  /*a480*/  LDL.LU R242, [R1+0x14] ;  /* 0x0000140001f27983 */ /* 0x000f680000300800 */
[----:B------:R-:W5:Y:S04]  /*a490*/  LDL.LU R243, [R1+0x20] ;  /* 0x0000200001f37983 */ /* 0x000f680000300800 */
[----:B------:R-:W5:Y:S01]  /*a4a0*/  LDL R213, [R1] ;  /* 0x0000000001d57983 */ /* 0x000f620000100800 */
[----:B------:R-:W-:Y:S03]  /*a4b0*/  WARPSYNC 0xffffffff ;  /* 0xffffffff00007948 */ /* 0x000fe60003800000 */
[----:B------:R-:W5:Y:S04]  /*a4c0*/  LDL R111, [R1+0x1a0] ;  /* 0x0001a000016f7983 */ /* 0x000f680000100800 */
[----:B------:R-:W-:Y:S01]  /*a4d0*/  BAR.SYNC.DEFER_BLOCKING 0x0 ;  /* 0x0000000000007b1d */ /* 0x000fe20000010000 */
[----:B--2---:R-:W-:-:S02]  /*a4e0*/  IADD3 R197, R225, -0x2, RZ ;  /* 0xfffffffee1c57810 */ /* 0x004fc40007ffe0ff */
[-C--:B---3--:R-:W-:Y:S02]  /*a4f0*/  ISETP.GE.AND P3, PT, R235, R198.reuse, PT ;  /* 0x000000c6eb00720c */ /* 0x088fe40003f66270 */
[----:B----4-:R-:W-:Y:S02]  /*a500*/  ISETP.GE.AND P2, PT, R237, R198, PT ;  /* 0x000000c6ed00720c */ /* 0x010fe40003f46270 */
[----:B------:R-:W-:Y:S01]  /*a510*/  SHF.R.S32.HI R4, RZ, 0x1f, R197 ;  /* 0x0000001fff047819 */ /* 0x000fe200000114c5 */
[----:B-----5:R-:W-:Y:S02]  /*a520*/  IMAD R0, R239, R197, RZ ;  /* 0x000000c5ef007224 */ /* 0x020fe400078e02ff */
[----:B------:R-:W-:-:S04]  /*a530*/  IMAD.WIDE.U32 R2, R197, R238, R240 ;  /* 0x000000eec5027225 */ /* 0x000fc800078e00f0 */
[----:B------:R-:W-:Y:S01]  /*a540*/  IMAD R0, R4, R238, R0 ;  /* 0x000000ee04007224 */ /* 0x000fe200078e0200 */
[----:B------:R-:W-:-:S03]  /*a550*/  ISETP.GE.AND P4, PT, R213, R198, PT ;  /* 0x000000c6d500720c */ /* 0x000fc60003f86270 */
[----:B------:R-:W-:Y:S01]  /*a560*/  IMAD.IADD R3, R3, 0x1, R0 ;  /* 0x0000000103037824 */ /* 0x000fe200078e0200 */
[CC--:B------:R-:W-:Y:S02]  /*a570*/  @!P3 LEA R10, P1, R2.reuse, R218.reuse, 0x1 ;  /* 0x000000da020ab211 */ /* 0x0c0fe400078208ff */
[----:B------:R-:W-:Y:S02]  /*a580*/  @!P2 LEA R8, P0, R2, R218, 0x1 ;  /* 0x000000da0208a211 */ /* 0x000fe400078008ff */
[----:B------:R-:W-:Y:S02]  /*a590*/  IADD3 R0, P5, R242, R2, RZ ;  /* 0x00000002f2007210 */ /* 0x000fe40007fbe0ff */
[----:B------:R-:W-:-:S03]  /*a5a0*/  @!P3 LEA.HI.X R11, R2, R219, R3, 0x1, P1 ;  /* 0x000000db020bb211 */ /* 0x000fc600008f0c03 */
[CC--:B------:R-:W-:Y:S02]  /*a5b0*/  @!P4 LEA R12, P6, R2.reuse, R218.reuse, 0x1 ;  /* 0x000000da020cc211 */ /* 0x0c0fe400078c08ff */
[CCC-:B------:R-:W-:Y:S02]  /*a5c0*/  @!P2 LEA.HI.X R9, R2.reuse, R219.reuse, R3.reuse, 0x1, P0 ;  /* 0x000000db0209a211 */ /* 0x1c0fe400000f0c03 */
[--C-:B------:R-:W-:Y:S01]  /*a5d0*/  @!P4 LEA.HI.X R13, R2, R219, R3.reuse, 0x1, P6 ;  /* 0x000000db020dc211 */ /* 0x100fe200030f0c03 */
[----:B------:R-:W-:Y:S01]  /*a5e0*/  IMAD.X R3, R243, 0x1, R3, P5 ;  /* 0x00000001f3037824 */ /* 0x000fe200028e0603 */
[CC--:B------:R-:W-:Y:S01]  /*a5f0*/  @!P4 LEA R6, P5, R0.reuse, R218.reuse, 0x1 ;  /* 0x000000da0006c211 */ /* 0x0c0fe200078a08ff */
[----:B------:R-:W-:Y:S01]  /*a600*/  @P4 STS [R195+0x9000], RZ ;  /* 0x009000ffc3004388 */ /* 0x000fe20000000800 */
[----:B------:R-:W-:-:S03]  /*a610*/  @!P3 LEA R4, P1, R0, R218, 0x1 ;  /* 0x000000da0004b211 */ /* 0x000fc600078208ff */
[----:B------:R-:W-:Y:S01]  /*a620*/  @P4 STS [R195+0x9004], RZ ;  /* 0x009004ffc3004388 */ /* 0x000fe20000000800 */
[----:B------:R-:W-:-:S03]  /*a630*/  @!P2 LEA R2, P0, R0, R218, 0x1 ;  /* 0x000000da0002a211 */ /* 0x000fc600078008ff */
[----:B------:R-:W-:Y:S01]  /*a640*/  @P4 STS.64 [R195+0x9008], RZ ;  /* 0x009008ffc3004388 */ /* 0x000fe20000000a00 */
[----:B------:R-:W-:-:S03]  /*a650*/  @!P4 LEA.HI.X R7, R0, R219, R3, 0x1, P5 ;  /* 0x000000db0007c211 */ /* 0x000fc600028f0c03 */
[----:B------:R-:W-:Y:S01]  /*a660*/  @!PT LDS RZ, [RZ] ;  /* 0x00000000fffff984 */ /* 0x000fe20000000800 */
[----:B------:R-:W-:Y:S01]  /*a670*/  @!PT LDS RZ, [RZ] ;  /* 0x00000000fffff984 */ /* 0x000fe20000000800 */
[----:B------:R-:W-:Y:S01]  /*a680*/  @!PT LDS RZ, [RZ] ;  /* 0x00000000fffff984 */ /* 0x000fe20000000800 */
[----:B------:R1:W-:Y:S01]  /*a690*/  @!P4 LDGSTS.E.BYPASS.LTC128B.128 [R195+0x9000], [R12.64] ;  /* 0x090000000cc3cfae */ /* 0x0003e2000b901d44 */
[----:B------:R-:W-:-:S03]  /*a6a0*/  @!P3 LEA.HI.X R5, R0, R219, R3, 0x1, P1 ;  /* 0x000000db0005b211 */ /* 0x000fc600008f0c03 */
[----:B------:R-:W-:Y:S01]  /*a6b0*/  @P3 STS.128 [R195+0xa000], RZ ;  /* 0x00a000ffc3003388 */ /* 0x000fe20000000c00 */
[----:B------:R-:W-:-:S03]  /*a6c0*/  @!P2 LEA.HI.X R3, R0, R219, R3, 0x1, P0 ;  /* 0x000000db0003a211 */ /* 0x000fc600000f0c03 */
        /* <DEDUP_REMOVED lines=24> */
[----:B------:R-:W-:Y:S04]  /*a850*/  LDSM.16.M88.4 R16, [R192] ;  /* 0x00000000c010783b */ /* 0x000fe80000000200 */
[----:B-1----:R-:W-:Y:S04]  /*a860*/  LDSM.16.M88.4 R12, [R192+0x1000] ;  /* 0x00100000c00c783b */ /* 0x002fe80000000200 */
[----:B------:R-:W1:Y:S04]  /*a870*/  LDSM.16.M88.4 R48, [R189+0x6800] ;  /* 0x00680000bd30783b */ /* 0x000e680000000200 */
[----:B------:R-:W5:Y:S04]  /*a880*/  LDSM.16.M88.4 R44, [R189+0x6c00] ;  /* 0x006c0000bd2c783b */ /* 0x000f680000000200 */
[----:B--2---:R-:W-:Y:S04]  /*a890*/  LDSM.16.M88.4 R8, [R193] ;  /* 0x00000000c108783b */ /* 0x004fe80000000200 */
[----:B---3--:R-:W-:Y:S04]  /*a8a0*/  LDSM.16.M88.4 R4, [R193+0x1000] ;  /* 0x00100000c104783b */ /* 0x008fe80000000200 */
[----:B------:R-:W2:Y:S04]  /*a8b0*/  LDSM.16.M88.4 R24, [R191+0x6800] ;  /* 0x00680000bf18783b */ /* 0x000ea80000000200 */
[----:B------:R-:W3:Y:S04]  /*a8c0*/  LDSM.16.M88.4 R20, [R191+0x6c00] ;  /* 0x006c0000bf14783b */ /* 0x000ee80000000200 */
[----:B------:R-:W2:Y:S04]  /*a8d0*/  LDSM.16.M88.4 R56, [R189+0x6000] ;  /* 0x00600000bd38783b */ /* 0x000ea80000000200 */
[----:B------:R-:W3:Y:S04]  /*a8e0*/  LDSM.16.M88.4 R52, [R189+0x6400] ;  /* 0x00640000bd34783b */ /* 0x000ee80000000200 */
[----:B------:R-:W-:Y:S04]  /*a8f0*/  LDSM.16.M88.4 R40, [R191+0x6000] ;  /* 0x00600000bf28783b */ /* 0x000fe80000000200 */
[----:B------:R-:W4:Y:S01]  /*a900*/  LDSM.16.M88.4 R36, [R191+0x6400] ;  /* 0x00640000bf24783b */ /* 0x000f220000000200 */
[----:B-1----:R-:W-:Y:S03]  /*a910*/  HMMA.16816.F32.BF16 R104, R12, R48, RZ ;  /* 0x000000300c68723c */ /* 0x002fe600000418ff */
[----:B------:R-:W1:Y:S04]  /*a920*/  S2R R213, SR_TID.X ;  /* 0x0000000000d57919 */ /* 0x000e680000002100 */
[----:B------:R-:W0:Y:S01]  /*a930*/  LDGDEPBAR ;  /* 0x00000000000079af */ /* 0x000e220000000000 */
[-C--:B-----5:R-:W-:Y:S08]  /*a940*/  HMMA.16816.F32.BF16 R64, R16, R44.reuse, RZ ;  /* 0x0000002c1040723c */ /* 0x0a0ff000000418ff */
[----:B------:R-:W-:Y:S08]  /*a950*/  HMMA.16816.F32.BF16 R60, R12, R44, RZ ;  /* 0x0000002c0c3c723c */ /* 0x000ff000000418ff */
[----:B--2---:R-:W-:Y:S08]  /*a960*/  HMMA.16816.F32.BF16 R236, R4, R24, R104 ;  /* 0x0000001804ec723c */ /* 0x004ff00000041868 */
[-C--:B---3--:R-:W-:Y:S08]  /*a970*/  HMMA.16816.F32.BF16 R248, R8, R20.reuse, R64 ;  /* 0x0000001408f8723c */ /* 0x088ff00000041840 */
[----:B------:R-:W-:Y:S08]  /*a980*/  HMMA.16816.F32.BF16 R244, R4, R20, R60 ;  /* 0x0000001404f4723c */ /* 0x000ff0000004183c */
[-C--:B------:R-:W-:Y:S08]  /*a990*/  HMMA.16816.F32.BF16 R220, R16, R56.reuse, RZ ;  /* 0x0000003810dc723c */ /* 0x080ff000000418ff */
[----:B------:R-:W-:Y:S08]  /*a9a0*/  HMMA.16816.F32.BF16 R200, R12, R56, RZ ;  /* 0x000000380cc8723c */ /* 0x000ff000000418ff */
[-C--:B------:R-:W-:Y:S08]  /*a9b0*/  HMMA.16816.F32.BF16 R184, R16, R52.reuse, RZ ;  /* 0x0000003410b8723c */ /* 0x080ff000000418ff */
[----:B------:R-:W-:Y:S08]  /*a9c0*/  HMMA.16816.F32.BF16 R180, R12, R52, RZ ;  /* 0x000000340cb4723c */ /* 0x000ff000000418ff */
[----:B------:R-:W-:Y:S08]  /*a9d0*/  HMMA.16816.F32.BF16 R176, R16, R48, RZ ;  /* 0x0000003010b0723c */ /* 0x000ff000000418ff */
[C---:B------:R-:W-:Y:S08]  /*a9e0*/  HMMA.16816.F32.BF16 R104, R12.reuse, R58, RZ ;  /* 0x0000003a0c68723c */ /* 0x040ff000000418ff */
[C---:B------:R-:W-:Y:S08]  /*a9f0*/  HMMA.16816.F32.BF16 R64, R12.reuse, R54, RZ ;  /* 0x000000360c40723c */ /* 0x040ff000000418ff */
[----:B------:R-:W-:Y:S08]  /*aa00*/  HMMA.16816.F32.BF16 R60, R12, R50, RZ ;  /* 0x000000320c3c723c */ /* 0x000ff000000418ff */
[C---:B------:R-:W-:Y:S08]  /*aa10*/  HMMA.16816.F32.BF16 R56, R16.reuse, R58, RZ ;  /* 0x0000003a1038723c */ /* 0x040ff000000418ff */
[C---:B------:R-:W-:Y:S08]  /*aa20*/  HMMA.16816.F32.BF16 R52, R16.reuse, R54, RZ ;  /* 0x000000361034723c */ /* 0x040ff000000418ff */
[----:B------:R-:W-:Y:S08]  /*aa30*/  HMMA.16816.F32.BF16 R48, R16, R50, RZ ;  /* 0x000000321030723c */ /* 0x000ff000000418ff */
[-C--:B------:R-:W-:Y:S08]  /*aa40*/  HMMA.16816.F32.BF16 R12, R12, R46.reuse, RZ ;  /* 0x0000002e0c0c723c */ /* 0x080ff000000418ff */
[----:B------:R-:W-:Y:S08]  /*aa50*/  HMMA.16816.F32.BF16 R16, R16, R46, RZ ;  /* 0x0000002e1010723c */ /* 0x000ff000000418ff */
[C---:B------:R-:W-:Y:S08]  /*aa60*/  HMMA.16816.F32.BF16 R240, R8.reuse, R24, R176 ;  /* 0x0000001808f0723c */ /* 0x040ff000000418b0 */
[-C--:B----4-:R-:W-:Y:S08]  /*aa70*/  HMMA.16816.F32.BF16 R232, R8, R36.reuse, R184 ;  /* 0x0000002408e8723c */ /* 0x090ff000000418b8 */
[C---:B------:R-:W-:Y:S08]  /*aa80*/  HMMA.16816.F32.BF16 R224, R4.reuse, R36, R180 ;  /* 0x0000002404e0723c */ /* 0x040ff000000418b4 */
[----:B------:R-:W-:Y:S08]  /*aa90*/  HMMA.16816.F32.BF16 R176, R4, R42, R104 ;  /* 0x0000002a04b0723c */ /* 0x000ff00000041868 */
[-C--:B------:R-:W-:Y:S08]  /*aaa0*/  HMMA.16816.F32.BF16 R220, R8, R40.reuse, R220 ;  /* 0x0000002808dc723c */ /* 0x080ff000000418dc */
[C---:B------:R-:W-:Y:S08]  /*aab0*/  HMMA.16816.F32.BF16 R200, R4.reuse, R40, R200 ;  /* 0x0000002804c8723c */ /* 0x040ff000000418c8 */
[C---:B------:R-:W-:Y:S08]  /*aac0*/  HMMA.16816.F32.BF16 R180, R4.reuse, R38, R64 ;  /* 0x0000002604b4723c */ /* 0x040ff00000041840 */
[C---:B------:R-:W-:Y:S08]  /*aad0*/  HMMA.16816.F32.BF16 R184, R4.reuse, R26, R60 ;  /* 0x0000001a04b8723c */ /* 0x040ff0000004183c */
[----:B------:R-:W-:Y:S01]  /*aae0*/  HMMA.16816.F32.BF16 R228, R4, R22, R12 ;  /* 0x0000001604e4723c */ /* 0x000fe2000004180c */
[----:B------:R-:W-:Y:S04]  /*aaf0*/  LDSM.16.M88.4 R4, [R192+0x3000] ;  /* 0x00300000c004783b */ /* 0x000fe80000000200 */
[----:B------:R-:W2:Y:S03]  /*ab00*/  LDSM.16.M88.4 R12, [R189+0x7000] ;  /* 0x00700000bd0c783b */ /* 0x000ea60000000200 */
[C---:B------:R-:W-:Y:S08]  /*ab10*/  HMMA.16816.F32.BF16 R56, R8.reuse, R42, R56 ;  /* 0x0000002a0838723c */ /* 0x040ff00000041838 */
[C---:B------:R-:W-:Y:S08]  /*ab20*/  HMMA.16816.F32.BF16 R104, R8.reuse, R38, R52 ;  /* 0x000000260868723c */ /* 0x040ff00000041834 */
[C---:B------:R-:W-:Y:S08]  /*ab30*/  HMMA.16816.F32.BF16 R48, R8.reuse, R26, R48 ;  /* 0x0000001a0830723c */ /* 0x040ff00000041830 */
[----:B------:R-:W-:Y:S01]  /*ab40*/  HMMA.16816.F32.BF16 R16, R8, R22, R16 ;  /* 0x000000160810723c */ /* 0x000fe20000041810 */
[----:B------:R-:W3:Y:S07]  /*ab50*/  LDSM.16.M88.4 R8, [R192+0x2000] ;  /* 0x00200000c008783b */ /* 0x000eee0000000200 */
[C---:B--2---:R-:W-:Y:S08]  /*ab60*/  HMMA.16816.F32.BF16 R64, R4.reuse, R12, R200 ;  /* 0x0000000c0440723c */ /* 0x044ff000000418c8 */
[----:B------:R-:W-:Y:S08]  /*ab70*/  HMMA.16816.F32.BF16 R52, R4, R14, R176 ;  /* 0x0000000e0434723c */ /* 0x000ff000000418b0 */
[C---:B---3--:R-:W-:Y:S08]  /*ab80*/  HMMA.16816.F32.BF16 R60, R8.reuse, R12, R220 ;  /* 0x0000000c083c723c */ /* 0x048ff000000418dc */
[C---:B------:R-:W-:Y:S01]  /*ab90*/  HMMA.16816.F32.BF16 R24, R8.reuse, R14, R56 ;  /* 0x0000000e0818723c */ /* 0x040fe20000041838 */
[----:B------:R-:W2:Y:S07]  /*aba0*/  LDSM.16.M88.4 R12, [R189+0x7400] ;  /* 0x00740000bd0c783b */ /* 0x000eae0000000200 */
[-C--:B--2---:R-:W-:Y:S08]  /*abb0*/  HMMA.16816.F32.BF16 R44, R8, R12.reuse, R232 ;  /* 0x0000000c082c723c */ /* 0x084ff000000418e8 */
[C---:B------:R-:W-:Y:S08]  /*abc0*/  HMMA.16816.F32.BF16 R40, R4.reuse, R12, R224 ;  /* 0x0000000c0428723c */ /* 0x040ff000000418e0 */
[-C--:B------:R-:W-:Y:S08]  /*abd0*/  HMMA.16816.F32.BF16 R36, R4, R14.reuse, R180 ;  /* 0x0000000e0424723c */ /* 0x080ff000000418b4 */
        /* <DEDUP_REMOVED lines=9> */
[-C--:B------:R-:W-:Y:S01]  /*ac70*/  HMMA.16816.F32.BF16 R228, R4, R14.reuse, R228 ;  /* 0x0000000e04e4723c */ /* 0x080fe200000418e4 */
[----:B------:R-:W-:Y:S07]  /*ac80*/  LDSM.16.M88.4 R4, [R193+0x3000] ;  /* 0x00300000c104783b */ /* 0x000fee0000000200 */
[----:B------:R-:W-:Y:S01]  /*ac90*/  HMMA.16816.F32.BF16 R16, R8, R14, R16 ;  /* 0x0000000e0810723c */ /* 0x000fe20000041810 */
[----:B------:R-:W2:Y:S04]  /*aca0*/  LDSM.16.M88.4 R12, [R191+0x7000] ;  /* 0x00700000bf0c783b */ /* 0x000ea80000000200 */
[----:B------:R-:W3:Y:S03]  /*acb0*/  LDSM.16.M88.4 R8, [R193+0x2000] ;  /* 0x00200000c108783b */ /* 0x000ee60000000200 */
[-C--:B--2---:R-:W-:Y:S08]  /*acc0*/  HMMA.16816.F32.BF16 R240, R4, R12.reuse, R64 ;  /* 0x0000000c04f0723c */ /* 0x084ff00000041840 */
[----:B---3--:R-:W-:Y:S08]  /*acd0*/  HMMA.16816.F32.BF16 R224, R8, R12, R60 ;  /* 0x0000000c08e0723c */ /* 0x008ff0000004183c */
[-C--:B------:R-:W-:Y:S08]  /*ace0*/  HMMA.16816.F32.BF16 R220, R4, R14.reuse, R52 ;  /* 0x0000000e04dc723c */ /* 0x080ff00000041834 */
[----:B------:R-:W-:Y:S01]  /*acf0*/  HMMA.16816.F32.BF16 R176, R8, R14, R24 ;  /* 0x0000000e08b0723c */ /* 0x000fe20000041818 */
[----:B------:R-:W2:Y:S07]  /*ad00*/  LDSM.16.M88.4 R12, [R191+0x7400] ;  /* 0x00740000bf0c783b */ /* 0x000eae0000000200 */
[----:B--2---:R-:W-:Y:S08]  /*ad10*/  HMMA.16816.F32.BF16 R60, R4, R14, R36 ;  /* 0x0000000e043c723c */ /* 0x004ff00000041824 */
[-C--:B------:R-:W-:Y:S08]  /*ad20*/  HMMA.16816.F32.BF16 R236, R8, R12.reuse, R44 ;  /* 0x0000000c08ec723c */ /* 0x080ff0000004182c */
[----:B------:R-:W-:Y:S08]  /*ad30*/  HMMA.16816.F32.BF16 R64, R4, R12, R40 ;  /* 0x0000000c0440723c */ /* 0x000ff00000041828 */
        /* <DEDUP_REMOVED lines=44> */
[----:B------:R-:W-:Y:S01]  /*b000*/  HMMA.16816.F32.BF16 R184, R8, R14, R184 ;  /* 0x0000000e08b8723c */ /* 0x000fe200000418b8 */
[----:B------:R-:W2:Y:S01]  /*b010*/  LDSM.16.M88.4 R12, [R191+0x8800] ;  /* 0x00880000bf0c783b */ /* 0x000ea20000000200 */
[----:B-1----:R-:W-:-:S05]  /*b020*/  IMAD.SHL.U32 R213, R213, 0x2, RZ ;  /* 0x00000002d5d57824 */ /* 0x002fca00078e00ff */
[----:B------:R-:W-:-:S05]  /*b030*/  LOP3.LUT R213, R213, 0x6, RZ, 0xc0, !PT ;  /* 0x00000006d5d57812 */ /* 0x000fca00078ec0ff */
[----:B------:R-:W-:Y:S01]  /*b040*/  IMAD R0, R197, 0x40, R213 ;  /* 0x00000040c5007824 */ /* 0x000fe200078e02d5 */
[-C--:B--2---:R-:W-:Y:S08]  /*b050*/  HMMA.16816.F32.BF16 R236, R8, R12.reuse, R220 ;  /* 0x0000000c08ec723c */ /* 0x084ff000000418dc */
[C---:B------:R-:W-:Y:S08]  /*b060*/  HMMA.16816.F32.BF16 R228, R4.reuse, R12, R176 ;  /* 0x0000000c04e4723c */ /* 0x040ff000000418b0 */
[-C--:B------:R-:W-:Y:S08]  /*b070*/  HMMA.16816.F32.BF16 R240, R4, R14.reuse, R60 ;  /* 0x0000000e04f0723c */ /* 0x080ff0000004183c */
[----:B------:R-:W-:Y:S01]  /*b080*/  HMMA.16816.F32.BF16 R200, R8, R14, R56 ;  /* 0x0000000e08c8723c */ /* 0x000fe20000041838 */
[----:B------:R-:W1:Y:S01]  /*b090*/  LDSM.16.M88.4 R12, [R191+0x8c00] ;  /* 0x008c0000bf0c783b */ /* 0x000e620000000200 */
[C---:B------:R-:W-:Y:S01]  /*b0a0*/  ISETP.GE.AND P0, PT, R0.reuse, R204, PT ;  /* 0x000000cc0000720c */ /* 0x040fe20003f06270 */
[----:B------:R-:W-:Y:S01]  /*b0b0*/  IMAD.MOV.U32 R213, RZ, RZ, R111 ;  /* 0x000000ffffd57224 */ /* 0x000fe200078e006f */
[----:B------:R-:W-:Y:S01]  /*b0c0*/  ISETP.GE.AND P1, PT, R0, R205, PT ;  /* 0x000000cd0000720c */ /* 0x000fe20003f26270 */
[----:B------:R-:W-:-:S04]  /*b0d0*/  DEPBAR.LE SB0, 0x0 ;  /* 0x000080000000791a */ /* 0x000fc80000000000 */
[C---:B------:R-:W-:Y:S02]  /*b0e0*/  ISETP.GE.OR P0, PT, R0.reuse, R209, !P0 ;  /* 0x000000d10000720c */ /* 0x040fe40004706670 */
[C---:B------:R-:W-:Y:S02]  /*b0f0*/  IADD3 R2, R0.reuse, 0x1, RZ ;  /* 0x0000000100027810 */ /* 0x040fe40007ffe0ff */
[C---:B------:R-:W-:Y:S02]  /*b100*/  ISETP.GE.OR P1, PT, R0.reuse, R210, !P1 ;  /* 0x000000d20000720c */ /* 0x040fe40004f26670 */
[----:B------:R-:W-:Y:S02]  /*b110*/  ISETP.GE.AND P5, PT, R0, R207, PT ;  /* 0x000000cf0000720c */ /* 0x000fe40003fa6270 */
[----:B------:R-:W-:Y:S02]  /*b120*/  FSEL R176, R20, -INF , !P1 ;  /* 0xff80000014b07808 */ /* 0x000fe40004800000 */
[----:B------:R-:W-:-:S02]  /*b130*/  ISETP.GE.OR P5, PT, R0, R212, !P5 ;  /* 0x000000d40000720c */ /* 0x000fc40006fa6670 */
[C---:B------:R-:W-:Y:S02]  /*b140*/  ISETP.GE.AND P1, PT, R2.reuse, R206, PT ;  /* 0x000000ce0200720c */ /* 0x040fe40003f26270 */
[----:B------:R-:W-:Y:S02]  /*b150*/  ISETP.GE.AND P6, PT, R2, R205, PT ;  /* 0x000000cd0200720c */ /* 0x000fe40003fc6270 */
[----:B------:R-:W-:Y:S01]  /*b160*/  IADD3 R3, R0, 0x8, RZ ;  /* 0x0000000800037810 */ /* 0x000fe20007ffe0ff */
[----:B------:R-:W-:Y:S01]  /*b170*/  BAR.SYNC.DEFER_BLOCKING 0x0 ;  /* 0x0000000000007b1d */ /* 0x000fe20000010000 */
[C---:B------:R-:W-:Y:S02]  /*b180*/  ISETP.GE.OR P1, PT, R2.reuse, R211, !P1 ;  /* 0x000000d30200720c */ /* 0x040fe40004f26670 */
[----:B------:R-:W-:Y:S01]  /*b190*/  ISETP.GE.OR P6, PT, R2, R210, !P6 ;  /* 0x000000d20200720c */ /* 0x000fe200077c6670 */
[----:B-1----:R-:W-:Y:S07]  /*b1a0*/  HMMA.16816.F32.BF16 R220, R4, R14, R24 ;  /* 0x0000000e04dc723c */ /* 0x002fee0000041818 */
[----:B------:R-:W-:-:S02]  /*b1b0*/  FSEL R25, R22, -INF , !P0 ;  /* 0xff80000016197808 */ /* 0x000fc40004000000 */
[C---:B------:R-:W-:Y:S01]  /*b1c0*/  ISETP.GE.AND P0, PT, R2.reuse, R204, PT ;  /* 0x000000cc0200720c */ /* 0x040fe20003f06270 */
[----:B------:R-:W-:Y:S03]  /*b1d0*/  HMMA.16816.F32.BF16 R232, R8, R12, R36 ;  /* 0x0000000c08e8723c */ /* 0x000fe60000041824 */
[----:B------:R-:W-:-:S04]  /*b1e0*/  ISETP.GE.OR P0, PT, R2, R209, !P0 ;  /* 0x000000d10200720c */ /* 0x000fc80004706670 */
[----:B------:R-:W-:Y:S01]  /*b1f0*/  FSEL R39, R44, -INF , !P5 ;  /* 0xff8000002c277808 */ /* 0x000fe20006800000 */
[----:B------:R-:W-:Y:S01]  /*b200*/  HMMA.16816.F32.BF16 R224, R4, R12, R40 ;  /* 0x0000000c04e0723c */ /* 0x000fe20000041828 */
[----:B------:R-:W-:Y:S02]  /*b210*/  ISETP.GE.AND P5, PT, R2, R207, PT ;  /* 0x000000cf0200720c */ /* 0x000fe40003fa6270 */
[----:B------:R-:W-:-:S04]  /*b220*/  FSEL R61, R47, -INF , !P1 ;  /* 0xff8000002f3d7808 */ /* 0x000fc80004800000 */
[----:B------:R-:W-:Y:S02]  /*b230*/  FSEL R40, R23, -INF , !P0 ;  /* 0xff80000017287808 */ /* 0x000fe40004000000 */
[----:B------:R-:W-:Y:S02]  /*b240*/  ISETP.GE.AND P0, PT, R3, R207, PT ;  /* 0x000000cf0300720c */ /* 0x000fe40003f06270 */
[----:B------:R-:W-:Y:S02]  /*b250*/  FSEL R179, R21, -INF , !P6 ;  /* 0xff80000015b37808 */ /* 0x000fe40007000000 */
[-C--:B------:R-:W-:Y:S02]  /*b260*/  ISETP.GE.OR P5, PT, R2, R212.reuse, !P5 ;  /* 0x000000d40200720c */ /* 0x080fe40006fa6670 */
[----:B------:R-:W-:Y:S02]  /*b270*/  ISETP.GE.OR P1, PT, R3, R212, !P0 ;  /* 0x000000d40300720c */ /* 0x000fe40004726670 */
[----:B------:R-:W-:-:S02]  /*b280*/  ISETP.GE.AND P6, PT, R0, R206, PT ;  /* 0x000000ce0000720c */ /* 0x000fc40003fc6270 */
[----:B------:R-:W-:Y:S02]  /*b290*/  IADD3 R2, R0, 0x9, RZ ;  /* 0x0000000900027810 */ /* 0x000fe40007ffe0ff */
[C---:B------:R-:W-:Y:S02]  /*b2a0*/  ISETP.GE.AND P0, PT, R3.reuse, R204, PT ;  /* 0x000000cc0300720c */ /* 0x040fe40003f06270 */
[----:B------:R-:W-:Y:S02]  /*b2b0*/  FSEL R44, R48, -INF , !P1 ;  /* 0xff800000302c7808 */ /* 0x000fe40004800000 */
[----:B------:R-:W-:Y:S02]  /*b2c0*/  ISETP.GE.OR P6, PT, R0, R211, !P6 ;  /* 0x000000d30000720c */ /* 0x000fe400077c6670 */
[----:B------:R-:W-:Y:S02]  /*b2d0*/  ISETP.GE.AND P1, PT, R2, R205, PT ;  /* 0x000000cd0200720c */ /* 0x000fe40003f26270 */
[----:B------:R-:W-:-:S02]  /*b2e0*/  ISETP.GE.OR P0, PT, R3, R209, !P0 ;  /* 0x000000d10300720c */ /* 0x000fc40004706670 */
[----:B------:R-:W-:Y:S02]  /*b2f0*/  FSEL R60, R46, -INF , !P6 ;  /* 0xff8000002e3c7808 */ /* 0x000fe40007000000 */
[----:B------:R-:W-:Y:S02]  /*b300*/  FSEL R45, R45, -INF , !P5 ;  /* 0xff8000002d2d7808 */ /* 0x000fe40006800000 */
[----:B------:R-:W-:Y:S02]  /*b310*/  ISETP.GE.OR P1, PT, R2, R210, !P1 ;  /* 0x000000d20200720c */ /* 0x000fe40004f26670 */
[----:B------:R-:W-:Y:S02]  /*b320*/  FSEL R37, R54, -INF , !P0 ;  /* 0xff80000036257808 */ /* 0x000fe40004000000 */
[C---:B------:R-:W-:Y:S02]  /*b330*/  ISETP.GE.AND P6, PT, R3.reuse, R206, PT ;  /* 0x000000ce0300720c */ /* 0x040fe40003fc6270 */
[----:B------:R-:W-:-:S02]  /*b340*/  ISETP.GE.AND P5, PT, R3, R205, PT ;  /* 0x000000cd0300720c */ /* 0x000fc40003fa6270 */
[C---:B------:R-:W-:Y:S02]  /*b350*/  ISETP.GE.AND P0, PT, R2.reuse, R204, PT ;  /* 0x000000cc0200720c */ /* 0x040fe40003f06270 */
[----:B------:R-:W-:Y:S02]  /*b360*/  FSEL R177, R53, -INF , !P1 ;  /* 0xff80000035b17808 */ /* 0x000fe40004800000 */
[C---:B------:R-:W-:Y:S02]  /*b370*/  ISETP.GE.OR P5, PT, R3.reuse, R210, !P5 ;  /* 0x000000d20300720c */ /* 0x040fe40006fa6670 */
[----:B------:R-:W-:Y:S02]  /*b380*/  ISETP.GE.OR P6, PT, R3, R211, !P6 ;  /* 0x000000d30300720c */ /* 0x000fe400077c6670 */
[C---:B------:R-:W-:Y:S02]  /*b390*/  ISETP.GE.AND P1, PT, R2.reuse, R206, PT ;  /* 0x000000ce0200720c */ /* 0x040fe40003f26270 */
[----:B------:R-:W-:-:S02]  /*b3a0*/  ISETP.GE.OR P0, PT, R2, R209, !P0 ;  /* 0x000000d10200720c */ /* 0x000fc40004706670 */
[----:B------:R-:W-:Y:S02]  /*b3b0*/  IADD3 R3, R0, 0x10, RZ ;  /* 0x0000001000037810 */ /* 0x000fe40007ffe0ff */
[----:B------:R-:W-:Y:S02]  /*b3c0*/  FSEL R178, R52, -INF , !P5 ;  /* 0xff80000034b27808 */ /* 0x000fe40006800000 */
[C---:B------:R-:W-:Y:S02]  /*b3d0*/  ISETP.GE.OR P1, PT, R2.reuse, R211, !P1 ;  /* 0x000000d30200720c */ /* 0x040fe40004f26670 */
[----:B------:R-:W-:Y:S02]  /*b3e0*/  FSEL R36, R55, -INF , !P0 ;  /* 0xff80000037247808 */ /* 0x000fe40004000000 */
[-C--:B------:R-:W-:Y:S02]  /*b3f0*/  ISETP.GE.AND P5, PT, R2, R207.reuse, PT ;  /* 0x000000cf0200720c */ /* 0x080fe40003fa6270 */
[----:B------:R-:W-:-:S02]  /*b400*/  ISETP.GE.AND P0, PT, R3, R207, PT ;  /* 0x000000cf0300720c */ /* 0x000fc40003f06270 */
[----:B------:R-:W-:Y:S02]  /*b410*/  FSEL R58, R51, -INF , !P1 ;  /* 0xff800000333a7808 */ /* 0x000fe40004800000 */
[-C--:B------:R-:W-:Y:S02]  /*b420*/  ISETP.GE.OR P5, PT, R2, R212.reuse, !P5 ;  /* 0x000000d40200720c */ /* 0x080fe40006fa6670 */
[----:B------:R-:W-:Y:S02]  /*b430*/  ISETP.GE.OR P1, PT, R3, R212, !P0 ;  /* 0x000000d40300720c */ /* 0x000fe40004726670 */
[----:B------:R-:W-:Y:S02]  /*b440*/  IADD3 R2, R0, 0x11, RZ ;  /* 0x0000001100027810 */ /* 0x000fe40007ffe0ff */
[----:B------:R-:W-:Y:S02]  /*b450*/  FSEL R42, R64, -INF , !P1 ;  /* 0xff800000402a7808 */ /* 0x000fe40004800000 */
[----:B------:R-:W-:-:S02]  /*b460*/  ISETP.GE.AND P1, PT, R2, R207, PT ;  /* 0x000000cf0200720c */ /* 0x000fc40003f26270 */
[----:B------:R-:W-:Y:S02]  /*b470*/  FSEL R59, R50, -INF , !P6 ;  /* 0xff800000323b7808 */ /* 0x000fe40007000000 */
[----:B------:R-:W-:Y:S02]  /*b480*/  FSEL R43, R49, -INF , !P5 ;  /* 0xff800000312b7808 */ /* 0x000fe40006800000 */
[----:B------:R-:W-:Y:S02]  /*b490*/  ISETP.GE.OR P1, PT, R2, R212, !P1 ;  /* 0x000000d40200720c */ /* 0x000fe40004f26670 */
[C---:B------:R-:W-:Y:S02]  /*b4a0*/  ISETP.GE.AND P6, PT, R3.reuse, R206, PT ;  /* 0x000000ce0300720c */ /* 0x040fe40003fc6270 */
[C---:B------:R-:W-:Y:S02]  /*b4b0*/  ISETP.GE.AND P5, PT, R3.reuse, R205, PT ;  /* 0x000000cd0300720c */ /* 0x040fe40003fa6270 */
[----:B------:R-:W-:-:S02]  /*b4c0*/  ISETP.GE.AND P0, PT, R3, R204, PT ;  /* 0x000000cc0300720c */ /* 0x000fc40003f06270 */
[----:B------:R-:W-:Y:S02]  /*b4d0*/  FSEL R41, R65, -INF , !P1 ;  /* 0xff80000041297808 */ /* 0x000fe40004800000 */
[C---:B------:R-:W-:Y:S02]  /*b4e0*/  ISETP.GE.OR P6, PT, R3.reuse, R211, !P6 ;  /* 0x000000d30300720c */ /* 0x040fe400077c6670 */
[C---:B------:R-:W-:Y:S02]  /*b4f0*/  ISETP.GE.OR P5, PT, R3.reuse, R210, !P5 ;  /* 0x000000d20300720c */ /* 0x040fe40006fa6670 */
[----:B------:R-:W-:Y:S02]  /*b500*/  ISETP.GE.OR P0, PT, R3, R209, !P0 ;  /* 0x000000d10300720c */ /* 0x000fe40004706670 */
[----:B------:R-:W-:Y:S02]  /*b510*/  ISETP.GE.AND P1, PT, R2, R204, PT ;  /* 0x000000cc0200720c */ /* 0x000fe40003f26270 */
[----:B------:R-:W-:-:S02]  /*b520*/  IADD3 R3, R0, 0x18, RZ ;  /* 0x0000001800037810 */ /* 0x000fc40007ffe0ff */
[----:B------:R-:W-:Y:S02]  /*b530*/  FSEL R57, R66, -INF , !P6 ;  /* 0xff80000042397808 */ /* 0x000fe40007000000 */
[----:B------:R-:W-:Y:S02]  /*b540*/  FSEL R111, R104, -INF , !P5 ;  /* 0xff800000686f7808 */ /* 0x000fe40006800000 */
[----:B------:R-:W-:Y:S02]  /*b550*/  ISETP.GE.OR P1, PT, R2, R209, !P1 ;  /* 0x000000d10200720c */ /* 0x000fe40004f26670 */
[----:B------:R-:W-:Y:S02]  /*b560*/  FSEL R23, R106, -INF , !P0 ;  /* 0xff8000006a177808 */ /* 0x000fe40004000000 */
[C---:B------:R-:W-:Y:S02]  /*b570*/  ISETP.GE.AND P6, PT, R2.reuse, R206, PT ;  /* 0x000000ce0200720c */ /* 0x040fe40003fc6270 */
[----:B------:R-:W-:-:S02]  /*b580*/  ISETP.GE.AND P5, PT, R2, R205, PT ;  /* 0x000000cd0200720c */ /* 0x000fc40003fa6270 */
[----:B------:R-:W-:Y:S02]  /*b590*/  ISETP.GE.AND P0, PT, R3, R207, PT ;  /* 0x000000cf0300720c */ /* 0x000fe40003f06270 */
[----:B------:R-:W-:Y:S02]  /*b5a0*/  FSEL R22, R107, -INF , !P1 ;  /* 0xff8000006b167808 */ /* 0x000fe40004800000 */
[C---:B------:R-:W-:Y:S02]  /*b5b0*/  ISETP.GE.OR P6, PT, R2.reuse, R211, !P6 ;  /* 0x000000d30200720c */ /* 0x040fe400077c6670 */
[----:B------:R-:W-:Y:S02]  /*b5c0*/  ISETP.GE.OR P5, PT, R2, R210, !P5 ;  /* 0x000000d20200720c */ /* 0x000fe40006fa6670 */
[----:B------:R-:W-:Y:S02]  /*b5d0*/  ISETP.GE.OR P1, PT, R3, R212, !P0 ;  /* 0x000000d40300720c */ /* 0x000fe40004726670 */
[----:B------:R-:W-:-:S02]  /*b5e0*/  IADD3 R2, R0, 0x19, RZ ;  /* 0x0000001900027810 */ /* 0x000fc40007ffe0ff */
[C---:B------:R-:W-:Y:S02]  /*b5f0*/  ISETP.GE.AND P0, PT, R3.reuse, R204, PT ;  /* 0x000000cc0300720c */ /* 0x040fe40003f06270 */
[----:B------:R-:W-:Y:S02]  /*b600*/  FSEL R38, R184, -INF , !P1 ;  /* 0xff800000b8267808 */ /* 0x000fe40004800000 */
[----:B------:R-:W-:Y:S02]  /*b610*/  ISETP.GE.AND P1, PT, R2, R205, PT ;  /* 0x000000cd0200720c */ /* 0x000fe40003f26270 */
[----:B------:R-:W-:Y:S02]  /*b620*/  ISETP.GE.OR P0, PT, R3, R209, !P0 ;  /* 0x000000d10300720c */ /* 0x000fe40004706670 */
[----:B------:R-:W-:Y:S02]  /*b630*/  FSEL R56, R67, -INF , !P6 ;  /* 0xff80000043387808 */ /* 0x000fe40007000000 */
[----:B------:R-:W-:-:S02]  /*b640*/  FSEL R110, R105, -INF , !P5 ;  /* 0xff800000696e7808 */ /* 0x000fc40006800000 */
[----:B------:R-:W-:Y:S02]  /*b650*/  ISETP.GE.OR P1, PT, R2, R210, !P1 ;  /* 0x000000d20200720c */ /* 0x000fe40004f26670 */
[----:B------:R-:W-:Y:S02]  /*b660*/  FSEL R20, R246, -INF , !P0 ;  /* 0xff800000f6147808 */ /* 0x000fe40004000000 */
[C---:B------:R-:W-:Y:S02]  /*b670*/  ISETP.GE.AND P6, PT, R3.reuse, R206, PT ;  /* 0x000000ce0300720c */ /* 0x040fe40003fc6270 */
[----:B------:R-:W-:Y:S02]  /*b680*/  ISETP.GE.AND P5, PT, R3, R205, PT ;  /* 0x000000cd0300720c */ /* 0x000fe40003fa6270 */
[----:B------:R-:W-:Y:S02]  /*b690*/  ISETP.GE.AND P0, PT, R2, R204, PT ;  /* 0x000000cc0200720c */ /* 0x000fe40003f06270 */
[----:B------:R-:W-:-:S02]  /*b6a0*/  FSEL R107, R245, -INF , !P1 ;  /* 0xff800000f56b7808 */ /* 0x000fc40004800000 */
[C---:B------:R-:W-:Y:S02]  /*b6b0*/  ISETP.GE.OR P5, PT, R3.reuse, R210, !P5 ;  /* 0x000000d20300720c */ /* 0x040fe40006fa6670 */
[----:B------:R-:W-:Y:S02]  /*b6c0*/  ISETP.GE.OR P6, PT, R3, R211, !P6 ;  /* 0x000000d30300720c */ /* 0x000fe400077c6670 */
[C---:B------:R-:W-:Y:S02]  /*b6d0*/  ISETP.GE.AND P1, PT, R2.reuse, R206, PT ;  /* 0x000000ce0200720c */ /* 0x040fe40003f26270 */
[----:B------:R-:W-:Y:S02]  /*b6e0*/  ISETP.GE.OR P0, PT, R2, R209, !P0 ;  /* 0x000000d10200720c */ /* 0x000fe40004706670 */
[----:B------:R-:W-:Y:S01]  /*b6f0*/  IADD3 R3, R0, 0x20, RZ ;  /* 0x0000002000037810 */ /* 0x000fe20007ffe0ff */
[----:B------:R-:W-:Y:S01]  /*b700*/  HMMA.16816.F32.BF16 R180, R8, R14, R16 ;  /* 0x0000000e08b4723c */ /* 0x000fe20000041810 */
[----:B------:R-:W-:-:S02]  /*b710*/  FSEL R106, R244, -INF , !P5 ;  /* 0xff800000f46a7808 */ /* 0x000fc40006800000 */
[C---:B------:R-:W-:Y:S02]  /*b720*/  ISETP.GE.OR P1, PT, R2.reuse, R211, !P1 ;  /* 0x000000d30200720c */ /* 0x040fe40004f26670 */
[CC--:B------:R-:W-:Y:S02]  /*b730*/  ISETP.GE.AND P5, PT, R2.reuse, R207.reuse, PT ;  /* 0x000000cf0200720c */ /* 0x0c0fe40003fa6270 */
[----:B------:R-:W-:Y:S02]  /*b740*/  FSEL R19, R247, -INF , !P0 ;  /* 0xff800000f7137808 */ /* 0x000fe40004000000 */
[----:B------:R-:W-:Y:S02]  /*b750*/  ISETP.GE.AND P0, PT, R3, R207, PT ;  /* 0x000000cf0300720c */ /* 0x000fe40003f06270 */
[----:B------:R-:W-:Y:S02]  /*b760*/  FSEL R55, R187, -INF , !P1 ;  /* 0xff800000bb377808 */ /* 0x000fe40004800000 */
[----:B------:R-:W-:-:S02]  /*b770*/  ISETP.GE.OR P5, PT, R2, R212, !P5 ;  /* 0x000000d40200720c */ /* 0x000fc40006fa6670 */
[----:B------:R-:W-:Y:S02]  /*b780*/  ISETP.GE.OR P1, PT, R3, R212, !P0 ;  /* 0x000000d40300720c */ /* 0x000fe40004726670 */
[----:B------:R-:W-:Y:S02]  /*b790*/  IADD3 R2, R0, 0x21, RZ ;  /* 0x0000002100027810 */ /* 0x000fe40007ffe0ff */
[----:B------:R-:W-:Y:S02]  /*b7a0*/  FSEL R26, R236, -INF , !P1 ;  /* 0xff800000ec1a7808 */ /* 0x000fe40004800000 */
[----:B------:R-:W-:Y:S02]  /*b7b0*/  ISETP.GE.AND P1, PT, R2, R207, PT ;  /* 0x000000cf0200720c */ /* 0x000fe40003f26270 */
[----:B------:R-:W-:Y:S02]  /*b7c0*/  FSEL R54, R186, -INF , !P6 ;  /* 0xff800000ba367808 */ /* 0x000fe40007000000 */
[----:B------:R-:W-:-:S02]  /*b7d0*/  FSEL R27, R185, -INF , !P5 ;  /* 0xff800000b91b7808 */ /* 0x000fc40006800000 */
[----:B------:R-:W-:Y:S02]  /*b7e0*/  ISETP.GE.OR P1, PT, R2, R212, !P1 ;  /* 0x000000d40200720c */ /* 0x000fe40004f26670 */
[C---:B------:R-:W-:Y:S02]  /*b7f0*/  ISETP.GE.AND P6, PT, R3.reuse, R206, PT ;  /* 0x000000ce0300720c */ /* 0x040fe40003fc6270 */
[C---:B------:R-:W-:Y:S02]  /*b800*/  ISETP.GE.AND P5, PT, R3.reuse, R205, PT ;  /* 0x000000cd0300720c */ /* 0x040fe40003fa6270 */
[----:B------:R-:W-:Y:S02]  /*b810*/  ISETP.GE.AND P0, PT, R3, R204, PT ;  /* 0x000000cc0300720c */ /* 0x000fe40003f06270 */
[----:B------:R-:W-:Y:S02]  /*b820*/  FSEL R24, R237, -INF , !P1 ;  /* 0xff800000ed187808 */ /* 0x000fe40004800000 */
[----:B------:R-:W-:-:S02]  /*b830*/  ISETP.GE.OR P6, PT, R3, R211, !P6 ;  /* 0x000000d30300720c */ /* 0x000fc400077c6670 */
[C---:B------:R-:W-:Y:S02]  /*b840*/  ISETP.GE.OR P5, PT, R3.reuse, R210, !P5 ;  /* 0x000000d20300720c */ /* 0x040fe40006fa6670 */
[-C--:B------:R-:W-:Y:S02]  /*b850*/  ISETP.GE.OR P0, PT, R3, R209.reuse, !P0 ;  /* 0x000000d10300720c */ /* 0x080fe40004706670 */
[----:B------:R-:W-:Y:S02]  /*b860*/  ISETP.GE.AND P1, PT, R2, R204, PT ;  /* 0x000000cc0200720c */ /* 0x000fe40003f26270 */
[----:B------:R-:W-:Y:S02]  /*b870*/  IADD3 R3, R0, 0x28, RZ ;  /* 0x0000002800037810 */ /* 0x000fe40007ffe0ff */
[----:B------:R-:W-:Y:S02]  /*b880*/  ISETP.GE.OR P1, PT, R2, R209, !P1 ;  /* 0x000000d10200720c */ /* 0x000fe40004f26670 */
[----:B------:R-:W-:-:S02]  /*b890*/  FSEL R15, R230, -INF , !P0 ;  /* 0xff800000e60f7808 */ /* 0x000fc40004000000 */
[----:B------:R-:W-:Y:S02]  /*b8a0*/  ISETP.GE.AND P0, PT, R3, R207, PT ;  /* 0x000000cf0300720c */ /* 0x000fe40003f06270 */
[----:B------:R-:W-:Y:S02]  /*b8b0*/  FSEL R14, R231, -INF , !P1 ;  /* 0xff800000e70e7808 */ /* 0x000fe40004800000 */
[----:B------:R-:W-:Y:S02]  /*b8c0*/  FSEL R53, R238, -INF , !P6 ;  /* 0xff800000ee357808 */ /* 0x000fe40007000000 */
[----:B------:R-:W-:Y:S02]  /*b8d0*/  FSEL R105, R228, -INF , !P5 ;  /* 0xff800000e4697808 */ /* 0x000fe40006800000 */
[----:B------:R-:W-:Y:S02]  /*b8e0*/  ISETP.GE.OR P1, PT, R3, R212, !P0 ;  /* 0x000000d40300720c */ /* 0x000fe40004726670 */
[----:B------:R-:W-:-:S02]  /*b8f0*/  ISETP.GE.AND P6, PT, R2, R206, PT ;  /* 0x000000ce0200720c */ /* 0x000fc40003fc6270 */
[C---:B------:R-:W-:Y:S02]  /*b900*/  ISETP.GE.AND P5, PT, R2.reuse, R205, PT ;  /* 0x000000cd0200720c */ /* 0x040fe40003fa6270 */
[C---:B------:R-:W-:Y:S02]  /*b910*/  ISETP.GE.AND P0, PT, R3.reuse, R204, PT ;  /* 0x000000cc0300720c */ /* 0x040fe40003f06270 */
[C---:B------:R-:W-:Y:S02]  /*b920*/  ISETP.GE.OR P6, PT, R2.reuse, R211, !P6 ;  /* 0x000000d30200720c */ /* 0x040fe400077c6670 */
[----:B------:R-:W-:Y:S02]  /*b930*/  ISETP.GE.OR P5, PT, R2, R210, !P5 ;  /* 0x000000d20200720c */ /* 0x000fe40006fa6670 */
[----:B------:R-:W-:Y:S02]  /*b940*/  ISETP.GE.OR P0, PT, R3, R209, !P0 ;  /* 0x000000d10300720c */ /* 0x000fe40004706670 */
        /* <DEDUP_REMOVED lines=9> */
[CC--:B------:R-:W-:Y:S02]  /*b9e0*/  ISETP.GE.OR P5, PT, R3.reuse, R210.reuse, !P5 ;  /* 0x000000d20300720c */ /* 0x0c0fe40006fa6670 */
[----:B------:R-:W-:Y:S02]  /*b9f0*/  ISETP.GE.OR P6, PT, R3, R211, !P6 ;  /* 0x000000d30300720c */ /* 0x000fe400077c6670 */
[C---:B------:R-:W-:Y:S02]  /*ba00*/  ISETP.GE.OR P1, PT, R2.reuse, R210, !P1 ;  /* 0x000000d20200720c */ /* 0x040fe40004f26670 */
[----:B------:R-:W-:-:S02]  /*ba10*/  ISETP.GE.OR P0, PT, R2, R209, !P0 ;  /* 0x000000d10200720c */ /* 0x000fc40004706670 */
[----:B------:R-:W-:Y:S02]  /*ba20*/  IADD3 R3, R0, 0x30, RZ ;  /* 0x0000003000037810 */ /* 0x000fe40007ffe0ff */
[----:B------:R-:W-:Y:S02]  /*ba30*/  FSEL R67, R240, -INF , !P5 ;  /* 0xff800000f0437808 */ /* 0x000fe40006800000 */
[----:B------:R-:W-:Y:S02]  /*ba40*/  FSEL R66, R241, -INF , !P1 ;  /* 0xff800000f1427808 */ /* 0x000fe40004800000 */
[----:B------:R-:W-:Y:S02]  /*ba50*/  FSEL R12, R243, -INF , !P0 ;  /* 0xff800000f30c7808 */ /* 0x000fe40004000000 */
[C---:B------:R-:W-:Y:S02]  /*ba60*/  ISETP.GE.AND P5, PT, R2.reuse, R207, PT ;  /* 0x000000cf0200720c */ /* 0x040fe40003fa6270 */
[----:B------:R-:W-:-:S02]  /*ba70*/  ISETP.GE.AND P1, PT, R2, R206, PT ;  /* 0x000000ce0200720c */ /* 0x000fc40003f26270 */
[C---:B------:R-:W-:Y:S02]  /*ba80*/  ISETP.GE.AND P0, PT, R3.reuse, R207, PT ;  /* 0x000000cf0300720c */ /* 0x040fe40003f06270 */
[CC--:B------:R-:W-:Y:S02]  /*ba90*/  ISETP.GE.OR P5, PT, R2.reuse, R212.reuse, !P5 ;  /* 0x000000d40200720c */ /* 0x0c0fe40006fa6670 */
[----:B------:R-:W-:Y:S02]  /*baa0*/  ISETP.GE.OR P1, PT, R2, R211, !P1 ;  /* 0x000000d30200720c */ /* 0x000fe40004f26670 */
[----:B------:R-:W-:Y:S02]  /*bab0*/  ISETP.GE.OR P0, PT, R3, R212, !P0 ;  /* 0x000000d40300720c */ /* 0x000fe40004706670 */
[----:B------:R-:W-:Y:S02]  /*bac0*/  IADD3 R2, R0, 0x31, RZ ;  /* 0x0000003100027810 */ /* 0x000fe40007ffe0ff */
[----:B------:R-:W-:-:S02]  /*bad0*/  FSEL R18, R201, -INF , !P5 ;  /* 0xff800000c9127808 */ /* 0x000fc40006800000 */
[----:B------:R-:W-:Y:S02]  /*bae0*/  FSEL R50, R203, -INF , !P1 ;  /* 0xff800000cb327808 */ /* 0x000fe40004800000 */
[----:B------:R-:W-:Y:S02]  /*baf0*/  FSEL R17, R232, -INF , !P0 ;  /* 0xff800000e8117808 */ /* 0x000fe40004000000 */
[C---:B------:R-:W-:Y:S02]  /*bb00*/  ISETP.GE.AND P5, PT, R3.reuse, R206, PT ;  /* 0x000000ce0300720c */ /* 0x040fe40003fa6270 */
[C---:B------:R-:W-:Y:S02]  /*bb10*/  ISETP.GE.AND P1, PT, R3.reuse, R205, PT ;  /* 0x000000cd0300720c */ /* 0x040fe40003f26270 */
[----:B------:R-:W-:Y:S02]  /*bb20*/  ISETP.GE.AND P0, PT, R2, R207, PT ;  /* 0x000000cf0200720c */ /* 0x000fe40003f06270 */
[----:B------:R-:W-:-:S02]  /*bb30*/  ISETP.GE.OR P5, PT, R3, R211, !P5 ;  /* 0x000000d30300720c */ /* 0x000fc40006fa6670 */
[----:B------:R-:W-:Y:S02]  /*bb40*/  ISETP.GE.OR P1, PT, R3, R210, !P1 ;  /* 0x000000d20300720c */ /* 0x000fe40004f26670 */
[----:B------:R-:W-:Y:S02]  /*bb50*/  ISETP.GE.OR P0, PT, R2, R212, !P0 ;  /* 0x000000d40200720c */ /* 0x000fe40004706670 */
[----:B------:R-:W-:Y:S02]  /*bb60*/  FSEL R49, R234, -INF , !P5 ;  /* 0xff800000ea317808 */ /* 0x000fe40006800000 */
[----:B------:R-:W-:Y:S02]  /*bb70*/  FSEL R65, R224, -INF , !P1 ;  /* 0xff800000e0417808 */ /* 0x000fe40004800000 */
[----:B------:R-:W-:Y:S02]  /*bb80*/  FSEL R16, R233, -INF , !P0 ;  /* 0xff800000e9107808 */ /* 0x000fe40004000000 */
[----:B------:R-:W-:-:S02]  /*bb90*/  ISETP.GE.AND P5, PT, R2, R206, PT ;  /* 0x000000ce0200720c */ /* 0x000fc40003fa6270 */
[C---:B------:R-:W-:Y:S02]  /*bba0*/  ISETP.GE.AND P1, PT, R2.reuse, R205, PT ;  /* 0x000000cd0200720c */ /* 0x040fe40003f26270 */
[C---:B------:R-:W-:Y:S02]  /*bbb0*/  ISETP.GE.AND P0, PT, R2.reuse, R204, PT ;  /* 0x000000cc0200720c */ /* 0x040fe40003f06270 */
[C---:B------:R-:W-:Y:S02]  /*bbc0*/  ISETP.GE.OR P5, PT, R2.reuse, R211, !P5 ;  /* 0x000000d30200720c */ /* 0x040fe40006fa6670 */
[C---:B------:R-:W-:Y:S02]  /*bbd0*/  ISETP.GE.OR P1, PT, R2.reuse, R210, !P1 ;  /* 0x000000d20200720c */ /* 0x040fe40004f26670 */
[----:B------:R-:W-:Y:S02]  /*bbe0*/  ISETP.GE.OR P0, PT, R2, R209, !P0 ;  /* 0x000000d10200720c */ /* 0x000fe40004706670 */
[----:B------:R-:W-:-:S02]  /*bbf0*/  IADD3 R2, R0, 0x38, RZ ;  /* 0x0000003800027810 */ /* 0x000fc40007ffe0ff */
[----:B------:R-:W-:Y:S02]  /*bc00*/  FSEL R8, R227, -INF , !P0 ;  /* 0xff800000e3087808 */ /* 0x000fe40004000000 */
[----:B------:R-:W-:Y:S02]  /*bc10*/  ISETP.GE.AND P0, PT, R2, R206, PT ;  /* 0x000000ce0200720c */ /* 0x000fe40003f06270 */
[----:B------:R-:W-:Y:S02]  /*bc20*/  IADD3 R0, R0, 0x39, RZ ;  /* 0x0000003900007810 */ /* 0x000fe40007ffe0ff */
[----:B------:R-:W-:Y:S02]  /*bc30*/  ISETP.GE.OR P0, PT, R2, R211, !P0 ;  /* 0x000000d30200720c */ /* 0x000fe40004706670 */
[----:B------:R-:W-:Y:S02]  /*bc40*/  FSEL R51, R202, -INF , !P6 ;  /* 0xff800000ca337808 */ /* 0x000fe40007000000 */
[----:B------:R-:W-:-:S02]  /*bc50*/  ISETP.GE.AND P6, PT, R3, R204, PT ;  /* 0x000000cc0300720c */ /* 0x000fc40003fc6270 */
[----:B------:R-:W-:Y:S02]  /*bc60*/  FSEL R47, R182, -INF , !P0 ;  /* 0xff800000b62f7808 */ /* 0x000fe40004000000 */
[C---:B------:R-:W-:Y:S02]  /*bc70*/  ISETP.GE.AND P0, PT, R0.reuse, R205, PT ;  /* 0x000000cd0000720c */ /* 0x040fe40003f06270 */
[----:B------:R-:W-:Y:S01]  /*bc80*/  ISETP.GE.OR P6, PT, R3, R209, !P6 ;  /* 0x000000d10300720c */ /* 0x000fe200077c6670 */
[----:B------:R-:W-:Y:S01]  /*bc90*/  IMAD.MOV.U32 R244, RZ, RZ, R213 ;  /* 0x000000fffff47224 */ /* 0x000fe200078e00d5 */
[----:B------:R-:W-:Y:S02]  /*bca0*/  ISETP.GE.OR P0, PT, R0, R210, !P0 ;  /* 0x000000d20000720c */ /* 0x000fe40004706670 */
[----:B------:R-:W-:Y:S02]  /*bcb0*/  FSEL R48, R235, -INF , !P5 ;  /* 0xff800000eb307808 */ /* 0x000fe40006800000 */
[----:B------:R-:W-:-:S02]  /*bcc0*/  FSEL R9, R226, -INF , !P6 ;  /* 0xff800000e2097808 */ /* 0x000fc40007000000 */
[----:B------:R-:W-:Y:S02]  /*bcd0*/  FSEL R64, R225, -INF , !P1 ;  /* 0xff800000e1407808 */ /* 0x000fe40004800000 */
[C---:B------:R-:W-:Y:S02]  /*bce0*/  ISETP.GE.AND P6, PT, R2.reuse, R207, PT ;  /* 0x000000cf0200720c */ /* 0x040fe40003fc6270 */
[C---:B------:R-:W-:Y:S02]  /*bcf0*/  ISETP.GE.AND P5, PT, R2.reuse, R205, PT ;  /* 0x000000cd0200720c */ /* 0x040fe40003fa6270 */
[----:B------:R-:W-:Y:S02]  /*bd00*/  ISETP.GE.AND P1, PT, R2, R204, PT ;  /* 0x000000cc0200720c */ /* 0x000fe40003f26270 */
[----:B------:R-:W-:Y:S02]  /*bd10*/  FSEL R62, R221, -INF , !P0 ;  /* 0xff800000dd3e7808 */ /* 0x000fe40004000000 */
[----:B------:R-:W-:-:S02]  /*bd20*/  ISETP.GT.AND P0, PT, R197, R244, PT ;  /* 0x000000f4c500720c */ /* 0x000fc40003f04270 */
[C---:B------:R-:W-:Y:S02]  /*bd30*/  ISETP.GE.OR P6, PT, R2.reuse, R212, !P6 ;  /* 0x000000d40200720c */ /* 0x040fe400077c6670 */
[C---:B------:R-:W-:Y:S02]  /*bd40*/  ISETP.GE.OR P5, PT, R2.reuse, R210, !P5 ;  /* 0x000000d20200720c */ /* 0x040fe40006fa6670 */
[----:B------:R-:W-:Y:S02]  /*bd50*/  ISETP.GE.OR P1, PT, R2, R209, !P1 ;  /* 0x000000d10200720c */ /* 0x000fe40004f26670 */
[----:B------:R-:W-:Y:S02]  /*bd60*/  FSEL R11, R180, -INF , !P6 ;  /* 0xff800000b40b7808 */ /* 0x000fe40007000000 */
[----:B------:R-:W-:Y:S02]  /*bd70*/  FSEL R63, R220, -INF , !P5 ;  /* 0xff800000dc3f7808 */ /* 0x000fe40006800000 */
[----:B------:R-:W-:-:S02]  /*bd80*/  FSEL R7, R222, -INF , !P1 ;  /* 0xff800000de077808 */ /* 0x000fc40004800000 */
[C---:B------:R-:W-:Y:S02]  /*bd90*/  ISETP.GE.AND P6, PT, R0.reuse, R207, PT ;  /* 0x000000cf0000720c */ /* 0x040fe40003fc6270 */
[C---:B------:R-:W-:Y:S02]  /*bda0*/  ISETP.GE.AND P5, PT, R0.reuse, R206, PT ;  /* 0x000000ce0000720c */ /* 0x040fe40003fa6270 */
[C---:B------:R-:W-:Y:S01]  /*bdb0*/  ISETP.GE.AND P1, PT, R0.reuse, R204, PT ;  /* 0x000000cc0000720c */ /* 0x040fe20003f26270 */
[----:B------:R-:W-:Y:S01]  /*bdc0*/  BSSY B1, `(.L_x_810) ;  /* 0x0000046000017945 */ /* 0x000fe20003800000 */
[C---:B------:R-:W-:Y:S02]  /*bdd0*/  ISETP.GE.OR P6, PT, R0.reuse, R212, !P6 ;  /* 0x000000d40000720c */ /* 0x040fe400077c6670 */
[C---:B------:R-:W-:Y:S02]  /*bde0*/  ISETP.GE.OR P5, PT, R0.reuse, R211, !P5 ;  /* 0x000000d30000720c */ /* 0x040fe40006fa6670 */
[----:B------:R-:W-:-:S02]  /*bdf0*/  ISETP.GE.OR P1, PT, R0, R209, !P1 ;  /* 0x000000d10000720c */ /* 0x000fc40004f26670 */
[----:B------:R-:W-:Y:S02]  /*be00*/  FSEL R10, R181, -INF , !P6 ;  /* 0xff800000b50a7808 */ /* 0x000fe40007000000 */
[----:B------:R-:W-:Y:S02]  /*be10*/  FSEL R6, R223, -INF , !P1 ;  /* 0xff800000df067808 */ /* 0x000fe40004800000 */
[----:B------:R-:W-:Y:S01]  /*be20*/  FSEL R46, R183, -INF , !P5 ;  /* 0xff800000b72e7808 */ /* 0x000fe20006800000 */
[----:B------:R-:W-:Y:S05]  /*be30*/  @!P0 BRA `(.L_x_811) ;  /* 0x000003e000008947 */ /* 0x000fea0003800000 */
[----:B------:R-:W2:Y:S04]  /*be40*/  LDL R249, [R1+0x84] ;  /* 0x0000840001f97983 */ /* 0x000ea80000100800 */
[----:B------:R-:W3:Y:S04]  /*be50*/  LDL R196, [R1+0x1d8] ;  /* 0x0001d80001c47983 */ /* 0x000ee80000100800 */
[----:B------:R-:W4:Y:S04]  /*be60*/  LDL R199, [R1+0x1a4] ;  /* 0x0001a40001c77983 */ /* 0x000f280000100800 */
[----:B------:R-:W5:Y:S04]  /*be70*/  LDL.64 R250, [R1+0x1a8] ;  /* 0x0001a80001fa7983 */ /* 0x000f680000100a00 */
[----:B------:R-:W5:Y:S04]  /*be80*/  LDL R208, [R1+0x1c0] ;  /* 0x0001c00001d07983 */ /* 0x000f680000100800 */
[----:B------:R-:W5:Y:S04]  /*be90*/  LDL R213, [R1+0x1c4] ;  /* 0x0001c40001d57983 */ /* 0x000f680000100800 */
[----:B------:R1:W-:Y:S04]  /*bea0*/  @P4 STS [R195+0x6000], RZ ;  /* 0x006000ffc3004388 */ /* 0x0003e80000000800 */
[----:B------:R1:W-:Y:S04]  /*beb0*/  @P4 STS [R195+0x6004], RZ ;  /* 0x006004ffc3004388 */ /* 0x0003e80000000800 */
[----:B------:R1:W-:Y:S01]  /*bec0*/  @P4 STS.64 [R195+0x6008], RZ ;  /* 0x006008ffc3004388 */ /* 0x0003e20000000a00 */
[----:B------:R-:W-:Y:S01]  /*bed0*/  BSSY B0, `(.L_x_812) ;  /* 0x0000033000007945 */ /* 0x000fe20003800000 */
[----:B--2---:R-:W-:-:S04]  /*bee0*/  IADD3 R2, R249, -0x3, RZ ;  /* 0xfffffffdf9027810 */ /* 0x004fc80007ffe0ff */
[----:B------:R-:W-:Y:S01]  /*bef0*/  SHF.R.S32.HI R3, RZ, 0x1f, R2 ;  /* 0x0000001fff037819 */ /* 0x000fe20000011402 */
[----:B---3--:R-:W-:-:S04]  /*bf00*/  IMAD R0, R196, R2, RZ ;  /* 0x00000002c4007224 */ /* 0x008fc800078e02ff */
[-C--:B----4-:R-:W-:Y:S02]  /*bf10*/  IMAD R0, R3, R199.reuse, R0 ;  /* 0x000000c703007224 */ /* 0x090fe400078e0200 */
[----:B-----5:R-:W-:-:S04]  /*bf20*/  IMAD.WIDE.U32 R2, R2, R199, R250 ;  /* 0x000000c702027225 */ /* 0x020fc800078e00fa */
[----:B------:R-:W-:Y:S01]  /*bf30*/  IMAD.IADD R0, R3, 0x1, R0 ;  /* 0x0000000103007824 */ /* 0x000fe200078e0200 */
[----:B------:R-:W-:-:S04]  /*bf40*/  @!P4 LEA R4, P0, R2, R216, 0x1 ;  /* 0x000000d80204c211 */ /* 0x000fc800078008ff */
[----:B------:R-:W-:-:S05]  /*bf50*/  @!P4 LEA.HI.X R5, R2, R217, R0, 0x1, P0 ;  /* 0x000000d90205c211 */ /* 0x000fca00000f0c00 */
[----:B------:R-:W-:Y:S01]  /*bf60*/  @!PT LDS RZ, [RZ] ;  /* 0x00000000fffff984 */ /* 0x000fe20000000800 */
[----:B------:R-:W-:Y:S01]  /*bf70*/  @!PT LDS RZ, [RZ] ;  /* 0x00000000fffff984 */ /* 0x000fe20000000800 */
[----:B------:R-:W-:Y:S01]  /*bf80*/  @!PT LDS RZ, [RZ] ;  /* 0x00000000fffff984 */ /* 0x000fe20000000800 */
[----:B------:R2:W-:Y:S04]  /*bf90*/  @!P4 LDGSTS.E.BYPASS.LTC128B.128 [R195+0x6000], [R4.64] ;  /* 0x0600000004c3cfae */ /* 0x0005e8000b901d44 */
[----:B------:R1:W-:Y:S01]  /*bfa0*/  @P3 STS.128 [R195+0x7000], RZ ;  /* 0x007000ffc3003388 */ /* 0x0003e20000000c00 */
[----:B--2---:R-:W-:-:S04]  /*bfb0*/  @!P3 LEA R4, P0, R2, R216, 0x1 ;  /* 0x000000d80204b211 */ /* 0x004fc800078008ff */
[----:B------:R-:W-:-:S05]  /*bfc0*/  @!P3 LEA.HI.X R5, R2, R217, R0, 0x1, P0 ;  /* 0x000000d90205b211 */ /* 0x000fca00000f0c00 */
[----:B------:R-:W-:Y:S01]  /*bfd0*/  @!PT LDS RZ, [RZ] ;  /* 0x00000000fffff984 */ /* 0x000fe20000000800 */
[----:B------:R-:W-:Y:S01]  /*bfe0*/  @!PT LDS RZ, [RZ] ;  /* 0x00000000fffff984 */ /* 0x000fe20000000800 */
[----:B------:R-:W-:Y:S01]  /*bff0*/  @!PT LDS RZ, [RZ] ;  /* 0x00000000fffff984 */ /* 0x000fe20000000800 */
[----:B------:R2:W-:Y:S04]  /*c000*/  @!P3 LDGSTS.E.BYPASS.LTC128B.128 [R195+0x7000], [R4.64+0x40] ;  /* 0x0700004004c3bfae */ /* 0x0005e8000b901d44 */
[----:B------:R1:W-:Y:S01]  /*c010*/  @P2 STS.128 [R195+0x8000], RZ ;  /* 0x008000ffc3002388 */ /* 0x0003e20000000c00 */
[----:B--2---:R-:W-:-:S04]  /*c020*/  @!P2 LEA R4, P0, R2, R216, 0x1 ;  /* 0x000000d80204a211 */ /* 0x004fc800078008ff */
[----:B------:R-:W-:Y:S02]  /*c030*/  @!P2 LEA.HI.X R5, R2, R217, R0, 0x1, P0 ;  /* 0x000000d90205a211 */ /* 0x000fe400000f0c00 */
[----:B------:R-:W-:-:S03]  /*c040*/  IADD3 R2, P0, R208, R2, RZ ;  /* 0x00000002d0027210 */ /* 0x000fc60007f1e0ff */
[----:B------:R-:W-:Y:S01]  /*c050*/  @!PT LDS RZ, [RZ] ;  /* 0x00000000fffff984 */ /* 0x000fe20000000800 */
[----:B------:R-:W-:Y:S01]  /*c060*/  @!PT LDS RZ, [RZ] ;  /* 0x00000000fffff984 */ /* 0x000fe20000000800 */
[----:B------:R-:W-:Y:S01]  /*c070*/  @!PT LDS RZ, [RZ] ;  /* 0x00000000fffff984 */ /* 0x000fe20000000800 */
[----:B------:R2:W-:Y:S02]  /*c080*/  @!P2 LDGSTS.E.BYPASS.LTC128B.128 [R195+0x8000], [R4.64+0x80] ;  /* 0x0800008004c3afae */ /* 0x0005e4000b901d44 */
[----:B------:R-:W-:Y:S02]  /*c090*/  IMAD.X R0, R213, 0x1, R0, P0 ;  /* 0x00000001d5007824 */ /* 0x000fe400000e0600 */
[----:B------:R1:W-:Y:S01]  /*c0a0*/  @P4 STS.128 [R195+0x6800], RZ ;  /* 0x006800ffc3004388 */ /* 0x0003e20000000c00 */
[----:B--2---:R-:W-:-:S04]  /*c0b0*/  @!P4 LEA R4, P0, R2, R216, 0x1 ;  /* 0x000000d80204c211 */ /* 0x004fc800078008ff */
        /* <DEDUP_REMOVED lines=20> */
.L_x_813:
[----:B------:R-:W-:Y:S05]  /*c200*/  BSYNC B0 ;  /* 0x0000000000007941 */ /* 0x000fea0003800000 */
.L_x_812:
[----:B------:R-:W0:Y:S02]  /*c210*/  LDGDEPBAR ;  /* 0x00000000000079af */ /* 0x000e240000000000 */
.L_x_811:
[----:B------:R-:W-:Y:S05]  /*c220*/  BSYNC B1 ;  /* 0x0000000000017941 */ /* 0x000fea0003800000 */
.L_x_810:
[----:B------:R-:W2:Y:S01]  /*c230*/  LD.E R0, [R108.64+0xdc] ;  /* 0x0000dc046c007980 */ /* 0x000ea2000c101900 */
[----:B------:R-:W-:-:S03]  /*c240*/  FMNMX.FTZ R2, R103, R25, !PT ;  /* 0x0000001967027209 */ /* 0x000fc60007810000 */
[----:B------:R-:W3:Y:S01]  /*c250*/  LDL.64 R238, [R1+0x18] ;  /* 0x0000180001ee7983 */ /* 0x000ee20000100a00 */
[----:B------:R-:W-:-:S03]  /*c260*/  FMNMX.FTZ R2, R40, R2, !PT ;  /* 0x0000000228027209 */ /* 0x000fc60007810000 */
[----:B-1----:R-:W4:Y:S01]  /*c270*/  LDL R5, [R1+0x124] ;  /* 0x0001240001057983 */ /* 0x002f220000100800 */
[----:B------:R-:W-:-:S03]  /*c280*/  FMNMX.FTZ R2, R37, R2, !PT ;  /* 0x0000000225027209 */ /* 0x000fc60007810000 */
[----:B------:R-:W3:Y:S01]  /*c290*/  LDL R223, [R1+0x24] ;  /* 0x0000240001df7983 */ /* 0x000ee20000100800 */
[----:B------:R-:W-:Y:S02]  /*c2a0*/  FMNMX.FTZ R2, R36, R2, !PT ;  /* 0x0000000224027209 */ /* 0x000fe40007810000 */
[----:B------:R-:W-:Y:S01]  /*c2b0*/  FMNMX.FTZ R3, R102, R39, !PT ;  /* 0x0000002766037209 */ /* 0x000fe20007810000 */
[----:B------:R-:W3:Y:S01]  /*c2c0*/  LDL.LU.64 R182, [R1+0x40] ;  /* 0x0000400001b67983 */ /* 0x000ee20000300a00 */
[----:B------:R-:W-:Y:S02]  /*c2d0*/  FMNMX.FTZ R2, R23, R2, !PT ;  /* 0x0000000217027209 */ /* 0x000fe40007810000 */
[----:B------:R-:W-:Y:S01]  /*c2e0*/  FMNMX.FTZ R3, R45, R3, !PT ;  /* 0x000000032d037209 */ /* 0x000fe20007810000 */
[----:B------:R-:W3:Y:S01]  /*c2f0*/  LDL.LU.64 R180, [R1+0x38] ;  /* 0x0000380001b47983 */ /* 0x000ee20000300a00 */
[----:B------:R-:W-:Y:S02]  /*c300*/  FMNMX.FTZ R2, R22, R2, !PT ;  /* 0x0000000216027209 */ /* 0x000fe40007810000 */
[----:B------:R-:W-:Y:S01]  /*c310*/  FMNMX.FTZ R3, R44, R3, !PT ;  /* 0x000000032c037209 */ /* 0x000fe20007810000 */
[----:B------:R-:W3:Y:S01]  /*c320*/  LDL R224, [R1+0x148] ;  /* 0x0001480001e07983 */ /* 0x000ee20000100800 */
[----:B------:R-:W-:-:S03]  /*c330*/  FMNMX.FTZ R2, R20, R2, !PT ;  /* 0x0000000214027209 */ /* 0x000fc60007810000 */
[----:B------:R-:W3:Y:S01]  /*c340*/  LDL R237, [R1+0x10c] ;  /* 0x00010c0001ed7983 */ /* 0x000ee20000100800 */
[----:B------:R-:W-:Y:S02]  /*c350*/  FMNMX.FTZ R2, R19, R2, !PT ;  /* 0x0000000213027209 */ /* 0x000fe40007810000 */
[----:B------:R-:W-:Y:S01]  /*c360*/  FMNMX.FTZ R3, R43, R3, !PT ;  /* 0x000000032b037209 */ /* 0x000fe20007810000 */
[----:B------:R-:W3:Y:S01]  /*c370*/  LDL.LU R240, [R1+0x15c] ;  /* 0x00015c0001f07983 */ /* 0x000ee20000300800 */
[----:B------:R-:W-:Y:S02]  /*c380*/  FMNMX.FTZ R2, R15, R2, !PT ;  /* 0x000000020f027209 */ /* 0x000fe40007810000 */
[----:B------:R-:W-:Y:S01]  /*c390*/  FMNMX.FTZ R3, R42, R3, !PT ;  /* 0x000000032a037209 */ /* 0x000fe20007810000 */
[----:B------:R-:W-:Y:S01]  /*c3a0*/  STL [R1+0x290], R31 ;  /* 0x0002901f01007387 */ /* 0x000fe20000100800 */
[----:B------:R-:W-:Y:S02]  /*c3b0*/  FMNMX.FTZ R2, R14, R2, !PT ;  /* 0x000000020e027209 */ /* 0x000fe40007810000 */
[----:B------:R-:W-:Y:S01]  /*c3c0*/  FMNMX.FTZ R3, R41, R3, !PT ;  /* 0x0000000329037209 */ /* 0x000fe20007810000 */
[----:B------:R-:W-:Y:S01]  /*c3d0*/  STL.64 [R1+0x288], R28 ;  /* 0x0002881c01007387 */ /* 0x000fe20000100a00 */
[----:B------:R-:W-:-:S02]  /*c3e0*/  FMNMX.FTZ R2, R13, R2, !PT ;  /* 0x000000020d027209 */ /* 0x000fc40007810000 */
[----:B------:R-:W-:Y:S01]  /*c3f0*/  FMNMX.FTZ R3, R38, R3, !PT ;  /* 0x0000000326037209 */ /* 0x000fe20007810000 */
[----:B------:R-:W-:Y:S01]  /*c400*/  STL [R1+0x27c], R188 ;  /* 0x00027cbc01007387 */ /* 0x000fe20000100800 */
[----:B------:R-:W-:Y:S02]  /*c410*/  FMNMX.FTZ R2, R12, R2, !PT ;  /* 0x000000020c027209 */ /* 0x000fe40007810000 */
[----:B------:R-:W-:Y:S01]  /*c420*/  FMNMX.FTZ R3, R27, R3, !PT ;  /* 0x000000031b037209 */ /* 0x000fe20007810000 */
[----:B------:R-:W-:Y:S01]  /*c430*/  STL [R1+0x278], R190 ;  /* 0x000278be01007387 */ /* 0x000fe20000100800 */
[----:B------:R-:W-:Y:S02]  /*c440*/  FMNMX.FTZ R2, R9, R2, !PT ;  /* 0x0000000209027209 */ /* 0x000fe40007810000 */
[----:B------:R-:W-:Y:S01]  /*c450*/  FMNMX.FTZ R3, R26, R3, !PT ;  /* 0x000000031a037209 */ /* 0x000fe20007810000 */
[----:B------:R-:W-:Y:S01]  /*c460*/  STL [R1+0x234], R219 ;  /* 0x000234db01007387 */ /* 0x000fe20000100800 */
[----:B------:R-:W-:-:S02]  /*c470*/  FMNMX.FTZ R2, R8, R2, !PT ;  /* 0x0000000208027209 */ /* 0x000fc40007810000 */
[----:B------:R-:W-:Y:S01]  /*c480*/  FMNMX.FTZ R3, R24, R3, !PT ;  /* 0x0000000318037209 */ /* 0x000fe20007810000 */
[----:B------:R-:W-:Y:S01]  /*c490*/  STL [R1+0x230], R218 ;  /* 0x000230da01007387 */ /* 0x000fe20000100800 */
[----:B------:R-:W-:Y:S02]  /*c4a0*/  FMNMX.FTZ R2, R7, R2, !PT ;  /* 0x0000000207027209 */ /* 0x000fe40007810000 */
[----:B------:R-:W-:Y:S01]  /*c4b0*/  FMNMX.FTZ R3, R21, R3, !PT ;  /* 0x0000000315037209 */ /* 0x000fe20007810000 */
[----:B------:R-:W-:Y:S01]  /*c4c0*/  STL [R1+0x22c], R217 ;  /* 0x00022cd901007387 */ /* 0x000fe20000100800 */
[----:B------:R-:W-:-:S03]  /*c4d0*/  FMNMX.FTZ R2, R6, R2, !PT ;  /* 0x0000000206027209 */ /* 0x000fc60007810000 */
[----:B------:R-:W-:Y:S04]  /*c4e0*/  STL [R1+0x228], R216 ;  /* 0x000228d801007387 */ /* 0x000fe80000100800 */
[----:B------:R-:W1:Y:S04]  /*c4f0*/  SHFL.BFLY PT, R4, R2, 0x2, 0x1f ;  /* 0x0c401f0002047f89 */ /* 0x000e6800000e0000 */
[----:B------:R-:W-:Y:S04]  /*c500*/  STL [R1+0x224], R212 ;  /* 0x000224d401007387 */ /* 0x000fe80000100800 */
[----:B------:R-:W-:Y:S04]  /*c510*/  STL [R1+0x220], R211 ;  /* 0x000220d301007387 */ /* 0x000fe80000100800 */
[----:B------:R-:W-:Y:S04]  /*c520*/  STL [R1+0x21c], R210 ;  /* 0x00021cd201007387 */ /* 0x000fe80000100800 */
[----:B------:R-:W-:Y:S04]  /*c530*/  STL [R1+0x218], R209 ;  /* 0x000218d101007387 */ /* 0x000fe80000100800 */
[----:B------:R1:W-:Y:S02]  /*c540*/  STL.64 [R1+0x210], R206 ;  /* 0x000210ce01007387 */ /* 0x0003e40000100a00 */
[----:B-1----:R-:W-:-:S05]  /*c550*/  FMNMX.FTZ R2, R2, R4, !PT ;  /* 0x0000000402027209 */ /* 0x002fca0007810000 */
[----:B------:R-:W1:Y:S04]  /*c560*/  SHFL.BFLY PT, R4, R2, 0x1, 0x1f ;  /* 0x0c201f0002047f89 */ /* 0x000e6800000e0000 */
[----:B------:R-:W3:Y:S04]  /*c570*/  LDL.64 R206, [R1+0x140] ;  /* 0x0001400001ce7983 */ /* 0x000ee80000100a00 */
[----:B------:R1:W-:Y:S02]  /*c580*/  STL [R1+0x20c], R198 ;  /* 0x00020cc601007387 */ /* 0x0003e40000100800 */
[----:B-1----:R-:W-:-:S02]  /*c590*/  FMNMX.FTZ R188, R2, R4, !PT ;  /* 0x0000000402bc7209 */ /* 0x002fc40007810000 */
[----:B------:R-:W-:Y:S02]  /*c5a0*/  FMNMX.FTZ R2, R18, R3, !PT ;  /* 0x0000000312027209 */ /* 0x000fe40007810000 */
[----:B------:R-:W-:Y:S02]  /*c5b0*/  FSETP.NEU.FTZ.AND P0, PT, R188, -INF , PT ;  /* 0xff800000bc00780b */ /* 0x000fe40003f1d000 */
[----:B------:R-:W-:-:S04]  /*c5c0*/  FMNMX.FTZ R3, R17, R2, !PT ;  /* 0x0000000211037209 */ /* 0x000fc80007810000 */
[----:B------:R-:W-:-:S04]  /*c5d0*/  FMNMX.FTZ R3, R16, R3, !PT ;  /* 0x0000000310037209 */ /* 0x000fc80007810000 */
[----:B------:R-:W-:Y:S01]  /*c5e0*/  FMNMX.FTZ R3, R11, R3, !PT ;  /* 0x000000030b037209 */ /* 0x000fe20007810000 */
[----:B------:R-:W3:Y:S04]  /*c5f0*/  LDL R198, [R1+0x150] ;  /* 0x0001500001c67983 */ /* 0x000ee80000100800 */
[----:B------:R1:W-:Y:S04]  /*c600*/  STL [R1+0x208], R195 ;  /* 0x000208c301007387 */ /* 0x0003e80000100800 */
[----:B-1----:R-:W3:Y:S04]  /*c610*/  LDL R195, [R1+0x158] ;  /* 0x0001580001c37983 */ /* 0x002ee80000100800 */
[----:B------:R1:W-:Y:S04]  /*c620*/  STL.64 [R1+0x200], R204 ;  /* 0x000200cc01007387 */ /* 0x0003e80000100a00 */
[----:B-1----:R-:W3:Y:S04]  /*c630*/  LDL.64 R204, [R1+0x48] ;  /* 0x0000480001cc7983 */ /* 0x002ee80000100a00 */
[----:B------:R1:W-:Y:S04]  /*c640*/  STL [R1+0x1f8], R193 ;  /* 0x0001f8c101007387 */ /* 0x0003e80000100800 */
[----:B-1----:R-:W4:Y:S04]  /*c650*/  LDL R193, [R1+0x14c] ;  /* 0x00014c0001c17983 */ /* 0x002f280000100800 */
[----:B------:R1:W-:Y:S04]  /*c660*/  STL [R1+0x1f4], R192 ;  /* 0x0001f4c001007387 */ /* 0x0003e80000100800 */
[----:B-1----:R-:W4:Y:S04]  /*c670*/  LDL R192, [R1+0x154] ;  /* 0x0001540001c07983 */ /* 0x002f280000100800 */
[----:B------:R1:W-:Y:S04]  /*c680*/  STL [R1+0x1f0], R191 ;  /* 0x0001f0bf01007387 */ /* 0x0003e80000100800 */
[----:B-1----:R-:W4:Y:S04]  /*c690*/  LDL R191, [R1+0x88] ;  /* 0x0000880001bf7983 */ /* 0x002f280000100800 */
[----:B------:R1:W-:Y:S01]  /*c6a0*/  STL [R1+0x1ec], R189 ;  /* 0x0001ecbd01007387 */ /* 0x0003e20000100800 */
[----:B--2---:R-:W-:-:S05]  /*c6b0*/  FMUL.FTZ R2, R0, R188 ;  /* 0x000000bc00027220 */ /* 0x004fca0000410000 */
[----:B------:R-:W-:-:S05]  /*c6c0*/  FSEL R2, R2, RZ, P0 ;  /* 0x000000ff02027208 */ /* 0x000fca0000000000 */
[-CC-:B------:R-:W-:Y:S02]  /*c6d0*/  FFMA.FTZ R25, R25, R0.reuse, -R2.reuse ;  /* 0x0000000019197223 */ /* 0x180fe40000010802 */
[-CC-:B------:R-:W-:Y:S02]  /*c6e0*/  FFMA.FTZ R40, R40, R0.reuse, -R2.reuse ;  /* 0x0000000028287223 */ /* 0x180fe40000010802 */
[-CC-:B------:R-:W-:Y:S02]  /*c6f0*/  FFMA.FTZ R37, R37, R0.reuse, -R2.reuse ;  /* 0x0000000025257223 */ /* 0x180fe40000010802 */
[-CC-:B------:R-:W-:Y:S02]  /*c700*/  FFMA.FTZ R36, R36, R0.reuse, -R2.reuse ;  /* 0x0000000024247223 */ /* 0x180fe40000010802 */
[-CC-:B------:R-:W-:Y:S02]  /*c710*/  FFMA.FTZ R23, R23, R0.reuse, -R2.reuse ;  /* 0x0000000017177223 */ /* 0x180fe40000010802 */
[-CC-:B------:R-:W-:Y:S01]  /*c720*/  FFMA.FTZ R22, R22, R0.reuse, -R2.reuse ;  /* 0x0000000016167223 */ /* 0x180fe20000010802 */
[----:B-1----:R-:W2:Y:S01]  /*c730*/  LDL R189, [R1+0x128] ;  /* 0x0001280001bd7983 */ /* 0x002ea20000100800 */
[----:B------:R-:W-:-:S02]  /*c740*/  FFMA.FTZ R202, R20, R0, -R2 ;  /* 0x0000000014ca7223 */ /* 0x000fc40000010802 */
[-CC-:B------:R-:W-:Y:S02]  /*c750*/  FFMA.FTZ R201, R19, R0.reuse, -R2.reuse ;  /* 0x0000000013c97223 */ /* 0x180fe40000010802 */
[-CC-:B------:R-:W-:Y:S02]  /*c760*/  FFMA.FTZ R213, R15, R0.reuse, -R2.reuse ;  /* 0x000000000fd57223 */ /* 0x180fe40000010802 */
[-CC-:B------:R-:W-:Y:S02]  /*c770*/  FFMA.FTZ R220, R14, R0.reuse, -R2.reuse ;  /* 0x000000000edc7223 */ /* 0x180fe40000010802 */
[-CC-:B------:R-:W-:Y:S02]  /*c780*/  FFMA.FTZ R225, R13, R0.reuse, -R2.reuse ;  /* 0x000000000de17223 */ /* 0x180fe40000010802 */
[-CC-:B------:R-:W-:Y:S02]  /*c790*/  FFMA.FTZ R227, R12, R0.reuse, -R2.reuse ;  /* 0x000000000ce37223 */ /* 0x180fe40000010802 */
[----:B------:R-:W-:-:S02]  /*c7a0*/  FFMA.FTZ R233, R9, R0, -R2 ;  /* 0x0000000009e97223 */ /* 0x000fc40000010802 */
[-CC-:B------:R-:W-:Y:S02]  /*c7b0*/  FFMA.FTZ R234, R8, R0.reuse, -R2.reuse ;  /* 0x0000000008ea7223 */ /* 0x180fe40000010802 */
[-CC-:B------:R-:W-:Y:S02]  /*c7c0*/  FFMA.FTZ R235, R7, R0.reuse, -R2.reuse ;  /* 0x0000000007eb7223 */ /* 0x180fe40000010802 */
[----:B------:R-:W-:Y:S01]  /*c7d0*/  FFMA.FTZ R236, R6, R0, -R2 ;  /* 0x0000000006ec7223 */ /* 0x000fe20000010802 */
[----:B------:R-:W-:Y:S02]  /*c7e0*/  FMNMX.FTZ R2, R10, R3, !PT ;  /* 0x000000030a027209 */ /* 0x000fe40007810000 */
[----:B------:R-:W-:-:S05]  /*c7f0*/  FSEL R3, R188, RZ, P0 ;  /* 0x000000ffbc037208 */ /* 0x000fca0000000000 */
[----:B------:R-:W-:Y:S02]  /*c800*/  FADD.FTZ R12, R103, -R3 ;  /* 0x80000003670c7221 */ /* 0x000fe40000010000 */
[----:B------:R-:W1:Y:S02]  /*c810*/  SHFL.BFLY PT, R3, R2, 0x2, 0x1f ;  /* 0x0c401f0002037f89 */ /* 0x000e6400000e0000 */
[----:B-1----:R-:W-:-:S05]  /*c820*/  FMNMX.FTZ R2, R2, R3, !PT ;  /* 0x0000000302027209 */ /* 0x002fca0007810000 */
[----:B------:R-:W1:Y:S04]  /*c830*/  SHFL.BFLY PT, R3, R2, 0x1, 0x1f ;  /* 0x0c201f0002037f89 */ /* 0x000e6800000e0000 */
[----:B------:R-:W-:Y:S04]  /*c840*/  STL [R1+0x23c], R108 ;  /* 0x00023c6c01007387 */ /* 0x000fe80000100800 */
[----:B------:R-:W-:Y:S04]  /*c850*/  STL [R1+0x238], R109 ;  /* 0x0002386d01007387 */ /* 0x000fe80000100800 */
[----:B------:R-:W-:Y:S01]  /*c860*/  STL [R1+0x10], R188 ;  /* 0x000010bc01007387 */ /* 0x000fe20000100800 */
[----:B-1----:R-:W-:-:S05]  /*c870*/  FMNMX.FTZ R250, R2, R3, !PT ;  /* 0x0000000302fa7209 */ /* 0x002fca0007810000 */
[----:B------:R-:W-:Y:S04]  /*c880*/  STL [R1+0x240], R250 ;  /* 0x000240fa01007387 */ /* 0x000fe80000100800 */
[----:B------:R-:W2:Y:S01]  /*c890*/  LDL.LU R243, [R1+0x170] ;  /* 0x0001700001f37983 */ /* 0x000ea20000300800 */
[----:B------:R-:W-:-:S04]  /*c8a0*/  FSETP.NEU.FTZ.AND P0, PT, R250, -INF , PT ;  /* 0xff800000fa00780b */ /* 0x000fc80003f1d000 */
[----:B------:R-:W-:-:S05]  /*c8b0*/  FSEL R2, R250, RZ, P0 ;  /* 0x000000fffa027208 */ /* 0x000fca0000000000 */
[----:B------:R-:W-:Y:S02]  /*c8c0*/  FADD.FTZ R3, R102, -R2 ;  /* 0x8000000266037221 */ /* 0x000fe40000010000 */
[----:B------:R-:W-:-:S05]  /*c8d0*/  FMUL.FTZ R2, R0, R250 ;  /* 0x000000fa00027220 */ /* 0x000fca0000410000 */
[----:B------:R-:W-:-:S05]  /*c8e0*/  FSEL R2, R2, RZ, P0 ;  /* 0x000000ff02027208 */ /* 0x000fca0000000000 */
        /* <DEDUP_REMOVED lines=15> */
[----:B------:R-:W-:Y:S01]  /*c9e0*/  FFMA.FTZ R231, R10, R0, -R2 ;  /* 0x000000000ae77223 */ /* 0x000fe20000010802 */
[----:B------:R-:W-:-:S04]  /*c9f0*/  FMNMX.FTZ R2, R101, R60, !PT ;  /* 0x0000003c65027209 */ /* 0x000fc80007810000 */
[----:B------:R-:W-:-:S04]  /*ca00*/  FMNMX.FTZ R2, R61, R2, !PT ;  /* 0x000000023d027209 */ /* 0x000fc80007810000 */
[----:B------:R-:W-:-:S04]  /*ca10*/  FMNMX.FTZ R2, R59, R2, !PT ;  /* 0x000000023b027209 */ /* 0x000fc80007810000 */
[----:B------:R-:W-:-:S04]  /*ca20*/  FMNMX.FTZ R2, R58, R2, !PT ;  /* 0x000000023a027209 */ /* 0x000fc80007810000 */
[----:B------:R-:W-:-:S04]  /*ca30*/  FMNMX.FTZ R2, R57, R2, !PT ;  /* 0x0000000239027209 */ /* 0x000fc80007810000 */
[----:B------:R-:W-:-:S04]  /*ca40*/  FMNMX.FTZ R2, R56, R2, !PT ;  /* 0x0000000238027209 */ /* 0x000fc80007810000 */
[----:B------:R-:W-:-:S04]  /*ca50*/  FMNMX.FTZ R2, R54, R2, !PT ;  /* 0x0000000236027209 */ /* 0x000fc80007810000 */
[----:B------:R-:W-:-:S04]  /*ca60*/  FMNMX.FTZ R2, R55, R2, !PT ;  /* 0x0000000237027209 */ /* 0x000fc80007810000 */
[----:B------:R-:W-:Y:S01]  /*ca70*/  FMNMX.FTZ R2, R53, R2, !PT ;  /* 0x0000000235027209 */ /* 0x000fe20007810000 */
[----:B------:R-:W-:-:S03]  /*ca80*/  FMUL.FTZ R3, R0, R3 ;  /* 0x0000000300037220 */ /* 0x000fc60000410000 */
[----:B------:R-:W-:Y:S01]  /*ca90*/  FMNMX.FTZ R2, R52, R2, !PT ;  /* 0x0000000234027209 */ /* 0x000fe20007810000 */
[----:B------:R-:W-:Y:S03]  /*caa0*/  MUFU.EX2 R39, R39 ;  /* 0x0000002700277308 */ /* 0x000fe60000000800 */
[----:B------:R-:W-:-:S04]  /*cab0*/  FMNMX.FTZ R2, R51, R2, !PT ;  /* 0x0000000233027209 */ /* 0x000fc80007810000 */
[----:B------:R-:W-:Y:S01]  /*cac0*/  FMNMX.FTZ R2, R50, R2, !PT ;  /* 0x0000000232027209 */ /* 0x000fe20007810000 */
[----:B------:R-:W3:Y:S03]  /*cad0*/  MUFU.EX2 R4, R3 ;  /* 0x0000000300047308 */ /* 0x000ee60000000800 */
[----:B------:R-:W-:-:S05]  /*cae0*/  FMNMX.FTZ R2, R49, R2, !PT ;  /* 0x0000000231027209 */ /* 0x000fca0007810000 */
[----:B------:R-:W1:Y:S01]  /*caf0*/  MUFU.EX2 R45, R45 ;  /* 0x0000002d002d7308 */ /* 0x000e620000000800 */
[----:B------:R-:W-:-:S04]  /*cb00*/  FMNMX.FTZ R2, R48, R2, !PT ;  /* 0x0000000230027209 */ /* 0x000fc80007810000 */
[----:B------:R-:W-:Y:S01]  /*cb10*/  FMNMX.FTZ R2, R47, R2, !PT ;  /* 0x000000022f027209 */ /* 0x000fe20007810000 */
[----:B---3--:R-:W-:-:S03]  /*cb20*/  FFMA.FTZ R3, R240, R4, R39 ;  /* 0x00000004f0037223 */ /* 0x008fc60000010027 */
[----:B------:R-:W-:Y:S01]  /*cb30*/  FMNMX.FTZ R2, R46, R2, !PT ;  /* 0x000000022e027209 */ /* 0x000fe20007810000 */
[----:B-1----:R-:W-:-:S04]  /*cb40*/  FADD.FTZ R102, R45, R3 ;  /* 0x000000032d667221 */ /* 0x002fc80000010000 */
[----:B------:R-:W1:Y:S02]  /*cb50*/  SHFL.BFLY PT, R3, R2, 0x2, 0x1f ;  /* 0x0c401f0002037f89 */ /* 0x000e6400000e0000 */
[----:B-1----:R-:W-:-:S05]  /*cb60*/  FMNMX.FTZ R2, R2, R3, !PT ;  /* 0x0000000302027209 */ /* 0x002fca0007810000 */
[----:B------:R-:W1:Y:S01]  /*cb70*/  SHFL.BFLY PT, R3, R2, 0x1, 0x1f ;  /* 0x0c201f0002037f89 */ /* 0x000e6200000e0000 */
[----:B----4-:R-:W-:Y:S01]  /*cb80*/  IMAD.MOV.U32 R240, RZ, RZ, R5 ;  /* 0x000000fffff07224 */ /* 0x010fe200078e0005 */
[----:B-1----:R-:W-:-:S04]  /*cb90*/  FMNMX.FTZ R251, R2, R3, !PT ;  /* 0x0000000302fb7209 */ /* 0x002fc80007810000 */
[----:B------:R-:W-:-:S04]  /*cba0*/  FSETP.NEU.FTZ.AND P0, PT, R251, -INF , PT ;  /* 0xff800000fb00780b */ /* 0x000fc80003f1d000 */
[----:B------:R-:W-:-:S05]  /*cbb0*/  FSEL R2, R251, RZ, P0 ;  /* 0x000000fffb027208 */ /* 0x000fca0000000000 */
[----:B------:R-:W-:Y:S02]  /*cbc0*/  FADD.FTZ R5, R101, -R2 ;  /* 0x8000000265057221 */ /* 0x000fe40000010000 */
[----:B------:R-:W-:-:S05]  /*cbd0*/  FMUL.FTZ R2, R0, R251 ;  /* 0x000000fb00027220 */ /* 0x000fca0000410000 */
[----:B------:R-:W-:-:S05]  /*cbe0*/  FSEL R2, R2, RZ, P0 ;  /* 0x000000ff02027208 */ /* 0x000fca0000000000 */
[----:B------:R-:W-:-:S04]  /*cbf0*/  FFMA.FTZ R3, R60, R0, -R2 ;  /* 0x000000003c037223 */ /* 0x000fc80000010802 */
[----:B------:R1:W-:Y:S02]  /*cc00*/  MUFU.EX2 R21, R3 ;  /* 0x0000000300157308 */ /* 0x0003e40000000800 */
[----:B-1----:R-:W-:-:S06]  /*cc10*/  FMUL.FTZ R3, R0, R5 ;  /* 0x0000000500037220 */ /* 0x002fcc0000410000 */
[----:B------:R-:W2:Y:S01]  /*cc20*/  MUFU.EX2 R3, R3 ;  /* 0x0000000300037308 */ /* 0x000ea20000000800 */
[----:B------:R-:W-:Y:S04]  /*cc30*/  STL [R1+0x244], R251 ;  /* 0x000244fb01007387 */ /* 0x000fe80000100800 */
[----:B------:R-:W3:Y:S01]  /*cc40*/  LDL.LU R245, [R1+0x28] ;  /* 0x0000280001f57983 */ /* 0x000ee20000300800 */
[----:B--2---:R-:W-:-:S03]  /*cc50*/  FFMA.FTZ R5, R243, R3, R21 ;  /* 0x00000003f3057223 */ /* 0x004fc60000010015 */
[----:B------:R-:W2:Y:S01]  /*cc60*/  LDL.LU R243, [R1+0x2c] ;  /* 0x00002c0001f37983 */ /* 0x000ea20000300800 */
[----:B------:R-:W-:Y:S02]  /*cc70*/  IMAD.MOV.U32 R242, RZ, RZ, R237 ;  /* 0x000000fffff27224 */ /* 0x000fe400078e00ed */
[----:B------:R-:W-:Y:S02]  /*cc80*/  IMAD.MOV.U32 R241, RZ, RZ, R224 ;  /* 0x000000fffff17224 */ /* 0x000fe400078e00e0 */
[----:B------:R-:W-:Y:S02]  /*cc90*/  IMAD.MOV.U32 R237, RZ, RZ, R223 ;  /* 0x000000ffffed7224 */ /* 0x000fe400078e00df */
        /* <DEDUP_REMOVED lines=27> */
[----:B------:R-:W1:Y:S03]  /*ce50*/  MUFU.EX2 R6, R6 ;  /* 0x0000000600067308 */ /* 0x000e660000000800 */
[----:B------:R-:W-:-:S04]  /*ce60*/  FMNMX.FTZ R2, R65, R2, !PT ;  /* 0x0000000241027209 */ /* 0x000fc80007810000 */
[----:B------:R-:W-:-:S04]  /*ce70*/  FMNMX.FTZ R2, R64, R2, !PT ;  /* 0x0000000240027209 */ /* 0x000fc80007810000 */
[----:B------:R-:W-:-:S04]  /*ce80*/  FMNMX.FTZ R2, R63, R2, !PT ;  /* 0x000000023f027209 */ /* 0x000fc80007810000 */
[----:B------:R-:W-:Y:S01]  /*ce90*/  FMNMX.FTZ R2, R62, R2, !PT ;  /* 0x000000023e027209 */ /* 0x000fe20007810000 */
[----:B-1----:R-:W-:-:S04]  /*cea0*/  FADD.FTZ R27, R6, R5 ;  /* 0x00000005061b7221 */ /* 0x002fc80000010000 */
[----:B------:R-:W1:Y:S02]  /*ceb0*/  SHFL.BFLY PT, R5, R2, 0x2, 0x1f ;  /* 0x0c401f0002057f89 */ /* 0x000e6400000e0000 */
[----:B-1----:R-:W-:-:S05]  /*cec0*/  FMNMX.FTZ R2, R2, R5, !PT ;  /* 0x0000000502027209 */ /* 0x002fca0007810000 */
[----:B------:R-:W1:Y:S01]  /*ced0*/  SHFL.BFLY PT, R5, R2, 0x1, 0x1f ;  /* 0x0c201f0002057f89 */ /* 0x000e6200000e0000 */
[----:B------:R-:W-:Y:S02]  /*cee0*/  F2FP.BF16.PACK_AB R21, R6, R21 ;  /* 0x000000150615723e */ /* 0x000fe400000010ff */
        /* <DEDUP_REMOVED lines=8> */
[----:B-1----:R-:W-:-:S06]  /*cf70*/  FFMA.FTZ R5, R179, R0, -R2 ;  /* 0x00000000b3057223 */ /* 0x002fcc0000010802 */
[----:B------:R1:W-:Y:S08]  /*cf80*/  MUFU.EX2 R14, R5 ;  /* 0x00000005000e7308 */ /* 0x0003f00000000800 */
[----:B------:R-:W-:Y:S01]  /*cf90*/  MUFU.EX2 R25, R25 ;  /* 0x0000001900197308 */ /* 0x000fe20000000800 */
[----:B-1----:R-:W-:-:S07]  /*cfa0*/  FMUL.FTZ R5, R0, R12 ;  /* 0x0000000c00057220 */ /* 0x002fce0000410000 */
[----:B------:R-:W2:Y:S01]  /*cfb0*/  MUFU.EX2 R5, R5 ;  /* 0x0000000500057308 */ /* 0x000ea20000000800 */
[----:B------:R-:W-:Y:S01]  /*cfc0*/  F2FP.BF16.PACK_AB R39, R45, R39 ;  /* 0x000000272d27723e */ /* 0x000fe200000010ff */
[----:B------:R-:W-:Y:S02]  /*cfd0*/  FMUL.FTZ R6, R0, R6 ;  /* 0x0000000600067220 */ /* 0x000fe40000410000 */
[-CC-:B------:R-:W-:Y:S02]  /*cfe0*/  FFMA.FTZ R12, R107, R0.reuse, -R2.reuse ;  /* 0x000000006b0c7223 */ /* 0x180fe40000010802 */
[-CC-:B------:R-:W-:Y:S02]  /*cff0*/  FFMA.FTZ R17, R105, R0.reuse, -R2.reuse ;  /* 0x0000000069117223 */ /* 0x180fe40000010802 */
[----:B------:R-:W-:Y:S01]  /*d000*/  MUFU.EX2 R48, R23 ;  /* 0x0000001700307308 */ /* 0x000fe20000000800 */
[-CC-:B------:R-:W-:Y:S02]  /*d010*/  FFMA.FTZ R18, R104, R0.reuse, -R2.reuse ;  /* 0x0000000068127223 */ /* 0x180fe40000010802 */
[----:B------:R-:W-:-:S02]  /*d020*/  FFMA.FTZ R67, R67, R0, -R2 ;  /* 0x0000000043437223 */ /* 0x000fc40000010802 */
[----:B------:R-:W-:-:S03]  /*d030*/  FFMA.FTZ R66, R66, R0, -R2 ;  /* 0x0000000042427223 */ /* 0x000fc60000010802 */
[----:B------:R-:W-:Y:S01]  /*d040*/  MUFU.EX2 R45, R22 ;  /* 0x00000016002d7308 */ /* 0x000fe20000000800 */
[-CC-:B------:R-:W-:Y:S02]  /*d050*/  FFMA.FTZ R65, R65, R0.reuse, -R2.reuse ;  /* 0x0000000041417223 */ /* 0x180fe40000010802 */
[-CC-:B------:R-:W-:Y:S02]  /*d060*/  FFMA.FTZ R64, R64, R0.reuse, -R2.reuse ;  /* 0x0000000040407223 */ /* 0x180fe40000010802 */
[-CC-:B------:R-:W-:Y:S02]  /*d070*/  FFMA.FTZ R63, R63, R0.reuse, -R2.reuse ;  /* 0x000000003f3f7223 */ /* 0x180fe40000010802 */
[----:B------:R-:W-:Y:S01]  /*d080*/  FFMA.FTZ R62, R62, R0, -R2 ;  /* 0x000000003e3e7223 */ /* 0x000fe20000010802 */
[----:B------:R1:W-:Y:S01]  /*d090*/  MUFU.EX2 R20, R9 ;  /* 0x0000000900147308 */ /* 0x0003e20000000800 */
[----:B------:R-:W-:Y:S01]  /*d0a0*/  IMAD.MOV.U32 R249, RZ, RZ, R242 ;  /* 0x000000fffff97224 */ /* 0x000fe200078e00f2 */
[----:B------:R-:W-:Y:S01]  /*d0b0*/  STL [R1+0x4], R28 ;  /* 0x0000041c01007387 */ /* 0x000fe20000100800 */
[----:B------:R-:W-:-:S05]  /*d0c0*/  IMAD.MOV.U32 R242, RZ, RZ, R238 ;  /* 0x000000fffff27224 */ /* 0x000fca00078e00ee */
[----:B------:R4:W-:Y:S08]  /*d0d0*/  MUFU.EX2 R19, R8 ;  /* 0x0000000800137308 */ /* 0x0009f00000000800 */
[----:B------:R3:W-:Y:S01]  /*d0e0*/  MUFU.EX2 R23, R7 ;  /* 0x0000000700177308 */ /* 0x0007e20000000800 */
[----:B-1----:R-:W-:-:S07]  /*d0f0*/  FFMA.FTZ R9, R110, R0, -R2 ;  /* 0x000000006e097223 */ /* 0x002fce0000010802 */
[----:B------:R1:W-:Y:S01]  /*d100*/  MUFU.EX2 R22, R10 ;  /* 0x0000000a00167308 */ /* 0x0003e20000000800 */
[----:B----4-:R-:W-:-:S07]  /*d110*/  FFMA.FTZ R8, R177, R0, -R2 ;  /* 0x00000000b1087223 */ /* 0x010fce0000010802 */
[----:B------:R4:W-:Y:S01]  /*d120*/  MUFU.EX2 R100, R11 ;  /* 0x0000000b00647308 */ /* 0x0009e20000000800 */
[-CC-:B---3--:R-:W-:Y:S02]  /*d130*/  FFMA.FTZ R7, R178, R0.reuse, -R2.reuse ;  /* 0x00000000b2077223 */ /* 0x188fe40000010802 */
[-CC-:B-1----:R-:W-:Y:S02]  /*d140*/  FFMA.FTZ R10, R111, R0.reuse, -R2.reuse ;  /* 0x000000006f0a7223 */ /* 0x182fe40000010802 */
[----:B----4-:R-:W-:Y:S02]  /*d150*/  FFMA.FTZ R11, R106, R0, -R2 ;  /* 0x000000006a0b7223 */ /* 0x010fe40000010802 */
[----:B--2---:R-:W-:Y:S02]  /*d160*/  FFMA.FTZ R0, R243, R5, R25 ;  /* 0x00000005f3007223 */ /* 0x004fe40000010019 */
[----:B------:R-:W-:Y:S02]  /*d170*/  IMAD.MOV.U32 R243, RZ, RZ, R239 ;  /* 0x000000fffff37224 */ /* 0x000fe400078e00ef */
[----:B------:R-:W2:Y:S01]  /*d180*/  LDL.64 R238, [R1+0x168] ;  /* 0x0001680001ee7983 */ /* 0x000ea20000100a00 */
[----:B------:R-:W1:Y:S08]  /*d190*/  MUFU.EX2 R6, R6 ;  /* 0x0000000600067308 */ /* 0x000e700000000800 */
[----:B------:R-:W-:Y:S08]  /*d1a0*/  MUFU.EX2 R40, R40 ;  /* 0x0000002800287308 */ /* 0x000ff00000000800 */
[----:B------:R-:W3:Y:S01]  /*d1b0*/  MUFU.EX2 R44, R44 ;  /* 0x0000002c002c7308 */ /* 0x000ee20000000800 */
[----:B-1----:R-:W-:-:S07]  /*d1c0*/  FFMA.FTZ R2, R245, R6, R16 ;  /* 0x00000006f5027223 */ /* 0x002fce0000010010 */
[----:B------:R-:W1:Y:S08]  /*d1d0*/  MUFU.EX2 R43, R43 ;  /* 0x0000002b002b7308 */ /* 0x000e700000000800 */
[----:B------:R4:W1:Y:S08]  /*d1e0*/  MUFU.EX2 R15, R7 ;  /* 0x00000007000f7308 */ /* 0x0008700000000800 */
[----:B------:R-:W1:Y:S08]  /*d1f0*/  MUFU.EX2 R37, R37 ;  /* 0x0000002500257308 */ /* 0x000e700000000800 */
[----:B------:R-:W1:Y:S01]  /*d200*/  MUFU.EX2 R42, R42 ;  /* 0x0000002a002a7308 */ /* 0x000e620000000800 */
[----:B----4-:R-:W-:-:S07]  /*d210*/  FADD.FTZ R7, R14, R2 ;  /* 0x000000020e077221 */ /* 0x010fce0000010000 */
[----:B------:R4:W1:Y:S01]  /*d220*/  MUFU.EX2 R13, R8 ;  /* 0x00000008000d7308 */ /* 0x0008620000000800 */
[----:B---3--:R-:W-:-:S07]  /*d230*/  FADD.FTZ R2, R44, R102 ;  /* 0x000000662c027221 */ /* 0x008fce0000010000 */
[----:B------:R-:W3:Y:S08]  /*d240*/  MUFU.EX2 R36, R36 ;  /* 0x0000002400247308 */ /* 0x000ef00000000800 */
[----:B------:R-:W3:Y:S01]  /*d250*/  MUFU.EX2 R41, R41 ;  /* 0x0000002900297308 */ /* 0x000ee20000000800 */
[----:B----4-:R-:W-:Y:S02]  /*d260*/  FADD.FTZ R8, R40, R0 ;  /* 0x0000000028087221 */ /* 0x010fe40000010000 */
[----:B------:R-:W-:-:S05]  /*d270*/  FADD.FTZ R0, R20, R27 ;  /* 0x0000001b14007221 */ /* 0x000fca0000010000 */
[----:B------:R-:W4:Y:S01]  /*d280*/  MUFU.EX2 R10, R10 ;  /* 0x0000000a000a7308 */ /* 0x000f220000000800 */
[----:B------:R-:W-:Y:S02]  /*d290*/  FADD.FTZ R0, R19, R0 ;  /* 0x0000000013007221 */ /* 0x000fe40000010000 */
[----:B-1----:R-:W-:Y:S02]  /*d2a0*/  FADD.FTZ R2, R43, R2 ;  /* 0x000000022b027221 */ /* 0x002fe40000010000 */
[----:B------:R-:W-:-:S03]  /*d2b0*/  FADD.FTZ R7, R15, R7 ;  /* 0x000000070f077221 */ /* 0x000fc60000010000 */
[----:B------:R-:W1:Y:S01]  /*d2c0*/  MUFU.EX2 R55, R55 ;  /* 0x0000003700377308 */ /* 0x000e620000000800 */
[----:B------:R-:W-:Y:S02]  /*d2d0*/  FADD.FTZ R8, R37, R8 ;  /* 0x0000000825087221 */ /* 0x000fe40000010000 */
[----:B------:R-:W-:Y:S02]  /*d2e0*/  FADD.FTZ R0, R23, R0 ;  /* 0x0000000017007221 */ /* 0x000fe40000010000 */
[----:B------:R-:W-:Y:S02]  /*d2f0*/  FADD.FTZ R2, R42, R2 ;  /* 0x000000022a027221 */ /* 0x000fe40000010000 */
[----:B------:R-:W-:Y:S01]  /*d300*/  FADD.FTZ R7, R13, R7 ;  /* 0x000000070d077221 */ /* 0x000fe20000010000 */
[----:B------:R-:W-:Y:S01]  /*d310*/  F2FP.BF16.PACK_AB R105, R19, R20 ;  /* 0x000000141369723e */ /* 0x000fe200000010ff */
[----:B---3--:R-:W-:Y:S02]  /*d320*/  FADD.FTZ R8, R36, R8 ;  /* 0x0000000824087221 */ /* 0x008fe40000010000 */
[----:B------:R-:W-:-:S02]  /*d330*/  FADD.FTZ R0, R22, R0 ;  /* 0x0000000016007221 */ /* 0x000fc40000010000 */
[----:B------:R-:W-:Y:S02]  /*d340*/  FADD.FTZ R20, R41, R2 ;  /* 0x0000000229147221 */ /* 0x000fe40000010000 */
[----:B----4-:R-:W-:Y:S02]  /*d350*/  FADD.FTZ R2, R10, R7 ;  /* 0x000000070a027221 */ /* 0x010fe40000010000 */
[----:B------:R-:W-:Y:S02]  /*d360*/  FADD.FTZ R7, R48, R8 ;  /* 0x0000000830077221 */ /* 0x000fe40000010000 */
[----:B------:R-:W-:Y:S02]  /*d370*/  FADD.FTZ R0, R100, R0 ;  /* 0x0000000064007221 */ /* 0x000fe40000010000 */
[----:B------:R-:W-:Y:S01]  /*d380*/  IMAD.SHL.U32 R31, R197, 0x2, RZ ;  /* 0x00000002c51f7824 */ /* 0x000fe200078e00ff */
[----:B------:R-:W-:Y:S01]  /*d390*/  F2FP.BF16.PACK_AB R102, R41, R42 ;  /* 0x0000002a2966723e */ /* 0x000fe200000010ff */
[C---:B------:R-:W-:Y:S01]  /*d3a0*/  FADD.FTZ R19, R45.reuse, R7 ;  /* 0x000000072d137221 */ /* 0x040fe20000010000 */
[----:B------:R-:W-:Y:S01]  /*d3b0*/  F2FP.BF16.PACK_AB R41, R45, R48 ;  /* 0x000000302d29723e */ /* 0x000fe200000010ff */
[----:B------:R-:W-:-:S02]  /*d3c0*/  IMAD.MOV.U32 R45, RZ, RZ, R243 ;  /* 0x000000ffff2d7224 */ /* 0x000fc400078e00f3 */
[----:B-1----:R-:W-:Y:S01]  /*d3d0*/  FADD.FTZ R7, R55, R0 ;  /* 0x0000000037077221 */ /* 0x002fe20000010000 */
[----:B------:R-:W1:Y:S01]  /*d3e0*/  MUFU.EX2 R9, R9 ;  /* 0x0000000900097308 */ /* 0x000e620000000800 */
[----:B------:R-:W-:Y:S01]  /*d3f0*/  F2FP.BF16.PACK_AB R110, R43, R44 ;  /* 0x0000002c2b6e723e */ /* 0x000fe200000010ff */
[----:B------:R-:W-:Y:S02]  /*d400*/  IMAD.MOV.U32 R44, RZ, RZ, R242 ;  /* 0x000000ffff2c7224 */ /* 0x000fe400078e00f2 */
[----:B------:R-:W-:Y:S02]  /*d410*/  IMAD.MOV.U32 R242, RZ, RZ, R180 ;  /* 0x000000fffff27224 */ /* 0x000fe400078e00b4 */
[----:B------:R-:W-:Y:S02]  /*d420*/  IMAD.MOV.U32 R243, RZ, RZ, R181 ;  /* 0x000000fffff37224 */ /* 0x000fe400078e00b5 */
[----:B------:R-:W3:Y:S01]  /*d430*/  MUFU.EX2 R11, R11 ;  /* 0x0000000b000b7308 */ /* 0x000ee20000000800 */
[----:B------:R-:W-:-:S07]  /*d440*/  F2FP.BF16.PACK_AB R104, R22, R23 ;  /* 0x000000171668723e */ /* 0x000fce00000010ff */
[----:B------:R-:W4:Y:S01]  /*d450*/  MUFU.EX2 R12, R12 ;  /* 0x0000000c000c7308 */ /* 0x000f220000000800 */
[C---:B-1----:R-:W-:Y:S01]  /*d460*/  FADD.FTZ R2, R9.reuse, R2 ;  /* 0x0000000209027221 */ /* 0x042fe20000010000 */
[----:B------:R-:W-:Y:S01]  /*d470*/  F2FP.BF16.PACK_AB R23, R9, R10 ;  /* 0x0000000a0917723e */ /* 0x000fe200000010ff */
[----:B------:R-:W-:Y:S01]  /*d480*/  IMAD.MOV.U32 R219, RZ, RZ, R241 ;  /* 0x000000ffffdb7224 */ /* 0x000fe200078e00f1 */
[----:B------:R-:W-:Y:S01]  /*d490*/  F2FP.BF16.PACK_AB R229, R14, R16 ;  /* 0x000000100ee5723e */ /* 0x000fe200000010ff */
[----:B------:R-:W-:Y:S02]  /*d4a0*/  IMAD.MOV.U32 R248, RZ, RZ, R240 ;  /* 0x000000fffff87224 */ /* 0x000fe400078e00f0 */
[----:B------:R-:W-:Y:S02]  /*d4b0*/  IMAD.MOV.U32 R240, RZ, RZ, R182 ;  /* 0x000000fffff07224 */ /* 0x000fe400078e00b6 */
[----:B------:R-:W-:Y:S02]  /*d4c0*/  IMAD.MOV.U32 R241, RZ, RZ, R183 ;  /* 0x000000fffff17224 */ /* 0x000fe400078e00b7 */
[----:B---3--:R-:W-:Y:S01]  /*d4d0*/  FADD.FTZ R2, R11, R2 ;  /* 0x000000020b027221 */ /* 0x008fe20000010000 */
[----:B------:R-:W-:-:S02]  /*d4e0*/  F2FP.BF16.PACK_AB R40, R40, R25 ;  /* 0x000000192828723e */ /* 0x000fc400000010ff */
[----:B------:R-:W-:Y:S02]  /*d4f0*/  F2FP.BF16.PACK_AB R25, R13, R15 ;  /* 0x0000000f0d19723e */ /* 0x000fe400000010ff */
[----:B------:R-:W-:Y:S01]  /*d500*/  F2FP.BF16.PACK_AB R27, R36, R37 ;  /* 0x00000025241b723e */ /* 0x000fe200000010ff */
[C---:B----4-:R-:W-:Y:S01]  /*d510*/  FADD.FTZ R16, R12.reuse, R2 ;  /* 0x000000020c107221 */ /* 0x050fe20000010000 */
[----:B------:R-:W-:Y:S01]  /*d520*/  F2FP.BF16.PACK_AB R36, R12, R11 ;  /* 0x0000000b0c24723e */ /* 0x000fe200000010ff */
[----:B------:R-:W-:Y:S01]  /*d530*/  IMAD.MOV.U32 R190, RZ, RZ, R237 ;  /* 0x000000ffffbe7224 */ /* 0x000fe200078e00ed */
[----:B------:R-:W-:Y:S01]  /*d540*/  MUFU.EX2 R17, R17 ;  /* 0x0000001100117308 */ /* 0x000fe20000000800 */
[C---:B------:R-:W-:Y:S02]  /*d550*/  PRMT R111, R39.reuse, 0x7632, R111 ;  /* 0x00007632276f7816 */ /* 0x040fe4000000006f */
[----:B------:R-:W-:Y:S02]  /*d560*/  PRMT R176, R39, 0x7610, R176 ;  /* 0x0000761027b07816 */ /* 0x000fe400000000b0 */
[C---:B------:R-:W-:Y:S01]  /*d570*/  PRMT R177, R21.reuse, 0x7632, R177 ;  /* 0x0000763215b17816 */ /* 0x040fe200000000b1 */
[----:B------:R1:W-:Y:S01]  /*d580*/  STL [R1+0x248], R197 ;  /* 0x000248c501007387 */ /* 0x0003e20000100800 */
[----:B------:R-:W-:-:S02]  /*d590*/  PRMT R178, R21, 0x7610, R178 ;  /* 0x0000761015b27816 */ /* 0x000fc400000000b2 */
[----:B--2---:R-:W-:-:S04]  /*d5a0*/  LOP3.LUT R0, R239, R31, RZ, 0x3c, !PT ;  /* 0x0000001fef007212 */ /* 0x004fc800078e3cff */
[----:B------:R-:W-:-:S05]  /*d5b0*/  LOP3.LUT R0, R0, R45, RZ, 0x3c, !PT ;  /* 0x0000002d00007212 */ /* 0x000fca00078e3cff */
[----:B------:R-:W-:-:S05]  /*d5c0*/  IMAD.WIDE.U32 R48, R0, -0x326172a9, RZ ;  /* 0xcd9e8d5700307825 */ /* 0x000fca00078e00ff */
[----:B------:R-:W-:-:S05]  /*d5d0*/  LOP3.LUT R0, R49, R198, R206, 0x96, !PT ;  /* 0x000000c631007212 */ /* 0x000fca00078e96ce */
[----:B------:R-:W-:-:S05]  /*d5e0*/  IMAD.WIDE.U32 R180, R0, -0x2daee0ad, RZ ;  /* 0xd2511f5300b47825 */ /* 0x000fca00078e00ff */
[----:B------:R-:W-:Y:S02]  /*d5f0*/  LOP3.LUT R8, R181, R193, R204, 0x96, !PT ;  /* 0x000000c1b5087212 */ /* 0x000fe400078e96cc */
[----:B------:R-:W-:-:S03]  /*d600*/  LOP3.LUT R0, R215, R195, R48, 0x96, !PT ;  /* 0x000000c3d7007212 */ /* 0x000fc600078e9630 */
[----:B------:R-:W-:-:S04]  /*d610*/  IMAD.WIDE.U32 R8, R8, -0x326172a9, RZ ;  /* 0xcd9e8d5708087825 */ /* 0x000fc800078e00ff */
[----:B------:R-:W-:Y:S01]  /*d620*/  IMAD.WIDE.U32 R182, R0, -0x2daee0ad, RZ ;  /* 0xd2511f5300b67825 */ /* 0x000fe200078e00ff */
[----:B------:R-:W-:-:S04]  /*d630*/  LOP3.LUT R14, R9, R191, R214, 0x96, !PT ;  /* 0x000000bf090e7212 */ /* 0x000fc800078e96d6 */
[----:B------:R-:W-:Y:S01]  /*d640*/  LOP3.LUT R12, R183, R192, R180, 0x96, !PT ;  /* 0x000000c0b70c7212 */ /* 0x000fe200078e96b4 */
[----:B------:R-:W-:-:S04]  /*d650*/  IMAD.WIDE.U32 R14, R14, -0x2daee0ad, RZ ;  /* 0xd2511f530e0e7825 */ /* 0x000fc800078e00ff */
[----:B------:R-:W-:Y:S01]  /*d660*/  IMAD.WIDE.U32 R12, R12, -0x326172a9, RZ ;  /* 0xcd9e8d570c0c7825 */ /* 0x000fe200078e00ff */
[----:B------:R-:W-:-:S04]  /*d670*/  LOP3.LUT R10, R15, R219, R182, 0x96, !PT ;  /* 0x000000db0f0a7212 */ /* 0x000fc800078e96b6 */
[----:B------:R-:W-:Y:S01]  /*d680*/  LOP3.LUT R13, R13, R189, R8, 0x96, !PT ;  /* 0x000000bd0d0d7212 */ /* 0x000fe200078e9608 */
[----:B------:R-:W-:-:S05]  /*d690*/  IMAD.WIDE.U32 R10, R10, -0x326172a9, RZ ;  /* 0xcd9e8d570a0a7825 */ /* 0x000fca00078e00ff */
[----:B------:R-:W-:Y:S01]  /*d6a0*/  LOP3.LUT R11, R11, R249, R12, 0x96, !PT ;  /* 0x000000f90b0b7212 */ /* 0x000fe200078e960c */
[----:B------:R-:W-:-:S05]  /*d6b0*/  IMAD.WIDE.U32 R12, R13, -0x2daee0ad, RZ ;  /* 0xd2511f530d0c7825 */ /* 0x000fca00078e00ff */
[----:B------:R-:W-:-:S05]  /*d6c0*/  LOP3.LUT R8, R13, R248, R14, 0x96, !PT ;  /* 0x000000f80d087212 */ /* 0x000fca00078e960e */
[----:B------:R-:W-:-:S05]  /*d6d0*/  IMAD.WIDE.U32 R8, R8, -0x326172a9, RZ ;  /* 0xcd9e8d5708087825 */ /* 0x000fca00078e00ff */
[----:B------:R-:W-:-:S04]  /*d6e0*/  LOP3.LUT R0, R9, R190, R10, 0x96, !PT ;  /* 0x000000be09007212 */ /* 0x000fc800078e960a */
[----:B------:R-:W-:-:S04]  /*d6f0*/  LOP3.LUT R2, R0, 0xff, RZ, 0xc0, !PT ;  /* 0x000000ff00027812 */ /* 0x000fc800078ec0ff */
[----:B------:R-:W-:Y:S02]  /*d700*/  ISETP.GE.U32.AND P6, PT, R194, R2, PT ;  /* 0x00000002c200720c */ /* 0x000fe40003fc6070 */
[----:B------:R-:W-:-:S04]  /*d710*/  LOP3.LUT R2, R0, 0xffff, RZ, 0xc0, !PT ;  /* 0x0000ffff00027812 */ /* 0x000fc800078ec0ff */
[----:B------:R-:W-:-:S04]  /*d720*/  SHF.R.U32.HI R2, RZ, 0x8, R2 ;  /* 0x00000008ff027819 */ /* 0x000fc80000011602 */
[----:B------:R-:W-:Y:S01]  /*d730*/  LOP3.LUT R2, R2, 0xffff, RZ, 0xc0, !PT ;  /* 0x0000ffff02027812 */ /* 0x000fe200078ec0ff */
[----:B------:R-:W2:Y:S03]  /*d740*/  MUFU.EX2 R13, R53 ;  /* 0x00000035000d7308 */ /* 0x000ea60000000800 */
[----:B------:R-:W-:Y:S02]  /*d750*/  ISETP.GE.U32.AND P5, PT, R194, R2, PT ;  /* 0x00000002c200720c */ /* 0x000fe40003fa6070 */
[----:B------:R-:W-:-:S03]  /*d760*/  SHF.R.U32.HI R2, RZ, 0x10, R0 ;  /* 0x00000010ff027819 */ /* 0x000fc60000011600 */
[----:B------:R-:W3:Y:S01]  /*d770*/  MUFU.EX2 R10, R52 ;  /* 0x00000034000a7308 */ /* 0x000ee20000000800 */
[----:B------:R-:W-:-:S04]  /*d780*/  LOP3.LUT R2, R2, 0xff, RZ, 0xc0, !PT ;  /* 0x000000ff02027812 */ /* 0x000fc800078ec0ff */
[----:B------:R-:W-:-:S03]  /*d790*/  ISETP.GE.U32.AND P1, PT, R194, R2, PT ;  /* 0x00000002c200720c */ /* 0x000fc60003f26070 */
[----:B------:R4:W1:Y:S01]  /*d7a0*/  MUFU.EX2 R2, R18 ;  /* 0x0000001200027308 */ /* 0x0008620000000800 */
[----:B------:R-:W-:-:S04]  /*d7b0*/  SHF.R.U32.HI R0, RZ, 0x18, R0 ;  /* 0x00000018ff007819 */ /* 0x000fc80000011600 */
[----:B------:R-:W-:Y:S01]  /*d7c0*/  ISETP.GE.U32.AND P0, PT, R194, R0, PT ;  /* 0x00000000c200720c */ /* 0x000fe20003f06070 */
[----:B--2---:R-:W-:-:S04]  /*d7d0*/  FADD.FTZ R0, R13, R7 ;  /* 0x000000070d007221 */ /* 0x004fc80000010000 */
[C---:B---3--:R-:W-:Y:S02]  /*d7e0*/  FADD.FTZ R7, R10.reuse, R0 ;  /* 0x000000000a077221 */ /* 0x048fe40000010000 */
[----:B------:R-:W-:Y:S01]  /*d7f0*/  FADD.FTZ R0, R17, R16 ;  /* 0x0000001011007221 */ /* 0x000fe20000010000 */
[----:B------:R-:W-:Y:S01]  /*d800*/  @!P5 HFMA2.BF16_V2 R47, -RZ.H0_H0, RZ.H0_H0, -R111.H0_H0 ;  /* 0x200000ffff2fd231 */ /* 0x000fe2000034096f */
[----:B----4-:R-:W-:Y:S02]  /*d810*/  F2FP.BF16.PACK_AB R18, R10, R13 ;  /* 0x0000000d0a12723e */ /* 0x010fe400000010ff */
[----:B-1----:R-:W-:Y:S01]  /*d820*/  FADD.FTZ R10, R2, R0 ;  /* 0x00000000020a7221 */ /* 0x002fe20000010000 */
[----:B------:R-:W-:Y:S01]  /*d830*/  LOP3.LUT R0, R8, 0xff, RZ, 0xc0, !PT ;  /* 0x000000ff08007812 */ /* 0x000fe200078ec0ff */
[----:B------:R-:W1:Y:S01]  /*d840*/  MUFU.EX2 R14, R51 ;  /* 0x00000033000e7308 */ /* 0x000e620000000800 */
[----:B------:R-:W-:Y:S01]  /*d850*/  PRMT R197, R176, 0x5410, R111 ;  /* 0x00005410b0c57816 */ /* 0x000fe2000000006f */
[----:B------:R-:W-:Y:S01]  /*d860*/  @!P0 HFMA2.BF16_V2 R38, -RZ.H0_H0, RZ.H0_H0, -R177.H0_H0 ;  /* 0x200000ffff268231 */ /* 0x000fe200003409b1 */
[----:B------:R-:W-:-:S02]  /*d870*/  @!P5 PRMT R111, R47, 0x5410, RZ ;  /* 0x000054102f6fd816 */ /* 0x000fc400000000ff */
[----:B------:R-:W-:Y:S02]  /*d880*/  F2FP.BF16.PACK_AB R230, R2, R17 ;  /* 0x0000001102e6723e */ /* 0x000fe400000010ff */
[----:B------:R-:W-:Y:S01]  /*d890*/  ISETP.GE.U32.AND P5, PT, R194, R0, PT ;  /* 0x00000000c200720c */ /* 0x000fe20003fa6070 */
[----:B------:R-:W2:Y:S01]  /*d8a0*/  MUFU.EX2 R13, R50 ;  /* 0x00000032000d7308 */ /* 0x000ea20000000800 */
[--C-:B------:R-:W-:Y:S02]  /*d8b0*/  SHF.R.U32.HI R0, RZ, 0x18, R8.reuse ;  /* 0x00000018ff007819 */ /* 0x100fe40000011608 */
[----:B------:R-:W-:Y:S02]  /*d8c0*/  SHF.R.U32.HI R2, RZ, 0x10, R8 ;  /* 0x00000010ff027819 */ /* 0x000fe40000011608 */
[----:B------:R-:W-:Y:S02]  /*d8d0*/  LOP3.LUT R8, R8, 0xffff, RZ, 0xc0, !PT ;  /* 0x0000ffff08087812 */ /* 0x000fe400078ec0ff */
[----:B------:R-:W-:-:S02]  /*d8e0*/  PRMT R239, R178, 0x5410, R177 ;  /* 0x00005410b2ef7816 */ /* 0x000fc400000000b1 */
[----:B------:R-:W-:Y:S02]  /*d8f0*/  @!P0 PRMT R177, R38, 0x5410, RZ ;  /* 0x0000541026b18816 */ /* 0x000fe400000000ff */
[----:B------:R-:W-:Y:S01]  /*d900*/  ISETP.GE.U32.AND P0, PT, R194, R0, PT ;  /* 0x00000000c200720c */ /* 0x000fe20003f06070 */
[----:B------:R-:W-:Y:S01]  /*d910*/  @!P1 HFMA2.BF16_V2 R46, -RZ.H0_H0, RZ.H0_H0, -R178.H0_H0 ;  /* 0x200000ffff2e9231 */ /* 0x000fe200003409b2 */
[----:B------:R-:W-:Y:S01]  /*d920*/  SHF.R.U32.HI R0, RZ, 0x8, R8 ;  /* 0x00000008ff007819 */ /* 0x000fe20000011608 */
[----:B------:R-:W-:Y:S01]  /*d930*/  @!P6 HFMA2.BF16_V2 R54, -RZ.H0_H0, RZ.H0_H0, -R176.H0_H0 ;  /* 0x200000ffff36e231 */ /* 0x000fe200003409b0 */
[----:B------:R-:W-:Y:S01]  /*d940*/  LOP3.LUT R2, R2, 0xff, RZ, 0xc0, !PT ;  /* 0x000000ff02027812 */ /* 0x000fe200078ec0ff */
[----:B------:R-:W-:Y:S01]  /*d950*/  IMAD.WIDE.U32 R8, R11, -0x2daee0ad, RZ ;  /* 0xd2511f530b087825 */ /* 0x000fe200078e00ff */
[----:B------:R-:W-:Y:S02]  /*d960*/  LOP3.LUT R0, R0, 0xffff, RZ, 0xc0, !PT ;  /* 0x0000ffff00007812 */ /* 0x000fe400078ec0ff */
[----:B------:R-:W-:-:S02]  /*d970*/  @!P1 PRMT R178, R46, 0x5410, RZ ;  /* 0x000054102eb29816 */ /* 0x000fc400000000ff */
[----:B------:R-:W-:Y:S02]  /*d980*/  @!P6 PRMT R176, R54, 0x5410, RZ ;  /* 0x0000541036b0e816 */ /* 0x000fe400000000ff */
[----:B------:R-:W-:Y:S01]  /*d990*/  ISETP.GE.U32.AND P1, PT, R194, R2, PT ;  /* 0x00000002c200720c */ /* 0x000fe20003f26070 */
[----:B-1----:R-:W-:Y:S01]  /*d9a0*/  FADD.FTZ R2, R14, R7 ;  /* 0x000000070e027221 */ /* 0x002fe20000010000 */
[----:B------:R-:W-:Y:S02]  /*d9b0*/  ISETP.GE.U32.AND P6, PT, R194, R0, PT ;  /* 0x00000000c200720c */ /* 0x000fe40003fc6070 */
[----:B------:R-:W-:Y:S01]  /*d9c0*/  LOP3.LUT R0, R9, R252, R12, 0x96, !PT ;  /* 0x000000fc09007212 */ /* 0x000fe200078e960c */
[----:B--2---:R-:W-:-:S03]  /*d9d0*/  FADD.FTZ R7, R13, R2 ;  /* 0x000000020d077221 */ /* 0x004fc60000010000 */
[----:B------:R-:W-:Y:S01]  /*d9e0*/  LOP3.LUT R2, R0, 0xffff, RZ, 0xc0, !PT ;  /* 0x0000ffff00027812 */ /* 0x000fe200078ec0ff */
[----:B------:R-:W-:Y:S01]  /*d9f0*/  @!P5 HFMA2.BF16_V2 R56, -RZ.H0_H0, RZ.H0_H0, -R110.H0_H0 ;  /* 0x200000ffff38d231 */ /* 0x000fe2000034096e */
[C---:B------:R-:W-:Y:S02]  /*da00*/  PRMT R107, R110.reuse, 0x7632, R107 ;  /* 0x000076326e6b7816 */ /* 0x040fe4000000006b */
[----:B------:R-:W-:Y:S02]  /*da10*/  SHF.R.U32.HI R2, RZ, 0x8, R2 ;  /* 0x00000008ff027819 */ /* 0x000fe40000011602 */
[----:B------:R-:W-:Y:S02]  /*da20*/  PRMT R238, R110, 0x5410, R107 ;  /* 0x000054106eee7816 */ /* 0x000fe4000000006b */
[----:B------:R-:W-:Y:S01]  /*da30*/  LOP3.LUT R2, R2, 0xffff, RZ, 0xc0, !PT ;  /* 0x0000ffff02027812 */ /* 0x000fe200078ec0ff */
[----:B------:R-:W-:Y:S01]  /*da40*/  @!P6 HFMA2.BF16_V2 R57, -RZ.H0_H0, RZ.H0_H0, -R107.H0_H0 ;  /* 0x200000ffff39e231 */ /* 0x000fe2000034096b */
[----:B------:R-:W-:-:S02]  /*da50*/  @!P5 PRMT R110, R56, 0x5410, RZ ;  /* 0x00005410386ed816 */ /* 0x000fc400000000ff */
[----:B------:R-:W-:Y:S02]  /*da60*/  ISETP.GE.U32.AND P5, PT, R194, R2, PT ;  /* 0x00000002c200720c */ /* 0x000fe40003fa6070 */
[----:B------:R-:W-:Y:S02]  /*da70*/  LOP3.LUT R2, R0, 0xff, RZ, 0xc0, !PT ;  /* 0x000000ff00027812 */ /* 0x000fe400078ec0ff */
[----:B------:R-:W-:Y:S02]  /*da80*/  @!P6 PRMT R107, R57, 0x5410, RZ ;  /* 0x00005410396be816 */ /* 0x000fe400000000ff */
[----:B------:R-:W-:Y:S02]  /*da90*/  ISETP.GE.U32.AND P6, PT, R194, R2, PT ;  /* 0x00000002c200720c */ /* 0x000fe40003fc6070 */
[----:B------:R-:W-:Y:S02]  /*daa0*/  PRMT R106, R105, 0x7632, R106 ;  /* 0x00007632696a7816 */ /* 0x000fe4000000006a */
[----:B------:R-:W-:-:S02]  /*dab0*/  SHF.R.U32.HI R2, RZ, 0x18, R0 ;  /* 0x00000018ff027819 */ /* 0x000fc40000011600 */
[----:B------:R-:W-:Y:S01]  /*dac0*/  SHF.R.U32.HI R0, RZ, 0x10, R0 ;  /* 0x00000010ff007819 */ /* 0x000fe20000011600 */
[----:B------:R-:W-:Y:S02]  /*dad0*/  @!P0 HFMA2.BF16_V2 R58, -RZ.H0_H0, RZ.H0_H0, -R106.H0_H0 ;  /* 0x200000ffff3a8231 */ /* 0x000fe4000034096a */
[----:B------:R-:W-:Y:S01]  /*dae0*/  @!P1 HFMA2.BF16_V2 R59, -RZ.H0_H0, RZ.H0_H0, -R105.H0_H0 ;  /* 0x200000ffff3b9231 */ /* 0x000fe20000340969 */
[----:B------:R-:W-:Y:S02]  /*daf0*/  LOP3.LUT R0, R0, 0xff, RZ, 0xc0, !PT ;  /* 0x000000ff00007812 */ /* 0x000fe400078ec0ff */
[----:B------:R-:W-:Y:S01]  /*db00*/  PRMT R237, R105, 0x5410, R106 ;  /* 0x0000541069ed7816 */ /* 0x000fe2000000006a */
[----:B------:R-:W-:Y:S01]  /*db10*/  @!P6 HFMA2.BF16_V2 R185, -RZ.H0_H0, RZ.H0_H0, -R102.H0_H0 ;  /* 0x200000ffffb9e231 */ /* 0x000fe20000340966 */
[----:B------:R-:W-:Y:S02]  /*db20*/  @!P0 PRMT R106, R58, 0x5410, RZ ;  /* 0x000054103a6a8816 */ /* 0x000fe400000000ff */
[----:B------:R-:W-:-:S02]  /*db30*/  ISETP.GE.U32.AND P0, PT, R194, R2, PT ;  /* 0x00000002c200720c */ /* 0x000fc40003f06070 */
[----:B------:R-:W-:Y:S02]  /*db40*/  @!P1 PRMT R105, R59, 0x5410, RZ ;  /* 0x000054103b699816 */ /* 0x000fe400000000ff */
[----:B------:R-:W-:Y:S02]  /*db50*/  PRMT R101, R102, 0x7632, R101 ;  /* 0x0000763266657816 */ /* 0x000fe40000000065 */
[----:B------:R-:W-:Y:S02]  /*db60*/  ISETP.GE.U32.AND P1, PT, R194, R0, PT ;  /* 0x00000000c200720c */ /* 0x000fe40003f26070 */
[----:B------:R-:W-:Y:S01]  /*db70*/  LOP3.LUT R0, R8, 0xff, RZ, 0xc0, !PT ;  /* 0x000000ff08007812 */ /* 0x000fe200078ec0ff */
[----:B------:R-:W1:Y:S01]  /*db80*/  MUFU.EX2 R11, R24 ;  /* 0x00000018000b7308 */ /* 0x000e620000000800 */
[----:B------:R-:W-:Y:S02]  /*db90*/  PRMT R212, R102, 0x5410, R101 ;  /* 0x0000541066d47816 */ /* 0x000fe40000000065 */
[----:B------:R-:W-:-:S02]  /*dba0*/  @!P6 PRMT R102, R185, 0x5410, RZ ;  /* 0x00005410b966e816 */ /* 0x000fc400000000ff */
[----:B------:R-:W-:-:S03]  /*dbb0*/  ISETP.GE.U32.AND P6, PT, R194, R0, PT ;  /* 0x00000000c200720c */ /* 0x000fc60003fc6070 */
[----:B------:R-:W2:Y:S01]  /*dbc0*/  MUFU.EX2 R67, R67 ;  /* 0x0000004300437308 */ /* 0x000ea20000000800 */
[----:B------:R-:W-:Y:S02]  /*dbd0*/  LOP3.LUT R0, R8, 0xffff, RZ, 0xc0, !PT ;  /* 0x0000ffff08007812 */ /* 0x000fe400078ec0ff */
[----:B------:R-:W-:-:S05]  /*dbe0*/  SHF.R.U32.HI R2, RZ, 0x18, R8 ;  /* 0x00000018ff027819 */ /* 0x000fca0000011608 */
[----:B------:R3:W-:Y:S01]  /*dbf0*/  MUFU.EX2 R12, R103 ;  /* 0x00000067000c7308 */ /* 0x0007e20000000800 */
[----:B------:R-:W-:Y:S01]  /*dc00*/  SHF.R.U32.HI R0, RZ, 0x8, R0 ;  /* 0x00000008ff007819 */ /* 0x000fe20000011600 */
[----:B------:R-:W-:Y:S01]  /*dc10*/  @!P5 HFMA2.BF16_V2 R184, -RZ.H0_H0, RZ.H0_H0, -R101.H0_H0 ;  /* 0x200000ffffb8d231 */ /* 0x000fe20000340965 */
[----:B------:R-:W-:-:S05]  /*dc20*/  SHF.R.U32.HI R8, RZ, 0x10, R8 ;  /* 0x00000010ff087819 */ /* 0x000fca0000011608 */
[----:B------:R-:W-:Y:S01]  /*dc30*/  MUFU.EX2 R66, R66 ;  /* 0x0000004200427308 */ /* 0x000fe20000000800 */
[----:B------:R-:W-:Y:S01]  /*dc40*/  @!P1 HFMA2.BF16_V2 R179, -RZ.H0_H0, RZ.H0_H0, -R104.H0_H0 ;  /* 0x200000ffffb39231 */ /* 0x000fe20000340968 */
[----:B---3--:R-:W-:-:S06]  /*dc50*/  PRMT R103, R104, 0x7632, R103 ;  /* 0x0000763268677816 */ /* 0x008fcc0000000067 */
[----:B------:R-:W3:Y:S01]  /*dc60*/  MUFU.EX2 R17, R26 ;  /* 0x0000001a00117308 */ /* 0x000ee20000000800 */
[----:B------:R-:W-:Y:S01]  /*dc70*/  LOP3.LUT R0, R0, 0xffff, RZ, 0xc0, !PT ;  /* 0x0000ffff00007812 */ /* 0x000fe200078ec0ff */
[----:B------:R-:W-:-:S06]  /*dc80*/  @!P0 HFMA2.BF16_V2 R61, -RZ.H0_H0, RZ.H0_H0, -R103.H0_H0 ;  /* 0x200000ffff3d8231 */ /* 0x000fcc0000340967 */
[----:B------:R-:W4:Y:S01]  /*dc90*/  MUFU.EX2 R9, R200 ;  /* 0x000000c800097308 */ /* 0x000f220000000800 */
[----:B------:R-:W-:Y:S02]  /*dca0*/  LOP3.LUT R8, R8, 0xff, RZ, 0xc0, !PT ;  /* 0x000000ff08087812 */ /* 0x000fe400078ec0ff */
[----:B------:R-:W-:-:S05]  /*dcb0*/  PRMT R211, R104, 0x5410, R103 ;  /* 0x0000541068d37816 */ /* 0x000fca0000000067 */
[----:B------:R-:W4:Y:S01]  /*dcc0*/  MUFU.EX2 R65, R65 ;  /* 0x0000004100417308 */ /* 0x000f220000000800 */
[----:B------:R-:W-:Y:S02]  /*dcd0*/  @!P5 PRMT R101, R184, 0x5410, RZ ;  /* 0x00005410b865d816 */ /* 0x000fe400000000ff */
[----:B------:R-:W-:Y:S02]  /*dce0*/  @!P0 PRMT R103, R61, 0x5410, RZ ;  /* 0x000054103d678816 */ /* 0x000fe400000000ff */
[C---:B------:R-:W-:Y:S01]  /*dcf0*/  ISETP.GE.U32.AND P0, PT, R194.reuse, R2, PT ;  /* 0x00000002c200720c */ /* 0x040fe20003f06070 */
[----:B-1----:R-:W-:Y:S01]  /*dd00*/  FADD.FTZ R2, R11, R7 ;  /* 0x000000070b027221 */ /* 0x002fe20000010000 */
[C---:B------:R-:W-:Y:S01]  /*dd10*/  ISETP.GE.U32.AND P5, PT, R194.reuse, R0, PT ;  /* 0x00000000c200720c */ /* 0x040fe20003fa6070 */
[----:B------:R-:W1:Y:S01]  /*dd20*/  MUFU.EX2 R64, R64 ;  /* 0x0000004000407308 */ /* 0x000e620000000800 */
[----:B------:R-:W-:Y:S01]  /*dd30*/  @!P1 PRMT R104, R179, 0x5410, RZ ;  /* 0x00005410b3689816 */ /* 0x000fe200000000ff */
[----:B--2---:R-:W-:Y:S01]  /*dd40*/  FADD.FTZ R0, R67, R10 ;  /* 0x0000000a43007221 */ /* 0x004fe20000010000 */
[----:B------:R-:W-:Y:S01]  /*dd50*/  ISETP.GE.U32.AND P1, PT, R194, R8, PT ;  /* 0x00000008c200720c */ /* 0x000fe20003f26070 */
[----:B---3--:R-:W-:-:S02]  /*dd60*/  FADD.FTZ R22, R17, R2 ;  /* 0x0000000211167221 */ /* 0x008fc40000010000 */
[C---:B------:R-:W-:Y:S02]  /*dd70*/  FADD.FTZ R7, R66.reuse, R0 ;  /* 0x0000000042077221 */ /* 0x040fe40000010000 */
[----:B------:R-:W2:Y:S01]  /*dd80*/  MUFU.EX2 R8, R63 ;  /* 0x0000003f00087308 */ /* 0x000ea20000000800 */
[----:B----4-:R-:W-:Y:S02]  /*dd90*/  F2FP.BF16.PACK_AB R0, R9, R12 ;  /* 0x0000000c0900723e */ /* 0x010fe400000010ff */
[----:B------:R-:W-:Y:S02]  /*dda0*/  F2FP.BF16.PACK_AB R185, R66, R67 ;  /* 0x0000004342b9723e */ /* 0x000fe400000010ff */
[----:B------:R-:W-:-:S03]  /*ddb0*/  PRMT R51, R0, 0x7610, R51 ;  /* 0x0000761000337816 */ /* 0x000fc60000000033 */
[----:B------:R-:W3:Y:S01]  /*ddc0*/  MUFU.EX2 R2, R62 ;  /* 0x0000003e00027308 */ /* 0x000ee20000000800 */
[----:B------:R-:W-:Y:S01]  /*ddd0*/  PRMT R66, R0, 0x7632, R66 ;  /* 0x0000763200427816 */ /* 0x000fe20000000042 */
[----:B------:R-:W-:Y:S01]  /*dde0*/  FADD.FTZ R0, R65, R7 ;  /* 0x0000000741007221 */ /* 0x000fe20000010000 */
[----:B------:R-:W-:-:S03]  /*ddf0*/  F2FP.BF16.PACK_AB R100, R55, R100 ;  /* 0x000000643764723e */ /* 0x000fc600000010ff */
[----:B-1----:R-:W-:Y:S01]  /*de00*/  FADD.FTZ R0, R64, R0 ;  /* 0x0000000040007221 */ /* 0x002fe20000010000 */
[----:B------:R-:W-:Y:S01]  /*de10*/  STL [R1+0xf8], R31 ;  /* 0x0000f81f01007387 */ /* 0x000fe20000100800 */
[----:B------:R-:W-:Y:S02]  /*de20*/  PRMT R67, R100, 0x7632, R67 ;  /* 0x0000763264437816 */ /* 0x000fe40000000043 */
[----:B--2---:R-:W-:Y:S01]  /*de30*/  FADD.FTZ R0, R8, R0 ;  /* 0x0000000008007221 */ /* 0x004fe20000010000 */
[----:B------:R1:W-:Y:S01]  /*de40*/  STL.64 [R1+0x280], R180 ;  /* 0x000280b401007387 */ /* 0x0003e20000100a00 */
[----:B------:R-:W-:-:S03]  /*de50*/  PRMT R210, R51, 0x5410, R66 ;  /* 0x0000541033d27816 */ /* 0x000fc60000000042 */
[----:B------:R-:W-:Y:S01]  /*de60*/  STL [R1+0x24c], R197 ;  /* 0x00024cc501007387 */ /* 0x000fe20000100800 */
[----:B------:R-:W-:Y:S01]  /*de70*/  PRMT R209, R100, 0x5410, R67 ;  /* 0x0000541064d17816 */ /* 0x000fe20000000043 */
[----:B---3--:R-:W-:Y:S02]  /*de80*/  FADD.FTZ R0, R2, R0 ;  /* 0x0000000002007221 */ /* 0x008fe40000010000 */
[----:B------:R-:W-:Y:S01]  /*de90*/  STL [R1+0x250], R239 ;  /* 0x000250ef01007387 */ /* 0x000fe20000100800 */
[----:B------:R-:W-:-:S03]  /*dea0*/  FMUL.FTZ R172, R172, R4 ;  /* 0x00000004acac7220 */ /* 0x000fc60000410000 */
[----:B------:R-:W-:Y:S01]  /*deb0*/  STL [R1+0x254], R238 ;  /* 0x000254ee01007387 */ /* 0x000fe20000100800 */
[----:B------:R-:W-:-:S03]  /*dec0*/  IMAD.MOV.U32 R246, RZ, RZ, R240 ;  /* 0x000000fffff67224 */ /* 0x000fc600078e00f0 */
[----:B------:R-:W-:Y:S01]  /*ded0*/  STL [R1+0x258], R237 ;  /* 0x000258ed01007387 */ /* 0x000fe20000100800 */
[----:B------:R-:W-:-:S03]  /*dee0*/  FMUL.FTZ R173, R173, R4 ;  /* 0x00000004adad7220 */ /* 0x000fc60000410000 */
[----:B------:R-:W-:Y:S01]  /*def0*/  STL [R1+0x25c], R212 ;  /* 0x00025cd401007387 */ /* 0x000fe20000100800 */
[----:B------:R-:W-:-:S03]  /*df00*/  FMUL.FTZ R240, R168, R4 ;  /* 0x00000004a8f07220 */ /* 0x000fc60000410000 */
[----:B------:R-:W-:Y:S04]  /*df10*/  STL [R1+0x260], R211 ;  /* 0x000260d301007387 */ /* 0x000fe80000100800 */
[----:B------:R-:W-:Y:S04]  /*df20*/  STL [R1+0x264], R210 ;  /* 0x000264d201007387 */ /* 0x000fe80000100800 */
[----:B------:R-:W-:Y:S04]  /*df30*/  STL [R1+0x268], R209 ;  /* 0x000268d101007387 */ /* 0x000fe80000100800 */
[----:B------:R2:W-:Y:S04]  /*df40*/  STL [R1+0x28], R0 ;  /* 0x0000280001007387 */ /* 0x0005e80000100800 */
[----:B------:R-:W-:Y:S04]  /*df50*/  STL [R1+0x26c], R172 ;  /* 0x00026cac01007387 */ /* 0x000fe80000100800 */
[----:B------:R-:W-:Y:S04]  /*df60*/  STL [R1+0x270], R173 ;  /* 0x000270ad01007387 */ /* 0x000fe80000100800 */
[----:B------:R-:W-:Y:S04]  /*df70*/  STL [R1+0x274], R240 ;  /* 0x000274f001007387 */ /* 0x000fe80000100800 */
[----:B-1----:R-:W3:Y:S01]  /*df80*/  LDL.64 R180, [R1+0x168] ;  /* 0x0001680001b47983 */ /* 0x002ee20000100a00 */
[----:B------:R-:W-:-:S02]  /*df90*/  F2FP.BF16.PACK_AB R184, R2, R8 ;  /* 0x0000000802b8723e */ /* 0x000fc400000010ff */
[----:B------:R-:W1:Y:S08]  /*dfa0*/  MUFU.EX2 R8, R202 ;  /* 0x000000ca00087308 */ /* 0x000e700000000800 */
[----:B------:R-:W4:Y:S01]  /*dfb0*/  MUFU.EX2 R7, R201 ;  /* 0x000000c900077308 */ /* 0x000f220000000800 */
[----:B--2---:R-:W-:Y:S01]  /*dfc0*/  FMUL.FTZ R0, R152, R4 ;  /* 0x0000000498007220 */ /* 0x004fe20000410000 */
[----:B------:R-:W-:-:S04]  /*dfd0*/  @!P5 HFMA2.BF16_V2 R186, -RZ.H0_H0, RZ.H0_H0, -R66.H0_H0 ;  /* 0x200000ffffbad231 */ /* 0x000fc80000340942 */
[----:B------:R1:W-:Y:S01]  /*dfe0*/  STL [R1+0x70], R0 ;  /* 0x0000700001007387 */ /* 0x0003e20000100800 */
[----:B------:R-:W-:Y:S01]  /*dff0*/  @!P5 PRMT R66, R186, 0x5410, RZ ;  /* 0x00005410ba42d816 */ /* 0x000fe200000000ff */
[----:B------:R-:W-:Y:S01]  /*e000*/  IMAD.MOV.U32 R15, RZ, RZ, R188 ;  /* 0x000000ffff0f7224 */ /* 0x000fe200078e00bc */
[----:B------:R-:W-:Y:S01]  /*e010*/  F2FP.BF16.PACK_AB R21, R13, R14 ;  /* 0x0000000e0d15723e */ /* 0x000fe200000010ff */
[----:B------:R-:W-:Y:S02]  /*e020*/  FADD.FTZ R2, R12, R20 ;  /* 0x000000140c027221 */ /* 0x000fe40000010000 */
[----:B------:R-:W-:Y:S02]  /*e030*/  IMAD.MOV.U32 R200, RZ, RZ, R15 ;  /* 0x000000ffffc87224 */ /* 0x000fe400078e000f */
[----:B-1----:R-:W-:Y:S01]  /*e040*/  FADD.FTZ R0, R8, R19 ;  /* 0x0000001308007221 */ /* 0x002fe20000010000 */
[----:B----4-:R-:W-:-:S03]  /*e050*/  F2FP.BF16.PACK_AB R19, R7, R8 ;  /* 0x000000080713723e */ /* 0x010fc600000010ff */
[----:B------:R-:W-:Y:S01]  /*e060*/  FADD.FTZ R7, R7, R0 ;  /* 0x0000000007077221 */ /* 0x000fe20000010000 */
[----:B------:R-:W-:Y:S01]  /*e070*/  IADD3 R0, R31, 0x1, RZ ;  /* 0x000000011f007810 */ /* 0x000fe20007ffe0ff */
[----:B------:R-:W-:Y:S01]  /*e080*/  @!P6 HFMA2.BF16_V2 R187, -RZ.H0_H0, RZ.H0_H0, -R51.H0_H0 ;  /* 0x200000ffffbbe231 */ /* 0x000fe20000340933 */
[----:B------:R-:W-:Y:S01]  /*e090*/  IMAD.MOV.U32 R247, RZ, RZ, R241 ;  /* 0x000000fffff77224 */ /* 0x000fe200078e00f1 */
[----:B------:R-:W-:Y:S01]  /*e0a0*/  @!P0 HFMA2.BF16_V2 R196, -RZ.H0_H0, RZ.H0_H0, -R67.H0_H0 ;  /* 0x200000ffffc48231 */ /* 0x000fe20000340943 */
[----:B------:R-:W-:Y:S01]  /*e0b0*/  FADD.FTZ R16, R9, R2 ;  /* 0x0000000209107221 */ /* 0x000fe20000010000 */
[----:B------:R-:W-:Y:S01]  /*e0c0*/  F2FP.BF16.PACK_AB R17, R17, R11 ;  /* 0x0000000b1111723e */ /* 0x000fe200000010ff */
[----:B------:R-:W-:Y:S01]  /*e0d0*/  FMUL.FTZ R240, R153, R4 ;  /* 0x0000000499f07220 */ /* 0x000fe20000410000 */
[----:B------:R-:W-:Y:S01]  /*e0e0*/  @!P6 PRMT R51, R187, 0x5410, RZ ;  /* 0x00005410bb33e816 */ /* 0x000fe200000000ff */
[----:B------:R-:W-:Y:S01]  /*e0f0*/  FMUL.FTZ R211, R158, R3 ;  /* 0x000000039ed37220 */ /* 0x000fe20000410000 */
[----:B------:R-:W-:Y:S01]  /*e100*/  @!P0 PRMT R67, R196, 0x5410, RZ ;  /* 0x00005410c4438816 */ /* 0x000fe200000000ff */
[----:B------:R-:W-:-:S02]  /*e110*/  IMAD.MOV.U32 R201, RZ, RZ, R190 ;  /* 0x000000ffffc97224 */ /* 0x000fc400078e00be */
[-C--:B------:R-:W-:Y:S02]  /*e120*/  FMUL.FTZ R174, R174, R3.reuse ;  /* 0x00000003aeae7220 */ /* 0x080fe40000410000 */
[-C--:B------:R-:W-:Y:S02]  /*e130*/  FMUL.FTZ R175, R175, R3.reuse ;  /* 0x00000003afaf7220 */ /* 0x080fe40000410000 */
[-C--:B------:R-:W-:Y:S02]  /*e140*/  FMUL.FTZ R150, R150, R3.reuse ;  /* 0x0000000396967220 */ /* 0x080fe40000410000 */
[-C--:B------:R-:W-:Y:S02]  /*e150*/  FMUL.FTZ R151, R151, R3.reuse ;  /* 0x0000000397977220 */ /* 0x080fe40000410000 */
[-C--:B------:R-:W-:Y:S02]  /*e160*/  FMUL.FTZ R147, R147, R3.reuse ;  /* 0x0000000393937220 */ /* 0x080fe40000410000 */
[----:B------:R-:W-:-:S02]  /*e170*/  FMUL.FTZ R108, R86, R3 ;  /* 0x00000003566c7220 */ /* 0x000fc40000410000 */
[-C--:B------:R-:W-:Y:S02]  /*e180*/  FMUL.FTZ R109, R87, R3.reuse ;  /* 0x00000003576d7220 */ /* 0x080fe40000410000 */
[-C--:B------:R-:W-:Y:S02]  /*e190*/  FMUL.FTZ R217, R98, R3.reuse ;  /* 0x0000000362d97220 */ /* 0x080fe40000410000 */
[----:B------:R-:W-:Y:S01]  /*e1a0*/  FMUL.FTZ R216, R99, R3 ;  /* 0x0000000363d87220 */ /* 0x000fe20000410000 */
[----:B------:R-:W-:Y:S01]  /*e1b0*/  @!P1 HFMA2.BF16_V2 R199, -RZ.H0_H0, RZ.H0_H0, -R100.H0_H0 ;  /* 0x200000ffffc79231 */ /* 0x000fe20000340964 */
[----:B------:R-:W-:Y:S02]  /*e1c0*/  IMAD.MOV.U32 R10, RZ, RZ, R246 ;  /* 0x000000ffff0a7224 */ /* 0x000fe400078e00f6 */
[----:B------:R-:W-:Y:S02]  /*e1d0*/  IMAD.MOV.U32 R29, RZ, RZ, R244 ;  /* 0x000000ffff1d7224 */ /* 0x000fe400078e00f4 */
[----:B------:R-:W-:-:S02]  /*e1e0*/  FMUL.FTZ R245, R165, R4 ;  /* 0x00000004a5f57220 */ /* 0x000fc40000410000 */
[-C--:B------:R-:W-:Y:S02]  /*e1f0*/  FMUL.FTZ R148, R148, R4.reuse ;  /* 0x0000000494947220 */ /* 0x080fe40000410000 */
[-C--:B------:R-:W-:Y:S02]  /*e200*/  FMUL.FTZ R149, R149, R4.reuse ;  /* 0x0000000495957220 */ /* 0x080fe40000410000 */
[-C--:B------:R-:W-:Y:S02]  /*e210*/  FMUL.FTZ R251, R84, R4.reuse ;  /* 0x0000000454fb7220 */ /* 0x080fe40000410000 */
[-C--:B------:R-:W-:Y:S02]  /*e220*/  FMUL.FTZ R250, R85, R4.reuse ;  /* 0x0000000455fa7220 */ /* 0x080fe40000410000 */
[----:B------:R-:W-:Y:S01]  /*e230*/  FMUL.FTZ R218, R97, R4 ;  /* 0x0000000461da7220 */ /* 0x000fe20000410000 */
[----:B------:R-:W-:Y:S01]  /*e240*/  F2FP.BF16.PACK_AB R179, R64, R65 ;  /* 0x0000004140b3723e */ /* 0x000fe200000010ff */
[----:B------:R-:W-:Y:S01]  /*e250*/  IMAD.MOV.U32 R11, RZ, RZ, R247 ;  /* 0x000000ffff0b7224 */ /* 0x000fe200078e00f7 */
[----:B------:R-:W-:Y:S01]  /*e260*/  PRMT R63, R18, 0x7632, R63 ;  /* 0x00007632123f7816 */ /* 0x000fe2000000003f */
[----:B------:R-:W-:Y:S01]  /*e270*/  IMAD.MOV.U32 R152, RZ, RZ, R242 ;  /* 0x000000ffff987224 */ /* 0x000fe200078e00f2 */
[----:B------:R-:W2:Y:S01]  /*e280*/  LDL.LU R31, [R1+0x290] ;  /* 0x00029000011f7983 */ /* 0x000ea20000300800 */
[----:B------:R-:W-:-:S02]  /*e290*/  IMAD.MOV.U32 R153, RZ, RZ, R243 ;  /* 0x000000ffff997224 */ /* 0x000fc400078e00f3 */
[----:B------:R-:W-:Y:S02]  /*e2a0*/  IMAD.MOV.U32 R158, RZ, RZ, R249 ;  /* 0x000000ffff9e7224 */ /* 0x000fe400078e00f9 */
[-C--:B------:R-:W-:Y:S02]  /*e2b0*/  FMUL.FTZ R242, R170, R3.reuse ;  /* 0x00000003aaf27220 */ /* 0x080fe40000410000 */
        /* <DEDUP_REMOVED lines=12> */
[----:B------:R-:W-:Y:S02]  /*e380*/  FMUL.FTZ R190, R83, R3 ;  /* 0x0000000353be7220 */ /* 0x000fe40000410000 */
[----:B------:R-:W-:Y:S02]  /*e390*/  IMAD.MOV.U32 R162, RZ, RZ, R10 ;  /* 0x000000ffffa27224 */ /* 0x000fe400078e000a */
[----:B------:R-:W-:Y:S01]  /*e3a0*/  IMAD.MOV.U32 R163, RZ, RZ, R11 ;  /* 0x000000ffffa37224 */ /* 0x000fe200078e000b */
[----:B------:R-:W-:Y:S01]  /*e3b0*/  @!P1 PRMT R100, R199, 0x5410, RZ ;  /* 0x00005410c7649816 */ /* 0x000fe200000000ff */
[----:B------:R-:W-:-:S02]  /*e3c0*/  FMUL.FTZ R238, R161, R4 ;  /* 0x00000004a1ee7220 */ /* 0x000fc40000410000 */
[----:B------:R-:W-:Y:S02]  /*e3d0*/  IMAD.MOV.U32 R161, RZ, RZ, R219 ;  /* 0x000000ffffa17224 */ /* 0x000fe400078e00db */
[-C--:B------:R-:W-:Y:S02]  /*e3e0*/  FMUL.FTZ R199, R145, R4.reuse ;  /* 0x0000000491c77220 */ /* 0x080fe40000410000 */
[----:B------:R-:W-:Y:S02]  /*e3f0*/  IMAD.MOV.U32 R145, RZ, RZ, R248 ;  /* 0x000000ffff917224 */ /* 0x000fe400078e00f8 */
        /* <DEDUP_REMOVED lines=10> */
[----:B------:R-:W-:Y:S01]  /*e4a0*/  FMUL.FTZ R219, R96, R4 ;  /* 0x0000000460db7220 */ /* 0x000fe20000410000 */
[----:B------:R-:W-:Y:S02]  /*e4b0*/  PRMT R64, R18, 0x7610, R64 ;  /* 0x0000761012407816 */ /* 0x000fe40000000040 */
[----:B---3--:R-:W-:-:S04]  /*e4c0*/  LOP3.LUT R186, R181, R0, RZ, 0x3c, !PT ;  /* 0x00000000b5ba7212 */ /* 0x008fc800078e3cff */
[----:B------:R-:W-:-:S05]  /*e4d0*/  LOP3.LUT R0, R186, R45, RZ, 0x3c, !PT ;  /* 0x0000002dba007212 */ /* 0x000fca00078e3cff */
[----:B------:R-:W-:-:S05]  /*e4e0*/  IMAD.WIDE.U32 R14, R0, -0x326172a9, RZ ;  /* 0xcd9e8d57000e7825 */ /* 0x000fca00078e00ff */
[----:B------:R-:W-:-:S05]  /*e4f0*/  LOP3.LUT R2, R15, R198, R206, 0x96, !PT ;  /* 0x000000c60f027212 */ /* 0x000fca00078e96ce */
[----:B------:R-:W-:-:S05]  /*e500*/  IMAD.WIDE.U32 R2, R2, -0x2daee0ad, RZ ;  /* 0xd2511f5302027825 */ /* 0x000fca00078e00ff */
[----:B------:R-:W-:Y:S02]  /*e510*/  LOP3.LUT R0, R3, R193, R204, 0x96, !PT ;  /* 0x000000c103007212 */ /* 0x000fe400078e96cc */
[----:B------:R-:W-:-:S05]  /*e520*/  LOP3.LUT R3, R215, R195, R14, 0x96, !PT ;  /* 0x000000c3d7037212 */ /* 0x000fca00078e960e */
[----:B------:R-:W-:-:S04]  /*e530*/  IMAD.WIDE.U32 R8, R3, -0x2daee0ad, RZ ;  /* 0xd2511f5303087825 */ /* 0x000fc800078e00ff */
[----:B------:R-:W-:Y:S01]  /*e540*/  IMAD.WIDE.U32 R12, R0, -0x326172a9, RZ ;  /* 0xcd9e8d57000c7825 */ /* 0x000fe200078e00ff */
[----:B------:R-:W-:-:S05]  /*e550*/  LOP3.LUT R0, R9, R192, R2, 0x96, !PT ;  /* 0x000000c009007212 */ /* 0x000fca00078e9602 */
[----:B------:R-:W-:Y:S01]  /*e560*/  IMAD.WIDE.U32 R10, R0, -0x326172a9, RZ ;  /* 0xcd9e8d57000a7825 */ /* 0x000fe200078e00ff */
[----:B------:R-:W-:-:S04]  /*e570*/  LOP3.LUT R3, R13, R191, R214, 0x96, !PT ;  /* 0x000000bf0d037212 */ /* 0x000fc800078e96d6 */
[----:B------:R-:W-:Y:S01]  /*e580*/  LOP3.LUT R0, R11, R189, R12, 0x96, !PT ;  /* 0x000000bd0b007212 */ /* 0x000fe200078e960c */
[----:B------:R-:W-:-:S04]  /*e590*/  IMAD.WIDE.U32 R2, R3, -0x2daee0ad, RZ ;  /* 0xd2511f5303027825 */ /* 0x000fc800078e00ff */
[----:B------:R-:W-:Y:S01]  /*e5a0*/  IMAD.WIDE.U32 R12, R0, -0x2daee0ad, RZ ;  /* 0xd2511f53000c7825 */ /* 0x000fe200078e00ff */
[----:B------:R-:W-:-:S04]  /*e5b0*/  LOP3.LUT R3, R3, R161, R8, 0x96, !PT ;  /* 0x000000a103037212 */ /* 0x000fc800078e9608 */
[----:B------:R-:W-:Y:S01]  /*e5c0*/  LOP3.LUT R2, R13, R145, R2, 0x96, !PT ;  /* 0x000000910d027212 */ /* 0x000fe200078e9602 */
[----:B------:R-:W-:-:S04]  /*e5d0*/  IMAD.WIDE.U32 R8, R3, -0x326172a9, RZ ;  /* 0xcd9e8d5703087825 */ /* 0x000fc800078e00ff */
[----:B------:R-:W-:-:S05]  /*e5e0*/  IMAD.WIDE.U32 R2, R2, -0x326172a9, RZ ;  /* 0xcd9e8d5702027825 */ /* 0x000fca00078e00ff */
[----:B------:R-:W-:-:S04]  /*e5f0*/  LOP3.LUT R0, R3, R201, R8, 0x96, !PT ;  /* 0x000000c903007212 */ /* 0x000fc800078e9608 */
[----:B------:R-:W-:-:S04]  /*e600*/  LOP3.LUT R4, R0, 0xff, RZ, 0xc0, !PT ;  /* 0x000000ff00047812 */ /* 0x000fc800078ec0ff */
[----:B------:R-:W-:Y:S02]  /*e610*/  ISETP.GE.U32.AND P6, PT, R194, R4, PT ;  /* 0x00000004c200720c */ /* 0x000fe40003fc6070 */
[----:B------:R-:W-:Y:S02]  /*e620*/  LOP3.LUT R4, R0, 0xffff, RZ, 0xc0, !PT ;  /* 0x0000ffff00047812 */ /* 0x000fe400078ec0ff */
[----:B------:R-:W-:Y:S02]  /*e630*/  LOP3.LUT R10, R9, R158, R10, 0x96, !PT ;  /* 0x0000009e090a7212 */ /* 0x000fe400078e960a */
[----:B------:R-:W1:Y:S01]  /*e640*/  MUFU.EX2 R9, R213 ;  /* 0x000000d500097308 */ /* 0x000e620000000800 */
[----:B------:R-:W-:-:S04]  /*e650*/  SHF.R.U32.HI R4, RZ, 0x8, R4 ;  /* 0x00000008ff047819 */ /* 0x000fc80000011604 */
[----:B------:R-:W-:-:S03]  /*e660*/  LOP3.LUT R4, R4, 0xffff, RZ, 0xc0, !PT ;  /* 0x0000ffff04047812 */ /* 0x000fc600078ec0ff */
[----:B------:R-:W3:Y:S01]  /*e670*/  MUFU.EX2 R8, R220 ;  /* 0x000000dc00087308 */ /* 0x000ee20000000800 */
[----:B------:R-:W-:Y:S02]  /*e680*/  ISETP.GE.U32.AND P5, PT, R194, R4, PT ;  /* 0x00000004c200720c */ /* 0x000fe40003fa6070 */
[----:B------:R-:W-:-:S05]  /*e690*/  SHF.R.U32.HI R4, RZ, 0x10, R0 ;  /* 0x00000010ff047819 */ /* 0x000fca0000011600 */
[----:B------:R-:W-:Y:S01]  /*e6a0*/  MUFU.EX2 R13, R203 ;  /* 0x000000cb000d7308 */ /* 0x000fe20000000800 */
[----:B------:R-:W-:-:S07]  /*e6b0*/  SHF.R.U32.HI R0, RZ, 0x18, R0 ;  /* 0x00000018ff007819 */ /* 0x000fce0000011600 */
[----:B------:R-:W4:Y:S01]  /*e6c0*/  MUFU.EX2 R11, R208 ;  /* 0x000000d0000b7308 */ /* 0x000f220000000800 */
[----:B------:R-:W-:Y:S01]  /*e6d0*/  ISETP.GE.U32.AND P0, PT, R194, R0, PT ;  /* 0x00000000c200720c */ /* 0x000fe20003f06070 */
[----:B-1----:R-:W-:-:S04]  /*e6e0*/  FADD.FTZ R0, R9, R7 ;  /* 0x0000000709007221 */ /* 0x002fc80000010000 */
[----:B---3--:R-:W-:Y:S01]  /*e6f0*/  FADD.FTZ R7, R8, R0 ;  /* 0x0000000008077221 */ /* 0x008fe20000010000 */
[----:B------:R-:W-:Y:S02]  /*e700*/  LOP3.LUT R4, R4, 0xff, RZ, 0xc0, !PT ;  /* 0x000000ff04047812 */ /* 0x000fe400078ec0ff */
[----:B----4-:R-:W-:-:S04]  /*e710*/  F2FP.BF16.PACK_AB R0, R11, R13 ;  /* 0x0000000d0b00723e */ /* 0x010fc800000010ff */
[----:B------:R-:W-:Y:S02]  /*e720*/  PRMT R65, R0, 0x7610, R65 ;  /* 0x0000761000417816 */ /* 0x000fe40000000041 */
[----:B------:R-:W-:Y:S01]  /*e730*/  ISETP.GE.U32.AND P1, PT, R194, R4, PT ;  /* 0x00000004c200720c */ /* 0x000fe20003f26070 */
[----:B------:R-:W-:Y:S01]  /*e740*/  FADD.FTZ R4, R13, R16 ;  /* 0x000000100d047221 */ /* 0x000fe20000010000 */
[----:B------:R-:W-:Y:S01]  /*e750*/  PRMT R62, R0, 0x7632, R62 ;  /* 0x00007632003e7816 */ /* 0x000fe2000000003e */
[----:B------:R-:W-:Y:S01]  /*e760*/  @!P6 HFMA2.BF16_V2 R68, -RZ.H0_H0, RZ.H0_H0, -R65.H0_H0 ;  /* 0x200000ffff44e231 */ /* 0x000fe20000340941 */
[----:B------:R-:W-:Y:S01]  /*e770*/  F2FP.BF16.PACK_AB R82, R8, R9 ;  /* 0x000000090852723e */ /* 0x000fe200000010ff */
[----:B------:R-:W-:Y:S01]  /*e780*/  FADD.FTZ R8, R11, R4 ;  /* 0x000000040b087221 */ /* 0x000fe20000010000 */
[----:B------:R-:W-:Y:S01]  /*e790*/  LOP3.LUT R0, R2, 0xff, RZ, 0xc0, !PT ;  /* 0x000000ff02007812 */ /* 0x000fe200078ec0ff */
[----:B------:R-:W1:Y:S01]  /*e7a0*/  MUFU.EX2 R11, R225 ;  /* 0x000000e1000b7308 */ /* 0x000e620000000800 */
[----:B------:R-:W-:-:S02]  /*e7b0*/  PRMT R213, R65, 0x5410, R62 ;  /* 0x0000541041d57816 */ /* 0x000fc4000000003e */
[----:B------:R-:W-:Y:S02]  /*e7c0*/  @!P6 PRMT R65, R68, 0x5410, RZ ;  /* 0x000054104441e816 */ /* 0x000fe400000000ff */
[----:B------:R-:W-:-:S03]  /*e7d0*/  ISETP.GE.U32.AND P6, PT, R194, R0, PT ;  /* 0x00000000c200720c */ /* 0x000fc60003fc6070 */
[----:B------:R-:W3:Y:S01]  /*e7e0*/  MUFU.EX2 R13, R221 ;  /* 0x000000dd000d7308 */ /* 0x000ee20000000800 */
[----:B------:R-:W-:-:S07]  /*e7f0*/  LOP3.LUT R0, R2, 0xffff, RZ, 0xc0, !PT ;  /* 0x0000ffff02007812 */ /* 0x000fce00078ec0ff */
[----:B------:R-:W4:Y:S01]  /*e800*/  MUFU.EX2 R16, R222 ;  /* 0x000000de00107308 */ /* 0x000f220000000800 */
[----:B------:R-:W-:Y:S01]  /*e810*/  SHF.R.U32.HI R0, RZ, 0x8, R0 ;  /* 0x00000008ff007819 */ /* 0x000fe20000011600 */
[----:B------:R-:W-:Y:S02]  /*e820*/  @!P0 HFMA2.BF16_V2 R69, -RZ.H0_H0, RZ.H0_H0, -R63.H0_H0 ;  /* 0x200000ffff458231 */ /* 0x000fe4000034093f */
[----:B------:R-:W-:Y:S01]  /*e830*/  @!P1 HFMA2.BF16_V2 R70, -RZ.H0_H0, RZ.H0_H0, -R64.H0_H0 ;  /* 0x200000ffff469231 */ /* 0x000fe20000340940 */
[----:B------:R-:W-:Y:S02]  /*e840*/  LOP3.LUT R0, R0, 0xffff, RZ, 0xc0, !PT ;  /* 0x0000ffff00007812 */ /* 0x000fe400078ec0ff */
[----:B------:R-:W-:Y:S02]  /*e850*/  SHF.R.U32.HI R4, RZ, 0x18, R2 ;  /* 0x00000018ff047819 */ /* 0x000fe40000011602 */
[----:B------:R-:W-:Y:S02]  /*e860*/  PRMT R220, R64, 0x5410, R63 ;  /* 0x0000541040dc7816 */ /* 0x000fe4000000003f */
[----:B------:R-:W-:-:S02]  /*e870*/  @!P0 PRMT R63, R69, 0x5410, RZ ;  /* 0x00005410453f8816 */ /* 0x000fc400000000ff */
[----:B------:R-:W-:Y:S02]  /*e880*/  @!P1 PRMT R64, R70, 0x5410, RZ ;  /* 0x0000541046409816 */ /* 0x000fe400000000ff */
[C---:B------:R-:W-:Y:S01]  /*e890*/  ISETP.GE.U32.AND P0, PT, R194.reuse, R0, PT ;  /* 0x00000000c200720c */ /* 0x040fe20003f06070 */
[----:B-1----:R-:W-:Y:S01]  /*e8a0*/  FADD.FTZ R0, R11, R7 ;  /* 0x000000070b007221 */ /* 0x002fe20000010000 */
[----:B------:R-:W-:Y:S01]  /*e8b0*/  ISETP.GE.U32.AND P1, PT, R194, R4, PT ;  /* 0x00000004c200720c */ /* 0x000fe20003f26070 */
[----:B---3--:R-:W-:Y:S01]  /*e8c0*/  FADD.FTZ R7, R13, R8 ;  /* 0x000000080d077221 */ /* 0x008fe20000010000 */
[----:B----4-:R-:W-:Y:S01]  /*e8d0*/  F2FP.BF16.PACK_AB R4, R16, R13 ;  /* 0x0000000d1004723e */ /* 0x010fe200000010ff */
[----:B------:R1:W3:Y:S08]  /*e8e0*/  MUFU.EX2 R9, R227 ;  /* 0x000000e300097308 */ /* 0x0002f00000000800 */
[----:B------:R4:W-:Y:S01]  /*e8f0*/  MUFU.EX2 R13, R232 ;  /* 0x000000e8000d7308 */ /* 0x0009e20000000800 */
[----:B-1----:R-:W-:-:S02]  /*e900*/  IMAD.MOV.U32 R227, RZ, RZ, R157 ;  /* 0x000000ffffe37224 */ /* 0x002fc400078e009d */
[----:B------:R-:W-:Y:S02]  /*e910*/  IMAD.MOV.U32 R157, RZ, RZ, R28 ;  /* 0x000000ffff9d7224 */ /* 0x000fe400078e001c */
[----:B----4-:R-:W-:Y:S02]  /*e920*/  IMAD.MOV.U32 R232, RZ, RZ, R201 ;  /* 0x000000ffffe87224 */ /* 0x010fe400078e00c9 */
[----:B------:R-:W-:Y:S02]  /*e930*/  IMAD.MOV.U32 R201, RZ, RZ, R200 ;  /* 0x000000ffffc97224 */ /* 0x000fe400078e00c8 */
[----:B------:R-:W-:Y:S02]  /*e940*/  IMAD.MOV.U32 R200, RZ, RZ, R29 ;  /* 0x000000ffffc87224 */ /* 0x000fe400078e001d */
[----:B------:R-:W4:Y:S01]  /*e950*/  LDL.LU.64 R28, [R1+0x8] ;  /* 0x00000800011c7983 */ /* 0x000f220000300a00 */
[----:B------:R-:W-:Y:S01]  /*e960*/  SHF.R.U32.HI R2, RZ, 0x10, R2 ;  /* 0x00000010ff027819 */ /* 0x000fe20000011602 */
[----:B------:R-:W-:-:S03]  /*e970*/  @!P5 HFMA2.BF16_V2 R60, -RZ.H0_H0, RZ.H0_H0, -R62.H0_H0 ;  /* 0x200000ffff3cd231 */ /* 0x000fc6000034093e */
[----:B------:R-:W-:Y:S02]  /*e980*/  LOP3.LUT R2, R2, 0xff, RZ, 0xc0, !PT ;  /* 0x000000ff02027812 */ /* 0x000fe400078ec0ff */
[----:B------:R-:W-:Y:S02]  /*e990*/  @!P5 PRMT R62, R60, 0x5410, RZ ;  /* 0x000054103c3ed816 */ /* 0x000fe400000000ff */
[----:B------:R-:W-:Y:S01]  /*e9a0*/  ISETP.GE.U32.AND P5, PT, R194, R2, PT ;  /* 0x00000002c200720c */ /* 0x000fe20003fa6070 */
[----:B------:R-:W-:Y:S01]  /*e9b0*/  IMAD.WIDE.U32 R2, R10, -0x2daee0ad, RZ ;  /* 0xd2511f530a027825 */ /* 0x000fe200078e00ff */
[C---:B------:R-:W-:Y:S02]  /*e9c0*/  PRMT R61, R4.reuse, 0x7610, R61 ;  /* 0x00007610043d7816 */ /* 0x040fe4000000003d */
[C---:B---3--:R-:W-:Y:S01]  /*e9d0*/  F2FP.BF16.PACK_AB R81, R9.reuse, R11 ;  /* 0x0000000b0951723e */ /* 0x048fe200000010ff */
[----:B------:R-:W-:Y:S01]  /*e9e0*/  FADD.FTZ R9, R9, R0 ;  /* 0x0000000009097221 */ /* 0x000fe20000010000 */
[----:B------:R-:W-:Y:S01]  /*e9f0*/  LOP3.LUT R0, R3, R252, R12, 0x96, !PT ;  /* 0x000000fc03007212 */ /* 0x000fe200078e960c */
[----:B------:R-:W-:Y:S01]  /*ea00*/  @!P6 HFMA2.BF16_V2 R71, -RZ.H0_H0, RZ.H0_H0, -R61.H0_H0 ;  /* 0x200000ffff47e231 */ /* 0x000fe2000034093d */
[----:B------:R-:W-:-:S02]  /*ea10*/  PRMT R60, R4, 0x7632, R60 ;  /* 0x00007632043c7816 */ /* 0x000fc4000000003c */
[----:B------:R-:W-:Y:S02]  /*ea20*/  LOP3.LUT R4, R0, 0xff, RZ, 0xc0, !PT ;  /* 0x000000ff00047812 */ /* 0x000fe400078ec0ff */
[----:B------:R-:W-:Y:S01]  /*ea30*/  PRMT R208, R61, 0x5410, R60 ;  /* 0x000054103dd07816 */ /* 0x000fe2000000003c */
[----:B------:R-:W-:Y:S01]  /*ea40*/  @!P0 HFMA2.BF16_V2 R80, -RZ.H0_H0, RZ.H0_H0, -R60.H0_H0 ;  /* 0x200000ffff508231 */ /* 0x000fe2000034093c */
[----:B------:R-:W-:Y:S02]  /*ea50*/  @!P6 PRMT R61, R71, 0x5410, RZ ;  /* 0x00005410473de816 */ /* 0x000fe400000000ff */
[----:B------:R-:W-:Y:S02]  /*ea60*/  ISETP.GE.U32.AND P6, PT, R194, R4, PT ;  /* 0x00000004c200720c */ /* 0x000fe40003fc6070 */
[----:B------:R-:W-:Y:S01]  /*ea70*/  SHF.R.U32.HI R4, RZ, 0x18, R0 ;  /* 0x00000018ff047819 */ /* 0x000fe20000011600 */
[----:B------:R-:W-:Y:S01]  /*ea80*/  MUFU.EX2 R12, R226 ;  /* 0x000000e2000c7308 */ /* 0x000fe20000000800 */
[----:B------:R-:W-:-:S02]  /*ea90*/  @!P0 PRMT R60, R80, 0x5410, RZ ;  /* 0x00005410503c8816 */ /* 0x000fc400000000ff */
[----:B------:R-:W-:Y:S02]  /*eaa0*/  ISETP.GE.U32.AND P0, PT, R194, R4, PT ;  /* 0x00000004c200720c */ /* 0x000fe40003f06070 */
[----:B------:R-:W-:-:S03]  /*eab0*/  SHF.R.U32.HI R4, RZ, 0x10, R0 ;  /* 0x00000010ff047819 */ /* 0x000fc60000011600 */
[----:B------:R-:W1:Y:S01]  /*eac0*/  MUFU.EX2 R18, R228 ;  /* 0x000000e400127308 */ /* 0x000e620000000800 */
[----:B------:R-:W-:Y:S02]  /*ead0*/  LOP3.LUT R0, R0, 0xffff, RZ, 0xc0, !PT ;  /* 0x0000ffff00007812 */ /* 0x000fe400078ec0ff */
[C---:B------:R-:W-:Y:S02]  /*eae0*/  PRMT R58, R21.reuse, 0x7610, R58 ;  /* 0x00007610153a7816 */ /* 0x040fe4000000003a */
[----:B------:R-:W-:Y:S02]  /*eaf0*/  SHF.R.U32.HI R0, RZ, 0x8, R0 ;  /* 0x00000008ff007819 */ /* 0x000fe40000011600 */
[----:B------:R-:W-:Y:S01]  /*eb00*/  PRMT R59, R21, 0x7632, R59 ;  /* 0x00007632153b7816 */ /* 0x000fe2000000003b */
[----:B------:R-:W-:Y:S01]  /*eb10*/  @!P5 HFMA2.BF16_V2 R84, -RZ.H0_H0, RZ.H0_H0, -R58.H0_H0 ;  /* 0x200000ffff54d231 */ /* 0x000fe2000034093a */
[----:B------:R-:W-:Y:S02]  /*eb20*/  LOP3.LUT R0, R0, 0xffff, RZ, 0xc0, !PT ;  /* 0x0000ffff00007812 */ /* 0x000fe400078ec0ff */
[----:B------:R-:W-:-:S02]  /*eb30*/  PRMT R203, R58, 0x5410, R59 ;  /* 0x000054103acb7816 */ /* 0x000fc4000000003b */
[----:B------:R-:W-:Y:S01]  /*eb40*/  @!P5 PRMT R58, R84, 0x5410, RZ ;  /* 0x00005410543ad816 */ /* 0x000fe200000000ff */
[----:B------:R-:W-:Y:S01]  /*eb50*/  @!P1 HFMA2.BF16_V2 R83, -RZ.H0_H0, RZ.H0_H0, -R59.H0_H0 ;  /* 0x200000ffff539231 */ /* 0x000fe2000034093b */
[----:B------:R-:W-:Y:S02]  /*eb60*/  ISETP.GE.U32.AND P5, PT, R194, R0, PT ;  /* 0x00000000c200720c */ /* 0x000fe40003fa6070 */
[----:B-1----:R-:W-:Y:S02]  /*eb70*/  F2FP.BF16.PACK_AB R0, R18, R12 ;  /* 0x0000000c1200723e */ /* 0x002fe400000010ff */
[----:B------:R-:W-:Y:S02]  /*eb80*/  LOP3.LUT R4, R4, 0xff, RZ, 0xc0, !PT ;  /* 0x000000ff04047812 */ /* 0x000fe400078ec0ff */
[----:B------:R-:W-:Y:S02]  /*eb90*/  PRMT R57, R0, 0x7610, R57 ;  /* 0x0000761000397816 */ /* 0x000fe40000000039 */
[----:B------:R-:W-:-:S02]  /*eba0*/  @!P1 PRMT R59, R83, 0x5410, RZ ;  /* 0x00005410533b9816 */ /* 0x000fc400000000ff */
[----:B------:R-:W-:Y:S01]  /*ebb0*/  ISETP.GE.U32.AND P1, PT, R194, R4, PT ;  /* 0x00000004c200720c */ /* 0x000fe20003f26070 */
[----:B------:R-:W-:Y:S01]  /*ebc0*/  FADD.FTZ R7, R16, R7 ;  /* 0x0000000710077221 */ /* 0x000fe20000010000 */
[----:B------:R-:W-:Y:S01]  /*ebd0*/  PRMT R54, R0, 0x7632, R54 ;  /* 0x0000763200367816 */ /* 0x000fe20000000036 */
[----:B------:R-:W-:Y:S01]  /*ebe0*/  @!P6 HFMA2.BF16_V2 R96, -RZ.H0_H0, RZ.H0_H0, -R57.H0_H0 ;  /* 0x200000ffff60e231 */ /* 0x000fe20000340939 */
[----:B------:R-:W1:Y:S01]  /*ebf0*/  MUFU.EX2 R16, R231 ;  /* 0x000000e700107308 */ /* 0x000e620000000800 */
[----:B------:R-:W-:Y:S02]  /*ec00*/  LOP3.LUT R0, R2, 0xff, RZ, 0xc0, !PT ;  /* 0x000000ff02007812 */ /* 0x000fe400078ec0ff */
[----:B------:R-:W-:Y:S02]  /*ec10*/  PRMT R226, R57, 0x5410, R54 ;  /* 0x0000541039e27816 */ /* 0x000fe40000000036 */
[----:B------:R-:W-:Y:S02]  /*ec20*/  PRMT R56, R17, 0x7610, R56 ;  /* 0x0000761011387816 */ /* 0x000fe40000000038 */
[----:B------:R-:W-:-:S02]  /*ec30*/  @!P6 PRMT R57, R96, 0x5410, RZ ;  /* 0x000054106039e816 */ /* 0x000fc400000000ff */
[----:B------:R-:W-:Y:S02]  /*ec40*/  ISETP.GE.U32.AND P6, PT, R194, R0, PT ;  /* 0x00000000c200720c */ /* 0x000fe40003fc6070 */
[--C-:B------:R-:W-:Y:S02]  /*ec50*/  SHF.R.U32.HI R4, RZ, 0x18, R2.reuse ;  /* 0x00000018ff047819 */ /* 0x100fe40000011602 */
[----:B------:R-:W-:Y:S02]  /*ec60*/  LOP3.LUT R0, R2, 0xffff, RZ, 0xc0, !PT ;  /* 0x0000ffff02007812 */ /* 0x000fe400078ec0ff */
[----:B------:R-:W-:Y:S01]  /*ec70*/  SHF.R.U32.HI R2, RZ, 0x10, R2 ;  /* 0x00000010ff027819 */ /* 0x000fe20000011602 */
[----:B------:R-:W3:Y:S01]  /*ec80*/  MUFU.EX2 R10, R233 ;  /* 0x000000e9000a7308 */ /* 0x000ee20000000800 */
[----:B------:R-:W-:Y:S01]  /*ec90*/  PRMT R55, R17, 0x7632, R55 ;  /* 0x0000763211377816 */ /* 0x000fe20000000037 */
[----:B------:R-:W-:Y:S01]  /*eca0*/  @!P1 HFMA2.BF16_V2 R86, -RZ.H0_H0, RZ.H0_H0, -R56.H0_H0 ;  /* 0x200000ffff569231 */ /* 0x000fe20000340938 */
[----:B------:R-:W-:Y:S01]  /*ecb0*/  LOP3.LUT R2, R2, 0xff, RZ, 0xc0, !PT ;  /* 0x000000ff02027812 */ /* 0x000fe200078ec0ff */
[----:B------:R-:W-:Y:S01]  /*ecc0*/  FADD.FTZ R3, R12, R7 ;  /* 0x000000070c037221 */ /* 0x000fe20000010000 */
[----:B------:R-:W-:-:S02]  /*ecd0*/  PRMT R225, R56, 0x5410, R55 ;  /* 0x0000541038e17816 */ /* 0x000fc40000000037 */
[----:B------:R-:W-:Y:S01]  /*ece0*/  @!P1 PRMT R56, R86, 0x5410, RZ ;  /* 0x0000541056389816 */ /* 0x000fe200000000ff */
[----:B------:R-:W2:Y:S01]  /*ecf0*/  MUFU.EX2 R8, R234 ;  /* 0x000000ea00087308 */ /* 0x000ea20000000800 */
[----:B------:R-:W-:Y:S02]  /*ed00*/  ISETP.GE.U32.AND P1, PT, R194, R2, PT ;  /* 0x00000002c200720c */ /* 0x000fe40003f26070 */
[----:B------:R-:W-:Y:S02]  /*ed10*/  SHF.R.U32.HI R0, RZ, 0x8, R0 ;  /* 0x00000008ff007819 */ /* 0x000fe40000011600 */
[----:B-1----:R-:W-:-:S03]  /*ed20*/  F2FP.BF16.PACK_AB R2, R16, R13 ;  /* 0x0000000d1002723e */ /* 0x002fc600000010ff */
[----:B------:R-:W-:Y:S01]  /*ed30*/  MUFU.EX2 R11, R223 ;  /* 0x000000df000b7308 */ /* 0x000fe20000000800 */
[----:B------:R-:W-:Y:S01]  /*ed40*/  @!P5 HFMA2.BF16_V2 R87, -RZ.H0_H0, RZ.H0_H0, -R54.H0_H0 ;  /* 0x200000ffff57d231 */ /* 0x000fe20000340936 */
[----:B------:R-:W-:-:S06]  /*ed50*/  LOP3.LUT R0, R0, 0xffff, RZ, 0xc0, !PT ;  /* 0x0000ffff00007812 */ /* 0x000fcc00078ec0ff */
[----:B------:R-:W1:Y:S01]  /*ed60*/  MUFU.EX2 R12, R224 ;  /* 0x000000e0000c7308 */ /* 0x000e620000000800 */
[C---:B------:R-:W-:Y:S02]  /*ed70*/  PRMT R53, R2.reuse, 0x7610, R53 ;  /* 0x0000761002357816 */ /* 0x040fe40000000035 */
[----:B------:R-:W-:Y:S01]  /*ed80*/  PRMT R52, R2, 0x7632, R52 ;  /* 0x0000763202347816 */ /* 0x000fe20000000034 */
[----:B------:R-:W-:Y:S01]  /*ed90*/  FADD.FTZ R2, R18, R3 ;  /* 0x0000000312027221 */ /* 0x000fe20000010000 */
[----:B------:R-:W-:-:S03]  /*eda0*/  @!P0 HFMA2.BF16_V2 R85, -RZ.H0_H0, RZ.H0_H0, -R55.H0_H0 ;  /* 0x200000ffff558231 */ /* 0x000fc60000340937 */
[----:B------:R-:W1:Y:S01]  /*edb0*/  MUFU.EX2 R7, R235 ;  /* 0x000000eb00077308 */ /* 0x000e620000000800 */
[----:B------:R-:W-:Y:S02]  /*edc0*/  @!P5 PRMT R54, R87, 0x5410, RZ ;  /* 0x000054105736d816 */ /* 0x000fe400000000ff */
[----:B------:R-:W-:Y:S01]  /*edd0*/  ISETP.GE.U32.AND P5, PT, R194, R0, PT ;  /* 0x00000000c200720c */ /* 0x000fe20003fa6070 */
[----:B---3--:R-:W-:-:S04]  /*ede0*/  FADD.FTZ R0, R10, R9 ;  /* 0x000000090a007221 */ /* 0x008fc80000010000 */
[----:B------:R-:W3:Y:S01]  /*edf0*/  MUFU.EX2 R3, R236 ;  /* 0x000000ec00037308 */ /* 0x000ee20000000800 */
[----:B------:R-:W-:Y:S02]  /*ee00*/  @!P0 PRMT R55, R85, 0x5410, RZ ;  /* 0x0000541055378816 */ /* 0x000fe400000000ff */
[----:B------:R-:W-:Y:S01]  /*ee10*/  ISETP.GE.U32.AND P0, PT, R194, R4, PT ;  /* 0x00000004c200720c */ /* 0x000fe20003f06070 */
[----:B--2---:R-:W-:Y:S01]  /*ee20*/  FADD.FTZ R4, R8, R0 ;  /* 0x0000000008047221 */ /* 0x004fe20000010000 */
[----:B-1----:R-:W-:Y:S01]  /*ee30*/  F2FP.BF16.PACK_AB R0, R12, R11 ;  /* 0x0000000b0c00723e */ /* 0x002fe200000010ff */
[----:B------:R-:W-:-:S03]  /*ee40*/  IMAD.MOV.U32 R234, RZ, RZ, R158 ;  /* 0x000000ffffea7224 */ /* 0x000fc600078e009e */
[C---:B------:R-:W-:Y:S02]  /*ee50*/  PRMT R47, R0.reuse, 0x7610, R47 ;  /* 0x00007610002f7816 */ /* 0x040fe4000000002f */
[----:B------:R-:W-:Y:S01]  /*ee60*/  PRMT R46, R0, 0x7632, R46 ;  /* 0x00007632002e7816 */ /* 0x000fe2000000002e */
[----:B------:R-:W-:Y:S02]  /*ee70*/  FADD.FTZ R0, R7, R4 ;  /* 0x0000000407007221 */ /* 0x000fe40000010000 */
[----:B------:R-:W-:Y:S02]  /*ee80*/  IMAD.MOV.U32 R158, RZ, RZ, R162 ;  /* 0x000000ffff9e7224 */ /* 0x000fe400078e00a2 */
[----:B------:R-:W-:Y:S01]  /*ee90*/  FADD.FTZ R2, R13, R2 ;  /* 0x000000020d027221 */ /* 0x000fe20000010000 */
[C---:B---3--:R-:W-:Y:S01]  /*eea0*/  F2FP.BF16.PACK_AB R50, R3.reuse, R7 ;  /* 0x000000070332723e */ /* 0x048fe200000010ff */
[----:B------:R-:W-:Y:S02]  /*eeb0*/  FADD.FTZ R3, R3, R0 ;  /* 0x0000000003037221 */ /* 0x000fe40000010000 */
[----:B------:R-:W-:Y:S01]  /*eec0*/  FADD.FTZ R0, R16, R2 ;  /* 0x0000000210007221 */ /* 0x000fe20000010000 */
[----:B------:R-:W-:Y:S01]  /*eed0*/  LOP3.LUT R2, R49, R198, R158, 0x96, !PT ;  /* 0x000000c631027212 */ /* 0x000fe200078e969e */
[----:B------:R-:W-:Y:S01]  /*eee0*/  IMAD.MOV.U32 R68, RZ, RZ, R152 ;  /* 0x000000ffff447224 */ /* 0x000fe200078e0098 */
[----:B------:R1:W-:Y:S01]  /*eef0*/  STL [R1+0x2c], R3 ;  /* 0x00002c0301007387 */ /* 0x0003e20000100800 */
[----:B------:R-:W-:Y:S01]  /*ef00*/  IMAD.MOV.U32 R228, RZ, RZ, R148 ;  /* 0x000000ffffe47224 */ /* 0x000fe200078e0094 */
[----:B------:R-:W-:Y:S01]  /*ef10*/  @!P6 HFMA2.BF16_V2 R97, -RZ.H0_H0, RZ.H0_H0, -R53.H0_H0 ;  /* 0x200000ffff61e231 */ /* 0x000fe20000340935 */
[----:B------:R-:W-:Y:S01]  /*ef20*/  IMAD.MOV.U32 R71, RZ, RZ, R150 ;  /* 0x000000ffff477224 */ /* 0x000fe200078e0096 */
[----:B------:R-:W-:Y:S01]  /*ef30*/  @!P5 HFMA2.BF16_V2 R144, -RZ.H0_H0, RZ.H0_H0, -R52.H0_H0 ;  /* 0x200000ffff90d231 */ /* 0x000fe20000340934 */
[----:B------:R2:W-:Y:S01]  /*ef40*/  STL [R1+0x15c], R0 ;  /* 0x00015c0001007387 */ /* 0x0005e20000100800 */
[----:B------:R-:W-:-:S02]  /*ef50*/  IMAD.MOV.U32 R70, RZ, RZ, R151 ;  /* 0x000000ffff467224 */ /* 0x000fc400078e0097 */
[----:B------:R-:W-:Y:S01]  /*ef60*/  IMAD.MOV.U32 R83, RZ, RZ, R147 ;  /* 0x000000ffff537224 */ /* 0x000fe200078e0093 */
[----:B------:R-:W-:Y:S01]  /*ef70*/  PRMT R222, R53, 0x5410, R52 ;  /* 0x0000541035de7816 */ /* 0x000fe20000000034 */
[----:B------:R-:W-:Y:S02]  /*ef80*/  IMAD.MOV.U32 R20, RZ, RZ, R160 ;  /* 0x000000ffff147224 */ /* 0x000fe400078e00a0 */
[----:B------:R-:W-:Y:S01]  /*ef90*/  IMAD.MOV.U32 R21, RZ, RZ, R149 ;  /* 0x000000ffff157224 */ /* 0x000fe200078e0095 */
[----:B------:R-:W-:Y:S01]  /*efa0*/  @!P6 PRMT R53, R97, 0x5410, RZ ;  /* 0x000054106135e816 */ /* 0x000fe200000000ff */
[----:B------:R-:W-:Y:S01]  /*efb0*/  IMAD.MOV.U32 R233, RZ, RZ, R228 ;  /* 0x000000ffffe97224 */ /* 0x000fe200078e00e4 */
[----:B------:R-:W-:Y:S01]  /*efc0*/  @!P5 PRMT R52, R144, 0x5410, RZ ;  /* 0x000054109034d816 */ /* 0x000fe200000000ff */
[----:B------:R-:W-:Y:S02]  /*efd0*/  IMAD.MOV.U32 R231, RZ, RZ, R145 ;  /* 0x000000ffffe77224 */ /* 0x000fe400078e0091 */
[----:B-1----:R-:W-:-:S05]  /*efe0*/  IMAD.WIDE.U32 R2, R2, -0x2daee0ad, RZ ;  /* 0xd2511f5302027825 */ /* 0x002fca00078e00ff */
[----:B--2---:R-:W-:Y:S01]  /*eff0*/  LOP3.LUT R0, R3, R193, R68, 0x96, !PT ;  /* 0x000000c103007212 */ /* 0x004fe200078e9644 */
[----:B------:R-:W-:Y:S02]  /*f000*/  IMAD.MOV.U32 R224, RZ, RZ, R161 ;  /* 0x000000ffffe07224 */ /* 0x000fe400078e00a1 */
[----:B------:R-:W-:Y:S02]  /*f010*/  IMAD.MOV.U32 R69, RZ, RZ, R153 ;  /* 0x000000ffff457224 */ /* 0x000fe400078e0099 */
        /* <DEDUP_REMOVED lines=26> */
[----:B------:R-:W-:Y:S02]  /*f1c0*/  IMAD.MOV.U32 R71, RZ, RZ, R70 ;  /* 0x000000ffff477224 */ /* 0x000fe400078e0046 */
[----:B------:R-:W-:-:S02]  /*f1d0*/  IMAD.MOV.U32 R83, RZ, RZ, R21 ;  /* 0x000000ffff537224 */ /* 0x000fc400078e0015 */
[----:B------:R-:W-:Y:S02]  /*f1e0*/  IMAD.MOV.U32 R70, RZ, RZ, R20 ;  /* 0x000000ffff467224 */ /* 0x000fe400078e0014 */
[----:B------:R-:W-:Y:S01]  /*f1f0*/  IMAD.WIDE.U32 R6, R0, -0x326172a9, RZ ;  /* 0xcd9e8d5700067825 */ /* 0x000fe200078e00ff */
[----:B------:R-:W-:Y:S02]  /*f200*/  @!P1 HFMA2.BF16_V2 R99, -RZ.H0_H0, RZ.H0_H0, -R47.H0_H0 ;  /* 0x200000ffff639231 */ /* 0x000fe4000034092f */
[----:B------:R-:W-:Y:S01]  /*f210*/  @!P0 HFMA2.BF16_V2 R98, -RZ.H0_H0, RZ.H0_H0, -R46.H0_H0 ;  /* 0x200000ffff628231 */ /* 0x000fe2000034092e */
[----:B------:R-:W-:Y:S01]  /*f220*/  PRMT R221, R47, 0x5410, R46 ;  /* 0x000054102fdd7816 */ /* 0x000fe2000000002e */
[----:B------:R-:W-:Y:S01]  /*f230*/  IMAD.MOV.U32 R159, RZ, RZ, R163 ;  /* 0x000000ffff9f7224 */ /* 0x000fe200078e00a3 */
[----:B------:R-:W-:Y:S01]  /*f240*/  @!P1 PRMT R47, R99, 0x5410, RZ ;  /* 0x00005410632f9816 */ /* 0x000fe200000000ff */
[-C--:B------:R-:W-:Y:S01]  /*f250*/  FMUL.FTZ R142, R142, R5.reuse ;  /* 0x000000058e8e7220 */ /* 0x080fe20000410000 */
[----:B------:R-:W-:Y:S01]  /*f260*/  @!P0 PRMT R46, R98, 0x5410, RZ ;  /* 0x00005410622e8816 */ /* 0x000fe200000000ff */
        /* <DEDUP_REMOVED lines=21> */
[----:B----4-:R-:W-:-:S05]  /*f3c0*/  LOP3.LUT R3, R29, R195, R48, 0x96, !PT ;  /* 0x000000c31d037212 */ /* 0x010fca00078e9630 */
[----:B------:R-:W-:Y:S01]  /*f3d0*/  IMAD.WIDE.U32 R20, R3, -0x2daee0ad, RZ ;  /* 0xd2511f5303147825 */ /* 0x000fe200078e00ff */
[----:B------:R-:W-:-:S04]  /*f3e0*/  LOP3.LUT R0, R7, R191, R28, 0x96, !PT ;  /* 0x000000bf07007212 */ /* 0x000fc800078e961c */
[----:B------:R-:W-:Y:S01]  /*f3f0*/  LOP3.LUT R2, R21, R192, R2, 0x96, !PT ;  /* 0x000000c015027212 */ /* 0x000fe200078e9602 */
[-C--:B------:R-:W-:Y:S02]  /*f400*/  FMUL.FTZ R162, R94, R5.reuse ;  /* 0x000000055ea27220 */ /* 0x080fe40000410000 */
[----:B------:R-:W-:Y:S02]  /*f410*/  FMUL.FTZ R163, R95, R5 ;  /* 0x000000055fa37220 */ /* 0x000fe40000410000 */
[----:B------:R-:W-:-:S04]  /*f420*/  IMAD.WIDE.U32 R4, R0, -0x2daee0ad, RZ ;  /* 0xd2511f5300047825 */ /* 0x000fc800078e00ff */
[----:B------:R-:W-:Y:S01]  /*f430*/  IMAD.WIDE.U32 R2, R2, -0x326172a9, RZ ;  /* 0xcd9e8d5702027825 */ /* 0x000fe200078e00ff */
[----:B------:R-:W-:-:S04]  /*f440*/  LOP3.LUT R0, R5, R224, R20, 0x96, !PT ;  /* 0x000000e005007212 */ /* 0x000fc800078e9614 */
[----:B------:R-:W-:Y:S01]  /*f450*/  LOP3.LUT R3, R3, R189, R6, 0x96, !PT ;  /* 0x000000bd03037212 */ /* 0x000fe200078e9606 */
[----:B------:R-:W-:Y:S01]  /*f460*/  IMAD.WIDE.U32 R6, R0, -0x326172a9, RZ ;  /* 0xcd9e8d5700067825 */ /* 0x000fe200078e00ff */
[----:B------:R-:W-:-:S03]  /*f470*/  F2FP.BF16.PACK_AB R80, R8, R10 ;  /* 0x0000000a0850723e */ /* 0x000fc600000010ff */
[----:B------:R-:W-:Y:S01]  /*f480*/  IMAD.WIDE.U32 R8, R3, -0x2daee0ad, RZ ;  /* 0xd2511f5303087825 */ /* 0x000fe200078e00ff */
[----:B------:R-:W-:-:S04]  /*f490*/  LOP3.LUT R5, R7, R234, R2, 0x96, !PT ;  /* 0x000000ea07057212 */ /* 0x000fc800078e9602 */
[----:B------:R-:W-:-:S05]  /*f4a0*/  LOP3.LUT R2, R9, R231, R4, 0x96, !PT ;  /* 0x000000e709027212 */ /* 0x000fca00078e9604 */
[----:B------:R-:W-:-:S05]  /*f4b0*/  IMAD.WIDE.U32 R2, R2, -0x326172a9, RZ ;  /* 0xcd9e8d5702027825 */ /* 0x000fca00078e00ff */
[----:B------:R-:W-:Y:S01]  /*f4c0*/  LOP3.LUT R0, R3, R232, R6, 0x96, !PT ;  /* 0x000000e803007212 */ /* 0x000fe200078e9606 */
[----:B------:R-:W-:-:S03]  /*f4d0*/  FADD.FTZ R10, R11, R22 ;  /* 0x000000160b0a7221 */ /* 0x000fc60000010000 */
[----:B------:R-:W-:-:S04]  /*f4e0*/  LOP3.LUT R4, R0, 0xff, RZ, 0xc0, !PT ;  /* 0x000000ff00047812 */ /* 0x000fc800078ec0ff */
[----:B------:R-:W-:Y:S01]  /*f4f0*/  ISETP.GE.U32.AND P0, PT, R194, R4, PT ;  /* 0x00000004c200720c */ /* 0x000fe20003f06070 */
[----:B------:R-:W-:Y:S02]  /*f500*/  FADD.FTZ R4, R12, R10 ;  /* 0x0000000a0c047221 */ /* 0x000fe40000010000 */
[----:B------:R-:W-:Y:S02]  /*f510*/  IMAD.MOV.U32 R6, RZ, RZ, R28 ;  /* 0x000000ffff067224 */ /* 0x000fe400078e001c */
[----:B------:R-:W-:Y:S02]  /*f520*/  IMAD.MOV.U32 R7, RZ, RZ, R29 ;  /* 0x000000ffff077224 */ /* 0x000fe400078e001d */
[----:B------:R-:W2:Y:S01]  /*f530*/  LDL.LU.64 R28, [R1+0x288] ;  /* 0x00028800011c7983 */ /* 0x000ea20000300a00 */
[----:B------:R-:W-:-:S03]  /*f540*/  PRMT R43, R229, 0x7610, R43 ;  /* 0x00007610e52b7816 */ /* 0x000fc6000000002b */
[----:B------:R1:W-:Y:S01]  /*f550*/  STL [R1+0x170], R4 ;  /* 0x0001700401007387 */ /* 0x0003e20000100800 */
[----:B------:R-:W-:Y:S01]  /*f560*/  PRMT R42, R229, 0x7632, R42 ;  /* 0x00007632e52a7816 */ /* 0x000fe2000000002a */
[----:B------:R-:W-:Y:S01]  /*f570*/  @!P0 HFMA2.BF16_V2 R88, -RZ.H0_H0, RZ.H0_H0, -R43.H0_H0 ;  /* 0x200000ffff588231 */ /* 0x000fe2000034092b */
[----:B------:R-:W-:Y:S02]  /*f580*/  IMAD.MOV.U32 R236, RZ, RZ, R83 ;  /* 0x000000ffffec7224 */ /* 0x000fe400078e0053 */
[----:B------:R-:W-:Y:S01]  /*f590*/  IMAD.MOV.U32 R83, RZ, RZ, R71 ;  /* 0x000000ffff537224 */ /* 0x000fe200078e0047 */
[----:B------:R-:W-:Y:S02]  /*f5a0*/  PRMT R71, R43, 0x5410, R42 ;  /* 0x000054102b477816 */ /* 0x000fe4000000002a */
[----:B------:R-:W-:Y:S02]  /*f5b0*/  @!P0 PRMT R43, R88, 0x5410, RZ ;  /* 0x00005410582b8816 */ /* 0x000fe400000000ff */
[----:B-1----:R-:W-:-:S04]  /*f5c0*/  LOP3.LUT R4, R0, 0xffff, RZ, 0xc0, !PT ;  /* 0x0000ffff00047812 */ /* 0x002fc800078ec0ff */
[----:B------:R-:W-:-:S04]  /*f5d0*/  SHF.R.U32.HI R4, RZ, 0x8, R4 ;  /* 0x00000008ff047819 */ /* 0x000fc80000011604 */
[----:B------:R-:W-:-:S04]  /*f5e0*/  LOP3.LUT R4, R4, 0xffff, RZ, 0xc0, !PT ;  /* 0x0000ffff04047812 */ /* 0x000fc800078ec0ff */
[----:B------:R-:W-:Y:S02]  /*f5f0*/  ISETP.GE.U32.AND P0, PT, R194, R4, PT ;  /* 0x00000004c200720c */ /* 0x000fe40003f06070 */
[----:B------:R-:W-:-:S11]  /*f600*/  SHF.R.U32.HI R4, RZ, 0x18, R0 ;  /* 0x00000018ff047819 */ /* 0x000fd60000011600 */
[----:B------:R-:W-:-:S05]  /*f610*/  @!P0 HFMA2.BF16_V2 R89, -RZ.H0_H0, RZ.H0_H0, -R42.H0_H0 ;  /* 0x200000ffff598231 */ /* 0x000fca000034092a */
[----:B------:R-:W-:Y:S02]  /*f620*/  @!P0 PRMT R42, R89, 0x5410, RZ ;  /* 0x00005410592a8816 */ /* 0x000fe400000000ff */
[----:B------:R-:W-:Y:S02]  /*f630*/  ISETP.GE.U32.AND P0, PT, R194, R4, PT ;  /* 0x00000004c200720c */ /* 0x000fe40003f06070 */
[----:B------:R-:W-:Y:S02]  /*f640*/  SHF.R.U32.HI R0, RZ, 0x10, R0 ;  /* 0x00000010ff007819 */ /* 0x000fe40000011600 */
[----:B------:R-:W-:Y:S02]  /*f650*/  PRMT R39, R40, 0x7632, R39 ;  /* 0x0000763228277816 */ /* 0x000fe40000000027 */
[----:B------:R-:W-:Y:S01]  /*f660*/  LOP3.LUT R0, R0, 0xff, RZ, 0xc0, !PT ;  /* 0x000000ff00007812 */ /* 0x000fe200078ec0ff */
[----:B------:R-:W-:-:S03]  /*f670*/  IMAD.MOV.U32 R229, RZ, RZ, R233 ;  /* 0x000000ffffe57224 */ /* 0x000fc600078e00e9 */
[----:B------:R-:W-:-:S03]  /*f680*/  ISETP.GE.U32.AND P1, PT, R194, R0, PT ;  /* 0x00000000c200720c */ /* 0x000fc60003f26070 */
[----:B------:R-:W-:Y:S01]  /*f690*/  @!P0 HFMA2.BF16_V2 R90, -RZ.H0_H0, RZ.H0_H0, -R39.H0_H0 ;  /* 0x200000ffff5a8231 */ /* 0x000fe20000340927 */
[----:B------:R-:W-:Y:S01]  /*f6a0*/  LOP3.LUT R0, R2, 0xff, RZ, 0xc0, !PT ;  /* 0x000000ff02007812 */ /* 0x000fe200078ec0ff */
[----:B------:R-:W-:Y:S01]  /*f6b0*/  IMAD.MOV.U32 R233, RZ, RZ, R70 ;  /* 0x000000ffffe97224 */ /* 0x000fe200078e0046 */
[----:B------:R-:W-:Y:S02]  /*f6c0*/  PRMT R70, R40, 0x5410, R39 ;  /* 0x0000541028467816 */ /* 0x000fe40000000027 */
[----:B------:R-:W-:Y:S02]  /*f6d0*/  @!P0 PRMT R39, R90, 0x5410, RZ ;  /* 0x000054105a278816 */ /* 0x000fe400000000ff */
[----:B------:R-:W-:Y:S02]  /*f6e0*/  ISETP.GE.U32.AND P0, PT, R194, R0, PT ;  /* 0x00000000c200720c */ /* 0x000fe40003f06070 */
[----:B------:R-:W-:Y:S02]  /*f6f0*/  LOP3.LUT R0, R2, 0xffff, RZ, 0xc0, !PT ;  /* 0x0000ffff02007812 */ /* 0x000fe400078ec0ff */
[----:B------:R-:W-:-:S02]  /*f700*/  PRMT R38, R25, 0x7610, R38 ;  /* 0x0000761019267816 */ /* 0x000fc40000000026 */
[----:B------:R-:W-:Y:S02]  /*f710*/  SHF.R.U32.HI R0, RZ, 0x8, R0 ;  /* 0x00000008ff007819 */ /* 0x000fe40000011600 */
[----:B------:R-:W-:Y:S01]  /*f720*/  PRMT R37, R25, 0x7632, R37 ;  /* 0x0000763219257816 */ /* 0x000fe20000000025 */
[----:B------:R-:W-:Y:S01]  /*f730*/  IMAD.MOV.U32 R89, RZ, RZ, R7 ;  /* 0x000000ffff597224 */ /* 0x000fe200078e0007 */
[----:B------:R-:W-:-:S03]  /*f740*/  LOP3.LUT R0, R0, 0xffff, RZ, 0xc0, !PT ;  /* 0x0000ffff00007812 */ /* 0x000fc600078ec0ff */
[----:B------:R-:W-:Y:S01]  /*f750*/  @!P0 HFMA2.BF16_V2 R92, -RZ.H0_H0, RZ.H0_H0, -R38.H0_H0 ;  /* 0x200000ffff5c8231 */ /* 0x000fe20000340926 */
[----:B------:R-:W-:Y:S01]  /*f760*/  IMAD.MOV.U32 R7, RZ, RZ, R69 ;  /* 0x000000ffff077224 */ /* 0x000fe200078e0045 */
[----:B------:R-:W-:-:S03]  /*f770*/  PRMT R69, R38, 0x5410, R37 ;  /* 0x0000541026457816 */ /* 0x000fc60000000025 */
[----:B------:R-:W-:Y:S02]  /*f780*/  @!P0 PRMT R38, R92, 0x5410, RZ ;  /* 0x000054105c268816 */ /* 0x000fe400000000ff */
[----:B------:R-:W-:Y:S02]  /*f790*/  ISETP.GE.U32.AND P0, PT, R194, R0, PT ;  /* 0x00000000c200720c */ /* 0x000fe40003f06070 */
[--C-:B------:R-:W-:Y:S02]  /*f7a0*/  SHF.R.U32.HI R0, RZ, 0x10, R2.reuse ;  /* 0x00000010ff007819 */ /* 0x100fe40000011602 */
[----:B------:R-:W-:-:S09]  /*f7b0*/  SHF.R.U32.HI R2, RZ, 0x18, R2 ;  /* 0x00000018ff027819 */ /* 0x000fd20000011602 */
[----:B------:R-:W-:-:S05]  /*f7c0*/  @!P0 HFMA2.BF16_V2 R93, -RZ.H0_H0, RZ.H0_H0, -R37.H0_H0 ;  /* 0x200000ffff5d8231 */ /* 0x000fca0000340925 */
[----:B------:R-:W-:Y:S02]  /*f7d0*/  @!P0 PRMT R37, R93, 0x5410, RZ ;  /* 0x000054105d258816 */ /* 0x000fe400000000ff */
[----:B------:R-:W-:Y:S01]  /*f7e0*/  ISETP.GE.U32.AND P0, PT, R194, R2, PT ;  /* 0x00000002c200720c */ /* 0x000fe20003f06070 */
[----:B------:R-:W-:Y:S01]  /*f7f0*/  @!P1 HFMA2.BF16_V2 R91, -RZ.H0_H0, RZ.H0_H0, -R40.H0_H0 ;  /* 0x200000ffff5b9231 */ /* 0x000fe20000340928 */
[----:B------:R-:W-:Y:S01]  /*f800*/  LOP3.LUT R0, R0, 0xff, RZ, 0xc0, !PT ;  /* 0x000000ff00007812 */ /* 0x000fe200078ec0ff */
[----:B------:R-:W-:Y:S01]  /*f810*/  IMAD.WIDE.U32 R2, R5, -0x2daee0ad, RZ ;  /* 0xd2511f5305027825 */ /* 0x000fe200078e00ff */
[----:B------:R-:W-:Y:S02]  /*f820*/  PRMT R26, R27, 0x7632, R26 ;  /* 0x000076321b1a7816 */ /* 0x000fe4000000001a */
[----:B------:R-:W-:Y:S02]  /*f830*/  @!P1 PRMT R40, R91, 0x5410, RZ ;  /* 0x000054105b289816 */ /* 0x000fe400000000ff */
[----:B------:R-:W-:-:S02]  /*f840*/  ISETP.GE.U32.AND P1, PT, R194, R0, PT ;  /* 0x00000000c200720c */ /* 0x000fc40003f26070 */
[----:B------:R-:W-:Y:S01]  /*f850*/  LOP3.LUT R0, R3, R252, R8, 0x96, !PT ;  /* 0x000000fc03007212 */ /* 0x000fe200078e9608 */
[----:B------:R-:W-:Y:S02]  /*f860*/  IMAD.MOV.U32 R88, RZ, RZ, R6 ;  /* 0x000000ffff587224 */ /* 0x000fe400078e0006 */
[----:B------:R-:W-:Y:S01]  /*f870*/  @!P0 HFMA2.BF16_V2 R95, -RZ.H0_H0, RZ.H0_H0, -R26.H0_H0 ;  /* 0x200000ffff5f8231 */ /* 0x000fe2000034091a */
[----:B------:R-:W-:Y:S01]  /*f880*/  LOP3.LUT R4, R0, 0xff, RZ, 0xc0, !PT ;  /* 0x000000ff00047812 */ /* 0x000fe200078ec0ff */
[----:B------:R-:W-:Y:S01]  /*f890*/  IMAD.MOV.U32 R6, RZ, RZ, R68 ;  /* 0x000000ffff067224 */ /* 0x000fe200078e0044 */
[----:B------:R-:W-:Y:S02]  /*f8a0*/  PRMT R68, R27, 0x5410, R26 ;  /* 0x000054101b447816 */ /* 0x000fe4000000001a */
[----:B------:R-:W-:Y:S02]  /*f8b0*/  @!P0 PRMT R26, R95, 0x5410, RZ ;  /* 0x000054105f1a8816 */ /* 0x000fe400000000ff */
[----:B------:R-:W-:-:S02]  /*f8c0*/  ISETP.GE.U32.AND P0, PT, R194, R4, PT ;  /* 0x00000004c200720c */ /* 0x000fc40003f06070 */
[----:B------:R-:W-:Y:S02]  /*f8d0*/  LOP3.LUT R4, R0, 0xffff, RZ, 0xc0, !PT ;  /* 0x0000ffff00047812 */ /* 0x000fe400078ec0ff */
[C---:B------:R-:W-:Y:S02]  /*f8e0*/  PRMT R25, R23.reuse, 0x7610, R25 ;  /* 0x0000761017197816 */ /* 0x040fe40000000019 */
[----:B------:R-:W-:Y:S02]  /*f8f0*/  SHF.R.U32.HI R4, RZ, 0x8, R4 ;  /* 0x00000008ff047819 */ /* 0x000fe40000011604 */
[----:B------:R-:W-:Y:S01]  /*f900*/  PRMT R24, R23, 0x7632, R24 ;  /* 0x0000763217187816 */ /* 0x000fe20000000018 */
[----:B------:R-:W-:Y:S01]  /*f910*/  IMAD.MOV.U32 R91, RZ, RZ, R159 ;  /* 0x000000ffff5b7224 */ /* 0x000fe200078e009f */
[----:B------:R-:W-:-:S03]  /*f920*/  LOP3.LUT R4, R4, 0xffff, RZ, 0xc0, !PT ;  /* 0x0000ffff04047812 */ /* 0x000fc600078ec0ff */
[----:B------:R-:W-:Y:S01]  /*f930*/  @!P0 HFMA2.BF16_V2 R116, -RZ.H0_H0, RZ.H0_H0, -R25.H0_H0 ;  /* 0x200000ffff748231 */ /* 0x000fe20000340919 */
[----:B------:R-:W-:-:S04]  /*f940*/  PRMT R159, R25, 0x5410, R24 ;  /* 0x00005410199f7816 */ /* 0x000fc80000000018 */
[----:B------:R-:W-:Y:S02]  /*f950*/  @!P0 PRMT R25, R116, 0x5410, RZ ;  /* 0x0000541074198816 */ /* 0x000fe400000000ff */
[----:B------:R-:W-:Y:S02]  /*f960*/  ISETP.GE.U32.AND P0, PT, R194, R4, PT ;  /* 0x00000004c200720c */ /* 0x000fe40003f06070 */
[C---:B------:R-:W-:Y:S02]  /*f970*/  PRMT R22, R41.reuse, 0x7632, R22 ;  /* 0x0000763229167816 */ /* 0x040fe40000000016 */
[----:B------:R-:W-:Y:S01]  /*f980*/  PRMT R23, R41, 0x7610, R23 ;  /* 0x0000761029177816 */ /* 0x000fe20000000017 */
[----:B------:R-:W-:Y:S01]  /*f990*/  IMAD.MOV.U32 R90, RZ, RZ, R158 ;  /* 0x000000ffff5a7224 */ /* 0x000fe200078e009e */
[----:B------:R-:W-:Y:S01]  /*f9a0*/  SHF.R.U32.HI R4, RZ, 0x10, R0 ;  /* 0x00000010ff047819 */ /* 0x000fe20000011600 */
[----:B------:R-:W-:Y:S01]  /*f9b0*/  IMAD.MOV.U32 R235, RZ, RZ, R228 ;  /* 0x000000ffffeb7224 */ /* 0x000fe200078e00e4 */
[----:B------:R-:W-:Y:S01]  /*f9c0*/  SHF.R.U32.HI R0, RZ, 0x18, R0 ;  /* 0x00000018ff007819 */ /* 0x000fe20000011600 */
[----:B------:R-:W-:Y:S01]  /*f9d0*/  @!P1 HFMA2.BF16_V2 R94, -RZ.H0_H0, RZ.H0_H0, -R27.H0_H0 ;  /* 0x200000ffff5e9231 */ /* 0x000fe2000034091b */
[----:B------:R-:W-:Y:S01]  /*f9e0*/  IMAD.MOV.U32 R95, RZ, RZ, R45 ;  /* 0x000000ffff5f7224 */ /* 0x000fe200078e002d */
[----:B------:R-:W-:-:S02]  /*f9f0*/  PRMT R17, R230, 0x7610, R17 ;  /* 0x00007610e6117816 */ /* 0x000fc40000000011 */
[----:B------:R-:W-:Y:S01]  /*fa00*/  PRMT R16, R230, 0x7632, R16 ;  /* 0x00007632e6107816 */ /* 0x000fe20000000010 */
[----:B------:R-:W-:Y:S01]  /*fa10*/  @!P0 HFMA2.BF16_V2 R117, -RZ.H0_H0, RZ.H0_H0, -R24.H0_H0 ;  /* 0x200000ffff758231 */ /* 0x000fe20000340918 */
[C---:B------:R-:W-:Y:S02]  /*fa20*/  PRMT R13, R185.reuse, 0x7610, R13 ;  /* 0x00007610b90d7816 */ /* 0x040fe4000000000d */
[----:B------:R-:W-:Y:S02]  /*fa30*/  PRMT R12, R185, 0x7632, R12 ;  /* 0x00007632b90c7816 */ /* 0x000fe4000000000c */
[----:B------:R-:W-:Y:S01]  /*fa40*/  PRMT R18, R19, 0x7632, R18 ;  /* 0x0000763213127816 */ /* 0x000fe20000000012 */
[----:B------:R-:W-:Y:S01]  /*fa50*/  IMAD.MOV.U32 R92, RZ, RZ, R156 ;  /* 0x000000ffff5c7224 */ /* 0x000fe200078e009c */
[----:B------:R-:W-:Y:S02]  /*fa60*/  @!P0 PRMT R24, R117, 0x5410, RZ ;  /* 0x0000541075188816 */ /* 0x000fe400000000ff */
[----:B------:R-:W-:-:S02]  /*fa70*/  PRMT R10, R81, 0x7632, R10 ;  /* 0x00007632510a7816 */ /* 0x000fc4000000000a */
[----:B------:R-:W-:Y:S01]  /*fa80*/  PRMT R11, R81, 0x7610, R11 ;  /* 0x00007610510b7816 */ /* 0x000fe2000000000b */
[----:B------:R-:W-:Y:S01]  /*fa90*/  IMAD.MOV.U32 R91, RZ, RZ, R202 ;  /* 0x000000ffff5b7224 */ /* 0x000fe200078e00ca */
[----:B------:R-:W-:Y:S01]  /*faa0*/  ISETP.GE.U32.AND P0, PT, R194, R0, PT ;  /* 0x00000000c200720c */ /* 0x000fe20003f06070 */
[----:B------:R-:W3:Y:S01]  /*fab0*/  LDL R116, [R1+0x174] ;  /* 0x0001740001747983 */ /* 0x000ee20000100800 */
[----:B------:R-:W-:Y:S02]  /*fac0*/  LOP3.LUT R0, R2, 0xff, RZ, 0xc0, !PT ;  /* 0x000000ff02007812 */ /* 0x000fe400078ec0ff */
[----:B------:R-:W-:-:S09]  /*fad0*/  PRMT R158, R23, 0x5410, R22 ;  /* 0x00005410179e7816 */ /* 0x000fd20000000016 */
[----:B------:R-:W-:-:S05]  /*fae0*/  @!P0 HFMA2.BF16_V2 R119, -RZ.H0_H0, RZ.H0_H0, -R22.H0_H0 ;  /* 0x200000ffff778231 */ /* 0x000fca0000340916 */
[----:B------:R-:W-:Y:S02]  /*faf0*/  @!P0 PRMT R22, R119, 0x5410, RZ ;  /* 0x0000541077168816 */ /* 0x000fe400000000ff */
[----:B------:R-:W-:Y:S02]  /*fb00*/  ISETP.GE.U32.AND P0, PT, R194, R0, PT ;  /* 0x00000000c200720c */ /* 0x000fe40003f06070 */
[----:B------:R-:W-:Y:S01]  /*fb10*/  LOP3.LUT R0, R2, 0xffff, RZ, 0xc0, !PT ;  /* 0x0000ffff02007812 */ /* 0x000fe200078ec0ff */
[----:B------:R-:W-:Y:S01]  /*fb20*/  IMAD.MOV.U32 R228, RZ, RZ, R227 ;  /* 0x000000ffffe47224 */ /* 0x000fe200078e00e3 */
[----:B------:R-:W-:Y:S02]  /*fb30*/  PRMT R41, R36, 0x7632, R41 ;  /* 0x0000763224297816 */ /* 0x000fe40000000029 */
[----:B------:R-:W-:Y:S01]  /*fb40*/  SHF.R.U32.HI R0, RZ, 0x8, R0 ;  /* 0x00000008ff007819 */ /* 0x000fe20000011600 */
[----:B------:R-:W-:Y:S02]  /*fb50*/  IMAD.MOV.U32 R227, RZ, RZ, R201 ;  /* 0x000000ffffe37224 */ /* 0x000fe400078e00c9 */
[----:B------:R-:W-:Y:S01]  /*fb60*/  IMAD.MOV.U32 R201, RZ, RZ, R157 ;  /* 0x000000ffffc97224 */ /* 0x000fe200078e009d */
[----:B------:R-:W-:-:S03]  /*fb70*/  LOP3.LUT R0, R0, 0xffff, RZ, 0xc0, !PT ;  /* 0x0000ffff00007812 */ /* 0x000fc600078ec0ff */
[----:B------:R-:W-:Y:S01]  /*fb80*/  @!P0 HFMA2.BF16_V2 R120, -RZ.H0_H0, RZ.H0_H0, -R36.H0_H0 ;  /* 0x200000ffff788231 */ /* 0x000fe20000340924 */
[----:B------:R-:W-:-:S04]  /*fb90*/  PRMT R157, R36, 0x5410, R41 ;  /* 0x00005410249d7816 */ /* 0x000fc80000000029 */
[----:B------:R-:W-:Y:S02]  /*fba0*/  @!P0 PRMT R36, R120, 0x5410, RZ ;  /* 0x0000541078248816 */ /* 0x000fe400000000ff */
[----:B------:R-:W-:Y:S02]  /*fbb0*/  ISETP.GE.U32.AND P0, PT, R194, R0, PT ;  /* 0x00000000c200720c */ /* 0x000fe40003f06070 */
[----:B------:R-:W-:-:S04]  /*fbc0*/  SHF.R.U32.HI R0, RZ, 0x10, R2 ;  /* 0x00000010ff007819 */ /* 0x000fc80000011602 */
[----:B------:R-:W-:Y:S02]  /*fbd0*/  LOP3.LUT R0, R0, 0xff, RZ, 0xc0, !PT ;  /* 0x000000ff00007812 */ /* 0x000fe400078ec0ff */
[----:B------:R-:W-:Y:S02]  /*fbe0*/  LOP3.LUT R4, R4, 0xff, RZ, 0xc0, !PT ;  /* 0x000000ff04047812 */ /* 0x000fe400078ec0ff */
[----:B------:R-:W-:Y:S02]  /*fbf0*/  ISETP.GE.U32.AND P5, PT, R194, R0, PT ;  /* 0x00000000c200720c */ /* 0x000fe40003fa6070 */
[----:B------:R-:W-:Y:S02]  /*fc00*/  LOP3.LUT R0, R15, R198, R90, 0x96, !PT ;  /* 0x000000c60f007212 */ /* 0x000fe400078e965a */
[----:B------:R-:W-:Y:S02]  /*fc10*/  @!P1 PRMT R27, R94, 0x5410, RZ ;  /* 0x000054105e1b9816 */ /* 0x000fe400000000ff */
[----:B------:R-:W-:Y:S01]  /*fc20*/  ISETP.GE.U32.AND P1, PT, R194, R4, PT ;  /* 0x00000004c200720c */ /* 0x000fe20003f26070 */
[----:B------:R-:W-:Y:S01]  /*fc30*/  IMAD.WIDE.U32 R4, R0, -0x2daee0ad, RZ ;  /* 0xd2511f5300047825 */ /* 0x000fe200078e00ff */
[----:B------:R-:W-:-:S04]  /*fc40*/  LOP3.LUT R3, R89, R195, R14, 0x96, !PT ;  /* 0x000000c359037212 */ /* 0x000fc800078e960e */
[----:B------:R-:W-:Y:S01]  /*fc50*/  LOP3.LUT R0, R5, R193, R6, 0x96, !PT ;  /* 0x000000c105007212 */ /* 0x000fe200078e9606 */
[----:B------:R-:W-:-:S04]  /*fc60*/  IMAD.WIDE.U32 R8, R3, -0x2daee0ad, RZ ;  /* 0xd2511f5303087825 */ /* 0x000fc800078e00ff */
[----:B------:R-:W-:Y:S01]  /*fc70*/  IMAD.WIDE.U32 R6, R0, -0x326172a9, RZ ;  /* 0xcd9e8d5700067825 */ /* 0x000fe200078e00ff */
[----:B------:R-:W-:-:S04]  /*fc80*/  LOP3.LUT R3, R9, R192, R4, 0x96, !PT ;  /* 0x000000c009037212 */ /* 0x000fc800078e9604 */
[----:B------:R-:W-:-:S05]  /*fc90*/  LOP3.LUT R0, R7, R191, R88, 0x96, !PT ;  /* 0x000000bf07007212 */ /* 0x000fca00078e9658 */
[----:B------:R-:W-:-:S05]  /*fca0*/  IMAD.WIDE.U32 R4, R0, -0x2daee0ad, RZ ;  /* 0xd2511f5300047825 */ /* 0x000fca00078e00ff */
[----:B------:R-:W-:Y:S01]  /*fcb0*/  LOP3.LUT R5, R5, R224, R8, 0x96, !PT ;  /* 0x000000e005057212 */ /* 0x000fe200078e9608 */
[----:B------:R-:W-:-:S05]  /*fcc0*/  IMAD.WIDE.U32 R8, R3, -0x326172a9, RZ ;  /* 0xcd9e8d5703087825 */ /* 0x000fca00078e00ff */
[----:B------:R-:W-:Y:S01]  /*fcd0*/  LOP3.LUT R0, R9, R189, R6, 0x96, !PT ;  /* 0x000000bd09007212 */ /* 0x000fe200078e9606 */
[----:B------:R-:W-:-:S04]  /*fce0*/  IMAD.MOV.U32 R94, RZ, RZ, R44 ;  /* 0x000000ffff5e7224 */ /* 0x000fc800078e002c */
[----:B------:R-:W-:Y:S01]  /*fcf0*/  IMAD.WIDE.U32 R44, R0, -0x2daee0ad, RZ ;  /* 0xd2511f53002c7825 */ /* 0x000fe200078e00ff */
[----:B------:R-:W-:-:S04]  /*fd00*/  SHF.R.U32.HI R6, RZ, 0x18, R2 ;  /* 0x00000018ff067819 */ /* 0x000fc80000011602 */
[----:B------:R-:W-:Y:S01]  /*fd10*/  LOP3.LUT R3, R45, R231, R4, 0x96, !PT ;  /* 0x000000e72d037212 */ /* 0x000fe200078e9604 */
[----:B------:R-:W-:-:S04]  /*fd20*/  IMAD.WIDE.U32 R4, R5, -0x326172a9, RZ ;  /* 0xcd9e8d5705047825 */ /* 0x000fc800078e00ff */
[----:B------:R-:W-:Y:S01]  /*fd30*/  IMAD.WIDE.U32 R2, R3, -0x326172a9, RZ ;  /* 0xcd9e8d5703027825 */ /* 0x000fe200078e00ff */
[----:B------:R-:W-:-:S04]  /*fd40*/  @!P0 HFMA2.BF16_V2 R121, -RZ.H0_H0, RZ.H0_H0, -R41.H0_H0 ;  /* 0x200000ffff798231 */ /* 0x000fc80000340929 */
[----:B------:R-:W-:-:S04]  /*fd50*/  LOP3.LUT R0, R3, R232, R4, 0x96, !PT ;  /* 0x000000e803007212 */ /* 0x000fc800078e9604 */
[----:B------:R-:W-:Y:S02]  /*fd60*/  LOP3.LUT R4, R0, 0xff, RZ, 0xc0, !PT ;  /* 0x000000ff00047812 */ /* 0x000fe400078ec0ff */
[----:B------:R-:W-:Y:S02]  /*fd70*/  @!P0 PRMT R41, R121, 0x5410, RZ ;  /* 0x0000541079298816 */ /* 0x000fe400000000ff */
[----:B------:R-:W-:Y:S02]  /*fd80*/  ISETP.GE.U32.AND P0, PT, R194, R4, PT ;  /* 0x00000004c200720c */ /* 0x000fe40003f06070 */
[----:B------:R-:W-:-:S04]  /*fd90*/  LOP3.LUT R4, R0, 0xffff, RZ, 0xc0, !PT ;  /* 0x0000ffff00047812 */ /* 0x000fc800078ec0ff */
[----:B------:R-:W-:Y:S01]  /*fda0*/  SHF.R.U32.HI R4, RZ, 0x8, R4 ;  /* 0x00000008ff047819 */ /* 0x000fe20000011604 */
[----:B------:R-:W-:Y:S01]  /*fdb0*/  IMAD.MOV.U32 R90, RZ, RZ, R199 ;  /* 0x000000ffff5a7224 */ /* 0x000fe200078e00c7 */
[----:B------:R-:W-:Y:S02]  /*fdc0*/  PRMT R199, R17, 0x5410, R16 ;  /* 0x0000541011c77816 */ /* 0x000fe40000000010 */
[----:B------:R-:W-:-:S03]  /*fdd0*/  LOP3.LUT R4, R4, 0xffff, RZ, 0xc0, !PT ;  /* 0x0000ffff04047812 */ /* 0x000fc600078ec0ff */
[----:B------:R-:W-:-:S05]  /*fde0*/  @!P0 HFMA2.BF16_V2 R123, -RZ.H0_H0, RZ.H0_H0, -R17.H0_H0 ;  /* 0x200000ffff7b8231 */ /* 0x000fca0000340911 */
[----:B------:R-:W-:Y:S02]  /*fdf0*/  @!P0 PRMT R17, R123, 0x5410, RZ ;  /* 0x000054107b118816 */ /* 0x000fe400000000ff */
[----:B------:R-:W-:Y:S02]  /*fe00*/  ISETP.GE.U32.AND P0, PT, R194, R4, PT ;  /* 0x00000004c200720c */ /* 0x000fe40003f06070 */
[--C-:B------:R-:W-:Y:S02]  /*fe10*/  SHF.R.U32.HI R4, RZ, 0x10, R0.reuse ;  /* 0x00000010ff047819 */ /* 0x100fe40000011600 */
[----:B------:R-:W-:-:S09]  /*fe20*/  SHF.R.U32.HI R0, RZ, 0x18, R0 ;  /* 0x00000018ff007819 */ /* 0x000fd20000011600 */
[----:B------:R-:W-:-:S05]  /*fe30*/  @!P0 HFMA2.BF16_V2 R125, -RZ.H0_H0, RZ.H0_H0, -R16.H0_H0 ;  /* 0x200000ffff7d8231 */ /* 0x000fca0000340910 */
[----:B------:R-:W-:Y:S02]  /*fe40*/  @!P0 PRMT R16, R125, 0x5410, RZ ;  /* 0x000054107d108816 */ /* 0x000fe400000000ff */
[----:B------:R-:W-:Y:S02]  /*fe50*/  ISETP.GE.U32.AND P0, PT, R194, R0, PT ;  /* 0x00000000c200720c */ /* 0x000fe40003f06070 */
[C---:B------:R-:W-:Y:S02]  /*fe60*/  PRMT R14, R82.reuse, 0x7632, R14 ;  /* 0x00007632520e7816 */ /* 0x040fe4000000000e */
[----:B------:R-:W-:Y:S01]  /*fe70*/  PRMT R15, R82, 0x7610, R15 ;  /* 0x00007610520f7816 */ /* 0x000fe2000000000f */
[----:B------:R-:W-:Y:S01]  /*fe80*/  IMAD.MOV.U32 R89, RZ, RZ, R196 ;  /* 0x000000ffff597224 */ /* 0x000fe200078e00c4 */
[----:B------:R-:W-:Y:S02]  /*fe90*/  LOP3.LUT R0, R2, 0xff, RZ, 0xc0, !PT ;  /* 0x000000ff02007812 */ /* 0x000fe400078ec0ff */
[----:B------:R-:W-:-:S05]  /*fea0*/  PRMT R196, R15, 0x5410, R14 ;  /* 0x000054100fc47816 */ /* 0x000fca000000000e */
[----:B------:R-:W-:-:S05]  /*feb0*/  @!P0 HFMA2.BF16_V2 R126, -RZ.H0_H0, RZ.H0_H0, -R14.H0_H0 ;  /* 0x200000ffff7e8231 */ /* 0x000fca000034090e */
[----:B------:R-:W-:Y:S02]  /*fec0*/  @!P0 PRMT R14, R126, 0x5410, RZ ;  /* 0x000054107e0e8816 */ /* 0x000fe400000000ff */
[----:B------:R-:W-:Y:S01]  /*fed0*/  ISETP.GE.U32.AND P0, PT, R194, R0, PT ;  /* 0x00000000c200720c */ /* 0x000fe20003f06070 */
[----:B------:R-:W-:Y:S01]  /*fee0*/  @!P1 HFMA2.BF16_V2 R118, -RZ.H0_H0, RZ.H0_H0, -R23.H0_H0 ;  /* 0x200000ffff769231 */ /* 0x000fe20000340917 */
[----:B------:R-:W-:-:S04]  /*fef0*/  LOP3.LUT R0, R2, 0xffff, RZ, 0xc0, !PT ;  /* 0x0000ffff02007812 */ /* 0x000fc800078ec0ff */
[----:B------:R-:W-:Y:S02]  /*ff00*/  @!P1 PRMT R23, R118, 0x5410, RZ ;  /* 0x0000541076179816 */ /* 0x000fe400000000ff */
[----:B------:R-:W-:Y:S02]  /*ff10*/  ISETP.GE.U32.AND P1, PT, R194, R6, PT ;  /* 0x00000006c200720c */ /* 0x000fe40003f26070 */
[----:B------:R-:W-:Y:S01]  /*ff20*/  SHF.R.U32.HI R0, RZ, 0x8, R0 ;  /* 0x00000008ff007819 */ /* 0x000fe20000011600 */
[----:B------:R-:W-:Y:S02]  /*ff30*/  IMAD.MOV.U32 R88, RZ, RZ, R223 ;  /* 0x000000ffff587224 */ /* 0x000fe400078e00df */
[----:B------:R-:W-:Y:S01]  /*ff40*/  @!P0 HFMA2.BF16_V2 R128, -RZ.H0_H0, RZ.H0_H0, -R13.H0_H0 ;  /* 0x200000ffff808231 */ /* 0x000fe2000034090d */
[----:B------:R-:W-:Y:S01]  /*ff50*/  LOP3.LUT R0, R0, 0xffff, RZ, 0xc0, !PT ;  /* 0x0000ffff00007812 */ /* 0x000fe200078ec0ff */
[----:B------:R-:W-:Y:S01]  /*ff60*/  IMAD.MOV.U32 R223, RZ, RZ, R187 ;  /* 0x000000ffffdf7224 */ /* 0x000fe200078e00bb */
[----:B------:R-:W-:-:S02]  /*ff70*/  PRMT R187, R13, 0x5410, R12 ;  /* 0x000054100dbb7816 */ /* 0x000fc4000000000c */
[----:B------:R-:W-:Y:S02]  /*ff80*/  @!P0 PRMT R13, R128, 0x5410, RZ ;  /* 0x00005410800d8816 */ /* 0x000fe400000000ff */
[----:B------:R-:W-:Y:S01]  /*ff90*/  ISETP.GE.U32.AND P0, PT, R194, R0, PT ;  /* 0x00000000c200720c */ /* 0x000fe20003f06070 */
[----:B------:R-:W-:Y:S01]  /*ffa0*/  @!P1 HFMA2.BF16_V2 R124, -RZ.H0_H0, RZ.H0_H0, -R18.H0_H0 ;  /* 0x200000ffff7c9231 */ /* 0x000fe20000340912 */
[----:B------:R-:W-:Y:S02]  /*ffb0*/  LOP3.LUT R4, R4, 0xff, RZ, 0xc0, !PT ;  /* 0x000000ff04047812 */ /* 0x000fe400078ec0ff */
[----:B------:R-:W-:Y:S02]  /*ffc0*/  PRMT R156, R19, 0x5410, R18 ;  /* 0x00005410139c7816 */ /* 0x000fe40000000012 */
[----:B------:R-:W-:Y:S02]  /*ffd0*/  @!P1 PRMT R18, R124, 0x5410, RZ ;  /* 0x000054107c129816 */ /* 0x000fe400000000ff */
[----:B------:R-:W-:-:S02]  /*ffe0*/  ISETP.GE.U32.AND P1, PT, R194, R4, PT ;  /* 0x00000004c200720c */ /* 0x000fc40003f26070 */
[----:B------:R-:W-:-:S03]  /*fff0*/  SHF.R.U32.HI R0, RZ, 0x10, R2 ;  /* 0x00000010ff007819 */ /* 0x000fc60000011602 */
[----:B------:R-:W-:Y:S01]  /*10000*/  @!P0 HFMA2.BF16_V2 R129, -RZ.H0_H0, RZ.H0_H0, -R12.H0_H0 ;  /* 0x200000ffff818231 */ /* 0x000fe2000034090c */
[----:B------:R-:W-:Y:S02]  /*10010*/  SHF.R.U32.HI R2, RZ, 0x18, R2 ;  /* 0x00000018ff027819 */ /* 0x000fe40000011602 */
[----:B------:R-:W-:Y:S02]  /*10020*/  LOP3.LUT R5, R5, R234, R8, 0x96, !PT ;  /* 0x000000ea05057212 */ /* 0x000fe400078e9608 */
[----:B------:R-:W-:Y:S02]  /*10030*/  @!P0 PRMT R12, R129, 0x5410, RZ ;  /* 0x00005410810c8816 */ /* 0x000fe400000000ff */
[----:B------:R-:W-:Y:S01]  /*10040*/  ISETP.GE.U32.AND P0, PT, R194, R2, PT ;  /* 0x00000002c200720c */ /* 0x000fe20003f06070 */
[----:B------:R-:W-:Y:S01]  /*10050*/  @!P1 HFMA2.BF16_V2 R127, -RZ.H0_H0, RZ.H0_H0, -R15.H0_H0 ;  /* 0x200000ffff7f9231 */ /* 0x000fe2000034090f */
[----:B------:R-:W-:Y:S01]  /*10060*/  LOP3.LUT R0, R0, 0xff, RZ, 0xc0, !PT ;  /* 0x000000ff00007812 */ /* 0x000fe200078ec0ff */
[----:B------:R-:W-:-:S03]  /*10070*/  IMAD.WIDE.U32 R2, R5, -0x2daee0ad, RZ ;  /* 0xd2511f5305027825 */ /* 0x000fc600078e00ff */
[----:B------:R-:W-:Y:S02]  /*10080*/  @!P1 PRMT R15, R127, 0x5410, RZ ;  /* 0x000054107f0f9816 */ /* 0x000fe400000000ff */
[----:B------:R-:W-:Y:S02]  /*10090*/  ISETP.GE.U32.AND P1, PT, R194, R0, PT ;  /* 0x00000000c200720c */ /* 0x000fe40003f26070 */
[----:B------:R-:W-:-:S03]  /*100a0*/  LOP3.LUT R0, R3, R252, R44, 0x96, !PT ;  /* 0x000000fc03007212 */ /* 0x000fc600078e962c */
[----:B------:R-:W-:Y:S01]  /*100b0*/  @!P0 HFMA2.BF16_V2 R131, -RZ.H0_H0, RZ.H0_H0, -R10.H0_H0 ;  /* 0x200000ffff838231 */ /* 0x000fe2000034090a */
[----:B------:R-:W-:Y:S02]  /*100c0*/  LOP3.LUT R4, R0, 0xff, RZ, 0xc0, !PT ;  /* 0x000000ff00047812 */ /* 0x000fe400078ec0ff */
[----:B------:R-:W-:Y:S02]  /*100d0*/  PRMT R185, R11, 0x5410, R10 ;  /* 0x000054100bb97816 */ /* 0x000fe4000000000a */
[----:B------:R-:W-:Y:S02]  /*100e0*/  @!P0 PRMT R10, R131, 0x5410, RZ ;  /* 0x00005410830a8816 */ /* 0x000fe400000000ff */
[----:B------:R-:W-:Y:S02]  /*100f0*/  ISETP.GE.U32.AND P0, PT, R194, R4, PT ;  /* 0x00000004c200720c */ /* 0x000fe40003f06070 */
[----:B------:R-:W-:Y:S02]  /*10100*/  LOP3.LUT R4, R0, 0xffff, RZ, 0xc0, !PT ;  /* 0x0000ffff00047812 */ /* 0x000fe400078ec0ff */
[----:B------:R-:W-:-:S02]  /*10110*/  PRMT R9, R179, 0x7610, R9 ;  /* 0x00007610b3097816 */ /* 0x000fc40000000009 */
[----:B------:R-:W-:Y:S02]  /*10120*/  SHF.R.U32.HI R4, RZ, 0x8, R4 ;  /* 0x00000008ff047819 */ /* 0x000fe40000011604 */
[----:B------:R-:W-:Y:S02]  /*10130*/  PRMT R8, R179, 0x7632, R8 ;  /* 0x00007632b3087816 */ /* 0x000fe40000000008 */
[----:B------:R-:W-:-:S03]  /*10140*/  LOP3.LUT R4, R4, 0xffff, RZ, 0xc0, !PT ;  /* 0x0000ffff04047812 */ /* 0x000fc600078ec0ff */
[----:B------:R-:W-:Y:S01]  /*10150*/  @!P0 HFMA2.BF16_V2 R164, -RZ.H0_H0, RZ.H0_H0, -R9.H0_H0 ;  /* 0x200000ffffa48231 */ /* 0x000fe20000340909 */
[----:B------:R-:W-:-:S04]  /*10160*/  PRMT R202, R9, 0x5410, R8 ;  /* 0x0000541009ca7816 */ /* 0x000fc80000000008 */
[----:B------:R-:W-:Y:S02]  /*10170*/  @!P0 PRMT R9, R164, 0x5410, RZ ;  /* 0x00005410a4098816 */ /* 0x000fe400000000ff */
[----:B------:R-:W-:-:S13]  /*10180*/  ISETP.GE.U32.AND P0, PT, R194, R4, PT ;  /* 0x00000004c200720c */ /* 0x000fda0003f06070 */
[----:B------:R-:W-:-:S05]  /*10190*/  @!P0 HFMA2.BF16_V2 R165, -RZ.H0_H0, RZ.H0_H0, -R8.H0_H0 ;  /* 0x200000ffffa58231 */ /* 0x000fca0000340908 */
[----:B------:R-:W-:Y:S01]  /*101a0*/  @!P0 PRMT R8, R165, 0x5410, RZ ;  /* 0x00005410a5088816 */ /* 0x000fe200000000ff */
[----:B------:R-:W-:Y:S02]  /*101b0*/  IMAD.MOV.U32 R165, RZ, RZ, R95 ;  /* 0x000000ffffa57224 */ /* 0x000fe400078e005f */
[----:B------:R-:W4:Y:S01]  /*101c0*/  LDL R95, [R1+0x19c] ;  /* 0x00019c00015f7983 */ /* 0x000f220000100800 */
[--C-:B------:R-:W-:Y:S02]  /*101d0*/  SHF.R.U32.HI R4, RZ, 0x10, R0.reuse ;  /* 0x00000010ff047819 */ /* 0x100fe40000011600 */
[----:B------:R-:W-:-:S04]  /*101e0*/  SHF.R.U32.HI R0, RZ, 0x18, R0 ;  /* 0x00000018ff007819 */ /* 0x000fc80000011600 */
[----:B------:R-:W-:Y:S02]  /*101f0*/  ISETP.GE.U32.AND P0, PT, R194, R0, PT ;  /* 0x00000000c200720c */ /* 0x000fe40003f06070 */
[C---:B------:R-:W-:Y:S01]  /*10200*/  PRMT R6, R80.reuse, 0x7632, R6 ;  /* 0x0000763250067816 */ /* 0x040fe20000000006 */
[----:B------:R-:W-:Y:S01]  /*10210*/  IMAD.MOV.U32 R93, RZ, RZ, R228 ;  /* 0x000000ffff5d7224 */ /* 0x000fe200078e00e4 */
[----:B------:R-:W-:Y:S01]  /*10220*/  PRMT R7, R80, 0x7610, R7 ;  /* 0x0000761050077816 */ /* 0x000fe20000000007 */
[----:B------:R-:W-:Y:S01]  /*10230*/  IMAD.MOV.U32 R228, RZ, RZ, R227 ;  /* 0x000000ffffe47224 */ /* 0x000fe200078e00e3 */
[----:B------:R-:W-:Y:S01]  /*10240*/  LOP3.LUT R0, R2, 0xff, RZ, 0xc0, !PT ;  /* 0x000000ff02007812 */ /* 0x000fe200078ec0ff */
[----:B------:R-:W-:Y:S01]  /*10250*/  IMAD.MOV.U32 R227, RZ, RZ, R201 ;  /* 0x000000ffffe37224 */ /* 0x000fe200078e00c9 */
[----:B------:R-:W-:-:S05]  /*10260*/  PRMT R201, R7, 0x5410, R6 ;  /* 0x0000541007c97816 */ /* 0x000fca0000000006 */
[----:B------:R-:W-:-:S05]  /*10270*/  @!P0 HFMA2.BF16_V2 R166, -RZ.H0_H0, RZ.H0_H0, -R6.H0_H0 ;  /* 0x200000ffffa68231 */ /* 0x000fca0000340906 */
[----:B------:R-:W-:Y:S02]  /*10280*/  @!P0 PRMT R6, R166, 0x5410, RZ ;  /* 0x00005410a6068816 */ /* 0x000fe400000000ff */
[----:B------:R-:W-:Y:S01]  /*10290*/  ISETP.GE.U32.AND P0, PT, R194, R0, PT ;  /* 0x00000000c200720c */ /* 0x000fe20003f06070 */
[----:B------:R-:W-:Y:S01]  /*102a0*/  @!P1 HFMA2.BF16_V2 R130, -RZ.H0_H0, RZ.H0_H0, -R11.H0_H0 ;  /* 0x200000ffff829231 */ /* 0x000fe2000034090b */
[----:B------:R-:W-:Y:S02]  /*102b0*/  LOP3.LUT R0, R2, 0xffff, RZ, 0xc0, !PT ;  /* 0x0000ffff02007812 */ /* 0x000fe400078ec0ff */
[----:B------:R-:W-:Y:S02]  /*102c0*/  LOP3.LUT R4, R4, 0xff, RZ, 0xc0, !PT ;  /* 0x000000ff04047812 */ /* 0x000fe400078ec0ff */
[----:B------:R-:W-:Y:S02]  /*102d0*/  PRMT R5, R184, 0x7610, R5 ;  /* 0x00007610b8057816 */ /* 0x000fe40000000005 */
[----:B------:R-:W-:-:S02]  /*102e0*/  @!P1 PRMT R11, R130, 0x5410, RZ ;  /* 0x00005410820b9816 */ /* 0x000fc400000000ff */
[----:B------:R-:W-:Y:S02]  /*102f0*/  SHF.R.U32.HI R0, RZ, 0x8, R0 ;  /* 0x00000008ff007819 */ /* 0x000fe40000011600 */
[----:B------:R-:W-:Y:S01]  /*10300*/  ISETP.GE.U32.AND P1, PT, R194, R4, PT ;  /* 0x00000004c200720c */ /* 0x000fe20003f26070 */
[----:B------:R-:W-:Y:S01]  /*10310*/  @!P0 HFMA2.BF16_V2 R168, -RZ.H0_H0, RZ.H0_H0, -R5.H0_H0 ;  /* 0x200000ffffa88231 */ /* 0x000fe20000340905 */
[----:B------:R-:W-:Y:S01]  /*10320*/  PRMT R4, R184, 0x7632, R4 ;  /* 0x00007632b8047816 */ /* 0x000fe20000000004 */
[----:B------:R-:W-:Y:S01]  /*10330*/  IMAD.MOV.U32 R164, RZ, RZ, R94 ;  /* 0x000000ffffa47224 */ /* 0x000fe200078e005e */
[----:B------:R-:W-:Y:S01]  /*10340*/  LOP3.LUT R0, R0, 0xffff, RZ, 0xc0, !PT ;  /* 0x0000ffff00007812 */ /* 0x000fe200078ec0ff */
[----:B------:R-:W-:Y:S02]  /*10350*/  IMAD.MOV.U32 R94, RZ, RZ, R233 ;  /* 0x000000ffff5e7224 */ /* 0x000fe400078e00e9 */
[----:B------:R-:W-:Y:S01]  /*10360*/  IMAD.MOV.U32 R233, RZ, RZ, R200 ;  /* 0x000000ffffe97224 */ /* 0x000fe200078e00c8 */
[----:B------:R-:W-:-:S02]  /*10370*/  PRMT R200, R5, 0x5410, R4 ;  /* 0x0000541005c87816 */ /* 0x000fc40000000004 */
[----:B------:R-:W-:Y:S02]  /*10380*/  @!P0 PRMT R5, R168, 0x5410, RZ ;  /* 0x00005410a8058816 */ /* 0x000fe400000000ff */
[----:B------:R-:W-:Y:S02]  /*10390*/  ISETP.GE.U32.AND P0, PT, R194, R0, PT ;  /* 0x00000000c200720c */ /* 0x000fe40003f06070 */
[----:B------:R-:W-:-:S04]  /*103a0*/  SHF.R.U32.HI R0, RZ, 0x10, R2 ;  /* 0x00000010ff007819 */ /* 0x000fc80000011602 */
[----:B------:R-:W-:-:S07]  /*103b0*/  LOP3.LUT R0, R0, 0xff, RZ, 0xc0, !PT ;  /* 0x000000ff00007812 */ /* 0x000fce00078ec0ff */
[----:B------:R-:W-:-:S05]  /*103c0*/  @!P0 HFMA2.BF16_V2 R169, -RZ.H0_H0, RZ.H0_H0, -R4.H0_H0 ;  /* 0x200000ffffa98231 */ /* 0x000fca0000340904 */
[----:B------:R-:W-:Y:S02]  /*103d0*/  @!P0 PRMT R4, R169, 0x5410, RZ ;  /* 0x00005410a9048816 */ /* 0x000fe400000000ff */
[----:B------:R-:W-:Y:S01]  /*103e0*/  ISETP.GE.U32.AND P0, PT, R194, R0, PT ;  /* 0x00000000c200720c */ /* 0x000fe20003f06070 */
[----:B------:R-:W-:Y:S01]  /*103f0*/  @!P1 HFMA2.BF16_V2 R167, -RZ.H0_H0, RZ.H0_H0, -R7.H0_H0 ;  /* 0x200000ffffa79231 */ /* 0x000fe20000340907 */
[----:B------:R-:W-:Y:S01]  /*10400*/  SHF.R.U32.HI R2, RZ, 0x18, R2 ;  /* 0x00000018ff027819 */ /* 0x000fe20000011602 */
[----:B------:R-:W-:Y:S01]  /*10410*/  ST.E.U16 [R34.64+-0x80], R176 ;  /* 0xffff80b022007985 */ /* 0x000fe2000c101504 */
[----:B---3--:R-:W-:-:S03]  /*10420*/  IADD3 R45, R116, 0x4, RZ ;  /* 0x00000004742d7810 */ /* 0x008fc60007ffe0ff */
[----:B------:R-:W-:Y:S06]  /*10430*/  ST.E.U16 [R34.64+-0x7e], R111 ;  /* 0xffff826f22007985 */ /* 0x000fec000c101504 */
[----:B------:R-:W-:Y:S01]  /*10440*/  @!P0 HFMA2.BF16_V2 R170, -RZ.H0_H0, RZ.H0_H0, -R50.H0_H0 ;  /* 0x200000ffffaa8231 */ /* 0x000fe20000340932 */
[----:B------:R-:W-:Y:S01]  /*10450*/  ST.E.U16 [R32.64+-0x80], R178 ;  /* 0xffff80b220007985 */ /* 0x000fe2000c101504 */
[----:B------:R-:W-:-:S03]  /*10460*/  @P0 PRMT R44, R50, 0x7610, R44 ;  /* 0x00007610322c0816 */ /* 0x000fc6000000002c */
[----:B------:R-:W-:Y:S01]  /*10470*/  ST.E.U16 [R32.64+-0x7e], R177 ;  /* 0xffff82b120007985 */ /* 0x000fe2000c101504 */
[----:B------:R-:W-:-:S03]  /*10480*/  @!P0 PRMT R44, R170, 0x5410, RZ ;  /* 0x00005410aa2c8816 */ /* 0x000fc600000000ff */
[----:B------:R-:W-:Y:S01]  /*10490*/  ST.E.U16 [R30.64+-0x80], R43 ;  /* 0xffff802b1e007985 */ /* 0x000fe2000c101504 */
[----:B------:R-:W-:-:S03]  /*104a0*/  ISETP.GE.U32.AND P0, PT, R194, R2, PT ;  /* 0x00000002c200720c */ /* 0x000fc60003f06070 */
[----:B------:R-:W-:Y:S01]  /*104b0*/  ST.E.U16 [R30.64+-0x7e], R42 ;  /* 0xffff822a1e007985 */ /* 0x000fe2000c101504 */
[----:B------:R-:W-:-:S03]  /*104c0*/  @!P1 PRMT R7, R167, 0x5410, RZ ;  /* 0x00005410a7079816 */ /* 0x000fc600000000ff */
[----:B--2---:R-:W-:Y:S01]  /*104d0*/  ST.E.U16 [R28.64+-0x80], R40 ;  /* 0xffff80281c007985 */ /* 0x004fe2000c101504 */
[----:B------:R-:W-:-:S03]  /*104e0*/  IMAD.WIDE.U32 R166, R45, -0x326172a9, RZ ;  /* 0xcd9e8d572da67825 */ /* 0x000fc600078e00ff */
[----:B------:R-:W-:Y:S04]  /*104f0*/  ST.E.U16 [R28.64+-0x7e], R39 ;  /* 0xffff82271c007985 */ /* 0x000fe8000c101504 */
        /* <DEDUP_REMOVED lines=9> */
[----:B------:R-:W-:Y:S01]  /*10590*/  ST.E.U16 [R34.64+-0x5e], R101 ;  /* 0xffffa26522007985 */ /* 0x000fe2000c101504 */
[----:B------:R-:W-:-:S03]  /*105a0*/  PRMT R0, R50, 0x7632, R0 ;  /* 0x0000763232007816 */ /* 0x000fc60000000000 */
[----:B------:R-:W-:Y:S04]  /*105b0*/  ST.E.U16 [R32.64+-0x60], R104 ;  /* 0xffffa06820007985 */ /* 0x000fe8000c101504 */
[----:B------:R-:W-:Y:S04]  /*105c0*/  ST.E.U16 [R32.64+-0x5e], R103 ;  /* 0xffffa26720007985 */ /* 0x000fe8000c101504 */
[----:B------:R-:W-:Y:S01]  /*105d0*/  ST.E.U16 [R30.64+-0x5e], R24 ;  /* 0xffffa2181e007985 */ /* 0x000fe2000c101504 */
[----:B------:R-:W-:-:S03]  /*105e0*/  @!P0 HFMA2.BF16_V2 R171, -RZ.H0_H0, RZ.H0_H0, -R0.H0_H0 ;  /* 0x200000ffffab8231 */ /* 0x000fc60000340900 */
[----:B------:R1:W-:Y:S01]  /*105f0*/  ST.E.U16 [R30.64+-0x60], R25 ;  /* 0xffffa0191e007985 */ /* 0x0003e2000c101504 */
[----:B------:R-:W-:-:S03]  /*10600*/  PRMT R184, R50, 0x5410, R0 ;  /* 0x0000541032b87816 */ /* 0x000fc60000000000 */
[----:B------:R-:W-:Y:S01]  /*10610*/  STL [R1+0x40], R45 ;  /* 0x0000402d01007387 */ /* 0x000fe20000100800 */
[----:B------:R-:W-:-:S03]  /*10620*/  @!P0 PRMT R0, R171, 0x5410, RZ ;  /* 0x00005410ab008816 */ /* 0x000fc600000000ff */
[----:B------:R-:W-:Y:S01]  /*10630*/  STL.64 [R1+0x100], R166 ;  /* 0x000100a601007387 */ /* 0x000fe20000100a00 */
[----:B------:R-:W-:Y:S02]  /*10640*/  IMAD.MOV.U32 R170, RZ, RZ, R188 ;  /* 0x000000ffffaa7224 */ /* 0x000fe400078e00bc */
[----:B------:R-:W-:Y:S01]  /*10650*/  IMAD.MOV.U32 R171, RZ, RZ, R190 ;  /* 0x000000ffffab7224 */ /* 0x000fe200078e00be */
[----:B-1----:R-:W-:Y:S02]  /*10660*/  IADD3 R25, R181, -0x4498517b, RZ ;  /* 0xbb67ae85b5197810 */ /* 0x002fe40007ffe0ff */
[----:B------:R-:W2:Y:S01]  /*10670*/  LDL.LU.64 R180, [R1+0x280] ;  /* 0x0002800001b47983 */ /* 0x000ea20000300a00 */
[----:B----4-:R-:W-:-:S05]  /*10680*/  LOP3.LUT R24, R95, R167, RZ, 0x3c, !PT ;  /* 0x000000a75f187212 */ /* 0x010fca00078e3cff */
[----:B------:R-:W-:-:S05]  /*10690*/  IMAD.WIDE.U32 R110, R24, -0x2daee0ad, RZ ;  /* 0xd2511f53186e7825 */ /* 0x000fca00078e00ff */
[----:B------:R-:W-:Y:S04]  /*106a0*/  STL.64 [R1+0x8], R110 ;  /* 0x0000086e01007387 */ /* 0x000fe80000100a00 */
[----:B------:R-:W-:Y:S04]  /*106b0*/  STL [R1+0x38], R25 ;  /* 0x0000381901007387 */ /* 0x000fe80000100800 */
[----:B------:R-:W3:Y:S04]  /*106c0*/  LDL.LU R188, [R1+0x27c] ;  /* 0x00027c0001bc7983 */ /* 0x000ee80000300800 */
[----:B------:R-:W4:Y:S01]  /*106d0*/  LDL.LU R190, [R1+0x278] ;  /* 0x0002780001be7983 */ /* 0x000f220000300800 */
[----:B------:R-:W-:-:S05]  /*106e0*/  LOP3.LUT R2, R49, R198, R166, 0x96, !PT ;  /* 0x000000c631027212 */ /* 0x000fca00078e96a6 */
[----:B------:R-:W-:Y:S01]  /*106f0*/  IMAD.WIDE.U32 R2, R2, -0x2daee0ad, RZ ;  /* 0xd2511f5302027825 */ /* 0x000fe200078e00ff */
[----:B------:R-:W-:-:S04]  /*10700*/  @!P5 HFMA2.BF16_V2 R122, -RZ.H0_H0, RZ.H0_H0, -R19.H0_H0 ;  /* 0x200000ffff7ad231 */ /* 0x000fc80000340913 */
[----:B------:R-:W-:Y:S02]  /*10710*/  LOP3.LUT R21, R21, R192, R2, 0x96, !PT ;  /* 0x000000c015157212 */ /* 0x000fe400078e9602 */
[----:B------:R-:W-:Y:S02]  /*10720*/  LOP3.LUT R2, R3, R193, R110, 0x96, !PT ;  /* 0x000000c103027212 */ /* 0x000fe400078e966e */
[----:B------:R-:W-:Y:S01]  /*10730*/  LOP3.LUT R3, R111, R25, R164, 0x96, !PT ;  /* 0x000000196f037212 */ /* 0x000fe200078e96a4 */
[----:B------:R-:W-:Y:S01]  /*10740*/  IMAD.MOV.U32 R168, RZ, RZ, R94 ;  /* 0x000000ffffa87224 */ /* 0x000fe200078e005e */
[----:B------:R-:W-:Y:S01]  /*10750*/  @!P5 PRMT R19, R122, 0x5410, RZ ;  /* 0x000054107a13d816 */ /* 0x000fe200000000ff */
[----:B------:R-:W-:Y:S01]  /*10760*/  IMAD.MOV.U32 R94, RZ, RZ, R92 ;  /* 0x000000ffff5e7224 */ /* 0x000fe200078e005c */
[----:B------:R-:W-:Y:S01]  /*10770*/  ST.E.U16 [R28.64+-0x60], R23 ;  /* 0xffffa0171c007985 */ /* 0x000fe2000c101504 */
[----:B------:R-:W-:Y:S02]  /*10780*/  IMAD.MOV.U32 R92, RZ, RZ, R249 ;  /* 0x000000ffff5c7224 */ /* 0x000fe400078e00f9 */
[----:B------:R-:W-:Y:S01]  /*10790*/  IMAD.MOV.U32 R95, RZ, RZ, R248 ;  /* 0x000000ffff5f7224 */ /* 0x000fe200078e00f8 */
[----:B------:R-:W-:Y:S01]  /*107a0*/  ST.E.U16 [R28.64+-0x5e], R22 ;  /* 0xffffa2161c007985 */ /* 0x000fe2000c101504 */
[----:B------:R-:W-:-:S03]  /*107b0*/  IMAD.WIDE.U32 R248, R3, -0x326172a9, RZ ;  /* 0xcd9e8d5703f87825 */ /* 0x000fc600078e00ff */
[----:B------:R1:W-:Y:S01]  /*107c0*/  ST.E.U16 [R34.64+-0x50], R51 ;  /* 0xffffb03322007985 */ /* 0x0003e2000c101504 */
[----:B------:R-:W-:-:S03]  /*107d0*/  IMAD.WIDE.U32 R2, R2, -0x326172a9, RZ ;  /* 0xcd9e8d5702027825 */ /* 0x000fc600078e00ff */
[----:B------:R-:W-:Y:S01]  /*107e0*/  ST.E.U16 [R34.64+-0x4e], R66 ;  /* 0xffffb24222007985 */ /* 0x000fe2000c101504 */
[----:B------:R-:W-:-:S03]  /*107f0*/  IMAD.WIDE.U32 R48, R21, -0x326172a9, RZ ;  /* 0xcd9e8d5715307825 */ /* 0x000fc600078e00ff */
[----:B------:R-:W-:Y:S04]  /*10800*/  ST.E.U16 [R32.64+-0x50], R100 ;  /* 0xffffb06420007985 */ /* 0x000fe8000c101504 */
[----:B------:R-:W-:Y:S01]  /*10810*/  ST.E.U16 [R32.64+-0x4e], R67 ;  /* 0xffffb24320007985 */ /* 0x000fe2000c101504 */
[----:B------:R-:W-:-:S03]  /*10820*/  LOP3.LUT R3, R3, R191, R248, 0x96, !PT ;  /* 0x000000bf03037212 */ /* 0x000fc600078e96f8 */
[----:B------:R-:W-:Y:S01]  /*10830*/  ST.E.U16 [R30.64+-0x50], R36 ;  /* 0xffffb0241e007985 */ /* 0x000fe2000c101504 */
[----:B------:R-:W-:-:S03]  /*10840*/  LOP3.LUT R21, R49, R189, R2, 0x96, !PT ;  /* 0x000000bd31157212 */ /* 0x000fc600078e9602 */
        /* <DEDUP_REMOVED lines=9> */
[----:B------:R-:W-:-:S03]  /*108e0*/  IMAD.WIDE.U32 R2, R3, -0x2daee0ad, RZ ;  /* 0xd2511f5303027825 */ /* 0x000fc600078e00ff */
[----:B------:R-:W-:Y:S01]  /*108f0*/  ST.E.U16 [R28.64+-0x40], R15 ;  /* 0xffffc00f1c007985 */ /* 0x000fe2000c101504 */
[----:B-1----:R-:W-:-:S03]  /*10900*/  IMAD.WIDE.U32 R50, R21, -0x2daee0ad, RZ ;  /* 0xd2511f5315327825 */ /* 0x002fc600078e00ff */
        /* <DEDUP_REMOVED lines=9> */
[----:B------:R-:W-:-:S03]  /*109a0*/  LOP3.LUT R2, R51, R231, R2, 0x96, !PT ;  /* 0x000000e733027212 */ /* 0x000fc600078e9602 */
        /* <DEDUP_REMOVED lines=8> */
[----:B------:R1:W-:Y:S04]  /*10a30*/  ST.E.U16 [R28.64+-0x1e], R6 ;  /* 0xffffe2061c007985 */ /* 0x0003e8000c101504 */
[----:B------:R-:W-:Y:S04]  /*10a40*/  ST.E.U16 [R34.64+-0x10], R53 ;  /* 0xfffff03522007985 */ /* 0x000fe8000c101504 */
[----:B------:R-:W-:Y:S01]  /*10a50*/  ST.E.U16 [R34.64+-0xe], R52 ;  /* 0xfffff23422007985 */ /* 0x000fe2000c101504 */
[----:B------:R-:W-:-:S03]  /*10a60*/  IMAD.WIDE.U32 R2, R2, -0x326172a9, RZ ;  /* 0xcd9e8d5702027825 */ /* 0x000fc600078e00ff */
[----:B------:R-:W-:Y:S04]  /*10a70*/  ST.E.U16 [R32.64+-0x10], R47 ;  /* 0xfffff02f20007985 */ /* 0x000fe8000c101504 */
[----:B------:R-:W-:Y:S04]  /*10a80*/  ST.E.U16 [R32.64+-0xe], R46 ;  /* 0xfffff22e20007985 */ /* 0x000fe8000c101504 */
[----:B------:R2:W-:Y:S04]  /*10a90*/  ST.E.U16 [R30.64+-0x10], R5 ;  /* 0xfffff0051e007985 */ /* 0x0005e8000c101504 */
[----:B------:R2:W-:Y:S04]  /*10aa0*/  ST.E.U16 [R30.64+-0xe], R4 ;  /* 0xfffff2041e007985 */ /* 0x0005e8000c101504 */
[----:B------:R-:W-:Y:S04]  /*10ab0*/  ST.E.U16 [R28.64+-0x10], R44 ;  /* 0xfffff02c1c007985 */ /* 0x000fe8000c101504 */
[----:B------:R2:W-:Y:S01]  /*10ac0*/  ST.E.U16 [R28.64+-0xe], R0 ;  /* 0xfffff2001c007985 */ /* 0x0005e2000c101504 */
[----:B------:R-:W-:Y:S01]  /*10ad0*/  IMAD.WIDE.U32 R22, R20, -0x326172a9, RZ ;  /* 0xcd9e8d5714167825 */ /* 0x000fe200078e00ff */
[----:B-1----:R-:W-:-:S02]  /*10ae0*/  LOP3.LUT R6, R2, 0xff, RZ, 0xc0, !PT ;  /* 0x000000ff02067812 */ /* 0x002fc400078ec0ff */
[----:B--2---:R-:W-:Y:S02]  /*10af0*/  SHF.R.U32.HI R5, RZ, 0x10, R2 ;  /* 0x00000010ff057819 */ /* 0x004fe40000011602 */
[----:B------:R-:W-:-:S04]  /*10b00*/  LOP3.LUT R4, R2, 0xffff, RZ, 0xc0, !PT ;  /* 0x0000ffff02047812 */ /* 0x000fc800078ec0ff */
[----:B------:R-:W-:Y:S02]  /*10b10*/  SHF.R.U32.HI R4, RZ, 0x8, R4 ;  /* 0x00000008ff047819 */ /* 0x000fe40000011604 */
[----:B------:R-:W-:Y:S02]  /*10b20*/  LOP3.LUT R0, R3, R232, R22, 0x96, !PT ;  /* 0x000000e803007212 */ /* 0x000fe400078e9616 */
[----:B------:R-:W-:Y:S02]  /*10b30*/  SHF.R.U32.HI R3, RZ, 0x18, R2 ;  /* 0x00000018ff037819 */ /* 0x000fe40000011602 */
[----:B------:R-:W-:Y:S02]  /*10b40*/  LOP3.LUT R2, R5, 0xff, RZ, 0xc0, !PT ;  /* 0x000000ff05027812 */ /* 0x000fe400078ec0ff */
[----:B------:R-:W-:Y:S02]  /*10b50*/  PRMT R8, R6, 0x5410, R4 ;  /* 0x0000541006087816 */ /* 0x000fe40000000004 */
[----:B------:R-:W-:-:S02]  /*10b60*/  PRMT R6, R2, 0x5410, R3 ;  /* 0x0000541002067816 */ /* 0x000fc40000000003 */
[C---:B------:R-:W-:Y:S02]  /*10b70*/  LOP3.LUT R4, R0.reuse, 0xffff, RZ, 0xc0, !PT ;  /* 0x0000ffff00047812 */ /* 0x040fe400078ec0ff */
[----:B------:R-:W-:Y:S02]  /*10b80*/  SHF.R.U32.HI R2, RZ, 0x10, R0 ;  /* 0x00000010ff027819 */ /* 0x000fe40000011600 */
[----:B------:R-:W-:Y:S02]  /*10b90*/  LOP3.LUT R3, R0, 0xff, RZ, 0xc0, !PT ;  /* 0x000000ff00037812 */ /* 0x000fe400078ec0ff */
[----:B------:R-:W-:Y:S02]  /*10ba0*/  SHF.R.U32.HI R4, RZ, 0x8, R4 ;  /* 0x00000008ff047819 */ /* 0x000fe40000011604 */
[----:B------:R-:W-:Y:S02]  /*10bb0*/  SHF.R.U32.HI R7, RZ, 0x18, R0 ;  /* 0x00000018ff077819 */ /* 0x000fe40000011600 */
[----:B------:R-:W-:Y:S01]  /*10bc0*/  LOP3.LUT R5, R2, 0xff, RZ, 0xc0, !PT ;  /* 0x000000ff02057812 */ /* 0x000fe200078ec0ff */
[----:B------:R-:W-:Y:S01]  /*10bd0*/  IMAD.MOV.U32 R169, RZ, RZ, R93 ;  /* 0x000000ffffa97224 */ /* 0x000fe200078e005d */
[----:B------:R-:W-:Y:S01]  /*10be0*/  PRMT R3, R3, 0x5410, R4 ;  /* 0x0000541003037816 */ /* 0x000fe20000000004 */
[----:B------:R-:W-:Y:S01]  /*10bf0*/  IMAD.MOV.U32 R93, RZ, RZ, R223 ;  /* 0x000000ffff5d7224 */ /* 0x000fe200078e00df */
[----:B------:R-:W-:-:S02]  /*10c00*/  PRMT R223, R194, 0x7054, R194 ;  /* 0x00007054c2df7816 */ /* 0x000fc400000000c2 */
[----:B------:R-:W-:-:S03]  /*10c10*/  PRMT R5, R5, 0x5410, R7 ;  /* 0x0000541005057816 */ /* 0x000fc60000000007 */
[--C-:B------:R-:W-:Y:S02]  /*10c20*/  HSET2.LE.AND R0, R8, R223.reuse, PT ;  /* 0x000000df08007233 */ /* 0x100fe40003803000 */
[--C-:B------:R-:W-:Y:S02]  /*10c30*/  HSET2.LE.AND R2, R6, R223.reuse, PT ;  /* 0x000000df06027233 */ /* 0x100fe40003803000 */
[--C-:B------:R-:W-:Y:S02]  /*10c40*/  HSET2.LE.AND R3, R3, R223.reuse, PT ;  /* 0x000000df03037233 */ /* 0x100fe40003803000 */
[----:B------:R-:W-:Y:S01]  /*10c50*/  HSET2.LE.AND R5, R5, R223, PT ;  /* 0x000000df05057233 */ /* 0x000fe20003803000 */
[----:B------:R-:W-:Y:S02]  /*10c60*/  LOP3.LUT R6, R69, R0, RZ, 0xc0, !PT ;  /* 0x0000000045067212 */ /* 0x000fe400078ec0ff */
[----:B------:R-:W-:Y:S02]  /*10c70*/  LOP3.LUT R7, R68, R2, RZ, 0xc0, !PT ;  /* 0x0000000244077212 */ /* 0x000fe400078ec0ff */
[----:B------:R-:W-:-:S02]  /*10c80*/  LOP3.LUT R4, R71, R3, RZ, 0xc0, !PT ;  /* 0x0000000347047212 */ /* 0x000fc400078ec0ff */
[----:B------:R-:W-:Y:S01]  /*10c90*/  LOP3.LUT R5, R70, R5, RZ, 0xc0, !PT ;  /* 0x0000000546057212 */ /* 0x000fe200078ec0ff */
[----:B---3--:R-:W1:Y:S04]  /*10ca0*/  LDSM.16.MT88.4 R24, [R188+0xa000] ;  /* 0x00a00000bc18783b */ /* 0x008e680000004200 */
[----:B----4-:R-:W2:Y:S01]  /*10cb0*/  LDSM.16.MT88.4 R40, [R190+0x9000] ;  /* 0x00900000be28783b */ /* 0x010ea20000004200 */
[----:B------:R-:W-:Y:S02]  /*10cc0*/  IMAD.MOV.U32 R60, RZ, RZ, R237 ;  /* 0x000000ffff3c7224 */ /* 0x000fe400078e00ed */
[----:B------:R-:W-:Y:S01]  /*10cd0*/  IMAD.MOV.U32 R61, RZ, RZ, R238 ;  /* 0x000000ffff3d7224 */ /* 0x000fe200078e00ee */
[----:B------:R-:W3:Y:S01]  /*10ce0*/  LDSM.16.MT88.4 R44, [R188+0x9000] ;  /* 0x00900000bc2c783b */ /* 0x000ee20000004200 */
[----:B------:R-:W-:-:S02]  /*10cf0*/  IMAD.MOV.U32 R62, RZ, RZ, R239 ;  /* 0x000000ffff3e7224 */ /* 0x000fc400078e00ef */
[----:B------:R-:W-:Y:S01]  /*10d00*/  IMAD.MOV.U32 R63, RZ, RZ, R197 ;  /* 0x000000ffff3f7224 */ /* 0x000fe200078e00c5 */
[----:B------:R-:W4:Y:S04]  /*10d10*/  LDSM.16.MT88.4 R12, [R190+0xa000] ;  /* 0x00a00000be0c783b */ /* 0x000f280000004200 */
[----:B------:R-:W3:Y:S04]  /*10d20*/  LDSM.16.MT88.4 R16, [R188+0xb000] ;  /* 0x00b00000bc10783b */ /* 0x000ee80000004200 */
[----:B------:R-:W3:Y:S01]  /*10d30*/  LDSM.16.MT88.4 R56, [R190+0xb000] ;  /* 0x00b00000be38783b */ /* 0x000ee20000004200 */
[C---:B-1----:R-:W-:Y:S08]  /*10d40*/  HMMA.16816.F32.BF16 R100, R4.reuse, R26, R144 ;  /* 0x0000001a0464723c */ /* 0x042ff00000041890 */
[----:B--2---:R-:W-:Y:S01]  /*10d50*/  HMMA.16816.F32.BF16 R128, R4, R40, R132 ;  /* 0x000000280480723c */ /* 0x004fe20000041884 */
[----:B------:R-:W2:Y:S01]  /*10d60*/  LDL.LU R132, [R1+0x70] ;  /* 0x0000700001847983 */ /* 0x000ea20000300800 */
[----:B------:R-:W-:-:S05]  /*10d70*/  IMAD.MOV.U32 R144, RZ, RZ, R209 ;  /* 0x000000ffff907224 */ /* 0x000fca00078e00d1 */
[----:B------:R-:W-:Y:S02]  /*10d80*/  IMAD.MOV.U32 R133, RZ, RZ, R240 ;  /* 0x000000ffff857224 */ /* 0x000fe400078e00f0 */
[----:B------:R-:W2:Y:S01]  /*10d90*/  LDL.LU R240, [R1+0x274] ;  /* 0x0002740001f07983 */ /* 0x000ea20000300800 */
[----:B------:R-:W-:Y:S02]  /*10da0*/  IMAD.MOV.U32 R134, RZ, RZ, R173 ;  /* 0x000000ffff867224 */ /* 0x000fe400078e00ad */
[----:B------:R-:W-:Y:S01]  /*10db0*/  IMAD.MOV.U32 R135, RZ, RZ, R172 ;  /* 0x000000ffff877224 */ /* 0x000fe200078e00ac */
[----:B------:R-:W2:Y:S01]  /*10dc0*/  LDL.LU R173, [R1+0x270] ;  /* 0x0002700001ad7983 */ /* 0x000ea20000300800 */
[----:B------:R-:W-:-:S03]  /*10dd0*/  IMAD.MOV.U32 R145, RZ, RZ, R210 ;  /* 0x000000ffff917224 */ /* 0x000fc600078e00d2 */
[----:B------:R-:W2:Y:S01]  /*10de0*/  LDL.LU R172, [R1+0x26c] ;  /* 0x00026c0001ac7983 */ /* 0x000ea20000300800 */
[----:B------:R-:W-:-:S03]  /*10df0*/  IMAD.MOV.U32 R146, RZ, RZ, R211 ;  /* 0x000000ffff927224 */ /* 0x000fc600078e00d3 */
[----:B------:R-:W2:Y:S01]  /*10e00*/  LDL.LU R209, [R1+0x268] ;  /* 0x0002680001d17983 */ /* 0x000ea20000300800 */
[----:B------:R-:W-:-:S03]  /*10e10*/  IMAD.MOV.U32 R147, RZ, RZ, R212 ;  /* 0x000000ffff937224 */ /* 0x000fc600078e00d4 */
[----:B------:R-:W2:Y:S04]  /*10e20*/  LDL.LU R210, [R1+0x264] ;  /* 0x0002640001d27983 */ /* 0x000ea80000300800 */
[----:B------:R-:W2:Y:S04]  /*10e30*/  LDL.LU R211, [R1+0x260] ;  /* 0x0002600001d37983 */ /* 0x000ea80000300800 */
[----:B------:R-:W2:Y:S04]  /*10e40*/  LDL.LU R212, [R1+0x25c] ;  /* 0x00025c0001d47983 */ /* 0x000ea80000300800 */
[----:B------:R-:W2:Y:S04]  /*10e50*/  LDL.LU R237, [R1+0x258] ;  /* 0x0002580001ed7983 */ /* 0x000ea80000300800 */
[----:B------:R-:W2:Y:S04]  /*10e60*/  LDL.LU R238, [R1+0x254] ;  /* 0x0002540001ee7983 */ /* 0x000ea80000300800 */
[----:B------:R-:W2:Y:S04]  /*10e70*/  LDL.LU R239, [R1+0x250] ;  /* 0x0002500001ef7983 */ /* 0x000ea80000300800 */
[----:B------:R-:W2:Y:S01]  /*10e80*/  LDL.LU R197, [R1+0x24c] ;  /* 0x00024c0001c57983 */ /* 0x000ea20000300800 */
[----:B------:R-:W-:-:S02]  /*10e90*/  LOP3.LUT R2, R181, R193, R204, 0x96, !PT ;  /* 0x000000c1b5027212 */ /* 0x000fc400078e96cc */
        /* <DEDUP_REMOVED lines=11> */
[----:B------:R-:W-:Y:S02]  /*10f50*/  LOP3.LUT R0, R3, R232, R36, 0x96, !PT ;  /* 0x000000e803007212 */ /* 0x000fe400078e9624 */
[----:B------:R-:W-:Y:S02]  /*10f60*/  LOP3.LUT R3, R2, 0xffff, RZ, 0xc0, !PT ;  /* 0x0000ffff02037812 */ /* 0x000fe400078ec0ff */
[C---:B------:R-:W-:Y:S02]  /*10f70*/  LOP3.LUT R8, R0.reuse, 0xffff, RZ, 0xc0, !PT ;  /* 0x0000ffff00087812 */ /* 0x040fe400078ec0ff */
[--C-:B------:R-:W-:Y:S02]  /*10f80*/  SHF.R.U32.HI R9, RZ, 0x10, R0.reuse ;  /* 0x00000010ff097819 */ /* 0x100fe40000011600 */
[----:B------:R-:W-:Y:S02]  /*10f90*/  LOP3.LUT R22, R0, 0xff, RZ, 0xc0, !PT ;  /* 0x000000ff00167812 */ /* 0x000fe400078ec0ff */
[----:B------:R-:W-:-:S02]  /*10fa0*/  SHF.R.U32.HI R21, RZ, 0x18, R0 ;  /* 0x00000018ff157819 */ /* 0x000fc40000011600 */
[----:B------:R-:W-:Y:S02]  /*10fb0*/  SHF.R.U32.HI R0, RZ, 0x8, R3 ;  /* 0x00000008ff007819 */ /* 0x000fe40000011603 */
[----:B------:R-:W-:Y:S02]  /*10fc0*/  SHF.R.U32.HI R3, RZ, 0x8, R8 ;  /* 0x00000008ff037819 */ /* 0x000fe40000011608 */
[----:B------:R-:W-:Y:S02]  /*10fd0*/  LOP3.LUT R8, R9, 0xff, RZ, 0xc0, !PT ;  /* 0x000000ff09087812 */ /* 0x000fe400078ec0ff */
[----:B------:R-:W-:Y:S02]  /*10fe0*/  LOP3.LUT R10, R2, 0xff, RZ, 0xc0, !PT ;  /* 0x000000ff020a7812 */ /* 0x000fe400078ec0ff */
[--C-:B------:R-:W-:Y:S02]  /*10ff0*/  SHF.R.U32.HI R11, RZ, 0x10, R2.reuse ;  /* 0x00000010ff0b7819 */ /* 0x100fe40000011602 */
[----:B------:R-:W-:-:S02]  /*11000*/  SHF.R.U32.HI R20, RZ, 0x18, R2 ;  /* 0x00000018ff147819 */ /* 0x000fc40000011602 */
[----:B------:R-:W-:Y:S02]  /*11010*/  PRMT R2, R8, 0x5410, R21 ;  /* 0x0000541008027816 */ /* 0x000fe40000000015 */
[----:B------:R-:W-:Y:S02]  /*11020*/  PRMT R9, R10, 0x5410, R0 ;  /* 0x000054100a097816 */ /* 0x000fe40000000000 */
[----:B------:R-:W-:Y:S01]  /*11030*/  LOP3.LUT R11, R11, 0xff, RZ, 0xc0, !PT ;  /* 0x000000ff0b0b7812 */ /* 0x000fe200078ec0ff */
[--C-:B------:R-:W-:Y:S01]  /*11040*/  HSET2.LE.AND R2, R2, R223.reuse, PT ;  /* 0x000000df02027233 */ /* 0x100fe20003803000 */
[----:B------:R-:W-:Y:S01]  /*11050*/  PRMT R0, R22, 0x5410, R3 ;  /* 0x0000541016007816 */ /* 0x000fe20000000003 */
[----:B------:R-:W-:Y:S01]  /*11060*/  HSET2.LE.AND R3, R9, R223, PT ;  /* 0x000000df09037233 */ /* 0x000fe20003803000 */
[----:B------:R-:W-:-:S03]  /*11070*/  PRMT R11, R11, 0x5410, R20 ;  /* 0x000054100b0b7816 */ /* 0x000fc60000000014 */
[--C-:B------:R-:W-:Y:S02]  /*11080*/  HSET2.LE.AND R0, R0, R223.reuse, PT ;  /* 0x000000df00007233 */ /* 0x100fe40003803000 */
[----:B------:R-:W-:Y:S01]  /*11090*/  HSET2.LE.AND R11, R11, R223, PT ;  /* 0x000000df0b0b7233 */ /* 0x000fe20003803000 */
[----:B---3--:R-:W-:Y:S01]  /*110a0*/  HMMA.16816.F32.BF16 R120, R4, R46, R136 ;  /* 0x0000002e0478723c */ /* 0x008fe20000041888 */
[----:B------:R-:W-:Y:S02]  /*110b0*/  IMAD.MOV.U32 R176, RZ, RZ, R91 ;  /* 0x000000ffffb07224 */ /* 0x000fe400078e005b */
[----:B------:R-:W-:-:S04]  /*110c0*/  IMAD.MOV.U32 R177, RZ, RZ, R90 ;  /* 0x000000ffffb17224 */ /* 0x000fc800078e005a */
[----:B------:R-:W-:Y:S02]  /*110d0*/  IMAD.MOV.U32 R136, RZ, RZ, R229 ;  /* 0x000000ffff887224 */ /* 0x000fe400078e00e5 */
[----:B------:R-:W-:Y:S02]  /*110e0*/  IMAD.MOV.U32 R137, RZ, RZ, R236 ;  /* 0x000000ffff897224 */ /* 0x000fe400078e00ec */
[----:B------:R-:W-:Y:S02]  /*110f0*/  IMAD.MOV.U32 R138, RZ, RZ, R235 ;  /* 0x000000ffff8a7224 */ /* 0x000fe400078e00eb */
[----:B------:R-:W-:Y:S01]  /*11100*/  IMAD.MOV.U32 R139, RZ, RZ, R83 ;  /* 0x000000ffff8b7224 */ /* 0x000fe200078e0053 */
[----:B------:R-:W-:Y:S01]  /*11110*/  HMMA.16816.F32.BF16 R124, R4, R44, R140 ;  /* 0x0000002c047c723c */ /* 0x000fe2000004188c */
[----:B------:R-:W-:Y:S02]  /*11120*/  IMAD.MOV.U32 R178, RZ, RZ, R89 ;  /* 0x000000ffffb27224 */ /* 0x000fe400078e0059 */
[----:B------:R-:W-:-:S04]  /*11130*/  IMAD.MOV.U32 R179, RZ, RZ, R88 ;  /* 0x000000ffffb37224 */ /* 0x000fc800078e0058 */
[----:B------:R-:W-:Y:S01]  /*11140*/  IMAD.MOV.U32 R140, RZ, RZ, R95 ;  /* 0x000000ffff8c7224 */ /* 0x000fe200078e005f */
[----:B------:R-:W-:Y:S01]  /*11150*/  HMMA.16816.F32.BF16 R116, R4, R42, R84 ;  /* 0x0000002a0474723c */ /* 0x000fe20000041854 */
[----:B------:R-:W-:Y:S02]  /*11160*/  IMAD.MOV.U32 R141, RZ, RZ, R94 ;  /* 0x000000ffff8d7224 */ /* 0x000fe400078e005e */
[----:B------:R-:W-:Y:S02]  /*11170*/  IMAD.MOV.U32 R142, RZ, RZ, R93 ;  /* 0x000000ffff8e7224 */ /* 0x000fe400078e005d */
[----:B------:R-:W-:-:S03]  /*11180*/  IMAD.MOV.U32 R143, RZ, RZ, R92 ;  /* 0x000000ffff8f7224 */ /* 0x000fc600078e005c */
[C---:B------:R-:W-:Y:S08]  /*11190*/  HMMA.16816.F32.BF16 R104, R4.reuse, R24, R96 ;  /* 0x000000180468723c */ /* 0x040ff00000041860 */
[C---:B----4-:R-:W-:Y:S08]  /*111a0*/  HMMA.16816.F32.BF16 R84, R4.reuse, R14, R112 ;  /* 0x0000000e0454723c */ /* 0x050ff00000041870 */
[C---:B------:R-:W-:Y:S08]  /*111b0*/  HMMA.16816.F32.BF16 R88, R4.reuse, R12, R148 ;  /* 0x0000000c0458723c */ /* 0x040ff00000041894 */
        /* <DEDUP_REMOVED lines=8> */
[----:B--2---:R-:W-:Y:S02]  /*11240*/  LOP3.LUT R9, R239, R2, RZ, 0xc0, !PT ;  /* 0x00000002ef097212 */ /* 0x004fe400078ec0ff */
[----:B------:R-:W-:Y:S02]  /*11250*/  LOP3.LUT R2, R23, R234, R48, 0x96, !PT ;  /* 0x000000ea17027212 */ /* 0x000fe400078e9630 */
[----:B------:R-:W-:Y:S01]  /*11260*/  LOP3.LUT R10, R238, R3, RZ, 0xc0, !PT ;  /* 0x00000003ee0a7212 */ /* 0x000fe200078ec0ff */
[----:B------:R-:W-:Y:S02]  /*11270*/  LDSM.16.MT88.4 R20, [R188+0x9400] ;  /* 0x00940000bc14783b */ /* 0x000fe40000004200 */
[----:B------:R-:W-:Y:S01]  /*11280*/  IMAD.WIDE.U32 R2, R2, -0x2daee0ad, RZ ;  /* 0xd2511f5302027825 */ /* 0x000fe200078e00ff */
[----:B------:R-:W-:-:S02]  /*11290*/  LOP3.LUT R8, R197, R0, RZ, 0xc0, !PT ;  /* 0x00000000c5087212 */ /* 0x000fc400078ec0ff */
[----:B------:R-:W-:Y:S01]  /*112a0*/  LOP3.LUT R11, R237, R11, RZ, 0xc0, !PT ;  /* 0x0000000bed0b7212 */ /* 0x000fe200078ec0ff */
[----:B------:R-:W2:Y:S01]  /*112b0*/  LDL.LU R197, [R1+0x248] ;  /* 0x0002480001c57983 */ /* 0x000ea20000300800 */
[----:B------:R-:W-:-:S05]  /*112c0*/  LOP3.LUT R0, R3, R252, R50, 0x96, !PT ;  /* 0x000000fc03007212 */ /* 0x000fca00078e9632 */
[----:B------:R-:W-:Y:S01]  /*112d0*/  HMMA.16816.F32.BF16 R76, R8, R26, R132 ;  /* 0x0000001a084c723c */ /* 0x000fe20000041884 */
[----:B------:R-:W-:Y:S01]  /*112e0*/  LOP3.LUT R4, R0, 0xffff, RZ, 0xc0, !PT ;  /* 0x0000ffff00047812 */ /* 0x000fe200078ec0ff */
[----:B------:R-:W-:Y:S01]  /*112f0*/  LDSM.16.MT88.4 R48, [R188+0xb400] ;  /* 0x00b40000bc30783b */ /* 0x000fe20000004200 */
[--C-:B------:R-:W-:Y:S02]  /*11300*/  SHF.R.U32.HI R5, RZ, 0x10, R0.reuse ;  /* 0x00000010ff057819 */ /* 0x100fe40000011600 */
[----:B------:R-:W-:-:S03]  /*11310*/  SHF.R.U32.HI R7, RZ, 0x18, R0 ;  /* 0x00000018ff077819 */ /* 0x000fc60000011600 */
[----:B------:R-:W-:Y:S01]  /*11320*/  HMMA.16816.F32.BF16 R132, R8, R12, R136 ;  /* 0x0000000c0884723c */ /* 0x000fe20000041888 */
[----:B------:R-:W-:-:S06]  /*11330*/  LOP3.LUT R3, R2, 0xffff, RZ, 0xc0, !PT ;  /* 0x0000ffff02037812 */ /* 0x000fcc00078ec0ff */
[----:B------:R-:W-:Y:S02]  /*11340*/  LOP3.LUT R12, R0, 0xff, RZ, 0xc0, !PT ;  /* 0x000000ff000c7812 */ /* 0x000fe400078ec0ff */
[----:B------:R-:W-:Y:S02]  /*11350*/  SHF.R.U32.HI R0, RZ, 0x8, R4 ;  /* 0x00000008ff007819 */ /* 0x000fe40000011604 */
[----:B------:R-:W-:Y:S02]  /*11360*/  LOP3.LUT R4, R5, 0xff, RZ, 0xc0, !PT ;  /* 0x000000ff05047812 */ /* 0x000fe400078ec0ff */
[----:B------:R-:W-:Y:S02]  /*11370*/  LOP3.LUT R6, R2, 0xff, RZ, 0xc0, !PT ;  /* 0x000000ff02067812 */ /* 0x000fe400078ec0ff */
[--C-:B------:R-:W-:Y:S02]  /*11380*/  SHF.R.U32.HI R13, RZ, 0x10, R2.reuse ;  /* 0x00000010ff0d7819 */ /* 0x100fe40000011602 */
[----:B------:R-:W-:-:S02]  /*11390*/  SHF.R.U32.HI R5, RZ, 0x18, R2 ;  /* 0x00000018ff057819 */ /* 0x000fc40000011602 */
[----:B------:R-:W-:Y:S02]  /*113a0*/  PRMT R2, R4, 0x5410, R7 ;  /* 0x0000541004027816 */ /* 0x000fe40000000007 */
[----:B------:R-:W-:Y:S02]  /*113b0*/  SHF.R.U32.HI R3, RZ, 0x8, R3 ;  /* 0x00000008ff037819 */ /* 0x000fe40000011603 */
[----:B------:R-:W-:Y:S01]  /*113c0*/  LOP3.LUT R7, R13, 0xff, RZ, 0xc0, !PT ;  /* 0x000000ff0d077812 */ /* 0x000fe200078ec0ff */
[--C-:B------:R-:W-:Y:S01]  /*113d0*/  HSET2.LE.AND R2, R2, R223.reuse, PT ;  /* 0x000000df02027233 */ /* 0x100fe20003803000 */
[----:B------:R-:W-:Y:S01]  /*113e0*/  PRMT R3, R6, 0x5410, R3 ;  /* 0x0000541006037816 */ /* 0x000fe20000000003 */
[----:B------:R-:W-:Y:S01]  /*113f0*/  HMMA.16816.F32.BF16 R64, R8, R40, R244 ;  /* 0x000000280840723c */ /* 0x000fe200000418f4 */
[----:B------:R-:W-:Y:S02]  /*11400*/  PRMT R7, R7, 0x5410, R5 ;  /* 0x0000541007077816 */ /* 0x000fe40000000005 */
[----:B------:R-:W-:Y:S01]  /*11410*/  PRMT R0, R12, 0x5410, R0 ;  /* 0x000054100c007816 */ /* 0x000fe20000000000 */
[----:B------:R-:W-:Y:S01]  /*11420*/  HSET2.LE.AND R3, R3, R223, PT ;  /* 0x000000df03037233 */ /* 0x000fe20003803000 */
[----:B------:R-:W-:-:S03]  /*11430*/  LOP3.LUT R5, R158, R2, RZ, 0xc0, !PT ;  /* 0x000000029e057212 */ /* 0x000fc600078ec0ff */
[----:B------:R-:W-:Y:S01]  /*11440*/  HMMA.16816.F32.BF16 R60, R8, R42, R60 ;  /* 0x0000002a083c723c */ /* 0x000fe2000004183c */
[----:B------:R-:W-:-:S07]  /*11450*/  LOP3.LUT R2, R37, R234, R52, 0x96, !PT ;  /* 0x000000ea25027212 */ /* 0x000fce00078e9634 */
[C---:B------:R-:W-:Y:S01]  /*11460*/  HMMA.16816.F32.BF16 R40, R8.reuse, R24, R144 ;  /* 0x000000180828723c */ /* 0x040fe20000041890 */
[----:B------:R-:W-:Y:S01]  /*11470*/  HSET2.LE.AND R0, R0, R223, PT ;  /* 0x000000df00007233 */ /* 0x000fe20003803000 */
[----:B------:R-:W-:Y:S01]  /*11480*/  LOP3.LUT R6, R157, R3, RZ, 0xc0, !PT ;  /* 0x000000039d067212 */ /* 0x000fe200078ec0ff */
[----:B------:R-:W1:Y:S05]  /*11490*/  LDSM.16.MT88.4 R24, [R188+0xa400] ;  /* 0x00a40000bc18783b */ /* 0x000e6a0000004200 */
[----:B------:R-:W-:Y:S01]  /*114a0*/  HMMA.16816.F32.BF16 R136, R8, R14, R176 ;  /* 0x0000000e0888723c */ /* 0x000fe200000418b0 */
[----:B------:R-:W-:-:S06]  /*114b0*/  IMAD.WIDE.U32 R2, R2, -0x2daee0ad, RZ ;  /* 0xd2511f5302027825 */ /* 0x000fcc00078e00ff */
[----:B------:R-:W-:Y:S01]  /*114c0*/  IMAD.MOV.U32 R176, RZ, RZ, R251 ;  /* 0x000000ffffb07224 */ /* 0x000fe200078e00fb */
[----:B------:R-:W-:Y:S01]  /*114d0*/  HMMA.16816.F32.BF16 R144, R8, R18, R168 ;  /* 0x000000120890723c */ /* 0x000fe200000418a8 */
[----:B------:R-:W-:Y:S02]  /*114e0*/  IMAD.MOV.U32 R177, RZ, RZ, R250 ;  /* 0x000000ffffb17224 */ /* 0x000fe400078e00fa */
[----:B------:R-:W-:Y:S02]  /*114f0*/  IMAD.MOV.U32 R178, RZ, RZ, R108 ;  /* 0x000000ffffb27224 */ /* 0x000fe400078e006c */
[----:B------:R-:W-:-:S03]  /*11500*/  IMAD.MOV.U32 R179, RZ, RZ, R109 ;  /* 0x000000ffffb37224 */ /* 0x000fc600078e006d */
[----:B------:R-:W-:Y:S01]  /*11510*/  HMMA.16816.F32.BF16 R72, R8, R44, R172 ;  /* 0x0000002c0848723c */ /* 0x000fe200000418ac */
[----:B------:R-:W-:Y:S01]  /*11520*/  IMAD.MOV.U32 R168, RZ, RZ, R219 ;  /* 0x000000ffffa87224 */ /* 0x000fe200078e00db */
[----:B------:R-:W-:Y:S01]  /*11530*/  LOP3.LUT R4, R159, R0, RZ, 0xc0, !PT ;  /* 0x000000009f047212 */ /* 0x000fe200078ec0ff */
[----:B------:R-:W-:-:S05]  /*11540*/  IMAD.MOV.U32 R169, RZ, RZ, R218 ;  /* 0x000000ffffa97224 */ /* 0x000fca00078e00da */
[----:B------:R-:W-:Y:S01]  /*11550*/  HMMA.16816.F32.BF16 R68, R8, R46, R240 ;  /* 0x0000002e0844723c */ /* 0x000fe200000418f0 */
[----:B------:R-:W-:Y:S01]  /*11560*/  IMAD.MOV.U32 R170, RZ, RZ, R217 ;  /* 0x000000ffffaa7224 */ /* 0x000fe200078e00d9 */
[----:B------:R-:W-:Y:S01]  /*11570*/  LDSM.16.MT88.4 R44, [R190+0xa400] ;  /* 0x00a40000be2c783b */ /* 0x000fe20000004200 */
[----:B------:R-:W-:Y:S01]  /*11580*/  IMAD.MOV.U32 R171, RZ, RZ, R216 ;  /* 0x000000ffffab7224 */ /* 0x000fe200078e00d8 */
[----:B------:R-:W-:-:S04]  /*11590*/  LOP3.LUT R0, R3, R252, R38, 0x96, !PT ;  /* 0x000000fc03007212 */ /* 0x000fc800078e9626 */
[C---:B------:R-:W-:Y:S01]  /*115a0*/  HMMA.16816.F32.BF16 R140, R8.reuse, R16, R140 ;  /* 0x00000010088c723c */ /* 0x040fe2000004188c */
[----:B------:R-:W3:Y:S01]  /*115b0*/  LDSM.16.MT88.4 R16, [R190+0x9400] ;  /* 0x00940000be10783b */ /* 0x000ee20000004200 */
[----:B------:R-:W-:Y:S01]  /*115c0*/  SHF.R.U32.HI R12, RZ, 0x18, R2 ;  /* 0x00000018ff0c7819 */ /* 0x000fe20000011602 */
[----:B------:R-:W-:Y:S02]  /*115d0*/  HSET2.LE.AND R7, R7, R223, PT ;  /* 0x000000df07077233 */ /* 0x000fe40003803000 */
[----:B------:R-:W4:Y:S03]  /*115e0*/  LDL.LU R251, [R1+0x244] ;  /* 0x0002440001fb7983 */ /* 0x000f260000300800 */
[C---:B------:R-:W-:Y:S01]  /*115f0*/  HMMA.16816.F32.BF16 R152, R8.reuse, R56, R176 ;  /* 0x000000380898723c */ /* 0x040fe200000418b0 */
[----:B------:R-:W-:Y:S01]  /*11600*/  LOP3.LUT R3, R2, 0xffff, RZ, 0xc0, !PT ;  /* 0x0000ffff02037812 */ /* 0x000fe200078ec0ff */
[----:B------:R-:W2:Y:S06]  /*11610*/  LDL.LU R250, [R1+0x240] ;  /* 0x0002400001fa7983 */ /* 0x000eac0000300800 */
[----:B------:R-:W-:Y:S01]  /*11620*/  HMMA.16816.F32.BF16 R148, R8, R58, R168 ;  /* 0x0000003a0894723c */ /* 0x000fe200000418a8 */
[----:B------:R-:W1:Y:S01]  /*11630*/  LDSM.16.MT88.4 R56, [R190+0xb400] ;  /* 0x00b40000be38783b */ /* 0x000e620000004200 */
[----:B------:R-:W-:-:S02]  /*11640*/  LOP3.LUT R14, R0, 0xff, RZ, 0xc0, !PT ;  /* 0x000000ff000e7812 */ /* 0x000fc400078ec0ff */
[--C-:B------:R-:W-:Y:S01]  /*11650*/  SHF.R.U32.HI R13, RZ, 0x18, R0.reuse ;  /* 0x00000018ff0d7819 */ /* 0x100fe20000011600 */
[----:B------:R1:W5:Y:S02]  /*11660*/  LDL.LU R108, [R1+0x23c] ;  /* 0x00023c00016c7983 */ /* 0x0003640000300800 */
[----:B------:R-:W-:Y:S02]  /*11670*/  LOP3.LUT R8, R0, 0xffff, RZ, 0xc0, !PT ;  /* 0x0000ffff00087812 */ /* 0x000fe400078ec0ff */
[----:B------:R-:W-:Y:S01]  /*11680*/  SHF.R.U32.HI R9, RZ, 0x10, R0 ;  /* 0x00000010ff097819 */ /* 0x000fe20000011600 */
[----:B------:R1:W5:Y:S01]  /*11690*/  LDL.LU R109, [R1+0x238] ;  /* 0x00023800016d7983 */ /* 0x0003620000300800 */
[----:B------:R-:W-:Y:S02]  /*116a0*/  LOP3.LUT R10, R2, 0xff, RZ, 0xc0, !PT ;  /* 0x000000ff020a7812 */ /* 0x000fe400078ec0ff */
[----:B------:R-:W-:Y:S01]  /*116b0*/  SHF.R.U32.HI R0, RZ, 0x8, R3 ;  /* 0x00000008ff007819 */ /* 0x000fe20000011603 */
[----:B------:R1:W5:Y:S01]  /*116c0*/  LDL.LU R219, [R1+0x234] ;  /* 0x0002340001db7983 */ /* 0x0003620000300800 */
[----:B------:R-:W-:-:S02]  /*116d0*/  SHF.R.U32.HI R3, RZ, 0x8, R8 ;  /* 0x00000008ff037819 */ /* 0x000fc40000011608 */
[----:B------:R-:W-:Y:S01]  /*116e0*/  LOP3.LUT R8, R9, 0xff, RZ, 0xc0, !PT ;  /* 0x000000ff09087812 */ /* 0x000fe200078ec0ff */
[----:B------:R1:W5:Y:S01]  /*116f0*/  LDL.LU R218, [R1+0x230] ;  /* 0x0002300001da7983 */ /* 0x0003620000300800 */
[----:B------:R-:W-:Y:S02]  /*11700*/  PRMT R9, R10, 0x5410, R0 ;  /* 0x000054100a097816 */ /* 0x000fe40000000000 */
[----:B------:R-:W-:Y:S01]  /*11710*/  PRMT R0, R14, 0x5410, R3 ;  /* 0x000054100e007816 */ /* 0x000fe20000000003 */
[----:B------:R2:W5:Y:S01]  /*11720*/  LDL.LU R217, [R1+0x22c] ;  /* 0x00022c0001d97983 */ /* 0x0005620000300800 */
[----:B------:R-:W-:-:S03]  /*11730*/  SHF.R.U32.HI R11, RZ, 0x10, R2 ;  /* 0x00000010ff0b7819 */ /* 0x000fc60000011602 */
[--C-:B------:R-:W-:Y:S01]  /*11740*/  HSET2.LE.AND R0, R0, R223.reuse, PT ;  /* 0x000000df00007233 */ /* 0x100fe20003803000 */
[----:B------:R-:W-:Y:S01]  /*11750*/  PRMT R2, R8, 0x5410, R13 ;  /* 0x0000541008027816 */ /* 0x000fe2000000000d */
[----:B------:R-:W-:Y:S01]  /*11760*/  LDSM.16.MT88.4 R36, [R190+0xb800] ;  /* 0x00b80000be24783b */ /* 0x000fe20000004200 */
[----:B------:R-:W-:Y:S02]  /*11770*/  LOP3.LUT R11, R11, 0xff, RZ, 0xc0, !PT ;  /* 0x000000ff0b0b7812 */ /* 0x000fe400078ec0ff */
[----:B------:R-:W-:Y:S02]  /*11780*/  LOP3.LUT R8, R212, R0, RZ, 0xc0, !PT ;  /* 0x00000000d4087212 */ /* 0x000fe400078ec0ff */
[----:B------:R-:W-:Y:S01]  /*11790*/  LOP3.LUT R7, R156, R7, RZ, 0xc0, !PT ;  /* 0x000000079c077212 */ /* 0x000fe200078ec0ff */
[--C-:B------:R-:W-:Y:S01]  /*117a0*/  HSET2.LE.AND R3, R9, R223.reuse, PT ;  /* 0x000000df09037233 */ /* 0x100fe20003803000 */
[----:B------:R-:W-:Y:S01]  /*117b0*/  LOP3.LUT R0, R186, R181, RZ, 0x3c, !PT ;  /* 0x000000b5ba007212 */ /* 0x000fe200078e3cff */
[--C-:B------:R-:W-:Y:S01]  /*117c0*/  HSET2.LE.AND R2, R2, R223.reuse, PT ;  /* 0x000000df02027233 */ /* 0x100fe20003803000 */
[----:B------:R-:W-:Y:S01]  /*117d0*/  PRMT R11, R11, 0x5410, R12 ;  /* 0x000054100b0b7816 */ /* 0x000fe2000000000c */
[----:B------:R2:W5:Y:S02]  /*117e0*/  LDL.LU R216, [R1+0x228] ;  /* 0x0002280001d87983 */ /* 0x0005640000300800 */
[----:B------:R-:W-:Y:S01]  /*117f0*/  IMAD.WIDE.U32 R12, R0, -0x326172a9, RZ ;  /* 0xcd9e8d57000c7825 */ /* 0x000fe200078e00ff */
[----:B------:R-:W-:Y:S01]  /*11800*/  LOP3.LUT R9, R211, R2, RZ, 0xc0, !PT ;  /* 0x00000002d3097212 */ /* 0x000fe200078ec0ff */
[----:B------:R-:W-:Y:S01]  /*11810*/  HSET2.LE.AND R11, R11, R223, PT ;  /* 0x000000df0b0b7233 */ /* 0x000fe20003803000 */
[----:B-1----:R-:W-:Y:S01]  /*11820*/  HMMA.16816.F32.BF16 R160, R4, R24, R104 ;  /* 0x0000001804a0723c */ /* 0x002fe20000041868 */
[----:B------:R-:W-:Y:S01]  /*11830*/  LOP3.LUT R10, R210, R3, RZ, 0xc0, !PT ;  /* 0x00000003d20a7212 */ /* 0x000fe200078ec0ff */
[----:B------:R1:W5:Y:S01]  /*11840*/  LDL.LU R212, [R1+0x224] ;  /* 0x0002240001d47983 */ /* 0x0003620000300800 */
[----:B------:R-:W-:-:S02]  /*11850*/  LOP3.LUT R2, R13, R198, R54, 0x96, !PT ;  /* 0x000000c60d027212 */ /* 0x000fc400078e9636 */
[----:B------:R-:W-:Y:S01]  /*11860*/  LOP3.LUT R0, R249, R195, R12, 0x96, !PT ;  /* 0x000000c3f9007212 */ /* 0x000fe200078e960c */
[----:B------:R1:W5:Y:S02]  /*11870*/  LDL.LU R211, [R1+0x220] ;  /* 0x0002200001d37983 */ /* 0x0003640000300800 */
[C---:B------:R-:W-:Y:S01]  /*11880*/  HMMA.16816.F32.BF16 R124, R4.reuse, R20, R124 ;  /* 0x00000014047c723c */ /* 0x040fe2000004187c */
[----:B------:R-:W-:Y:S01]  /*11890*/  IMAD.WIDE.U32 R2, R2, -0x2daee0ad, RZ ;  /* 0xd2511f5302027825 */ /* 0x000fe200078e00ff */
[----:B------:R-:W-:Y:S01]  /*118a0*/  LOP3.LUT R11, R209, R11, RZ, 0xc0, !PT ;  /* 0x0000000bd10b7212 */ /* 0x000fe200078ec0ff */
[----:B------:R1:W5:Y:S05]  /*118b0*/  LDL.LU R210, [R1+0x21c] ;  /* 0x00021c0001d27983 */ /* 0x00036a0000300800 */
[C---:B------:R-:W-:Y:S01]  /*118c0*/  HMMA.16816.F32.BF16 R120, R4.reuse, R22, R120 ;  /* 0x000000160478723c */ /* 0x040fe20000041878 */
[----:B------:R-:W-:Y:S01]  /*118d0*/  LOP3.LUT R3, R3, R193, R110, 0x96, !PT ;  /* 0x000000c103037212 */ /* 0x000fe200078e966e */
[----:B------:R1:W5:Y:S04]  /*118e0*/  LDL.LU R209, [R1+0x218] ;  /* 0x0002180001d17983 */ /* 0x0003680000300800 */
[----:B------:R-:W-:Y:S02]  /*118f0*/  LDSM.16.MT88.4 R52, [R188+0x9800] ;  /* 0x00980000bc34783b */ /* 0x000fe40000004200 */
[C---:B---3--:R-:W-:Y:S08]  /*11900*/  HMMA.16816.F32.BF16 R128, R4.reuse, R16, R128 ;  /* 0x000000100480723c */ /* 0x048ff00000041880 */
        /* <DEDUP_REMOVED lines=8> */
[----:B------:R-:W-:Y:S01]  /*11990*/  IMAD.WIDE.U32 R4, R0, -0x2daee0ad, RZ ;  /* 0xd2511f5300047825 */ /* 0x000fe200078e00ff */
[----:B------:R-:W-:Y:S04]  /*119a0*/  HMMA.16816.F32.BF16 R80, R8, R24, R40 ;  /* 0x000000180850723c */ /* 0x000fe80000041828 */
[----:B------:R-:W-:Y:S01]  /*119b0*/  LOP3.LUT R0, R5, R192, R2, 0x96, !PT ;  /* 0x000000c005007212 */ /* 0x000fe200078e9602 */
[----:B------:R-:W-:-:S04]  /*119c0*/  IMAD.WIDE.U32 R2, R3, -0x326172a9, RZ ;  /* 0xcd9e8d5703027825 */ /* 0x000fc800078e00ff */
[----:B------:R-:W-:Y:S01]  /*119d0*/  IMAD.WIDE.U32 R40, R0, -0x326172a9, RZ ;  /* 0xcd9e8d5700287825 */ /* 0x000fe200078e00ff */
[----:B------:R-:W-:-:S04]  /*119e0*/  LOP3.LUT R3, R3, R191, R248, 0x96, !PT ;  /* 0x000000bf03037212 */ /* 0x000fc800078e96f8 */
[----:B------:R-:W-:Y:S01]  /*119f0*/  LOP3.LUT R0, R41, R189, R2, 0x96, !PT ;  /* 0x000000bd29007212 */ /* 0x000fe200078e9602 */
[----:B------:R-:W-:Y:S01]  /*11a00*/  HMMA.16816.F32.BF16 R76, R8, R26, R76 ;  /* 0x0000001a084c723c */ /* 0x000fe2000004184c */
[----:B------:R-:W-:-:S06]  /*11a10*/  IMAD.WIDE.U32 R2, R3, -0x2daee0ad, RZ ;  /* 0xd2511f5303027825 */ /* 0x000fcc00078e00ff */
[----:B------:R-:W-:Y:S01]  /*11a20*/  IMAD.WIDE.U32 R26, R0, -0x2daee0ad, RZ ;  /* 0xd2511f53001a7825 */ /* 0x000fe200078e00ff */
[----:B------:R-:W-:-:S04]  /*11a30*/  LOP3.LUT R0, R3, R224, R4, 0x96, !PT ;  /* 0x000000e003007212 */ /* 0x000fc800078e9604 */
[----:B------:R-:W-:Y:S01]  /*11a40*/  LOP3.LUT R2, R27, R231, R2, 0x96, !PT ;  /* 0x000000e71b027212 */ /* 0x000fe200078e9602 */
[----:B------:R-:W-:-:S04]  /*11a50*/  IMAD.WIDE.U32 R24, R0, -0x326172a9, RZ ;  /* 0xcd9e8d5700187825 */ /* 0x000fc800078e00ff */
[----:B------:R-:W-:Y:S01]  /*11a60*/  IMAD.WIDE.U32 R2, R2, -0x326172a9, RZ ;  /* 0xcd9e8d5702027825 */ /* 0x000fe200078e00ff */
[----:B------:R-:W-:Y:S04]  /*11a70*/  HMMA.16816.F32.BF16 R88, R8, R16, R64 ;  /* 0x000000100858723c */ /* 0x000fe80000041840 */
[----:B------:R-:W-:Y:S02]  /*11a80*/  LOP3.LUT R0, R3, R232, R24, 0x96, !PT ;  /* 0x000000e803007212 */ /* 0x000fe400078e9618 */
[C---:B------:R-:W-:Y:S02]  /*11a90*/  LOP3.LUT R3, R2.reuse, 0xffff, RZ, 0xc0, !PT ;  /* 0x0000ffff02037812 */ /* 0x040fe400078ec0ff */
[----:B------:R-:W-:Y:S02]  /*11aa0*/  SHF.R.U32.HI R4, RZ, 0x10, R2 ;  /* 0x00000010ff047819 */ /* 0x000fe40000011602 */
[----:B------:R-:W-:-:S02]  /*11ab0*/  LOP3.LUT R16, R2, 0xff, RZ, 0xc0, !PT ;  /* 0x000000ff02107812 */ /* 0x000fc400078ec0ff */
[----:B------:R-:W-:Y:S02]  /*11ac0*/  SHF.R.U32.HI R15, RZ, 0x18, R2 ;  /* 0x00000018ff0f7819 */ /* 0x000fe40000011602 */
[----:B------:R-:W-:Y:S02]  /*11ad0*/  SHF.R.U32.HI R6, RZ, 0x8, R3 ;  /* 0x00000008ff067819 */ /* 0x000fe40000011603 */
[----:B------:R-:W-:Y:S02]  /*11ae0*/  LOP3.LUT R2, R0, 0xffff, RZ, 0xc0, !PT ;  /* 0x0000ffff00027812 */ /* 0x000fe400078ec0ff */
[----:B------:R-:W-:Y:S02]  /*11af0*/  SHF.R.U32.HI R3, RZ, 0x10, R0 ;  /* 0x00000010ff037819 */ /* 0x000fe40000011600 */
[----:B------:R-:W-:Y:S02]  /*11b00*/  LOP3.LUT R5, R4, 0xff, RZ, 0xc0, !PT ;  /* 0x000000ff04057812 */ /* 0x000fe400078ec0ff */
[----:B------:R-:W-:-:S02]  /*11b10*/  SHF.R.U32.HI R4, RZ, 0x8, R2 ;  /* 0x00000008ff047819 */ /* 0x000fc40000011602 */
[----:B------:R-:W-:Y:S02]  /*11b20*/  LOP3.LUT R2, R3, 0xff, RZ, 0xc0, !PT ;  /* 0x000000ff03027812 */ /* 0x000fe400078ec0ff */
[----:B------:R-:W-:Y:S02]  /*11b30*/  LOP3.LUT R14, R0, 0xff, RZ, 0xc0, !PT ;  /* 0x000000ff000e7812 */ /* 0x000fe400078ec0ff */
[----:B------:R-:W-:Y:S02]  /*11b40*/  SHF.R.U32.HI R7, RZ, 0x18, R0 ;  /* 0x00000018ff077819 */ /* 0x000fe40000011600 */
[----:B------:R-:W-:Y:S02]  /*11b50*/  PRMT R3, R5, 0x5410, R15 ;  /* 0x0000541005037816 */ /* 0x000fe4000000000f */
[----:B------:R-:W-:Y:S02]  /*11b60*/  PRMT R0, R16, 0x5410, R6 ;  /* 0x0000541010007816 */ /* 0x000fe40000000006 */
[----:B------:R-:W-:Y:S01]  /*11b70*/  PRMT R5, R2, 0x5410, R7 ;  /* 0x0000541002057816 */ /* 0x000fe20000000007 */
[--C-:B------:R-:W-:Y:S01]  /*11b80*/  HSET2.LE.AND R2, R3, R223.reuse, PT ;  /* 0x000000df03027233 */ /* 0x100fe20003803000 */
[----:B------:R-:W-:Y:S01]  /*11b90*/  PRMT R4, R14, 0x5410, R4 ;  /* 0x000054100e047816 */ /* 0x000fe20000000004 */
[----:B------:R-:W-:-:S03]  /*11ba0*/  HSET2.LE.AND R0, R0, R223, PT ;  /* 0x000000df00007233 */ /* 0x000fc60003803000 */
[----:B------:R-:W-:Y:S01]  /*11bb0*/  LOP3.LUT R7, R185, R2, RZ, 0xc0, !PT ;  /* 0x00000002b9077212 */ /* 0x000fe200078ec0ff */
[--C-:B------:R-:W-:Y:S01]  /*11bc0*/  HSET2.LE.AND R3, R4, R223.reuse, PT ;  /* 0x000000df04037233 */ /* 0x100fe20003803000 */
[----:B------:R-:W-:Y:S02]  /*11bd0*/  LOP3.LUT R6, R187, R0, RZ, 0xc0, !PT ;  /* 0x00000000bb067212 */ /* 0x000fe400078ec0ff */
[----:B------:R-:W-:Y:S01]  /*11be0*/  LOP3.LUT R2, R13, R198, R206, 0x96, !PT ;  /* 0x000000c60d027212 */ /* 0x000fe200078e96ce */
[C---:B------:R-:W-:Y:S01]  /*11bf0*/  HMMA.16816.F32.BF16 R100, R8.reuse, R20, R72 ;  /* 0x000000140864723c */ /* 0x040fe20000041848 */
[----:B------:R-:W-:Y:S01]  /*11c00*/  LOP3.LUT R0, R215, R195, R12, 0x96, !PT ;  /* 0x000000c3d7007212 */ /* 0x000fe200078e960c */
[----:B------:R1:W5:Y:S01]  /*11c10*/  LDL.LU.64 R206, [R1+0x210] ;  /* 0x0002100001ce7983 */ /* 0x0003620000300a00 */
[----:B------:R-:W-:Y:S01]  /*11c20*/  LOP3.LUT R4, R199, R3, RZ, 0xc0, !PT ;  /* 0x00000003c7047212 */ /* 0x000fe200078ec0ff */
[----:B------:R-:W-:Y:S02]  /*11c30*/  IMAD.WIDE.U32 R2, R2, -0x2daee0ad, RZ ;  /* 0xd2511f5302027825 */ /* 0x000fe400078e00ff */
[----:B------:R1:W5:Y:S02]  /*11c40*/  LDL.LU R198, [R1+0x20c] ;  /* 0x00020c0001c67983 */ /* 0x0003640000300800 */
[C---:B------:R-:W-:Y:S01]  /*11c50*/  HMMA.16816.F32.BF16 R84, R8.reuse, R18, R60 ;  /* 0x000000120854723c */ /* 0x040fe2000004183c */
[----:B------:R-:W-:Y:S01]  /*11c60*/  LOP3.LUT R3, R3, R193, R204, 0x96, !PT ;  /* 0x000000c103037212 */ /* 0x000fe200078e96cc */
[----:B------:R1:W5:Y:S04]  /*11c70*/  LDL.LU R195, [R1+0x208] ;  /* 0x0002080001c37983 */ /* 0x0003680000300800 */
[----:B------:R1:W5:Y:S02]  /*11c80*/  LDL.LU.64 R204, [R1+0x200] ;  /* 0x0002000001cc7983 */ /* 0x0003640000300a00 */
[C---:B------:R-:W-:Y:S02]  /*11c90*/  HMMA.16816.F32.BF16 R60, R8.reuse, R48, R140 ;  /* 0x00000030083c723c */ /* 0x040fe4000004188c */
[----:B------:R1:W5:Y:S04]  /*11ca0*/  LDL.LU R193, [R1+0x1f8] ;  /* 0x0001f80001c17983 */ /* 0x0003680000300800 */
[----:B------:R-:W-:Y:S02]  /*11cb0*/  LDSM.16.MT88.4 R16, [R190+0xa800] ;  /* 0x00a80000be10783b */ /* 0x000fe40000004200 */
[C---:B------:R-:W-:Y:S02]  /*11cc0*/  HMMA.16816.F32.BF16 R72, R8.reuse, R50, R144 ;  /* 0x000000320848723c */ /* 0x040fe40000041890 */
[----:B------:R-:W-:Y:S06]  /*11cd0*/  LDSM.16.MT88.4 R12, [R188+0xb800] ;  /* 0x00b80000bc0c783b */ /* 0x000fec0000004200 */
[C---:B------:R-:W-:Y:S01]  /*11ce0*/  HMMA.16816.F32.BF16 R92, R8.reuse, R22, R68 ;  /* 0x00000016085c723c */ /* 0x040fe20000041844 */
[----:B------:R-:W-:Y:S07]  /*11cf0*/  LDSM.16.MT88.4 R20, [R188+0xa800] ;  /* 0x00a80000bc14783b */ /* 0x000fee0000004200 */
[C---:B------:R-:W-:Y:S01]  /*11d00*/  HMMA.16816.F32.BF16 R64, R8.reuse, R46, R136 ;  /* 0x0000002e0840723c */ /* 0x040fe20000041888 */
[----:B------:R-:W-:Y:S01]  /*11d10*/  HSET2.LE.AND R5, R5, R223, PT ;  /* 0x000000df05057233 */ /* 0x000fe20003803000 */
[----:B------:R-:W-:Y:S06]  /*11d20*/  LDSM.16.MT88.4 R144, [R190+0xac00] ;  /* 0x00ac0000be90783b */ /* 0x000fec0000004200 */
[C---:B------:R-:W-:Y:S08]  /*11d30*/  HMMA.16816.F32.BF16 R48, R8.reuse, R56, R152 ;  /* 0x000000380830723c */ /* 0x040ff00000041898 */
[----:B------:R-:W-:Y:S01]  /*11d40*/  HMMA.16816.F32.BF16 R68, R8, R44, R132 ;  /* 0x0000002c0844723c */ /* 0x000fe20000041884 */
[----:B------:R-:W3:Y:S01]  /*11d50*/  LDSM.16.MT88.4 R44, [R190+0x9800] ;  /* 0x00980000be2c783b */ /* 0x000ee20000004200 */
[----:B------:R-:W-:-:S03]  /*11d60*/  LOP3.LUT R5, R196, R5, RZ, 0xc0, !PT ;  /* 0x00000005c4057212 */ /* 0x000fc600078ec0ff */
[----:B------:R-:W-:Y:S03]  /*11d70*/  LDSM.16.MT88.4 R152, [R188+0xac00] ;  /* 0x00ac0000bc98783b */ /* 0x000fe60000004200 */
[----:B------:R-:W-:Y:S07]  /*11d80*/  HMMA.16816.F32.BF16 R56, R8, R58, R148 ;  /* 0x0000003a0838723c */ /* 0x000fee0000041894 */
[----:B------:R-:W-:-:S05]  /*11d90*/  IMAD.WIDE.U32 R8, R0, -0x2daee0ad, RZ ;  /* 0xd2511f5300087825 */ /* 0x000fca00078e00ff */
[----:B------:R-:W-:Y:S01]  /*11da0*/  LOP3.LUT R0, R9, R192, R2, 0x96, !PT ;  /* 0x000000c009007212 */ /* 0x000fe200078e9602 */
[----:B------:R-:W-:Y:S01]  /*11db0*/  IMAD.WIDE.U32 R2, R3, -0x326172a9, RZ ;  /* 0xcd9e8d5703027825 */ /* 0x000fe200078e00ff */
[----:B------:R1:W5:Y:S03]  /*11dc0*/  LDL.LU R192, [R1+0x1f4] ;  /* 0x0001f40001c07983 */ /* 0x0003660000300800 */
[----:B------:R-:W-:Y:S01]  /*11dd0*/  IMAD.WIDE.U32 R180, R0, -0x326172a9, RZ ;  /* 0xcd9e8d5700b47825 */ /* 0x000fe200078e00ff */
[----:B------:R-:W-:Y:S02]  /*11de0*/  LOP3.LUT R3, R3, R191, R214, 0x96, !PT ;  /* 0x000000bf03037212 */ /* 0x000fe400078e96d6 */
[----:B------:R1:W5:Y:S02]  /*11df0*/  LDL.LU R191, [R1+0x1f0] ;  /* 0x0001f00001bf7983 */ /* 0x0003640000300800 */
[----:B------:R-:W-:-:S02]  /*11e00*/  LOP3.LUT R0, R181, R189, R2, 0x96, !PT ;  /* 0x000000bdb5007212 */ /* 0x000fc400078e9602 */
[----:B------:R1:W5:Y:S01]  /*11e10*/  LDL.LU R189, [R1+0x1ec] ;  /* 0x0001ec0001bd7983 */ /* 0x0003620000300800 */
[----:B------:R-:W-:-:S04]  /*11e20*/  IMAD.WIDE.U32 R2, R3, -0x2daee0ad, RZ ;  /* 0xd2511f5303027825 */ /* 0x000fc800078e00ff */
[----:B------:R-:W-:Y:S01]  /*11e30*/  IMAD.WIDE.U32 R110, R0, -0x2daee0ad, RZ ;  /* 0xd2511f53006e7825 */ /* 0x000fe200078e00ff */
[----:B------:R-:W-:-:S04]  /*11e40*/  LOP3.LUT R0, R3, R224, R8, 0x96, !PT ;  /* 0x000000e003007212 */ /* 0x000fc800078e9608 */
[----:B------:R-:W-:Y:S01]  /*11e50*/  LOP3.LUT R2, R111, R231, R2, 0x96, !PT ;  /* 0x000000e76f027212 */ /* 0x000fe200078e9602 */
[----:B------:R-:W-:-:S04]  /*11e60*/  IMAD.WIDE.U32 R42, R0, -0x326172a9, RZ ;  /* 0xcd9e8d57002a7825 */ /* 0x000fc800078e00ff */
[----:B------:R-:W-:-:S05]  /*11e70*/  IMAD.WIDE.U32 R2, R2, -0x326172a9, RZ ;  /* 0xcd9e8d5702027825 */ /* 0x000fca00078e00ff */
[----:B------:R-:W-:Y:S02]  /*11e80*/  LOP3.LUT R0, R3, R232, R42, 0x96, !PT ;  /* 0x000000e803007212 */ /* 0x000fe400078e962a */
[C---:B------:R-:W-:Y:S02]  /*11e90*/  LOP3.LUT R3, R2.reuse, 0xffff, RZ, 0xc0, !PT ;  /* 0x0000ffff02037812 */ /* 0x040fe400078ec0ff */
[----:B------:R-:W-:Y:S02]  /*11ea0*/  LOP3.LUT R24, R2, 0xff, RZ, 0xc0, !PT ;  /* 0x000000ff02187812 */ /* 0x000fe400078ec0ff */
[--C-:B------:R-:W-:Y:S02]  /*11eb0*/  SHF.R.U32.HI R11, RZ, 0x10, R2.reuse ;  /* 0x00000010ff0b7819 */ /* 0x100fe40000011602 */
[----:B------:R-:W-:Y:S02]  /*11ec0*/  SHF.R.U32.HI R10, RZ, 0x18, R2 ;  /* 0x00000018ff0a7819 */ /* 0x000fe40000011602 */
[----:B------:R-:W-:-:S02]  /*11ed0*/  LOP3.LUT R2, R0, 0xffff, RZ, 0xc0, !PT ;  /* 0x0000ffff00027812 */ /* 0x000fc400078ec0ff */
[----:B------:R-:W-:Y:S02]  /*11ee0*/  SHF.R.U32.HI R3, RZ, 0x8, R3 ;  /* 0x00000008ff037819 */ /* 0x000fe40000011603 */
[----:B------:R-:W-:Y:S02]  /*11ef0*/  LOP3.LUT R11, R11, 0xff, RZ, 0xc0, !PT ;  /* 0x000000ff0b0b7812 */ /* 0x000fe400078ec0ff */
[----:B------:R-:W-:Y:S02]  /*11f00*/  SHF.R.U32.HI R8, RZ, 0x8, R2 ;  /* 0x00000008ff087819 */ /* 0x000fe40000011602 */
[----:B------:R-:W-:Y:S02]  /*11f10*/  LOP3.LUT R9, R0, 0xff, RZ, 0xc0, !PT ;  /* 0x000000ff00097812 */ /* 0x000fe400078ec0ff */
[----:B------:R-:W-:Y:S02]  /*11f20*/  PRMT R2, R24, 0x5410, R3 ;  /* 0x0000541018027816 */ /* 0x000fe40000000003 */
[----:B------:R-:W-:-:S02]  /*11f30*/  SHF.R.U32.HI R3, RZ, 0x10, R0 ;  /* 0x00000010ff037819 */ /* 0x000fc40000011600 */
[----:B------:R-:W-:Y:S02]  /*11f40*/  PRMT R11, R11, 0x5410, R10 ;  /* 0x000054100b0b7816 */ /* 0x000fe4000000000a */
[----:B------:R-:W-:Y:S02]  /*11f50*/  PRMT R8, R9, 0x5410, R8 ;  /* 0x0000541009087816 */ /* 0x000fe40000000008 */
[----:B------:R-:W-:Y:S01]  /*11f60*/  SHF.R.U32.HI R10, RZ, 0x18, R0 ;  /* 0x00000018ff0a7819 */ /* 0x000fe20000011600 */
[--C-:B------:R-:W-:Y:S01]  /*11f70*/  HSET2.LE.AND R0, R2, R223.reuse, PT ;  /* 0x000000df02007233 */ /* 0x100fe20003803000 */
[----:B------:R-:W-:Y:S01]  /*11f80*/  LOP3.LUT R9, R3, 0xff, RZ, 0xc0, !PT ;  /* 0x000000ff03097812 */ /* 0x000fe200078ec0ff */
[----:B------:R-:W-:-:S03]  /*11f90*/  HSET2.LE.AND R2, R11, R223, PT ;  /* 0x000000df0b027233 */ /* 0x000fc60003803000 */
[----:B------:R-:W-:Y:S02]  /*11fa0*/  PRMT R9, R9, 0x5410, R10 ;  /* 0x0000541009097816 */ /* 0x000fe4000000000a */
[----:B------:R-:W-:Y:S01]  /*11fb0*/  LOP3.LUT R10, R208, R0, RZ, 0xc0, !PT ;  /* 0x00000000d00a7212 */ /* 0x000fe200078ec0ff */
[----:B------:R-:W-:Y:S01]  /*11fc0*/  IMAD.MOV.U32 R208, RZ, RZ, R234 ;  /* 0x000000ffffd07224 */ /* 0x000fe200078e00ea */
[--C-:B------:R-:W-:Y:S01]  /*11fd0*/  HSET2.LE.AND R3, R8, R223.reuse, PT ;  /* 0x000000df08037233 */ /* 0x100fe20003803000 */
[----:B------:R-:W-:Y:S01]  /*11fe0*/  LOP3.LUT R11, R203, R2, RZ, 0xc0, !PT ;  /* 0x00000002cb0b7212 */ /* 0x000fe200078ec0ff */
[----:B------:R-:W-:Y:S02]  /*11ff0*/  HSET2.LE.AND R9, R9, R223, PT ;  /* 0x000000df09097233 */ /* 0x000fe40003803000 */
[----:B------:R-:W-:Y:S02]  /*12000*/  LOP3.LUT R2, R25, R208, R40, 0x96, !PT ;  /* 0x000000d019027212 */ /* 0x000fe400078e9628 */
[----:B------:R-:W-:-:S02]  /*12010*/  LOP3.LUT R8, R213, R3, RZ, 0xc0, !PT ;  /* 0x00000003d5087212 */ /* 0x000fc400078ec0ff */
[----:B------:R-:W-:Y:S01]  /*12020*/  LOP3.LUT R9, R220, R9, RZ, 0xc0, !PT ;  /* 0x00000009dc097212 */ /* 0x000fe200078ec0ff */
[----:B------:R-:W-:Y:S01]  /*12030*/  IMAD.WIDE.U32 R2, R2, -0x2daee0ad, RZ ;  /* 0xd2511f5302027825 */ /* 0x000fe200078e00ff */
[C---:B---3--:R-:W-:Y:S04]  /*12040*/  HMMA.16816.F32.BF16 R132, R4.reuse, R44, R128 ;  /* 0x0000002c0484723c */ /* 0x048fe80000041880 */
[----:B------:R-:W-:Y:S02]  /*12050*/  LOP3.LUT R0, R3, R252, R26, 0x96, !PT ;  /* 0x000000fc03007212 */ /* 0x000fe400078e961a */
[----:B------:R-:W-:Y:S02]  /*12060*/  LOP3.LUT R3, R2, 0xffff, RZ, 0xc0, !PT ;  /* 0x0000ffff02037812 */ /* 0x000fe400078ec0ff */
[C---:B------:R-:W-:Y:S08]  /*12070*/  HMMA.16816.F32.BF16 R128, R4.reuse, R46, R116 ;  /* 0x0000002e0480723c */ /* 0x040ff00000041874 */
[C---:B------:R-:W-:Y:S08]  /*12080*/  HMMA.16816.F32.BF16 R140, R4.reuse, R52, R124 ;  /* 0x00000034048c723c */ /* 0x040ff0000004187c */
[C---:B------:R-:W-:Y:S08]  /*12090*/  HMMA.16816.F32.BF16 R136, R4.reuse, R54, R120 ;  /* 0x000000360488723c */ /* 0x040ff00000041878 */
[C---:B------:R-:W-:Y:S08]  /*120a0*/  HMMA.16816.F32.BF16 R116, R4.reuse, R16, R104 ;  /* 0x000000100474723c */ /* 0x040ff00000041868 */
[C---:B------:R-:W-:Y:S01]  /*120b0*/  HMMA.16816.F32.BF16 R124, R4.reuse, R20, R160 ;  /* 0x00000014047c723c */ /* 0x040fe200000418a0 */
[----:B------:R-:W-:Y:S07]  /*120c0*/  LDSM.16.MT88.4 R160, [R190+0x9c00] ;  /* 0x009c0000bea0783b */ /* 0x000fee0000004200 */
[C---:B------:R-:W-:Y:S08]  /*120d0*/  HMMA.16816.F32.BF16 R120, R4.reuse, R22, R164 ;  /* 0x000000160478723c */ /* 0x040ff000000418a4 */
[C---:B------:R-:W-:Y:S01]  /*120e0*/  HMMA.16816.F32.BF16 R112, R4.reuse, R18, R168 ;  /* 0x000000120470723c */ /* 0x040fe200000418a8 */
[----:B------:R-:W-:Y:S07]  /*120f0*/  LDSM.16.MT88.4 R168, [R188+0x9c00] ;  /* 0x009c0000bca8783b */ /* 0x000fee0000004200 */
[C---:B------:R-:W-:Y:S08]  /*12100*/  HMMA.16816.F32.BF16 R96, R4.reuse, R12, R96 ;  /* 0x0000000c0460723c */ /* 0x040ff00000041860 */
[C---:B------:R-:W-:Y:S08]  /*12110*/  HMMA.16816.F32.BF16 R104, R4.reuse, R14, R176 ;  /* 0x0000000e0468723c */ /* 0x040ff000000418b0 */
[C---:B------:R-:W-:Y:S08]  /*12120*/  HMMA.16816.F32.BF16 R172, R4.reuse, R36, R172 ;  /* 0x0000002404ac723c */ /* 0x040ff000000418ac */
[----:B------:R-:W-:Y:S07]  /*12130*/  HMMA.16816.F32.BF16 R148, R4, R38, R156 ;  /* 0x000000260494723c */ /* 0x000fee000004189c */
[--C-:B------:R-:W-:Y:S01]  /*12140*/  SHF.R.U32.HI R5, RZ, 0x10, R2.reuse ;  /* 0x00000010ff057819 */ /* 0x100fe20000011602 */
[----:B------:R-:W-:Y:S01]  /*12150*/  HMMA.16816.F32.BF16 R60, R8, R12, R60 ;  /* 0x0000000c083c723c */ /* 0x000fe2000004183c */
[----:B------:R-:W-:-:S02]  /*12160*/  SHF.R.U32.HI R6, RZ, 0x18, R2 ;  /* 0x00000018ff067819 */ /* 0x000fc40000011602 */
[----:B------:R-:W-:Y:S02]  /*12170*/  SHF.R.U32.HI R4, RZ, 0x8, R3 ;  /* 0x00000008ff047819 */ /* 0x000fe40000011603 */
[----:B------:R-:W-:Y:S02]  /*12180*/  LOP3.LUT R3, R5, 0xff, RZ, 0xc0, !PT ;  /* 0x000000ff05037812 */ /* 0x000fe400078ec0ff */
[----:B------:R-:W-:Y:S02]  /*12190*/  LOP3.LUT R12, R2, 0xff, RZ, 0xc0, !PT ;  /* 0x000000ff020c7812 */ /* 0x000fe400078ec0ff */
[----:B------:R-:W-:Y:S02]  /*121a0*/  LOP3.LUT R2, R0, 0xffff, RZ, 0xc0, !PT ;  /* 0x0000ffff00027812 */ /* 0x000fe400078ec0ff */
[----:B------:R-:W-:Y:S02]  /*121b0*/  PRMT R3, R3, 0x5410, R6 ;  /* 0x0000541003037816 */ /* 0x000fe40000000006 */
[----:B------:R-:W-:-:S02]  /*121c0*/  SHF.R.U32.HI R5, RZ, 0x8, R2 ;  /* 0x00000008ff057819 */ /* 0x000fc40000011602 */
[----:B------:R-:W-:Y:S02]  /*121d0*/  SHF.R.U32.HI R2, RZ, 0x10, R0 ;  /* 0x00000010ff027819 */ /* 0x000fe40000011600 */
[----:B------:R-:W-:Y:S02]  /*121e0*/  LOP3.LUT R7, R0, 0xff, RZ, 0xc0, !PT ;  /* 0x000000ff00077812 */ /* 0x000fe400078ec0ff */
[----:B------:R-:W-:Y:S02]  /*121f0*/  PRMT R12, R12, 0x5410, R4 ;  /* 0x000054100c0c7816 */ /* 0x000fe40000000004 */
[----:B------:R-:W-:Y:S01]  /*12200*/  LOP3.LUT R4, R2, 0xff, RZ, 0xc0, !PT ;  /* 0x000000ff02047812 */ /* 0x000fe200078ec0ff */
[----:B------:R-:W-:Y:S01]  /*12210*/  HSET2.LE.AND R2, R3, R223, PT ;  /* 0x000000df03027233 */ /* 0x000fe20003803000 */
[----:B------:R-:W-:Y:S01]  /*12220*/  PRMT R5, R7, 0x5410, R5 ;  /* 0x0000541007057816 */ /* 0x000fe20000000005 */
[----:B------:R-:W-:Y:S01]  /*12230*/  HMMA.16816.F32.BF16 R156, R8, R20, R80 ;  /* 0x00000014089c723c */ /* 0x000fe20000041850 */
[----:B------:R-:W3:Y:S01]  /*12240*/  LDSM.16.MT88.4 R80, [R188+0xbc00] ;  /* 0x00bc0000bc50783b */ /* 0x000ee20000004200 */
[----:B------:R-:W-:-:S02]  /*12250*/  SHF.R.U32.HI R6, RZ, 0x18, R0 ;  /* 0x00000018ff067819 */ /* 0x000fc40000011600 */
[----:B------:R-:W-:-:S04]  /*12260*/  HSET2.LE.AND R3, R5, R223, PT ;  /* 0x000000df05037233 */ /* 0x000fc80003803000 */
[----:B------:R-:W-:Y:S01]  /*12270*/  HMMA.16816.F32.BF16 R100, R8, R52, R100 ;  /* 0x000000340864723c */ /* 0x000fe20000041864 */
[----:B------:R-:W-:Y:S01]  /*12280*/  HSET2.LE.AND R0, R12, R223, PT ;  /* 0x000000df0c007233 */ /* 0x000fe20003803000 */
[----:B------:R-:W-:-:S06]  /*12290*/  PRMT R4, R4, 0x5410, R6 ;  /* 0x0000541004047816 */ /* 0x000fcc0000000006 */
[C---:B------:R-:W-:Y:S07]  /*122a0*/  HMMA.16816.F32.BF16 R52, R8.reuse, R54, R92 ;  /* 0x000000360834723c */ /* 0x040fee000004185c */
[----:B------:R-:W-:Y:S01]  /*122b0*/  LOP3.LUT R95, R184, R2, RZ, 0xc0, !PT ;  /* 0x00000002b85f7212 */ /* 0x000fe200078ec0ff */
[----:B------:R-:W-:Y:S01]  /*122c0*/  HMMA.16816.F32.BF16 R68, R8, R16, R68 ;  /* 0x000000100844723c */ /* 0x000fe20000041844 */
[----:B------:R-:W-:Y:S02]  /*122d0*/  LOP3.LUT R2, R43, R208, R180, 0x96, !PT ;  /* 0x000000d02b027212 */ /* 0x000fe400078e96b4 */
[----:B------:R-:W-:-:S05]  /*122e0*/  LOP3.LUT R92, R202, R3, RZ, 0xc0, !PT ;  /* 0x00000003ca5c7212 */ /* 0x000fca00078ec0ff */
[----:B------:R-:W-:Y:S01]  /*122f0*/  HMMA.16816.F32.BF16 R64, R8, R18, R64 ;  /* 0x000000120840723c */ /* 0x000fe20000041840 */
[----:B------:R-:W-:Y:S01]  /*12300*/  IMAD.WIDE.U32 R2, R2, -0x2daee0ad, RZ ;  /* 0xd2511f5302027825 */ /* 0x000fe200078e00ff */
[----:B------:R-:W-:-:S06]  /*12310*/  HSET2.LE.AND R4, R4, R223, PT ;  /* 0x000000df04047233 */ /* 0x000fcc0003803000 */
[C---:B------:R-:W-:Y:S01]  /*12320*/  HMMA.16816.F32.BF16 R16, R8.reuse, R14, R72 ;  /* 0x0000000e0810723c */ /* 0x040fe20000041848 */
[----:B------:R-:W1:Y:S01]  /*12330*/  LDSM.16.MT88.4 R12, [R190+0xbc00] ;  /* 0x00bc0000be0c783b */ /* 0x000e620000004200 */
[----:B------:R-:W-:Y:S02]  /*12340*/  LOP3.LUT R94, R200, R0, RZ, 0xc0, !PT ;  /* 0x00000000c85e7212 */ /* 0x000fe400078ec0ff */
[----:B------:R-:W-:Y:S02]  /*12350*/  LOP3.LUT R0, R3, R252, R110, 0x96, !PT ;  /* 0x000000fc03007212 */ /* 0x000fe400078e966e */
[----:B------:R-:W-:Y:S02]  /*12360*/  LOP3.LUT R3, R2, 0xffff, RZ, 0xc0, !PT ;  /* 0x0000ffff02037812 */ /* 0x000fe400078ec0ff */
[----:B------:R-:W-:Y:S01]  /*12370*/  HMMA.16816.F32.BF16 R164, R8, R44, R88 ;  /* 0x0000002c08a4723c */ /* 0x000fe20000041858 */
[----:B------:R-:W-:Y:S02]  /*12380*/  LOP3.LUT R93, R201, R4, RZ, 0xc0, !PT ;  /* 0x00000004c95d7212 */ /* 0x000fe400078ec0ff */
[----:B------:R-:W-:-:S02]  /*12390*/  SHF.R.U32.HI R4, RZ, 0x10, R2 ;  /* 0x00000010ff047819 */ /* 0x000fc40000011602 */
[----:B------:R-:W-:-:S03]  /*123a0*/  SHF.R.U32.HI R7, RZ, 0x18, R2 ;  /* 0x00000018ff077819 */ /* 0x000fc60000011602 */
[----:B------:R-:W-:Y:S01]  /*123b0*/  HMMA.16816.F32.BF16 R84, R8, R46, R84 ;  /* 0x0000002e0854723c */ /* 0x000fe20000041854 */
[----:B------:R-:W-:Y:S02]  /*123c0*/  SHF.R.U32.HI R3, RZ, 0x8, R3 ;  /* 0x00000008ff037819 */ /* 0x000fe40000011603 */
[----:B------:R-:W-:-:S05]  /*123d0*/  LOP3.LUT R5, R4, 0xff, RZ, 0xc0, !PT ;  /* 0x000000ff04057812 */ /* 0x000fca00078ec0ff */
[----:B------:R-:W-:Y:S01]  /*123e0*/  HMMA.16816.F32.BF16 R20, R8, R22, R76 ;  /* 0x000000160814723c */ /* 0x000fe2000004184c */
[----:B------:R-:W-:-:S07]  /*123f0*/  LOP3.LUT R6, R0, 0xff, RZ, 0xc0, !PT ;  /* 0x000000ff00067812 */ /* 0x000fce00078ec0ff */
[C---:B------:R-:W-:Y:S08]  /*12400*/  HMMA.16816.F32.BF16 R48, R8.reuse, R36, R48 ;  /* 0x000000240830723c */ /* 0x040ff00000041830 */
[----:B------:R-:W-:Y:S07]  /*12410*/  HMMA.16816.F32.BF16 R56, R8, R38, R56 ;  /* 0x000000260838723c */ /* 0x000fee0000041838 */
[----:B------:R-:W-:-:S02]  /*12420*/  LOP3.LUT R8, R2, 0xff, RZ, 0xc0, !PT ;  /* 0x000000ff02087812 */ /* 0x000fc400078ec0ff */
[----:B------:R-:W-:-:S04]  /*12430*/  LOP3.LUT R2, R0, 0xffff, RZ, 0xc0, !PT ;  /* 0x0000ffff00027812 */ /* 0x000fc800078ec0ff */
[----:B------:R-:W-:Y:S02]  /*12440*/  SHF.R.U32.HI R4, RZ, 0x8, R2 ;  /* 0x00000008ff047819 */ /* 0x000fe40000011602 */
[----:B------:R-:W-:Y:S02]  /*12450*/  PRMT R2, R8, 0x5410, R3 ;  /* 0x0000541008027816 */ /* 0x000fe40000000003 */
[----:B------:R-:W-:Y:S02]  /*12460*/  SHF.R.U32.HI R3, RZ, 0x10, R0 ;  /* 0x00000010ff037819 */ /* 0x000fe40000011600 */
[----:B------:R-:W-:Y:S02]  /*12470*/  PRMT R7, R5, 0x5410, R7 ;  /* 0x0000541005077816 */ /* 0x000fe40000000007 */
[----:B------:R-:W-:Y:S02]  /*12480*/  PRMT R6, R6, 0x5410, R4 ;  /* 0x0000541006067816 */ /* 0x000fe40000000004 */
[----:B------:R-:W-:-:S02]  /*12490*/  SHF.R.U32.HI R5, RZ, 0x18, R0 ;  /* 0x00000018ff057819 */ /* 0x000fc40000011600 */
[----:B------:R-:W-:Y:S01]  /*124a0*/  LOP3.LUT R4, R3, 0xff, RZ, 0xc0, !PT ;  /* 0x000000ff03047812 */ /* 0x000fe200078ec0ff */
[----:B------:R-:W-:-:S03]  /*124b0*/  IMAD.MOV.U32 R199, RZ, RZ, R233 ;  /* 0x000000ffffc77224 */ /* 0x000fc600078e00e9 */
[----:B------:R-:W-:Y:S01]  /*124c0*/  PRMT R4, R4, 0x5410, R5 ;  /* 0x0000541004047816 */ /* 0x000fe20000000005 */
[--C-:B------:R-:W-:Y:S02]  /*124d0*/  HSET2.LE.AND R0, R2, R223.reuse, PT ;  /* 0x000000df02007233 */ /* 0x100fe40003803000 */
[--C-:B------:R-:W-:Y:S02]  /*124e0*/  HSET2.LE.AND R2, R7, R223.reuse, PT ;  /* 0x000000df07027233 */ /* 0x100fe40003803000 */
[--C-:B------:R-:W-:Y:S02]  /*124f0*/  HSET2.LE.AND R3, R6, R223.reuse, PT ;  /* 0x000000df06037233 */ /* 0x100fe40003803000 */
[----:B------:R-:W-:Y:S01]  /*12500*/  HSET2.LE.AND R4, R4, R223, PT ;  /* 0x000000df04047233 */ /* 0x000fe20003803000 */
[----:B--2---:R-:W-:Y:S01]  /*12510*/  ISETP.GT.AND P1, PT, R197, R199, PT ;  /* 0x000000c7c500720c */ /* 0x004fe20003f24270 */
[----:B---3--:R-:W-:Y:S07]  /*12520*/  HMMA.16816.F32.BF16 R72, R92, R80, R96 ;  /* 0x000000505c48723c */ /* 0x008fee0000041860 */
[----:B------:R-:W-:-:S02]  /*12530*/  LOP3.LUT R98, R222, R0, RZ, 0xc0, !PT ;  /* 0x00000000de627212 */ /* 0x000fc400078ec0ff */
[----:B------:R-:W-:Y:S02]  /*12540*/  LOP3.LUT R99, R221, R2, RZ, 0xc0, !PT ;  /* 0x00000002dd637212 */ /* 0x000fe400078ec0ff */
[----:B------:R-:W-:Y:S02]  /*12550*/  LOP3.LUT R96, R226, R3, RZ, 0xc0, !PT ;  /* 0x00000003e2607212 */ /* 0x000fe400078ec0ff */
[----:B------:R-:W-:Y:S01]  /*12560*/  LOP3.LUT R97, R225, R4, RZ, 0xc0, !PT ;  /* 0x00000004e1617212 */ /* 0x000fe200078ec0ff */
[----:B------:R-:W-:Y:S01]  /*12570*/  HMMA.16816.F32.BF16 R140, R92, R168, R140 ;  /* 0x000000a85c8c723c */ /* 0x000fe2000004188c */
[----:B------:R-:W-:-:S07]  /*12580*/  IADD3 R196, P0, R34, -0x100, RZ ;  /* 0xffffff0022c47810 */ /* 0x000fce0007f1e0ff */
        /* <DEDUP_REMOVED lines=8> */
[----:B-1----:R-:W-:Y:S01]  /*12610*/  HMMA.16816.F32.BF16 R88, R92, R12, R172 ;  /* 0x0000000c5c58723c */ /* 0x002fe200000418ac */
[----:B------:R-:W-:-:S07]  /*12620*/  IMAD.MOV.U32 R107, RZ, RZ, R197 ;  /* 0x000000ffff6b7224 */ /* 0x000fce00078e00c5 */
[----:B------:R-:W-:Y:S01]  /*12630*/  HMMA.16816.F32.BF16 R92, R92, R14, R148 ;  /* 0x0000000e5c5c723c */ /* 0x000fe20000041894 */
[----:B------:R-:W-:-:S07]  /*12640*/  IADD3.X R197, R35, -0x1, RZ, P0, !PT ;  /* 0xffffffff23c57810 */ /* 0x000fce00007fe4ff */
[C---:B------:R-:W-:Y:S08]  /*12650*/  HMMA.16816.F32.BF16 R164, R96.reuse, R160, R164 ;  /* 0x000000a060a4723c */ /* 0x040ff000000418a4 */
[C---:B------:R-:W-:Y:S08]  /*12660*/  HMMA.16816.F32.BF16 R148, R96.reuse, R144, R68 ;  /* 0x000000906094723c */ /* 0x040ff00000041844 */
[C---:B------:R-:W-:Y:S08]  /*12670*/  HMMA.16816.F32.BF16 R172, R96.reuse, R168, R100 ;  /* 0x000000a860ac723c */ /* 0x040ff00000041864 */
[----:B------:R-:W-:Y:S01]  /*12680*/  HMMA.16816.F32.BF16 R160, R96, R162, R84 ;  /* 0x000000a260a0723c */ /* 0x000fe20000041854 */
[----:B----4-:R-:W-:-:S02]  /*12690*/  IMAD.MOV.U32 R101, RZ, RZ, R251 ;  /* 0x000000ffff657224 */ /* 0x010fc400078e00fb */
[----:B------:R-:W-:-:S05]  /*126a0*/  IMAD.MOV.U32 R102, RZ, RZ, R250 ;  /* 0x000000ffff667224 */ /* 0x000fca00078e00fa */
[----:B------:R-:W-:Y:S01]  /*126b0*/  HMMA.16816.F32.BF16 R156, R96, R152, R156 ;  /* 0x00000098609c723c */ /* 0x000fe2000004189c */
[----:B------:R-:W-:Y:S02]  /*126c0*/  IMAD.MOV.U32 R103, RZ, RZ, R228 ;  /* 0x000000ffff677224 */ /* 0x000fe400078e00e4 */
[----:B------:R-:W-:-:S05]  /*126d0*/  IMAD.MOV.U32 R100, RZ, RZ, R227 ;  /* 0x000000ffff647224 */ /* 0x000fca00078e00e3 */
        /* <DEDUP_REMOVED lines=8> */
[----:B------:R-:W2:Y:S01]  /*12760*/  LDL.64 R232, [R1+0x160] ;  /* 0x0001600001e87983 */ /* 0x000ea20000100a00 */
[----:B------:R-:W-:-:S04]  /*12770*/  DEPBAR.LE SB0, 0x0 ;  /* 0x000080000000791a */ /* 0x000fc80000000000 */
[----:B------:R-:W3:Y:S04]  /*12780*/  LDL R196, [R1+0x84] ;  /* 0x0000840001c47983 */ /* 0x000ee80000100800 */
[----:B------:R-:W4:Y:S04]  /*12790*/  LDL.64 R228, [R1+0x1b0] ;  /* 0x0001b00001e47983 */ /* 0x000f280000100a00 */
[----:B------:R-:W4:Y:S01]  /*127a0*/  LDL.64 R234, [R1+0x1b8] ;  /* 0x0001b80001ea7983 */ /* 0x000f220000100a00 */
[----:B------:R-:W-:Y:S03]  /*127b0*/  WARPSYNC 0xffffffff ;  /* 0xffffffff00007948 */ /* 0x000fe60003800000 */
[----:B------:R-:W-:Y:S06]  /*127c0*/  BAR.SYNC.DEFER_BLOCKING 0x0 ;  /* 0x0000000000007b1d */ /* 0x000fec0000010000 */
[----:B-----5:R-:W-:Y:S04]  /*127d0*/  @P4 STS [R195+0x9000], RZ ;  /* 0x009000ffc3004388 */ /* 0x020fe80000000800 */
[----:B------:R-:W-:Y:S04]  /*127e0*/  @P4 STS [R195+0x9004], RZ ;  /* 0x009004ffc3004388 */ /* 0x000fe80000000800 */
[----:B------:R-:W-:Y:S01]  /*127f0*/  @P4 STS.64 [R195+0x9008], RZ ;  /* 0x009008ffc3004388 */ /* 0x000fe20000000a00 */
[----:B--2---:R-:W-:-:S02]  /*12800*/  SHF.L.U64.HI R0, R232, 0x6, R233 ;  /* 0x00000006e8007819 */ /* 0x004fc400000102e9 */
[----:B---3--:R-:W-:Y:S01]  /*12810*/  IADD3 R197, R196, -0x3, RZ ;  /* 0xfffffffdc4c57810 */ /* 0x008fe20007ffe0ff */
[----:B------:R-:W-:-:S03]  /*12820*/  IMAD.SHL.U32 R5, R232, 0x40, RZ ;  /* 0x00000040e8057824 */ /* 0x000fc600078e00ff */
[----:B------:R-:W-:Y:S01]  /*12830*/  SHF.R.S32.HI R4, RZ, 0x1f, R197 ;  /* 0x0000001fff047819 */ /* 0x000fe200000114c5 */
[----:B------:R-:W-:Y:S02]  /*12840*/  IMAD R0, R0, R197, RZ ;  /* 0x000000c500007224 */ /* 0x000fe400078e02ff */
[----:B----4-:R-:W-:Y:S02]  /*12850*/  IMAD.MOV.U32 R3, RZ, RZ, R229 ;  /* 0x000000ffff037224 */ /* 0x010fe400078e00e5 */
[----:B------:R-:W-:Y:S02]  /*12860*/  IMAD.MOV.U32 R2, RZ, RZ, R234 ;  /* 0x000000ffff027224 */ /* 0x000fe400078e00ea */
[-C--:B------:R-:W-:Y:S02]  /*12870*/  IMAD R0, R4, R5.reuse, R0 ;  /* 0x0000000504007224 */ /* 0x080fe400078e0200 */
[----:B------:R-:W-:-:S04]  /*12880*/  IMAD.WIDE.U32 R2, R197, R5, R2 ;  /* 0x00000005c5027225 */ /* 0x000fc800078e0002 */
[----:B------:R-:W-:Y:S01]  /*12890*/  IMAD.IADD R3, R3, 0x1, R0 ;  /* 0x0000000103037824 */ /* 0x000fe200078e0200 */
[CC--:B------:R-:W-:Y:S02]  /*128a0*/  @!P4 LEA R12, P6, R2.reuse, R218.reuse, 0x1 ;  /* 0x000000da020cc211 */ /* 0x0c0fe400078c08ff */
[CC--:B------:R-:W-:Y:S02]  /*128b0*/  @!P3 LEA R10, P1, R2.reuse, R218.reuse, 0x1 ;  /* 0x000000da020ab211 */ /* 0x0c0fe400078208ff */
[----:B------:R-:W-:Y:S02]  /*128c0*/  @!P2 LEA R8, P0, R2, R218, 0x1 ;  /* 0x000000da0208a211 */ /* 0x000fe400078008ff */
[----:B------:R-:W-:Y:S02]  /*128d0*/  LEA R0, P5, R232, R2, 0x5 ;  /* 0x00000002e8007211 */ /* 0x000fe400078a28ff */
[CCC-:B------:R-:W-:Y:S02]  /*128e0*/  @!P4 LEA.HI.X R13, R2.reuse, R219.reuse, R3.reuse, 0x1, P6 ;  /* 0x000000db020dc211 */ /* 0x1c0fe400030f0c03 */
[----:B------:R-:W-:-:S02]  /*128f0*/  @!P3 LEA.HI.X R11, R2, R219, R3, 0x1, P1 ;  /* 0x000000db020bb211 */ /* 0x000fc400008f0c03 */
[----:B------:R-:W-:Y:S01]  /*12900*/  @!P2 LEA.HI.X R9, R2, R219, R3, 0x1, P0 ;  /* 0x000000db0209a211 */ /* 0x000fe200000f0c03 */
[----:B------:R-:W-:Y:S01]  /*12910*/  @!PT LDS RZ, [RZ] ;  /* 0x00000000fffff984 */ /* 0x000fe20000000800 */
[----:B------:R-:W-:Y:S01]  /*12920*/  @!PT LDS RZ, [RZ] ;  /* 0x00000000fffff984 */ /* 0x000fe20000000800 */
[----:B------:R-:W-:Y:S01]  /*12930*/  @!PT LDS RZ, [RZ] ;  /* 0x00000000fffff984 */ /* 0x000fe20000000800 */
[----:B------:R1:W-:Y:S01]  /*12940*/  @!P4 LDGSTS.E.BYPASS.LTC128B.128 [R195+0x9000], [R12.64] ;  /* 0x090000000cc3cfae */ /* 0x0003e2000b901d44 */
[-C--:B------:R-:W-:Y:S02]  /*12950*/  @!P4 LEA R6, P0, R0, R218.reuse, 0x1 ;  /* 0x000000da0006c211 */ /* 0x080fe400078008ff */
[----:B------:R-:W-:Y:S02]  /*12960*/  LEA.HI.X R3, R232, R3, R233, 0x5, P5 ;  /* 0x00000003e8037211 */ /* 0x000fe400028f2ce9 */
[CC--:B------:R-:W-:Y:S01]  /*12970*/  @!P3 LEA R4, P5, R0.reuse, R218.reuse, 0x1 ;  /* 0x000000da0004b211 */ /* 0x0c0fe200078a08ff */
[----:B------:R-:W-:Y:S01]  /*12980*/  @P3 STS.128 [R195+0xa000], RZ ;  /* 0x00a000ffc3003388 */ /* 0x000fe20000000c00 */
[C---:B------:R-:W-:Y:S02]  /*12990*/  @!P2 LEA R2, P1, R0.reuse, R218, 0x1 ;  /* 0x000000da0002a211 */ /* 0x040fe400078208ff */
[CCC-:B------:R-:W-:Y:S01]  /*129a0*/  @!P4 LEA.HI.X R7, R0.reuse, R219.reuse, R3.reuse, 0x1, P0 ;  /* 0x000000db0007c211 */ /* 0x1c0fe200000f0c03 */
[----:B------:R-:W-:Y:S01]  /*129b0*/  @!PT LDS RZ, [RZ] ;  /* 0x00000000fffff984 */ /* 0x000fe20000000800 */
[----:B------:R-:W-:Y:S01]  /*129c0*/  @!PT LDS RZ, [RZ] ;  /* 0x00000000fffff984 */ /* 0x000fe20000000800 */
[----:B------:R-:W-:Y:S01]  /*129d0*/  @!PT LDS RZ, [RZ] ;  /* 0x00000000fffff984 */ /* 0x000fe20000000800 */
[----:B------:R2:W-:Y:S01]  /*129e0*/  @!P3 LDGSTS.E.BYPASS.LTC128B.128 [R195+0xa000], [R10.64+0x40] ;  /* 0x0a0000400ac3bfae */ /* 0x0005e2000b901d44 */
        /* <DEDUP_REMOVED lines=25> */
[----:B------:R-:W4:Y:S04]  /*12b80*/  LDSM.16.M88.4 R44, [R189+0x6c00] ;  /* 0x006c0000bd2c783b */ /* 0x000f280000000200 */
[----:B--2---:R-:W-:Y:S04]  /*12b90*/  LDSM.16.M88.4 R8, [R193] ;  /* 0x00000000c108783b */ /* 0x004fe80000000200 */
[----:B---3--:R-:W-:Y:S04]  /*12ba0*/  LDSM.16.M88.4 R4, [R193+0x1000] ;  /* 0x00100000c104783b */ /* 0x008fe80000000200 */
[----:B------:R-:W2:Y:S04]  /*12bb0*/  LDSM.16.M88.4 R24, [R191+0x6800] ;  /* 0x00680000bf18783b */ /* 0x000ea80000000200 */
[----:B------:R-:W3:Y:S04]  /*12bc0*/  LDSM.16.M88.4 R20, [R191+0x6c00] ;  /* 0x006c0000bf14783b */ /* 0x000ee80000000200 */
[----:B------:R-:W2:Y:S04]  /*12bd0*/  LDSM.16.M88.4 R56, [R189+0x6000] ;  /* 0x00600000bd38783b */ /* 0x000ea80000000200 */
[----:B------:R-:W3:Y:S04]  /*12be0*/  LDSM.16.M88.4 R52, [R189+0x6400] ;  /* 0x00640000bd34783b */ /* 0x000ee80000000200 */
[----:B------:R-:W3:Y:S04]  /*12bf0*/  LDSM.16.M88.4 R36, [R191+0x6400] ;  /* 0x00640000bf24783b */ /* 0x000ee80000000200 */
[----:B------:R-:W3:Y:S01]  /*12c00*/  LDSM.16.M88.4 R40, [R191+0x6000] ;  /* 0x00600000bf28783b */ /* 0x000ee20000000200 */
[----:B-1----:R-:W-:Y:S03]  /*12c10*/  HMMA.16816.F32.BF16 R100, R12, R48, RZ ;  /* 0x000000300c64723c */ /* 0x002fe600000418ff */
[----:B------:R-:W0:Y:S05]  /*12c20*/  LDGDEPBAR ;  /* 0x00000000000079af */ /* 0x000e2a0000000000 */
[-C--:B----4-:R-:W-:Y:S08]  /*12c30*/  HMMA.16816.F32.BF16 R64, R16, R44.reuse, RZ ;  /* 0x0000002c1040723c */ /* 0x090ff000000418ff */
        /* <DEDUP_REMOVED lines=18> */
[----:B------:R-:W-:Y:S08]  /*12d60*/  HMMA.16816.F32.BF16 R220, R8, R36, R180 ;  /* 0x0000002408dc723c */ /* 0x000ff000000418b4 */
[----:B------:R-:W-:Y:S08]  /*12d70*/  HMMA.16816.F32.BF16 R104, R4, R38, R64 ;  /* 0x000000260468723c */ /* 0x000ff00000041840 */
[-C--:B------:R-:W-:Y:S08]  /*12d80*/  HMMA.16816.F32.BF16 R200, R8, R40.reuse, R200 ;  /* 0x0000002808c8723c */ /* 0x080ff000000418c8 */
[C---:B------:R-:W-:Y:S08]  /*12d90*/  HMMA.16816.F32.BF16 R184, R4.reuse, R40, R184 ;  /* 0x0000002804b8723c */ /* 0x040ff000000418b8 */
[C---:B------:R-:W-:Y:S08]  /*12da0*/  HMMA.16816.F32.BF16 R176, R4.reuse, R36, R176 ;  /* 0x0000002404b0723c */ /* 0x040ff000000418b0 */
[C---:B------:R-:W-:Y:S08]  /*12db0*/  HMMA.16816.F32.BF16 R100, R4.reuse, R42, R100 ;  /* 0x0000002a0464723c */ /* 0x040ff00000041864 */
[C---:B------:R-:W-:Y:S08]  /*12dc0*/  HMMA.16816.F32.BF16 R180, R4.reuse, R26, R60 ;  /* 0x0000001a04b4723c */ /* 0x040ff0000004183c */
[----:B------:R-:W-:Y:S01]  /*12dd0*/  HMMA.16816.F32.BF16 R228, R4, R22, R12 ;  /* 0x0000001604e4723c */ /* 0x000fe2000004180c */
[----:B------:R-:W-:Y:S04]  /*12de0*/  LDSM.16.M88.4 R4, [R192+0x3000] ;  /* 0x00300000c004783b */ /* 0x000fe80000000200 */
[----:B------:R-:W1:Y:S03]  /*12df0*/  LDSM.16.M88.4 R12, [R189+0x7000] ;  /* 0x00700000bd0c783b */ /* 0x000e660000000200 */
[C---:B------:R-:W-:Y:S08]  /*12e00*/  HMMA.16816.F32.BF16 R56, R8.reuse, R42, R56 ;  /* 0x0000002a0838723c */ /* 0x040ff00000041838 */
[C---:B------:R-:W-:Y:S08]  /*12e10*/  HMMA.16816.F32.BF16 R64, R8.reuse, R38, R52 ;  /* 0x000000260840723c */ /* 0x040ff00000041834 */
[C---:B------:R-:W-:Y:S08]  /*12e20*/  HMMA.16816.F32.BF16 R48, R8.reuse, R26, R48 ;  /* 0x0000001a0830723c */ /* 0x040ff00000041830 */
[----:B------:R-:W-:Y:S01]  /*12e30*/  HMMA.16816.F32.BF16 R16, R8, R22, R16 ;  /* 0x000000160810723c */ /* 0x000fe20000041810 */
[----:B------:R-:W2:Y:S07]  /*12e40*/  LDSM.16.M88.4 R8, [R192+0x2000] ;  /* 0x00200000c008783b */ /* 0x000eae0000000200 */
[C---:B-1----:R-:W-:Y:S08]  /*12e50*/  HMMA.16816.F32.BF16 R60, R4.reuse, R12, R184 ;  /* 0x0000000c043c723c */ /* 0x042ff000000418b8 */
[----:B------:R-:W-:Y:S08]  /*12e60*/  HMMA.16816.F32.BF16 R44, R4, R14, R100 ;  /* 0x0000000e042c723c */ /* 0x000ff00000041864 */
[C---:B--2---:R-:W-:Y:S08]  /*12e70*/  HMMA.16816.F32.BF16 R52, R8.reuse, R12, R200 ;  /* 0x0000000c0834723c */ /* 0x044ff000000418c8 */
[C---:B------:R-:W-:Y:S01]  /*12e80*/  HMMA.16816.F32.BF16 R20, R8.reuse, R14, R56 ;  /* 0x0000000e0814723c */ /* 0x040fe20000041838 */
[----:B------:R-:W1:Y:S07]  /*12e90*/  LDSM.16.M88.4 R12, [R189+0x7400] ;  /* 0x00740000bd0c783b */ /* 0x000e6e0000000200 */
[-C--:B-1----:R-:W-:Y:S08]  /*12ea0*/  HMMA.16816.F32.BF16 R40, R8, R12.reuse, R220 ;  /* 0x0000000c0828723c */ /* 0x082ff000000418dc */
[C---:B------:R-:W-:Y:S08]  /*12eb0*/  HMMA.16816.F32.BF16 R36, R4.reuse, R12, R176 ;  /* 0x0000000c0424723c */ /* 0x040ff000000418b0 */
[-C--:B------:R-:W-:Y:S08]  /*12ec0*/  HMMA.16816.F32.BF16 R24, R4, R14.reuse, R104 ;  /* 0x0000000e0418723c */ /* 0x080ff00000041868 */
        /* <DEDUP_REMOVED lines=9> */
[-C--:B------:R-:W-:Y:S01]  /*12f60*/  HMMA.16816.F32.BF16 R228, R4, R14.reuse, R228 ;  /* 0x0000000e04e4723c */ /* 0x080fe200000418e4 */
[----:B------:R-:W-:Y:S07]  /*12f70*/  LDSM.16.M88.4 R4, [R193+0x3000] ;  /* 0x00300000c104783b */ /* 0x000fee0000000200 */
[----:B------:R-:W-:Y:S01]  /*12f80*/  HMMA.16816.F32.BF16 R184, R8, R14, R16 ;  /* 0x0000000e08b8723c */ /* 0x000fe20000041810 */
[----:B------:R-:W1:Y:S04]  /*12f90*/  LDSM.16.M88.4 R12, [R191+0x7000] ;  /* 0x00700000bf0c783b */ /* 0x000e680000000200 */
[----:B------:R-:W2:Y:S03]  /*12fa0*/  LDSM.16.M88.4 R8, [R193+0x2000] ;  /* 0x00200000c108783b */ /* 0x000ea60000000200 */
[-C--:B-1----:R-:W-:Y:S08]  /*12fb0*/  HMMA.16816.F32.BF16 R240, R4, R12.reuse, R60 ;  /* 0x0000000c04f0723c */ /* 0x082ff0000004183c */
[----:B--2---:R-:W-:Y:S08]  /*12fc0*/  HMMA.16816.F32.BF16 R224, R8, R12, R52 ;  /* 0x0000000c08e0723c */ /* 0x004ff00000041834 */
        /* <DEDUP_REMOVED lines=20> */
[C---:B-1----:R-:W-:Y:S08]  /*13110*/  HMMA.16816.F32.BF16 R180, R4.reuse, R14, R200 ;  /* 0x0000000e04b4723c */ /* 0x042ff000000418c8 */
[-C--:B------:R-:W-:Y:S08]  /*13120*/  HMMA.16816.F32.BF16 R228, R4, R12.reuse, R240 ;  /* 0x0000000c04e4723c */ /* 0x080ff000000418f0 */
        /* <DEDUP_REMOVED lines=8> */
[----:B-1----:R-:W-:Y:S08]  /*131b0*/  HMMA.16816.F32.BF16 R104, R8, R12, R44 ;  /* 0x0000000c0868723c */ /* 0x002ff0000004182c */
[C---:B------:R-:W-:Y:S08]  /*131c0*/  HMMA.16816.F32.BF16 R44, R4.reuse, R14, R24 ;  /* 0x0000000e042c723c */ /* 0x040ff00000041818 */
[----:B------:R-:W-:Y:S08]  /*131d0*/  HMMA.16816.F32.BF16 R100, R4, R12, R36 ;  /* 0x0000000c0464723c */ /* 0x000ff00000041824 */
        /* <DEDUP_REMOVED lines=17> */
[----:B------:R-:W-:Y:S01]  /*132f0*/  HMMA.16816.F32.BF16 R176, R8, R14, R176 ;  /* 0x0000000e08b0723c */ /* 0x000fe200000418b0 */
[----:B------:R-:W1:Y:S01]  /*13300*/  LDSM.16.M88.4 R12, [R191+0x8800] ;  /* 0x00880000bf0c783b */ /* 0x000e620000000200 */
[----:B------:R-:W-:-:S06]  /*13310*/  ISETP.GT.AND P0, PT, R197, R199, PT ;  /* 0x000000c7c500720c */ /* 0x000fcc0003f04270 */
[-C--:B-1----:R-:W-:Y:S08]  /*13320*/  HMMA.16816.F32.BF16 R236, R4, R12.reuse, R100 ;  /* 0x0000000c04ec723c */ /* 0x082ff00000041864 */
[----:B------:R-:W-:Y:S08]  /*13330*/  HMMA.16816.F32.BF16 R104, R8, R12, R104 ;  /* 0x0000000c0868723c */ /* 0x000ff00000041868 */
[-C--:B------:R-:W-:Y:S08]  /*13340*/  HMMA.16816.F32.BF16 R244, R4, R14.reuse, R44 ;  /* 0x0000000e04f4723c */ /* 0x080ff0000004182c */
[----:B------:R-:W-:Y:S01]  /*13350*/  HMMA.16816.F32.BF16 R100, R8, R14, R24 ;  /* 0x0000000e0864723c */ /* 0x000fe20000041818 */
[----:B------:R-:W1:Y:S01]  /*13360*/  LDSM.16.M88.4 R12, [R191+0x8c00] ;  /* 0x008c0000bf0c783b */ /* 0x000e620000000200 */
[----:B------:R-:W-:-:S04]  /*13370*/  DEPBAR.LE SB0, 0x0 ;  /* 0x000080000000791a */ /* 0x000fc80000000000 */
[----:B------:R-:W-:Y:S02]  /*13380*/  BSSY B1, `(.L_x_814) ;  /* 0x0000045000017945 */ /* 0x000fe40003800000 */
[-C--:B-1----:R-:W-:Y:S08]  /*13390*/  HMMA.16816.F32.BF16 R220, R8, R12.reuse, R40 ;  /* 0x0000000c08dc723c */ /* 0x082ff00000041828 */
[C---:B------:R-:W-:Y:S08]  /*133a0*/  HMMA.16816.F32.BF16 R228, R4.reuse, R12, R36 ;  /* 0x0000000c04e4723c */ /* 0x040ff00000041824 */
[-C--:B------:R-:W-:Y:S08]  /*133b0*/  HMMA.16816.F32.BF16 R224, R4, R14.reuse, R20 ;  /* 0x0000000e04e0723c */ /* 0x080ff00000041814 */
[----:B------:R-:W-:Y:S01]  /*133c0*/  HMMA.16816.F32.BF16 R184, R8, R14, R16 ;  /* 0x0000000e08b8723c */ /* 0x000fe20000041810 */
[----:B------:R-:W-:Y:S06]  /*133d0*/  BAR.SYNC.DEFER_BLOCKING 0x0 ;  /* 0x0000000000007b1d */ /* 0x000fec0000010000 */
[----:B------:R-:W-:Y:S01]  /*133e0*/  @!UPT UIADD3 URZ, URZ, URZ, URZ ;  /* 0x0000003f3f3ff290 */ /* 0x000fe2000fffe03f */
[----:B------:R-:W-:Y:S11]  /*133f0*/  @!P0 BRA `(.L_x_815) ;  /* 0x000003d000008947 */ /* 0x000ff60003800000 */
[----:B------:R-:W2:Y:S04]  /*13400*/  LDL.64 R2, [R1+0x1a8] ;  /* 0x0001a80001027983 */ /* 0x000ea80000100a00 */
[----:B------:R-:W2:Y:S04]  /*13410*/  LDL R111, [R1+0x1a4] ;  /* 0x0001a400016f7983 */ /* 0x000ea80000100800 */
[----:B------:R-:W3:Y:S04]  /*13420*/  LDL R110, [R1+0x1d8] ;  /* 0x0001d800016e7983 */ /* 0x000ee80000100800 */
[----:B------:R-:W4:Y:S04]  /*13430*/  LDL R213, [R1+0x1c0] ;  /* 0x0001c00001d57983 */ /* 0x000f280000100800 */
[----:B------:R-:W5:Y:S01]  /*13440*/  LDL R199, [R1+0x1c4] ;  /* 0x0001c40001c77983 */ /* 0x000f620000100800 */
[----:B------:R-:W-:-:S04]  /*13450*/  IADD3 R0, R196, -0x4, RZ ;  /* 0xfffffffcc4007810 */ /* 0x000fc80007ffe0ff */
[----:B------:R-:W-:Y:S01]  /*13460*/  SHF.R.S32.HI R4, RZ, 0x1f, R0 ;  /* 0x0000001fff047819 */ /* 0x000fe20000011400 */
[----:B------:R1:W-:Y:S04]  /*13470*/  @P4 STS [R195+0x6000], RZ ;  /* 0x006000ffc3004388 */ /* 0x0003e80000000800 */
[----:B------:R1:W-:Y:S04]  /*13480*/  @P4 STS [R195+0x6004], RZ ;  /* 0x006004ffc3004388 */ /* 0x0003e80000000800 */
[----:B------:R1:W-:Y:S01]  /*13490*/  @P4 STS.64 [R195+0x6008], RZ ;  /* 0x006008ffc3004388 */ /* 0x0003e20000000a00 */
[----:B------:R-:W-:Y:S01]  /*134a0*/  BSSY B0, `(.L_x_816) ;  /* 0x0000031000007945 */ /* 0x000fe20003800000 */
[----:B--2---:R-:W-:-:S04]  /*134b0*/  IMAD.WIDE.U32 R2, R0, R111, R2 ;  /* 0x0000006f00027225 */ /* 0x004fc800078e0002 */
[----:B---3--:R-:W-:-:S04]  /*134c0*/  IMAD R0, R110, R0, RZ ;  /* 0x000000006e007224 */ /* 0x008fc800078e02ff */
[----:B------:R-:W-:Y:S01]  /*134d0*/  IMAD R0, R4, R111, R0 ;  /* 0x0000006f04007224 */ /* 0x000fe200078e0200 */
[----:B------:R-:W-:-:S03]  /*134e0*/  @!P4 LEA R4, P0, R2, R216, 0x1 ;  /* 0x000000d80204c211 */ /* 0x000fc600078008ff */
[----:B------:R-:W-:-:S05]  /*134f0*/  IMAD.IADD R0, R3, 0x1, R0 ;  /* 0x0000000103007824 */ /* 0x000fca00078e0200 */
        /* <DEDUP_REMOVED lines=15> */
[----:B----4-:R-:W-:-:S03]  /*135f0*/  IADD3 R2, P0, R213, R2, RZ ;  /* 0x00000002d5027210 */ /* 0x010fc60007f1e0ff */
[----:B------:R-:W-:Y:S01]  /*13600*/  @!PT LDS RZ, [RZ] ;  /* 0x00000000fffff984 */ /* 0x000fe20000000800 */
[----:B------:R-:W-:Y:S01]  /*13610*/  @!PT LDS RZ, [RZ] ;  /* 0x00000000fffff984 */ /* 0x000fe20000000800 */
[----:B------:R-:W-:Y:S01]  /*13620*/  @!PT LDS RZ, [RZ] ;  /* 0x00000000fffff984 */ /* 0x000fe20000000800 */
[----:B------:R2:W-:Y:S02]  /*13630*/  @!P2 LDGSTS.E.BYPASS.LTC128B.128 [R195+0x8000], [R4.64+0x80] ;  /* 0x0800008004c3afae */ /* 0x0005e4000b901d44 */
[----:B-----5:R-:W-:Y:S02]  /*13640*/  IMAD.X R0, R199, 0x1, R0, P0 ;  /* 0x00000001c7007824 */ /* 0x020fe400000e0600 */
        /* <DEDUP_REMOVED lines=22> */
.L_x_817:
[----:B------:R-:W-:Y:S05]  /*137b0*/  BSYNC B0 ;  /* 0x0000000000007941 */ /* 0x000fea0003800000 */
.L_x_816:
[----:B------:R-:W0:Y:S02]  /*137c0*/  LDGDEPBAR ;  /* 0x00000000000079af */ /* 0x000e240000000000 */
.L_x_815:
[----:B------:R-:W-:Y:S05]  /*137d0*/  BSYNC B1 ;  /* 0x0000000000017941 */ /* 0x000fea0003800000 */
.L_x_814:
[----:B------:R-:W2:Y:S04]  /*137e0*/  LDL R3, [R1+0x124] ;  /* 0x0001240001037983 */ /* 0x000ea80000100800 */
[----:B------:R-:W3:Y:S04]  /*137f0*/  LDL R14, [R1+0x88] ;  /* 0x00008800010e7983 */ /* 0x000ee80000100800 */
[----:B------:R-:W4:Y:S04]  /*13800*/  LDL R13, [R1+0x24] ;  /* 0x00002400010d7983 */ /* 0x000f280000100800 */
[----:B------:R-:W3:Y:S04]  /*13810*/  LDL R12, [R1+0x128] ;  /* 0x00012800010c7983 */ /* 0x000ee80000100800 */
[----:B------:R-:W3:Y:S04]  /*13820*/  LDL R11, [R1+0x148] ;  /* 0x00014800010b7983 */ /* 0x000ee80000100800 */
[----:B------:R-:W3:Y:S04]  /*13830*/  LDL R10, [R1+0x14c] ;  /* 0x00014c00010a7983 */ /* 0x000ee80000100800 */
[----:B------:R-:W3:Y:S04]  /*13840*/  LDL.64 R8, [R1+0x168] ;  /* 0x0001680001087983 */ /* 0x000ee80000100a00 */
[----:B------:R-:W3:Y:S04]  /*13850*/  LDL.LU.64 R6, [R1+0x48] ;  /* 0x0000480001067983 */ /* 0x000ee80000300a00 */
[----:B-1----:R-:W3:Y:S04]  /*13860*/  LDL.LU.64 R4, [R1+0x18] ;  /* 0x0000180001047983 */ /* 0x002ee80000300a00 */
[----:B------:R-:W-:Y:S04]  /*13870*/  STL.64 [R1+0x278], R30 ;  /* 0x0002781e01007387 */ /* 0x000fe80000100a00 */
[----:B------:R-:W-:Y:S04]  /*13880*/  STL.64 [R1+0x270], R28 ;  /* 0x0002701c01007387 */ /* 0x000fe80000100a00 */
[----:B------:R-:W-:Y:S04]  /*13890*/  STL [R1+0x210], R219 ;  /* 0x000210db01007387 */ /* 0x000fe80000100800 */
[----:B------:R-:W-:Y:S04]  /*138a0*/  STL [R1+0x20c], R218 ;  /* 0x00020cda01007387 */ /* 0x000fe80000100800 */
[----:B------:R1:W-:Y:S04]  /*138b0*/  STL [R1+0x208], R198 ;  /* 0x000208c601007387 */ /* 0x0003e80000100800 */
[----:B------:R-:W-:Y:S04]  /*138c0*/  STL [R1+0x204], R195 ;  /* 0x000204c301007387 */ /* 0x000fe80000100800 */
[----:B------:R-:W-:Y:S04]  /*138d0*/  STL [R1+0x200], R193 ;  /* 0x000200c101007387 */ /* 0x000fe80000100800 */
[----:B------:R-:W-:Y:S04]  /*138e0*/  STL.64 [R1+0x1f8], R216 ;  /* 0x0001f8d801007387 */ /* 0x000fe80000100a00 */
[----:B------:R2:W-:Y:S04]  /*138f0*/  STL [R1+0x1f4], R192 ;  /* 0x0001f4c001007387 */ /* 0x0005e80000100800 */
[----:B------:R-:W-:Y:S04]  /*13900*/  STL [R1+0x1f0], R191 ;  /* 0x0001f0bf01007387 */ /* 0x000fe80000100800 */
[----:B------:R-:W-:Y:S04]  /*13910*/  STL [R1+0x1ec], R189 ;  /* 0x0001ecbd01007387 */ /* 0x000fe80000100800 */
[----:B-1----:R-:W3:Y:S04]  /*13920*/  LDL.LU R198, [R1+0x10] ;  /* 0x0000100001c67983 */ /* 0x002ee80000300800 */
[----:B------:R-:W1:Y:S02]  /*13930*/  S2R R0, SR_TID.X ;  /* 0x0000000000007919 */ /* 0x000e640000002100 */
[----:B-1----:R-:W-:-:S05]  /*13940*/  IMAD.SHL.U32 R0, R0, 0x2, RZ ;  /* 0x0000000200007824 */ /* 0x002fca00078e00ff */
[----:B------:R-:W-:-:S05]  /*13950*/  LOP3.LUT R0, R0, 0x6, RZ, 0xc0, !PT ;  /* 0x0000000600007812 */ /* 0x000fca00078ec0ff */
[----:B------:R-:W-:-:S05]  /*13960*/  IMAD R0, R197, 0x40, R0 ;  /* 0x00000040c5007824 */ /* 0x000fca00078e0200 */
[----:B------:R-:W-:-:S04]  /*13970*/  ISETP.GE.AND P3, PT, R0, R207, PT ;  /* 0x000000cf0000720c */ /* 0x000fc80003f66270 */
[C---:B------:R-:W-:Y:S02]  /*13980*/  ISETP.GE.OR P3, PT, R0.reuse, R212, !P3 ;  /* 0x000000d40000720c */ /* 0x040fe40005f66670 */
[----:B------:R-:W-:Y:S02]  /*13990*/  ISETP.GE.AND P1, PT, R0, R206, PT ;  /* 0x000000ce0000720c */ /* 0x000fe40003f26270 */
[----:B------:R-:W-:Y:S02]  /*139a0*/  FSEL R41, R52, -INF , !P3 ;  /* 0xff80000034297808 */ /* 0x000fe40005800000 */
[C---:B------:R-:W-:Y:S02]  /*139b0*/  ISETP.GE.AND P2, PT, R0.reuse, R205, PT ;  /* 0x000000cd0000720c */ /* 0x040fe40003f46270 */
[C---:B------:R-:W-:Y:S02]  /*139c0*/  ISETP.GE.AND P3, PT, R0.reuse, R204, PT ;  /* 0x000000cc0000720c */ /* 0x040fe40003f66270 */
[----:B------:R-:W-:-:S02]  /*139d0*/  ISETP.GE.OR P1, PT, R0, R211, !P1 ;  /* 0x000000d30000720c */ /* 0x000fc40004f26670 */
[C---:B------:R-:W-:Y:S02]  /*139e0*/  ISETP.GE.OR P2, PT, R0.reuse, R210, !P2 ;  /* 0x000000d20000720c */ /* 0x040fe40005746670 */
[----:B------:R-:W-:Y:S02]  /*139f0*/  ISETP.GE.OR P3, PT, R0, R209, !P3 ;  /* 0x000000d10000720c */ /* 0x000fe40005f66670 */
[----:B------:R-:W-:Y:S02]  /*13a00*/  FSEL R54, R54, -INF , !P1 ;  /* 0xff80000036367808 */ /* 0x000fe40004800000 */
[----:B------:R-:W-:Y:S02]  /*13a10*/  FSEL R61, R48, -INF , !P2 ;  /* 0xff800000303d7808 */ /* 0x000fe40005000000 */
[----:B------:R-:W-:Y:S02]  /*13a20*/  FSEL R20, R50, -INF , !P3 ;  /* 0xff80000032147808 */ /* 0x000fe40005800000 */
[----:B------:R-:W-:Y:S01]  /*13a30*/  LOP3.LUT R2, R2, 0xffffffdf, RZ, 0xc0, !PT ;  /* 0xffffffdf02027812 */ /* 0x000fe200078ec0ff */
[----:B--2---:R-:W-:Y:S01]  /*13a40*/  IMAD.MOV.U32 R31, RZ, RZ, R3 ;  /* 0x000000ffff1f7224 */ /* 0x004fe200078e0003 */
[----:B------:R-:W-:-:S04]  /*13a50*/  IADD3 R3, R0, 0x1, RZ ;  /* 0x0000000100037810 */ /* 0x000fc80007ffe0ff */
[C---:B------:R-:W-:Y:S02]  /*13a60*/  ISETP.GE.AND P6, PT, R3.reuse, R207, PT ;  /* 0x000000cf0300720c */ /* 0x040fe40003fc6270 */
[C---:B------:R-:W-:Y:S02]  /*13a70*/  ISETP.GE.AND P5, PT, R3.reuse, R206, PT ;  /* 0x000000ce0300720c */ /* 0x040fe40003fa6270 */
[C---:B------:R-:W-:Y:S02]  /*13a80*/  ISETP.GE.AND P4, PT, R3.reuse, R205, PT ;  /* 0x000000cd0300720c */ /* 0x040fe40003f86270 */
[C---:B------:R-:W-:Y:S02]  /*13a90*/  ISETP.GE.AND P0, PT, R3.reuse, R204, PT ;  /* 0x000000cc0300720c */ /* 0x040fe40003f06270 */
[C---:B------:R-:W-:Y:S02]  /*13aa0*/  ISETP.GE.OR P6, PT, R3.reuse, R212, !P6 ;  /* 0x000000d40300720c */ /* 0x040fe400077c6670 */
[----:B------:R-:W-:-:S02]  /*13ab0*/  ISETP.GE.OR P5, PT, R3, R211, !P5 ;  /* 0x000000d30300720c */ /* 0x000fc40006fa6670 */
[C---:B------:R-:W-:Y:S02]  /*13ac0*/  ISETP.GE.OR P4, PT, R3.reuse, R210, !P4 ;  /* 0x000000d20300720c */ /* 0x040fe40006786670 */
[----:B------:R-:W-:Y:S02]  /*13ad0*/  ISETP.GE.OR P0, PT, R3, R209, !P0 ;  /* 0x000000d10300720c */ /* 0x000fe40004706670 */
[----:B------:R-:W-:Y:S02]  /*13ae0*/  IADD3 R3, R0, 0x8, RZ ;  /* 0x0000000800037810 */ /* 0x000fe40007ffe0ff */
[----:B------:R-:W-:Y:S02]  /*13af0*/  FSEL R46, R53, -INF , !P6 ;  /* 0xff800000352e7808 */ /* 0x000fe40007000000 */
[C---:B------:R-:W-:Y:S02]  /*13b00*/  ISETP.GE.AND P1, PT, R3.reuse, R207, PT ;  /* 0x000000cf0300720c */ /* 0x040fe40003f26270 */
[----:B------:R-:W-:-:S02]  /*13b10*/  ISETP.GE.AND P2, PT, R3, R206, PT ;  /* 0x000000ce0300720c */ /* 0x000fc40003f46270 */
[C---:B------:R-:W-:Y:S02]  /*13b20*/  ISETP.GE.AND P3, PT, R3.reuse, R205, PT ;  /* 0x000000cd0300720c */ /* 0x040fe40003f66270 */
[C---:B------:R-:W-:Y:S02]  /*13b30*/  ISETP.GE.AND P6, PT, R3.reuse, R204, PT ;  /* 0x000000cc0300720c */ /* 0x040fe40003fc6270 */
[C---:B------:R-:W-:Y:S02]  /*13b40*/  ISETP.GE.OR P1, PT, R3.reuse, R212, !P1 ;  /* 0x000000d40300720c */ /* 0x040fe40004f26670 */
[C---:B------:R-:W-:Y:S02]  /*13b50*/  ISETP.GE.OR P2, PT, R3.reuse, R211, !P2 ;  /* 0x000000d30300720c */ /* 0x040fe40005746670 */
[C---:B------:R-:W-:Y:S02]  /*13b60*/  ISETP.GE.OR P3, PT, R3.reuse, R210, !P3 ;  /* 0x000000d20300720c */ /* 0x040fe40005f66670 */
[----:B------:R-:W-:-:S02]  /*13b70*/  ISETP.GE.OR P6, PT, R3, R209, !P6 ;  /* 0x000000d10300720c */ /* 0x000fc400077c6670 */
        /* <DEDUP_REMOVED lines=35> */
[----:B------:R-:W-:-:S02]  /*13db0*/  ISETP.GE.OR P4, PT, R3, R212, !P4 ;  /* 0x000000d40300720c */ /* 0x000fc40006786670 */
[C---:B------:R-:W-:Y:S02]  /*13dc0*/  ISETP.GE.OR P1, PT, R3.reuse, R211, !P1 ;  /* 0x000000d30300720c */ /* 0x040fe40004f26670 */
[C---:B------:R-:W-:Y:S02]  /*13dd0*/  ISETP.GE.OR P5, PT, R3.reuse, R210, !P5 ;  /* 0x000000d20300720c */ /* 0x040fe40006fa6670 */
[----:B------:R-:W-:Y:S02]  /*13de0*/  ISETP.GE.OR P2, PT, R3, R209, !P2 ;  /* 0x000000d10300720c */ /* 0x000fe40005746670 */
        /* <DEDUP_REMOVED lines=9> */
[C---:B------:R-:W-:Y:S02]  /*13e80*/  ISETP.GE.OR P1, PT, R3.reuse, R212, !P1 ;  /* 0x000000d40300720c */ /* 0x040fe40004f26670 */
[C---:B------:R-:W-:Y:S02]  /*13e90*/  ISETP.GE.OR P3, PT, R3.reuse, R211, !P3 ;  /* 0x000000d30300720c */ /* 0x040fe40005f66670 */
[C---:B------:R-:W-:Y:S02]  /*13ea0*/  ISETP.GE.OR P4, PT, R3.reuse, R210, !P4 ;  /* 0x000000d20300720c */ /* 0x040fe40006786670 */
[----:B------:R-:W-:Y:S02]  /*13eb0*/  ISETP.GE.OR P0, PT, R3, R209, !P0 ;  /* 0x000000d10300720c */ /* 0x000fe40004706670 */
[----:B------:R-:W-:Y:S02]  /*13ec0*/  IADD3 R3, R0, 0x19, RZ ;  /* 0x0000001900037810 */ /* 0x000fe40007ffe0ff */
        /* <DEDUP_REMOVED lines=8> */
[C---:B------:R-:W-:Y:S02]  /*13f50*/  ISETP.GE.OR P2, PT, R3.reuse, R212, !P2 ;  /* 0x000000d40300720c */ /* 0x040fe40005746670 */
[C---:B------:R-:W-:Y:S02]  /*13f60*/  ISETP.GE.OR P1, PT, R3.reuse, R211, !P1 ;  /* 0x000000d30300720c */ /* 0x040fe40004f26670 */
[C---:B------:R-:W-:Y:S02]  /*13f70*/  ISETP.GE.OR P3, PT, R3.reuse, R210, !P3 ;  /* 0x000000d20300720c */ /* 0x040fe40005f66670 */
[----:B------:R-:W-:Y:S02]  /*13f80*/  ISETP.GE.OR P0, PT, R3, R209, !P0 ;  /* 0x000000d10300720c */ /* 0x000fe40004706670 */
[----:B------:R-:W-:-:S02]  /*13f90*/  IADD3 R3, R0, 0x20, RZ ;  /* 0x0000002000037810 */ /* 0x000fc40007ffe0ff */
[----:B------:R-:W-:Y:S02]  /*13fa0*/  FSEL R39, R177, -INF , !P2 ;  /* 0xff800000b1277808 */ /* 0x000fe40005000000 */
[----:B------:R-:W-:Y:S02]  /*13fb0*/  FSEL R15, R243, -INF , !P0 ;  /* 0xff800000f30f7808 */ /* 0x000fe40004000000 */
[C---:B------:R-:W-:Y:S02]  /*13fc0*/  ISETP.GE.AND P2, PT, R3.reuse, R207, PT ;  /* 0x000000cf0300720c */ /* 0x040fe40003f46270 */
[C---:B------:R-:W-:Y:S01]  /*13fd0*/  ISETP.GE.AND P0, PT, R3.reuse, R204, PT ;  /* 0x000000cc0300720c */ /* 0x040fe20003f06270 */
[----:B---3--:R-:W-:Y:S01]  /*13fe0*/  IMAD.MOV.U32 R29, RZ, RZ, R5 ;  /* 0x000000ffff1d7224 */ /* 0x008fe200078e0005 */
[C---:B------:R-:W-:Y:S02]  /*13ff0*/  ISETP.GE.OR P2, PT, R3.reuse, R212, !P2 ;  /* 0x000000d40300720c */ /* 0x040fe40005746670 */
[----:B------:R-:W-:-:S02]  /*14000*/  ISETP.GE.OR P0, PT, R3, R209, !P0 ;  /* 0x000000d10300720c */ /* 0x000fc40004706670 */
[----:B------:R-:W-:Y:S01]  /*14010*/  IADD3 R5, R0, 0x21, RZ ;  /* 0x0000002100057810 */ /* 0x000fe20007ffe0ff */
[----:B------:R-:W-:Y:S01]  /*14020*/  IMAD.MOV.U32 R60, RZ, RZ, R14 ;  /* 0x000000ffff3c7224 */ /* 0x000fe200078e000e */
[----:B------:R-:W-:Y:S02]  /*14030*/  FSEL R52, R179, -INF , !P1 ;  /* 0xff800000b3347808 */ /* 0x000fe40004800000 */
[----:B------:R-:W-:Y:S02]  /*14040*/  FSEL R38, R104, -INF , !P2 ;  /* 0xff80000068267808 */ /* 0x000fe40005000000 */
[----:B------:R-:W-:Y:S02]  /*14050*/  FSEL R14, R238, -INF , !P0 ;  /* 0xff800000ee0e7808 */ /* 0x000fe40004000000 */
[C---:B------:R-:W-:Y:S02]  /*14060*/  ISETP.GE.AND P1, PT, R3.reuse, R206, PT ;  /* 0x000000ce0300720c */ /* 0x040fe40003f26270 */
[----:B------:R-:W-:-:S02]  /*14070*/  ISETP.GE.AND P2, PT, R3, R205, PT ;  /* 0x000000cd0300720c */ /* 0x000fc40003f46270 */
[----:B------:R-:W-:Y:S02]  /*14080*/  ISETP.GE.AND P0, PT, R5, R206, PT ;  /* 0x000000ce0500720c */ /* 0x000fe40003f06270 */
[CC--:B------:R-:W-:Y:S02]  /*14090*/  ISETP.GE.OR P1, PT, R3.reuse, R211.reuse, !P1 ;  /* 0x000000d30300720c */ /* 0x0c0fe40004f26670 */
[----:B------:R-:W-:Y:S02]  /*140a0*/  ISETP.GE.OR P2, PT, R3, R210, !P2 ;  /* 0x000000d20300720c */ /* 0x000fe40005746670 */
[----:B------:R-:W-:Y:S02]  /*140b0*/  ISETP.GE.OR P0, PT, R5, R211, !P0 ;  /* 0x000000d30500720c */ /* 0x000fe40004706670 */
[----:B------:R-:W-:Y:S02]  /*140c0*/  IADD3 R3, R0, 0x28, RZ ;  /* 0x0000002800037810 */ /* 0x000fe40007ffe0ff */
[----:B------:R-:W-:-:S02]  /*140d0*/  FSEL R50, R107, -INF , !P0 ;  /* 0xff8000006b327808 */ /* 0x000fc40004000000 */
[C---:B------:R-:W-:Y:S01]  /*140e0*/  ISETP.GE.AND P0, PT, R3.reuse, R207, PT ;  /* 0x000000cf0300720c */ /* 0x040fe20003f06270 */
[----:B------:R-:W-:Y:S01]  /*140f0*/  IMAD.MOV.U32 R28, RZ, RZ, R4 ;  /* 0x000000ffff1c7224 */ /* 0x000fe200078e0004 */
[----:B------:R-:W-:Y:S02]  /*14100*/  IADD3 R4, R0, 0x29, RZ ;  /* 0x0000002900047810 */ /* 0x000fe40007ffe0ff */
[----:B------:R-:W-:-:S04]  /*14110*/  ISETP.GE.OR P0, PT, R3, R212, !P0 ;  /* 0x000000d40300720c */ /* 0x000fc80004706670 */
[----:B------:R-:W-:Y:S02]  /*14120*/  FSEL R36, R100, -INF , !P0 ;  /* 0xff80000064247808 */ /* 0x000fe40004000000 */
[----:B------:R-:W-:-:S04]  /*14130*/  ISETP.GE.AND P0, PT, R4, R207, PT ;  /* 0x000000cf0400720c */ /* 0x000fc80003f06270 */
[----:B------:R-:W-:Y:S02]  /*14140*/  ISETP.GE.OR P0, PT, R4, R212, !P0 ;  /* 0x000000d40400720c */ /* 0x000fe40004706670 */
[----:B------:R-:W-:Y:S02]  /*14150*/  FSEL R51, R106, -INF , !P1 ;  /* 0xff8000006a337808 */ /* 0x000fe40004800000 */
[----:B------:R-:W-:Y:S02]  /*14160*/  FSEL R27, R101, -INF , !P0 ;  /* 0xff800000651b7808 */ /* 0x000fe40004000000 */
[----:B------:R-:W-:Y:S02]  /*14170*/  ISETP.GE.AND P1, PT, R5, R207, PT ;  /* 0x000000cf0500720c */ /* 0x000fe40003f26270 */
[----:B------:R-:W-:Y:S02]  /*14180*/  ISETP.GE.AND P0, PT, R3, R204, PT ;  /* 0x000000cc0300720c */ /* 0x000fe40003f06270 */
[----:B------:R-:W-:-:S02]  /*14190*/  ISETP.GE.OR P1, PT, R5, R212, !P1 ;  /* 0x000000d40500720c */ /* 0x000fc40004f26670 */
[-C--:B------:R-:W-:Y:S01]  /*141a0*/  ISETP.GE.OR P0, PT, R3, R209.reuse, !P0 ;  /* 0x000000d10300720c */ /* 0x080fe20004706670 */
[----:B------:R-:W-:Y:S01]  /*141b0*/  IMAD.MOV.U32 R196, RZ, RZ, R12 ;  /* 0x000000ffffc47224 */ /* 0x000fe200078e000c */
[----:B------:R-:W-:Y:S02]  /*141c0*/  FSEL R37, R105, -INF , !P1 ;  /* 0xff80000069257808 */ /* 0x000fe40004800000 */
[----:B------:R-:W-:Y:S02]  /*141d0*/  FSEL R12, R246, -INF , !P0 ;  /* 0xff800000f60c7808 */ /* 0x000fe40004000000 */
[CC--:B------:R-:W-:Y:S02]  /*141e0*/  ISETP.GE.AND P1, PT, R5.reuse, R204.reuse, PT ;  /* 0x000000cc0500720c */ /* 0x0c0fe40003f26270 */
[----:B------:R-:W-:Y:S01]  /*141f0*/  ISETP.GE.AND P0, PT, R4, R204, PT ;  /* 0x000000cc0400720c */ /* 0x000fe20003f06270 */
[----:B------:R-:W-:Y:S01]  /*14200*/  IMAD.MOV.U32 R192, RZ, RZ, R6 ;  /* 0x000000ffffc07224 */ /* 0x000fe200078e0006 */
[----:B------:R-:W-:-:S02]  /*14210*/  ISETP.GE.OR P1, PT, R5, R209, !P1 ;  /* 0x000000d10500720c */ /* 0x000fc40004f26670 */
[----:B------:R-:W-:Y:S02]  /*14220*/  ISETP.GE.OR P0, PT, R4, R209, !P0 ;  /* 0x000000d10400720c */ /* 0x000fe40004706670 */
[----:B------:R-:W-:Y:S01]  /*14230*/  IADD3 R6, R0, 0x30, RZ ;  /* 0x0000003000067810 */ /* 0x000fe20007ffe0ff */
[----:B----4-:R-:W-:Y:S01]  /*14240*/  IMAD.MOV.U32 R111, RZ, RZ, R13 ;  /* 0x000000ffff6f7224 */ /* 0x010fe200078e000d */
[----:B------:R-:W-:Y:S01]  /*14250*/  FSEL R13, R239, -INF , !P1 ;  /* 0xff800000ef0d7808 */ /* 0x000fe20004800000 */
[----:B------:R-:W-:Y:S01]  /*14260*/  IMAD.MOV.U32 R30, RZ, RZ, R11 ;  /* 0x000000ffff1e7224 */ /* 0x000fe200078e000b */
[----:B------:R-:W-:Y:S02]  /*14270*/  FSEL R11, R247, -INF , !P0 ;  /* 0xff800000f70b7808 */ /* 0x000fe40004000000 */
[----:B------:R-:W-:Y:S02]  /*14280*/  ISETP.GE.AND P1, PT, R3, R206, PT ;  /* 0x000000ce0300720c */ /* 0x000fe40003f26270 */
[----:B------:R-:W-:-:S02]  /*14290*/  ISETP.GE.AND P0, PT, R6, R207, PT ;  /* 0x000000cf0600720c */ /* 0x000fc40003f06270 */
[----:B------:R-:W-:Y:S02]  /*142a0*/  ISETP.GE.OR P1, PT, R3, R211, !P1 ;  /* 0x000000d30300720c */ /* 0x000fe40004f26670 */
[----:B------:R-:W-:Y:S02]  /*142b0*/  ISETP.GE.OR P0, PT, R6, R212, !P0 ;  /* 0x000000d40600720c */ /* 0x000fe40004706670 */
[----:B------:R-:W-:Y:S02]  /*142c0*/  FSEL R49, R102, -INF , !P1 ;  /* 0xff80000066317808 */ /* 0x000fe40004800000 */
[----:B------:R-:W-:Y:S02]  /*142d0*/  FSEL R26, R220, -INF , !P0 ;  /* 0xff800000dc1a7808 */ /* 0x000fe40004000000 */
[----:B------:R-:W-:Y:S02]  /*142e0*/  @P6 LOP3.LUT R2, R2, 0x20, RZ, 0xfc, !PT ;  /* 0x0000002002026812 */ /* 0x000fe400078efcff */
[----:B------:R-:W-:-:S02]  /*142f0*/  ISETP.GE.AND P1, PT, R4, R206, PT ;  /* 0x000000ce0400720c */ /* 0x000fc40003f26270 */
[----:B------:R-:W-:Y:S02]  /*14300*/  ISETP.GE.AND P0, PT, R6, R206, PT ;  /* 0x000000ce0600720c */ /* 0x000fe40003f06270 */
[----:B------:R-:W-:Y:S02]  /*14310*/  LOP3.LUT R2, R2, 0xffffffef, RZ, 0xc0, !PT ;  /* 0xffffffef02027812 */ /* 0x000fe400078ec0ff */
[-C--:B------:R-:W-:Y:S02]  /*14320*/  ISETP.GE.OR P1, PT, R4, R211.reuse, !P1 ;  /* 0x000000d30400720c */ /* 0x080fe40004f26670 */
[----:B------:R-:W-:Y:S02]  /*14330*/  ISETP.GE.OR P0, PT, R6, R211, !P0 ;  /* 0x000000d30600720c */ /* 0x000fe40004706670 */
[----:B------:R-:W-:Y:S02]  /*14340*/  @P5 LOP3.LUT R2, R2, 0x10, RZ, 0xfc, !PT ;  /* 0x0000001002025812 */ /* 0x000fe400078efcff */
[----:B------:R-:W-:-:S02]  /*14350*/  FSEL R48, R103, -INF , !P1 ;  /* 0xff80000067307808 */ /* 0x000fc40004800000 */
[----:B------:R-:W-:Y:S02]  /*14360*/  FSEL R47, R222, -INF , !P0 ;  /* 0xff800000de2f7808 */ /* 0x000fe40004000000 */
[-C--:B------:R-:W-:Y:S02]  /*14370*/  ISETP.GE.AND P1, PT, R5, R205.reuse, PT ;  /* 0x000000cd0500720c */ /* 0x080fe40003f26270 */
[----:B------:R-:W-:Y:S02]  /*14380*/  ISETP.GE.AND P0, PT, R6, R204, PT ;  /* 0x000000cc0600720c */ /* 0x000fe40003f06270 */
[-C--:B------:R-:W-:Y:S02]  /*14390*/  ISETP.GE.AND P6, PT, R3, R205.reuse, PT ;  /* 0x000000cd0300720c */ /* 0x080fe40003fc6270 */
[----:B------:R-:W-:Y:S02]  /*143a0*/  ISETP.GE.AND P5, PT, R4, R205, PT ;  /* 0x000000cd0400720c */ /* 0x000fe40003fa6270 */
[----:B------:R-:W-:-:S02]  /*143b0*/  ISETP.GE.OR P1, PT, R5, R210, !P1 ;  /* 0x000000d20500720c */ /* 0x000fc40004f26670 */
[----:B------:R-:W-:Y:S02]  /*143c0*/  ISETP.GE.OR P0, PT, R6, R209, !P0 ;  /* 0x000000d10600720c */ /* 0x000fe40004706670 */
[-C--:B------:R-:W-:Y:S02]  /*143d0*/  ISETP.GE.OR P6, PT, R3, R210.reuse, !P6 ;  /* 0x000000d20300720c */ /* 0x080fe400077c6670 */
[----:B------:R-:W-:Y:S02]  /*143e0*/  ISETP.GE.OR P5, PT, R4, R210, !P5 ;  /* 0x000000d20400720c */ /* 0x000fe40006fa6670 */
[C---:B------:R-:W-:Y:S02]  /*143f0*/  IADD3 R3, R0.reuse, 0x31, RZ ;  /* 0x0000003100037810 */ /* 0x040fe40007ffe0ff */
[C---:B------:R-:W-:Y:S02]  /*14400*/  IADD3 R4, R0.reuse, 0x38, RZ ;  /* 0x0000003800047810 */ /* 0x040fe40007ffe0ff */
[----:B------:R-:W-:Y:S01]  /*14410*/  IADD3 R5, R0, 0x39, RZ ;  /* 0x0000003900057810 */ /* 0x000fe20007ffe0ff */
[----:B------:R-:W-:Y:S01]  /*14420*/  IMAD.MOV.U32 R218, RZ, RZ, R10 ;  /* 0x000000ffffda7224 */ /* 0x000fe200078e000a */
[----:B------:R-:W-:-:S02]  /*14430*/  FMNMX.FTZ R0, R198, R20, !PT ;  /* 0x00000014c6007209 */ /* 0x000fc40007810000 */
[----:B------:R-:W-:Y:S02]  /*14440*/  FSEL R10, R230, -INF , !P0 ;  /* 0xff800000e60a7808 */ /* 0x000fe40004000000 */
[----:B------:R-:W-:Y:S02]  /*14450*/  ISETP.GE.AND P0, PT, R3, R207, PT ;  /* 0x000000cf0300720c */ /* 0x000fe40003f06270 */
[----:B------:R-:W-:Y:S02]  /*14460*/  FMNMX.FTZ R0, R25, R0, !PT ;  /* 0x0000000019007209 */ /* 0x000fe40007810000 */
[----:B------:R-:W-:Y:S02]  /*14470*/  ISETP.GE.OR P0, PT, R3, R212, !P0 ;  /* 0x000000d40300720c */ /* 0x000fe40004706670 */
[----:B------:R-:W-:Y:S02]  /*14480*/  FMNMX.FTZ R0, R23, R0, !PT ;  /* 0x0000000017007209 */ /* 0x000fe40007810000 */
[----:B------:R-:W-:-:S02]  /*14490*/  FSEL R24, R221, -INF , !P0 ;  /* 0xff800000dd187808 */ /* 0x000fc40004000000 */
[----:B------:R-:W-:Y:S02]  /*144a0*/  ISETP.GE.AND P0, PT, R3, R204, PT ;  /* 0x000000cc0300720c */ /* 0x000fe40003f06270 */
[----:B------:R-:W-:Y:S02]  /*144b0*/  FMNMX.FTZ R0, R21, R0, !PT ;  /* 0x0000000015007209 */ /* 0x000fe40007810000 */
[----:B------:R-:W-:Y:S02]  /*144c0*/  ISETP.GE.OR P0, PT, R3, R209, !P0 ;  /* 0x000000d10300720c */ /* 0x000fe40004706670 */
[----:B------:R-:W-:Y:S01]  /*144d0*/  FMNMX.FTZ R0, R18, R0, !PT ;  /* 0x0000000012007209 */ /* 0x000fe20007810000 */
[----:B------:R-:W-:Y:S01]  /*144e0*/  IMAD.MOV.U32 R217, RZ, RZ, R9 ;  /* 0x000000ffffd97224 */ /* 0x000fe200078e0009 */
[----:B------:R-:W-:Y:S02]  /*144f0*/  FSEL R9, R231, -INF , !P0 ;  /* 0xff800000e7097808 */ /* 0x000fe40004000000 */
[----:B------:R-:W-:-:S02]  /*14500*/  FMNMX.FTZ R0, R17, R0, !PT ;  /* 0x0000000011007209 */ /* 0x000fc40007810000 */
[----:B------:R-:W-:Y:S02]  /*14510*/  ISETP.GE.AND P0, PT, R4, R207, PT ;  /* 0x000000cf0400720c */ /* 0x000fe40003f06270 */
[----:B------:R-:W-:Y:S02]  /*14520*/  FMNMX.FTZ R0, R16, R0, !PT ;  /* 0x0000000010007209 */ /* 0x000fe40007810000 */
[----:B------:R-:W-:Y:S02]  /*14530*/  ISETP.GE.OR P0, PT, R4, R212, !P0 ;  /* 0x000000d40400720c */ /* 0x000fe40004706670 */
[----:B------:R-:W-:Y:S02]  /*14540*/  FMNMX.FTZ R0, R15, R0, !PT ;  /* 0x000000000f007209 */ /* 0x000fe40007810000 */
[----:B------:R-:W-:Y:S02]  /*14550*/  FSEL R22, R184, -INF , !P0 ;  /* 0xff800000b8167808 */ /* 0x000fe40004000000 */
[----:B------:R-:W-:-:S02]  /*14560*/  ISETP.GE.AND P0, PT, R4, R204, PT ;  /* 0x000000cc0400720c */ /* 0x000fc40003f06270 */
[----:B------:R-:W-:Y:S02]  /*14570*/  FMNMX.FTZ R0, R14, R0, !PT ;  /* 0x000000000e007209 */ /* 0x000fe40007810000 */
[----:B------:R-:W-:Y:S01]  /*14580*/  ISETP.GE.OR P0, PT, R4, R209, !P0 ;  /* 0x000000d10400720c */ /* 0x000fe20004706670 */
[----:B------:R-:W-:Y:S01]  /*14590*/  IMAD.MOV.U32 R216, RZ, RZ, R8 ;  /* 0x000000ffffd87224 */ /* 0x000fe200078e0008 */
[----:B------:R-:W-:Y:S02]  /*145a0*/  FMNMX.FTZ R0, R13, R0, !PT ;  /* 0x000000000d007209 */ /* 0x000fe40007810000 */
[----:B------:R-:W-:Y:S02]  /*145b0*/  FSEL R8, R226, -INF , !P0 ;  /* 0xff800000e2087808 */ /* 0x000fe40004000000 */
[----:B------:R-:W-:Y:S02]  /*145c0*/  ISETP.GE.AND P0, PT, R5, R207, PT ;  /* 0x000000cf0500720c */ /* 0x000fe40003f06270 */
[----:B------:R-:W-:-:S02]  /*145d0*/  FMNMX.FTZ R0, R12, R0, !PT ;  /* 0x000000000c007209 */ /* 0x000fc40007810000 */
[----:B------:R-:W-:Y:S02]  /*145e0*/  ISETP.GE.OR P0, PT, R5, R212, !P0 ;  /* 0x000000d40500720c */ /* 0x000fe40004706670 */
[----:B------:R-:W-:Y:S02]  /*145f0*/  FMNMX.FTZ R0, R11, R0, !PT ;  /* 0x000000000b007209 */ /* 0x000fe40007810000 */
[----:B------:R-:W-:Y:S02]  /*14600*/  LOP3.LUT R2, R2, 0xfffffff7, RZ, 0xc0, !PT ;  /* 0xfffffff702027812 */ /* 0x000fe400078ec0ff */
[----:B------:R-:W-:Y:S02]  /*14610*/  FSEL R19, R185, -INF , !P0 ;  /* 0xff800000b9137808 */ /* 0x000fe40004000000 */
[----:B------:R-:W-:Y:S02]  /*14620*/  ISETP.GE.AND P0, PT, R5, R204, PT ;  /* 0x000000cc0500720c */ /* 0x000fe40003f06270 */
[----:B------:R-:W-:-:S02]  /*14630*/  FMNMX.FTZ R0, R10, R0, !PT ;  /* 0x000000000a007209 */ /* 0x000fc40007810000 */
[----:B------:R-:W-:Y:S02]  /*14640*/  @P4 LOP3.LUT R2, R2, 0x8, RZ, 0xfc, !PT ;  /* 0x0000000802024812 */ /* 0x000fe400078efcff */
[----:B------:R-:W-:Y:S02]  /*14650*/  ISETP.GE.OR P0, PT, R5, R209, !P0 ;  /* 0x000000d10500720c */ /* 0x000fe40004706670 */
[----:B------:R-:W-:Y:S01]  /*14660*/  FMNMX.FTZ R0, R9, R0, !PT ;  /* 0x0000000009007209 */ /* 0x000fe20007810000 */
[----:B------:R-:W-:Y:S01]  /*14670*/  IMAD.MOV.U32 R193, RZ, RZ, R7 ;  /* 0x000000ffffc17224 */ /* 0x000fe200078e0007 */
[----:B------:R-:W-:Y:S02]  /*14680*/  LOP3.LUT R2, R2, 0xfffffffb, RZ, 0xc0, !PT ;  /* 0xfffffffb02027812 */ /* 0x000fe400078ec0ff */
[----:B------:R-:W-:Y:S02]  /*14690*/  FSEL R7, R227, -INF , !P0 ;  /* 0xff800000e3077808 */ /* 0x000fe40004000000 */
[----:B------:R-:W-:-:S02]  /*146a0*/  FMNMX.FTZ R0, R8, R0, !PT ;  /* 0x0000000008007209 */ /* 0x000fc40007810000 */
[----:B------:R-:W-:Y:S02]  /*146b0*/  @P3 LOP3.LUT R2, R2, 0x4, RZ, 0xfc, !PT ;  /* 0x0000000402023812 */ /* 0x000fe400078efcff */
[----:B------:R-:W-:Y:S02]  /*146c0*/  ISETP.GE.AND P0, PT, R3, R206, PT ;  /* 0x000000ce0300720c */ /* 0x000fe40003f06270 */
[----:B------:R-:W-:Y:S02]  /*146d0*/  FMNMX.FTZ R0, R7, R0, !PT ;  /* 0x0000000007007209 */ /* 0x000fe40007810000 */
[C---:B------:R-:W-:Y:S02]  /*146e0*/  ISETP.GE.AND P3, PT, R3.reuse, R205, PT ;  /* 0x000000cd0300720c */ /* 0x040fe40003f66270 */
[C---:B------:R-:W-:Y:S02]  /*146f0*/  ISETP.GE.OR P0, PT, R3.reuse, R211, !P0 ;  /* 0x000000d30300720c */ /* 0x040fe40004706670 */
[----:B------:R-:W-:-:S02]  /*14700*/  ISETP.GE.OR P3, PT, R3, R210, !P3 ;  /* 0x000000d20300720c */ /* 0x000fc40005f66670 */
[----:B------:R-:W1:Y:S02]  /*14710*/  SHFL.BFLY PT, R3, R0, 0x2, 0x1f ;  /* 0x0c401f0000037f89 */ /* 0x000e6400000e0000 */
[----:B-1----:R-:W-:Y:S02]  /*14720*/  FMNMX.FTZ R3, R0, R3, !PT ;  /* 0x0000000300037209 */ /* 0x002fe40007810000 */
[----:B------:R-:W2:Y:S01]  /*14730*/  LD.E R0, [R108.64+0xdc] ;  /* 0x0000dc046c007980 */ /* 0x000ea2000c101900 */
[----:B------:R-:W-:-:S04]  /*14740*/  LOP3.LUT R2, R2, 0xfffffffd, RZ, 0xc0, !PT ;  /* 0xfffffffd02027812 */ /* 0x000fc800078ec0ff */
[----:B------:R-:W-:-:S04]  /*14750*/  @P2 LOP3.LUT R2, R2, 0x2, RZ, 0xfc, !PT ;  /* 0x0000000202022812 */ /* 0x000fc800078efcff */
[----:B------:R-:W-:-:S04]  /*14760*/  LOP3.LUT R2, R2, 0xfffffffe, RZ, 0xc0, !PT ;  /* 0xfffffffe02027812 */ /* 0x000fc800078ec0ff */
[----:B------:R-:W-:-:S04]  /*14770*/  @P1 LOP3.LUT R2, R2, 0x1, RZ, 0xfc, !PT ;  /* 0x0000000102021812 */ /* 0x000fc800078efcff */
[----:B------:R-:W-:Y:S02]  /*14780*/  LOP3.LUT R2, R2, 0xfffffdff, RZ, 0xc0, !PT ;  /* 0xfffffdff02027812 */ /* 0x000fe400078ec0ff */
[----:B------:R-:W-:Y:S02]  /*14790*/  ISETP.GE.AND P4, PT, R6, R205, PT ;  /* 0x000000cd0600720c */ /* 0x000fe40003f86270 */
[----:B------:R-:W-:Y:S02]  /*147a0*/  @P6 LOP3.LUT R2, R2, 0x200, RZ, 0xfc, !PT ;  /* 0x0000020002026812 */ /* 0x000fe400078efcff */
[----:B------:R-:W-:Y:S02]  /*147b0*/  ISETP.GE.OR P4, PT, R6, R210, !P4 ;  /* 0x000000d20600720c */ /* 0x000fe40006786670 */
[C---:B------:R-:W-:Y:S02]  /*147c0*/  LOP3.LUT P6, RZ, R2.reuse, 0x20, RZ, 0xc0, !PT ;  /* 0x0000002002ff7812 */ /* 0x040fe400078cc0ff */
[----:B------:R-:W-:-:S04]  /*147d0*/  LOP3.LUT R2, R2, 0xfffffbff, RZ, 0xc0, !PT ;  /* 0xfffffbff02027812 */ /* 0x000fc800078ec0ff */
[----:B------:R-:W-:-:S04]  /*147e0*/  @P5 LOP3.LUT R2, R2, 0x400, RZ, 0xfc, !PT ;  /* 0x0000040002025812 */ /* 0x000fc800078efcff */
[----:B------:R-:W-:-:S04]  /*147f0*/  LOP3.LUT R2, R2, 0xfffff7ff, RZ, 0xc0, !PT ;  /* 0xfffff7ff02027812 */ /* 0x000fc800078ec0ff */
[----:B------:R-:W-:-:S04]  /*14800*/  @P4 LOP3.LUT R2, R2, 0x800, RZ, 0xfc, !PT ;  /* 0x0000080002024812 */ /* 0x000fc800078efcff */
[----:B------:R-:W-:Y:S02]  /*14810*/  LOP3.LUT R2, R2, 0xfffffeff, RZ, 0xc0, !PT ;  /* 0xfffffeff02027812 */ /* 0x000fe400078ec0ff */
[----:B------:R-:W-:Y:S02]  /*14820*/  ISETP.GE.AND P2, PT, R4, R205, PT ;  /* 0x000000cd0400720c */ /* 0x000fe40003f46270 */
[----:B------:R-:W-:Y:S02]  /*14830*/  @P0 LOP3.LUT R2, R2, 0x100, RZ, 0xfc, !PT ;  /* 0x0000010002020812 */ /* 0x000fe400078efcff */
[C---:B------:R-:W-:Y:S02]  /*14840*/  ISETP.GE.AND P0, PT, R4.reuse, R206, PT ;  /* 0x000000ce0400720c */ /* 0x040fe40003f06270 */
[C---:B------:R-:W-:Y:S02]  /*14850*/  ISETP.GE.OR P2, PT, R4.reuse, R210, !P2 ;  /* 0x000000d20400720c */ /* 0x040fe40005746670 */
[----:B------:R-:W-:-:S02]  /*14860*/  ISETP.GE.OR P4, PT, R4, R211, !P0 ;  /* 0x000000d30400720c */ /* 0x000fc40004786670 */
[----:B------:R-:W1:Y:S04]  /*14870*/  SHFL.BFLY PT, R4, R3, 0x1, 0x1f ;  /* 0x0c201f0003047f89 */ /* 0x000e6800000e0000 */
[----:B------:R-:W-:Y:S04]  /*14880*/  STL [R1+0x214], R207 ;  /* 0x000214cf01007387 */ /* 0x000fe80000100800 */
[----:B------:R-:W-:Y:S04]  /*14890*/  STL [R1+0x218], R212 ;  /* 0x000218d401007387 */ /* 0x000fe80000100800 */
[----:B------:R-:W-:Y:S04]  /*148a0*/  STL [R1+0x21c], R204 ;  /* 0x00021ccc01007387 */ /* 0x000fe80000100800 */
[----:B------:R-:W-:Y:S04]  /*148b0*/  STL [R1+0x220], R209 ;  /* 0x000220d101007387 */ /* 0x000fe80000100800 */
[----:B------:R-:W-:Y:S04]  /*148c0*/  STL [R1+0x228], R108 ;  /* 0x0002286c01007387 */ /* 0x000fe80000100800 */
[----:B------:R-:W-:Y:S01]  /*148d0*/  STL [R1+0x224], R109 ;  /* 0x0002246d01007387 */ /* 0x000fe20000100800 */
[----:B-1----:R-:W-:-:S03]  /*148e0*/  FMNMX.FTZ R103, R3, R4, !PT ;  /* 0x0000000403677209 */ /* 0x002fc60007810000 */
[----:B------:R-:W-:Y:S01]  /*148f0*/  STL [R1+0x22c], R206 ;  /* 0x00022cce01007387 */ /* 0x000fe20000100800 */
[----:B------:R-:W-:-:S03]  /*14900*/  IMAD.MOV.U32 R247, RZ, RZ, R217 ;  /* 0x000000fffff77224 */ /* 0x000fc600078e00d9 */
[----:B------:R-:W-:Y:S04]  /*14910*/  STL [R1+0x230], R211 ;  /* 0x000230d301007387 */ /* 0x000fe80000100800 */
[----:B------:R-:W-:Y:S04]  /*14920*/  STL [R1+0x234], R205 ;  /* 0x000234cd01007387 */ /* 0x000fe80000100800 */
[----:B------:R-:W-:Y:S04]  /*14930*/  STL [R1+0x238], R210 ;  /* 0x000238d201007387 */ /* 0x000fe80000100800 */
[----:B------:R-:W-:Y:S04]  /*14940*/  STL [R1+0x23c], R103 ;  /* 0x00023c6701007387 */ /* 0x000fe80000100800 */
[----:B------:R-:W3:Y:S01]  /*14950*/  LDL.LU R217, [R1+0x15c] ;  /* 0x00015c0001d97983 */ /* 0x000ee20000300800 */
[----:B------:R-:W-:-:S04]  /*14960*/  ISETP.GE.AND P0, PT, R5, R206, PT ;  /* 0x000000ce0500720c */ /* 0x000fc80003f06270 */
[----:B------:R-:W-:Y:S02]  /*14970*/  ISETP.GE.OR P5, PT, R5, R211, !P0 ;  /* 0x000000d30500720c */ /* 0x000fe400047a6670 */
[----:B------:R-:W-:Y:S01]  /*14980*/  FSETP.NEU.FTZ.AND P0, PT, R103, -INF , PT ;  /* 0xff8000006700780b */ /* 0x000fe20003f1d000 */
[----:B------:R-:W-:-:S03]  /*14990*/  IMAD.MOV.U32 R219, RZ, RZ, R208 ;  /* 0x000000ffffdb7224 */ /* 0x000fc600078e00d0 */
[----:B------:R-:W-:-:S05]  /*149a0*/  FSEL R4, R103, RZ, P0 ;  /* 0x000000ff67047208 */ /* 0x000fca0000000000 */
[----:B------:R-:W-:Y:S01]  /*149b0*/  FADD.FTZ R65, R198, -R4 ;  /* 0x80000004c6417221 */ /* 0x000fe20000010000 */
[C---:B------:R-:W-:Y:S01]  /*149c0*/  ISETP.GE.AND P1, PT, R5.reuse, R205, PT ;  /* 0x000000cd0500720c */ /* 0x040fe20003f26270 */
[----:B------:R-:W-:Y:S01]  /*149d0*/  IMAD.MOV.U32 R101, RZ, RZ, R193 ;  /* 0x000000ffff657224 */ /* 0x000fe200078e00c1 */
[----:B------:R-:W-:Y:S01]  /*149e0*/  FSEL R6, R186, -INF , !P4 ;  /* 0xff800000ba067808 */ /* 0x000fe20006000000 */
[----:B------:R-:W-:Y:S01]  /*149f0*/  IMAD.MOV.U32 R198, RZ, RZ, R219 ;  /* 0x000000ffffc67224 */ /* 0x000fe200078e00db */
[----:B------:R-:W-:Y:S01]  /*14a00*/  ISETP.GE.OR P1, PT, R5, R210, !P1 ;  /* 0x000000d20500720c */ /* 0x000fe20004f26670 */
[----:B------:R-:W-:Y:S01]  /*14a10*/  IMAD.MOV.U32 R219, RZ, RZ, R196 ;  /* 0x000000ffffdb7224 */ /* 0x000fe200078e00c4 */
[----:B------:R-:W-:Y:S01]  /*14a20*/  FSEL R5, R187, -INF , !P5 ;  /* 0xff800000bb057808 */ /* 0x000fe20006800000 */
[----:B------:R-:W-:Y:S02]  /*14a30*/  IMAD.MOV.U32 R193, RZ, RZ, R111 ;  /* 0x000000ffffc17224 */ /* 0x000fe400078e006f */
[----:B--2---:R-:W-:-:S05]  /*14a40*/  FMUL.FTZ R3, R0, R103 ;  /* 0x0000006700037220 */ /* 0x004fca0000410000 */
        /* <DEDUP_REMOVED lines=32> */
[----:B------:R-:W-:-:S05]  /*14c50*/  FMNMX.FTZ R3, R19, R3, !PT ;  /* 0x0000000313037209 */ /* 0x000fca0007810000 */
[----:B------:R-:W1:Y:S02]  /*14c60*/  SHFL.BFLY PT, R4, R3, 0x2, 0x1f ;  /* 0x0c401f0003047f89 */ /* 0x000e6400000e0000 */
[----:B-1----:R-:W-:-:S05]  /*14c70*/  FMNMX.FTZ R3, R3, R4, !PT ;  /* 0x0000000403037209 */ /* 0x002fca0007810000 */
[----:B------:R-:W1:Y:S02]  /*14c80*/  SHFL.BFLY PT, R4, R3, 0x1, 0x1f ;  /* 0x0c201f0003047f89 */ /* 0x000e6400000e0000 */
[----:B-1----:R-:W-:-:S04]  /*14c90*/  FMNMX.FTZ R102, R3, R4, !PT ;  /* 0x0000000403667209 */ /* 0x002fc80007810000 */
        /* <DEDUP_REMOVED lines=33> */
[----:B------:R1:W-:Y:S03]  /*14eb0*/  MUFU.EX2 R39, R4 ;  /* 0x0000000400277308 */ /* 0x0003e60000000800 */
[----:B-1----:R-:W-:-:S05]  /*14ec0*/  FMNMX.FTZ R4, R48, R3, !PT ;  /* 0x0000000330047209 */ /* 0x002fca0007810000 */
[----:B------:R-:W1:Y:S01]  /*14ed0*/  MUFU.EX2 R3, R8 ;  /* 0x0000000800037308 */ /* 0x000e620000000800 */
[----:B------:R-:W-:Y:S01]  /*14ee0*/  STL [R1+0x240], R102 ;  /* 0x0002406601007387 */ /* 0x000fe20000100800 */
[-C--:B-1----:R-:W-:Y:S02]  /*14ef0*/  FMUL.FTZ R206, R172, R3.reuse ;  /* 0x00000003acce7220 */ /* 0x082fe40000410000 */
[-C--:B------:R-:W-:Y:S02]  /*14f00*/  FMUL.FTZ R108, R173, R3.reuse ;  /* 0x00000003ad6c7220 */ /* 0x080fe40000410000 */
[-C--:B------:R-:W-:Y:S01]  /*14f10*/  FMUL.FTZ R103, R168, R3.reuse ;  /* 0x00000003a8677220 */ /* 0x080fe20000410000 */
[----:B------:R-:W-:Y:S01]  /*14f20*/  STL [R1+0x244], R206 ;  /* 0x000244ce01007387 */ /* 0x000fe20000100800 */
[----:B------:R-:W-:-:S03]  /*14f30*/  FMUL.FTZ R210, R169, R3 ;  /* 0x00000003a9d27220 */ /* 0x000fc60000410000 */
[----:B------:R1:W-:Y:S01]  /*14f40*/  STL [R1+0x248], R108 ;  /* 0x0002486c01007387 */ /* 0x0003e20000100800 */
[----:B------:R-:W-:-:S03]  /*14f50*/  FMUL.FTZ R8, R164, R3 ;  /* 0x00000003a4087220 */ /* 0x000fc60000410000 */
[----:B------:R-:W-:Y:S01]  /*14f60*/  STL [R1+0x250], R103 ;  /* 0x0002506701007387 */ /* 0x000fe20000100800 */
[----:B------:R-:W-:-:S03]  /*14f70*/  FMUL.FTZ R10, R160, R3 ;  /* 0x00000003a00a7220 */ /* 0x000fc60000410000 */
[----:B------:R-:W-:Y:S01]  /*14f80*/  STL [R1+0x24c], R210 ;  /* 0x00024cd201007387 */ /* 0x000fe20000100800 */
[-C--:B------:R-:W-:Y:S02]  /*14f90*/  FMUL.FTZ R9, R156, R3.reuse ;  /* 0x000000039c097220 */ /* 0x080fe40000410000 */
[----:B-1----:R-:W-:-:S05]  /*14fa0*/  FMUL.FTZ R108, R165, R3 ;  /* 0x00000003a56c7220 */ /* 0x002fca0000410000 */
[----:B------:R-:W-:Y:S04]  /*14fb0*/  STL [R1+0x254], R108 ;  /* 0x0002546c01007387 */ /* 0x000fe80000100800 */
[----:B------:R1:W-:Y:S04]  /*14fc0*/  STL [R1+0x70], R8 ;  /* 0x0000700801007387 */ /* 0x0003e80000100800 */
[----:B------:R2:W-:Y:S01]  /*14fd0*/  STL [R1+0x90], R10 ;  /* 0x0000900a01007387 */ /* 0x0005e20000100800 */
[-C--:B---3--:R-:W-:Y:S02]  /*14fe0*/  FFMA.FTZ R178, R217, R3.reuse, R39 ;  /* 0x00000003d9b27223 */ /* 0x088fe40000010027 */
[----:B-1----:R-:W-:-:S02]  /*14ff0*/  FMUL.FTZ R8, R161, R3 ;  /* 0x00000003a1087220 */ /* 0x002fc40000410000 */
[----:B--2---:R-:W-:-:S03]  /*15000*/  FMUL.FTZ R10, R157, R3 ;  /* 0x000000039d0a7220 */ /* 0x004fc60000410000 */
[----:B------:R1:W-:Y:S04]  /*15010*/  STL [R1+0x94], R8 ;  /* 0x0000940801007387 */ /* 0x0003e80000100800 */
[----:B------:R2:W-:Y:S04]  /*15020*/  STL [R1+0xa0], R9 ;  /* 0x0000a00901007387 */ /* 0x0005e80000100800 */
[----:B------:R-:W-:Y:S01]  /*15030*/  STL [R1+0xa4], R10 ;  /* 0x0000a40a01007387 */ /* 0x000fe20000100800 */
[-C--:B-1----:R-:W-:Y:S02]  /*15040*/  FMUL.FTZ R8, R152, R3.reuse ;  /* 0x0000000398087220 */ /* 0x082fe40000410000 */
[----:B--2---:R-:W-:-:S03]  /*15050*/  FMUL.FTZ R9, R153, R3 ;  /* 0x0000000399097220 */ /* 0x004fc60000410000 */
[----:B------:R1:W-:Y:S04]  /*15060*/  STL [R1+0xb0], R8 ;  /* 0x0000b00801007387 */ /* 0x0003e80000100800 */
[----:B------:R-:W-:Y:S01]  /*15070*/  STL [R1+0xb4], R9 ;  /* 0x0000b40901007387 */ /* 0x000fe20000100800 */
[----:B-1----:R-:W-:-:S05]  /*15080*/  FMUL.FTZ R8, R149, R3 ;  /* 0x0000000395087220 */ /* 0x002fca0000410000 */
[----:B------:R-:W-:Y:S04]  /*15090*/  STL [R1+0xc4], R8 ;  /* 0x0000c40801007387 */ /* 0x000fe80000100800 */
[----:B------:R-:W2:Y:S04]  /*150a0*/  LDL.LU R189, [R1+0x170] ;  /* 0x0001700001bd7983 */ /* 0x000ea80000300800 */
[----:B------:R-:W3:Y:S01]  /*150b0*/  LDL.LU R217, [R1+0x4] ;  /* 0x0000040001d97983 */ /* 0x000ee20000300800 */
[----:B------:R-:W-:-:S04]  /*150c0*/  LOP3.LUT R2, R2, 0xffffefff, RZ, 0xc0, !PT ;  /* 0xffffefff02027812 */ /* 0x000fc800078ec0ff */
[----:B------:R-:W-:-:S04]  /*150d0*/  @P3 LOP3.LUT R2, R2, 0x1000, RZ, 0xfc, !PT ;  /* 0x0000100002023812 */ /* 0x000fc800078efcff */
[----:B------:R-:W-:Y:S02]  /*150e0*/  LOP3.LUT P3, RZ, R2, 0x100, RZ, 0xc0, !PT ;  /* 0x0000010002ff7812 */ /* 0x000fe4000786c0ff */
[----:B------:R-:W-:Y:S02]  /*150f0*/  FMNMX.FTZ R4, R47, R4, !PT ;  /* 0x000000042f047209 */ /* 0x000fe40007810000 */
[----:B------:R-:W-:-:S04]  /*15100*/  FSEL R7, R223, -INF , !P3 ;  /* 0xff800000df077808 */ /* 0x000fc80005800000 */
[----:B------:R-:W-:-:S04]  /*15110*/  FMNMX.FTZ R4, R7, R4, !PT ;  /* 0x0000000407047209 */ /* 0x000fc80007810000 */
[----:B------:R-:W-:Y:S01]  /*15120*/  FMNMX.FTZ R4, R6, R4, !PT ;  /* 0x0000000406047209 */ /* 0x000fe20007810000 */
[----:B------:R-:W-:-:S03]  /*15130*/  IMAD.MOV.U32 R246, RZ, RZ, R216 ;  /* 0x000000fffff67224 */ /* 0x000fc600078e00d8 */
[----:B------:R-:W-:Y:S01]  /*15140*/  FMNMX.FTZ R4, R5, R4, !PT ;  /* 0x0000000405047209 */ /* 0x000fe20007810000 */
[----:B------:R-:W-:Y:S02]  /*15150*/  IMAD.MOV.U32 R100, RZ, RZ, R192 ;  /* 0x000000ffff647224 */ /* 0x000fe400078e00c0 */
[----:B------:R-:W-:Y:S02]  /*15160*/  IMAD.MOV.U32 R216, RZ, RZ, R193 ;  /* 0x000000ffffd87224 */ /* 0x000fe400078e00c1 */
[----:B------:R-:W-:Y:S02]  /*15170*/  IMAD.MOV.U32 R193, RZ, RZ, R198 ;  /* 0x000000ffffc17224 */ /* 0x000fe400078e00c6 */
[----:B------:R-:W-:Y:S02]  /*15180*/  IMAD.MOV.U32 R192, RZ, RZ, R218 ;  /* 0x000000ffffc07224 */ /* 0x000fe400078e00da */
[----:B------:R-:W-:Y:S02]  /*15190*/  IMAD.MOV.U32 R191, RZ, RZ, R31 ;  /* 0x000000ffffbf7224 */ /* 0x000fe400078e001f */
        /* <DEDUP_REMOVED lines=13> */
[----:B------:R-:W1:Y:S02]  /*15270*/  SHFL.BFLY PT, R3, R4, 0x2, 0x1f ;  /* 0x0c401f0004037f89 */ /* 0x000e6400000e0000 */
[----:B-1----:R-:W-:-:S05]  /*15280*/  FMNMX.FTZ R3, R4, R3, !PT ;  /* 0x0000000304037209 */ /* 0x002fca0007810000 */
[----:B------:R-:W1:Y:S01]  /*15290*/  SHFL.BFLY PT, R4, R3, 0x1, 0x1f ;  /* 0x0c201f0003047f89 */ /* 0x000e6200000e0000 */
[----:B------:R-:W-:Y:S02]  /*152a0*/  IMAD.MOV.U32 R207, RZ, RZ, R101 ;  /* 0x000000ffffcf7224 */ /* 0x000fe400078e0065 */
[----:B------:R-:W-:Y:S02]  /*152b0*/  IMAD.MOV.U32 R195, RZ, RZ, R30 ;  /* 0x000000ffffc37224 */ /* 0x000fe400078e001e */
[----:B------:R-:W-:Y:S01]  /*152c0*/  IMAD.MOV.U32 R30, RZ, RZ, R60 ;  /* 0x000000ffff1e7224 */ /* 0x000fe200078e003c */
[----:B------:R-:W-:Y:S02]  /*152d0*/  FSEL R60, R232, -INF , !P6 ;  /* 0xff800000e83c7808 */ /* 0x000fe40007000000 */
[----:B------:R-:W-:Y:S02]  /*152e0*/  LOP3.LUT P3, RZ, R2, 0x10, RZ, 0xc0, !PT ;  /* 0x0000001002ff7812 */ /* 0x000fe4000786c0ff */
[----:B-1----:R-:W-:-:S04]  /*152f0*/  FMNMX.FTZ R101, R3, R4, !PT ;  /* 0x0000000403657209 */ /* 0x002fc80007810000 */
[----:B------:R-:W-:-:S04]  /*15300*/  FSETP.NEU.FTZ.AND P0, PT, R101, -INF , PT ;  /* 0xff8000006500780b */ /* 0x000fc80003f1d000 */
[----:B------:R-:W-:Y:S02]  /*15310*/  FSEL R3, R101, RZ, P0 ;  /* 0x000000ff65037208 */ /* 0x000fe40000000000 */
[----:B------:R-:W-:-:S03]  /*15320*/  LOP3.LUT P4, RZ, R2, 0x8, RZ, 0xc0, !PT ;  /* 0x0000000802ff7812 */ /* 0x000fc6000788c0ff */
[----:B------:R-:W-:Y:S01]  /*15330*/  FADD.FTZ R8, R251, -R3 ;  /* 0x80000003fb087221 */ /* 0x000fe20000010000 */
[----:B------:R-:W-:Y:S01]  /*15340*/  LOP3.LUT P5, RZ, R2, 0x4, RZ, 0xc0, !PT ;  /* 0x0000000402ff7812 */ /* 0x000fe200078ac0ff */
[----:B------:R-:W-:Y:S01]  /*15350*/  FMUL.FTZ R3, R0, R101 ;  /* 0x0000006500037220 */ /* 0x000fe20000410000 */
[----:B------:R-:W-:Y:S02]  /*15360*/  LOP3.LUT P6, RZ, R2, 0x2, RZ, 0xc0, !PT ;  /* 0x0000000202ff7812 */ /* 0x000fe400078cc0ff */
[----:B------:R-:W-:Y:S02]  /*15370*/  FSEL R25, R233, -INF , !P3 ;  /* 0xff800000e9197808 */ /* 0x000fe40005800000 */
[----:B------:R-:W-:Y:S02]  /*15380*/  FSEL R3, R3, RZ, P0 ;  /* 0x000000ff03037208 */ /* 0x000fe40000000000 */
[----:B------:R-:W-:Y:S02]  /*15390*/  FSEL R24, R240, -INF , !P4 ;  /* 0xff800000f0187808 */ /* 0x000fe40006000000 */
[----:B------:R-:W-:-:S02]  /*153a0*/  FSEL R23, R241, -INF , !P5 ;  /* 0xff800000f1177808 */ /* 0x000fc40006800000 */
[----:B------:R-:W-:Y:S02]  /*153b0*/  FSEL R22, R236, -INF , !P6 ;  /* 0xff800000ec167808 */ /* 0x000fe40007000000 */
[C---:B------:R-:W-:Y:S02]  /*153c0*/  LOP3.LUT P0, RZ, R2.reuse, 0x1, RZ, 0xc0, !PT ;  /* 0x0000000102ff7812 */ /* 0x040fe4000780c0ff */
[C---:B------:R-:W-:Y:S02]  /*153d0*/  LOP3.LUT P3, RZ, R2.reuse, 0x1000, RZ, 0xc0, !PT ;  /* 0x0000100002ff7812 */ /* 0x040fe4000786c0ff */
[C---:B------:R-:W-:Y:S02]  /*153e0*/  LOP3.LUT P4, RZ, R2.reuse, 0x800, RZ, 0xc0, !PT ;  /* 0x0000080002ff7812 */ /* 0x040fe4000788c0ff */
[C---:B------:R-:W-:Y:S02]  /*153f0*/  LOP3.LUT P5, RZ, R2.reuse, 0x400, RZ, 0xc0, !PT ;  /* 0x0000040002ff7812 */ /* 0x040fe400078ac0ff */
[----:B------:R-:W-:-:S02]  /*15400*/  LOP3.LUT P6, RZ, R2, 0x200, RZ, 0xc0, !PT ;  /* 0x0000020002ff7812 */ /* 0x000fc400078cc0ff */
[----:B------:R-:W-:Y:S01]  /*15410*/  FSEL R21, R237, -INF , !P0 ;  /* 0xff800000ed157808 */ /* 0x000fe20004000000 */
[-CC-:B------:R-:W-:Y:S01]  /*15420*/  FFMA.FTZ R42, R50, R0.reuse, -R3.reuse ;  /* 0x00000000322a7223 */ /* 0x180fe20000010803 */
[----:B------:R-:W-:Y:S01]  /*15430*/  FSEL R20, R244, -INF , !P6 ;  /* 0xff800000f4147808 */ /* 0x000fe20007000000 */
        /* <DEDUP_REMOVED lines=14> */
[----:B------:R-:W-:Y:S02]  /*15520*/  FFMA.FTZ R49, R5, R0, -R3 ;  /* 0x0000000005317223 */ /* 0x000fe40000010803 */
[----:B------:R-:W-:Y:S01]  /*15530*/  FMUL.FTZ R3, R0, R8 ;  /* 0x0000000800037220 */ /* 0x000fe20000410000 */
[----:B------:R-:W-:Y:S01]  /*15540*/  FSEL R19, R245, -INF , !P5 ;  /* 0xff800000f5137808 */ /* 0x000fe20006800000 */
[----:B------:R-:W-:Y:S01]  /*15550*/  MUFU.EX2 R4, R4 ;  /* 0x0000000400047308 */ /* 0x000fe20000000800 */
[----:B------:R-:W-:-:S02]  /*15560*/  FSEL R18, R228, -INF , !P4 ;  /* 0xff800000e4127808 */ /* 0x000fc40006000000 */
[----:B------:R-:W-:-:S05]  /*15570*/  FSEL R17, R229, -INF , !P3 ;  /* 0xff800000e5117808 */ /* 0x000fca0005800000 */
[----:B------:R-:W2:Y:S01]  /*15580*/  MUFU.EX2 R3, R3 ;  /* 0x0000000300037308 */ /* 0x000ea20000000800 */
[----:B------:R-:W-:Y:S02]  /*15590*/  FSEL R16, R224, -INF , !P2 ;  /* 0xff800000e0107808 */ /* 0x000fe40005000000 */
[----:B------:R-:W-:Y:S02]  /*155a0*/  FSEL R15, R225, -INF , !P1 ;  /* 0xff800000e10f7808 */ /* 0x000fe40004800000 */
[----:B---3--:R-:W-:-:S04]  /*155b0*/  FMNMX.FTZ R2, R217, R61, !PT ;  /* 0x0000003dd9027209 */ /* 0x008fc80007810000 */
        /* <DEDUP_REMOVED lines=10> */
[----:B------:R-:W-:Y:S02]  /*15660*/  FMNMX.FTZ R5, R19, R2, !PT ;  /* 0x0000000213057209 */ /* 0x000fe40007810000 */
[----:B------:R-:W1:Y:S02]  /*15670*/  MUFU.EX2 R2, R9 ;  /* 0x0000000900027308 */ /* 0x000e640000000800 */
[----:B------:R-:W-:-:S04]  /*15680*/  FMNMX.FTZ R5, R18, R5, !PT ;  /* 0x0000000512057209 */ /* 0x000fc80007810000 */
[----:B------:R-:W-:-:S04]  /*15690*/  FMNMX.FTZ R5, R17, R5, !PT ;  /* 0x0000000511057209 */ /* 0x000fc80007810000 */
[----:B------:R-:W-:Y:S01]  /*156a0*/  FMNMX.FTZ R5, R16, R5, !PT ;  /* 0x0000000510057209 */ /* 0x000fe20007810000 */
[----:B--2---:R-:W-:-:S03]  /*156b0*/  FFMA.FTZ R6, R189, R3, R4 ;  /* 0x00000003bd067223 */ /* 0x004fc60000010004 */
[----:B------:R-:W-:Y:S01]  /*156c0*/  FMNMX.FTZ R5, R15, R5, !PT ;  /* 0x000000050f057209 */ /* 0x000fe20007810000 */
[C---:B-1----:R-:W-:Y:S01]  /*156d0*/  FADD.FTZ R27, R2.reuse, R6 ;  /* 0x00000006021b7221 */ /* 0x042fe20000010000 */
[----:B------:R-:W-:-:S03]  /*156e0*/  F2FP.BF16.PACK_AB R51, R2, R4 ;  /* 0x000000040233723e */ /* 0x000fc600000010ff */
[----:B------:R-:W1:Y:S02]  /*156f0*/  SHFL.BFLY PT, R2, R5, 0x2, 0x1f ;  /* 0x0c401f0005027f89 */ /* 0x000e6400000e0000 */
[----:B-1----:R-:W-:-:S05]  /*15700*/  FMNMX.FTZ R2, R5, R2, !PT ;  /* 0x0000000205027209 */ /* 0x002fca0007810000 */
[----:B------:R-:W1:Y:S01]  /*15710*/  SHFL.BFLY PT, R4, R2, 0x1, 0x1f ;  /* 0x0c201f0002047f89 */ /* 0x000e6200000e0000 */
[----:B------:R-:W-:Y:S01]  /*15720*/  IMAD.MOV.U32 R206, RZ, RZ, R100 ;  /* 0x000000ffffce7224 */ /* 0x000fe200078e0064 */
[----:B------:R-:W2:Y:S01]  /*15730*/  MUFU.EX2 R14, R11 ;  /* 0x0000000b000e7308 */ /* 0x000ea20000000800 */
[----:B------:R-:W-:-:S07]  /*15740*/  IMAD.MOV.U32 R205, RZ, RZ, R211 ;  /* 0x000000ffffcd7224 */ /* 0x000fce00078e00d3 */
[----:B------:R3:W-:Y:S01]  /*15750*/  MUFU.EX2 R11, R26 ;  /* 0x0000001a000b7308 */ /* 0x0007e20000000800 */
[----:B-1----:R-:W-:-:S04]  /*15760*/  FMNMX.FTZ R100, R2, R4, !PT ;  /* 0x0000000402647209 */ /* 0x002fc80007810000 */
[----:B------:R-:W-:-:S04]  /*15770*/  FSETP.NEU.FTZ.AND P0, PT, R100, -INF , PT ;  /* 0xff8000006400780b */ /* 0x000fc80003f1d000 */
[----:B------:R-:W-:-:S05]  /*15780*/  FSEL R2, R100, RZ, P0 ;  /* 0x000000ff64027208 */ /* 0x000fca0000000000 */
[----:B---3--:R-:W-:Y:S02]  /*15790*/  FADD.FTZ R26, R217, -R2 ;  /* 0x80000002d91a7221 */ /* 0x008fe40000010000 */
[----:B------:R-:W-:Y:S01]  /*157a0*/  FMUL.FTZ R2, R0, R100 ;  /* 0x0000006400027220 */ /* 0x000fe20000410000 */
[----:B------:R1:W-:Y:S01]  /*157b0*/  STL [R1+0x258], R204 ;  /* 0x000258cc01007387 */ /* 0x0003e20000100800 */
[----:B------:R-:W-:Y:S02]  /*157c0*/  IMAD.MOV.U32 R211, RZ, RZ, R207 ;  /* 0x000000ffffd37224 */ /* 0x000fe400078e00cf */
[----:B------:R-:W-:Y:S01]  /*157d0*/  IMAD.MOV.U32 R207, RZ, RZ, R247 ;  /* 0x000000ffffcf7224 */ /* 0x000fe200078e00f7 */
[----:B------:R-:W-:Y:S01]  /*157e0*/  FSEL R2, R2, RZ, P0 ;  /* 0x000000ff02027208 */ /* 0x000fe20000000000 */
[----:B------:R-:W-:Y:S01]  /*157f0*/  STL [R1+0x25c], R212 ;  /* 0x00025cd401007387 */ /* 0x000fe20000100800 */
[----:B------:R-:W-:-:S03]  /*15800*/  IMAD.MOV.U32 R247, RZ, RZ, R192 ;  /* 0x000000fffff77224 */ /* 0x000fc600078e00c0 */
[----:B------:R-:W-:Y:S01]  /*15810*/  STL [R1+0x260], R218 ;  /* 0x000260da01007387 */ /* 0x000fe20000100800 */
[----:B------:R-:W-:-:S03]  /*15820*/  IMAD.MOV.U32 R243, RZ, RZ, R191 ;  /* 0x000000fffff37224 */ /* 0x000fc600078e00bf */
[----:B------:R-:W-:Y:S01]  /*15830*/  STL [R1+0x264], R198 ;  /* 0x000264c601007387 */ /* 0x000fe20000100800 */
[----:B------:R-:W-:-:S03]  /*15840*/  FFMA.FTZ R7, R62, R0, -R2 ;  /* 0x000000003e077223 */ /* 0x000fc60000010802 */
[----:B------:R-:W-:Y:S01]  /*15850*/  STL [R1+0x268], R101 ;  /* 0x0002686501007387 */ /* 0x000fe20000100800 */
[----:B------:R-:W-:Y:S02]  /*15860*/  IMAD.MOV.U32 R62, RZ, RZ, R247 ;  /* 0x000000ffff3e7224 */ /* 0x000fe400078e00f7 */
[----:B-1----:R-:W-:Y:S02]  /*15870*/  IMAD.MOV.U32 R204, RZ, RZ, R210 ;  /* 0x000000ffffcc7224 */ /* 0x002fe400078e00d2 */
[----:B------:R-:W-:Y:S02]  /*15880*/  IMAD.MOV.U32 R210, RZ, RZ, R206 ;  /* 0x000000ffffd27224 */ /* 0x000fe400078e00ce */
[----:B------:R-:W-:Y:S02]  /*15890*/  IMAD.MOV.U32 R206, RZ, RZ, R246 ;  /* 0x000000ffffce7224 */ /* 0x000fe400078e00f6 */
[----:B------:R-:W-:Y:S02]  /*158a0*/  IMAD.MOV.U32 R246, RZ, RZ, R216 ;  /* 0x000000fffff67224 */ /* 0x000fe400078e00d8 */
[----:B------:R-:W3:Y:S04]  /*158b0*/  LDL.LU.64 R216, [R1+0x140] ;  /* 0x0001400001d87983 */ /* 0x000ee80000300a00 */
[----:B------:R-:W3:Y:S04]  /*158c0*/  LDL R192, [R1+0x150] ;  /* 0x0001500001c07983 */ /* 0x000ee80000100800 */
[----:B------:R-:W4:Y:S04]  /*158d0*/  LDL R191, [R1+0x158] ;  /* 0x0001580001bf7983 */ /* 0x000f280000100800 */
[----:B------:R-:W3:Y:S04]  /*158e0*/  LDL R189, [R1+0x154] ;  /* 0x0001540001bd7983 */ /* 0x000ee80000100800 */
[----:B------:R-:W3:Y:S01]  /*158f0*/  LDL.LU R247, [R1+0x28] ;  /* 0x0000280001f77983 */ /* 0x000ee20000300800 */
[----:B------:R-:W-:-:S02]  /*15900*/  FFMA.FTZ R6, R63, R0, -R2 ;  /* 0x000000003f067223 */ /* 0x000fc40000010802 */
[----:B------:R-:W-:Y:S02]  /*15910*/  IMAD.MOV.U32 R63, RZ, RZ, R246 ;  /* 0x000000ffff3f7224 */ /* 0x000fe400078e00f6 */
[----:B------:R-:W-:Y:S02]  /*15920*/  IMAD.MOV.U32 R246, RZ, RZ, R243 ;  /* 0x000000fffff67224 */ /* 0x000fe400078e00f3 */
[----:B------:R-:W4:Y:S01]  /*15930*/  LDL.LU R243, [R1+0xf8] ;  /* 0x0000f80001f37983 */ /* 0x000f220000300800 */
[----:B------:R-:W-:-:S04]  /*15940*/  FFMA.FTZ R4, R61, R0, -R2 ;  /* 0x000000003d047223 */ /* 0x000fc80000010802 */
[----:B------:R1:W-:Y:S01]  /*15950*/  MUFU.EX2 R8, R4 ;  /* 0x0000000400087308 */ /* 0x0003e20000000800 */
[----:B------:R-:W-:Y:S02]  /*15960*/  FFMA.FTZ R5, R64, R0, -R2 ;  /* 0x0000000040057223 */ /* 0x000fe40000010802 */
[----:B-1----:R-:W-:-:S05]  /*15970*/  FMUL.FTZ R4, R0, R26 ;  /* 0x0000001a00047220 */ /* 0x002fca0000410000 */
[----:B------:R-:W-:Y:S08]  /*15980*/  MUFU.EX2 R7, R7 ;  /* 0x0000000700077308 */ /* 0x000ff00000000800 */
[----:B------:R-:W-:Y:S01]  /*15990*/  MUFU.EX2 R4, R4 ;  /* 0x0000000400047308 */ /* 0x000fe20000000800 */
[----:B------:R-:W-:-:S07]  /*159a0*/  FFMA.FTZ R26, R60, R0, -R2 ;  /* 0x000000003c1a7223 */ /* 0x000fce0000010802 */
[----:B------:R-:W1:Y:S01]  /*159b0*/  MUFU.EX2 R13, R10 ;  /* 0x0000000a000d7308 */ /* 0x000e620000000800 */
[----:B------:R-:W-:-:S07]  /*159c0*/  FFMA.FTZ R25, R25, R0, -R2 ;  /* 0x0000000019197223 */ /* 0x000fce0000010802 */
[----:B------:R-:W-:Y:S01]  /*159d0*/  MUFU.EX2 R6, R6 ;  /* 0x0000000600067308 */ /* 0x000fe20000000800 */
[-CC-:B------:R-:W-:Y:S02]  /*159e0*/  FFMA.FTZ R24, R24, R0.reuse, -R2.reuse ;  /* 0x0000000018187223 */ /* 0x180fe40000010802 */
[----:B------:R-:W-:-:S05]  /*159f0*/  FFMA.FTZ R23, R23, R0, -R2 ;  /* 0x0000000017177223 */ /* 0x000fca0000010802 */
[----:B------:R-:W1:Y:S01]  /*15a00*/  MUFU.EX2 R12, R12 ;  /* 0x0000000c000c7308 */ /* 0x000e620000000800 */
[-CC-:B------:R-:W-:Y:S02]  /*15a10*/  FFMA.FTZ R22, R22, R0.reuse, -R2.reuse ;  /* 0x0000000016167223 */ /* 0x180fe40000010802 */
[-CC-:B------:R-:W-:Y:S02]  /*15a20*/  FFMA.FTZ R21, R21, R0.reuse, -R2.reuse ;  /* 0x0000000015157223 */ /* 0x180fe40000010802 */
[----:B------:R-:W-:-:S03]  /*15a30*/  FFMA.FTZ R38, R18, R0, -R2 ;  /* 0x0000000012267223 */ /* 0x000fc60000010802 */
[----:B------:R-:W1:Y:S01]  /*15a40*/  MUFU.EX2 R5, R5 ;  /* 0x0000000500057308 */ /* 0x000e620000000800 */
[-CC-:B------:R-:W-:Y:S02]  /*15a50*/  FFMA.FTZ R41, R17, R0.reuse, -R2.reuse ;  /* 0x0000000011297223 */ /* 0x180fe40000010802 */
[-CC-:B------:R-:W-:Y:S02]  /*15a60*/  FFMA.FTZ R43, R16, R0.reuse, -R2.reuse ;  /* 0x00000000102b7223 */ /* 0x180fe40000010802 */
[----:B------:R-:W-:-:S03]  /*15a70*/  FFMA.FTZ R44, R15, R0, -R2 ;  /* 0x000000000f2c7223 */ /* 0x000fc60000010802 */
[----:B------:R-:W-:Y:S01]  /*15a80*/  MUFU.EX2 R9, R37 ;  /* 0x0000002500097308 */ /* 0x000fe20000000800 */
[----:B------:R-:W-:-:S07]  /*15a90*/  FMUL.FTZ R52, R0, R65 ;  /* 0x0000004100347220 */ /* 0x000fce0000410000 */
[----:B------:R1:W-:Y:S08]  /*15aa0*/  MUFU.EX2 R10, R36 ;  /* 0x00000024000a7308 */ /* 0x0003f00000000800 */
[----:B------:R2:W-:Y:S01]  /*15ab0*/  MUFU.EX2 R37, R26 ;  /* 0x0000001a00257308 */ /* 0x0005e20000000800 */
[----:B-1----:R-:W-:-:S07]  /*15ac0*/  FFMA.FTZ R36, R19, R0, -R2 ;  /* 0x0000000013247223 */ /* 0x002fce0000010802 */
[----:B------:R-:W1:Y:S01]  /*15ad0*/  MUFU.EX2 R15, R25 ;  /* 0x00000019000f7308 */ /* 0x000e620000000800 */
[----:B--2---:R-:W-:Y:S02]  /*15ae0*/  FFMA.FTZ R26, R20, R0, -R2 ;  /* 0x00000000141a7223 */ /* 0x004fe40000010802 */
[----:B------:R-:W-:-:S04]  /*15af0*/  FADD.FTZ R2, R14, R27 ;  /* 0x0000001b0e027221 */ /* 0x000fc80000010000 */
[----:B------:R-:W-:-:S04]  /*15b00*/  FADD.FTZ R2, R13, R2 ;  /* 0x000000020d027221 */ /* 0x000fc80000010000 */
[----:B------:R-:W-:Y:S01]  /*15b10*/  FADD.FTZ R2, R12, R2 ;  /* 0x000000020c027221 */ /* 0x000fe20000010000 */
[----:B------:R-:W-:-:S03]  /*15b20*/  F2FP.BF16.PACK_AB R169, R5, R6 ;  /* 0x0000000605a9723e */ /* 0x000fc600000010ff */
[----:B------:R-:W-:Y:S01]  /*15b30*/  FADD.FTZ R2, R11, R2 ;  /* 0x000000020b027221 */ /* 0x000fe20000010000 */
[----:B------:R-:W-:Y:S02]  /*15b40*/  F2FP.BF16.PACK_AB R168, R7, R8 ;  /* 0x0000000807a8723e */ /* 0x000fe400000010ff */
[----:B-1----:R-:W-:Y:S02]  /*15b50*/  F2FP.BF16.PACK_AB R220, R15, R37 ;  /* 0x000000250fdc723e */ /* 0x002fe400000010ff */
[----:B------:R-:W-:Y:S02]  /*15b60*/  F2FP.BF16.PACK_AB R27, R13, R14 ;  /* 0x0000000e0d1b723e */ /* 0x000fe400000010ff */
[----:B------:R-:W-:Y:S01]  /*15b70*/  F2FP.BF16.PACK_AB R55, R11, R12 ;  /* 0x0000000c0b37723e */ /* 0x000fe200000010ff */
[----:B------:R-:W-:Y:S08]  /*15b80*/  MUFU.EX2 R18, R22 ;  /* 0x0000001600127308 */ /* 0x000ff00000000800 */
[----:B------:R-:W-:Y:S01]  /*15b90*/  MUFU.EX2 R14, R107 ;  /* 0x0000006b000e7308 */ /* 0x000fe20000000800 */
[----:B---3--:R-:W-:-:S04]  /*15ba0*/  FFMA.FTZ R0, R247, R4, R8 ;  /* 0x00000004f7007223 */ /* 0x008fc80000010008 */
[----:B------:R-:W-:-:S04]  /*15bb0*/  FADD.FTZ R0, R7, R0 ;  /* 0x0000000007007221 */ /* 0x000fc80000010000 */
[----:B------:R-:W-:-:S04]  /*15bc0*/  FADD.FTZ R0, R6, R0 ;  /* 0x0000000006007221 */ /* 0x000fc80000010000 */
[----:B------:R-:W-:-:S04]  /*15bd0*/  FADD.FTZ R0, R5, R0 ;  /* 0x0000000005007221 */ /* 0x000fc80000010000 */
[----:B------:R-:W-:Y:S02]  /*15be0*/  FADD.FTZ R0, R37, R0 ;  /* 0x0000000025007221 */ /* 0x000fe40000010000 */
[----:B------:R-:W-:Y:S02]  /*15bf0*/  FADD.FTZ R5, R10, R2 ;  /* 0x000000020a057221 */ /* 0x000fe40000010000 */
[----:B------:R-:W-:Y:S01]  /*15c00*/  FADD.FTZ R2, R15, R0 ;  /* 0x000000000f027221 */ /* 0x000fe20000010000 */
[----:B----4-:R-:W-:Y:S01]  /*15c10*/  IADD3 R0, R243, -0x1, RZ ;  /* 0xfffffffff3007810 */ /* 0x010fe20007ffe0ff */
[----:B------:R-:W1:Y:S03]  /*15c20*/  MUFU.EX2 R7, R24 ;  /* 0x0000001800077308 */ /* 0x000e660000000800 */
[----:B------:R-:W-:-:S05]  /*15c30*/  LOP3.LUT R229, R207, R0, RZ, 0x3c, !PT ;  /* 0x00000000cfe57212 */ /* 0x000fca00078e3cff */
[----:B------:R-:W2:Y:S01]  /*15c40*/  MUFU.EX2 R6, R23 ;  /* 0x0000001700067308 */ /* 0x000ea20000000800 */
[----:B------:R-:W-:-:S05]  /*15c50*/  LOP3.LUT R0, R229, R205, RZ, 0x3c, !PT ;  /* 0x000000cde5007212 */ /* 0x000fca00078e3cff */
[----:B------:R-:W-:-:S04]  /*15c60*/  IMAD.WIDE.U32 R64, R0, -0x326172a9, RZ ;  /* 0xcd9e8d5700407825 */ /* 0x000fc800078e00ff */
[----:B-1----:R-:W-:Y:S01]  /*15c70*/  FADD.FTZ R2, R7, R2 ;  /* 0x0000000207027221 */ /* 0x002fe20000010000 */
[----:B------:R-:W-:-:S03]  /*15c80*/  LOP3.LUT R0, R65, R192, R216, 0x96, !PT ;  /* 0x000000c041007212 */ /* 0x000fc600078e96d8 */
[C---:B--2---:R-:W-:Y:S01]  /*15c90*/  FADD.FTZ R17, R6.reuse, R2 ;  /* 0x0000000206117221 */ /* 0x044fe20000010000 */
[----:B------:R-:W-:Y:S01]  /*15ca0*/  F2FP.BF16.PACK_AB R221, R6, R7 ;  /* 0x0000000706dd723e */ /* 0x000fe200000010ff */
[----:B------:R-:W-:Y:S01]  /*15cb0*/  IMAD.WIDE.U32 R6, R0, -0x2daee0ad, RZ ;  /* 0xd2511f5300067825 */ /* 0x000fe200078e00ff */
[----:B------:R-:W-:Y:S02]  /*15cc0*/  LOP3.LUT R2, R215, R191, R64, 0x96, !PT ;  /* 0x000000bfd7027212 */ /* 0x000fe400078e9640 */
[C---:B------:R-:W-:Y:S01]  /*15cd0*/  F2FP.BF16.PACK_AB R37, R9.reuse, R10 ;  /* 0x0000000a0925723e */ /* 0x040fe200000010ff */
[----:B------:R-:W-:Y:S01]  /*15ce0*/  FADD.FTZ R16, R9, R5 ;  /* 0x0000000509107221 */ /* 0x000fe20000010000 */
[----:B------:R-:W-:Y:S01]  /*15cf0*/  LOP3.LUT R0, R7, R62, R210, 0x96, !PT ;  /* 0x0000003e07007212 */ /* 0x000fe200078e96d2 */
        /* <DEDUP_REMOVED lines=15> */
[----:B------:R-:W-:-:S04]  /*15df0*/  LOP3.LUT R2, R0, 0xffff, RZ, 0xc0, !PT ;  /* 0x0000ffff00027812 */ /* 0x000fc800078ec0ff */
[----:B------:R-:W-:-:S04]  /*15e00*/  SHF.R.U32.HI R2, RZ, 0x8, R2 ;  /* 0x00000008ff027819 */ /* 0x000fc80000011602 */
[----:B------:R-:W-:-:S04]  /*15e10*/  LOP3.LUT R2, R2, 0xffff, RZ, 0xc0, !PT ;  /* 0x0000ffff02027812 */ /* 0x000fc800078ec0ff */
[----:B------:R-:W-:Y:S02]  /*15e20*/  ISETP.GE.U32.AND P3, PT, R194, R2, PT ;  /* 0x00000002c200720c */ /* 0x000fe40003f66070 */
[----:B------:R-:W-:Y:S02]  /*15e30*/  SHF.R.U32.HI R2, RZ, 0x10, R0 ;  /* 0x00000010ff027819 */ /* 0x000fe40000011600 */
[----:B------:R-:W-:Y:S02]  /*15e40*/  LOP3.LUT R10, R9, R193, R10, 0x96, !PT ;  /* 0x000000c1090a7212 */ /* 0x000fe400078e960a */
[----:B------:R-:W-:Y:S01]  /*15e50*/  LOP3.LUT R2, R2, 0xff, RZ, 0xc0, !PT ;  /* 0x000000ff02027812 */ /* 0x000fe200078ec0ff */
[----:B------:R-:W1:Y:S01]  /*15e60*/  MUFU.EX2 R9, R40 ;  /* 0x0000002800097308 */ /* 0x000e620000000800 */
[----:B------:R-:W-:Y:S02]  /*15e70*/  SHF.R.U32.HI R0, RZ, 0x18, R0 ;  /* 0x00000018ff007819 */ /* 0x000fe40000011600 */
[----:B------:R-:W-:-:S02]  /*15e80*/  ISETP.GE.U32.AND P5, PT, R194, R2, PT ;  /* 0x00000002c200720c */ /* 0x000fc40003fa6070 */
[----:B------:R-:W-:Y:S02]  /*15e90*/  ISETP.GE.U32.AND P0, PT, R194, R0, PT ;  /* 0x00000000c200720c */ /* 0x000fe40003f06070 */
[----:B------:R-:W-:Y:S01]  /*15ea0*/  LOP3.LUT R0, R6, 0xff, RZ, 0xc0, !PT ;  /* 0x000000ff06007812 */ /* 0x000fe200078ec0ff */
[----:B------:R-:W2:Y:S01]  /*15eb0*/  MUFU.EX2 R2, R42 ;  /* 0x0000002a00027308 */ /* 0x000ea20000000800 */
[--C-:B------:R-:W-:Y:S02]  /*15ec0*/  SHF.R.U32.HI R5, RZ, 0x10, R6.reuse ;  /* 0x00000010ff057819 */ /* 0x100fe40000011606 */
[----:B------:R-:W-:Y:S02]  /*15ed0*/  ISETP.GE.U32.AND P2, PT, R194, R0, PT ;  /* 0x00000000c200720c */ /* 0x000fe40003f46070 */
[----:B------:R-:W-:Y:S02]  /*15ee0*/  LOP3.LUT R23, R6, 0xffff, RZ, 0xc0, !PT ;  /* 0x0000ffff06177812 */ /* 0x000fe400078ec0ff */
[----:B------:R-:W-:Y:S01]  /*15ef0*/  SHF.R.U32.HI R0, RZ, 0x18, R6 ;  /* 0x00000018ff007819 */ /* 0x000fe20000011606 */
[----:B------:R-:W-:Y:S01]  /*15f00*/  IMAD.WIDE.U32 R6, R10, -0x2daee0ad, RZ ;  /* 0xd2511f530a067825 */ /* 0x000fe200078e00ff */
[----:B------:R-:W-:Y:S01]  /*15f10*/  LOP3.LUT R5, R5, 0xff, RZ, 0xc0, !PT ;  /* 0x000000ff05057812 */ /* 0x000fe200078ec0ff */
[----:B------:R3:W4:Y:S01]  /*15f20*/  MUFU.EX2 R8, R21 ;  /* 0x0000001500087308 */ /* 0x0007220000000800 */
[----:B------:R-:W-:-:S02]  /*15f30*/  ISETP.GE.U32.AND P1, PT, R194, R0, PT ;  /* 0x00000000c200720c */ /* 0x000fc40003f26070 */
[----:B------:R-:W-:Y:S02]  /*15f40*/  LOP3.LUT R0, R7, R252, R12, 0x96, !PT ;  /* 0x000000fc07007212 */ /* 0x000fe400078e960c */
[----:B------:R-:W-:Y:S02]  /*15f50*/  LOP3.LUT R25, R6, 0xffff, RZ, 0xc0, !PT ;  /* 0x0000ffff06197812 */ /* 0x000fe400078ec0ff */
[--C-:B------:R-:W-:Y:S01]  /*15f60*/  SHF.R.U32.HI R24, RZ, 0x10, R6.reuse ;  /* 0x00000010ff187819 */ /* 0x100fe20000011606 */
[----:B------:R-:W-:Y:S01]  /*15f70*/  MUFU.EX2 R15, R66 ;  /* 0x00000042000f7308 */ /* 0x000fe20000000800 */
[----:B------:R-:W-:Y:S02]  /*15f80*/  SHF.R.U32.HI R19, RZ, 0x18, R6 ;  /* 0x00000018ff137819 */ /* 0x000fe40000011606 */
[----:B------:R-:W-:Y:S02]  /*15f90*/  ISETP.GE.U32.AND P6, PT, R194, R5, PT ;  /* 0x00000005c200720c */ /* 0x000fe40003fc6070 */
[----:B---3--:R-:W-:-:S03]  /*15fa0*/  LOP3.LUT R21, R6, 0xff, RZ, 0xc0, !PT ;  /* 0x000000ff06157812 */ /* 0x008fc600078ec0ff */
[----:B------:R-:W3:Y:S01]  /*15fb0*/  MUFU.EX2 R12, R67 ;  /* 0x00000043000c7308 */ /* 0x000ee20000000800 */
[----:B-1----:R-:W-:Y:S01]  /*15fc0*/  FADD.FTZ R6, R9, R16 ;  /* 0x0000001009067221 */ /* 0x002fe20000010000 */
[----:B--2---:R-:W-:-:S03]  /*15fd0*/  F2FP.BF16.PACK_AB R16, R2, R9 ;  /* 0x000000090210723e */ /* 0x004fc600000010ff */
[----:B------:R-:W-:-:S03]  /*15fe0*/  FADD.FTZ R10, R2, R6 ;  /* 0x00000006020a7221 */ /* 0x000fc60000010000 */
[----:B------:R-:W1:Y:S01]  /*15ff0*/  MUFU.EX2 R5, R45 ;  /* 0x0000002d00057308 */ /* 0x000e620000000800 */
[----:B------:R-:W-:-:S07]  /*16000*/  FADD.FTZ R6, R18, R17 ;  /* 0x0000001112067221 */ /* 0x000fce0000010000 */
[----:B------:R-:W2:Y:S01]  /*16010*/  MUFU.EX2 R2, R46 ;  /* 0x0000002e00027308 */ /* 0x000ea20000000800 */
[----:B----4-:R-:W-:Y:S01]  /*16020*/  FADD.FTZ R17, R8, R6 ;  /* 0x0000000608117221 */ /* 0x010fe20000010000 */
[----:B---3--:R-:W-:Y:S01]  /*16030*/  F2FP.BF16.PACK_AB R7, R12, R15 ;  /* 0x0000000f0c07723e */ /* 0x008fe200000010ff */
[----:B-1----:R-:W-:-:S05]  /*16040*/  FADD.FTZ R6, R5, R10 ;  /* 0x0000000a05067221 */ /* 0x002fca0000010000 */
[----:B------:R1:W-:Y:S01]  /*16050*/  MUFU.EX2 R9, R110 ;  /* 0x0000006e00097308 */ /* 0x0003e20000000800 */
[----:B------:R-:W-:Y:S01]  /*16060*/  PRMT R107, R7, 0x7632, R107 ;  /* 0x00007632076b7816 */ /* 0x000fe2000000006b */
[----:B--2---:R-:W-:-:S06]  /*16070*/  FADD.FTZ R20, R2, R6 ;  /* 0x0000000602147221 */ /* 0x004fcc0000010000 */
[----:B------:R2:W-:Y:S01]  /*16080*/  MUFU.EX2 R11, R106 ;  /* 0x0000006a000b7308 */ /* 0x0005e20000000800 */
[----:B------:R-:W-:Y:S02]  /*16090*/  F2FP.BF16.PACK_AB R22, R2, R5 ;  /* 0x000000050216723e */ /* 0x000fe400000010ff */
[----:B------:R-:W-:Y:S02]  /*160a0*/  SHF.R.U32.HI R2, RZ, 0x8, R23 ;  /* 0x00000008ff027819 */ /* 0x000fe40000011617 */
[----:B-1----:R-:W-:-:S03]  /*160b0*/  PRMT R110, R7, 0x7610, R110 ;  /* 0x00007610076e7816 */ /* 0x002fc6000000006e */
[----:B------:R1:W-:Y:S01]  /*160c0*/  MUFU.EX2 R13, R105 ;  /* 0x00000069000d7308 */ /* 0x0003e20000000800 */
[----:B------:R-:W-:Y:S02]  /*160d0*/  LOP3.LUT R2, R2, 0xffff, RZ, 0xc0, !PT ;  /* 0x0000ffff02027812 */ /* 0x000fe400078ec0ff */
[----:B--2---:R-:W-:Y:S01]  /*160e0*/  PRMT R106, R16, 0x7632, R106 ;  /* 0x00007632106a7816 */ /* 0x004fe2000000006a */
[----:B------:R-:W-:-:S04]  /*160f0*/  @!P4 HFMA2.BF16_V2 R68, -RZ.H0_H0, RZ.H0_H0, -R110.H0_H0 ;  /* 0x200000ffff44c231 */ /* 0x000fc8000034096e */
[----:B------:R-:W2:Y:S01]  /*16100*/  MUFU.EX2 R5, R26 ;  /* 0x0000001a00057308 */ /* 0x000ea20000000800 */
[----:B------:R-:W-:Y:S01]  /*16110*/  @!P0 HFMA2.BF16_V2 R69, -RZ.H0_H0, RZ.H0_H0, -R106.H0_H0 ;  /* 0x200000ffff458231 */ /* 0x000fe2000034096a */
[----:B------:R-:W-:Y:S02]  /*16120*/  PRMT R245, R110, 0x5410, R107 ;  /* 0x000054106ef57816 */ /* 0x000fe4000000006b */
[----:B-1----:R-:W-:Y:S02]  /*16130*/  PRMT R105, R16, 0x7610, R105 ;  /* 0x0000761010697816 */ /* 0x002fe40000000069 */
[----:B------:R-:W-:Y:S02]  /*16140*/  @!P4 PRMT R110, R68, 0x5410, RZ ;  /* 0x00005410446ec816 */ /* 0x000fe400000000ff */
[----:B------:R-:W-:Y:S02]  /*16150*/  PRMT R244, R105, 0x5410, R106 ;  /* 0x0000541069f47816 */ /* 0x000fe4000000006a */
[----:B------:R-:W-:-:S02]  /*16160*/  ISETP.GE.U32.AND P4, PT, R194, R2, PT ;  /* 0x00000002c200720c */ /* 0x000fc40003f86070 */
[----:B------:R-:W-:Y:S01]  /*16170*/  @!P0 PRMT R106, R69, 0x5410, RZ ;  /* 0x00005410456a8816 */ /* 0x000fe200000000ff */
[----:B------:R-:W1:Y:S01]  /*16180*/  MUFU.EX2 R2, R36 ;  /* 0x0000002400027308 */ /* 0x000e620000000800 */
[----:B------:R-:W-:Y:S02]  /*16190*/  F2FP.BF16.PACK_AB R203, R8, R18 ;  /* 0x0000001208cb723e */ /* 0x000fe400000010ff */
[----:B------:R-:W-:Y:S02]  /*161a0*/  ISETP.GE.U32.AND P0, PT, R194, R19, PT ;  /* 0x00000013c200720c */ /* 0x000fe40003f06070 */
[----:B------:R-:W-:-:S03]  /*161b0*/  SHF.R.U32.HI R6, RZ, 0x10, R0 ;  /* 0x00000010ff067819 */ /* 0x000fc60000011600 */
[----:B------:R-:W-:Y:S01]  /*161c0*/  MUFU.EX2 R18, R104 ;  /* 0x0000006800127308 */ /* 0x000fe20000000800 */
[----:B------:R-:W-:Y:S01]  /*161d0*/  @!P5 HFMA2.BF16_V2 R81, -RZ.H0_H0, RZ.H0_H0, -R105.H0_H0 ;  /* 0x200000ffff51d231 */ /* 0x000fe20000340969 */
[----:B------:R-:W-:-:S06]  /*161e0*/  LOP3.LUT R7, R6, 0xff, RZ, 0xc0, !PT ;  /* 0x000000ff06077812 */ /* 0x000fcc00078ec0ff */
[----:B------:R-:W3:Y:S01]  /*161f0*/  MUFU.EX2 R19, R111 ;  /* 0x0000006f00137308 */ /* 0x000ee20000000800 */
[----:B------:R-:W-:Y:S02]  /*16200*/  @!P5 PRMT R105, R81, 0x5410, RZ ;  /* 0x000054105169d816 */ /* 0x000fe400000000ff */
[----:B------:R-:W-:Y:S01]  /*16210*/  ISETP.GE.U32.AND P5, PT, R194, R7, PT ;  /* 0x00000007c200720c */ /* 0x000fe20003fa6070 */
[----:B--2---:R-:W-:Y:S01]  /*16220*/  FADD.FTZ R7, R5, R17 ;  /* 0x0000001105077221 */ /* 0x004fe20000010000 */
[----:B-1----:R-:W-:-:S03]  /*16230*/  F2FP.BF16.PACK_AB R199, R2, R5 ;  /* 0x0000000502c7723e */ /* 0x002fc600000010ff */
[----:B------:R-:W1:Y:S01]  /*16240*/  MUFU.EX2 R6, R47 ;  /* 0x0000002f00067308 */ /* 0x000e620000000800 */
[----:B------:R-:W-:Y:S01]  /*16250*/  FADD.FTZ R10, R2, R7 ;  /* 0x00000007020a7221 */ /* 0x000fe20000010000 */
[----:B---3--:R-:W-:-:S06]  /*16260*/  F2FP.BF16.PACK_AB R2, R19, R18 ;  /* 0x000000121302723e */ /* 0x008fcc00000010ff */
[----:B------:R-:W2:Y:S01]  /*16270*/  MUFU.EX2 R16, R48 ;  /* 0x0000003000107308 */ /* 0x000ea20000000800 */
[C---:B------:R-:W-:Y:S02]  /*16280*/  PRMT R104, R2.reuse, 0x7610, R104 ;  /* 0x0000761002687816 */ /* 0x040fe40000000068 */
[----:B------:R-:W-:-:S03]  /*16290*/  PRMT R97, R2, 0x7632, R97 ;  /* 0x0000763202617816 */ /* 0x000fc60000000061 */
[----:B------:R-:W-:Y:S01]  /*162a0*/  @!P2 HFMA2.BF16_V2 R84, -RZ.H0_H0, RZ.H0_H0, -R104.H0_H0 ;  /* 0x200000ffff54a231 */ /* 0x000fe20000340968 */
[----:B------:R-:W-:Y:S01]  /*162b0*/  LOP3.LUT R2, R0, 0xff, RZ, 0xc0, !PT ;  /* 0x000000ff00027812 */ /* 0x000fe200078ec0ff */
[----:B-1----:R-:W-:Y:S01]  /*162c0*/  FADD.FTZ R5, R6, R20 ;  /* 0x0000001406057221 */ /* 0x002fe20000010000 */
[----:B------:R-:W-:Y:S01]  /*162d0*/  PRMT R243, R104, 0x5410, R97 ;  /* 0x0000541068f37816 */ /* 0x000fe20000000061 */
[----:B------:R-:W-:Y:S01]  /*162e0*/  @!P4 HFMA2.BF16_V2 R85, -RZ.H0_H0, RZ.H0_H0, -R97.H0_H0 ;  /* 0x200000ffff55c231 */ /* 0x000fe20000340961 */
[----:B------:R-:W-:Y:S02]  /*162f0*/  @!P2 PRMT R104, R84, 0x5410, RZ ;  /* 0x000054105468a816 */ /* 0x000fe400000000ff */
[----:B------:R-:W-:Y:S01]  /*16300*/  ISETP.GE.U32.AND P2, PT, R194, R2, PT ;  /* 0x00000002c200720c */ /* 0x000fe20003f46070 */
[----:B--2---:R-:W-:Y:S01]  /*16310*/  FADD.FTZ R26, R16, R5 ;  /* 0x00000005101a7221 */ /* 0x004fe20000010000 */
[----:B------:R-:W-:Y:S01]  /*16320*/  SHF.R.U32.HI R2, RZ, 0x18, R0 ;  /* 0x00000018ff027819 */ /* 0x000fe20000011600 */
[----:B------:R-:W1:Y:S01]  /*16330*/  MUFU.EX2 R5, R38 ;  /* 0x0000002600057308 */ /* 0x000e620000000800 */
[----:B------:R-:W-:-:S02]  /*16340*/  @!P4 PRMT R97, R85, 0x5410, RZ ;  /* 0x000054105561c816 */ /* 0x000fc400000000ff */
[----:B------:R-:W-:Y:S02]  /*16350*/  ISETP.GE.U32.AND P4, PT, R194, R2, PT ;  /* 0x00000002c200720c */ /* 0x000fe40003f86070 */
[----:B------:R-:W-:Y:S02]  /*16360*/  LOP3.LUT R0, R0, 0xffff, RZ, 0xc0, !PT ;  /* 0x0000ffff00007812 */ /* 0x000fe400078ec0ff */
[C---:B------:R-:W-:Y:S01]  /*16370*/  PRMT R96, R22.reuse, 0x7632, R96 ;  /* 0x0000763216607816 */ /* 0x040fe20000000060 */
[----:B------:R-:W2:Y:S01]  /*16380*/  MUFU.EX2 R2, R41 ;  /* 0x0000002900027308 */ /* 0x000ea20000000800 */
[----:B------:R-:W-:Y:S02]  /*16390*/  PRMT R85, R22, 0x7610, R85 ;  /* 0x0000761016557816 */ /* 0x000fe40000000055 */
[----:B------:R-:W-:-:S05]  /*163a0*/  SHF.R.U32.HI R0, RZ, 0x8, R0 ;  /* 0x00000008ff007819 */ /* 0x000fca0000011600 */
[----:B------:R-:W-:Y:S01]  /*163b0*/  MUFU.EX2 R17, R176 ;  /* 0x000000b000117308 */ /* 0x000fe20000000800 */
[----:B------:R-:W-:Y:S01]  /*163c0*/  @!P6 HFMA2.BF16_V2 R145, -RZ.H0_H0, RZ.H0_H0, -R85.H0_H0 ;  /* 0x200000ffff91e231 */ /* 0x000fe20000340955 */
[----:B------:R-:W-:-:S06]  /*163d0*/  LOP3.LUT R0, R0, 0xffff, RZ, 0xc0, !PT ;  /* 0x0000ffff00007812 */ /* 0x000fcc00078ec0ff */
[----:B------:R-:W3:Y:S01]  /*163e0*/  MUFU.EX2 R22, R179 ;  /* 0x000000b300167308 */ /* 0x000ee20000000800 */
[----:B------:R-:W-:Y:S02]  /*163f0*/  PRMT R241, R85, 0x5410, R96 ;  /* 0x0000541055f17816 */ /* 0x000fe40000000060 */
[----:B------:R-:W-:Y:S02]  /*16400*/  @!P6 PRMT R85, R145, 0x5410, RZ ;  /* 0x000054109155e816 */ /* 0x000fe400000000ff */
[----:B------:R-:W-:Y:S01]  /*16410*/  ISETP.GE.U32.AND P6, PT, R194, R0, PT ;  /* 0x00000000c200720c */ /* 0x000fe20003fc6070 */
[----:B-1----:R-:W-:Y:S01]  /*16420*/  FADD.FTZ R0, R5, R10 ;  /* 0x0000000a05007221 */ /* 0x002fe20000010000 */
[----:B--2---:R-:W-:-:S03]  /*16430*/  F2FP.BF16.PACK_AB R173, R2, R5 ;  /* 0x0000000502ad723e */ /* 0x004fc600000010ff */
[----:B------:R-:W-:Y:S02]  /*16440*/  FADD.FTZ R10, R2, R0 ;  /* 0x00000000020a7221 */ /* 0x000fe40000010000 */
[----:B------:R-:W1:Y:S01]  /*16450*/  MUFU.EX2 R2, R43 ;  /* 0x0000002b00027308 */ /* 0x000e620000000800 */
[----:B---3--:R-:W-:-:S04]  /*16460*/  F2FP.BF16.PACK_AB R0, R22, R17 ;  /* 0x000000111600723e */ /* 0x008fc800000010ff */
[C---:B------:R-:W-:Y:S02]  /*16470*/  PRMT R84, R0.reuse, 0x7610, R84 ;  /* 0x0000761000547816 */ /* 0x040fe40000000054 */
[----:B------:R-:W-:Y:S02]  /*16480*/  PRMT R81, R0, 0x7632, R81 ;  /* 0x0000763200517816 */ /* 0x000fe40000000051 */
[----:B------:R-:W2:Y:S01]  /*16490*/  MUFU.EX2 R0, R44 ;  /* 0x0000002c00007308 */ /* 0x000ea20000000800 */
[----:B------:R-:W-:Y:S01]  /*164a0*/  SHF.R.U32.HI R5, RZ, 0x8, R25 ;  /* 0x00000008ff057819 */ /* 0x000fe20000011619 */
[----:B------:R-:W-:Y:S01]  /*164b0*/  @!P2 HFMA2.BF16_V2 R148, -RZ.H0_H0, RZ.H0_H0, -R84.H0_H0 ;  /* 0x200000ffff94a231 */ /* 0x000fe20000340954 */
[----:B------:R-:W-:Y:S02]  /*164c0*/  PRMT R251, R84, 0x5410, R81 ;  /* 0x0000541054fb7816 */ /* 0x000fe40000000051 */
[----:B------:R-:W-:Y:S02]  /*164d0*/  LOP3.LUT R5, R5, 0xffff, RZ, 0xc0, !PT ;  /* 0x0000ffff05057812 */ /* 0x000fe400078ec0ff */
[----:B------:R-:W-:-:S02]  /*164e0*/  @!P2 PRMT R84, R148, 0x5410, RZ ;  /* 0x000054109454a816 */ /* 0x000fc400000000ff */
[----:B------:R-:W-:Y:S01]  /*164f0*/  ISETP.GE.U32.AND P2, PT, R194, R5, PT ;  /* 0x00000005c200720c */ /* 0x000fe20003f46070 */
[----:B-1----:R-:W-:Y:S02]  /*16500*/  FADD.FTZ R5, R2, R10 ;  /* 0x0000000a02057221 */ /* 0x002fe40000010000 */
[----:B------:R-:W-:Y:S02]  /*16510*/  IMAD.MOV.U32 R240, RZ, RZ, R102 ;  /* 0x000000fffff07224 */ /* 0x000fe400078e0066 */
[----:B--2---:R-:W-:Y:S02]  /*16520*/  FADD.FTZ R5, R0, R5 ;  /* 0x0000000500057221 */ /* 0x004fe40000010000 */
[----:B------:R-:W-:-:S03]  /*16530*/  FMUL.FTZ R102, R167, R3 ;  /* 0x00000003a7667220 */ /* 0x000fc60000410000 */
[----:B------:R1:W-:Y:S04]  /*16540*/  STL [R1+0x28], R5 ;  /* 0x0000280501007387 */ /* 0x0003e80000100800 */
[----:B------:R-:W2:Y:S01]  /*16550*/  LDL.LU R167, [R1+0x2c] ;  /* 0x00002c0001a77983 */ /* 0x000ea20000300800 */
[----:B------:R-:W-:Y:S01]  /*16560*/  MUFU.EX2 R36, R50 ;  /* 0x0000003200247308 */ /* 0x000fe20000000800 */
[----:B------:R-:W-:Y:S01]  /*16570*/  F2FP.BF16.PACK_AB R16, R16, R6 ;  /* 0x000000061010723e */ /* 0x000fe200000010ff */
[----:B------:R-:W-:-:S06]  /*16580*/  @!P1 HFMA2.BF16_V2 R144, -RZ.H0_H0, RZ.H0_H0, -R96.H0_H0 ;  /* 0x200000ffff909231 */ /* 0x000fcc0000340960 */
[----:B------:R-:W3:Y:S01]  /*16590*/  MUFU.EX2 R38, R49 ;  /* 0x0000003100267308 */ /* 0x000ee20000000800 */
[----:B------:R-:W-:Y:S02]  /*165a0*/  LOP3.LUT R6, R24, 0xff, RZ, 0xc0, !PT ;  /* 0x000000ff18067812 */ /* 0x000fe400078ec0ff */
[----:B------:R-:W-:-:S05]  /*165b0*/  @!P1 PRMT R96, R144, 0x5410, RZ ;  /* 0x0000541090609816 */ /* 0x000fca00000000ff */
[----:B------:R-:W4:Y:S01]  /*165c0*/  MUFU.EX2 R7, R177 ;  /* 0x000000b100077308 */ /* 0x000f220000000800 */
[----:B------:R-:W-:Y:S01]  /*165d0*/  ISETP.GE.U32.AND P1, PT, R194, R6, PT ;  /* 0x00000006c200720c */ /* 0x000fe20003f26070 */
[----:B------:R-:W-:Y:S01]  /*165e0*/  @!P3 HFMA2.BF16_V2 R80, -RZ.H0_H0, RZ.H0_H0, -R107.H0_H0 ;  /* 0x200000ffff50b231 */ /* 0x000fe2000034096b */
[----:B------:R-:W-:-:S05]  /*165f0*/  F2FP.BF16.PACK_AB R172, R0, R2 ;  /* 0x0000000200ac723e */ /* 0x000fca00000010ff */
[----:B------:R-:W4:Y:S01]  /*16600*/  MUFU.EX2 R6, R182 ;  /* 0x000000b600067308 */ /* 0x000f220000000800 */
[----:B---3--:R-:W-:Y:S01]  /*16610*/  F2FP.BF16.PACK_AB R2, R38, R36 ;  /* 0x000000242602723e */ /* 0x008fe200000010ff */
[----:B------:R-:W-:-:S06]  /*16620*/  @!P6 HFMA2.BF16_V2 R149, -RZ.H0_H0, RZ.H0_H0, -R81.H0_H0 ;  /* 0x200000ffff95e231 */ /* 0x000fcc0000340951 */
[----:B-1----:R-:W1:Y:S01]  /*16630*/  MUFU.EX2 R5, R184 ;  /* 0x000000b800057308 */ /* 0x002e620000000800 */
[C---:B------:R-:W-:Y:S02]  /*16640*/  PRMT R66, R2.reuse, 0x7610, R66 ;  /* 0x0000761002427816 */ /* 0x040fe40000000042 */
[----:B------:R-:W-:Y:S01]  /*16650*/  PRMT R61, R2, 0x7632, R61 ;  /* 0x00007632023d7816 */ /* 0x000fe2000000003d */
[----:B------:R-:W-:Y:S01]  /*16660*/  IMAD.MOV.U32 R144, RZ, RZ, R206 ;  /* 0x000000ffff907224 */ /* 0x000fe200078e00ce */
[----:B------:R-:W-:Y:S01]  /*16670*/  @!P3 PRMT R107, R80, 0x5410, RZ ;  /* 0x00005410506bb816 */ /* 0x000fe200000000ff */
[-C--:B------:R-:W-:Y:S01]  /*16680*/  FMUL.FTZ R206, R166, R3.reuse ;  /* 0x00000003a6ce7220 */ /* 0x080fe20000410000 */
[C---:B------:R-:W-:Y:S02]  /*16690*/  PRMT R80, R16.reuse, 0x7610, R80 ;  /* 0x0000761010507816 */ /* 0x040fe40000000050 */
[----:B------:R-:W-:Y:S01]  /*166a0*/  PRMT R69, R16, 0x7632, R69 ;  /* 0x0000763210457816 */ /* 0x000fe20000000045 */
[----:B------:R-:W-:Y:S01]  /*166b0*/  IMAD.MOV.U32 R166, RZ, RZ, R30 ;  /* 0x000000ffffa67224 */ /* 0x000fe200078e001e */
[----:B------:R-:W-:Y:S01]  /*166c0*/  @!P6 PRMT R81, R149, 0x5410, RZ ;  /* 0x000054109551e816 */ /* 0x000fe200000000ff */
[----:B------:R-:W-:Y:S01]  /*166d0*/  FMUL.FTZ R149, R70, R3 ;  /* 0x0000000346957220 */ /* 0x000fe20000410000 */
[----:B----4-:R-:W-:Y:S01]  /*166e0*/  F2FP.BF16.PACK_AB R16, R7, R39 ;  /* 0x000000270710723e */ /* 0x010fe200000010ff */
[-C--:B------:R-:W-:Y:S01]  /*166f0*/  FMUL.FTZ R148, R71, R3.reuse ;  /* 0x0000000347947220 */ /* 0x080fe20000410000 */
[----:B------:R3:W-:Y:S01]  /*16700*/  MUFU.EX2 R20, R181 ;  /* 0x000000b500147308 */ /* 0x0007e20000000800 */
[----:B------:R-:W-:Y:S01]  /*16710*/  FADD.FTZ R7, R7, R178 ;  /* 0x000000b207077221 */ /* 0x000fe20000010000 */
[----:B------:R-:W-:Y:S01]  /*16720*/  @!P1 HFMA2.BF16_V2 R71, -RZ.H0_H0, RZ.H0_H0, -R66.H0_H0 ;  /* 0x200000ffff479231 */ /* 0x000fe20000340942 */
[----:B------:R-:W-:Y:S01]  /*16730*/  FMUL.FTZ R30, R147, R3 ;  /* 0x00000003931e7220 */ /* 0x000fe20000410000 */
[----:B------:R-:W-:Y:S01]  /*16740*/  @!P0 HFMA2.BF16_V2 R70, -RZ.H0_H0, RZ.H0_H0, -R61.H0_H0 ;  /* 0x200000ffff468231 */ /* 0x000fe2000034093d */
[----:B------:R-:W-:Y:S01]  /*16750*/  FADD.FTZ R7, R6, R7 ;  /* 0x0000000706077221 */ /* 0x000fe20000010000 */
[----:B-1----:R-:W-:-:S02]  /*16760*/  F2FP.BF16.PACK_AB R23, R5, R6 ;  /* 0x000000060517723e */ /* 0x002fc400000010ff */
[----:B------:R1:W-:Y:S01]  /*16770*/  MUFU.EX2 R2, R185 ;  /* 0x000000b900027308 */ /* 0x0003e20000000800 */
[----:B---3--:R-:W-:Y:S02]  /*16780*/  IMAD.MOV.U32 R181, RZ, RZ, R211 ;  /* 0x000000ffffb57224 */ /* 0x008fe400078e00d3 */
[----:B------:R-:W-:-:S05]  /*16790*/  FMUL.FTZ R211, R171, R3 ;  /* 0x00000003abd37220 */ /* 0x000fca0000410000 */
[----:B------:R3:W-:Y:S01]  /*167a0*/  MUFU.EX2 R6, R196 ;  /* 0x000000c400067308 */ /* 0x0007e20000000800 */
[----:B------:R-:W-:Y:S01]  /*167b0*/  IMAD.MOV.U32 R171, RZ, RZ, R246 ;  /* 0x000000ffffab7224 */ /* 0x000fe200078e00f6 */
[----:B------:R-:W-:Y:S02]  /*167c0*/  PRMT R246, R66, 0x5410, R61 ;  /* 0x0000541042f67816 */ /* 0x000fe4000000003d */
[----:B------:R-:W-:Y:S01]  /*167d0*/  @!P1 PRMT R66, R71, 0x5410, RZ ;  /* 0x0000541047429816 */ /* 0x000fe200000000ff */
[----:B-1----:R-:W-:Y:S01]  /*167e0*/  IMAD.MOV.U32 R185, RZ, RZ, R31 ;  /* 0x000000ffffb97224 */ /* 0x002fe200078e001f */
[----:B------:R-:W-:Y:S01]  /*167f0*/  @!P0 PRMT R61, R70, 0x5410, RZ ;  /* 0x00005410463d8816 */ /* 0x000fe200000000ff */
[----:B------:R-:W-:Y:S02]  /*16800*/  IMAD.MOV.U32 R70, RZ, RZ, R29 ;  /* 0x000000ffff467224 */ /* 0x000fe400078e001d */
[----:B------:R-:W-:Y:S02]  /*16810*/  IMAD.MOV.U32 R71, RZ, RZ, R28 ;  /* 0x000000ffff477224 */ /* 0x000fe400078e001c */
[----:B---3--:R-:W-:-:S02]  /*16820*/  IMAD.MOV.U32 R196, RZ, RZ, R30 ;  /* 0x000000ffffc47224 */ /* 0x008fc400078e001e */
[----:B------:R-:W3:Y:S04]  /*16830*/  LDL.LU.64 R30, [R1+0x8] ;  /* 0x00000800011e7983 */ /* 0x000ee80000300a00 */
[----:B------:R-:W4:Y:S01]  /*16840*/  LDL.LU.64 R28, [R1+0x100] ;  /* 0x00010000011c7983 */ /* 0x000f220000300a00 */
[----:B------:R-:W-:Y:S02]  /*16850*/  ISETP.GE.U32.AND P3, PT, R194, R21, PT ;  /* 0x00000015c200720c */ /* 0x000fe40003f66070 */
[----:B------:R-:W1:Y:S01]  /*16860*/  MUFU.EX2 R21, R180 ;  /* 0x000000b400157308 */ /* 0x000e620000000800 */
[----:B------:R-:W-:Y:S02]  /*16870*/  @!P5 HFMA2.BF16_V2 R153, -RZ.H0_H0, RZ.H0_H0, -R80.H0_H0 ;  /* 0x200000ffff99d231 */ /* 0x000fe40000340950 */
[----:B------:R-:W-:Y:S01]  /*16880*/  @!P4 HFMA2.BF16_V2 R152, -RZ.H0_H0, RZ.H0_H0, -R69.H0_H0 ;  /* 0x200000ffff98c231 */ /* 0x000fe20000340945 */
[----:B------:R-:W-:Y:S01]  /*16890*/  PRMT R250, R80, 0x5410, R69 ;  /* 0x0000541050fa7816 */ /* 0x000fe20000000045 */
[----:B------:R-:W-:Y:S01]  /*168a0*/  FMUL.FTZ R109, R174, R3 ;  /* 0x00000003ae6d7220 */ /* 0x000fe20000410000 */
[----:B------:R-:W-:-:S02]  /*168b0*/  @!P5 PRMT R80, R153, 0x5410, RZ ;  /* 0x000054109950d816 */ /* 0x000fc400000000ff */
[----:B------:R1:W-:Y:S02]  /*168c0*/  MUFU.EX2 R8, R183 ;  /* 0x000000b700087308 */ /* 0x0003e40000000800 */
[----:B-1----:R-:W-:-:S04]  /*168d0*/  F2FP.BF16.PACK_AB R0, R20, R21 ;  /* 0x000000151400723e */ /* 0x002fc800000010ff */
[C---:B------:R-:W-:Y:S02]  /*168e0*/  PRMT R68, R0.reuse, 0x7610, R68 ;  /* 0x0000761000447816 */ /* 0x040fe40000000044 */
[----:B------:R-:W-:Y:S02]  /*168f0*/  PRMT R67, R0, 0x7632, R67 ;  /* 0x0000763200437816 */ /* 0x000fe40000000043 */
[----:B------:R-:W-:Y:S01]  /*16900*/  MUFU.EX2 R0, R52 ;  /* 0x0000003400007308 */ /* 0x000fe20000000800 */
[----:B------:R-:W-:Y:S01]  /*16910*/  IMAD.MOV.U32 R183, RZ, RZ, R205 ;  /* 0x000000ffffb77224 */ /* 0x000fe200078e00cd */
[----:B------:R-:W-:Y:S01]  /*16920*/  @!P4 PRMT R69, R152, 0x5410, RZ ;  /* 0x000054109845c816 */ /* 0x000fe200000000ff */
[----:B------:R-:W-:Y:S02]  /*16930*/  IMAD.MOV.U32 R182, RZ, RZ, R204 ;  /* 0x000000ffffb67224 */ /* 0x000fe400078e00cc */
[----:B------:R-:W-:Y:S02]  /*16940*/  IMAD.MOV.U32 R180, RZ, RZ, R210 ;  /* 0x000000ffffb47224 */ /* 0x000fe400078e00d2 */
[----:B------:R-:W-:-:S02]  /*16950*/  IMAD.MOV.U32 R145, RZ, RZ, R207 ;  /* 0x000000ffff917224 */ /* 0x000fc400078e00cf */
[----:B------:R-:W-:Y:S02]  /*16960*/  FMUL.FTZ R205, R170, R3 ;  /* 0x00000003aacd7220 */ /* 0x000fe40000410000 */
[----:B------:R-:W-:Y:S02]  /*16970*/  IMAD.MOV.U32 R174, RZ, RZ, R193 ;  /* 0x000000ffffae7224 */ /* 0x000fe400078e00c1 */
[----:B------:R-:W-:Y:S02]  /*16980*/  IMAD.MOV.U32 R177, RZ, RZ, R108 ;  /* 0x000000ffffb17224 */ /* 0x000fe400078e006c */
[----:B------:R-:W-:Y:S02]  /*16990*/  IMAD.MOV.U32 R111, RZ, RZ, R103 ;  /* 0x000000ffff6f7224 */ /* 0x000fe400078e0067 */
[----:B------:R-:W-:Y:S02]  /*169a0*/  IMAD.MOV.U32 R179, RZ, RZ, R195 ;  /* 0x000000ffffb37224 */ /* 0x000fe400078e00c3 */
        /* <DEDUP_REMOVED lines=16> */
[----:B------:R-:W-:Y:S02]  /*16ab0*/  FMUL.FTZ R193, R99, R3 ;  /* 0x0000000363c17220 */ /* 0x000fe40000410000 */
[----:B------:R-:W1:Y:S01]  /*16ac0*/  MUFU.EX2 R3, R186 ;  /* 0x000000ba00037308 */ /* 0x000e620000000800 */
[----:B------:R-:W-:Y:S01]  /*16ad0*/  FADD.FTZ R10, R5, R7 ;  /* 0x00000007050a7221 */ /* 0x000fe20000010000 */
[----:B------:R-:W-:-:S06]  /*16ae0*/  F2FP.BF16.PACK_AB R25, R11, R13 ;  /* 0x0000000d0b19723e */ /* 0x000fcc00000010ff */
[----:B------:R-:W2:Y:S01]  /*16af0*/  MUFU.EX2 R7, R187 ;  /* 0x000000bb00077308 */ /* 0x000ea20000000800 */
[----:B-1----:R-:W-:Y:S01]  /*16b00*/  F2FP.BF16.PACK_AB R24, R2, R3 ;  /* 0x000000030218723e */ /* 0x002fe200000010ff */
[----:B------:R-:W-:Y:S02]  /*16b10*/  @!P3 HFMA2.BF16_V2 R83, -RZ.H0_H0, RZ.H0_H0, -R68.H0_H0 ;  /* 0x200000ffff53b231 */ /* 0x000fe40000340944 */
[----:B------:R-:W-:Y:S01]  /*16b20*/  @!P2 HFMA2.BF16_V2 R82, -RZ.H0_H0, RZ.H0_H0, -R67.H0_H0 ;  /* 0x200000ffff52a231 */ /* 0x000fe20000340943 */
[----:B------:R-:W-:Y:S02]  /*16b30*/  PRMT R247, R68, 0x5410, R67 ;  /* 0x0000541044f77816 */ /* 0x000fe40000000043 */
[----:B------:R-:W-:Y:S02]  /*16b40*/  @!P3 PRMT R68, R83, 0x5410, RZ ;  /* 0x000054105344b816 */ /* 0x000fe400000000ff */
[----:B------:R-:W-:Y:S01]  /*16b50*/  @!P2 PRMT R67, R82, 0x5410, RZ ;  /* 0x000054105243a816 */ /* 0x000fe200000000ff */
[----:B--2---:R-:W-:-:S04]  /*16b60*/  FFMA.FTZ R5, R167, R0, R13 ;  /* 0x00000000a7057223 */ /* 0x004fc8000001000d */
[----:B------:R-:W-:Y:S02]  /*16b70*/  FADD.FTZ R11, R11, R5 ;  /* 0x000000050b0b7221 */ /* 0x000fe40000010000 */
[----:B------:R-:W-:-:S04]  /*16b80*/  FADD.FTZ R5, R3, R10 ;  /* 0x0000000a03057221 */ /* 0x000fc80000010000 */
[----:B------:R-:W-:Y:S02]  /*16b90*/  FADD.FTZ R10, R2, R5 ;  /* 0x00000005020a7221 */ /* 0x000fe40000010000 */
[----:B------:R-:W1:Y:S01]  /*16ba0*/  MUFU.EX2 R5, R200 ;  /* 0x000000c800057308 */ /* 0x000e620000000800 */
[----:B------:R-:W-:Y:S01]  /*16bb0*/  FADD.FTZ R2, R14, R11 ;  /* 0x0000000b0e027221 */ /* 0x000fe20000010000 */
[----:B------:R-:W-:-:S03]  /*16bc0*/  F2FP.BF16.PACK_AB R14, R9, R14 ;  /* 0x0000000e090e723e */ /* 0x000fc600000010ff */
[----:B------:R-:W-:Y:S02]  /*16bd0*/  FADD.FTZ R9, R9, R2 ;  /* 0x0000000209097221 */ /* 0x000fe40000010000 */
[----:B------:R-:W-:Y:S01]  /*16be0*/  FADD.FTZ R2, R7, R10 ;  /* 0x0000000a07027221 */ /* 0x000fe20000010000 */
[----:B------:R-:W-:-:S03]  /*16bf0*/  F2FP.BF16.PACK_AB R13, R6, R7 ;  /* 0x00000007060d723e */ /* 0x000fc600000010ff */
[----:B------:R-:W-:Y:S02]  /*16c00*/  FADD.FTZ R7, R6, R2 ;  /* 0x0000000206077221 */ /* 0x000fe40000010000 */
[----:B------:R-:W-:Y:S01]  /*16c10*/  FADD.FTZ R6, R8, R9 ;  /* 0x0000000908067221 */ /* 0x000fe20000010000 */
[----:B------:R-:W2:Y:S01]  /*16c20*/  MUFU.EX2 R3, R201 ;  /* 0x000000c900037308 */ /* 0x000ea20000000800 */
[C---:B-1----:R-:W-:Y:S02]  /*16c30*/  F2FP.BF16.PACK_AB R43, R5.reuse, R8 ;  /* 0x00000008052b723e */ /* 0x042fe400000010ff */
[----:B------:R-:W-:Y:S02]  /*16c40*/  FADD.FTZ R6, R5, R6 ;  /* 0x0000000605067221 */ /* 0x000fe40000010000 */
[----:B------:R-:W-:-:S03]  /*16c50*/  IMAD.SHL.U32 R5, R197, 0x2, RZ ;  /* 0x00000002c5057824 */ /* 0x000fc600078e00ff */
[----:B------:R-:W1:Y:S02]  /*16c60*/  MUFU.EX2 R2, R202 ;  /* 0x000000ca00027308 */ /* 0x000e640000000800 */
[----:B------:R-:W-:-:S04]  /*16c70*/  LOP3.LUT R5, R145, R5, RZ, 0x3c, !PT ;  /* 0x0000000591057212 */ /* 0x000fc800078e3cff */
[----:B------:R-:W-:Y:S01]  /*16c80*/  LOP3.LUT R5, R5, R183, RZ, 0x3c, !PT ;  /* 0x000000b705057212 */ /* 0x000fe200078e3cff */
[----:B--2---:R-:W-:-:S04]  /*16c90*/  FADD.FTZ R6, R3, R6 ;  /* 0x0000000603067221 */ /* 0x004fc80000010000 */
[----:B------:R-:W-:-:S04]  /*16ca0*/  IMAD.WIDE.U32 R144, R5, -0x326172a9, RZ ;  /* 0xcd9e8d5705907825 */ /* 0x000fc800078e00ff */
[----:B------:R-:W-:Y:S01]  /*16cb0*/  FADD.FTZ R7, R15, R7 ;  /* 0x000000070f077221 */ /* 0x000fe20000010000 */
[C---:B-1----:R-:W-:Y:S01]  /*16cc0*/  F2FP.BF16.PACK_AB R15, R2.reuse, R3 ;  /* 0x00000003020f723e */ /* 0x042fe200000010ff */
[----:B------:R-:W-:Y:S01]  /*16cd0*/  FADD.FTZ R10, R2, R6 ;  /* 0x00000006020a7221 */ /* 0x000fe20000010000 */
[----:B------:R-:W-:Y:S01]  /*16ce0*/  LOP3.LUT R2, R145, R192, R216, 0x96, !PT ;  /* 0x000000c091027212 */ /* 0x000fe200078e96d8 */
[----:B------:R1:W2:Y:S01]  /*16cf0*/  MUFU.EX2 R8, R208 ;  /* 0x000000d000087308 */ /* 0x0002a20000000800 */
[----:B------:R-:W-:-:S03]  /*16d00*/  LOP3.LUT R6, R215, R191, R144, 0x96, !PT ;  /* 0x000000bfd7067212 */ /* 0x000fc600078e9690 */
[----:B------:R-:W-:-:S04]  /*16d10*/  IMAD.WIDE.U32 R2, R2, -0x2daee0ad, RZ ;  /* 0xd2511f5302027825 */ /* 0x000fc800078e00ff */
[----:B------:R-:W-:Y:S02]  /*16d20*/  FADD.FTZ R11, R12, R7 ;  /* 0x000000070c0b7221 */ /* 0x000fe40000010000 */
[----:B------:R-:W-:-:S04]  /*16d30*/  IMAD.WIDE.U32 R6, R6, -0x2daee0ad, RZ ;  /* 0xd2511f5306067825 */ /* 0x000fc800078e00ff */
[----:B-1----:R-:W-:Y:S02]  /*16d40*/  IMAD.MOV.U32 R208, RZ, RZ, R62 ;  /* 0x000000ffffd07224 */ /* 0x002fe400078e003e */
[----:B------:R-:W-:-:S03]  /*16d50*/  IMAD.MOV.U32 R167, RZ, RZ, R166 ;  /* 0x000000ffffa77224 */ /* 0x000fc600078e00a6 */
[----:B------:R-:W-:Y:S01]  /*16d60*/  LOP3.LUT R3, R3, R208, R180, 0x96, !PT ;  /* 0x000000d003037212 */ /* 0x000fe200078e96b4 */
[----:B------:R-:W-:Y:S01]  /*16d70*/  IMAD.MOV.U32 R166, RZ, RZ, R63 ;  /* 0x000000ffffa67224 */ /* 0x000fe200078e003f */
[----:B------:R-:W-:-:S03]  /*16d80*/  LOP3.LUT R2, R7, R189, R2, 0x96, !PT ;  /* 0x000000bd07027212 */ /* 0x000fc600078e9602 */
[----:B------:R-:W-:Y:S01]  /*16d90*/  IMAD.WIDE.U32 R62, R3, -0x326172a9, RZ ;  /* 0xcd9e8d57033e7825 */ /* 0x000fe200078e00ff */
[----:B------:R1:W1:Y:S03]  /*16da0*/  MUFU.EX2 R5, R213 ;  /* 0x000000d500057308 */ /* 0x0002660000000800 */
[----:B------:R-:W-:Y:S01]  /*16db0*/  IMAD.WIDE.U32 R98, R2, -0x326172a9, RZ ;  /* 0xcd9e8d5702627825 */ /* 0x000fe200078e00ff */
[----:B------:R-:W-:-:S04]  /*16dc0*/  LOP3.LUT R3, R63, R167, R214, 0x96, !PT ;  /* 0x000000a73f037212 */ /* 0x000fc800078e96d6 */
[----:B------:R-:W-:Y:S01]  /*16dd0*/  LOP3.LUT R7, R99, R176, R62, 0x96, !PT ;  /* 0x000000b063077212 */ /* 0x000fe200078e963e */
[----:B------:R-:W-:-:S05]  /*16de0*/  IMAD.WIDE.U32 R2, R3, -0x2daee0ad, RZ ;  /* 0xd2511f5303027825 */ /* 0x000fca00078e00ff */
[----:B------:R-:W-:Y:S01]  /*16df0*/  LOP3.LUT R9, R3, R179, R6, 0x96, !PT ;  /* 0x000000b303097212 */ /* 0x000fe200078e9606 */
[----:B------:R-:W-:-:S04]  /*16e00*/  IMAD.WIDE.U32 R6, R7, -0x2daee0ad, RZ ;  /* 0xd2511f5307067825 */ /* 0x000fc800078e00ff */
[----:B-1----:R-:W-:Y:S02]  /*16e10*/  IMAD.MOV.U32 R213, RZ, RZ, R171 ;  /* 0x000000ffffd57224 */ /* 0x002fe400078e00ab */
[----:B--2---:R-:W-:-:S03]  /*16e20*/  FADD.FTZ R3, R8, R10 ;  /* 0x0000000a08037221 */ /* 0x004fc60000010000 */
[----:B------:R-:W-:Y:S01]  /*16e30*/  LOP3.LUT R2, R7, R213, R2, 0x96, !PT ;  /* 0x000000d507027212 */ /* 0x000fe200078e9602 */
[----:B------:R-:W-:Y:S02]  /*16e40*/  FADD.FTZ R10, R5, R3 ;  /* 0x00000003050a7221 */ /* 0x000fe40000010000 */
[----:B------:R-:W-:-:S04]  /*16e50*/  IMAD.WIDE.U32 R82, R9, -0x326172a9, RZ ;  /* 0xcd9e8d5709527825 */ /* 0x000fc800078e00ff */
[----:B------:R-:W-:Y:S01]  /*16e60*/  IMAD.WIDE.U32 R2, R2, -0x326172a9, RZ ;  /* 0xcd9e8d5702027825 */ /* 0x000fe200078e00ff */
[----:B------:R-:W-:-:S04]  /*16e70*/  F2FP.BF16.PACK_AB R87, R5, R8 ;  /* 0x000000080557723e */ /* 0x000fc800000010ff */
[----:B------:R-:W-:-:S04]  /*16e80*/  LOP3.LUT R5, R3, R166, R82, 0x96, !PT ;  /* 0x000000a603057212 */ /* 0x000fc800078e9652 */
[----:B------:R-:W-:-:S04]  /*16e90*/  LOP3.LUT R7, R5, 0xff, RZ, 0xc0, !PT ;  /* 0x000000ff05077812 */ /* 0x000fc800078ec0ff */
[----:B------:R-:W-:Y:S02]  /*16ea0*/  ISETP.GE.U32.AND P2, PT, R194, R7, PT ;  /* 0x00000007c200720c */ /* 0x000fe40003f46070 */
[----:B------:R-:W-:-:S04]  /*16eb0*/  LOP3.LUT R7, R5, 0xffff, RZ, 0xc0, !PT ;  /* 0x0000ffff05077812 */ /* 0x000fc800078ec0ff */
[----:B------:R-:W-:Y:S02]  /*16ec0*/  SHF.R.U32.HI R7, RZ, 0x8, R7 ;  /* 0x00000008ff077819 */ /* 0x000fe40000011607 */
[--C-:B------:R-:W-:Y:S02]  /*16ed0*/  SHF.R.U32.HI R8, RZ, 0x10, R5.reuse ;  /* 0x00000010ff087819 */ /* 0x100fe40000011605 */
[----:B------:R-:W-:Y:S02]  /*16ee0*/  LOP3.LUT R7, R7, 0xffff, RZ, 0xc0, !PT ;  /* 0x0000ffff07077812 */ /* 0x000fe400078ec0ff */
[----:B------:R-:W-:Y:S02]  /*16ef0*/  SHF.R.U32.HI R5, RZ, 0x18, R5 ;  /* 0x00000018ff057819 */ /* 0x000fe40000011605 */
[----:B------:R-:W-:Y:S02]  /*16f00*/  ISETP.GE.U32.AND P6, PT, R194, R7, PT ;  /* 0x00000007c200720c */ /* 0x000fe40003fc6070 */
[----:B------:R-:W1:Y:S01]  /*16f10*/  MUFU.EX2 R7, R222 ;  /* 0x000000de00077308 */ /* 0x000e620000000800 */
[----:B------:R-:W-:-:S02]  /*16f20*/  LOP3.LUT R8, R8, 0xff, RZ, 0xc0, !PT ;  /* 0x000000ff08087812 */ /* 0x000fc400078ec0ff */
[C---:B------:R-:W-:Y:S02]  /*16f30*/  ISETP.GE.U32.AND P4, PT, R194.reuse, R5, PT ;  /* 0x00000005c200720c */ /* 0x040fe40003f86070 */
[----:B------:R-:W-:Y:S02]  /*16f40*/  ISETP.GE.U32.AND P5, PT, R194, R8, PT ;  /* 0x00000008c200720c */ /* 0x000fe40003fa6070 */
[C---:B------:R-:W-:Y:S01]  /*16f50*/  LOP3.LUT R8, R2.reuse, 0xff, RZ, 0xc0, !PT ;  /* 0x000000ff02087812 */ /* 0x040fe200078ec0ff */
[----:B------:R-:W2:Y:S01]  /*16f60*/  MUFU.EX2 R5, R226 ;  /* 0x000000e200057308 */ /* 0x000ea20000000800 */
[----:B------:R-:W-:Y:S02]  /*16f70*/  LOP3.LUT R9, R2, 0xffff, RZ, 0xc0, !PT ;  /* 0x0000ffff02097812 */ /* 0x000fe400078ec0ff */
[----:B------:R-:W-:Y:S02]  /*16f80*/  ISETP.GE.U32.AND P3, PT, R194, R8, PT ;  /* 0x00000008c200720c */ /* 0x000fe40003f66070 */
[----:B------:R-:W-:-:S02]  /*16f90*/  SHF.R.U32.HI R8, RZ, 0x10, R2 ;  /* 0x00000010ff087819 */ /* 0x000fc40000011602 */
[----:B------:R-:W-:-:S04]  /*16fa0*/  SHF.R.U32.HI R2, RZ, 0x18, R2 ;  /* 0x00000018ff027819 */ /* 0x000fc80000011602 */
[----:B------:R-:W-:Y:S01]  /*16fb0*/  ISETP.GE.U32.AND P0, PT, R194, R2, PT ;  /* 0x00000002c200720c */ /* 0x000fe20003f06070 */
[----:B-1----:R-:W-:Y:S01]  /*16fc0*/  FADD.FTZ R2, R7, R10 ;  /* 0x0000000a07027221 */ /* 0x002fe20000010000 */
[----:B------:R-:W-:-:S03]  /*16fd0*/  PRMT R48, R16, 0x7610, R48 ;  /* 0x0000761010307816 */ /* 0x000fc60000000030 */
[----:B--2---:R-:W-:Y:S01]  /*16fe0*/  FADD.FTZ R10, R5, R2 ;  /* 0x00000002050a7221 */ /* 0x004fe20000010000 */
[----:B------:R-:W-:Y:S01]  /*16ff0*/  SHF.R.U32.HI R2, RZ, 0x8, R9 ;  /* 0x00000008ff027819 */ /* 0x000fe20000011609 */
[----:B------:R-:W-:Y:S01]  /*17000*/  @!P2 HFMA2.BF16_V2 R86, -RZ.H0_H0, RZ.H0_H0, -R48.H0_H0 ;  /* 0x200000ffff56a231 */ /* 0x000fe20000340930 */
[----:B------:R-:W-:Y:S01]  /*17010*/  PRMT R59, R16, 0x7632, R59 ;  /* 0x00007632103b7816 */ /* 0x000fe2000000003b */
[----:B------:R-:W-:Y:S01]  /*17020*/  IMAD.MOV.U32 R226, RZ, RZ, R174 ;  /* 0x000000ffffe27224 */ /* 0x000fe200078e00ae */
[----:B------:R-:W-:Y:S02]  /*17030*/  LOP3.LUT R2, R2, 0xffff, RZ, 0xc0, !PT ;  /* 0x0000ffff02027812 */ /* 0x000fe400078ec0ff */
[----:B------:R-:W-:Y:S02]  /*17040*/  PRMT R174, R48, 0x5410, R59 ;  /* 0x0000541030ae7816 */ /* 0x000fe4000000003b */
[----:B------:R-:W-:Y:S02]  /*17050*/  @!P2 PRMT R48, R86, 0x5410, RZ ;  /* 0x000054105630a816 */ /* 0x000fe400000000ff */
[----:B------:R-:W-:-:S02]  /*17060*/  ISETP.GE.U32.AND P2, PT, R194, R2, PT ;  /* 0x00000002c200720c */ /* 0x000fc40003f46070 */
[----:B------:R-:W-:Y:S02]  /*17070*/  LOP3.LUT R3, R8, 0xff, RZ, 0xc0, !PT ;  /* 0x000000ff08037812 */ /* 0x000fe400078ec0ff */
[----:B------:R-:W-:Y:S02]  /*17080*/  LOP3.LUT R2, R83, R226, R98, 0x96, !PT ;  /* 0x000000e253027212 */ /* 0x000fe400078e9662 */
[----:B------:R-:W-:-:S03]  /*17090*/  ISETP.GE.U32.AND P1, PT, R194, R3, PT ;  /* 0x00000003c200720c */ /* 0x000fc60003f26070 */
[----:B------:R-:W-:Y:S01]  /*170a0*/  IMAD.WIDE.U32 R2, R2, -0x2daee0ad, RZ ;  /* 0xd2511f5302027825 */ /* 0x000fe200078e00ff */
[----:B------:R-:W-:Y:S02]  /*170b0*/  F2FP.BF16.PACK_AB R12, R5, R7 ;  /* 0x00000007050c723e */ /* 0x000fe400000010ff */
[----:B------:R-:W-:Y:S02]  /*170c0*/  PRMT R58, R51, 0x7610, R58 ;  /* 0x00007610333a7816 */ /* 0x000fe4000000003a */
[----:B------:R-:W-:Y:S02]  /*170d0*/  LOP3.LUT R5, R3, R252, R6, 0x96, !PT ;  /* 0x000000fc03057212 */ /* 0x000fe400078e9606 */
[----:B------:R-:W-:Y:S02]  /*170e0*/  PRMT R54, R51, 0x7632, R54 ;  /* 0x0000763233367816 */ /* 0x000fe40000000036 */
[----:B------:R-:W-:Y:S01]  /*170f0*/  SHF.R.U32.HI R6, RZ, 0x10, R5 ;  /* 0x00000010ff067819 */ /* 0x000fe20000011605 */
[----:B------:R-:W-:Y:S01]  /*17100*/  @!P5 HFMA2.BF16_V2 R146, -RZ.H0_H0, RZ.H0_H0, -R58.H0_H0 ;  /* 0x200000ffff92d231 */ /* 0x000fe2000034093a */
[----:B------:R-:W-:-:S02]  /*17110*/  PRMT R53, R23, 0x7610, R53 ;  /* 0x0000761017357816 */ /* 0x000fc40000000035 */
[----:B------:R-:W-:Y:S02]  /*17120*/  LOP3.LUT R6, R6, 0xff, RZ, 0xc0, !PT ;  /* 0x000000ff06067812 */ /* 0x000fe400078ec0ff */
[----:B------:R-:W-:Y:S01]  /*17130*/  PRMT R171, R58, 0x5410, R54 ;  /* 0x000054103aab7816 */ /* 0x000fe20000000036 */
[----:B------:R-:W-:Y:S01]  /*17140*/  @!P3 HFMA2.BF16_V2 R156, -RZ.H0_H0, RZ.H0_H0, -R53.H0_H0 ;  /* 0x200000ffff9cb231 */ /* 0x000fe20000340935 */
[----:B------:R-:W-:Y:S01]  /*17150*/  @!P5 PRMT R58, R146, 0x5410, RZ ;  /* 0x00005410923ad816 */ /* 0x000fe200000000ff */
[----:B------:R-:W-:Y:S01]  /*17160*/  FADD.FTZ R11, R18, R11 ;  /* 0x0000000b120b7221 */ /* 0x000fe20000010000 */
[----:B------:R-:W-:Y:S02]  /*17170*/  PRMT R49, R23, 0x7632, R49 ;  /* 0x0000763217317816 */ /* 0x000fe40000000031 */
[----:B------:R-:W-:Y:S02]  /*17180*/  ISETP.GE.U32.AND P5, PT, R194, R6, PT ;  /* 0x00000006c200720c */ /* 0x000fe40003fa6070 */
[----:B------:R-:W-:Y:S01]  /*17190*/  LOP3.LUT R6, R2, 0xff, RZ, 0xc0, !PT ;  /* 0x000000ff02067812 */ /* 0x000fe200078ec0ff */
[----:B------:R-:W-:Y:S01]  /*171a0*/  FADD.FTZ R7, R19, R11 ;  /* 0x0000000b13077221 */ /* 0x000fe20000010000 */
[----:B------:R-:W-:Y:S01]  /*171b0*/  PRMT R146, R53, 0x5410, R49 ;  /* 0x0000541035927816 */ /* 0x000fe20000000031 */
[----:B------:R-:W-:Y:S01]  /*171c0*/  @!P2 HFMA2.BF16_V2 R155, -RZ.H0_H0, RZ.H0_H0, -R49.H0_H0 ;  /* 0x200000ffff9ba231 */ /* 0x000fe20000340931 */
[----:B------:R-:W-:-:S02]  /*171d0*/  @!P3 PRMT R53, R156, 0x5410, RZ ;  /* 0x000054109c35b816 */ /* 0x000fc400000000ff */
[C---:B------:R-:W-:Y:S01]  /*171e0*/  ISETP.GE.U32.AND P3, PT, R194.reuse, R6, PT ;  /* 0x00000006c200720c */ /* 0x040fe20003f66070 */
[----:B------:R-:W-:Y:S01]  /*171f0*/  @!P4 HFMA2.BF16_V2 R150, -RZ.H0_H0, RZ.H0_H0, -R54.H0_H0 ;  /* 0x200000ffff96c231 */ /* 0x000fe20000340936 */
[----:B------:R-:W-:Y:S01]  /*17200*/  LOP3.LUT R6, R5, 0xff, RZ, 0xc0, !PT ;  /* 0x000000ff05067812 */ /* 0x000fe200078ec0ff */
[----:B------:R-:W-:Y:S01]  /*17210*/  FADD.FTZ R11, R17, R7 ;  /* 0x00000007110b7221 */ /* 0x000fe20000010000 */
[----:B------:R-:W-:Y:S02]  /*17220*/  SHF.R.U32.HI R7, RZ, 0x18, R5 ;  /* 0x00000018ff077819 */ /* 0x000fe40000011605 */
[----:B------:R-:W-:Y:S02]  /*17230*/  @!P2 PRMT R49, R155, 0x5410, RZ ;  /* 0x000054109b31a816 */ /* 0x000fe400000000ff */
[----:B------:R-:W-:Y:S02]  /*17240*/  ISETP.GE.U32.AND P2, PT, R194, R6, PT ;  /* 0x00000006c200720c */ /* 0x000fe40003f46070 */
[----:B------:R-:W-:Y:S01]  /*17250*/  @!P4 PRMT R54, R150, 0x5410, RZ ;  /* 0x000054109636c816 */ /* 0x000fe200000000ff */
[----:B------:R-:W1:Y:S01]  /*17260*/  MUFU.EX2 R6, R227 ;  /* 0x000000e300067308 */ /* 0x000e620000000800 */
[----:B------:R-:W-:-:S02]  /*17270*/  ISETP.GE.U32.AND P4, PT, R194, R7, PT ;  /* 0x00000007c200720c */ /* 0x000fc40003f86070 */
[----:B------:R-:W-:Y:S02]  /*17280*/  LOP3.LUT R9, R2, 0xffff, RZ, 0xc0, !PT ;  /* 0x0000ffff02097812 */ /* 0x000fe400078ec0ff */
[--C-:B------:R-:W-:Y:S02]  /*17290*/  SHF.R.U32.HI R8, RZ, 0x10, R2.reuse ;  /* 0x00000010ff087819 */ /* 0x100fe40000011602 */
[----:B------:R-:W-:Y:S02]  /*172a0*/  SHF.R.U32.HI R7, RZ, 0x18, R2 ;  /* 0x00000018ff077819 */ /* 0x000fe40000011602 */
[----:B------:R-:W-:Y:S01]  /*172b0*/  LOP3.LUT R3, R5, 0xffff, RZ, 0xc0, !PT ;  /* 0x0000ffff05037812 */ /* 0x000fe200078ec0ff */
[----:B------:R-:W2:Y:S01]  /*172c0*/  MUFU.EX2 R2, R230 ;  /* 0x000000e600027308 */ /* 0x000ea20000000800 */
[----:B------:R-:W-:Y:S02]  /*172d0*/  @!P6 HFMA2.BF16_V2 R147, -RZ.H0_H0, RZ.H0_H0, -R59.H0_H0 ;  /* 0x200000ffff93e231 */ /* 0x000fe4000034093b */
[----:B------:R-:W-:-:S04]  /*172e0*/  SHF.R.U32.HI R3, RZ, 0x8, R3 ;  /* 0x00000008ff037819 */ /* 0x000fc80000011603 */
[----:B------:R-:W-:Y:S02]  /*172f0*/  LOP3.LUT R3, R3, 0xffff, RZ, 0xc0, !PT ;  /* 0x0000ffff03037812 */ /* 0x000fe400078ec0ff */
[----:B------:R-:W-:Y:S02]  /*17300*/  @!P6 PRMT R59, R147, 0x5410, RZ ;  /* 0x00005410933be816 */ /* 0x000fe400000000ff */
[----:B------:R-:W-:Y:S01]  /*17310*/  ISETP.GE.U32.AND P6, PT, R194, R3, PT ;  /* 0x00000003c200720c */ /* 0x000fe20003fc6070 */
[----:B-1----:R-:W-:Y:S01]  /*17320*/  FADD.FTZ R3, R6, R10 ;  /* 0x0000000a06037221 */ /* 0x002fe20000010000 */
[C---:B------:R-:W-:Y:S02]  /*17330*/  PRMT R52, R27.reuse, 0x7610, R52 ;  /* 0x000076101b347816 */ /* 0x040fe40000000034 */
[----:B------:R-:W-:Y:S02]  /*17340*/  PRMT R46, R24, 0x7610, R46 ;  /* 0x00007610182e7816 */ /* 0x000fe4000000002e */
[C---:B--2---:R-:W-:Y:S01]  /*17350*/  F2FP.BF16.PACK_AB R86, R2.reuse, R6 ;  /* 0x000000060256723e */ /* 0x044fe200000010ff */
[----:B------:R-:W-:Y:S01]  /*17360*/  FADD.FTZ R6, R2, R3 ;  /* 0x0000000302067221 */ /* 0x000fe20000010000 */
[----:B------:R-:W-:Y:S01]  /*17370*/  SHF.R.U32.HI R2, RZ, 0x8, R9 ;  /* 0x00000008ff027819 */ /* 0x000fe20000011609 */
[----:B------:R-:W-:Y:S01]  /*17380*/  @!P1 HFMA2.BF16_V2 R154, -RZ.H0_H0, RZ.H0_H0, -R52.H0_H0 ;  /* 0x200000ffff9a9231 */ /* 0x000fe20000340934 */
[----:B------:R-:W-:Y:S01]  /*17390*/  PRMT R51, R27, 0x7632, R51 ;  /* 0x000076321b337816 */ /* 0x000fe20000000033 */
[----:B------:R-:W-:Y:S01]  /*173a0*/  @!P2 HFMA2.BF16_V2 R157, -RZ.H0_H0, RZ.H0_H0, -R46.H0_H0 ;  /* 0x200000ffff9da231 */ /* 0x000fe2000034092e */
[----:B------:R-:W-:Y:S01]  /*173b0*/  PRMT R45, R24, 0x7632, R45 ;  /* 0x00007632182d7816 */ /* 0x000fe2000000002d */
[----:B------:R-:W-:Y:S01]  /*173c0*/  IMAD.MOV.U32 R222, RZ, RZ, R179 ;  /* 0x000000ffffde7224 */ /* 0x000fe200078e00b3 */
[----:B------:R-:W-:-:S02]  /*173d0*/  LOP3.LUT R5, R8, 0xff, RZ, 0xc0, !PT ;  /* 0x000000ff08057812 */ /* 0x000fc400078ec0ff */
[----:B------:R-:W-:Y:S02]  /*173e0*/  LOP3.LUT R2, R2, 0xffff, RZ, 0xc0, !PT ;  /* 0x0000ffff02027812 */ /* 0x000fe400078ec0ff */
[----:B------:R-:W-:Y:S02]  /*173f0*/  PRMT R147, R52, 0x5410, R51 ;  /* 0x0000541034937816 */ /* 0x000fe40000000033 */
[----:B------:R-:W-:Y:S02]  /*17400*/  PRMT R179, R46, 0x5410, R45 ;  /* 0x000054102eb37816 */ /* 0x000fe4000000002d */
[----:B------:R-:W-:Y:S02]  /*17410*/  @!P1 PRMT R52, R154, 0x5410, RZ ;  /* 0x000054109a349816 */ /* 0x000fe400000000ff */
[----:B------:R-:W-:Y:S02]  /*17420*/  @!P2 PRMT R46, R157, 0x5410, RZ ;  /* 0x000054109d2ea816 */ /* 0x000fe400000000ff */
[----:B------:R-:W-:-:S02]  /*17430*/  ISETP.GE.U32.AND P1, PT, R194, R5, PT ;  /* 0x00000005c200720c */ /* 0x000fc40003f26070 */
[----:B------:R-:W-:Y:S01]  /*17440*/  ISETP.GE.U32.AND P2, PT, R194, R2, PT ;  /* 0x00000002c200720c */ /* 0x000fe20003f46070 */
[----:B------:R1:W2:Y:S01]  /*17450*/  MUFU.EX2 R5, R239 ;  /* 0x000000ef00057308 */ /* 0x0002a20000000800 */
[C---:B------:R-:W-:Y:S02]  /*17460*/  PRMT R44, R55.reuse, 0x7610, R44 ;  /* 0x00007610372c7816 */ /* 0x040fe4000000002c */
[----:B------:R-:W-:Y:S02]  /*17470*/  PRMT R47, R55, 0x7632, R47 ;  /* 0x00007632372f7816 */ /* 0x000fe4000000002f */
[----:B------:R-:W-:Y:S02]  /*17480*/  PRMT R55, R13, 0x7632, R55 ;  /* 0x000076320d377816 */ /* 0x000fe40000000037 */
[----:B------:R-:W-:Y:S01]  /*17490*/  PRMT R57, R37, 0x7610, R57 ;  /* 0x0000761025397816 */ /* 0x000fe20000000039 */
[----:B------:R-:W2:Y:S01]  /*174a0*/  MUFU.EX2 R3, R242 ;  /* 0x000000f200037308 */ /* 0x000ea20000000800 */
[----:B------:R-:W-:Y:S01]  /*174b0*/  @!P0 HFMA2.BF16_V2 R151, -RZ.H0_H0, RZ.H0_H0, -R51.H0_H0 ;  /* 0x200000ffff978231 */ /* 0x000fe20000340933 */
[----:B------:R-:W-:Y:S01]  /*174c0*/  IMAD.MOV.U32 R227, RZ, RZ, R166 ;  /* 0x000000ffffe37224 */ /* 0x000fe200078e00a6 */
[----:B------:R-:W-:Y:S01]  /*174d0*/  @!P6 HFMA2.BF16_V2 R158, -RZ.H0_H0, RZ.H0_H0, -R45.H0_H0 ;  /* 0x200000ffff9ee231 */ /* 0x000fe2000034092d */
[----:B------:R-:W-:Y:S01]  /*174e0*/  PRMT R50, R13, 0x7610, R50 ;  /* 0x000076100d327816 */ /* 0x000fe20000000032 */
[----:B------:R-:W-:Y:S01]  /*174f0*/  @!P4 HFMA2.BF16_V2 R159, -RZ.H0_H0, RZ.H0_H0, -R47.H0_H0 ;  /* 0x200000ffff9fc231 */ /* 0x000fe2000034092f */
[----:B------:R-:W-:Y:S01]  /*17500*/  PRMT R56, R37, 0x7632, R56 ;  /* 0x0000763225387816 */ /* 0x000fe20000000038 */
[----:B------:R-:W-:Y:S01]  /*17510*/  @!P2 HFMA2.BF16_V2 R163, -RZ.H0_H0, RZ.H0_H0, -R55.H0_H0 ;  /* 0x200000ffffa3a231 */ /* 0x000fe20000340937 */
[----:B------:R-:W-:Y:S01]  /*17520*/  IMAD.MOV.U32 R166, RZ, RZ, R177 ;  /* 0x000000ffffa67224 */ /* 0x000fe200078e00b1 */
[----:B------:R-:W-:Y:S01]  /*17530*/  @!P1 HFMA2.BF16_V2 R162, -RZ.H0_H0, RZ.H0_H0, -R57.H0_H0 ;  /* 0x200000ffffa29231 */ /* 0x000fe20000340939 */
[----:B------:R-:W-:Y:S01]  /*17540*/  IMAD.MOV.U32 R230, RZ, RZ, R176 ;  /* 0x000000ffffe67224 */ /* 0x000fe200078e00b0 */
[----:B------:R-:W-:Y:S01]  /*17550*/  PRMT R178, R44, 0x5410, R47 ;  /* 0x000054102cb27816 */ /* 0x000fe2000000002f */
[----:B------:R-:W-:Y:S01]  /*17560*/  FADD.FTZ R2, R22, R11 ;  /* 0x0000000b16027221 */ /* 0x000fe20000010000 */
[----:B------:R-:W-:Y:S01]  /*17570*/  PRMT R176, R50, 0x5410, R55 ;  /* 0x0000541032b07816 */ /* 0x000fe20000000037 */
[----:B-1----:R-:W-:Y:S01]  /*17580*/  IMAD.MOV.U32 R239, RZ, RZ, R167 ;  /* 0x000000ffffef7224 */ /* 0x002fe200078e00a7 */
[----:B------:R-:W-:Y:S01]  /*17590*/  PRMT R177, R57, 0x5410, R56 ;  /* 0x0000541039b17816 */ /* 0x000fe20000000038 */
[----:B------:R-:W-:Y:S01]  /*175a0*/  IMAD.MOV.U32 R200, RZ, RZ, R166 ;  /* 0x000000ffffc87224 */ /* 0x000fe200078e00a6 */
[----:B------:R-:W-:Y:S01]  /*175b0*/  @!P0 PRMT R51, R151, 0x5410, RZ ;  /* 0x0000541097338816 */ /* 0x000fe200000000ff */
[-C--:B------:R-:W-:Y:S01]  /*175c0*/  FMUL.FTZ R142, R142, R0.reuse ;  /* 0x000000008e8e7220 */ /* 0x080fe20000410000 */
[----:B------:R-:W-:Y:S01]  /*175d0*/  @!P6 PRMT R45, R158, 0x5410, RZ ;  /* 0x000054109e2de816 */ /* 0x000fe200000000ff */
[-C--:B------:R-:W-:Y:S01]  /*175e0*/  FMUL.FTZ R143, R143, R0.reuse ;  /* 0x000000008f8f7220 */ /* 0x080fe20000410000 */
[----:B------:R-:W-:Y:S01]  /*175f0*/  @!P4 PRMT R47, R159, 0x5410, RZ ;  /* 0x000054109f2fc816 */ /* 0x000fe200000000ff */
[-C--:B------:R-:W-:Y:S01]  /*17600*/  FMUL.FTZ R138, R138, R0.reuse ;  /* 0x000000008a8a7220 */ /* 0x080fe20000410000 */
        /* <DEDUP_REMOVED lines=22> */
[----:B------:R-:W-:Y:S02]  /*17770*/  FMUL.FTZ R167, R95, R0 ;  /* 0x000000005fa77220 */ /* 0x000fe40000410000 */
[----:B--2---:R-:W-:Y:S02]  /*17780*/  FADD.FTZ R0, R5, R6 ;  /* 0x0000000605007221 */ /* 0x004fe40000010000 */
[----:B------:R-:W-:Y:S01]  /*17790*/  FADD.FTZ R2, R21, R2 ;  /* 0x0000000215027221 */ /* 0x000fe20000010000 */
[C---:B------:R-:W-:Y:S01]  /*177a0*/  F2FP.BF16.PACK_AB R60, R3.reuse, R5 ;  /* 0x00000005033c723e */ /* 0x040fe200000010ff */
[----:B------:R-:W-:Y:S02]  /*177b0*/  FADD.FTZ R3, R3, R0 ;  /* 0x0000000003037221 */ /* 0x000fe40000010000 */
[----:B------:R-:W-:Y:S01]  /*177c0*/  FADD.FTZ R0, R20, R2 ;  /* 0x0000000214007221 */ /* 0x000fe20000010000 */
[----:B----4-:R-:W-:Y:S02]  /*177d0*/  LOP3.LUT R2, R145, R192, R28, 0x96, !PT ;  /* 0x000000c091027212 */ /* 0x010fe400078e961c */
[----:B------:R1:W-:Y:S01]  /*177e0*/  STL [R1+0x2c], R3 ;  /* 0x00002c0301007387 */ /* 0x0003e20000100800 */
[----:B------:R-:W-:-:S03]  /*177f0*/  ISETP.GE.U32.AND P0, PT, R194, R7, PT ;  /* 0x00000007c200720c */ /* 0x000fc60003f06070 */
[----:B------:R3:W-:Y:S01]  /*17800*/  STL [R1+0x15c], R0 ;  /* 0x00015c0001007387 */ /* 0x0007e20000100800 */
[----:B------:R-:W-:Y:S02]  /*17810*/  @!P5 HFMA2.BF16_V2 R160, -RZ.H0_H0, RZ.H0_H0, -R44.H0_H0 ;  /* 0x200000ffffa0d231 */ /* 0x000fe4000034092c */
[----:B------:R-:W-:Y:S01]  /*17820*/  @!P3 HFMA2.BF16_V2 R164, -RZ.H0_H0, RZ.H0_H0, -R50.H0_H0 ;  /* 0x200000ffffa4b231 */ /* 0x000fe20000340932 */
[----:B-1----:R-:W-:-:S05]  /*17830*/  IMAD.WIDE.U32 R2, R2, -0x2daee0ad, RZ ;  /* 0xd2511f5302027825 */ /* 0x002fca00078e00ff */
[----:B---3--:R-:W-:Y:S02]  /*17840*/  LOP3.LUT R0, R3, R208, R30, 0x96, !PT ;  /* 0x000000d003007212 */ /* 0x008fe400078e961e */
[----:B------:R-:W-:-:S03]  /*17850*/  LOP3.LUT R3, R249, R191, R144, 0x96, !PT ;  /* 0x000000bff9037212 */ /* 0x000fc600078e9690 */
[----:B------:R-:W-:Y:S01]  /*17860*/  IMAD.WIDE.U32 R6, R0, -0x326172a9, RZ ;  /* 0xcd9e8d5700067825 */ /* 0x000fe200078e00ff */
[----:B------:R-:W-:-:S03]  /*17870*/  @!P0 HFMA2.BF16_V2 R161, -RZ.H0_H0, RZ.H0_H0, -R56.H0_H0 ;  /* 0x200000ffffa18231 */ /* 0x000fc60000340938 */
[----:B------:R-:W-:Y:S01]  /*17880*/  IMAD.WIDE.U32 R20, R3, -0x2daee0ad, RZ ;  /* 0xd2511f5303147825 */ /* 0x000fe200078e00ff */
[----:B------:R-:W-:Y:S02]  /*17890*/  LOP3.LUT R0, R7, R239, R248, 0x96, !PT ;  /* 0x000000ef07007212 */ /* 0x000fe400078e96f8 */
[----:B------:R-:W-:Y:S02]  /*178a0*/  @!P5 PRMT R44, R160, 0x5410, RZ ;  /* 0x00005410a02cd816 */ /* 0x000fe400000000ff */
[----:B------:R-:W-:Y:S01]  /*178b0*/  LOP3.LUT R2, R21, R189, R2, 0x96, !PT ;  /* 0x000000bd15027212 */ /* 0x000fe200078e9602 */
[----:B------:R-:W-:Y:S01]  /*178c0*/  IMAD.MOV.U32 R201, RZ, RZ, R153 ;  /* 0x000000ffffc97224 */ /* 0x000fe200078e0099 */
[----:B------:R-:W-:Y:S01]  /*178d0*/  @!P3 PRMT R50, R164, 0x5410, RZ ;  /* 0x00005410a432b816 */ /* 0x000fe200000000ff */
[----:B------:R-:W-:Y:S01]  /*178e0*/  IMAD.MOV.U32 R202, RZ, RZ, R152 ;  /* 0x000000ffffca7224 */ /* 0x000fe200078e0098 */
[----:B------:R-:W-:Y:S01]  /*178f0*/  @!P0 PRMT R56, R161, 0x5410, RZ ;  /* 0x00005410a1388816 */ /* 0x000fe200000000ff */
[----:B------:R-:W-:-:S02]  /*17900*/  IMAD.MOV.U32 R186, RZ, RZ, R149 ;  /* 0x000000ffffba7224 */ /* 0x000fc400078e0095 */
[----:B------:R-:W-:Y:S02]  /*17910*/  IMAD.MOV.U32 R187, RZ, RZ, R148 ;  /* 0x000000ffffbb7224 */ /* 0x000fe400078e0094 */
[----:B------:R-:W-:Y:S02]  /*17920*/  IMAD.MOV.U32 R184, RZ, RZ, R165 ;  /* 0x000000ffffb87224 */ /* 0x000fe400078e00a5 */
        /* <DEDUP_REMOVED lines=23> */
[----:B------:R-:W-:Y:S02]  /*17aa0*/  FMUL.FTZ R165, R93, R4 ;  /* 0x000000045da57220 */ /* 0x000fe40000410000 */
[----:B------:R-:W-:-:S04]  /*17ab0*/  IMAD.WIDE.U32 R4, R0, -0x2daee0ad, RZ ;  /* 0xd2511f5300047825 */ /* 0x000fc800078e00ff */
        /* <DEDUP_REMOVED lines=19> */
[----:B------:R-:W-:-:S03]  /*17bf0*/  @!P0 HFMA2.BF16_V2 R72, -RZ.H0_H0, RZ.H0_H0, -R42.H0_H0 ;  /* 0x200000ffff488231 */ /* 0x000fc6000034092a */
[----:B------:R-:W-:Y:S02]  /*17c00*/  PRMT R73, R42, 0x5410, R41 ;  /* 0x000054102a497816 */ /* 0x000fe40000000029 */
[----:B------:R-:W-:Y:S02]  /*17c10*/  @!P0 PRMT R42, R72, 0x5410, RZ ;  /* 0x00005410482a8816 */ /* 0x000fe400000000ff */
[----:B-1----:R-:W-:-:S04]  /*17c20*/  LOP3.LUT R4, R0, 0xffff, RZ, 0xc0, !PT ;  /* 0x0000ffff00047812 */ /* 0x002fc800078ec0ff */
[----:B------:R-:W-:-:S04]  /*17c30*/  SHF.R.U32.HI R4, RZ, 0x8, R4 ;  /* 0x00000008ff047819 */ /* 0x000fc80000011604 */
[----:B------:R-:W-:-:S04]  /*17c40*/  LOP3.LUT R4, R4, 0xffff, RZ, 0xc0, !PT ;  /* 0x0000ffff04047812 */ /* 0x000fc800078ec0ff */
[----:B------:R-:W-:Y:S02]  /*17c50*/  ISETP.GE.U32.AND P0, PT, R194, R4, PT ;  /* 0x00000004c200720c */ /* 0x000fe40003f06070 */
[--C-:B------:R-:W-:Y:S02]  /*17c60*/  SHF.R.U32.HI R4, RZ, 0x18, R0.reuse ;  /* 0x00000018ff047819 */ /* 0x100fe40000011600 */
[----:B------:R-:W-:-:S09]  /*17c70*/  SHF.R.U32.HI R0, RZ, 0x10, R0 ;  /* 0x00000010ff007819 */ /* 0x000fd20000011600 */
[----:B------:R-:W-:-:S05]  /*17c80*/  @!P0 HFMA2.BF16_V2 R74, -RZ.H0_H0, RZ.H0_H0, -R41.H0_H0 ;  /* 0x200000ffff4a8231 */ /* 0x000fca0000340929 */
[----:B------:R-:W-:Y:S02]  /*17c90*/  @!P0 PRMT R41, R74, 0x5410, RZ ;  /* 0x000054104a298816 */ /* 0x000fe400000000ff */
[----:B------:R-:W-:Y:S02]  /*17ca0*/  ISETP.GE.U32.AND P0, PT, R194, R4, PT ;  /* 0x00000004c200720c */ /* 0x000fe40003f06070 */
[----:B------:R-:W-:Y:S02]  /*17cb0*/  LOP3.LUT R0, R0, 0xff, RZ, 0xc0, !PT ;  /* 0x000000ff00007812 */ /* 0x000fe400078ec0ff */
[C---:B------:R-:W-:Y:S02]  /*17cc0*/  PRMT R39, R25.reuse, 0x7632, R39 ;  /* 0x0000763219277816 */ /* 0x040fe40000000027 */
[----:B------:R-:W-:Y:S02]  /*17cd0*/  ISETP.GE.U32.AND P1, PT, R194, R0, PT ;  /* 0x00000000c200720c */ /* 0x000fe40003f26070 */
[----:B------:R-:W-:-:S02]  /*17ce0*/  PRMT R40, R25, 0x7610, R40 ;  /* 0x0000761019287816 */ /* 0x000fc40000000028 */
[----:B------:R-:W-:-:S03]  /*17cf0*/  LOP3.LUT R0, R2, 0xff, RZ, 0xc0, !PT ;  /* 0x000000ff02007812 */ /* 0x000fc600078ec0ff */
[----:B------:R-:W-:Y:S01]  /*17d00*/  @!P0 HFMA2.BF16_V2 R75, -RZ.H0_H0, RZ.H0_H0, -R39.H0_H0 ;  /* 0x200000ffff4b8231 */ /* 0x000fe20000340927 */
[----:B------:R-:W-:-:S04]  /*17d10*/  PRMT R72, R40, 0x5410, R39 ;  /* 0x0000541028487816 */ /* 0x000fc80000000027 */
[----:B------:R-:W-:Y:S02]  /*17d20*/  @!P0 PRMT R39, R75, 0x5410, RZ ;  /* 0x000054104b278816 */ /* 0x000fe400000000ff */
[----:B------:R-:W-:Y:S01]  /*17d30*/  ISETP.GE.U32.AND P0, PT, R194, R0, PT ;  /* 0x00000000c200720c */ /* 0x000fe20003f06070 */
[----:B------:R-:W-:Y:S01]  /*17d40*/  @!P1 HFMA2.BF16_V2 R88, -RZ.H0_H0, RZ.H0_H0, -R40.H0_H0 ;  /* 0x200000ffff589231 */ /* 0x000fe20000340928 */
[----:B------:R-:W-:Y:S02]  /*17d50*/  LOP3.LUT R0, R2, 0xffff, RZ, 0xc0, !PT ;  /* 0x0000ffff02007812 */ /* 0x000fe400078ec0ff */
[C---:B------:R-:W-:Y:S02]  /*17d60*/  PRMT R38, R169.reuse, 0x7610, R38 ;  /* 0x00007610a9267816 */ /* 0x040fe40000000026 */
[----:B------:R-:W-:Y:S01]  /*17d70*/  @!P1 PRMT R40, R88, 0x5410, RZ ;  /* 0x0000541058289816 */ /* 0x000fe200000000ff */
[----:B------:R-:W-:Y:S01]  /*17d80*/  IMAD.MOV.U32 R88, RZ, RZ, R208 ;  /* 0x000000ffff587224 */ /* 0x000fe200078e00d0 */
[----:B------:R-:W-:Y:S01]  /*17d90*/  SHF.R.U32.HI R0, RZ, 0x8, R0 ;  /* 0x00000008ff007819 */ /* 0x000fe20000011600 */
[----:B------:R-:W-:Y:S01]  /*17da0*/  IMAD.MOV.U32 R208, RZ, RZ, R202 ;  /* 0x000000ffffd07224 */ /* 0x000fe200078e00ca */
[----:B------:R-:W-:Y:S01]  /*17db0*/  PRMT R37, R169, 0x7632, R37 ;  /* 0x00007632a9257816 */ /* 0x000fe20000000025 */
[----:B------:R-:W-:-:S02]  /*17dc0*/  IMAD.MOV.U32 R202, RZ, RZ, R201 ;  /* 0x000000ffffca7224 */ /* 0x000fc400078e00c9 */
[----:B------:R-:W-:Y:S01]  /*17dd0*/  @!P0 HFMA2.BF16_V2 R89, -RZ.H0_H0, RZ.H0_H0, -R38.H0_H0 ;  /* 0x200000ffff598231 */ /* 0x000fe20000340926 */
[----:B------:R-:W-:Y:S01]  /*17de0*/  IMAD.MOV.U32 R201, RZ, RZ, R196 ;  /* 0x000000ffffc97224 */ /* 0x000fe200078e00c4 */
[----:B------:R-:W-:Y:S01]  /*17df0*/  LOP3.LUT R0, R0, 0xffff, RZ, 0xc0, !PT ;  /* 0x0000ffff00007812 */ /* 0x000fe200078ec0ff */
[----:B------:R-:W-:Y:S02]  /*17e00*/  IMAD.MOV.U32 R196, RZ, RZ, R70 ;  /* 0x000000ffffc47224 */ /* 0x000fe400078e0046 */
[----:B------:R-:W-:Y:S01]  /*17e10*/  IMAD.MOV.U32 R70, RZ, RZ, R71 ;  /* 0x000000ffff467224 */ /* 0x000fe200078e0047 */
[----:B------:R-:W-:Y:S02]  /*17e20*/  PRMT R71, R38, 0x5410, R37 ;  /* 0x0000541026477816 */ /* 0x000fe40000000025 */
[----:B------:R-:W-:Y:S02]  /*17e30*/  @!P0 PRMT R38, R89, 0x5410, RZ ;  /* 0x0000541059268816 */ /* 0x000fe400000000ff */
[----:B------:R-:W-:-:S02]  /*17e40*/  ISETP.GE.U32.AND P0, PT, R194, R0, PT ;  /* 0x00000000c200720c */ /* 0x000fc40003f06070 */
[--C-:B------:R-:W-:Y:S02]  /*17e50*/  SHF.R.U32.HI R0, RZ, 0x10, R2.reuse ;  /* 0x00000010ff007819 */ /* 0x100fe40000011602 */
[----:B------:R-:W-:-:S09]  /*17e60*/  SHF.R.U32.HI R2, RZ, 0x18, R2 ;  /* 0x00000018ff027819 */ /* 0x000fd20000011602 */
[----:B------:R-:W-:-:S05]  /*17e70*/  @!P0 HFMA2.BF16_V2 R90, -RZ.H0_H0, RZ.H0_H0, -R37.H0_H0 ;  /* 0x200000ffff5a8231 */ /* 0x000fca0000340925 */
[----:B------:R-:W-:Y:S02]  /*17e80*/  @!P0 PRMT R37, R90, 0x5410, RZ ;  /* 0x000054105a258816 */ /* 0x000fe400000000ff */
[----:B------:R-:W-:Y:S01]  /*17e90*/  ISETP.GE.U32.AND P0, PT, R194, R2, PT ;  /* 0x00000002c200720c */ /* 0x000fe20003f06070 */
[----:B------:R-:W-:Y:S01]  /*17ea0*/  IMAD.WIDE.U32 R2, R5, -0x2daee0ad, RZ ;  /* 0xd2511f5305027825 */ /* 0x000fe200078e00ff */
[----:B------:R-:W-:Y:S02]  /*17eb0*/  LOP3.LUT R0, R0, 0xff, RZ, 0xc0, !PT ;  /* 0x000000ff00007812 */ /* 0x000fe400078ec0ff */
[----:B------:R-:W-:Y:S02]  /*17ec0*/  PRMT R27, R14, 0x7632, R27 ;  /* 0x000076320e1b7816 */ /* 0x000fe4000000001b */
[----:B------:R-:W-:Y:S02]  /*17ed0*/  ISETP.GE.U32.AND P1, PT, R194, R0, PT ;  /* 0x00000000c200720c */ /* 0x000fe40003f26070 */
[----:B------:R-:W-:-:S02]  /*17ee0*/  LOP3.LUT R0, R3, R252, R8, 0x96, !PT ;  /* 0x000000fc03007212 */ /* 0x000fc400078e9608 */
[----:B------:R-:W-:Y:S01]  /*17ef0*/  PRMT R36, R14, 0x7610, R36 ;  /* 0x000076100e247816 */ /* 0x000fe20000000024 */
        /* <DEDUP_REMOVED lines=9> */
[----:B------:R-:W-:Y:S01]  /*17f90*/  SHF.R.U32.HI R4, RZ, 0x8, R4 ;  /* 0x00000008ff047819 */ /* 0x000fe20000011604 */
[----:B------:R-:W-:Y:S01]  /*17fa0*/  IMAD.MOV.U32 R74, RZ, RZ, R213 ;  /* 0x000000ffff4a7224 */ /* 0x000fe200078e00d5 */
        /* <DEDUP_REMOVED lines=14> */
[----:B------:R-:W-:Y:S02]  /*18090*/  PRMT R24, R43, 0x7610, R24 ;  /* 0x000076102b187816 */ /* 0x000fe40000000018 */
[----:B------:R-:W-:Y:S02]  /*180a0*/  LOP3.LUT R0, R2, 0xff, RZ, 0xc0, !PT ;  /* 0x000000ff02007812 */ /* 0x000fe400078ec0ff */
[----:B------:R-:W-:-:S05]  /*180b0*/  PRMT R169, R24, 0x5410, R23 ;  /* 0x0000541018a97816 */ /* 0x000fca0000000017 */
[----:B------:R-:W-:-:S05]  /*180c0*/  @!P0 HFMA2.BF16_V2 R112, -RZ.H0_H0, RZ.H0_H0, -R23.H0_H0 ;  /* 0x200000ffff708231 */ /* 0x000fca0000340917 */
[----:B------:R-:W-:Y:S02]  /*180d0*/  @!P0 PRMT R23, R112, 0x5410, RZ ;  /* 0x0000541070178816 */ /* 0x000fe400000000ff */
[----:B------:R-:W-:Y:S02]  /*180e0*/  ISETP.GE.U32.AND P0, PT, R194, R0, PT ;  /* 0x00000000c200720c */ /* 0x000fe40003f06070 */
[----:B------:R-:W-:Y:S02]  /*180f0*/  LOP3.LUT R0, R2, 0xffff, RZ, 0xc0, !PT ;  /* 0x0000ffff02007812 */ /* 0x000fe400078ec0ff */
[C---:B------:R-:W-:Y:S02]  /*18100*/  PRMT R22, R221.reuse, 0x7610, R22 ;  /* 0x00007610dd167816 */ /* 0x040fe40000000016 */
[----:B------:R-:W-:Y:S02]  /*18110*/  SHF.R.U32.HI R0, RZ, 0x8, R0 ;  /* 0x00000008ff007819 */ /* 0x000fe40000011600 */
[----:B------:R-:W-:-:S02]  /*18120*/  PRMT R19, R221, 0x7632, R19 ;  /* 0x00007632dd137816 */ /* 0x000fc40000000013 */
[----:B------:R-:W-:-:S03]  /*18130*/  LOP3.LUT R0, R0, 0xffff, RZ, 0xc0, !PT ;  /* 0x0000ffff00007812 */ /* 0x000fc600078ec0ff */
[----:B------:R-:W-:Y:S01]  /*18140*/  @!P0 HFMA2.BF16_V2 R113, -RZ.H0_H0, RZ.H0_H0, -R22.H0_H0 ;  /* 0x200000ffff718231 */ /* 0x000fe20000340916 */
[----:B------:R-:W-:-:S04]  /*18150*/  PRMT R168, R22, 0x5410, R19 ;  /* 0x0000541016a87816 */ /* 0x000fc80000000013 */
[----:B------:R-:W-:Y:S02]  /*18160*/  @!P0 PRMT R22, R113, 0x5410, RZ ;  /* 0x0000541071168816 */ /* 0x000fe400000000ff */
[----:B------:R-:W-:Y:S02]  /*18170*/  ISETP.GE.U32.AND P0, PT, R194, R0, PT ;  /* 0x00000000c200720c */ /* 0x000fe40003f06070 */
[----:B------:R-:W-:Y:S01]  /*18180*/  SHF.R.U32.HI R0, RZ, 0x10, R2 ;  /* 0x00000010ff007819 */ /* 0x000fe20000011602 */
[----:B------:R-:W-:-:S03]  /*18190*/  IMAD.MOV.U32 R10, RZ, RZ, R28 ;  /* 0x000000ffff0a7224 */ /* 0x000fc600078e001c */
[----:B------:R-:W-:Y:S01]  /*181a0*/  LOP3.LUT R0, R0, 0xff, RZ, 0xc0, !PT ;  /* 0x000000ff00007812 */ /* 0x000fe200078ec0ff */
[----:B------:R-:W-:Y:S01]  /*181b0*/  @!P1 HFMA2.BF16_V2 R92, -RZ.H0_H0, RZ.H0_H0, -R36.H0_H0 ;  /* 0x200000ffff5c9231 */ /* 0x000fe20000340924 */
        /* <DEDUP_REMOVED lines=8> */
[----:B------:R-:W-:-:S04]  /*18240*/  IMAD.MOV.U32 R89, RZ, RZ, R239 ;  /* 0x000000ffff597224 */ /* 0x000fc800078e00ef */
[----:B------:R-:W-:-:S04]  /*18250*/  IMAD.WIDE.U32 R6, R0, -0x326172a9, RZ ;  /* 0xcd9e8d5700067825 */ /* 0x000fc800078e00ff */
[----:B------:R-:W-:Y:S01]  /*18260*/  IMAD.WIDE.U32 R8, R3, -0x2daee0ad, RZ ;  /* 0xd2511f5303087825 */ /* 0x000fe200078e00ff */
[----:B------:R-:W-:-:S04]  /*18270*/  LOP3.LUT R0, R7, R89, R248, 0x96, !PT ;  /* 0x0000005907007212 */ /* 0x000fc800078e96f8 */
[----:B------:R-:W-:Y:S01]  /*18280*/  LOP3.LUT R3, R9, R189, R4, 0x96, !PT ;  /* 0x000000bd09037212 */ /* 0x000fe200078e9604 */
[----:B------:R-:W-:-:S04]  /*18290*/  IMAD.WIDE.U32 R4, R0, -0x2daee0ad, RZ ;  /* 0xd2511f5300047825 */ /* 0x000fc800078e00ff */
[----:B------:R-:W-:Y:S01]  /*182a0*/  IMAD.MOV.U32 R90, RZ, RZ, R230 ;  /* 0x000000ffff5a7224 */ /* 0x000fe200078e00e6 */
[----:B------:R-:W-:Y:S01]  /*182b0*/  LOP3.LUT R5, R5, R75, R8, 0x96, !PT ;  /* 0x0000004b05057212 */ /* 0x000fe200078e9608 */
[----:B------:R-:W-:-:S05]  /*182c0*/  IMAD.WIDE.U32 R8, R3, -0x326172a9, RZ ;  /* 0xcd9e8d5703087825 */ /* 0x000fca00078e00ff */
[----:B------:R-:W-:Y:S01]  /*182d0*/  LOP3.LUT R0, R9, R90, R6, 0x96, !PT ;  /* 0x0000005a09007212 */ /* 0x000fe200078e9606 */
[----:B------:R-:W-:Y:S01]  /*182e0*/  IMAD.MOV.U32 R11, RZ, RZ, R29 ;  /* 0x000000ffff0b7224 */ /* 0x000fe200078e001d */
[----:B------:R-:W-:Y:S01]  /*182f0*/  SHF.R.U32.HI R6, RZ, 0x18, R2 ;  /* 0x00000018ff067819 */ /* 0x000fe20000011602 */
[----:B------:R-:W-:Y:S01]  /*18300*/  IMAD.MOV.U32 R248, RZ, RZ, R227 ;  /* 0x000000fffff87224 */ /* 0x000fe200078e00e3 */
[----:B------:R-:W-:Y:S01]  /*18310*/  @!P0 HFMA2.BF16_V2 R114, -RZ.H0_H0, RZ.H0_H0, -R19.H0_H0 ;  /* 0x200000ffff728231 */ /* 0x000fe20000340913 */
[----:B------:R-:W-:Y:S01]  /*18320*/  IMAD.WIDE.U32 R10, R0, -0x2daee0ad, RZ ;  /* 0xd2511f53000a7825 */ /* 0x000fe200078e00ff */
[----:B------:R-:W-:Y:S02]  /*18330*/  PRMT R16, R203, 0x7610, R16 ;  /* 0x00007610cb107816 */ /* 0x000fe40000000010 */
[C---:B------:R-:W-:Y:S02]  /*18340*/  PRMT R18, R15.reuse, 0x7610, R18 ;  /* 0x000076100f127816 */ /* 0x040fe40000000012 */
[----:B------:R-:W-:Y:S01]  /*18350*/  PRMT R17, R15, 0x7632, R17 ;  /* 0x000076320f117816 */ /* 0x000fe20000000011 */
[----:B------:R-:W-:Y:S01]  /*18360*/  IMAD.MOV.U32 R249, RZ, RZ, R226 ;  /* 0x000000fffff97224 */ /* 0x000fe200078e00e2 */
[----:B------:R-:W-:Y:S01]  /*18370*/  LOP3.LUT R3, R11, R74, R4, 0x96, !PT ;  /* 0x0000004a0b037212 */ /* 0x000fe200078e9604 */
[----:B------:R-:W-:Y:S01]  /*18380*/  IMAD.WIDE.U32 R4, R5, -0x326172a9, RZ ;  /* 0xcd9e8d5705047825 */ /* 0x000fe200078e00ff */
[----:B------:R-:W-:-:S02]  /*18390*/  PRMT R14, R199, 0x7610, R14 ;  /* 0x00007610c70e7816 */ /* 0x000fc4000000000e */
[----:B------:R-:W-:Y:S01]  /*183a0*/  PRMT R13, R199, 0x7632, R13 ;  /* 0x00007632c70d7816 */ /* 0x000fe2000000000d */
[----:B------:R-:W-:Y:S01]  /*183b0*/  IMAD.WIDE.U32 R2, R3, -0x326172a9, RZ ;  /* 0xcd9e8d5703027825 */ /* 0x000fe200078e00ff */
[----:B------:R-:W-:-:S03]  /*183c0*/  @!P1 HFMA2.BF16_V2 R95, -RZ.H0_H0, RZ.H0_H0, -R24.H0_H0 ;  /* 0x200000ffff5f9231 */ /* 0x000fc60000340918 */
[----:B------:R-:W-:Y:S01]  /*183d0*/  IMAD.MOV.U32 R230, RZ, RZ, R208 ;  /* 0x000000ffffe67224 */ /* 0x000fe200078e00d0 */
[----:B------:R-:W-:Y:S01]  /*183e0*/  LOP3.LUT R0, R3, R248, R4, 0x96, !PT ;  /* 0x000000f803007212 */ /* 0x000fe200078e9604 */
[----:B------:R-:W-:Y:S01]  /*183f0*/  IMAD.MOV.U32 R242, RZ, RZ, R111 ;  /* 0x000000fffff27224 */ /* 0x000fe200078e006f */
[----:B------:R-:W-:Y:S01]  /*18400*/  PRMT R9, R173, 0x7632, R9 ;  /* 0x00007632ad097816 */ /* 0x000fe20000000009 */
[----:B------:R-:W3:Y:S01]  /*18410*/  LDL.LU.64 R28, [R1+0x270] ;  /* 0x00027000011c7983 */ /* 0x000ee20000300a00 */
[----:B------:R-:W-:Y:S02]  /*18420*/  LOP3.LUT R4, R0, 0xff, RZ, 0xc0, !PT ;  /* 0x000000ff00047812 */ /* 0x000fe400078ec0ff */
[----:B------:R-:W-:Y:S02]  /*18430*/  @!P0 PRMT R19, R114, 0x5410, RZ ;  /* 0x0000541072138816 */ /* 0x000fe400000000ff */
[----:B------:R-:W-:Y:S02]  /*18440*/  ISETP.GE.U32.AND P0, PT, R194, R4, PT ;  /* 0x00000004c200720c */ /* 0x000fe40003f06070 */
[----:B------:R-:W-:-:S02]  /*18450*/  LOP3.LUT R4, R0, 0xffff, RZ, 0xc0, !PT ;  /* 0x0000ffff00047812 */ /* 0x000fc400078ec0ff */
        /* <DEDUP_REMOVED lines=9> */
[----:B------:R-:W-:-:S11]  /*184f0*/  LOP3.LUT R4, R2, 0xff, RZ, 0xc0, !PT ;  /* 0x000000ff02047812 */ /* 0x000fd600078ec0ff */
[----:B------:R-:W-:-:S05]  /*18500*/  @!P0 HFMA2.BF16_V2 R122, -RZ.H0_H0, RZ.H0_H0, -R15.H0_H0 ;  /* 0x200000ffff7a8231 */ /* 0x000fca000034090f */
[----:B------:R-:W-:Y:S02]  /*18510*/  @!P0 PRMT R15, R122, 0x5410, RZ ;  /* 0x000054107a0f8816 */ /* 0x000fe400000000ff */
[----:B------:R-:W-:Y:S02]  /*18520*/  ISETP.GE.U32.AND P0, PT, R194, R4, PT ;  /* 0x00000004c200720c */ /* 0x000fe40003f06070 */
[----:B------:R-:W-:-:S04]  /*18530*/  LOP3.LUT R3, R2, 0xffff, RZ, 0xc0, !PT ;  /* 0x0000ffff02037812 */ /* 0x000fc800078ec0ff */
[----:B------:R-:W-:Y:S02]  /*18540*/  SHF.R.U32.HI R3, RZ, 0x8, R3 ;  /* 0x00000008ff037819 */ /* 0x000fe40000011603 */
[----:B------:R-:W-:Y:S02]  /*18550*/  PRMT R208, R14, 0x5410, R13 ;  /* 0x000054100ed07816 */ /* 0x000fe4000000000d */
[----:B------:R-:W-:-:S03]  /*18560*/  LOP3.LUT R3, R3, 0xffff, RZ, 0xc0, !PT ;  /* 0x0000ffff03037812 */ /* 0x000fc600078ec0ff */
[----:B------:R-:W-:-:S05]  /*18570*/  @!P0 HFMA2.BF16_V2 R123, -RZ.H0_H0, RZ.H0_H0, -R14.H0_H0 ;  /* 0x200000ffff7b8231 */ /* 0x000fca000034090e */
[----:B------:R-:W-:Y:S02]  /*18580*/  @!P0 PRMT R14, R123, 0x5410, RZ ;  /* 0x000054107b0e8816 */ /* 0x000fe400000000ff */
[C---:B------:R-:W-:Y:S02]  /*18590*/  ISETP.GE.U32.AND P0, PT, R194.reuse, R3, PT ;  /* 0x00000003c200720c */ /* 0x040fe40003f06070 */
[----:B------:R-:W-:Y:S02]  /*185a0*/  @!P1 PRMT R24, R95, 0x5410, RZ ;  /* 0x000054105f189816 */ /* 0x000fe400000000ff */
[----:B------:R-:W-:Y:S02]  /*185b0*/  ISETP.GE.U32.AND P1, PT, R194, R6, PT ;  /* 0x00000006c200720c */ /* 0x000fe40003f26070 */
[--C-:B------:R-:W-:Y:S02]  /*185c0*/  SHF.R.U32.HI R3, RZ, 0x10, R2.reuse ;  /* 0x00000010ff037819 */ /* 0x100fe40000011602 */
[----:B------:R-:W-:-:S05]  /*185d0*/  SHF.R.U32.HI R2, RZ, 0x18, R2 ;  /* 0x00000018ff027819 */ /* 0x000fca0000011602 */
[----:B------:R-:W-:Y:S01]  /*185e0*/  @!P0 HFMA2.BF16_V2 R175, -RZ.H0_H0, RZ.H0_H0, -R13.H0_H0 ;  /* 0x200000ffffaf8231 */ /* 0x000fe2000034090d */
[----:B------:R-:W-:-:S03]  /*185f0*/  LOP3.LUT R5, R5, R249, R8, 0x96, !PT ;  /* 0x000000f905057212 */ /* 0x000fc600078e9608 */
[----:B------:R-:W-:Y:S01]  /*18600*/  @!P1 HFMA2.BF16_V2 R120, -RZ.H0_H0, RZ.H0_H0, -R17.H0_H0 ;  /* 0x200000ffff789231 */ /* 0x000fe20000340911 */
[----:B------:R-:W-:Y:S02]  /*18610*/  @!P0 PRMT R13, R175, 0x5410, RZ ;  /* 0x00005410af0d8816 */ /* 0x000fe400000000ff */
[----:B------:R-:W-:Y:S02]  /*18620*/  ISETP.GE.U32.AND P0, PT, R194, R2, PT ;  /* 0x00000002c200720c */ /* 0x000fe40003f06070 */
[----:B------:R-:W-:Y:S02]  /*18630*/  LOP3.LUT R3, R3, 0xff, RZ, 0xc0, !PT ;  /* 0x000000ff03037812 */ /* 0x000fe400078ec0ff */
[----:B------:R-:W-:Y:S02]  /*18640*/  PRMT R111, R18, 0x5410, R17 ;  /* 0x00005410126f7816 */ /* 0x000fe40000000011 */
[----:B------:R-:W-:Y:S02]  /*18650*/  @!P1 PRMT R17, R120, 0x5410, RZ ;  /* 0x0000541078119816 */ /* 0x000fe400000000ff */
[----:B------:R-:W-:Y:S01]  /*18660*/  ISETP.GE.U32.AND P1, PT, R194, R3, PT ;  /* 0x00000003c200720c */ /* 0x000fe20003f26070 */
[----:B------:R-:W-:Y:S01]  /*18670*/  IMAD.WIDE.U32 R2, R5, -0x2daee0ad, RZ ;  /* 0xd2511f5305027825 */ /* 0x000fe200078e00ff */
[----:B------:R-:W-:-:S04]  /*18680*/  PRMT R11, R12, 0x7632, R11 ;  /* 0x000076320c0b7816 */ /* 0x000fc8000000000b */
[----:B------:R-:W-:Y:S01]  /*18690*/  LOP3.LUT R5, R3, R252, R10, 0x96, !PT ;  /* 0x000000fc03057212 */ /* 0x000fe200078e960a */
[----:B------:R-:W-:Y:S01]  /*186a0*/  @!P0 HFMA2.BF16_V2 R224, -RZ.H0_H0, RZ.H0_H0, -R11.H0_H0 ;  /* 0x200000ffffe08231 */ /* 0x000fe2000034090b */
[----:B------:R-:W-:Y:S02]  /*186b0*/  PRMT R199, R12, 0x5410, R11 ;  /* 0x000054100cc77816 */ /* 0x000fe4000000000b */
[C---:B------:R-:W-:Y:S02]  /*186c0*/  LOP3.LUT R4, R5.reuse, 0xff, RZ, 0xc0, !PT ;  /* 0x000000ff05047812 */ /* 0x040fe400078ec0ff */
        /* <DEDUP_REMOVED lines=25> */
[----:B------:R-:W-:-:S04]  /*18860*/  SHF.R.U32.HI R3, RZ, 0x10, R2 ;  /* 0x00000010ff037819 */ /* 0x000fc80000011602 */
[----:B------:R-:W-:-:S07]  /*18870*/  LOP3.LUT R3, R3, 0xff, RZ, 0xc0, !PT ;  /* 0x000000ff03037812 */ /* 0x000fce00078ec0ff */
[----:B------:R-:W-:-:S05]  /*18880*/  @!P0 HFMA2.BF16_V2 R232, -RZ.H0_H0, RZ.H0_H0, -R7.H0_H0 ;  /* 0x200000ffffe88231 */ /* 0x000fca0000340907 */
[----:B------:R-:W-:Y:S02]  /*18890*/  @!P0 PRMT R7, R232, 0x5410, RZ ;  /* 0x00005410e8078816 */ /* 0x000fe400000000ff */
[----:B------:R-:W-:Y:S02]  /*188a0*/  ISETP.GE.U32.AND P0, PT, R194, R3, PT ;  /* 0x00000003c200720c */ /* 0x000fe40003f06070 */
[----:B------:R-:W-:Y:S01]  /*188b0*/  SHF.R.U32.HI R2, RZ, 0x18, R2 ;  /* 0x00000018ff027819 */ /* 0x000fe20000011602 */
[----:B------:R-:W-:-:S10]  /*188c0*/  @!P1 HFMA2.BF16_V2 R223, -RZ.H0_H0, RZ.H0_H0, -R12.H0_H0 ;  /* 0x200000ffffdf9231 */ /* 0x000fd4000034090c */
[----:B------:R-:W-:Y:S01]  /*188d0*/  @!P0 HFMA2.BF16_V2 R233, -RZ.H0_H0, RZ.H0_H0, -R60.H0_H0 ;  /* 0x200000ffffe98231 */ /* 0x000fe2000034093c */
[----:B------:R-:W-:-:S04]  /*188e0*/  @P0 PRMT R43, R60, 0x7610, R43 ;  /* 0x000076103c2b0816 */ /* 0x000fc8000000002b */
[----:B------:R-:W-:Y:S02]  /*188f0*/  @!P0 PRMT R43, R233, 0x5410, RZ ;  /* 0x00005410e92b8816 */ /* 0x000fe400000000ff */
[----:B------:R-:W-:Y:S02]  /*18900*/  ISETP.GE.U32.AND P0, PT, R194, R2, PT ;  /* 0x00000002c200720c */ /* 0x000fe40003f06070 */
[----:B------:R-:W-:Y:S02]  /*18910*/  SHF.R.U32.HI R2, RZ, 0x10, R0 ;  /* 0x00000010ff027819 */ /* 0x000fe40000011600 */
[----:B------:R-:W-:Y:S02]  /*18920*/  PRMT R6, R60, 0x7632, R6 ;  /* 0x000076323c067816 */ /* 0x000fe40000000006 */
[----:B------:R-:W-:Y:S02]  /*18930*/  LOP3.LUT R2, R2, 0xff, RZ, 0xc0, !PT ;  /* 0x000000ff02027812 */ /* 0x000fe400078ec0ff */
[----:B------:R-:W-:-:S02]  /*18940*/  @!P1 PRMT R12, R223, 0x5410, RZ ;  /* 0x00005410df0c9816 */ /* 0x000fc400000000ff */
[----:B------:R-:W-:Y:S01]  /*18950*/  ISETP.GE.U32.AND P1, PT, R194, R2, PT ;  /* 0x00000002c200720c */ /* 0x000fe20003f26070 */
[----:B------:R-:W-:Y:S02]  /*18960*/  IMAD.MOV.U32 R231, RZ, RZ, R74 ;  /* 0x000000ffffe77224 */ /* 0x000fe400078e004a */
[----:B------:R-:W-:Y:S01]  /*18970*/  @!P0 HFMA2.BF16_V2 R234, -RZ.H0_H0, RZ.H0_H0, -R6.H0_H0 ;  /* 0x200000ffffea8231 */ /* 0x000fe20000340906 */
[----:B------:R-:W-:Y:S01]  /*18980*/  IMAD.MOV.U32 R74, RZ, RZ, R242 ;  /* 0x000000ffff4a7224 */ /* 0x000fe200078e00f2 */
[----:B------:R-:W-:Y:S01]  /*18990*/  SHF.R.U32.HI R0, RZ, 0x18, R0 ;  /* 0x00000018ff007819 */ /* 0x000fe20000011600 */
[----:B------:R-:W-:Y:S01]  /*189a0*/  IMAD.MOV.U32 R242, RZ, RZ, R230 ;  /* 0x000000fffff27224 */ /* 0x000fe200078e00e6 */
[----:B------:R-:W-:Y:S02]  /*189b0*/  PRMT R230, R60, 0x5410, R6 ;  /* 0x000054103ce67816 */ /* 0x000fe40000000006 */
[----:B------:R-:W-:Y:S02]  /*189c0*/  @!P0 PRMT R6, R234, 0x5410, RZ ;  /* 0x00005410ea068816 */ /* 0x000fe400000000ff */
[----:B------:R-:W-:-:S02]  /*189d0*/  PRMT R4, R87, 0x7610, R4 ;  /* 0x0000761057047816 */ /* 0x000fc40000000004 */
[----:B------:R-:W-:Y:S02]  /*189e0*/  ISETP.GE.U32.AND P0, PT, R194, R0, PT ;  /* 0x00000000c200720c */ /* 0x000fe40003f06070 */
[----:B------:R-:W-:Y:S01]  /*189f0*/  SHF.R.U32.HI R0, RZ, 0x10, R5 ;  /* 0x00000010ff007819 */ /* 0x000fe20000011605 */
        /* <DEDUP_REMOVED lines=8> */
[----:B------:R-:W-:Y:S01]  /*18a80*/  ISETP.GE.U32.AND P1, PT, R194, R0, PT ;  /* 0x00000000c200720c */ /* 0x000fe20003f26070 */
[----:B------:R-:W-:Y:S01]  /*18a90*/  IMAD.MOV.U32 R235, RZ, RZ, R90 ;  /* 0x000000ffffeb7224 */ /* 0x000fe200078e005a */
[----:B------:R-:W-:Y:S01]  /*18aa0*/  @!P0 HFMA2.BF16_V2 R236, -RZ.H0_H0, RZ.H0_H0, -R3.H0_H0 ;  /* 0x200000ffffec8231 */ /* 0x000fe20000340903 */
[----:B------:R-:W4:Y:S01]  /*18ab0*/  LDL.LU R90, [R1+0x40] ;  /* 0x00004000015a7983 */ /* 0x000f220000300800 */
[----:B------:R-:W-:Y:S02]  /*18ac0*/  SHF.R.U32.HI R0, RZ, 0x18, R5 ;  /* 0x00000018ff007819 */ /* 0x000fe40000011605 */
[----:B------:R-:W-:Y:S02]  /*18ad0*/  PRMT R2, R86, 0x7610, R2 ;  /* 0x0000761056027816 */ /* 0x000fe40000000002 */
[----:B------:R-:W-:Y:S01]  /*18ae0*/  @!P0 PRMT R3, R236, 0x5410, RZ ;  /* 0x00005410ec038816 */ /* 0x000fe200000000ff */
[----:B------:R-:W-:-:S02]  /*18af0*/  IMAD.MOV.U32 R236, RZ, RZ, R89 ;  /* 0x000000ffffec7224 */ /* 0x000fc400078e0059 */
[----:B------:R-:W4:Y:S01]  /*18b00*/  LDL R89, [R1+0x19c] ;  /* 0x00019c0001597983 */ /* 0x000f220000100800 */
[----:B------:R-:W-:Y:S01]  /*18b10*/  ISETP.GE.U32.AND P0, PT, R194, R0, PT ;  /* 0x00000000c200720c */ /* 0x000fe20003f06070 */
[----:B------:R-:W-:Y:S01]  /*18b20*/  @!P1 HFMA2.BF16_V2 R238, -RZ.H0_H0, RZ.H0_H0, -R2.H0_H0 ;  /* 0x200000ffffee9231 */ /* 0x000fe20000340902 */
[----:B------:R-:W-:-:S04]  /*18b30*/  PRMT R0, R86, 0x7632, R0 ;  /* 0x0000763256007816 */ /* 0x000fc80000000000 */
[----:B------:R-:W-:Y:S02]  /*18b40*/  PRMT R228, R2, 0x5410, R0 ;  /* 0x0000541002e47816 */ /* 0x000fe40000000000 */
[----:B------:R-:W-:Y:S01]  /*18b50*/  @!P1 PRMT R2, R238, 0x5410, RZ ;  /* 0x00005410ee029816 */ /* 0x000fe200000000ff */
[----:B------:R-:W-:Y:S02]  /*18b60*/  IMAD.MOV.U32 R238, RZ, RZ, R88 ;  /* 0x000000ffffee7224 */ /* 0x000fe400078e0058 */
[----:B------:R-:W4:Y:S04]  /*18b70*/  LDL.LU R88, [R1+0x38] ;  /* 0x0000380001587983 */ /* 0x000f280000300800 */
[----:B------:R-:W-:Y:S04]  /*18b80*/  ST.E.U16 [R34.64+-0x100], R48 ;  /* 0xffff003022007985 */ /* 0x000fe8000c101504 */
[----:B------:R-:W-:Y:S04]  /*18b90*/  ST.E.U16 [R34.64+-0xfe], R59 ;  /* 0xffff023b22007985 */ /* 0x000fe8000c101504 */
[----:B------:R-:W-:Y:S04]  /*18ba0*/  ST.E.U16 [R32.64+-0x100], R58 ;  /* 0xffff003a20007985 */ /* 0x000fe8000c101504 */
[----:B------:R-:W-:Y:S04]  /*18bb0*/  ST.E.U16 [R32.64+-0xfe], R54 ;  /* 0xffff023620007985 */ /* 0x000fe8000c101504 */
[----:B--2---:R-:W-:Y:S04]  /*18bc0*/  ST.E.U16 [R30.64+-0x100], R42 ;  /* 0xffff002a1e007985 */ /* 0x004fe8000c101504 */
[----:B------:R-:W-:Y:S04]  /*18bd0*/  ST.E.U16 [R30.64+-0xfe], R41 ;  /* 0xffff02291e007985 */ /* 0x000fe8000c101504 */
[----:B---3--:R-:W-:Y:S04]  /*18be0*/  ST.E.U16 [R28.64+-0x100], R40 ;  /* 0xffff00281c007985 */ /* 0x008fe8000c101504 */
[----:B------:R-:W-:Y:S04]  /*18bf0*/  ST.E.U16 [R28.64+-0xfe], R39 ;  /* 0xffff02271c007985 */ /* 0x000fe8000c101504 */
[----:B------:R-:W-:Y:S04]  /*18c00*/  ST.E.U16 [R34.64+-0xf0], R53 ;  /* 0xffff103522007985 */ /* 0x000fe8000c101504 */
[----:B------:R-:W-:Y:S04]  /*18c10*/  ST.E.U16 [R34.64+-0xee], R49 ;  /* 0xffff123122007985 */ /* 0x000fe8000c101504 */
[----:B------:R-:W-:Y:S04]  /*18c20*/  ST.E.U16 [R32.64+-0xf0], R52 ;  /* 0xffff103420007985 */ /* 0x000fe8000c101504 */
[----:B------:R-:W-:Y:S04]  /*18c30*/  ST.E.U16 [R32.64+-0xee], R51 ;  /* 0xffff123320007985 */ /* 0x000fe8000c101504 */
[----:B------:R-:W-:Y:S04]  /*18c40*/  ST.E.U16 [R30.64+-0xf0], R38 ;  /* 0xffff10261e007985 */ /* 0x000fe8000c101504 */
[----:B------:R-:W-:Y:S04]  /*18c50*/  ST.E.U16 [R30.64+-0xee], R37 ;  /* 0xffff12251e007985 */ /* 0x000fe8000c101504 */
[----:B------:R1:W-:Y:S01]  /*18c60*/  ST.E.U16 [R28.64+-0xee], R27 ;  /* 0xffff121b1c007985 */ /* 0x0003e2000c101504 */
[----:B------:R-:W-:-:S03]  /*18c70*/  @!P2 HFMA2.BF16_V2 R115, -RZ.H0_H0, RZ.H0_H0, -R18.H0_H0 ;  /* 0x200000ffff73a231 */ /* 0x000fc60000340912 */
[----:B------:R2:W-:Y:S02]  /*18c80*/  ST.E.U16 [R28.64+-0xf0], R36 ;  /* 0xffff10241c007985 */ /* 0x0005e4000c101504 */
[----:B------:R-:W-:Y:S02]  /*18c90*/  @!P2 PRMT R18, R115, 0x5410, RZ ;  /* 0x000054107312a816 */ /* 0x000fe400000000ff */
[----:B------:R-:W-:Y:S04]  /*18ca0*/  ST.E.U16 [R34.64+-0xe0], R46 ;  /* 0xffff202e22007985 */ /* 0x000fe8000c101504 */
[----:B------:R-:W-:Y:S04]  /*18cb0*/  ST.E.U16 [R34.64+-0xde], R45 ;  /* 0xffff222d22007985 */ /* 0x000fe8000c101504 */
[----:B------:R-:W-:Y:S04]  /*18cc0*/  ST.E.U16 [R32.64+-0xe0], R44 ;  /* 0xffff202c20007985 */ /* 0x000fe8000c101504 */
[----:B------:R-:W-:Y:S04]  /*18cd0*/  ST.E.U16 [R32.64+-0xde], R47 ;  /* 0xffff222f20007985 */ /* 0x000fe8000c101504 */
[----:B------:R3:W-:Y:S04]  /*18ce0*/  ST.E.U16 [R30.64+-0xe0], R26 ;  /* 0xffff201a1e007985 */ /* 0x0007e8000c101504 */
[----:B------:R-:W-:Y:S04]  /*18cf0*/  ST.E.U16 [R30.64+-0xde], R25 ;  /* 0xffff22191e007985 */ /* 0x000fe8000c101504 */
[----:B------:R1:W-:Y:S04]  /*18d00*/  ST.E.U16 [R28.64+-0xe0], R24 ;  /* 0xffff20181c007985 */ /* 0x0003e8000c101504 */
[----:B------:R-:W-:Y:S04]  /*18d10*/  ST.E.U16 [R28.64+-0xde], R23 ;  /* 0xffff22171c007985 */ /* 0x000fe8000c101504 */
[----:B------:R1:W-:Y:S04]  /*18d20*/  ST.E.U16 [R34.64+-0xd0], R50 ;  /* 0xffff303222007985 */ /* 0x0003e8000c101504 */
[----:B------:R-:W-:Y:S04]  /*18d30*/  ST.E.U16 [R34.64+-0xce], R55 ;  /* 0xffff323722007985 */ /* 0x000fe8000c101504 */
[----:B------:R-:W-:Y:S04]  /*18d40*/  ST.E.U16 [R32.64+-0xd0], R57 ;  /* 0xffff303920007985 */ /* 0x000fe8000c101504 */
[----:B------:R-:W-:Y:S01]  /*18d50*/  ST.E.U16 [R32.64+-0xce], R56 ;  /* 0xffff323820007985 */ /* 0x000fe2000c101504 */
[----:B------:R-:W-:-:S03]  /*18d60*/  @!P0 HFMA2.BF16_V2 R237, -RZ.H0_H0, RZ.H0_H0, -R0.H0_H0 ;  /* 0x200000ffffed8231 */ /* 0x000fc60000340900 */
[----:B------:R-:W-:Y:S04]  /*18d70*/  ST.E.U16 [R30.64+-0xd0], R22 ;  /* 0xffff30161e007985 */ /* 0x000fe8000c101504 */
[----:B------:R-:W-:Y:S04]  /*18d80*/  ST.E.U16 [R30.64+-0xce], R19 ;  /* 0xffff32131e007985 */ /* 0x000fe8000c101504 */
[----:B------:R1:W-:Y:S04]  /*18d90*/  ST.E.U16 [R28.64+-0xd0], R18 ;  /* 0xffff30121c007985 */ /* 0x0003e8000c101504 */
[----:B------:R-:W-:Y:S04]  /*18da0*/  ST.E.U16 [R28.64+-0xce], R17 ;  /* 0xffff32111c007985 */ /* 0x000fe8000c101504 */
[----:B------:R-:W-:Y:S04]  /*18db0*/  ST.E.U16 [R34.64+-0xc0], R110 ;  /* 0xffff406e22007985 */ /* 0x000fe8000c101504 */
[----:B------:R-:W-:Y:S04]  /*18dc0*/  ST.E.U16 [R34.64+-0xbe], R107 ;  /* 0xffff426b22007985 */ /* 0x000fe8000c101504 */
[----:B------:R-:W-:Y:S04]  /*18dd0*/  ST.E.U16 [R32.64+-0xc0], R105 ;  /* 0xffff406920007985 */ /* 0x000fe8000c101504 */
[----:B------:R-:W-:Y:S04]  /*18de0*/  ST.E.U16 [R32.64+-0xbe], R106 ;  /* 0xffff426a20007985 */ /* 0x000fe8000c101504 */
[----:B------:R-:W-:Y:S04]  /*18df0*/  ST.E.U16 [R30.64+-0xc0], R16 ;  /* 0xffff40101e007985 */ /* 0x000fe8000c101504 */
[----:B------:R-:W-:Y:S01]  /*18e00*/  ST.E.U16 [R30.64+-0xbe], R15 ;  /* 0xffff420f1e007985 */ /* 0x000fe2000c101504 */
[----:B------:R-:W-:-:S03]  /*18e10*/  @!P0 PRMT R0, R237, 0x5410, RZ ;  /* 0x00005410ed008816 */ /* 0x000fc600000000ff */
        /* <DEDUP_REMOVED lines=16> */
[----:B------:R1:W-:Y:S04]  /*18f20*/  ST.E.U16 [R28.64+-0xa0], R2 ;  /* 0xffff60021c007985 */ /* 0x0003e8000c101504 */
[----:B------:R1:W-:Y:S04]  /*18f30*/  ST.E.U16 [R28.64+-0x9e], R0 ;  /* 0xffff62001c007985 */ /* 0x0003e8000c101504 */
[----:B------:R-:W-:Y:S04]  /*18f40*/  ST.E.U16 [R34.64+-0x90], R68 ;  /* 0xffff704422007985 */ /* 0x000fe8000c101504 */
[----:B------:R-:W-:Y:S04]  /*18f50*/  ST.E.U16 [R34.64+-0x8e], R67 ;  /* 0xffff724322007985 */ /* 0x000fe8000c101504 */
[----:B------:R-:W-:Y:S04]  /*18f60*/  ST.E.U16 [R32.64+-0x90], R66 ;  /* 0xffff704220007985 */ /* 0x000fe8000c101504 */
[----:B------:R-:W-:Y:S01]  /*18f70*/  ST.E.U16 [R32.64+-0x8e], R61 ;  /* 0xffff723d20007985 */ /* 0x000fe2000c101504 */
[----:B----4-:R-:W-:-:S05]  /*18f80*/  IMAD.WIDE.U32 R232, R90, -0x326172a9, RZ ;  /* 0xcd9e8d575ae87825 */ /* 0x010fca00078e00ff */
[----:B------:R-:W-:Y:S02]  /*18f90*/  LOP3.LUT R5, R145, R192, R232, 0x96, !PT ;  /* 0x000000c091057212 */ /* 0x000fe400078e96e8 */
[----:B-1----:R-:W-:-:S03]  /*18fa0*/  LOP3.LUT R27, R89, R233, RZ, 0x3c, !PT ;  /* 0x000000e9591b7212 */ /* 0x002fc600078e3cff */
[----:B--2---:R-:W-:-:S04]  /*18fb0*/  IMAD.WIDE.U32 R36, R5, -0x2daee0ad, RZ ;  /* 0xd2511f5305247825 */ /* 0x004fc800078e00ff */
[----:B------:R-:W-:Y:S01]  /*18fc0*/  IMAD.WIDE.U32 R58, R27, -0x2daee0ad, RZ ;  /* 0xd2511f531b3a7825 */ /* 0x000fe200078e00ff */
[----:B------:R-:W-:-:S04]  /*18fd0*/  LOP3.LUT R36, R21, R189, R36, 0x96, !PT ;  /* 0x000000bd15247212 */ /* 0x000fc800078e9624 */
[----:B------:R-:W-:Y:S02]  /*18fe0*/  LOP3.LUT R5, R37, R238, R58, 0x96, !PT ;  /* 0x000000ee25057212 */ /* 0x000fe400078e963a */
[----:B------:R-:W-:Y:S01]  /*18ff0*/  LOP3.LUT R21, R59, R88, R182, 0x96, !PT ;  /* 0x000000583b157212 */ /* 0x000fe200078e96b6 */
[----:B------:R-:W-:-:S04]  /*19000*/  IMAD.WIDE.U32 R48, R36, -0x326172a9, RZ ;  /* 0xcd9e8d5724307825 */ /* 0x000fc800078e00ff */
[----:B------:R-:W-:-:S04]  /*19010*/  IMAD.WIDE.U32 R52, R21, -0x326172a9, RZ ;  /* 0xcd9e8d5715347825 */ /* 0x000fc800078e00ff */
[----:B---3--:R-:W-:-:S05]  /*19020*/  IMAD.WIDE.U32 R26, R5, -0x326172a9, RZ ;  /* 0xcd9e8d57051a7825 */ /* 0x008fca00078e00ff */
[----:B------:R-:W-:Y:S02]  /*19030*/  LOP3.LUT R21, R27, R236, R52, 0x96, !PT ;  /* 0x000000ec1b157212 */ /* 0x000fe400078e9634 */
[----:B------:R-:W-:-:S03]  /*19040*/  LOP3.LUT R5, R49, R235, R26, 0x96, !PT ;  /* 0x000000eb31057212 */ /* 0x000fc600078e961a */
[----:B------:R-:W-:-:S04]  /*19050*/  IMAD.WIDE.U32 R24, R21, -0x2daee0ad, RZ ;  /* 0xd2511f5315187825 */ /* 0x000fc800078e00ff */
[----:B------:R-:W-:Y:S01]  /*19060*/  IMAD.WIDE.U32 R50, R5, -0x2daee0ad, RZ ;  /* 0xd2511f5305327825 */ /* 0x000fe200078e00ff */
[----:B------:R-:W-:Y:S01]  /*19070*/  ST.E.U16 [R30.64+-0x90], R8 ;  /* 0xffff70081e007985 */ /* 0x000fe2000c101504 */
[----:B------:R-:W-:-:S03]  /*19080*/  LOP3.LUT R20, R25, R234, R20, 0x96, !PT ;  /* 0x000000ea19147212 */ /* 0x000fc600078e9614 */
[----:B------:R1:W-:Y:S01]  /*19090*/  ST.E.U16 [R30.64+-0x8e], R7 ;  /* 0xffff72071e007985 */ /* 0x0003e2000c101504 */
[----:B------:R-:W-:-:S03]  /*190a0*/  LOP3.LUT R5, R51, R231, R24, 0x96, !PT ;  /* 0x000000e733057212 */ /* 0x000fc600078e9618 */
[----:B------:R-:W-:Y:S04]  /*190b0*/  ST.E.U16 [R28.64+-0x90], R43 ;  /* 0xffff702b1c007985 */ /* 0x000fe8000c101504 */
[----:B------:R2:W-:Y:S04]  /*190c0*/  ST.E.U16 [R28.64+-0x8e], R6 ;  /* 0xffff72061c007985 */ /* 0x0005e8000c101504 */
[----:B------:R-:W3:Y:S01]  /*190d0*/  LDSM.16.MT88.4 R24, [R188+0xa000] ;  /* 0x00a00000bc18783b */ /* 0x000ee20000004200 */
[----:B------:R-:W-:-:S03]  /*190e0*/  IMAD.WIDE.U32 R18, R20, -0x326172a9, RZ ;  /* 0xcd9e8d5714127825 */ /* 0x000fc600078e00ff */
[----:B------:R-:W4:Y:S01]  /*190f0*/  LDSM.16.MT88.4 R44, [R188+0x9000] ;  /* 0x00900000bc2c783b */ /* 0x000f220000004200 */
[----:B------:R-:W-:-:S03]  /*19100*/  IMAD.WIDE.U32 R2, R5, -0x326172a9, RZ ;  /* 0xcd9e8d5705027825 */ /* 0x000fc600078e00ff */
[----:B------:R-:W-:Y:S02]  /*19110*/  LDSM.16.MT88.4 R36, [R190+0x9000] ;  /* 0x00900000be24783b */ /* 0x000fe40000004200 */
[----:B------:R-:W-:Y:S02]  /*19120*/  LOP3.LUT R0, R3, R248, R18, 0x96, !PT ;  /* 0x000000f803007212 */ /* 0x000fe400078e9612 */
[C---:B------:R-:W-:Y:S01]  /*19130*/  LOP3.LUT R3, R2.reuse, 0xffff, RZ, 0xc0, !PT ;  /* 0x0000ffff02037812 */ /* 0x040fe200078ec0ff */
[----:B------:R-:W-:Y:S01]  /*19140*/  IMAD.MOV.U32 R223, RZ, RZ, R242 ;  /* 0x000000ffffdf7224 */ /* 0x000fe200078e00f2 */
[----:B------:R-:W-:Y:S01]  /*19150*/  SHF.R.U32.HI R4, RZ, 0x10, R2 ;  /* 0x00000010ff047819 */ /* 0x000fe20000011602 */
[----:B-1----:R-:W-:Y:S01]  /*19160*/  IMAD.MOV.U32 R30, RZ, RZ, R101 ;  /* 0x000000ffff1e7224 */ /* 0x002fe200078e0065 */
[----:B------:R-:W-:Y:S01]  /*19170*/  LOP3.LUT R10, R2, 0xff, RZ, 0xc0, !PT ;  /* 0x000000ff020a7812 */ /* 0x000fe200078ec0ff */
[----:B------:R-:W-:Y:S01]  /*19180*/  IMAD.MOV.U32 R31, RZ, RZ, R198 ;  /* 0x000000ffff1f7224 */ /* 0x000fe200078e00c6 */
[----:B------:R-:W-:Y:S01]  /*19190*/  SHF.R.U32.HI R9, RZ, 0x18, R2 ;  /* 0x00000018ff097819 */ /* 0x000fe20000011602 */
[----:B------:R-:W-:Y:S01]  /*191a0*/  IMAD.MOV.U32 R224, RZ, RZ, R227 ;  /* 0x000000ffffe07224 */ /* 0x000fe200078e00e3 */
[----:B------:R-:W-:Y:S01]  /*191b0*/  LOP3.LUT R2, R0, 0xffff, RZ, 0xc0, !PT ;  /* 0x0000ffff00027812 */ /* 0x000fe200078ec0ff */
[----:B------:R-:W-:Y:S01]  /*191c0*/  IMAD.MOV.U32 R225, RZ, RZ, R226 ;  /* 0x000000ffffe17224 */ /* 0x000fe200078e00e2 */
[----:B------:R-:W1:Y:S01]  /*191d0*/  LDSM.16.MT88.4 R20, [R190+0xa000] ;  /* 0x00a00000be14783b */ /* 0x000e620000004200 */
[----:B--2---:R-:W-:-:S02]  /*191e0*/  SHF.R.U32.HI R6, RZ, 0x8, R3 ;  /* 0x00000008ff067819 */ /* 0x004fc40000011603 */
[----:B------:R-:W-:Y:S01]  /*191f0*/  SHF.R.U32.HI R3, RZ, 0x10, R0 ;  /* 0x00000010ff037819 */ /* 0x000fe20000011600 */
[----:B------:R-:W2:Y:S01]  /*19200*/  LDL.LU R29, [R1+0xc4] ;  /* 0x0000c400011d7983 */ /* 0x000ea20000300800 */
[----:B------:R-:W-:Y:S02]  /*19210*/  LOP3.LUT R5, R4, 0xff, RZ, 0xc0, !PT ;  /* 0x000000ff04057812 */ /* 0x000fe400078ec0ff */
[----:B------:R-:W-:Y:S01]  /*19220*/  SHF.R.U32.HI R4, RZ, 0x8, R2 ;  /* 0x00000008ff047819 */ /* 0x000fe20000011602 */
[----:B------:R1:W5:Y:S01]  /*19230*/  LDL.LU R101, [R1+0x268] ;  /* 0x0002680001657983 */ /* 0x0003620000300800 */
[----:B------:R-:W-:Y:S02]  /*19240*/  LOP3.LUT R8, R0, 0xff, RZ, 0xc0, !PT ;  /* 0x000000ff00087812 */ /* 0x000fe400078ec0ff */
[----:B------:R-:W-:Y:S01]  /*19250*/  SHF.R.U32.HI R7, RZ, 0x18, R0 ;  /* 0x00000018ff077819 */ /* 0x000fe20000011600 */
[----:B------:R-:W2:Y:S01]  /*19260*/  LDL.LU R198, [R1+0x264] ;  /* 0x0002640001c67983 */ /* 0x000ea20000300800 */
[----:B------:R-:W-:-:S02]  /*19270*/  LOP3.LUT R2, R3, 0xff, RZ, 0xc0, !PT ;  /* 0x000000ff03027812 */ /* 0x000fc400078ec0ff */
[----:B------:R-:W-:Y:S01]  /*19280*/  PRMT R242, R194, 0x7054, R194 ;  /* 0x00007054c2f27816 */ /* 0x000fe200000000c2 */
[----:B------:R-:W-:Y:S01]  /*19290*/  IMAD.MOV.U32 R28, RZ, RZ, R200 ;  /* 0x000000ffff1c7224 */ /* 0x000fe200078e00c8 */
[----:B------:R-:W-:Y:S01]  /*192a0*/  PRMT R3, R5, 0x5410, R9 ;  /* 0x0000541005037816 */ /* 0x000fe20000000009 */
[----:B------:R-:W-:Y:S01]  /*192b0*/  IMAD.MOV.U32 R203, RZ, RZ, R108 ;  /* 0x000000ffffcb7224 */ /* 0x000fe200078e006c */
[----:B------:R-:W-:Y:S01]  /*192c0*/  PRMT R0, R10, 0x5410, R6 ;  /* 0x000054100a007816 */ /* 0x000fe20000000006 */
[----:B------:R-:W-:Y:S01]  /*192d0*/  IMAD.MOV.U32 R66, RZ, RZ, R206 ;  /* 0x000000ffff427224 */ /* 0x000fe200078e00ce */
[----:B------:R-:W-:Y:S01]  /*192e0*/  PRMT R4, R8, 0x5410, R4 ;  /* 0x0000541008047816 */ /* 0x000fe20000000004 */
[----:B------:R-:W-:Y:S01]  /*192f0*/  LDSM.16.MT88.4 R12, [R188+0xb000] ;  /* 0x00b00000bc0c783b */ /* 0x000fe20000004200 */
[----:B------:R-:W-:Y:S01]  /*19300*/  PRMT R5, R2, 0x5410, R7 ;  /* 0x0000541002057816 */ /* 0x000fe20000000007 */
[--C-:B------:R-:W-:Y:S02]  /*19310*/  HSET2.LE.AND R2, R3, R242.reuse, PT ;  /* 0x000000f203027233 */ /* 0x100fe40003803000 */
[--C-:B------:R-:W-:Y:S01]  /*19320*/  HSET2.LE.AND R0, R0, R242.reuse, PT ;  /* 0x000000f200007233 */ /* 0x100fe20003803000 */
[----:B------:R-:W1:Y:S01]  /*19330*/  LDSM.16.MT88.4 R40, [R190+0xb000] ;  /* 0x00b00000be28783b */ /* 0x000e620000004200 */
[----:B------:R-:W-:-:S02]  /*19340*/  HSET2.LE.AND R3, R4, R242, PT ;  /* 0x000000f204037233 */ /* 0x000fc40003803000 */
[----:B------:R-:W-:Y:S01]  /*19350*/  HSET2.LE.AND R5, R5, R242, PT ;  /* 0x000000f205057233 */ /* 0x000fe20003803000 */
[----:B------:R-:W-:Y:S02]  /*19360*/  LOP3.LUT R6, R71, R0, RZ, 0xc0, !PT ;  /* 0x0000000047067212 */ /* 0x000fe400078ec0ff */
[----:B------:R-:W-:Y:S02]  /*19370*/  LOP3.LUT R7, R70, R2, RZ, 0xc0, !PT ;  /* 0x0000000246077212 */ /* 0x000fe400078ec0ff */
[----:B------:R-:W-:Y:S02]  /*19380*/  LOP3.LUT R4, R73, R3, RZ, 0xc0, !PT ;  /* 0x0000000349047212 */ /* 0x000fe400078ec0ff */
[----:B------:R-:W-:Y:S01]  /*19390*/  LOP3.LUT R5, R72, R5, RZ, 0xc0, !PT ;  /* 0x0000000548057212 */ /* 0x000fe200078ec0ff */
[----:B------:R-:W-:-:S06]  /*193a0*/  IMAD.MOV.U32 R226, RZ, RZ, R202 ;  /* 0x000000ffffe27224 */ /* 0x000fcc00078e00ca */
[----:B---3--:R-:W-:Y:S01]  /*193b0*/  HMMA.16816.F32.BF16 R92, R4, R26, R148 ;  /* 0x0000001a045c723c */ /* 0x008fe20000041894 */
[----:B------:R-:W3:Y:S01]  /*193c0*/  LDL.LU R148, [R1+0xb0] ;  /* 0x0000b00001947983 */ /* 0x000ee20000300800 */
[----:B------:R-:W-:-:S03]  /*193d0*/  IMAD.MOV.U32 R227, RZ, RZ, R201 ;  /* 0x000000ffffe37224 */ /* 0x000fc600078e00c9 */
[----:B------:R-:W3:Y:S02]  /*193e0*/  LDL.LU R149, [R1+0xb4] ;  /* 0x0000b40001957983 */ /* 0x000ee40000300800 */
[----:B------:R-:W-:Y:S02]  /*193f0*/  IMAD.MOV.U32 R150, RZ, RZ, R218 ;  /* 0x000000ffff967224 */ /* 0x000fe400078e00da */
[----:B------:R-:W2:Y:S01]  /*19400*/  LDL.LU R218, [R1+0x260] ;  /* 0x0002600001da7983 */ /* 0x000ea20000300800 */
[----:B------:R-:W-:-:S03]  /*19410*/  IMAD.MOV.U32 R151, RZ, RZ, R212 ;  /* 0x000000ffff977224 */ /* 0x000fc600078e00d4 */
[----:B------:R-:W2:Y:S01]  /*19420*/  LDL.LU R212, [R1+0x25c] ;  /* 0x00025c0001d47983 */ /* 0x000ea20000300800 */
[----:B------:R-:W-:-:S03]  /*19430*/  IMAD.MOV.U32 R202, RZ, RZ, R204 ;  /* 0x000000ffffca7224 */ /* 0x000fc600078e00cc */
[----:B------:R-:W2:Y:S04]  /*19440*/  LDL.LU R200, [R1+0xa0] ;  /* 0x0000a00001c87983 */ /* 0x000ea80000300800 */
[----:B------:R-:W2:Y:S04]  /*19450*/  LDL.LU R201, [R1+0xa4] ;  /* 0x0000a40001c97983 */ /* 0x000ea80000300800 */
[----:B------:R-:W2:Y:S04]  /*19460*/  LDL.LU R204, [R1+0x258] ;  /* 0x0002580001cc7983 */ /* 0x000ea80000300800 */
[----:B------:R-:W2:Y:S01]  /*19470*/  LDL.LU R108, [R1+0x254] ;  /* 0x00025400016c7983 */ /* 0x000ea20000300800 */
[----:B------:R-:W-:Y:S01]  /*19480*/  LOP3.LUT R0, R99, R235, R62, 0x96, !PT ;  /* 0x000000eb63007212 */ /* 0x000fe200078e963e */
[----:B------:R-:W-:Y:S01]  /*19490*/  IMAD.MOV.U32 R62, RZ, RZ, R103 ;  /* 0x000000ffff3e7224 */ /* 0x000fe200078e0067 */
[----:B------:R-:W-:Y:S01]  /*194a0*/  LOP3.LUT R2, R63, R236, R214, 0x96, !PT ;  /* 0x000000ec3f027212 */ /* 0x000fe200078e96d6 */
[----:B------:R-:W3:Y:S01]  /*194b0*/  LDL.LU R60, [R1+0x90] ;  /* 0x00009000013c7983 */ /* 0x000ee20000300800 */
[----:B------:R-:W-:-:S03]  /*194c0*/  IMAD.MOV.U32 R63, RZ, RZ, R210 ;  /* 0x000000ffff3f7224 */ /* 0x000fc600078e00d2 */
[----:B------:R-:W3:Y:S04]  /*194d0*/  LDL.LU R61, [R1+0x94] ;  /* 0x00009400013d7983 */ /* 0x000ee80000300800 */
[----:B------:R-:W3:Y:S04]  /*194e0*/  LDL.LU R103, [R1+0x250] ;  /* 0x0002500001677983 */ /* 0x000ee80000300800 */
[----:B------:R-:W3:Y:S04]  /*194f0*/  LDL.LU R210, [R1+0x24c] ;  /* 0x00024c0001d27983 */ /* 0x000ee80000300800 */
[----:B------:R-:W3:Y:S01]  /*19500*/  LDL.LU R64, [R1+0x70] ;  /* 0x0000700001407983 */ /* 0x000ee20000300800 */
[----:B------:R-:W-:-:S02]  /*19510*/  IMAD R2, R2, -0x2daee0ad, RZ ;  /* 0xd2511f5302027824 */ /* 0x000fc400078e02ff */
[----:B------:R-:W-:-:S05]  /*19520*/  IMAD.WIDE.U32 R32, R0, -0x2daee0ad, RZ ;  /* 0xd2511f5300207825 */ /* 0x000fca00078e00ff */
[----:B------:R-:W-:-:S05]  /*19530*/  LOP3.LUT R2, R33, R231, R2, 0x96, !PT ;  /* 0x000000e721027212 */ /* 0x000fca00078e9602 */
[----:B------:R-:W-:-:S05]  /*19540*/  IMAD.WIDE.U32 R2, R2, -0x326172a9, RZ ;  /* 0xcd9e8d5702027825 */ /* 0x000fca00078e00ff */
[----:B------:R-:W-:Y:S02]  /*19550*/  LOP3.LUT R0, R3, R248, R82, 0x96, !PT ;  /* 0x000000f803007212 */ /* 0x000fe400078e9652 */
[----:B------:R-:W-:Y:S02]  /*19560*/  LOP3.LUT R3, R2, 0xffff, RZ, 0xc0, !PT ;  /* 0x0000ffff02037812 */ /* 0x000fe400078ec0ff */
[C---:B------:R-:W-:Y:S02]  /*19570*/  LOP3.LUT R8, R0.reuse, 0xffff, RZ, 0xc0, !PT ;  /* 0x0000ffff00087812 */ /* 0x040fe400078ec0ff */
[----:B------:R-:W-:Y:S02]  /*19580*/  SHF.R.U32.HI R9, RZ, 0x10, R0 ;  /* 0x00000010ff097819 */ /* 0x000fe40000011600 */
[----:B------:R-:W-:Y:S01]  /*19590*/  LOP3.LUT R18, R0, 0xff, RZ, 0xc0, !PT ;  /* 0x000000ff00127812 */ /* 0x000fe200078ec0ff */
[----:B--2---:R-:W-:Y:S02]  /*195a0*/  IMAD.MOV.U32 R65, RZ, RZ, R108 ;  /* 0x000000ffff417224 */ /* 0x004fe400078e006c */
[----:B------:R-:W2:Y:S04]  /*195b0*/  LDL.LU R108, [R1+0x248] ;  /* 0x00024800016c7983 */ /* 0x000ea80000300800 */
[----:B------:R-:W2:Y:S01]  /*195c0*/  LDL.LU R206, [R1+0x244] ;  /* 0x0002440001ce7983 */ /* 0x000ea20000300800 */
        /* <DEDUP_REMOVED lines=8> */
[----:B------:R-:W-:-:S03]  /*19650*/  PRMT R9, R10, 0x5410, R0 ;  /* 0x000054100a097816 */ /* 0x000fc60000000000 */
[--C-:B------:R-:W-:Y:S01]  /*19660*/  HSET2.LE.AND R2, R2, R242.reuse, PT ;  /* 0x000000f202027233 */ /* 0x100fe20003803000 */
[----:B------:R-:W-:Y:S01]  /*19670*/  PRMT R0, R18, 0x5410, R3 ;  /* 0x0000541012007816 */ /* 0x000fe20000000003 */
[--C-:B------:R-:W-:Y:S01]  /*19680*/  HSET2.LE.AND R3, R9, R242.reuse, PT ;  /* 0x000000f209037233 */ /* 0x100fe20003803000 */
[----:B------:R-:W-:Y:S02]  /*19690*/  LOP3.LUT R11, R11, 0xff, RZ, 0xc0, !PT ;  /* 0x000000ff0b0b7812 */ /* 0x000fe400078ec0ff */
[----:B------:R-:W-:Y:S02]  /*196a0*/  LOP3.LUT R9, R171, R2, RZ, 0xc0, !PT ;  /* 0x00000002ab097212 */ /* 0x000fe400078ec0ff */
[----:B------:R-:W-:Y:S01]  /*196b0*/  LOP3.LUT R2, R19, R249, R48, 0x96, !PT ;  /* 0x000000f913027212 */ /* 0x000fe200078e9630 */
[--C-:B------:R-:W-:Y:S01]  /*196c0*/  HSET2.LE.AND R0, R0, R242.reuse, PT ;  /* 0x000000f200007233 */ /* 0x100fe20003803000 */
[----:B------:R-:W-:Y:S02]  /*196d0*/  PRMT R11, R11, 0x5410, R16 ;  /* 0x000054100b0b7816 */ /* 0x000fe40000000010 */
[----:B------:R-:W-:Y:S01]  /*196e0*/  LOP3.LUT R10, R146, R3, RZ, 0xc0, !PT ;  /* 0x00000003920a7212 */ /* 0x000fe200078ec0ff */
[----:B------:R-:W-:Y:S01]  /*196f0*/  IMAD.WIDE.U32 R2, R2, -0x2daee0ad, RZ ;  /* 0xd2511f5302027825 */ /* 0x000fe200078e00ff */
[----:B------:R-:W-:Y:S01]  /*19700*/  LOP3.LUT R8, R174, R0, RZ, 0xc0, !PT ;  /* 0x00000000ae087212 */ /* 0x000fe200078ec0ff */
[----:B------:R-:W-:Y:S01]  /*19710*/  HSET2.LE.AND R11, R11, R242, PT ;  /* 0x000000f20b0b7233 */ /* 0x000fe20003803000 */
[C---:B----4-:R-:W-:Y:S08]  /*19720*/  HMMA.16816.F32.BF16 R104, R4.reuse, R46, R136 ;  /* 0x0000002e0468723c */ /* 0x050ff00000041888 */
[----:B------:R-:W-:Y:S01]  /*19730*/  HMMA.16816.F32.BF16 R112, R4, R44, R140 ;  /* 0x0000002c0470723c */ /* 0x000fe2000004188c */
[----:B------:R-:W-:-:S07]  /*19740*/  LOP3.LUT R0, R3, R252, R50, 0x96, !PT ;  /* 0x000000fc03007212 */ /* 0x000fce00078e9632 */
[----:B------:R-:W-:Y:S01]  /*19750*/  HMMA.16816.F32.BF16 R120, R4, R24, R124 ;  /* 0x000000180478723c */ /* 0x000fe2000004187c */
[----:B------:R-:W-:-:S07]  /*19760*/  LOP3.LUT R11, R147, R11, RZ, 0xc0, !PT ;  /* 0x0000000b930b7212 */ /* 0x000fce00078ec0ff */
[C---:B-1----:R-:W-:Y:S08]  /*19770*/  HMMA.16816.F32.BF16 R88, R4.reuse, R20, R116 ;  /* 0x000000140458723c */ /* 0x042ff00000041874 */
[C---:B------:R-:W-:Y:S01]  /*19780*/  HMMA.16816.F32.BF16 R84, R4.reuse, R42, R164 ;  /* 0x0000002a0454723c */ /* 0x040fe200000418a4 */
[----:B------:R-:W-:Y:S01]  /*19790*/  IMAD.MOV.U32 R220, RZ, RZ, R75 ;  /* 0x000000ffffdc7224 */ /* 0x000fe200078e004b */
[----:B------:R-:W1:Y:S06]  /*197a0*/  LDSM.16.MT88.4 R16, [R190+0x9400] ;  /* 0x00940000be10783b */ /* 0x000e6c0000004200 */
[C---:B------:R-:W-:Y:S01]  /*197b0*/  HMMA.16816.F32.BF16 R136, R4.reuse, R36, R132 ;  /* 0x000000240488723c */ /* 0x040fe20000041884 */
[----:B------:R-:W-:Y:S01]  /*197c0*/  LOP3.LUT R3, R2, 0xffff, RZ, 0xc0, !PT ;  /* 0x0000ffff02037812 */ /* 0x000fe200078ec0ff */
[----:B------:R-:W-:Y:S01]  /*197d0*/  IMAD.MOV.U32 R221, RZ, RZ, R74 ;  /* 0x000000ffffdd7224 */ /* 0x000fe200078e004a */
[----:B------:R-:W-:Y:S05]  /*197e0*/  LDSM.16.MT88.4 R48, [R190+0xb400] ;  /* 0x00b40000be30783b */ /* 0x000fea0000004200 */
[C---:B------:R-:W-:Y:S08]  /*197f0*/  HMMA.16816.F32.BF16 R132, R4.reuse, R38, R128 ;  /* 0x000000260484723c */ /* 0x040ff00000041880 */
[C---:B------:R-:W-:Y:S08]  /*19800*/  HMMA.16816.F32.BF16 R116, R4.reuse, R22, R152 ;  /* 0x000000160474723c */ /* 0x040ff00000041898 */
[C---:B------:R-:W-:Y:S08]  /*19810*/  HMMA.16816.F32.BF16 R128, R4.reuse, R12, R156 ;  /* 0x0000000c0480723c */ /* 0x040ff0000004189c */
[C---:B------:R-:W-:Y:S08]  /*19820*/  HMMA.16816.F32.BF16 R140, R4.reuse, R14, R76 ;  /* 0x0000000e048c723c */ /* 0x040ff0000004184c */
[----:B------:R-:W-:Y:S07]  /*19830*/  HMMA.16816.F32.BF16 R124, R4, R40, R160 ;  /* 0x00000028047c723c */ /* 0x000fee00000418a0 */
[----:B------:R-:W-:-:S02]  /*19840*/  LOP3.LUT R4, R0, 0xffff, RZ, 0xc0, !PT ;  /* 0x0000ffff00047812 */ /* 0x000fc400078ec0ff */
[--C-:B------:R-:W-:Y:S02]  /*19850*/  SHF.R.U32.HI R5, RZ, 0x10, R0.reuse ;  /* 0x00000010ff057819 */ /* 0x100fe40000011600 */
[----:B------:R-:W-:Y:S02]  /*19860*/  LOP3.LUT R7, R0, 0xff, RZ, 0xc0, !PT ;  /* 0x000000ff00077812 */ /* 0x000fe400078ec0ff */
[----:B------:R-:W-:Y:S02]  /*19870*/  SHF.R.U32.HI R6, RZ, 0x18, R0 ;  /* 0x00000018ff067819 */ /* 0x000fe40000011600 */
[----:B------:R-:W-:Y:S02]  /*19880*/  SHF.R.U32.HI R0, RZ, 0x8, R4 ;  /* 0x00000008ff007819 */ /* 0x000fe40000011604 */
[----:B------:R-:W-:Y:S01]  /*19890*/  LOP3.LUT R4, R5, 0xff, RZ, 0xc0, !PT ;  /* 0x000000ff05047812 */ /* 0x000fe200078ec0ff */
[----:B------:R-:W-:Y:S01]  /*198a0*/  HMMA.16816.F32.BF16 R152, R8, R12, R184 ;  /* 0x0000000c0898723c */ /* 0x000fe200000418b8 */
[----:B------:R-:W-:-:S02]  /*198b0*/  SHF.R.U32.HI R5, RZ, 0x18, R2 ;  /* 0x00000018ff057819 */ /* 0x000fc40000011602 */
[----:B------:R-:W-:-:S04]  /*198c0*/  SHF.R.U32.HI R3, RZ, 0x8, R3 ;  /* 0x00000008ff037819 */ /* 0x000fc80000011603 */
[----:B------:R-:W-:Y:S02]  /*198d0*/  LOP3.LUT R12, R2, 0xff, RZ, 0xc0, !PT ;  /* 0x000000ff020c7812 */ /* 0x000fe400078ec0ff */
[----:B------:R-:W-:Y:S02]  /*198e0*/  SHF.R.U32.HI R13, RZ, 0x10, R2 ;  /* 0x00000010ff0d7819 */ /* 0x000fe40000011602 */
[----:B------:R-:W-:Y:S02]  /*198f0*/  PRMT R2, R4, 0x5410, R6 ;  /* 0x0000541004027816 */ /* 0x000fe40000000006 */
[----:B------:R-:W-:Y:S02]  /*19900*/  PRMT R0, R7, 0x5410, R0 ;  /* 0x0000541007007816 */ /* 0x000fe40000000000 */
[----:B------:R-:W-:Y:S01]  /*19910*/  PRMT R3, R12, 0x5410, R3 ;  /* 0x000054100c037816 */ /* 0x000fe20000000003 */
[----:B------:R-:W-:Y:S01]  /*19920*/  HSET2.LE.AND R2, R2, R242, PT ;  /* 0x000000f202027233 */ /* 0x000fe20003803000 */
[----:B------:R-:W-:Y:S01]  /*19930*/  LOP3.LUT R7, R13, 0xff, RZ, 0xc0, !PT ;  /* 0x000000ff0d077812 */ /* 0x000fe200078ec0ff */
[----:B---3--:R-:W-:-:S02]  /*19940*/  IMAD.MOV.U32 R68, RZ, RZ, R103 ;  /* 0x000000ffff447224 */ /* 0x008fc400078e0067 */
[----:B------:R-:W-:Y:S01]  /*19950*/  IMAD.MOV.U32 R69, RZ, RZ, R210 ;  /* 0x000000ffff457224 */ /* 0x000fe200078e00d2 */
[----:B------:R-:W-:Y:S01]  /*19960*/  PRMT R7, R7, 0x5410, R5 ;  /* 0x0000541007077816 */ /* 0x000fe20000000005 */
[----:B------:R-:W-:Y:S02]  /*19970*/  IMAD.MOV.U32 R70, RZ, RZ, R205 ;  /* 0x000000ffff467224 */ /* 0x000fe400078e00cd */
[----:B------:R-:W-:Y:S02]  /*19980*/  IMAD.MOV.U32 R71, RZ, RZ, R211 ;  /* 0x000000ffff477224 */ /* 0x000fe400078e00d3 */
[----:B------:R-:W-:Y:S02]  /*19990*/  IMAD.MOV.U32 R74, RZ, RZ, R109 ;  /* 0x000000ffff4a7224 */ /* 0x000fe400078e006d */
[----:B------:R-:W-:Y:S01]  /*199a0*/  IMAD.MOV.U32 R75, RZ, RZ, R209 ;  /* 0x000000ffff4b7224 */ /* 0x000fe200078e00d1 */
[--C-:B------:R-:W-:Y:S01]  /*199b0*/  HSET2.LE.AND R3, R3, R242.reuse, PT ;  /* 0x000000f203037233 */ /* 0x100fe20003803000 */
[----:B------:R-:W-:Y:S01]  /*199c0*/  IMAD.MOV.U32 R67, RZ, RZ, R102 ;  /* 0x000000ffff437224 */ /* 0x000fe200078e0066 */
[----:B------:R-:W-:Y:S01]  /*199d0*/  LOP3.LUT R5, R169, R2, RZ, 0xc0, !PT ;  /* 0x00000002a9057212 */ /* 0x000fe200078ec0ff */
[----:B------:R-:W-:Y:S01]  /*199e0*/  HMMA.16816.F32.BF16 R68, R8, R46, R68 ;  /* 0x0000002e0844723c */ /* 0x000fe20000041844 */
[----:B------:R-:W-:Y:S01]  /*199f0*/  LOP3.LUT R2, R83, R249, R98, 0x96, !PT ;  /* 0x000000f953027212 */ /* 0x000fe200078e9662 */
[----:B------:R-:W-:Y:S01]  /*19a00*/  HSET2.LE.AND R0, R0, R242, PT ;  /* 0x000000f200007233 */ /* 0x000fe20003803000 */
[----:B------:R-:W-:Y:S01]  /*19a10*/  LOP3.LUT R6, R168, R3, RZ, 0xc0, !PT ;  /* 0x00000003a8067212 */ /* 0x000fe200078ec0ff */
[----:B------:R-:W-:-:S02]  /*19a20*/  IMAD.MOV.U32 R184, RZ, RZ, R218 ;  /* 0x000000ffffb87224 */ /* 0x000fc400078e00da */
[----:B------:R-:W-:Y:S02]  /*19a30*/  IMAD.MOV.U32 R185, RZ, RZ, R198 ;  /* 0x000000ffffb97224 */ /* 0x000fe400078e00c6 */
[----:B------:R-:W-:Y:S01]  /*19a40*/  HMMA.16816.F32.BF16 R76, R8, R26, R148 ;  /* 0x0000001a084c723c */ /* 0x000fe20000041894 */
[----:B------:R-:W-:Y:S01]  /*19a50*/  IMAD.WIDE.U32 R2, R2, -0x2daee0ad, RZ ;  /* 0xd2511f5302027825 */ /* 0x000fe200078e00ff */
[----:B------:R-:W-:-:S03]  /*19a60*/  LOP3.LUT R4, R170, R0, RZ, 0xc0, !PT ;  /* 0x00000000aa047212 */ /* 0x000fc600078ec0ff */
[----:B------:R-:W-:Y:S02]  /*19a70*/  IMAD.MOV.U32 R186, RZ, RZ, R195 ;  /* 0x000000ffffba7224 */ /* 0x000fe400078e00c3 */
[----:B------:R-:W-:Y:S01]  /*19a80*/  IMAD.MOV.U32 R187, RZ, RZ, R193 ;  /* 0x000000ffffbb7224 */ /* 0x000fe200078e00c1 */
[----:B------:R-:W-:Y:S01]  /*19a90*/  HMMA.16816.F32.BF16 R64, R8, R36, R64 ;  /* 0x000000240840723c */ /* 0x000fe20000041840 */
[----:B------:R-:W-:-:S07]  /*19aa0*/  LOP3.LUT R0, R3, R252, R32, 0x96, !PT ;  /* 0x000000fc03007212 */ /* 0x000fce00078e9620 */
[C---:B------:R-:W-:Y:S01]  /*19ab0*/  HMMA.16816.F32.BF16 R60, R8.reuse, R38, R60 ;  /* 0x00000026083c723c */ /* 0x040fe2000004183c */
[----:B------:R-:W-:Y:S07]  /*19ac0*/  LDSM.16.MT88.4 R36, [R188+0xb400] ;  /* 0x00b40000bc24783b */ /* 0x000fee0000004200 */
[C---:B------:R-:W-:Y:S01]  /*19ad0*/  HMMA.16816.F32.BF16 R144, R8.reuse, R20, R28 ;  /* 0x000000140890723c */ /* 0x040fe2000004181c */
[----:B------:R-:W-:Y:S07]  /*19ae0*/  LDSM.16.MT88.4 R28, [R190+0xa400] ;  /* 0x00a40000be1c783b */ /* 0x000fee0000004200 */
[C---:B------:R-:W-:Y:S01]  /*19af0*/  HMMA.16816.F32.BF16 R156, R8.reuse, R14, R220 ;  /* 0x0000000e089c723c */ /* 0x040fe200000418dc */
[----:B------:R-:W-:Y:S01]  /*19b00*/  LOP3.LUT R3, R2, 0xffff, RZ, 0xc0, !PT ;  /* 0x0000ffff02037812 */ /* 0x000fe200078ec0ff */
[----:B------:R-:W-:Y:S01]  /*19b10*/  IMAD.MOV.U32 R57, RZ, RZ, R183 ;  /* 0x000000ffff397224 */ /* 0x000fe200078e00b7 */
[----:B------:R-:W-:Y:S01]  /*19b20*/  HSET2.LE.AND R7, R7, R242, PT ;  /* 0x000000f207077233 */ /* 0x000fe20003803000 */
[----:B------:R-:W-:Y:S01]  /*19b30*/  IMAD.MOV.U32 R54, RZ, RZ, R180 ;  /* 0x000000ffff367224 */ /* 0x000fe200078e00b4 */
[----:B------:R3:W5:Y:S03]  /*19b40*/  LDL.LU R102, [R1+0x240] ;  /* 0x0002400001667983 */ /* 0x0007660000300800 */
[----:B------:R-:W-:Y:S01]  /*19b50*/  HMMA.16816.F32.BF16 R148, R8, R22, R224 ;  /* 0x000000160894723c */ /* 0x000fe200000418e0 */
[----:B------:R-:W4:Y:S01]  /*19b60*/  LDSM.16.MT88.4 R20, [R188+0x9400] ;  /* 0x00940000bc14783b */ /* 0x000f220000004200 */
[----:B------:R-:W-:-:S02]  /*19b70*/  LOP3.LUT R14, R0, 0xff, RZ, 0xc0, !PT ;  /* 0x000000ff000e7812 */ /* 0x000fc400078ec0ff */
[----:B------:R-:W-:Y:S01]  /*19b80*/  SHF.R.U32.HI R13, RZ, 0x18, R0 ;  /* 0x00000018ff0d7819 */ /* 0x000fe20000011600 */
[----:B------:R-:W-:-:S03]  /*19b90*/  IMAD.MOV.U32 R55, RZ, RZ, R181 ;  /* 0x000000ffff377224 */ /* 0x000fc600078e00b5 */
[----:B------:R-:W-:Y:S01]  /*19ba0*/  HMMA.16816.F32.BF16 R160, R8, R42, R184 ;  /* 0x0000002a08a0723c */ /* 0x000fe200000418b8 */
[----:B------:R-:W-:Y:S01]  /*19bb0*/  SHF.R.U32.HI R12, RZ, 0x18, R2 ;  /* 0x00000018ff0c7819 */ /* 0x000fe20000011602 */
[----:B------:R-:W-:Y:S01]  /*19bc0*/  IMAD.MOV.U32 R56, RZ, RZ, R182 ;  /* 0x000000ffff387224 */ /* 0x000fe200078e00b6 */
[----:B------:R-:W-:Y:S01]  /*19bd0*/  LOP3.LUT R7, R111, R7, RZ, 0xc0, !PT ;  /* 0x000000076f077212 */ /* 0x000fe200078ec0ff */
[----:B------:R3:W5:Y:S04]  /*19be0*/  LDL.LU R103, [R1+0x23c] ;  /* 0x00023c0001677983 */ /* 0x0007680000300800 */
[----:B------:R3:W5:Y:S02]  /*19bf0*/  LDL.LU R210, [R1+0x238] ;  /* 0x0002380001d27983 */ /* 0x0007640000300800 */
[C---:B-1----:R-:W-:Y:S02]  /*19c00*/  HMMA.16816.F32.BF16 R168, R4.reuse, R16, R136 ;  /* 0x0000001004a8723c */ /* 0x042fe40000041888 */
[----:B------:R3:W5:Y:S04]  /*19c10*/  LDL.LU R205, [R1+0x234] ;  /* 0x0002340001cd7983 */ /* 0x0007680000300800 */
[----:B------:R3:W5:Y:S02]  /*19c20*/  LDL.LU R211, [R1+0x230] ;  /* 0x0002300001d37983 */ /* 0x0007640000300800 */
[----:B------:R-:W-:Y:S01]  /*19c30*/  HMMA.16816.F32.BF16 R172, R4, R18, R132 ;  /* 0x0000001204ac723c */ /* 0x000fe20000041884 */
[----:B--2---:R-:W-:-:S02]  /*19c40*/  IMAD.MOV.U32 R73, RZ, RZ, R108 ;  /* 0x000000ffff497224 */ /* 0x004fc400078e006c */
[----:B------:R-:W-:-:S05]  /*19c50*/  IMAD.MOV.U32 R72, RZ, RZ, R206 ;  /* 0x000000ffff487224 */ /* 0x000fca00078e00ce */
[----:B----4-:R-:W-:Y:S01]  /*19c60*/  HMMA.16816.F32.BF16 R112, R4, R20, R112 ;  /* 0x000000140470723c */ /* 0x010fe20000041870 */
[----:B------:R3:W5:Y:S04]  /*19c70*/  LDL.LU R206, [R1+0x22c] ;  /* 0x00022c0001ce7983 */ /* 0x0007680000300800 */
[----:B------:R3:W5:Y:S03]  /*19c80*/  LDL.LU R108, [R1+0x228] ;  /* 0x00022800016c7983 */ /* 0x0007660000300800 */
[C---:B------:R-:W-:Y:S01]  /*19c90*/  HMMA.16816.F32.BF16 R72, R8.reuse, R44, R72 ;  /* 0x0000002c0848723c */ /* 0x040fe20000041848 */
[----:B------:R3:W5:Y:S04]  /*19ca0*/  LDL.LU R109, [R1+0x224] ;  /* 0x00022400016d7983 */ /* 0x0007680000300800 */
[----:B------:R3:W5:Y:S03]  /*19cb0*/  LDL.LU R209, [R1+0x220] ;  /* 0x0002200001d17983 */ /* 0x0007660000300800 */
[----:B------:R-:W-:Y:S01]  /*19cc0*/  HMMA.16816.F32.BF16 R44, R8, R24, R200 ;  /* 0x00000018082c723c */ /* 0x000fe200000418c8 */
[----:B------:R-:W1:Y:S06]  /*19cd0*/  LDSM.16.MT88.4 R24, [R188+0xa400] ;  /* 0x00a40000bc18783b */ /* 0x000e6c0000004200 */
[----:B------:R-:W-:-:S02]  /*19ce0*/  IMAD.MOV.U32 R200, RZ, RZ, R204 ;  /* 0x000000ffffc87224 */ /* 0x000fc400078e00cc */
[----:B------:R-:W-:Y:S01]  /*19cf0*/  IMAD.MOV.U32 R201, RZ, RZ, R212 ;  /* 0x000000ffffc97224 */ /* 0x000fe200078e00d4 */
[----:B------:R-:W-:Y:S01]  /*19d00*/  HMMA.16816.F32.BF16 R104, R4, R22, R104 ;  /* 0x000000160468723c */ /* 0x000fe20000041868 */
[----:B------:R-:W-:Y:S01]  /*19d10*/  IMAD.MOV.U32 R202, RZ, RZ, R207 ;  /* 0x000000ffffca7224 */ /* 0x000fe200078e00cf */
[----:B------:R3:W5:Y:S01]  /*19d20*/  LDL.LU R204, [R1+0x21c] ;  /* 0x00021c0001cc7983 */ /* 0x0007620000300800 */
[----:B------:R-:W-:-:S03]  /*19d30*/  IMAD.MOV.U32 R203, RZ, RZ, R219 ;  /* 0x000000ffffcb7224 */ /* 0x000fc600078e00db */
[----:B------:R3:W5:Y:S04]  /*19d40*/  LDL.LU R212, [R1+0x218] ;  /* 0x0002180001d47983 */ /* 0x0007680000300800 */
[----:B------:R-:W-:Y:S01]  /*19d50*/  HMMA.16816.F32.BF16 R164, R8, R40, R200 ;  /* 0x0000002808a4723c */ /* 0x000fe200000418c8 */
[----:B------:R3:W5:Y:S01]  /*19d60*/  LDL.LU R207, [R1+0x214] ;  /* 0x0002140001cf7983 */ /* 0x0007620000300800 */
[----:B------:R-:W-:Y:S02]  /*19d70*/  IMAD.MOV.U32 R42, RZ, RZ, R54 ;  /* 0x000000ffff2a7224 */ /* 0x000fe400078e0036 */
[----:B------:R-:W-:Y:S01]  /*19d80*/  IMAD.MOV.U32 R43, RZ, RZ, R55 ;  /* 0x000000ffff2b7224 */ /* 0x000fe200078e0037 */
[----:B------:R3:W5:Y:S02]  /*19d90*/  LDL.LU R219, [R1+0x210] ;  /* 0x0002100001db7983 */ /* 0x0007640000300800 */
[----:B------:R-:W-:-:S02]  /*19da0*/  LOP3.LUT R8, R0, 0xffff, RZ, 0xc0, !PT ;  /* 0x0000ffff00087812 */ /* 0x000fc400078ec0ff */
[----:B------:R-:W-:Y:S02]  /*19db0*/  SHF.R.U32.HI R9, RZ, 0x10, R0 ;  /* 0x00000010ff097819 */ /* 0x000fe40000011600 */
[----:B------:R-:W-:Y:S02]  /*19dc0*/  LOP3.LUT R10, R2, 0xff, RZ, 0xc0, !PT ;  /* 0x000000ff020a7812 */ /* 0x000fe400078ec0ff */
[----:B------:R-:W-:Y:S01]  /*19dd0*/  SHF.R.U32.HI R11, RZ, 0x10, R2 ;  /* 0x00000010ff0b7819 */ /* 0x000fe20000011602 */
[----:B------:R-:W-:Y:S01]  /*19de0*/  HMMA.16816.F32.BF16 R88, R4, R28, R88 ;  /* 0x0000001c0458723c */ /* 0x000fe20000041858 */
[----:B------:R-:W-:Y:S01]  /*19df0*/  SHF.R.U32.HI R0, RZ, 0x8, R3 ;  /* 0x00000008ff007819 */ /* 0x000fe20000011603 */
[----:B------:R3:W5:Y:S01]  /*19e00*/  LDL.LU R218, [R1+0x20c] ;  /* 0x00020c0001da7983 */ /* 0x0007620000300800 */
[----:B------:R-:W-:Y:S02]  /*19e10*/  SHF.R.U32.HI R3, RZ, 0x8, R8 ;  /* 0x00000008ff037819 */ /* 0x000fe40000011608 */
[----:B------:R-:W-:Y:S01]  /*19e20*/  LOP3.LUT R8, R9, 0xff, RZ, 0xc0, !PT ;  /* 0x000000ff09087812 */ /* 0x000fe200078ec0ff */
[----:B------:R3:W5:Y:S01]  /*19e30*/  LDL.LU R198, [R1+0x208] ;  /* 0x0002080001c67983 */ /* 0x0007620000300800 */
[----:B------:R-:W-:-:S02]  /*19e40*/  PRMT R9, R10, 0x5410, R0 ;  /* 0x000054100a097816 */ /* 0x000fc40000000000 */
[----:B------:R-:W-:Y:S01]  /*19e50*/  PRMT R0, R14, 0x5410, R3 ;  /* 0x000054100e007816 */ /* 0x000fe20000000003 */
[----:B-1----:R-:W-:Y:S01]  /*19e60*/  HMMA.16816.F32.BF16 R120, R4, R24, R120 ;  /* 0x000000180478723c */ /* 0x002fe20000041878 */
[----:B------:R-:W-:Y:S01]  /*19e70*/  PRMT R2, R8, 0x5410, R13 ;  /* 0x0000541008027816 */ /* 0x000fe2000000000d */
[----:B------:R3:W5:Y:S02]  /*19e80*/  LDL.LU R195, [R1+0x204] ;  /* 0x0002040001c37983 */ /* 0x0007640000300800 */
[--C-:B------:R-:W-:Y:S01]  /*19e90*/  HSET2.LE.AND R0, R0, R242.reuse, PT ;  /* 0x000000f200007233 */ /* 0x100fe20003803000 */
[----:B------:R-:W-:Y:S01]  /*19ea0*/  LOP3.LUT R11, R11, 0xff, RZ, 0xc0, !PT ;  /* 0x000000ff0b0b7812 */ /* 0x000fe200078ec0ff */
[----:B------:R-:W-:Y:S01]  /*19eb0*/  HSET2.LE.AND R2, R2, R242, PT ;  /* 0x000000f202027233 */ /* 0x000fe20003803000 */
[----:B------:R3:W5:Y:S02]  /*19ec0*/  LDL.LU R193, [R1+0x200] ;  /* 0x0002000001c17983 */ /* 0x0007640000300800 */
[----:B------:R-:W-:-:S02]  /*19ed0*/  LOP3.LUT R8, R179, R0, RZ, 0xc0, !PT ;  /* 0x00000000b3087212 */ /* 0x000fc400078ec0ff */
[----:B------:R-:W-:Y:S02]  /*19ee0*/  LOP3.LUT R0, R229, R57, RZ, 0x3c, !PT ;  /* 0x00000039e5007212 */ /* 0x000fe400078e3cff */
[----:B------:R-:W-:-:S03]  /*19ef0*/  PRMT R11, R11, 0x5410, R12 ;  /* 0x000054100b0b7816 */ /* 0x000fc6000000000c */
[----:B------:R-:W-:Y:S01]  /*19f00*/  IMAD.WIDE.U32 R12, R0, -0x326172a9, RZ ;  /* 0xcd9e8d57000c7825 */ /* 0x000fe200078e00ff */
[----:B------:R-:W-:Y:S01]  /*19f10*/  HSET2.LE.AND R3, R9, R242, PT ;  /* 0x000000f209037233 */ /* 0x000fe20003803000 */
[----:B------:R-:W-:-:S03]  /*19f20*/  LOP3.LUT R9, R178, R2, RZ, 0xc0, !PT ;  /* 0x00000002b2097212 */ /* 0x000fc600078ec0ff */
[----:B------:R-:W-:Y:S02]  /*19f30*/  LOP3.LUT R2, R13, R192, R232, 0x96, !PT ;  /* 0x000000c00d027212 */ /* 0x000fe400078e96e8 */
[----:B------:R-:W-:Y:S01]  /*19f40*/  LOP3.LUT R0, R53, R191, R12, 0x96, !PT ;  /* 0x000000bf35007212 */ /* 0x000fe200078e960c */
[----:B------:R-:W-:Y:S01]  /*19f50*/  HMMA.16816.F32.BF16 R184, R4, R26, R92 ;  /* 0x0000001a04b8723c */ /* 0x000fe2000004185c */
[----:B------:R-:W-:Y:S01]  /*19f60*/  LOP3.LUT R10, R176, R3, RZ, 0xc0, !PT ;  /* 0x00000003b00a7212 */ /* 0x000fe200078ec0ff */
[----:B------:R-:W-:-:S06]  /*19f70*/  IMAD.WIDE.U32 R2, R2, -0x2daee0ad, RZ ;  /* 0xd2511f5302027825 */ /* 0x000fcc00078e00ff */
[----:B------:R-:W-:Y:S01]  /*19f80*/  HMMA.16816.F32.BF16 R96, R4, R30, R116 ;  /* 0x0000001e0460723c */ /* 0x000fe20000041874 */
[----:B------:R-:W-:-:S07]  /*19f90*/  LOP3.LUT R3, R3, R238, R58, 0x96, !PT ;  /* 0x000000ee03037212 */ /* 0x000fce00078e963a */
[C---:B------:R-:W-:Y:S08]  /*19fa0*/  HMMA.16816.F32.BF16 R220, R4.reuse, R36, R128 ;  /* 0x0000002404dc723c */ /* 0x040ff00000041880 */
[C---:B------:R-:W-:Y:S08]  /*19fb0*/  HMMA.16816.F32.BF16 R224, R4.reuse, R38, R140 ;  /* 0x0000002604e0723c */ /* 0x040ff0000004188c */
[C---:B------:R-:W-:Y:S08]  /*19fc0*/  HMMA.16816.F32.BF16 R200, R4.reuse, R48, R124 ;  /* 0x0000003004c8723c */ /* 0x040ff0000004187c */
[----:B------:R-:W-:Y:S07]  /*19fd0*/  HMMA.16816.F32.BF16 R180, R4, R50, R84 ;  /* 0x0000003204b4723c */ /* 0x000fee0000041854 */
[----:B------:R-:W-:-:S05]  /*19fe0*/  IMAD.WIDE.U32 R4, R0, -0x2daee0ad, RZ ;  /* 0xd2511f5300047825 */ /* 0x000fca00078e00ff */
[----:B------:R-:W-:Y:S01]  /*19ff0*/  LOP3.LUT R0, R5, R189, R2, 0x96, !PT ;  /* 0x000000bd05007212 */ /* 0x000fe200078e9602 */
[----:B------:R-:W-:-:S04]  /*1a000*/  IMAD.WIDE.U32 R2, R3, -0x326172a9, RZ ;  /* 0xcd9e8d5703027825 */ /* 0x000fc800078e00ff */
[----:B------:R-:W-:Y:S01]  /*1a010*/  IMAD.WIDE.U32 R40, R0, -0x326172a9, RZ ;  /* 0xcd9e8d5700287825 */ /* 0x000fe200078e00ff */
[----:B------:R-:W-:Y:S01]  /*1a020*/  LOP3.LUT R3, R3, R236, R52, 0x96, !PT ;  /* 0x000000ec03037212 */ /* 0x000fe200078e9634 */
[----:B------:R-:W-:-:S03]  /*1a030*/  HSET2.LE.AND R11, R11, R242, PT ;  /* 0x000000f20b0b7233 */ /* 0x000fc60003803000 */
[----:B------:R-:W-:Y:S01]  /*1a040*/  LOP3.LUT R0, R41, R235, R2, 0x96, !PT ;  /* 0x000000eb29007212 */ /* 0x000fe200078e9602 */
[----:B------:R-:W-:Y:S01]  /*1a050*/  IMAD.WIDE.U32 R2, R3, -0x2daee0ad, RZ ;  /* 0xd2511f5303027825 */ /* 0x000fe200078e00ff */
[----:B------:R-:W-:-:S03]  /*1a060*/  LOP3.LUT R11, R177, R11, RZ, 0xc0, !PT ;  /* 0x0000000bb10b7212 */ /* 0x000fc600078ec0ff */
[----:B------:R-:W-:Y:S01]  /*1a070*/  IMAD.WIDE.U32 R32, R0, -0x2daee0ad, RZ ;  /* 0xd2511f5300207825 */ /* 0x000fe200078e00ff */
[----:B------:R-:W-:-:S04]  /*1a080*/  LOP3.LUT R0, R3, R234, R4, 0x96, !PT ;  /* 0x000000ea03007212 */ /* 0x000fc800078e9604 */
[----:B------:R-:W-:Y:S01]  /*1a090*/  LOP3.LUT R2, R33, R231, R2, 0x96, !PT ;  /* 0x000000e721027212 */ /* 0x000fe200078e9602 */
[----:B------:R-:W-:Y:S04]  /*1a0a0*/  HMMA.16816.F32.BF16 R84, R8, R16, R64 ;  /* 0x000000100854723c */ /* 0x000fe80000041840 */
[----:B------:R-:W-:-:S04]  /*1a0b0*/  IMAD.WIDE.U32 R2, R2, -0x326172a9, RZ ;  /* 0xcd9e8d5702027825 */ /* 0x000fc800078e00ff */
[----:B------:R-:W-:Y:S01]  /*1a0c0*/  HMMA.16816.F32.BF16 R64, R8, R28, R144 ;  /* 0x0000001c0840723c */ /* 0x000fe20000041890 */
[----:B------:R-:W-:Y:S01]  /*1a0d0*/  SHF.R.U32.HI R5, RZ, 0x10, R2 ;  /* 0x00000010ff057819 */ /* 0x000fe20000011602 */
[----:B------:R-:W-:Y:S05]  /*1a0e0*/  LDSM.16.MT88.4 R144, [R190+0xac00] ;  /* 0x00ac0000be90783b */ /* 0x000fea0000004200 */
[----:B------:R-:W-:-:S05]  /*1a0f0*/  IMAD.WIDE.U32 R28, R0, -0x326172a9, RZ ;  /* 0xcd9e8d57001c7825 */ /* 0x000fca00078e00ff */
[----:B------:R-:W-:Y:S02]  /*1a100*/  LOP3.LUT R0, R3, R248, R28, 0x96, !PT ;  /* 0x000000f803007212 */ /* 0x000fe400078e961c */
[----:B------:R-:W-:Y:S02]  /*1a110*/  LOP3.LUT R3, R2, 0xffff, RZ, 0xc0, !PT ;  /* 0x0000ffff02037812 */ /* 0x000fe400078ec0ff */
[----:B------:R-:W-:Y:S02]  /*1a120*/  LOP3.LUT R4, R0, 0xffff, RZ, 0xc0, !PT ;  /* 0x0000ffff00047812 */ /* 0x000fe400078ec0ff */
[----:B------:R-:W-:Y:S02]  /*1a130*/  SHF.R.U32.HI R6, RZ, 0x10, R0 ;  /* 0x00000010ff067819 */ /* 0x000fe40000011600 */
[----:B------:R-:W-:Y:S02]  /*1a140*/  LOP3.LUT R14, R2, 0xff, RZ, 0xc0, !PT ;  /* 0x000000ff020e7812 */ /* 0x000fe400078ec0ff */
[----:B------:R-:W-:-:S02]  /*1a150*/  SHF.R.U32.HI R7, RZ, 0x18, R2 ;  /* 0x00000018ff077819 */ /* 0x000fc40000011602 */
[----:B------:R-:W-:Y:S02]  /*1a160*/  LOP3.LUT R16, R0, 0xff, RZ, 0xc0, !PT ;  /* 0x000000ff00107812 */ /* 0x000fe400078ec0ff */
[----:B------:R-:W-:Y:S02]  /*1a170*/  SHF.R.U32.HI R15, RZ, 0x18, R0 ;  /* 0x00000018ff0f7819 */ /* 0x000fe40000011600 */
[----:B------:R-:W-:Y:S02]  /*1a180*/  SHF.R.U32.HI R2, RZ, 0x8, R3 ;  /* 0x00000008ff027819 */ /* 0x000fe40000011603 */
[----:B------:R-:W-:Y:S02]  /*1a190*/  LOP3.LUT R0, R5, 0xff, RZ, 0xc0, !PT ;  /* 0x000000ff05007812 */ /* 0x000fe400078ec0ff */
[----:B------:R-:W-:Y:S02]  /*1a1a0*/  SHF.R.U32.HI R3, RZ, 0x8, R4 ;  /* 0x00000008ff037819 */ /* 0x000fe40000011604 */
[----:B------:R-:W-:-:S02]  /*1a1b0*/  LOP3.LUT R4, R6, 0xff, RZ, 0xc0, !PT ;  /* 0x000000ff06047812 */ /* 0x000fc400078ec0ff */
[----:B------:R-:W-:Y:S02]  /*1a1c0*/  PRMT R5, R14, 0x5410, R2 ;  /* 0x000054100e057816 */ /* 0x000fe40000000002 */
[----:B------:R-:W-:Y:S02]  /*1a1d0*/  PRMT R7, R0, 0x5410, R7 ;  /* 0x0000541000077816 */ /* 0x000fe40000000007 */
[----:B------:R-:W-:Y:S02]  /*1a1e0*/  PRMT R0, R16, 0x5410, R3 ;  /* 0x0000541010007816 */ /* 0x000fe40000000003 */
[----:B------:R-:W-:-:S03]  /*1a1f0*/  PRMT R2, R4, 0x5410, R15 ;  /* 0x0000541004027816 */ /* 0x000fc6000000000f */
[--C-:B------:R-:W-:Y:S02]  /*1a200*/  HSET2.LE.AND R0, R0, R242.reuse, PT ;  /* 0x000000f200007233 */ /* 0x100fe40003803000 */
[--C-:B------:R-:W-:Y:S02]  /*1a210*/  HSET2.LE.AND R2, R2, R242.reuse, PT ;  /* 0x000000f202027233 */ /* 0x100fe40003803000 */
[--C-:B------:R-:W-:Y:S01]  /*1a220*/  HSET2.LE.AND R3, R5, R242.reuse, PT ;  /* 0x000000f205037233 */ /* 0x100fe20003803000 */
[----:B------:R-:W-:Y:S02]  /*1a230*/  LOP3.LUT R4, R213, R0, RZ, 0xc0, !PT ;  /* 0x00000000d5047212 */ /* 0x000fe400078ec0ff */
[----:B------:R-:W-:Y:S02]  /*1a240*/  LOP3.LUT R5, R196, R2, RZ, 0xc0, !PT ;  /* 0x00000002c4057212 */ /* 0x000fe400078ec0ff */
[----:B------:R-:W-:Y:S02]  /*1a250*/  LOP3.LUT R2, R13, R192, R216, 0x96, !PT ;  /* 0x000000c00d027212 */ /* 0x000fe400078e96d8 */
[----:B------:R-:W-:Y:S01]  /*1a260*/  LOP3.LUT R0, R215, R191, R12, 0x96, !PT ;  /* 0x000000bfd7007212 */ /* 0x000fe200078e960c */
[C---:B------:R-:W-:Y:S01]  /*1a270*/  HMMA.16816.F32.BF16 R92, R8.reuse, R22, R68 ;  /* 0x00000016085c723c */ /* 0x040fe20000041844 */
[----:B------:R-:W-:Y:S01]  /*1a280*/  LOP3.LUT R6, R208, R3, RZ, 0xc0, !PT ;  /* 0x00000003d0067212 */ /* 0x000fe200078ec0ff */
[----:B------:R-:W-:Y:S01]  /*1a290*/  IMAD.WIDE.U32 R2, R2, -0x2daee0ad, RZ ;  /* 0xd2511f5302027825 */ /* 0x000fe200078e00ff */
[----:B------:R3:W5:Y:S04]  /*1a2a0*/  LDL.LU.64 R216, [R1+0x1f8] ;  /* 0x0001f80001d87983 */ /* 0x0007680000300a00 */
[----:B------:R3:W5:Y:S01]  /*1a2b0*/  LDL.LU R192, [R1+0x1f4] ;  /* 0x0001f40001c07983 */ /* 0x0007620000300800 */
[C---:B------:R-:W-:Y:S03]  /*1a2c0*/  HMMA.16816.F32.BF16 R176, R8.reuse, R20, R72 ;  /* 0x0000001408b0723c */ /* 0x040fe60000041848 */
[----:B------:R3:W5:Y:S04]  /*1a2d0*/  LDL.LU R191, [R1+0x1f0] ;  /* 0x0001f00001bf7983 */ /* 0x0007680000300800 */
[----:B------:R-:W-:Y:S01]  /*1a2e0*/  LDSM.16.MT88.4 R12, [R188+0xb800] ;  /* 0x00b80000bc0c783b */ /* 0x000fe20000004200 */
[C---:B------:R-:W-:Y:S08]  /*1a2f0*/  HMMA.16816.F32.BF16 R80, R8.reuse, R18, R60 ;  /* 0x000000120850723c */ /* 0x040ff0000004183c */
[C---:B------:R-:W-:Y:S08]  /*1a300*/  HMMA.16816.F32.BF16 R68, R8.reuse, R48, R164 ;  /* 0x000000300844723c */ /* 0x040ff000000418a4 */
[C---:B------:R-:W-:Y:S08]  /*1a310*/  HMMA.16816.F32.BF16 R76, R8.reuse, R26, R76 ;  /* 0x0000001a084c723c */ /* 0x040ff0000004184c */
[C---:B------:R-:W-:Y:S08]  /*1a320*/  HMMA.16816.F32.BF16 R52, R8.reuse, R36, R152 ;  /* 0x000000240834723c */ /* 0x040ff00000041898 */
[C---:B------:R-:W-:Y:S01]  /*1a330*/  HMMA.16816.F32.BF16 R56, R8.reuse, R38, R156 ;  /* 0x000000260838723c */ /* 0x040fe2000004189c */
[----:B------:R-:W-:Y:S01]  /*1a340*/  LOP3.LUT R3, R3, R238, R42, 0x96, !PT ;  /* 0x000000ee03037212 */ /* 0x000fe200078e962a */
[----:B------:R-:W-:Y:S04]  /*1a350*/  LDSM.16.MT88.4 R20, [R188+0xa800] ;  /* 0x00a80000bc14783b */ /* 0x000fe80000004200 */
[----:B------:R-:W-:Y:S02]  /*1a360*/  LDSM.16.MT88.4 R16, [R190+0xa800] ;  /* 0x00a80000be10783b */ /* 0x000fe40000004200 */
[C---:B------:R-:W-:Y:S02]  /*1a370*/  HMMA.16816.F32.BF16 R72, R8.reuse, R24, R44 ;  /* 0x000000180848723c */ /* 0x040fe4000004182c */
[----:B------:R-:W1:Y:S04]  /*1a380*/  LDSM.16.MT88.4 R44, [R188+0x9800] ;  /* 0x00980000bc2c783b */ /* 0x000e680000004200 */
[----:B------:R-:W2:Y:S02]  /*1a390*/  LDSM.16.MT88.4 R36, [R190+0x9800] ;  /* 0x00980000be24783b */ /* 0x000ea40000004200 */
[----:B------:R-:W-:Y:S02]  /*1a3a0*/  HMMA.16816.F32.BF16 R60, R8, R30, R148 ;  /* 0x0000001e083c723c */ /* 0x000fe40000041894 */
[----:B------:R-:W4:Y:S01]  /*1a3b0*/  LDSM.16.MT88.4 R24, [R190+0xb800] ;  /* 0x00b80000be18783b */ /* 0x000f220000004200 */
[----:B------:R-:W-:-:S03]  /*1a3c0*/  HSET2.LE.AND R7, R7, R242, PT ;  /* 0x000000f207077233 */ /* 0x000fc60003803000 */
[----:B------:R-:W-:Y:S02]  /*1a3d0*/  LDSM.16.MT88.4 R152, [R188+0xac00] ;  /* 0x00ac0000bc98783b */ /* 0x000fe40000004200 */
[----:B------:R-:W-:Y:S01]  /*1a3e0*/  HMMA.16816.F32.BF16 R48, R8, R50, R160 ;  /* 0x000000320830723c */ /* 0x000fe200000418a0 */
[----:B------:R-:W-:Y:S01]  /*1a3f0*/  LOP3.LUT R7, R199, R7, RZ, 0xc0, !PT ;  /* 0x00000007c7077212 */ /* 0x000fe200078ec0ff */
[----:B------:R-:W-:Y:S05]  /*1a400*/  LDSM.16.MT88.4 R160, [R190+0x9c00] ;  /* 0x009c0000bea0783b */ /* 0x000fea0000004200 */
[----:B------:R-:W-:-:S05]  /*1a410*/  IMAD.WIDE.U32 R8, R0, -0x2daee0ad, RZ ;  /* 0xd2511f5300087825 */ /* 0x000fca00078e00ff */
[----:B------:R-:W-:Y:S02]  /*1a420*/  LOP3.LUT R0, R9, R189, R2, 0x96, !PT ;  /* 0x000000bd09007212 */ /* 0x000fe400078e9602 */
[----:B------:R3:W5:Y:S01]  /*1a430*/  LDL.LU R189, [R1+0x1ec] ;  /* 0x0001ec0001bd7983 */ /* 0x0007620000300800 */
        /* <DEDUP_REMOVED lines=17> */
[----:B------:R-:W-:Y:S02]  /*1a550*/  LOP3.LUT R3, R8, 0xff, RZ, 0xc0, !PT ;  /* 0x000000ff08037812 */ /* 0x000fe400078ec0ff */
[----:B------:R-:W-:Y:S02]  /*1a560*/  LOP3.LUT R30, R2, 0xff, RZ, 0xc0, !PT ;  /* 0x000000ff021e7812 */ /* 0x000fe400078ec0ff */
[--C-:B------:R-:W-:Y:S02]  /*1a570*/  SHF.R.U32.HI R28, RZ, 0x10, R2.reuse ;  /* 0x00000010ff1c7819 */ /* 0x100fe40000011602 */
[----:B------:R-:W-:Y:S02]  /*1a580*/  SHF.R.U32.HI R33, RZ, 0x18, R2 ;  /* 0x00000018ff217819 */ /* 0x000fe40000011602 */
[----:B------:R-:W-:-:S02]  /*1a590*/  PRMT R2, R3, 0x5410, R9 ;  /* 0x0000541003027816 */ /* 0x000fc40000000009 */
[----:B------:R-:W-:-:S03]  /*1a5a0*/  SHF.R.U32.HI R11, RZ, 0x8, R11 ;  /* 0x00000008ff0b7819 */ /* 0x000fc6000001160b */
[--C-:B------:R-:W-:Y:S01]  /*1a5b0*/  HSET2.LE.AND R2, R2, R242.reuse, PT ;  /* 0x000000f202027233 */ /* 0x100fe20003803000 */
[----:B------:R-:W-:Y:S02]  /*1a5c0*/  PRMT R8, R30, 0x5410, R11 ;  /* 0x000054101e087816 */ /* 0x000fe4000000000b */
[----:B------:R-:W-:Y:S02]  /*1a5d0*/  LOP3.LUT R11, R28, 0xff, RZ, 0xc0, !PT ;  /* 0x000000ff1c0b7812 */ /* 0x000fe400078ec0ff */
[----:B------:R-:W-:Y:S01]  /*1a5e0*/  PRMT R0, R10, 0x5410, R0 ;  /* 0x000054100a007816 */ /* 0x000fe20000000000 */
[--C-:B------:R-:W-:Y:S01]  /*1a5f0*/  HSET2.LE.AND R3, R8, R242.reuse, PT ;  /* 0x000000f208037233 */ /* 0x100fe20003803000 */
[----:B------:R-:W-:Y:S02]  /*1a600*/  PRMT R11, R11, 0x5410, R33 ;  /* 0x000054100b0b7816 */ /* 0x000fe40000000021 */
[----:B------:R-:W-:Y:S02]  /*1a610*/  LOP3.LUT R9, R244, R2, RZ, 0xc0, !PT ;  /* 0x00000002f4097212 */ /* 0x000fe400078ec0ff */
[----:B------:R-:W-:Y:S01]  /*1a620*/  LOP3.LUT R2, R29, R249, R40, 0x96, !PT ;  /* 0x000000f91d027212 */ /* 0x000fe200078e9628 */
[--C-:B------:R-:W-:Y:S01]  /*1a630*/  HSET2.LE.AND R0, R0, R242.reuse, PT ;  /* 0x000000f200007233 */ /* 0x100fe20003803000 */
[----:B------:R-:W-:Y:S01]  /*1a640*/  LOP3.LUT R10, R243, R3, RZ, 0xc0, !PT ;  /* 0x00000003f30a7212 */ /* 0x000fe200078ec0ff */
[----:B------:R-:W-:-:S02]  /*1a650*/  HSET2.LE.AND R11, R11, R242, PT ;  /* 0x000000f20b0b7233 */ /* 0x000fc40003803000 */
[----:B------:R-:W-:Y:S01]  /*1a660*/  IMAD.WIDE.U32 R2, R2, -0x2daee0ad, RZ ;  /* 0xd2511f5302027825 */ /* 0x000fe200078e00ff */
[----:B------:R-:W-:Y:S02]  /*1a670*/  LOP3.LUT R8, R245, R0, RZ, 0xc0, !PT ;  /* 0x00000000f5087212 */ /* 0x000fe400078ec0ff */
[----:B------:R-:W-:Y:S01]  /*1a680*/  LOP3.LUT R11, R241, R11, RZ, 0xc0, !PT ;  /* 0x0000000bf10b7212 */ /* 0x000fe200078ec0ff */
[----:B-1----:R-:W-:Y:S01]  /*1a690*/  HMMA.16816.F32.BF16 R140, R4, R44, R112 ;  /* 0x0000002c048c723c */ /* 0x002fe20000041870 */
[----:B------:R-:W-:-:S07]  /*1a6a0*/  LOP3.LUT R0, R3, R252, R32, 0x96, !PT ;  /* 0x000000fc03007212 */ /* 0x000fce00078e9620 */
[C---:B------:R-:W-:Y:S08]  /*1a6b0*/  HMMA.16816.F32.BF16 R136, R4.reuse, R46, R104 ;  /* 0x0000002e0488723c */ /* 0x040ff00000041868 */
[C---:B------:R-:W-:Y:S08]  /*1a6c0*/  HMMA.16816.F32.BF16 R124, R4.reuse, R20, R120 ;  /* 0x00000014047c723c */ /* 0x040ff00000041878 */
[C---:B------:R-:W-:Y:S08]  /*1a6d0*/  HMMA.16816.F32.BF16 R116, R4.reuse, R16, R88 ;  /* 0x000000100474723c */ /* 0x040ff00000041858 */
[----:B------:R-:W-:Y:S01]  /*1a6e0*/  HMMA.16816.F32.BF16 R112, R4, R18, R96 ;  /* 0x000000120470723c */ /* 0x000fe20000041860 */
[----:B------:R-:W-:-:S07]  /*1a6f0*/  LOP3.LUT R3, R2, 0xffff, RZ, 0xc0, !PT ;  /* 0x0000ffff02037812 */ /* 0x000fce00078ec0ff */
[C---:B--2---:R-:W-:Y:S08]  /*1a700*/  HMMA.16816.F32.BF16 R132, R4.reuse, R36, R168 ;  /* 0x000000240484723c */ /* 0x044ff000000418a8 */
[C---:B------:R-:W-:Y:S08]  /*1a710*/  HMMA.16816.F32.BF16 R128, R4.reuse, R38, R172 ;  /* 0x000000260480723c */ /* 0x040ff000000418ac */
[C---:B------:R-:W-:Y:S08]  /*1a720*/  HMMA.16816.F32.BF16 R120, R4.reuse, R22, R184 ;  /* 0x000000160478723c */ /* 0x040ff000000418b8 */
[C---:B------:R-:W-:Y:S08]  /*1a730*/  HMMA.16816.F32.BF16 R88, R4.reuse, R12, R220 ;  /* 0x0000000c0458723c */ /* 0x040ff000000418dc */
[C---:B------:R-:W-:Y:S08]  /*1a740*/  HMMA.16816.F32.BF16 R96, R4.reuse, R14, R224 ;  /* 0x0000000e0460723c */ /* 0x040ff000000418e0 */
[C---:B----4-:R-:W-:Y:S08]  /*1a750*/  HMMA.16816.F32.BF16 R148, R4.reuse, R24, R200 ;  /* 0x000000180494723c */ /* 0x050ff000000418c8 */
[----:B------:R-:W-:Y:S08]  /*1a760*/  HMMA.16816.F32.BF16 R104, R4, R26, R180 ;  /* 0x0000001a0468723c */ /* 0x000ff000000418b4 */
[----:B------:R-:W-:Y:S01]  /*1a770*/  HMMA.16816.F32.BF16 R52, R8, R12, R52 ;  /* 0x0000000c0834723c */ /* 0x000fe20000041834 */
[----:B------:R-:W-:Y:S01]  /*1a780*/  LOP3.LUT R4, R0, 0xffff, RZ, 0xc0, !PT ;  /* 0x0000ffff00047812 */ /* 0x000fe200078ec0ff */
[----:B------:R-:W-:Y:S01]  /*1a790*/  LDSM.16.MT88.4 R168, [R188+0x9c00] ;  /* 0x009c0000bca8783b */ /* 0x000fe20000004200 */
[----:B------:R-:W-:-:S02]  /*1a7a0*/  SHF.R.U32.HI R5, RZ, 0x10, R0 ;  /* 0x00000010ff057819 */ /* 0x000fc40000011600 */
[----:B------:R-:W-:Y:S02]  /*1a7b0*/  SHF.R.U32.HI R7, RZ, 0x18, R0 ;  /* 0x00000018ff077819 */ /* 0x000fe40000011600 */
[----:B------:R-:W-:Y:S02]  /*1a7c0*/  LOP3.LUT R12, R0, 0xff, RZ, 0xc0, !PT ;  /* 0x000000ff000c7812 */ /* 0x000fe400078ec0ff */
[----:B------:R-:W-:Y:S02]  /*1a7d0*/  SHF.R.U32.HI R0, RZ, 0x8, R4 ;  /* 0x00000008ff007819 */ /* 0x000fe40000011604 */
[----:B------:R-:W-:Y:S02]  /*1a7e0*/  LOP3.LUT R4, R5, 0xff, RZ, 0xc0, !PT ;  /* 0x000000ff05047812 */ /* 0x000fe400078ec0ff */
[----:B------:R-:W-:Y:S02]  /*1a7f0*/  LOP3.LUT R6, R2, 0xff, RZ, 0xc0, !PT ;  /* 0x000000ff02067812 */ /* 0x000fe400078ec0ff */
[----:B------:R-:W-:-:S02]  /*1a800*/  SHF.R.U32.HI R13, RZ, 0x10, R2 ;  /* 0x00000010ff0d7819 */ /* 0x000fc40000011602 */
[----:B------:R-:W-:Y:S02]  /*1a810*/  SHF.R.U32.HI R5, RZ, 0x18, R2 ;  /* 0x00000018ff057819 */ /* 0x000fe40000011602 */
[----:B------:R-:W-:Y:S01]  /*1a820*/  PRMT R2, R4, 0x5410, R7 ;  /* 0x0000541004027816 */ /* 0x000fe20000000007 */
[----:B------:R-:W-:Y:S01]  /*1a830*/  HMMA.16816.F32.BF16 R164, R8, R36, R84 ;  /* 0x0000002408a4723c */ /* 0x000fe20000041854 */
[----:B------:R-:W-:-:S03]  /*1a840*/  SHF.R.U32.HI R3, RZ, 0x8, R3 ;  /* 0x00000008ff037819 */ /* 0x000fc60000011603 */
[----:B------:R-:W-:Y:S01]  /*1a850*/  HSET2.LE.AND R2, R2, R242, PT ;  /* 0x000000f202027233 */ /* 0x000fe20003803000 */
[----:B------:R-:W-:-:S03]  /*1a860*/  PRMT R3, R6, 0x5410, R3 ;  /* 0x0000541006037816 */ /* 0x000fc60000000003 */
[----:B------:R-:W-:Y:S01]  /*1a870*/  HMMA.16816.F32.BF16 R36, R8, R38, R80 ;  /* 0x000000260824723c */ /* 0x000fe20000041850 */
[----:B------:R-:W1:Y:S01]  /*1a880*/  LDSM.16.MT88.4 R80, [R188+0xbc00] ;  /* 0x00bc0000bc50783b */ /* 0x000e620000004200 */
[----:B------:R-:W-:Y:S01]  /*1a890*/  PRMT R0, R12, 0x5410, R0 ;  /* 0x000054100c007816 */ /* 0x000fe20000000000 */
[----:B------:R-:W-:Y:S01]  /*1a8a0*/  HSET2.LE.AND R3, R3, R242, PT ;  /* 0x000000f203037233 */ /* 0x000fe20003803000 */
[----:B------:R-:W-:-:S04]  /*1a8b0*/  LOP3.LUT R4, R13, 0xff, RZ, 0xc0, !PT ;  /* 0x000000ff0d047812 */ /* 0x000fc800078ec0ff */
[----:B------:R-:W-:Y:S01]  /*1a8c0*/  HMMA.16816.F32.BF16 R172, R8, R44, R176 ;  /* 0x0000002c08ac723c */ /* 0x000fe200000418b0 */
[----:B------:R-:W-:Y:S01]  /*1a8d0*/  HSET2.LE.AND R0, R0, R242, PT ;  /* 0x000000f200007233 */ /* 0x000fe20003803000 */
[----:B------:R-:W-:-:S06]  /*1a8e0*/  PRMT R4, R4, 0x5410, R5 ;  /* 0x0000541004047816 */ /* 0x000fcc0000000005 */
[C---:B------:R-:W-:Y:S07]  /*1a8f0*/  HMMA.16816.F32.BF16 R44, R8.reuse, R46, R92 ;  /* 0x0000002e082c723c */ /* 0x040fee000004185c */
[----:B------:R-:W-:Y:S01]  /*1a900*/  LOP3.LUT R93, R228, R2, RZ, 0xc0, !PT ;  /* 0x00000002e45d7212 */ /* 0x000fe200078ec0ff */
[----:B------:R-:W-:Y:S01]  /*1a910*/  HMMA.16816.F32.BF16 R56, R8, R14, R56 ;  /* 0x0000000e0838723c */ /* 0x000fe20000041838 */
[----:B------:R-:W2:Y:S01]  /*1a920*/  LDSM.16.MT88.4 R12, [R190+0xbc00] ;  /* 0x00bc0000be0c783b */ /* 0x000ea20000004200 */
[----:B------:R-:W-:-:S02]  /*1a930*/  LOP3.LUT R2, R31, R249, R110, 0x96, !PT ;  /* 0x000000f91f027212 */ /* 0x000fc400078e966e */
[----:B------:R-:W-:-:S03]  /*1a940*/  LOP3.LUT R94, R239, R3, RZ, 0xc0, !PT ;  /* 0x00000003ef5e7212 */ /* 0x000fc600078ec0ff */
[----:B------:R-:W-:Y:S01]  /*1a950*/  IMAD.WIDE.U32 R2, R2, -0x2daee0ad, RZ ;  /* 0xd2511f5302027825 */ /* 0x000fe200078e00ff */
[----:B------:R-:W-:Y:S01]  /*1a960*/  HSET2.LE.AND R4, R4, R242, PT ;  /* 0x000000f204047233 */ /* 0x000fe20003803000 */
[----:B------:R-:W-:-:S03]  /*1a970*/  LOP3.LUT R92, R240, R0, RZ, 0xc0, !PT ;  /* 0x00000000f05c7212 */ /* 0x000fc600078ec0ff */
[----:B------:R-:W-:Y:S02]  /*1a980*/  LOP3.LUT R0, R3, R252, R42, 0x96, !PT ;  /* 0x000000fc03007212 */ /* 0x000fe400078e962a */
[----:B------:R-:W-:Y:S02]  /*1a990*/  LOP3.LUT R3, R2, 0xffff, RZ, 0xc0, !PT ;  /* 0x0000ffff02037812 */ /* 0x000fe400078ec0ff */
[----:B------:R-:W-:Y:S01]  /*1a9a0*/  LOP3.LUT R95, R230, R4, RZ, 0xc0, !PT ;  /* 0x00000004e65f7212 */ /* 0x000fe200078ec0ff */
[----:B------:R-:W-:Y:S01]  /*1a9b0*/  HMMA.16816.F32.BF16 R156, R8, R20, R72 ;  /* 0x00000014089c723c */ /* 0x000fe20000041848 */
[----:B------:R-:W-:Y:S02]  /*1a9c0*/  LOP3.LUT R4, R0, 0xffff, RZ, 0xc0, !PT ;  /* 0x0000ffff00047812 */ /* 0x000fe400078ec0ff */
[----:B------:R-:W-:Y:S02]  /*1a9d0*/  SHF.R.U32.HI R6, RZ, 0x8, R3 ;  /* 0x00000008ff067819 */ /* 0x000fe40000011603 */
[----:B------:R-:W-:-:S02]  /*1a9e0*/  SHF.R.U32.HI R5, RZ, 0x10, R0 ;  /* 0x00000010ff057819 */ /* 0x000fc40000011600 */
[----:B------:R-:W-:Y:S01]  /*1a9f0*/  SHF.R.U32.HI R3, RZ, 0x10, R2 ;  /* 0x00000010ff037819 */ /* 0x000fe20000011602 */
[----:B------:R-:W-:Y:S01]  /*1aa00*/  HMMA.16816.F32.BF16 R20, R8, R22, R76 ;  /* 0x000000160814723c */ /* 0x000fe2000004184c */
[----:B------:R-:W-:Y:S02]  /*1aa10*/  LOP3.LUT R7, R2, 0xff, RZ, 0xc0, !PT ;  /* 0x000000ff02077812 */ /* 0x000fe400078ec0ff */
[----:B------:R-:W-:-:S05]  /*1aa20*/  LOP3.LUT R5, R5, 0xff, RZ, 0xc0, !PT ;  /* 0x000000ff05057812 */ /* 0x000fca00078ec0ff */
[----:B------:R-:W-:Y:S01]  /*1aa30*/  HMMA.16816.F32.BF16 R64, R8, R16, R64 ;  /* 0x000000100840723c */ /* 0x000fe20000041840 */
[----:B------:R-:W-:-:S07]  /*1aa40*/  PRMT R6, R7, 0x5410, R6 ;  /* 0x0000541007067816 */ /* 0x000fce0000000006 */
[C---:B------:R-:W-:Y:S08]  /*1aa50*/  HMMA.16816.F32.BF16 R60, R8.reuse, R18, R60 ;  /* 0x00000012083c723c */ /* 0x040ff0000004183c */
[C---:B------:R-:W-:Y:S08]  /*1aa60*/  HMMA.16816.F32.BF16 R84, R8.reuse, R24, R68 ;  /* 0x000000180854723c */ /* 0x040ff00000041844 */
[----:B------:R-:W-:Y:S07]  /*1aa70*/  HMMA.16816.F32.BF16 R48, R8, R26, R48 ;  /* 0x0000001a0830723c */ /* 0x000fee0000041830 */
[----:B------:R-:W-:-:S02]  /*1aa80*/  LOP3.LUT R9, R0, 0xff, RZ, 0xc0, !PT ;  /* 0x000000ff00097812 */ /* 0x000fc400078ec0ff */
[----:B------:R-:W-:Y:S02]  /*1aa90*/  SHF.R.U32.HI R8, RZ, 0x18, R0 ;  /* 0x00000018ff087819 */ /* 0x000fe40000011600 */
[----:B------:R-:W-:Y:S02]  /*1aaa0*/  SHF.R.U32.HI R0, RZ, 0x8, R4 ;  /* 0x00000008ff007819 */ /* 0x000fe40000011604 */
[----:B------:R-:W-:Y:S02]  /*1aab0*/  SHF.R.U32.HI R10, RZ, 0x18, R2 ;  /* 0x00000018ff0a7819 */ /* 0x000fe40000011602 */
[----:B------:R-:W-:Y:S02]  /*1aac0*/  LOP3.LUT R4, R3, 0xff, RZ, 0xc0, !PT ;  /* 0x000000ff03047812 */ /* 0x000fe400078ec0ff */
[----:B------:R-:W-:Y:S02]  /*1aad0*/  PRMT R0, R9, 0x5410, R0 ;  /* 0x0000541009007816 */ /* 0x000fe40000000000 */
[----:B------:R-:W-:-:S02]  /*1aae0*/  PRMT R2, R5, 0x5410, R8 ;  /* 0x0000541005027816 */ /* 0x000fc40000000008 */
[----:B------:R-:W-:Y:S01]  /*1aaf0*/  PRMT R4, R4, 0x5410, R10 ;  /* 0x0000541004047816 */ /* 0x000fe2000000000a */
[--C-:B------:R-:W-:Y:S02]  /*1ab00*/  HSET2.LE.AND R0, R0, R242.reuse, PT ;  /* 0x000000f200007233 */ /* 0x100fe40003803000 */
[--C-:B------:R-:W-:Y:S02]  /*1ab10*/  HSET2.LE.AND R2, R2, R242.reuse, PT ;  /* 0x000000f202027233 */ /* 0x100fe40003803000 */
[--C-:B------:R-:W-:Y:S02]  /*1ab20*/  HSET2.LE.AND R3, R6, R242.reuse, PT ;  /* 0x000000f206037233 */ /* 0x100fe40003803000 */
[----:B------:R-:W-:Y:S01]  /*1ab30*/  HSET2.LE.AND R4, R4, R242, PT ;  /* 0x000000f204047233 */ /* 0x000fe20003803000 */
[----:B-1----:R-:W-:Y:S07]  /*1ab40*/  HMMA.16816.F32.BF16 R76, R92, R82, R96 ;  /* 0x000000525c4c723c */ /* 0x002fee0000041860 */
[----:B------:R-:W-:-:S02]  /*1ab50*/  LOP3.LUT R96, R251, R0, RZ, 0xc0, !PT ;  /* 0x00000000fb607212 */ /* 0x000fc400078ec0ff */
[----:B------:R-:W-:Y:S02]  /*1ab60*/  LOP3.LUT R97, R250, R2, RZ, 0xc0, !PT ;  /* 0x00000002fa617212 */ /* 0x000fe400078ec0ff */
        /* <DEDUP_REMOVED lines=24> */
[----:B------:R-:W-:-:S07]  /*1acf0*/  IADD3 R196, P0, R34, -0x180, RZ ;  /* 0xfffffe8022c47810 */ /* 0x000fce0007f1e0ff */
[----:B------:R-:W-:Y:S07]  /*1ad00*/  HMMA.16816.F32.BF16 R92, R92, R14, R104 ;  /* 0x0000000e5c5c723c */ /* 0x000fee0000041868 */
[----:B------:R-:W-:Y:S01]  /*1ad10*/  IMAD.MOV.U32 R107, RZ, RZ, R197 ;  /* 0x000000ffff6b7224 */ /* 0x000fe200078e00c5 */
[----:B------:R-:W-:Y:S02]  /*1ad20*/  IADD3.X R197, R35, -0x1, RZ, P0, !PT ;  /* 0xffffffff23c57810 */ /* 0x000fe400007fe4ff */
.L_x_809:
[----:B-1-3--:R-:W2:Y:S02]  /*1ad30*/  LDL R0, [R1+0x1a0] ;  /* 0x0001a00001007983 */ /* 0x00aea40000100800 */
[----:B--2---:R-:W-:-:S13]  /*1ad40*/  ISETP.GT.AND P0, PT, R107, R0, PT ;  /* 0x000000006b00720c */ /* 0x004fda0003f04270 */
[----:B------:R-:W-:Y:S05]  /*1ad50*/  @!P0 BRA `(.L_x_818) ;  /* 0x000083d000008947 */ /* 0x000fea0003800000 */
[----:B------:R-:W2:Y:S01]  /*1ad60*/  LDL.LU R6, [R1+0x8c] ;  /* 0x00008c0001067983 */ /* 0x000ea20000300800 */
[----:B-----5:R-:W-:Y:S01]  /*1ad70*/  IMAD.MOV.U32 R106, RZ, RZ, R101 ;  /* 0x000000ffff6a7224 */ /* 0x020fe200078e0065 */
[----:B------:R-:W-:Y:S01]  /*1ad80*/  MOV R105, R102 ;  /* 0x0000006600697202 */ /* 0x000fe20000000f00 */
[----:B------:R-:W-:Y:S01]  /*1ad90*/  IMAD.MOV.U32 R3, RZ, RZ, R103 ;  /* 0x000000ffff037224 */ /* 0x000fe200078e0067 */
[----:B------:R-:W-:Y:S01]  /*1ada0*/  MOV R104, R100 ;  /* 0x0000006400687202 */ /* 0x000fe20000000f00 */
[C---:B--2---:R-:W-:Y:S01]  /*1adb0*/  IMAD.SHL.U32 R4, R6.reuse, 0x8, RZ ;  /* 0x0000000806047824 */ /* 0x044fe200078e00ff */
[----:B------:R-:W-:Y:S01]  /*1adc0*/  SHF.R.S32.HI R2, RZ, 0x1f, R6 ;  /* 0x0000001fff027819 */ /* 0x000fe20000011406 */
[C---:B------:R-:W-:Y:S02]  /*1add0*/  IMAD R5, R6.reuse, 0x48, RZ ;  /* 0x0000004806057824 */ /* 0x040fe400078e02ff */
[C-C-:B------:R-:W-:Y:S01]  /*1ade0*/  IMAD R0, R6.reuse, 0x38, R4.reuse ;  /* 0x0000003806007824 */ /* 0x140fe200078e0204 */
[----:B------:R-:W-:Y:S01]  /*1adf0*/  SHF.R.S32.HI R7, RZ, 0x1f, R4 ;  /* 0x0000001fff077819 */ /* 0x000fe20000011404 */
[----:B------:R-:W-:Y:S01]  /*1ae00*/  IMAD.WIDE.U32 R8, R6, 0x70, RZ ;  /* 0x0000007006087825 */ /* 0x000fe200078e00ff */
[----:B------:R-:W-:-:S02]  /*1ae10*/  SHF.R.S32.HI R6, RZ, 0x1f, R5 ;  /* 0x0000001fff067819 */ /* 0x000fc40000011405 */
[----:B------:R-:W-:Y:S01]  /*1ae20*/  SHF.L.U64.HI R7, R4, 0x1, R7 ;  /* 0x0000000104077819 */ /* 0x000fe20000010207 */
[----:B------:R-:W-:Y:S01]  /*1ae30*/  IMAD R2, R2, 0x70, RZ ;  /* 0x0000007002027824 */ /* 0x000fe200078e02ff */
[----:B------:R-:W-:Y:S01]  /*1ae40*/  IADD3 R0, R0, 0x1, RZ ;  /* 0x0000000100007810 */ /* 0x000fe20007ffe0ff */
[----:B------:R-:W-:Y:S01]  /*1ae50*/  STL.64 [R1+0x178], R8 ;  /* 0x0001780801007387 */ /* 0x000fe20000100a00 */
[----:B------:R-:W-:Y:S02]  /*1ae60*/  IMAD.SHL.U32 R10, R4, 0x2, RZ ;  /* 0x00000002040a7824 */ /* 0x000fe400078e00ff */
[----:B------:R-:W-:Y:S01]  /*1ae70*/  SHF.R.S32.HI R4, RZ, 0x1f, R0 ;  /* 0x0000001fff047819 */ /* 0x000fe20000011400 */
[----:B------:R1:W-:Y:S04]  /*1ae80*/  STL [R1+0x198], R7 ;  /* 0x0001980701007387 */ /* 0x0003e80000100800 */
[----:B------:R2:W-:Y:S01]  /*1ae90*/  STL [R1+0x190], R10 ;  /* 0x0001900a01007387 */ /* 0x0005e20000100800 */
[----:B-1----:R-:W-:-:S02]  /*1aea0*/  SHF.L.U64.HI R7, R5, 0x1, R6 ;  /* 0x0000000105077819 */ /* 0x002fc40000010206 */
[----:B------:R-:W-:Y:S01]  /*1aeb0*/  SHF.L.U32 R6, R5, 0x1, RZ ;  /* 0x0000000105067819 */ /* 0x000fe200000006ff */
[----:B------:R-:W-:Y:S01]  /*1aec0*/  IMAD.IADD R5, R9, 0x1, R2 ;  /* 0x0000000109057824 */ /* 0x000fe200078e0202 */
[C---:B------:R-:W-:Y:S01]  /*1aed0*/  SHF.L.U64.HI R2, R0.reuse, 0x1, R4 ;  /* 0x0000000100027819 */ /* 0x040fe20000010204 */
[----:B------:R2:W-:Y:S01]  /*1aee0*/  STL [R1+0x194], R7 ;  /* 0x0001940701007387 */ /* 0x0005e20000100800 */
[----:B------:R-:W-:-:S03]  /*1aef0*/  SHF.L.U32 R0, R0, 0x1, RZ ;  /* 0x0000000100007819 */ /* 0x000fc600000006ff */
[----:B------:R2:W-:Y:S04]  /*1af00*/  STL [R1+0x18c], R6 ;  /* 0x00018c0601007387 */ /* 0x0005e80000100800 */
[----:B------:R2:W-:Y:S04]  /*1af10*/  STL [R1+0x184], R5 ;  /* 0x0001840501007387 */ /* 0x0005e80000100800 */
[----:B------:R2:W-:Y:S04]  /*1af20*/  STL [R1+0x180], R0 ;  /* 0x0001800001007387 */ /* 0x0005e80000100800 */
[----:B------:R2:W-:Y:S02]  /*1af30*/  STL [R1+0x188], R2 ;  /* 0x0001880201007387 */ /* 0x0005e40000100800 */
.L_x_821:
[----:B--2---:R-:W2:Y:S01]  /*1af40*/  LDL R2, [R1] ;  /* 0x0000000001027983 */ /* 0x004ea20000100800 */
[----:B------:R-:W-:Y:S04]  /*1af50*/  DEPBAR.LE SB0, 0x0 ;  /* 0x000080000000791a */ /* 0x000fe80000000000 */
[----:B------:R-:W3:Y:S01]  /*1af60*/  LDL.64 R8, [R1+0x160] ;  /* 0x0001600001087983 */ /* 0x000ee20000100a00 */
[----:B------:R-:W-:Y:S01]  /*1af70*/  WARPSYNC 0xffffffff ;  /* 0xffffffff00007948 */ /* 0x000fe20003800000 */
[----:B------:R-:W-:Y:S01]  /*1af80*/  IADD3 R234, R107, -0x1, RZ ;  /* 0xffffffff6bea7810 */ /* 0x000fe20007ffe0ff */
[----:B------:R-:W-:Y:S02]  /*1af90*/  BSSY B0, `(.L_x_819) ;  /* 0x0000107000007945 */ /* 0x000fe40003800000 */
[----:B------:R-:W4:Y:S05]  /*1afa0*/  LDL R0, [R1+0x34] ;  /* 0x0000340001007983 */ /* 0x000f2a0000100800 */
[----:B-----5:R-:W5:Y:S05]  /*1afb0*/  LDL R6, [R1+0x30] ;  /* 0x0000300001067983 */ /* 0x020f6a0000100800 */
[----:B------:R-:W2:Y:S05]  /*1afc0*/  LDL.64 R10, [R1+0x1b0] ;  /* 0x0001b000010a7983 */ /* 0x000eaa0000100a00 */
[----:B------:R-:W2:Y:S05]  /*1afd0*/  LDL.64 R4, [R1+0x1b8] ;  /* 0x0001b80001047983 */ /* 0x000eaa0000100a00 */
[----:B------:R-:W-:Y:S01]  /*1afe0*/  BAR.SYNC.DEFER_BLOCKING 0x0 ;  /* 0x0000000000007b1d */ /* 0x000fe20000010000 */
[----:B--2---:R-:W-:Y:S01]  /*1aff0*/  IMAD.MOV.U32 R5, RZ, RZ, R11 ;  /* 0x000000ffff057224 */ /* 0x004fe200078e000b */
[-C--:B------:R-:W-:Y:S04]  /*1b000*/  ISETP.GE.AND P5, PT, R2, R198.reuse, PT ;  /* 0x000000c60200720c */ /* 0x080fe80003fa6270 */
[----:B------:R-:W2:Y:S01]  /*1b010*/  LDL R110, [R1+0x1a0] ;  /* 0x0001a000016e7983 */ /* 0x000ea20000100800 */
[----:B---3--:R-:W-:Y:S02]  /*1b020*/  SHF.L.U64.HI R2, R8, 0x6, R9 ;  /* 0x0000000608027819 */ /* 0x008fe40000010209 */
[----:B----4-:R-:W-:Y:S02]  /*1b030*/  ISETP.GE.AND P3, PT, R0, R198, PT ;  /* 0x000000c60000720c */ /* 0x010fe40003f66270 */
[----:B------:R-:W-:Y:S01]  /*1b040*/  SHF.R.S32.HI R0, RZ, 0x1f, R234 ;  /* 0x0000001fff007819 */ /* 0x000fe200000114ea */
[----:B------:R-:W-:Y:S01]  /*1b050*/  IMAD R2, R2, R234, RZ ;  /* 0x000000ea02027224 */ /* 0x000fe200078e02ff */
[----:B-----5:R-:W-:Y:S01]  /*1b060*/  ISETP.GE.AND P4, PT, R6, R198, PT ;  /* 0x000000c60600720c */ /* 0x020fe20003f86270 */
[----:B------:R-:W-:Y:S04]  /*1b070*/  IMAD.SHL.U32 R6, R8, 0x40, RZ ;  /* 0x0000004008067824 */ /* 0x000fe800078e00ff */
[-C--:B------:R-:W-:Y:S01]  /*1b080*/  IMAD.WIDE.U32 R4, R234, R6.reuse, R4 ;  /* 0x00000006ea047225 */ /* 0x080fe200078e0004 */
[----:B------:R-:W-:Y:S03]  /*1b090*/  @P5 STS [R195+0x9000], RZ ;  /* 0x009000ffc3005388 */ /* 0x000fe60000000800 */
[----:B------:R-:W-:Y:S01]  /*1b0a0*/  IMAD R2, R0, R6, R2 ;  /* 0x0000000600027224 */ /* 0x000fe200078e0202 */
[CC--:B------:R-:W-:Y:S01]  /*1b0b0*/  @!P5 LEA R16, P1, R4.reuse, R218.reuse, 0x1 ;  /* 0x000000da0410d211 */ /* 0x0c0fe200078208ff */
[----:B------:R-:W-:Y:S01]  /*1b0c0*/  @P5 STS [R195+0x9004], RZ ;  /* 0x009004ffc3005388 */ /* 0x000fe20000000800 */
[CC--:B------:R-:W-:Y:S01]  /*1b0d0*/  @!P3 LEA R10, P2, R4.reuse, R218.reuse, 0x1 ;  /* 0x000000da040ab211 */ /* 0x0c0fe200078408ff */
[----:B------:R-:W-:Y:S01]  /*1b0e0*/  IMAD.IADD R2, R5, 0x1, R2 ;  /* 0x0000000105027824 */ /* 0x000fe200078e0202 */
[----:B------:R-:W-:Y:S02]  /*1b0f0*/  @!P4 LEA R12, P0, R4, R218, 0x1 ;  /* 0x000000da040cc211 */ /* 0x000fe400078008ff */
[----:B------:R-:W-:Y:S01]  /*1b100*/  @P5 STS.64 [R195+0x9008], RZ ;  /* 0x009008ffc3005388 */ /* 0x000fe20000000a00 */
[----:B------:R-:W-:Y:S02]  /*1b110*/  LEA R0, P6, R8, R4, 0x5 ;  /* 0x0000000408007211 */ /* 0x000fe400078c28ff */
[CCC-:B------:R-:W-:Y:S02]  /*1b120*/  @!P5 LEA.HI.X R17, R4.reuse, R219.reuse, R2.reuse, 0x1, P1 ;  /* 0x000000db0411d211 */ /* 0x1c0fe400008f0c02 */
[CCC-:B------:R-:W-:Y:S02]  /*1b130*/  @!P4 LEA.HI.X R13, R4.reuse, R219.reuse, R2.reuse, 0x1, P0 ;  /* 0x000000db040dc211 */ /* 0x1c0fe400000f0c02 */
[-C--:B------:R-:W-:Y:S01]  /*1b140*/  @!P3 LEA.HI.X R11, R4, R219.reuse, R2, 0x1, P2 ;  /* 0x000000db040bb211 */ /* 0x080fe200010f0c02 */
[----:B------:R-:W-:Y:S01]  /*1b150*/  @!PT LDS RZ, [RZ] ;  /* 0x00000000fffff984 */ /* 0x000fe20000000800 */
[----:B------:R-:W-:Y:S01]  /*1b160*/  @!PT LDS RZ, [RZ] ;  /* 0x00000000fffff984 */ /* 0x000fe20000000800 */
[----:B------:R-:W-:Y:S01]  /*1b170*/  @!PT LDS RZ, [RZ] ;  /* 0x00000000fffff984 */ /* 0x000fe20000000800 */
[----:B------:R1:W-:Y:S01]  /*1b180*/  @!P5 LDGSTS.E.BYPASS.LTC128B.128 [R195+0x9000], [R16.64] ;  /* 0x0900000010c3dfae */ /* 0x0003e2000b901d44 */
[----:B------:R-:W-:Y:S02]  /*1b190*/  LEA.HI.X R5, R8, R2, R9, 0x5, P6 ;  /* 0x0000000208057211 */ /* 0x000fe400030f2c09 */
[CC--:B------:R-:W-:Y:S02]  /*1b1a0*/  @!P5 LEA R14, P6, R0.reuse, R218.reuse, 0x1 ;  /* 0x000000da000ed211 */ /* 0x0c0fe400078c08ff */
[----:B------:R-:W-:Y:S01]  /*1b1b0*/  @P4 STS.128 [R195+0xa000], RZ ;  /* 0x00a000ffc3004388 */ /* 0x000fe20000000c00 */
[CC--:B------:R-:W-:Y:S02]  /*1b1c0*/  @!P4 LEA R8, P1, R0.reuse, R218.reuse, 0x1 ;  /* 0x000000da0008c211 */ /* 0x0c0fe400078208ff */
[CCC-:B------:R-:W-:Y:S02]  /*1b1d0*/  @!P5 LEA.HI.X R15, R0.reuse, R219.reuse, R5.reuse, 0x1, P6 ;  /* 0x000000db000fd211 */ /* 0x1c0fe400030f0c05 */
[----:B------:R-:W-:Y:S01]  /*1b1e0*/  @!PT LDS RZ, [RZ] ;  /* 0x00000000fffff984 */ /* 0x000fe20000000800 */
[----:B------:R-:W-:Y:S01]  /*1b1f0*/  @!PT LDS RZ, [RZ] ;  /* 0x00000000fffff984 */ /* 0x000fe20000000800 */
[----:B------:R-:W-:Y:S01]  /*1b200*/  @!PT LDS RZ, [RZ] ;  /* 0x00000000fffff984 */ /* 0x000fe20000000800 */
[----:B------:R3:W-:Y:S01]  /*1b210*/  @!P4 LDGSTS.E.BYPASS.LTC128B.128 [R195+0xa000], [R12.64+0x40] ;  /* 0x0a0000400cc3cfae */ /* 0x0007e2000b901d44 */
[CCC-:B------:R-:W-:Y:S02]  /*1b220*/  @!P4 LEA.HI.X R9, R0.reuse, R219.reuse, R5.reuse, 0x1, P1 ;  /* 0x000000db0009c211 */ /* 0x1c0fe400008f0c05 */
[C---:B------:R-:W-:Y:S02]  /*1b230*/  @!P3 LEA R6, P0, R0.reuse, R218, 0x1 ;  /* 0x000000da0006b211 */ /* 0x040fe400078008ff */
[----:B------:R-:W-:Y:S02]  /*1b240*/  @P3 STS.128 [R195+0xb000], RZ ;  /* 0x00b000ffc3003388 */ /* 0x000fe40000000c00 */
[----:B------:R-:W-:Y:S03]  /*1b250*/  @!P3 LEA.HI.X R7, R0, R219, R5, 0x1, P0 ;  /* 0x000000db0007b211 */ /* 0x000fe600000f0c05 */
[----:B------:R-:W-:Y:S01]  /*1b260*/  @!PT LDS RZ, [RZ] ;  /* 0x00000000fffff984 */ /* 0x000fe20000000800 */
[----:B------:R-:W-:Y:S01]  /*1b270*/  @!PT LDS RZ, [RZ] ;  /* 0x00000000fffff984 */ /* 0x000fe20000000800 */
[----:B------:R-:W-:Y:S01]  /*1b280*/  @!PT LDS RZ, [RZ] ;  /* 0x00000000fffff984 */ /* 0x000fe20000000800 */
[----:B------:R4:W-:Y:S05]  /*1b290*/  @!P3 LDGSTS.E.BYPASS.LTC128B.128 [R195+0xb000], [R10.64+0x80] ;  /* 0x0b0000800ac3bfae */ /* 0x0009ea000b901d44 */
[----:B------:R-:W-:Y:S05]  /*1b2a0*/  @P5 STS.128 [R195+0x9800], RZ ;  /* 0x009800ffc3005388 */ /* 0x000fea0000000c00 */
[----:B------:R-:W-:Y:S01]  /*1b2b0*/  @!PT LDS RZ, [RZ] ;  /* 0x00000000fffff984 */ /* 0x000fe20000000800 */
[----:B------:R-:W-:Y:S01]  /*1b2c0*/  @!PT LDS RZ, [RZ] ;  /* 0x00000000fffff984 */ /* 0x000fe20000000800 */
[----:B------:R-:W-:Y:S01]  /*1b2d0*/  @!PT LDS RZ, [RZ] ;  /* 0x00000000fffff984 */ /* 0x000fe20000000800 */
[----:B------:R3:W-:Y:S05]  /*1b2e0*/  @!P5 LDGSTS.E.BYPASS.LTC128B.128 [R195+0x9800], [R14.64] ;  /* 0x098000000ec3dfae */ /* 0x0007ea000b901d44 */
[----:B------:R-:W-:Y:S05]  /*1b2f0*/  @P4 STS.128 [R195+0xa800], RZ ;  /* 0x00a800ffc3004388 */ /* 0x000fea0000000c00 */
        /* <DEDUP_REMOVED lines=8> */
[----:B------:R5:W-:Y:S05]  /*1b380*/  @!P3 LDGSTS.E.BYPASS.LTC128B.128 [R195+0xb800], [R6.64+0x80] ;  /* 0x0b80008006c3bfae */ /* 0x000bea000b901d44 */
[----:B------:R-:W-:Y:S05]  /*1b390*/  LDSM.16.M88.4 R64, [R192] ;  /* 0x00000000c040783b */ /* 0x000fea0000000200 */
[----:B-1----:R-:W5:Y:S05]  /*1b3a0*/  LDSM.16.M88.4 R16, [R189+0x6000] ;  /* 0x00600000bd10783b */ /* 0x002f6a0000000200 */
[----:B------:R-:W4:Y:S05]  /*1b3b0*/  LDSM.16.M88.4 R60, [R192+0x1000] ;  /* 0x00100000c03c783b */ /* 0x000f2a0000000200 */
[----:B------:R-:W1:Y:S05]  /*1b3c0*/  LDSM.16.M88.4 R32, [R189+0x6400] ;  /* 0x00640000bd20783b */ /* 0x000e6a0000000200 */
[----:B------:R-:W0:Y:S05]  /*1b3d0*/  LDGDEPBAR ;  /* 0x00000000000079af */ /* 0x000e2a0000000000 */
[----:B------:R-:W1:Y:S05]  /*1b3e0*/  LDSM.16.M88.4 R48, [R189+0x6800] ;  /* 0x00680000bd30783b */ /* 0x000e6a0000000200 */
[----:B------:R-:W1:Y:S05]  /*1b3f0*/  LDSM.16.M88.4 R100, [R189+0x6c00] ;  /* 0x006c0000bd64783b */ /* 0x000e6a0000000200 */
[----:B------:R-:W-:Y:S05]  /*1b400*/  LDSM.16.M88.4 R176, [R193] ;  /* 0x00000000c1b0783b */ /* 0x000fea0000000200 */
[----:B------:R-:W-:Y:S01]  /*1b410*/  LDSM.16.M88.4 R180, [R193+0x1000] ;  /* 0x00100000c1b4783b */ /* 0x000fe20000000200 */
[-C--:B-----5:R-:W-:Y:S08]  /*1b420*/  HMMA.16816.F32.BF16 R4, R64, R16.reuse, RZ ;  /* 0x000000104004723c */ /* 0x0a0ff000000418ff */
[C---:B----4-:R-:W-:Y:S08]  /*1b430*/  HMMA.16816.F32.BF16 R8, R60.reuse, R16, RZ ;  /* 0x000000103c08723c */ /* 0x050ff000000418ff */
[-C--:B---3--:R-:W-:Y:S08]  /*1b440*/  HMMA.16816.F32.BF16 R12, R60, R18.reuse, RZ ;  /* 0x000000123c0c723c */ /* 0x088ff000000418ff */
[C---:B------:R-:W-:Y:S08]  /*1b450*/  HMMA.16816.F32.BF16 R16, R64.reuse, R18, RZ ;  /* 0x000000124010723c */ /* 0x040ff000000418ff */
[-C--:B-1----:R-:W-:Y:S08]  /*1b460*/  HMMA.16816.F32.BF16 R20, R64, R32.reuse, RZ ;  /* 0x000000204014723c */ /* 0x082ff000000418ff */
        /* <DEDUP_REMOVED lines=12> */
[-C--:B-1----:R-:W-:Y:S08]  /*1b530*/  HMMA.16816.F32.BF16 R4, R176, R100.reuse, R4 ;  /* 0x00000064b004723c */ /* 0x082ff00000041804 */
[C---:B------:R-:W-:Y:S04]  /*1b540*/  HMMA.16816.F32.BF16 R8, R180.reuse, R100, R8 ;  /* 0x00000064b408723c */ /* 0x040fe80000041808 */
[----:B--2---:R-:W-:Y:S04]  /*1b550*/  ISETP.GT.AND P0, PT, R234, R110, PT ;  /* 0x0000006eea00720c */ /* 0x004fe80003f04270 */
        /* <DEDUP_REMOVED lines=18> */
[----:B------:R-:W-:Y:S05]  /*1b680*/  LDSM.16.M88.4 R100, [R192+0x2000] ;  /* 0x00200000c064783b */ /* 0x000fea0000000200 */
[----:B------:R-:W1:Y:S02]  /*1b690*/  LDSM.16.M88.4 R176, [R189+0x7000] ;  /* 0x00700000bdb0783b */ /* 0x000e640000000200 */
        /* <DEDUP_REMOVED lines=80> */
[----:B------:R-:W1:Y:S01]  /*1bba0*/  LDSM.16.M88.4 R176, [R191+0x8c00] ;  /* 0x008c0000bfb0783b */ /* 0x000e620000000200 */
[----:B------:R-:W-:Y:S04]  /*1bbb0*/  DEPBAR.LE SB0, 0x0 ;  /* 0x000080000000791a */ /* 0x000fe80000000000 */
[----:B------:R-:W-:Y:S02]  /*1bbc0*/  BAR.SYNC.DEFER_BLOCKING 0x0 ;  /* 0x0000000000007b1d */ /* 0x000fe40000010000 */
[-C--:B-1----:R-:W-:Y:S08]  /*1bbd0*/  HMMA.16816.F32.BF16 R52, R100, R176.reuse, R52 ;  /* 0x000000b06434723c */ /* 0x082ff00000041834 */
[C---:B------:R-:W-:Y:S08]  /*1bbe0*/  HMMA.16816.F32.BF16 R56, R180.reuse, R176, R56 ;  /* 0x000000b0b438723c */ /* 0x040ff00000041838 */
[-C--:B------:R-:W-:Y:S08]  /*1bbf0*/  HMMA.16816.F32.BF16 R60, R180, R178.reuse, R60 ;  /* 0x000000b2b43c723c */ /* 0x080ff0000004183c */
[----:B------:R-:W-:Y:S01]  /*1bc00*/  HMMA.16816.F32.BF16 R64, R100, R178, R64 ;  /* 0x000000b26440723c */ /* 0x000fe20000041840 */
[----:B------:R-:W-:Y:S07]  /*1bc10*/  @!UPT UIADD3 URZ, URZ, URZ, URZ ;  /* 0x0000003f3f3ff290 */ /* 0x000fee000fffe03f */
[----:B------:R-:W-:-:S11]  /*1bc20*/  @!P0 BRA `(.L_x_820) ;  /* 0x000003d000008947 */ /* 0x000fd60003800000 */
[----:B------:R-:W2:Y:S01]  /*1bc30*/  LDL R185, [R1+0x1d8] ;  /* 0x0001d80001b97983 */ /* 0x000ea20000100800 */
[----:B------:R-:W-:Y:S03]  /*1bc40*/  IADD3 R0, R107, -0x2, RZ ;  /* 0xfffffffe6b007810 */ /* 0x000fe60007ffe0ff */
[----:B------:R-:W3:Y:S01]  /*1bc50*/  LDL.64 R200, [R1+0x1a8] ;  /* 0x0001a80001c87983 */ /* 0x000ee20000100a00 */
[----:B------:R-:W-:Y:S03]  /*1bc60*/  SHF.R.S32.HI R100, RZ, 0x1f, R0 ;  /* 0x0000001fff647819 */ /* 0x000fe60000011400 */
[----:B------:R-:W4:Y:S04]  /*1bc70*/  LDL.64 R186, [R1+0x1c8] ;  /* 0x0001c80001ba7983 */ /* 0x000f280000100a00 */
[----:B------:R-:W5:Y:S04]  /*1bc80*/  LDL R111, [R1+0x1a4] ;  /* 0x0001a400016f7983 */ /* 0x000f680000100800 */
[----:B------:R-:W4:Y:S04]  /*1bc90*/  LDL R110, [R1+0x1c0] ;  /* 0x0001c000016e7983 */ /* 0x000f280000100800 */
[----:B------:R-:W4:Y:S04]  /*1bca0*/  LDL R184, [R1+0x1c4] ;  /* 0x0001c40001b87983 */ /* 0x000f280000100800 */
[----:B------:R1:W-:Y:S04]  /*1bcb0*/  @P5 STS [R195+0x6000], RZ ;  /* 0x006000ffc3005388 */ /* 0x0003e80000000800 */
[----:B------:R1:W-:Y:S04]  /*1bcc0*/  @P5 STS [R195+0x6004], RZ ;  /* 0x006004ffc3005388 */ /* 0x0003e80000000800 */
[----:B------:R1:W-:Y:S01]  /*1bcd0*/  @P5 STS.64 [R195+0x6008], RZ ;  /* 0x006008ffc3005388 */ /* 0x0003e20000000a00 */
[----:B--2---:R-:W-:Y:S02]  /*1bce0*/  IMAD R2, R185, R0, RZ ;  /* 0x00000000b9027224 */ /* 0x004fe400078e02ff */
[----:B---3--:R-:W-:Y:S02]  /*1bcf0*/  IMAD.MOV.U32 R101, RZ, RZ, R201 ;  /* 0x000000ffff657224 */ /* 0x008fe400078e00c9 */
[-C--:B-----5:R-:W-:Y:S02]  /*1bd00*/  IMAD R2, R100, R111.reuse, R2 ;  /* 0x0000006f64027224 */ /* 0x0a0fe400078e0202 */
[----:B----4-:R-:W-:Y:S04]  /*1bd10*/  IMAD.MOV.U32 R100, RZ, RZ, R186 ;  /* 0x000000ffff647224 */ /* 0x010fe800078e00ba */
[----:B------:R-:W-:Y:S04]  /*1bd20*/  IMAD.WIDE.U32 R100, R0, R111, R100 ;  /* 0x0000006f00647225 */ /* 0x000fe800078e0064 */
[----:B------:R-:W-:Y:S01]  /*1bd30*/  IMAD.IADD R0, R101, 0x1, R2 ;  /* 0x0000000165007824 */ /* 0x000fe200078e0202 */
[CC--:B------:R-:W-:Y:S04]  /*1bd40*/  @!P5 LEA R102, P0, R100.reuse, R216.reuse, 0x1 ;  /* 0x000000d86466d211 */ /* 0x0c0fe800078008ff */
[CCC-:B------:R-:W-:Y:S05]  /*1bd50*/  @!P5 LEA.HI.X R103, R100.reuse, R217.reuse, R0.reuse, 0x1, P0 ;  /* 0x000000d96467d211 */ /* 0x1c0fea00000f0c00 */
[----:B------:R-:W-:Y:S01]  /*1bd60*/  @!PT LDS RZ, [RZ] ;  /* 0x00000000fffff984 */ /* 0x000fe20000000800 */
[----:B------:R-:W-:Y:S01]  /*1bd70*/  @!PT LDS RZ, [RZ] ;  /* 0x00000000fffff984 */ /* 0x000fe20000000800 */
[----:B------:R-:W-:Y:S01]  /*1bd80*/  @!PT LDS RZ, [RZ] ;  /* 0x00000000fffff984 */ /* 0x000fe20000000800 */
[----:B------:R2:W-:Y:S04]  /*1bd90*/  @!P5 LDGSTS.E.BYPASS.LTC128B.128 [R195+0x6000], [R102.64] ;  /* 0x0600000066c3dfae */ /* 0x0005e8000b901d44 */
[----:B------:R1:W-:Y:S01]  /*1bda0*/  @P4 STS.128 [R195+0x7000], RZ ;  /* 0x007000ffc3004388 */ /* 0x0003e20000000c00 */
[CC--:B--2---:R-:W-:Y:S04]  /*1bdb0*/  @!P4 LEA R102, P0, R100.reuse, R216.reuse, 0x1 ;  /* 0x000000d86466c211 */ /* 0x0c4fe800078008ff */
[CCC-:B------:R-:W-:Y:S05]  /*1bdc0*/  @!P4 LEA.HI.X R103, R100.reuse, R217.reuse, R0.reuse, 0x1, P0 ;  /* 0x000000d96467c211 */ /* 0x1c0fea00000f0c00 */
[----:B------:R-:W-:Y:S01]  /*1bdd0*/  @!PT LDS RZ, [RZ] ;  /* 0x00000000fffff984 */ /* 0x000fe20000000800 */
[----:B------:R-:W-:Y:S01]  /*1bde0*/  @!PT LDS RZ, [RZ] ;  /* 0x00000000fffff984 */ /* 0x000fe20000000800 */
[----:B------:R-:W-:Y:S01]  /*1bdf0*/  @!PT LDS RZ, [RZ] ;  /* 0x00000000fffff984 */ /* 0x000fe20000000800 */
[----:B------:R2:W-:Y:S04]  /*1be00*/  @!P4 LDGSTS.E.BYPASS.LTC128B.128 [R195+0x7000], [R102.64+0x40] ;  /* 0x0700004066c3cfae */ /* 0x0005e8000b901d44 */
[----:B------:R1:W-:Y:S01]  /*1be10*/  @P3 STS.128 [R195+0x8000], RZ ;  /* 0x008000ffc3003388 */ /* 0x0003e20000000c00 */
[C---:B--2---:R-:W-:Y:S04]  /*1be20*/  @!P3 LEA R102, P0, R100.reuse, R216, 0x1 ;  /* 0x000000d86466b211 */ /* 0x044fe800078008ff */
[-CC-:B------:R-:W-:Y:S02]  /*1be30*/  @!P3 LEA.HI.X R103, R100, R217.reuse, R0.reuse, 0x1, P0 ;  /* 0x000000d96467b211 */ /* 0x180fe400000f0c00 */
[----:B------:R-:W-:Y:S03]  /*1be40*/  IADD3 R100, P1, R110, R100, RZ ;  /* 0x000000646e647210 */ /* 0x000fe60007f3e0ff */
[----:B------:R-:W-:Y:S01]  /*1be50*/  @!PT LDS RZ, [RZ] ;  /* 0x00000000fffff984 */ /* 0x000fe20000000800 */
[----:B------:R-:W-:Y:S01]  /*1be60*/  @!PT LDS RZ, [RZ] ;  /* 0x00000000fffff984 */ /* 0x000fe20000000800 */
[----:B------:R-:W-:Y:S01]  /*1be70*/  @!PT LDS RZ, [RZ] ;  /* 0x00000000fffff984 */ /* 0x000fe20000000800 */
[----:B------:R2:W-:Y:S01]  /*1be80*/  @!P3 LDGSTS.E.BYPASS.LTC128B.128 [R195+0x8000], [R102.64+0x80] ;  /* 0x0800008066c3bfae */ /* 0x0005e2000b901d44 */
[-C--:B------:R-:W-:Y:S01]  /*1be90*/  @!P5 LEA R110, P0, R100, R216.reuse, 0x1 ;  /* 0x000000d8646ed211 */ /* 0x080fe200078008ff */
[----:B------:R-:W-:Y:S02]  /*1bea0*/  IMAD.X R0, R184, 0x1, R0, P1 ;  /* 0x00000001b8007824 */ /* 0x000fe400008e0600 */
[----:B------:R1:W-:Y:S03]  /*1beb0*/  @P5 STS.128 [R195+0x6800], RZ ;  /* 0x006800ffc3005388 */ /* 0x0003e60000000c00 */
        /* <DEDUP_REMOVED lines=14> */
[----:B------:R-:W-:Y:S05]  /*1bfa0*/  @!P3 LEA.HI.X R103, R100, R217, R0, 0x1, P0 ;  /* 0x000000d96467b211 */ /* 0x000fea00000f0c00 */
[----:B------:R-:W-:Y:S01]  /*1bfb0*/  @!PT LDS RZ, [RZ] ;  /* 0x00000000fffff984 */ /* 0x000fe20000000800 */
[----:B------:R-:W-:Y:S01]  /*1bfc0*/  @!PT LDS RZ, [RZ] ;  /* 0x00000000fffff984 */ /* 0x000fe20000000800 */
[----:B------:R-:W-:Y:S01]  /*1bfd0*/  @!PT LDS RZ, [RZ] ;  /* 0x00000000fffff984 */ /* 0x000fe20000000800 */
[----:B------:R1:W-:Y:S04]  /*1bfe0*/  @!P3 LDGSTS.E.BYPASS.LTC128B.128 [R195+0x8800], [R102.64+0x80] ;  /* 0x0880008066c3bfae */ /* 0x0003e8000b901d44 */
[----:B------:R-:W0:Y:S02]  /*1bff0*/  LDGDEPBAR ;  /* 0x00000000000079af */ /* 0x000e240000000000 */
.L_x_820:
[----:B------:R-:W-:Y:S05]  /*1c000*/  BSYNC B0 ;  /* 0x0000000000007941 */ /* 0x000fea0003800000 */
.L_x_819:
[----:B------:R-:W2:Y:S08]  /*1c010*/  S2R R0, SR_TID.X ;  /* 0x0000000000007919 */ /* 0x000eb00000002100 */
[----:B------:R-:W-:Y:S04]  /*1c020*/  STL [R1+0x1f0], R191 ;  /* 0x0001f0bf01007387 */ /* 0x000fe80000100800 */
[----:B------:R-:W-:Y:S01]  /*1c030*/  STL [R1+0x1ec], R189 ;  /* 0x0001ecbd01007387 */ /* 0x000fe20000100800 */
[----:B--2---:R-:W-:Y:S05]  /*1c040*/  IMAD.SHL.U32 R0, R0, 0x2, RZ ;  /* 0x0000000200007824 */ /* 0x004fea00078e00ff */
[----:B------:R-:W-:Y:S05]  /*1c050*/  LOP3.LUT R0, R0, 0x6, RZ, 0xc0, !PT ;  /* 0x0000000600007812 */ /* 0x000fea00078ec0ff */
[----:B------:R-:W-:Y:S05]  /*1c060*/  IMAD R2, R234, 0x40, R0 ;  /* 0x00000040ea027824 */ /* 0x000fea00078e0200 */
[C---:B------:R-:W-:Y:S02]  /*1c070*/  IADD3 R0, R2.reuse, 0x1, RZ ;  /* 0x0000000102007810 */ /* 0x040fe40007ffe0ff */
[-C--:B------:R-:W-:Y:S02]  /*1c080*/  ISETP.GE.AND P3, PT, R2, R205.reuse, PT ;  /* 0x000000cd0200720c */ /* 0x080fe40003f66270 */
[C---:B------:R-:W-:Y:S02]  /*1c090*/  ISETP.GE.AND P0, PT, R0.reuse, R204, PT ;  /* 0x000000cc0000720c */ /* 0x040fe40003f06270 */
[C---:B------:R-:W-:Y:S02]  /*1c0a0*/  ISETP.GE.AND P2, PT, R0.reuse, R205, PT ;  /* 0x000000cd0000720c */ /* 0x040fe40003f46270 */
[C---:B------:R-:W-:Y:S02]  /*1c0b0*/  ISETP.GE.AND P6, PT, R0.reuse, R207, PT ;  /* 0x000000cf0000720c */ /* 0x040fe40003fc6270 */
[C---:B------:R-:W-:Y:S02]  /*1c0c0*/  ISETP.GE.AND P5, PT, R0.reuse, R206, PT ;  /* 0x000000ce0000720c */ /* 0x040fe40003fa6270 */
[C---:B------:R-:W-:Y:S02]  /*1c0d0*/  ISETP.GE.OR P0, PT, R0.reuse, R209, !P0 ;  /* 0x000000d10000720c */ /* 0x040fe40004706670 */
[C---:B------:R-:W-:Y:S02]  /*1c0e0*/  ISETP.GE.OR P2, PT, R0.reuse, R210, !P2 ;  /* 0x000000d20000720c */ /* 0x040fe40005746670 */
[C---:B------:R-:W-:Y:S02]  /*1c0f0*/  ISETP.GE.OR P6, PT, R0.reuse, R212, !P6 ;  /* 0x000000d40000720c */ /* 0x040fe400077c6670 */
[----:B------:R-:W-:Y:S02]  /*1c100*/  ISETP.GE.OR P5, PT, R0, R211, !P5 ;  /* 0x000000d30000720c */ /* 0x000fe40006fa6670 */
[C---:B------:R-:W-:Y:S01]  /*1c110*/  ISETP.GE.OR P3, PT, R2.reuse, R210, !P3 ;  /* 0x000000d20200720c */ /* 0x040fe20005f66670 */
[----:B------:R-:W2:Y:S01]  /*1c120*/  LD.E R0, [R108.64+0xdc] ;  /* 0x0000dc046c007980 */ /* 0x000ea2000c101900 */
[----:B------:R-:W-:Y:S02]  /*1c130*/  IADD3 R100, R2, 0x9, RZ ;  /* 0x0000000902647810 */ /* 0x000fe40007ffe0ff */
[----:B-1----:R-:W-:Y:S02]  /*1c140*/  FSEL R110, R8, -INF , !P3 ;  /* 0xff800000086e7808 */ /* 0x002fe40005800000 */
[----:B------:R-:W-:Y:S02]  /*1c150*/  IADD3 R8, R2, 0x8, RZ ;  /* 0x0000000802087810 */ /* 0x000fe40007ffe0ff */
[-C--:B------:R-:W-:Y:S02]  /*1c160*/  ISETP.GE.AND P3, PT, R100, R205.reuse, PT ;  /* 0x000000cd6400720c */ /* 0x080fe40003f66270 */
[----:B------:R-:W-:Y:S02]  /*1c170*/  FSEL R111, R11, -INF , !P0 ;  /* 0xff8000000b6f7808 */ /* 0x000fe40004000000 */
[----:B------:R-:W-:Y:S02]  /*1c180*/  FSEL R180, R9, -INF , !P2 ;  /* 0xff80000009b47808 */ /* 0x000fe40005000000 */
[----:B------:R-:W-:Y:S02]  /*1c190*/  IADD3 R11, R2, 0x10, RZ ;  /* 0x00000010020b7810 */ /* 0x000fe40007ffe0ff */
[----:B------:R-:W-:Y:S02]  /*1c1a0*/  ISETP.GE.AND P2, PT, R8, R204, PT ;  /* 0x000000cc0800720c */ /* 0x000fe40003f46270 */
[----:B------:R-:W-:Y:S02]  /*1c1b0*/  ISETP.GE.OR P3, PT, R100, R210, !P3 ;  /* 0x000000d26400720c */ /* 0x000fe40005f66670 */
[-C--:B------:R-:W-:Y:S02]  /*1c1c0*/  ISETP.GE.AND P1, PT, R2, R204.reuse, PT ;  /* 0x000000cc0200720c */ /* 0x080fe40003f26270 */
[C---:B------:R-:W-:Y:S02]  /*1c1d0*/  ISETP.GE.AND P4, PT, R8.reuse, R205, PT ;  /* 0x000000cd0800720c */ /* 0x040fe40003f86270 */
[----:B------:R-:W-:Y:S02]  /*1c1e0*/  ISETP.GE.OR P2, PT, R8, R209, !P2 ;  /* 0x000000d10800720c */ /* 0x000fe40005746670 */
[----:B------:R-:W-:Y:S02]  /*1c1f0*/  FSEL R186, R13, -INF , !P3 ;  /* 0xff8000000dba7808 */ /* 0x000fe40005800000 */
[C---:B------:R-:W-:Y:S02]  /*1c200*/  ISETP.GE.AND P3, PT, R11.reuse, R205, PT ;  /* 0x000000cd0b00720c */ /* 0x040fe40003f66270 */
[C---:B------:R-:W-:Y:S02]  /*1c210*/  IADD3 R9, R2.reuse, 0x18, RZ ;  /* 0x0000001802097810 */ /* 0x040fe40007ffe0ff */
[CC--:B------:R-:W-:Y:S02]  /*1c220*/  ISETP.GE.OR P1, PT, R2.reuse, R209.reuse, !P1 ;  /* 0x000000d10200720c */ /* 0x0c0fe40004f26670 */
[----:B------:R-:W-:Y:S02]  /*1c230*/  IADD3 R101, R2, 0x11, RZ ;  /* 0x0000001102657810 */ /* 0x000fe40007ffe0ff */
[C---:B------:R-:W-:Y:S02]  /*1c240*/  ISETP.GE.AND P0, PT, R11.reuse, R204, PT ;  /* 0x000000cc0b00720c */ /* 0x040fe40003f06270 */
[-C--:B------:R-:W-:Y:S02]  /*1c250*/  ISETP.GE.OR P4, PT, R8, R210.reuse, !P4 ;  /* 0x000000d20800720c */ /* 0x080fe40006786670 */
[----:B------:R-:W-:Y:S02]  /*1c260*/  FSEL R176, R14, -INF , !P2 ;  /* 0xff8000000eb07808 */ /* 0x000fe40005000000 */
[----:B------:R-:W-:Y:S02]  /*1c270*/  ISETP.GE.OR P3, PT, R11, R210, !P3 ;  /* 0x000000d20b00720c */ /* 0x000fe40005f66670 */
[----:B------:R-:W-:Y:S02]  /*1c280*/  FSEL R14, R5, -INF , !P6 ;  /* 0xff800000050e7808 */ /* 0x000fe40007000000 */
        /* <DEDUP_REMOVED lines=8> */
[-C--:B------:R-:W-:Y:S02]  /*1c310*/  ISETP.GE.OR P6, PT, R9, R209.reuse, !P6 ;  /* 0x000000d10900720c */ /* 0x080fe400077c6670 */
[----:B------:R-:W-:Y:S02]  /*1c320*/  ISETP.GE.OR P1, PT, R100, R209, !P1 ;  /* 0x000000d16400720c */ /* 0x000fe40004f26670 */
[----:B------:R-:W-:Y:S02]  /*1c330*/  ISETP.GE.OR P0, PT, R101, R210, !P0 ;  /* 0x000000d26500720c */ /* 0x000fe40004706670 */
[C---:B------:R-:W-:Y:S02]  /*1c340*/  ISETP.GE.OR P3, PT, R2.reuse, R211, !P3 ;  /* 0x000000d30200720c */ /* 0x040fe40005f66670 */
[----:B------:R-:W-:Y:S02]  /*1c350*/  IADD3 R10, R2, 0x19, RZ ;  /* 0x00000019020a7810 */ /* 0x000fe40007ffe0ff */
[----:B------:R-:W-:Y:S02]  /*1c360*/  FSEL R30, R30, -INF , !P6 ;  /* 0xff8000001e1e7808 */ /* 0x000fe40007000000 */
[----:B------:R-:W-:Y:S02]  /*1c370*/  ISETP.GE.AND P6, PT, R100, R206, PT ;  /* 0x000000ce6400720c */ /* 0x000fe40003fc6270 */
[----:B------:R-:W-:Y:S02]  /*1c380*/  FSEL R178, R15, -INF , !P1 ;  /* 0xff8000000fb27808 */ /* 0x000fe40004800000 */
[-C--:B------:R-:W-:Y:S02]  /*1c390*/  ISETP.GE.AND P1, PT, R101, R204.reuse, PT ;  /* 0x000000cc6500720c */ /* 0x080fe40003f26270 */
[----:B------:R-:W-:Y:S02]  /*1c3a0*/  FSEL R25, R25, -INF , !P0 ;  /* 0xff80000019197808 */ /* 0x000fe40004000000 */
[----:B------:R-:W-:Y:S02]  /*1c3b0*/  FSEL R13, R6, -INF , !P3 ;  /* 0xff800000060d7808 */ /* 0x000fe40005800000 */
[----:B------:R-:W-:Y:S02]  /*1c3c0*/  ISETP.GE.AND P0, PT, R10, R204, PT ;  /* 0x000000cc0a00720c */ /* 0x000fe40003f06270 */
[----:B------:R-:W-:Y:S02]  /*1c3d0*/  ISETP.GE.AND P3, PT, R9, R205, PT ;  /* 0x000000cd0900720c */ /* 0x000fe40003f66270 */
[----:B------:R-:W-:Y:S02]  /*1c3e0*/  ISETP.GE.OR P6, PT, R100, R211, !P6 ;  /* 0x000000d36400720c */ /* 0x000fe400077c6670 */
[C---:B------:R-:W-:Y:S02]  /*1c3f0*/  IADD3 R5, R2.reuse, 0x20, RZ ;  /* 0x0000002002057810 */ /* 0x040fe40007ffe0ff */
[----:B------:R-:W-:Y:S02]  /*1c400*/  ISETP.GE.AND P2, PT, R2, R207, PT ;  /* 0x000000cf0200720c */ /* 0x000fe40003f46270 */
[-C--:B------:R-:W-:Y:S02]  /*1c410*/  ISETP.GE.OR P1, PT, R101, R209.reuse, !P1 ;  /* 0x000000d16500720c */ /* 0x080fe40004f26670 */
[----:B------:R-:W-:Y:S02]  /*1c420*/  ISETP.GE.OR P0, PT, R10, R209, !P0 ;  /* 0x000000d10a00720c */ /* 0x000fe40004706670 */
[----:B------:R-:W-:Y:S02]  /*1c430*/  ISETP.GE.OR P3, PT, R9, R210, !P3 ;  /* 0x000000d20900720c */ /* 0x000fe40005f66670 */
[----:B------:R-:W-:Y:S02]  /*1c440*/  FSEL R19, R19, -INF , !P6 ;  /* 0xff80000013137808 */ /* 0x000fe40007000000 */
[----:B------:R-:W-:Y:S02]  /*1c450*/  ISETP.GE.AND P6, PT, R5, R204, PT ;  /* 0x000000cc0500720c */ /* 0x000fe40003fc6270 */
[----:B------:R-:W-:Y:S02]  /*1c460*/  FSEL R26, R26, -INF , !P4 ;  /* 0xff8000001a1a7808 */ /* 0x000fe40006000000 */
[CC--:B------:R-:W-:Y:S02]  /*1c470*/  ISETP.GE.AND P4, PT, R8.reuse, R207.reuse, PT ;  /* 0x000000cf0800720c */ /* 0x0c0fe40003f86270 */
[----:B------:R-:W-:Y:S02]  /*1c480*/  FSEL R27, R27, -INF , !P1 ;  /* 0xff8000001b1b7808 */ /* 0x000fe40004800000 */
[----:B------:R-:W-:Y:S02]  /*1c490*/  ISETP.GE.AND P1, PT, R8, R206, PT ;  /* 0x000000ce0800720c */ /* 0x000fe40003f26270 */
[----:B------:R-:W-:Y:S02]  /*1c4a0*/  ISETP.GE.OR P2, PT, R2, R212, !P2 ;  /* 0x000000d40200720c */ /* 0x000fe40005746670 */
[----:B------:R-:W-:Y:S02]  /*1c4b0*/  FSEL R31, R31, -INF , !P0 ;  /* 0xff8000001f1f7808 */ /* 0x000fe40004000000 */
[C---:B------:R-:W-:Y:S02]  /*1c4c0*/  ISETP.GE.AND P0, PT, R11.reuse, R207, PT ;  /* 0x000000cf0b00720c */ /* 0x040fe40003f06270 */
[----:B------:R-:W-:Y:S02]  /*1c4d0*/  FSEL R28, R28, -INF , !P3 ;  /* 0xff8000001c1c7808 */ /* 0x000fe40005800000 */
[----:B------:R-:W-:Y:S02]  /*1c4e0*/  ISETP.GE.AND P3, PT, R11, R206, PT ;  /* 0x000000ce0b00720c */ /* 0x000fe40003f66270 */
[----:B------:R-:W-:Y:S02]  /*1c4f0*/  ISETP.GE.OR P6, PT, R5, R209, !P6 ;  /* 0x000000d10500720c */ /* 0x000fe400077c6670 */
[CC--:B------:R-:W-:Y:S02]  /*1c500*/  ISETP.GE.OR P4, PT, R8.reuse, R212.reuse, !P4 ;  /* 0x000000d40800720c */ /* 0x0c0fe40006786670 */
[----:B------:R-:W-:Y:S02]  /*1c510*/  ISETP.GE.OR P1, PT, R8, R211, !P1 ;  /* 0x000000d30800720c */ /* 0x000fe40004f26670 */
[----:B------:R-:W-:Y:S02]  /*1c520*/  FSEL R12, R4, -INF , !P2 ;  /* 0xff800000040c7808 */ /* 0x000fe40005000000 */
[----:B------:R-:W-:Y:S02]  /*1c530*/  FSEL R15, R7, -INF , !P5 ;  /* 0xff800000070f7808 */ /* 0x000fe40006800000 */
[----:B------:R-:W-:Y:S02]  /*1c540*/  ISETP.GE.AND P5, PT, R100, R207, PT ;  /* 0x000000cf6400720c */ /* 0x000fe40003fa6270 */
[C---:B------:R-:W-:Y:S02]  /*1c550*/  ISETP.GE.OR P0, PT, R11.reuse, R212, !P0 ;  /* 0x000000d40b00720c */ /* 0x040fe40004706670 */
[----:B------:R-:W-:Y:S02]  /*1c560*/  ISETP.GE.OR P3, PT, R11, R211, !P3 ;  /* 0x000000d30b00720c */ /* 0x000fe40005f66670 */
[----:B------:R-:W-:Y:S02]  /*1c570*/  IADD3 R8, R2, 0x21, RZ ;  /* 0x0000002102087810 */ /* 0x000fe40007ffe0ff */
[----:B------:R-:W-:Y:S02]  /*1c580*/  FSEL R42, R42, -INF , !P6 ;  /* 0xff8000002a2a7808 */ /* 0x000fe40007000000 */
[----:B------:R-:W-:Y:S02]  /*1c590*/  ISETP.GE.AND P6, PT, R101, R206, PT ;  /* 0x000000ce6500720c */ /* 0x000fe40003fc6270 */
[C---:B------:R-:W-:Y:S02]  /*1c5a0*/  IADD3 R4, R2.reuse, 0x28, RZ ;  /* 0x0000002802047810 */ /* 0x040fe40007ffe0ff */
[----:B------:R-:W-:Y:S02]  /*1c5b0*/  IADD3 R7, R2, 0x29, RZ ;  /* 0x0000002902077810 */ /* 0x000fe40007ffe0ff */
[-C--:B------:R-:W-:Y:S02]  /*1c5c0*/  ISETP.GE.AND P2, PT, R10, R205.reuse, PT ;  /* 0x000000cd0a00720c */ /* 0x080fe40003f46270 */
[----:B------:R-:W-:Y:S02]  /*1c5d0*/  ISETP.GE.OR P5, PT, R100, R212, !P5 ;  /* 0x000000d46400720c */ /* 0x000fe40006fa6670 */
[----:B------:R-:W-:Y:S02]  /*1c5e0*/  FSEL R16, R16, -INF , !P4 ;  /* 0xff80000010107808 */ /* 0x000fe40006000000 */
[----:B------:R-:W-:Y:S02]  /*1c5f0*/  FSEL R18, R18, -INF , !P1 ;  /* 0xff80000012127808 */ /* 0x000fe40004800000 */
[-C--:B------:R-:W-:Y:S02]  /*1c600*/  ISETP.GE.AND P1, PT, R8, R204.reuse, PT ;  /* 0x000000cc0800720c */ /* 0x080fe40003f26270 */
[----:B------:R-:W-:Y:S02]  /*1c610*/  ISETP.GE.AND P4, PT, R5, R205, PT ;  /* 0x000000cd0500720c */ /* 0x000fe40003f86270 */
[----:B------:R-:W-:Y:S02]  /*1c620*/  ISETP.GE.OR P6, PT, R101, R211, !P6 ;  /* 0x000000d36500720c */ /* 0x000fe400077c6670 */
[----:B------:R-:W-:Y:S02]  /*1c630*/  FSEL R20, R20, -INF , !P0 ;  /* 0xff80000014147808 */ /* 0x000fe40004000000 */
[----:B------:R-:W-:Y:S02]  /*1c640*/  FSEL R22, R22, -INF , !P3 ;  /* 0xff80000016167808 */ /* 0x000fe40005800000 */
[----:B------:R-:W-:Y:S02]  /*1c650*/  ISETP.GE.AND P0, PT, R7, R204, PT ;  /* 0x000000cc0700720c */ /* 0x000fe40003f06270 */
[----:B------:R-:W-:Y:S02]  /*1c660*/  ISETP.GE.AND P3, PT, R4, R205, PT ;  /* 0x000000cd0400720c */ /* 0x000fe40003f66270 */
[-C--:B------:R-:W-:Y:S02]  /*1c670*/  ISETP.GE.OR P2, PT, R10, R210.reuse, !P2 ;  /* 0x000000d20a00720c */ /* 0x080fe40005746670 */
[----:B------:R-:W-:Y:S02]  /*1c680*/  FSEL R17, R17, -INF , !P5 ;  /* 0xff80000011117808 */ /* 0x000fe40006800000 */
[----:B------:R-:W-:Y:S02]  /*1c690*/  ISETP.GE.AND P5, PT, R101, R207, PT ;  /* 0x000000cf6500720c */ /* 0x000fe40003fa6270 */
[-C--:B------:R-:W-:Y:S02]  /*1c6a0*/  ISETP.GE.OR P1, PT, R8, R209.reuse, !P1 ;  /* 0x000000d10800720c */ /* 0x080fe40004f26670 */
[----:B------:R-:W-:Y:S02]  /*1c6b0*/  ISETP.GE.OR P4, PT, R5, R210, !P4 ;  /* 0x000000d20500720c */ /* 0x000fe40006786670 */
[----:B------:R-:W-:Y:S02]  /*1c6c0*/  FSEL R23, R23, -INF , !P6 ;  /* 0xff80000017177808 */ /* 0x000fe40007000000 */
[C---:B------:R-:W-:Y:S02]  /*1c6d0*/  ISETP.GE.AND P6, PT, R4.reuse, R204, PT ;  /* 0x000000cc0400720c */ /* 0x040fe40003fc6270 */
[----:B------:R-:W-:Y:S02]  /*1c6e0*/  ISETP.GE.OR P0, PT, R7, R209, !P0 ;  /* 0x000000d10700720c */ /* 0x000fe40004706670 */
[----:B------:R-:W-:Y:S02]  /*1c6f0*/  ISETP.GE.OR P3, PT, R4, R210, !P3 ;  /* 0x000000d20400720c */ /* 0x000fe40005f66670 */
[----:B------:R-:W-:Y:S02]  /*1c700*/  FSEL R29, R29, -INF , !P2 ;  /* 0xff8000001d1d7808 */ /* 0x000fe40005000000 */
[----:B------:R-:W-:Y:S02]  /*1c710*/  ISETP.GE.AND P2, PT, R8, R205, PT ;  /* 0x000000cd0800720c */ /* 0x000fe40003f46270 */
[----:B------:R-:W-:Y:S02]  /*1c720*/  FSEL R43, R43, -INF , !P1 ;  /* 0xff8000002b2b7808 */ /* 0x000fe40004800000 */
[C---:B------:R-:W-:Y:S02]  /*1c730*/  ISETP.GE.AND P1, PT, R9.reuse, R207, PT ;  /* 0x000000cf0900720c */ /* 0x040fe40003f26270 */
[----:B------:R-:W-:Y:S02]  /*1c740*/  FSEL R40, R40, -INF , !P4 ;  /* 0xff80000028287808 */ /* 0x000fe40006000000 */
[----:B------:R-:W-:Y:S02]  /*1c750*/  ISETP.GE.AND P4, PT, R9, R206, PT ;  /* 0x000000ce0900720c */ /* 0x000fe40003f86270 */
[----:B------:R-:W-:Y:S02]  /*1c760*/  ISETP.GE.OR P5, PT, R101, R212, !P5 ;  /* 0x000000d46500720c */ /* 0x000fe40006fa6670 */
[----:B------:R-:W-:Y:S02]  /*1c770*/  ISETP.GE.OR P6, PT, R4, R209, !P6 ;  /* 0x000000d10400720c */ /* 0x000fe400077c6670 */
[----:B------:R-:W-:Y:S02]  /*1c780*/  FSEL R47, R47, -INF , !P0 ;  /* 0xff8000002f2f7808 */ /* 0x000fe40004000000 */
[C---:B------:R-:W-:Y:S02]  /*1c790*/  ISETP.GE.AND P0, PT, R5.reuse, R207, PT ;  /* 0x000000cf0500720c */ /* 0x040fe40003f06270 */
[----:B------:R-:W-:Y:S02]  /*1c7a0*/  FSEL R44, R44, -INF , !P3 ;  /* 0xff8000002c2c7808 */ /* 0x000fe40005800000 */
[----:B------:R-:W-:Y:S02]  /*1c7b0*/  ISETP.GE.AND P3, PT, R5, R206, PT ;  /* 0x000000ce0500720c */ /* 0x000fe40003f66270 */
[----:B------:R-:W-:Y:S02]  /*1c7c0*/  ISETP.GE.OR P2, PT, R8, R210, !P2 ;  /* 0x000000d20800720c */ /* 0x000fe40005746670 */
[C---:B------:R-:W-:Y:S02]  /*1c7d0*/  ISETP.GE.OR P1, PT, R9.reuse, R212, !P1 ;  /* 0x000000d40900720c */ /* 0x040fe40004f26670 */
[----:B------:R-:W-:Y:S02]  /*1c7e0*/  ISETP.GE.OR P4, PT, R9, R211, !P4 ;  /* 0x000000d30900720c */ /* 0x000fe40006786670 */
[----:B------:R-:W-:Y:S02]  /*1c7f0*/  FSEL R21, R21, -INF , !P5 ;  /* 0xff80000015157808 */ /* 0x000fe40006800000 */
[----:B------:R-:W-:Y:S02]  /*1c800*/  ISETP.GE.AND P5, PT, R10, R207, PT ;  /* 0x000000cf0a00720c */ /* 0x000fe40003fa6270 */
[----:B------:R-:W-:Y:S02]  /*1c810*/  FSEL R46, R46, -INF , !P6 ;  /* 0xff8000002e2e7808 */ /* 0x000fe40007000000 */
[----:B------:R-:W-:Y:S02]  /*1c820*/  ISETP.GE.AND P6, PT, R10, R206, PT ;  /* 0x000000ce0a00720c */ /* 0x000fe40003fc6270 */
[CC--:B------:R-:W-:Y:S02]  /*1c830*/  ISETP.GE.OR P0, PT, R5.reuse, R212.reuse, !P0 ;  /* 0x000000d40500720c */ /* 0x0c0fe40004706670 */
[----:B------:R-:W-:Y:S02]  /*1c840*/  ISETP.GE.OR P3, PT, R5, R211, !P3 ;  /* 0x000000d30500720c */ /* 0x000fe40005f66670 */
[C---:B------:R-:W-:Y:S02]  /*1c850*/  IADD3 R6, R2.reuse, 0x30, RZ ;  /* 0x0000003002067810 */ /* 0x040fe40007ffe0ff */
[----:B------:R-:W-:Y:S02]  /*1c860*/  IADD3 R5, R2, 0x31, RZ ;  /* 0x0000003102057810 */ /* 0x000fe40007ffe0ff */
[----:B------:R-:W-:Y:S02]  /*1c870*/  FSEL R41, R41, -INF , !P2 ;  /* 0xff80000029297808 */ /* 0x000fe40005000000 */
[----:B------:R-:W-:Y:S02]  /*1c880*/  ISETP.GE.AND P2, PT, R7, R205, PT ;  /* 0x000000cd0700720c */ /* 0x000fe40003f46270 */
[C---:B------:R-:W-:Y:S02]  /*1c890*/  ISETP.GE.OR P5, PT, R10.reuse, R212, !P5 ;  /* 0x000000d40a00720c */ /* 0x040fe40006fa6670 */
[----:B------:R-:W-:Y:S02]  /*1c8a0*/  ISETP.GE.OR P6, PT, R10, R211, !P6 ;  /* 0x000000d30a00720c */ /* 0x000fe400077c6670 */
[----:B------:R-:W-:Y:S02]  /*1c8b0*/  FSEL R32, R32, -INF , !P1 ;  /* 0xff80000020207808 */ /* 0x000fe40004800000 */
[----:B------:R-:W-:Y:S02]  /*1c8c0*/  FSEL R34, R34, -INF , !P4 ;  /* 0xff80000022227808 */ /* 0x000fe40006000000 */
[----:B------:R-:W-:Y:S02]  /*1c8d0*/  ISETP.GE.AND P1, PT, R5, R204, PT ;  /* 0x000000cc0500720c */ /* 0x000fe40003f26270 */
[C---:B------:R-:W-:Y:S02]  /*1c8e0*/  ISETP.GE.AND P4, PT, R6.reuse, R205, PT ;  /* 0x000000cd0600720c */ /* 0x040fe40003f86270 */
[----:B------:R-:W-:Y:S02]  /*1c8f0*/  ISETP.GE.OR P2, PT, R7, R210, !P2 ;  /* 0x000000d20700720c */ /* 0x000fe40005746670 */
[----:B------:R-:W-:Y:S02]  /*1c900*/  FSEL R33, R33, -INF , !P5 ;  /* 0xff80000021217808 */ /* 0x000fe40006800000 */
[----:B------:R-:W-:Y:S02]  /*1c910*/  FSEL R35, R35, -INF , !P6 ;  /* 0xff80000023237808 */ /* 0x000fe40007000000 */
[----:B------:R-:W-:Y:S02]  /*1c920*/  ISETP.GE.AND P6, PT, R6, R204, PT ;  /* 0x000000cc0600720c */ /* 0x000fe40003fc6270 */
[----:B------:R-:W-:Y:S02]  /*1c930*/  ISETP.GE.AND P5, PT, R8, R207, PT ;  /* 0x000000cf0800720c */ /* 0x000fe40003fa6270 */
[----:B------:R-:W-:Y:S02]  /*1c940*/  ISETP.GE.OR P1, PT, R5, R209, !P1 ;  /* 0x000000d10500720c */ /* 0x000fe40004f26670 */
[C---:B------:R-:W-:Y:S02]  /*1c950*/  ISETP.GE.OR P4, PT, R6.reuse, R210, !P4 ;  /* 0x000000d20600720c */ /* 0x040fe40006786670 */
[----:B------:R-:W-:Y:S02]  /*1c960*/  FSEL R45, R45, -INF , !P2 ;  /* 0xff8000002d2d7808 */ /* 0x000fe40005000000 */
[----:B------:R-:W-:Y:S02]  /*1c970*/  ISETP.GE.AND P2, PT, R5, R205, PT ;  /* 0x000000cd0500720c */ /* 0x000fe40003f46270 */
[----:B------:R-:W-:Y:S02]  /*1c980*/  ISETP.GE.OR P6, PT, R6, R209, !P6 ;  /* 0x000000d10600720c */ /* 0x000fe400077c6670 */
[----:B------:R-:W-:Y:S02]  /*1c990*/  FSEL R59, R59, -INF , !P1 ;  /* 0xff8000003b3b7808 */ /* 0x000fe40004800000 */
[----:B------:R-:W-:Y:S02]  /*1c9a0*/  ISETP.GE.AND P1, PT, R4, R207, PT ;  /* 0x000000cf0400720c */ /* 0x000fe40003f26270 */
[----:B------:R-:W-:Y:S02]  /*1c9b0*/  FSEL R56, R56, -INF , !P4 ;  /* 0xff80000038387808 */ /* 0x000fe40006000000 */
[----:B------:R-:W-:Y:S02]  /*1c9c0*/  ISETP.GE.AND P4, PT, R4, R206, PT ;  /* 0x000000ce0400720c */ /* 0x000fe40003f86270 */
[----:B------:R-:W-:Y:S02]  /*1c9d0*/  ISETP.GE.OR P5, PT, R8, R212, !P5 ;  /* 0x000000d40800720c */ /* 0x000fe40006fa6670 */
[----:B------:R-:W-:Y:S02]  /*1c9e0*/  FSEL R58, R58, -INF , !P6 ;  /* 0xff8000003a3a7808 */ /* 0x000fe40007000000 */
[----:B------:R-:W-:Y:S02]  /*1c9f0*/  ISETP.GE.AND P6, PT, R8, R206, PT ;  /* 0x000000ce0800720c */ /* 0x000fe40003fc6270 */
[----:B------:R-:W-:Y:S02]  /*1ca00*/  ISETP.GE.OR P2, PT, R5, R210, !P2 ;  /* 0x000000d20500720c */ /* 0x000fe40005746670 */
[CC--:B------:R-:W-:Y:S02]  /*1ca10*/  ISETP.GE.OR P1, PT, R4.reuse, R212.reuse, !P1 ;  /* 0x000000d40400720c */ /* 0x0c0fe40004f26670 */
[----:B------:R-:W-:Y:S02]  /*1ca20*/  ISETP.GE.OR P4, PT, R4, R211, !P4 ;  /* 0x000000d30400720c */ /* 0x000fe40006786670 */
[C---:B------:R-:W-:Y:S02]  /*1ca30*/  IADD3 R4, R2.reuse, 0x38, RZ ;  /* 0x0000003802047810 */ /* 0x040fe40007ffe0ff */
[----:B------:R-:W-:Y:S02]  /*1ca40*/  IADD3 R2, R2, 0x39, RZ ;  /* 0x0000003902027810 */ /* 0x000fe40007ffe0ff */
[----:B------:R-:W-:Y:S02]  /*1ca50*/  FSEL R37, R37, -INF , !P5 ;  /* 0xff80000025257808 */ /* 0x000fe40006800000 */
[----:B------:R-:W-:Y:S02]  /*1ca60*/  ISETP.GE.AND P5, PT, R7, R207, PT ;  /* 0x000000cf0700720c */ /* 0x000fe40003fa6270 */
[----:B------:R-:W-:Y:S02]  /*1ca70*/  ISETP.GE.OR P6, PT, R8, R211, !P6 ;  /* 0x000000d30800720c */ /* 0x000fe400077c6670 */
[----:B------:R-:W-:Y:S02]  /*1ca80*/  FSEL R57, R57, -INF , !P2 ;  /* 0xff80000039397808 */ /* 0x000fe40005000000 */
[-C--:B------:R-:W-:Y:S02]  /*1ca90*/  ISETP.GE.AND P2, PT, R2, R205.reuse, PT ;  /* 0x000000cd0200720c */ /* 0x080fe40003f46270 */
[----:B------:R-:W-:Y:S02]  /*1caa0*/  ISETP.GE.OR P5, PT, R7, R212, !P5 ;  /* 0x000000d40700720c */ /* 0x000fe40006fa6670 */
[----:B------:R-:W-:Y:S02]  /*1cab0*/  FSEL R38, R38, -INF , !P3 ;  /* 0xff80000026267808 */ /* 0x000fe40005800000 */
[----:B------:R-:W-:Y:S02]  /*1cac0*/  FSEL R39, R39, -INF , !P6 ;  /* 0xff80000027277808 */ /* 0x000fe40007000000 */
[C---:B------:R-:W-:Y:S02]  /*1cad0*/  ISETP.GE.AND P6, PT, R4.reuse, R204, PT ;  /* 0x000000cc0400720c */ /* 0x040fe40003fc6270 */
[----:B------:R-:W-:Y:S02]  /*1cae0*/  ISETP.GE.AND P3, PT, R4, R205, PT ;  /* 0x000000cd0400720c */ /* 0x000fe40003f66270 */
[----:B------:R-:W-:Y:S02]  /*1caf0*/  ISETP.GE.OR P2, PT, R2, R210, !P2 ;  /* 0x000000d20200720c */ /* 0x000fe40005746670 */
[----:B------:R-:W-:Y:S02]  /*1cb00*/  FSEL R49, R49, -INF , !P5 ;  /* 0xff80000031317808 */ /* 0x000fe40006800000 */
[----:B------:R-:W-:Y:S02]  /*1cb10*/  ISETP.GE.AND P5, PT, R4, R207, PT ;  /* 0x000000cf0400720c */ /* 0x000fe40003fa6270 */
[----:B------:R-:W-:Y:S02]  /*1cb20*/  FSEL R50, R50, -INF , !P4 ;  /* 0xff80000032327808 */ /* 0x000fe40006000000 */
[----:B------:R-:W-:Y:S02]  /*1cb30*/  ISETP.GE.AND P4, PT, R4, R206, PT ;  /* 0x000000ce0400720c */ /* 0x000fe40003f86270 */
[----:B------:R-:W-:Y:S02]  /*1cb40*/  FSEL R36, R36, -INF , !P0 ;  /* 0xff80000024247808 */ /* 0x000fe40004000000 */
[----:B------:R-:W-:Y:S02]  /*1cb50*/  ISETP.GE.AND P0, PT, R2, R204, PT ;  /* 0x000000cc0200720c */ /* 0x000fe40003f06270 */
[C---:B------:R-:W-:Y:S02]  /*1cb60*/  ISETP.GE.OR P6, PT, R4.reuse, R209, !P6 ;  /* 0x000000d10400720c */ /* 0x040fe400077c6670 */
[----:B------:R-:W-:Y:S02]  /*1cb70*/  ISETP.GE.OR P3, PT, R4, R210, !P3 ;  /* 0x000000d20400720c */ /* 0x000fe40005f66670 */
[----:B------:R-:W-:Y:S02]  /*1cb80*/  FSEL R61, R61, -INF , !P2 ;  /* 0xff8000003d3d7808 */ /* 0x000fe40005000000 */
[C---:B------:R-:W-:Y:S02]  /*1cb90*/  ISETP.GE.AND P2, PT, R5.reuse, R207, PT ;  /* 0x000000cf0500720c */ /* 0x040fe40003f46270 */
[----:B------:R-:W-:Y:S02]  /*1cba0*/  FSEL R48, R48, -INF , !P1 ;  /* 0xff80000030307808 */ /* 0x000fe40004800000 */
[C---:B------:R-:W-:Y:S02]  /*1cbb0*/  ISETP.GE.AND P1, PT, R5.reuse, R206, PT ;  /* 0x000000ce0500720c */ /* 0x040fe40003f26270 */
[C---:B------:R-:W-:Y:S02]  /*1cbc0*/  ISETP.GE.OR P5, PT, R4.reuse, R212, !P5 ;  /* 0x000000d40400720c */ /* 0x040fe40006fa6670 */
[----:B------:R-:W-:Y:S02]  /*1cbd0*/  ISETP.GE.OR P4, PT, R4, R211, !P4 ;  /* 0x000000d30400720c */ /* 0x000fe40006786670 */
[----:B------:R-:W-:Y:S02]  /*1cbe0*/  FMNMX.FTZ R4, R110, R104, !PT ;  /* 0x000000686e047209 */ /* 0x000fe40007810000 */
[----:B------:R-:W-:Y:S02]  /*1cbf0*/  ISETP.GE.OR P0, PT, R2, R209, !P0 ;  /* 0x000000d10200720c */ /* 0x000fe40004706670 */
[C---:B------:R-:W-:Y:S02]  /*1cc00*/  ISETP.GE.OR P2, PT, R5.reuse, R212, !P2 ;  /* 0x000000d40500720c */ /* 0x040fe40005746670 */
[----:B------:R-:W-:Y:S02]  /*1cc10*/  ISETP.GE.OR P1, PT, R5, R211, !P1 ;  /* 0x000000d30500720c */ /* 0x000fe40004f26670 */
[----:B------:R-:W-:Y:S02]  /*1cc20*/  FMNMX.FTZ R4, R180, R4, !PT ;  /* 0x00000004b4047209 */ /* 0x000fe40007810000 */
[----:B------:R-:W-:Y:S02]  /*1cc30*/  FMNMX.FTZ R5, R12, R105, !PT ;  /* 0x000000690c057209 */ /* 0x000fe40007810000 */
[----:B------:R-:W-:Y:S02]  /*1cc40*/  FSEL R63, R63, -INF , !P0 ;  /* 0xff8000003f3f7808 */ /* 0x000fe40004000000 */
[----:B------:R-:W-:Y:S02]  /*1cc50*/  ISETP.GE.AND P0, PT, R6, R207, PT ;  /* 0x000000cf0600720c */ /* 0x000fe40003f06270 */
[----:B------:R-:W-:Y:S02]  /*1cc60*/  FSEL R60, R60, -INF , !P3 ;  /* 0xff8000003c3c7808 */ /* 0x000fe40005800000 */
[----:B------:R-:W-:Y:S02]  /*1cc70*/  ISETP.GE.AND P3, PT, R6, R206, PT ;  /* 0x000000ce0600720c */ /* 0x000fe40003f66270 */
[----:B------:R-:W-:Y:S02]  /*1cc80*/  FMNMX.FTZ R4, R185, R4, !PT ;  /* 0x00000004b9047209 */ /* 0x000fe40007810000 */
        /* <DEDUP_REMOVED lines=32> */
[----:B------:R-:W-:Y:S02]  /*1ce90*/  FSEL R52, R52, -INF , !P0 ;  /* 0xff80000034347808 */ /* 0x000fe40004000000 */
[----:B------:R-:W-:Y:S02]  /*1cea0*/  FMNMX.FTZ R4, R56, R4, !PT ;  /* 0x0000000438047209 */ /* 0x000fe40007810000 */
[----:B------:R-:W-:Y:S02]  /*1ceb0*/  FMNMX.FTZ R5, R38, R5, !PT ;  /* 0x0000000526057209 */ /* 0x000fe40007810000 */
[----:B------:R-:W-:Y:S02]  /*1cec0*/  FMNMX.FTZ R6, R49, R6, !PT ;  /* 0x0000000631067209 */ /* 0x000fe40007810000 */
[----:B------:R-:W-:Y:S02]  /*1ced0*/  FSEL R51, R51, -INF , !P6 ;  /* 0xff80000033337808 */ /* 0x000fe40007000000 */
[----:B------:R-:W-:Y:S02]  /*1cee0*/  ISETP.GE.AND P6, PT, R2, R207, PT ;  /* 0x000000cf0200720c */ /* 0x000fe40003fc6270 */
[----:B------:R-:W-:Y:S02]  /*1cef0*/  FMNMX.FTZ R4, R57, R4, !PT ;  /* 0x0000000439047209 */ /* 0x000fe40007810000 */
        /* <DEDUP_REMOVED lines=9> */
[----:B------:R-:W-:Y:S02]  /*1cf90*/  FSEL R54, R54, -INF , !P3 ;  /* 0xff80000036367808 */ /* 0x000fe40005800000 */
[----:B------:R-:W-:Y:S02]  /*1cfa0*/  FSEL R65, R65, -INF , !P6 ;  /* 0xff80000041417808 */ /* 0x000fe40007000000 */
[----:B------:R-:W-:Y:S02]  /*1cfb0*/  FMNMX.FTZ R4, R51, R4, !PT ;  /* 0x0000000433047209 */ /* 0x000fe40007810000 */
[----:B------:R-:W-:Y:S02]  /*1cfc0*/  FMNMX.FTZ R6, R64, R6, !PT ;  /* 0x0000000640067209 */ /* 0x000fe40007810000 */
[----:B------:R-:W-:Y:S02]  /*1cfd0*/  FMNMX.FTZ R103, R111, R103, !PT ;  /* 0x000000676f677209 */ /* 0x000fe40007810000 */
[----:B------:R-:W-:Y:S02]  /*1cfe0*/  FMNMX.FTZ R5, R54, R4, !PT ;  /* 0x0000000436057209 */ /* 0x000fe40007810000 */
[----:B------:R-:W-:Y:S02]  /*1cff0*/  FMNMX.FTZ R4, R65, R6, !PT ;  /* 0x0000000641047209 */ /* 0x000fe40007810000 */
[----:B------:R-:W-:Y:S02]  /*1d000*/  ISETP.GE.AND P0, PT, R2, R206, PT ;  /* 0x000000ce0200720c */ /* 0x000fe40003f06270 */
[----:B------:R-:W-:Y:S01]  /*1d010*/  FSEL R55, R55, -INF , !P1 ;  /* 0xff80000037377808 */ /* 0x000fe20004800000 */
[----:B------:R-:W1:Y:S01]  /*1d020*/  SHFL.BFLY PT, R7, R4, 0x2, 0x1f ;  /* 0x0c401f0004077f89 */ /* 0x000e6200000e0000 */
[----:B------:R-:W-:Y:S02]  /*1d030*/  FMNMX.FTZ R103, R176, R103, !PT ;  /* 0x00000067b0677209 */ /* 0x000fe40007810000 */
[----:B------:R-:W-:Y:S02]  /*1d040*/  FMNMX.FTZ R100, R61, R100, !PT ;  /* 0x000000643d647209 */ /* 0x000fe40007810000 */
[----:B------:R-:W-:Y:S02]  /*1d050*/  ISETP.GE.OR P0, PT, R2, R211, !P0 ;  /* 0x000000d30200720c */ /* 0x000fe40004706670 */
[----:B------:R-:W-:Y:S01]  /*1d060*/  FSEL R66, R66, -INF , !P4 ;  /* 0xff80000042427808 */ /* 0x000fe20006000000 */
[----:B------:R-:W3:Y:S01]  /*1d070*/  SHFL.BFLY PT, R8, R100, 0x2, 0x1f ;  /* 0x0c401f0064087f89 */ /* 0x000ee200000e0000 */
[----:B------:R-:W-:Y:S02]  /*1d080*/  FMNMX.FTZ R2, R55, R5, !PT ;  /* 0x0000000537027209 */ /* 0x000fe40007810000 */
[----:B------:R-:W-:Y:S02]  /*1d090*/  FMNMX.FTZ R103, R178, R103, !PT ;  /* 0x00000067b2677209 */ /* 0x000fe40007810000 */
[----:B------:R-:W-:Y:S02]  /*1d0a0*/  FSEL R67, R67, -INF , !P0 ;  /* 0xff80000043437808 */ /* 0x000fe40004000000 */
[----:B------:R-:W-:Y:S02]  /*1d0b0*/  FMNMX.FTZ R2, R66, R2, !PT ;  /* 0x0000000242027209 */ /* 0x000fe40007810000 */
[----:B------:R-:W-:Y:S02]  /*1d0c0*/  FMNMX.FTZ R103, R26, R103, !PT ;  /* 0x000000671a677209 */ /* 0x000fe40007810000 */
[----:B------:R-:W-:Y:S02]  /*1d0d0*/  FMNMX.FTZ R2, R67, R2, !PT ;  /* 0x0000000243027209 */ /* 0x000fe40007810000 */
[----:B------:R-:W-:Y:S02]  /*1d0e0*/  FMNMX.FTZ R103, R27, R103, !PT ;  /* 0x000000671b677209 */ /* 0x000fe40007810000 */
[----:B-1----:R-:W-:Y:S01]  /*1d0f0*/  FMNMX.FTZ R4, R4, R7, !PT ;  /* 0x0000000704047209 */ /* 0x002fe20007810000 */
[----:B------:R-:W1:Y:S01]  /*1d100*/  SHFL.BFLY PT, R5, R2, 0x2, 0x1f ;  /* 0x0c401f0002057f89 */ /* 0x000e6200000e0000 */
[----:B------:R-:W-:Y:S04]  /*1d110*/  FMNMX.FTZ R103, R30, R103, !PT ;  /* 0x000000671e677209 */ /* 0x000fe80007810000 */
[----:B------:R-:W-:Y:S02]  /*1d120*/  FMNMX.FTZ R103, R31, R103, !PT ;  /* 0x000000671f677209 */ /* 0x000fe40007810000 */
[----:B---3--:R-:W-:Y:S01]  /*1d130*/  FMNMX.FTZ R100, R100, R8, !PT ;  /* 0x0000000864647209 */ /* 0x008fe20007810000 */
[----:B------:R-:W3:Y:S01]  /*1d140*/  SHFL.BFLY PT, R102, R4, 0x1, 0x1f ;  /* 0x0c201f0004667f89 */ /* 0x000ee200000e0000 */
[----:B------:R-:W-:Y:S04]  /*1d150*/  FMNMX.FTZ R103, R42, R103, !PT ;  /* 0x000000672a677209 */ /* 0x000fe80007810000 */
[----:B------:R-:W-:Y:S03]  /*1d160*/  FMNMX.FTZ R103, R43, R103, !PT ;  /* 0x000000672b677209 */ /* 0x000fe60007810000 */
[----:B------:R-:W4:Y:S01]  /*1d170*/  SHFL.BFLY PT, R8, R100, 0x1, 0x1f ;  /* 0x0c201f0064087f89 */ /* 0x000f2200000e0000 */
[----:B------:R-:W-:Y:S04]  /*1d180*/  FMNMX.FTZ R103, R46, R103, !PT ;  /* 0x000000672e677209 */ /* 0x000fe80007810000 */
[----:B------:R-:W-:Y:S02]  /*1d190*/  FMNMX.FTZ R103, R47, R103, !PT ;  /* 0x000000672f677209 */ /* 0x000fe40007810000 */
[----:B-1----:R-:W-:Y:S02]  /*1d1a0*/  FMNMX.FTZ R2, R2, R5, !PT ;  /* 0x0000000502027209 */ /* 0x002fe40007810000 */
[----:B------:R-:W-:Y:S03]  /*1d1b0*/  FMNMX.FTZ R103, R58, R103, !PT ;  /* 0x000000673a677209 */ /* 0x000fe60007810000 */
[----:B------:R-:W1:Y:S01]  /*1d1c0*/  SHFL.BFLY PT, R101, R2, 0x1, 0x1f ;  /* 0x0c201f0002657f89 */ /* 0x000e6200000e0000 */
[----:B------:R-:W-:Y:S02]  /*1d1d0*/  FMNMX.FTZ R103, R59, R103, !PT ;  /* 0x000000673b677209 */ /* 0x000fe40007810000 */
[----:B---3--:R-:W-:Y:S02]  /*1d1e0*/  FMNMX.FTZ R102, R4, R102, !PT ;  /* 0x0000006604667209 */ /* 0x008fe40007810000 */
[----:B------:R-:W-:Y:S02]  /*1d1f0*/  FMNMX.FTZ R103, R62, R103, !PT ;  /* 0x000000673e677209 */ /* 0x000fe40007810000 */
[----:B------:R-:W-:Y:S02]  /*1d200*/  FSETP.NEU.FTZ.AND P3, PT, R102, -INF , PT ;  /* 0xff8000006600780b */ /* 0x000fe40003f7d000 */
[----:B------:R-:W-:Y:S02]  /*1d210*/  FMNMX.FTZ R103, R63, R103, !PT ;  /* 0x000000673f677209 */ /* 0x000fe40007810000 */
[----:B----4-:R-:W-:Y:S01]  /*1d220*/  FMNMX.FTZ R100, R100, R8, !PT ;  /* 0x0000000864647209 */ /* 0x010fe20007810000 */
[----:B--2---:R-:W-:Y:S02]  /*1d230*/  FMUL.FTZ R8, R0, R102 ;  /* 0x0000006600087220 */ /* 0x004fe40000410000 */
[----:B------:R-:W2:Y:S01]  /*1d240*/  SHFL.BFLY PT, R9, R103, 0x2, 0x1f ;  /* 0x0c401f0067097f89 */ /* 0x000ea200000e0000 */
[----:B------:R-:W-:Y:S01]  /*1d250*/  FSETP.NEU.FTZ.AND P1, PT, R100, -INF , PT ;  /* 0xff8000006400780b */ /* 0x000fe20003f3d000 */
[----:B------:R-:W-:Y:S01]  /*1d260*/  FMUL.FTZ R10, R0, R100 ;  /* 0x00000064000a7220 */ /* 0x000fe20000410000 */
[----:B------:R-:W-:Y:S04]  /*1d270*/  FSEL R8, R8, RZ, P3 ;  /* 0x000000ff08087208 */ /* 0x000fe80001800000 */
[----:B------:R-:W-:Y:S01]  /*1d280*/  FSEL R10, R10, RZ, P1 ;  /* 0x000000ff0a0a7208 */ /* 0x000fe20000800000 */
[-CC-:B------:R-:W-:Y:S01]  /*1d290*/  FFMA.FTZ R191, R65, R0.reuse, -R8.reuse ;  /* 0x0000000041bf7223 */ /* 0x180fe20000010808 */
[----:B-1----:R-:W-:Y:S01]  /*1d2a0*/  FMNMX.FTZ R101, R2, R101, !PT ;  /* 0x0000006502657209 */ /* 0x002fe20007810000 */
[-C--:B------:R-:W-:Y:S02]  /*1d2b0*/  FFMA.FTZ R2, R12, R0.reuse, -R8 ;  /* 0x000000000c027223 */ /* 0x080fe40000010808 */
[----:B------:R-:W3:Y:S01]  /*1d2c0*/  LDL.LU R12, [R1+0x28] ;  /* 0x00002800010c7983 */ /* 0x000ee20000300800 */
[----:B------:R-:W-:Y:S01]  /*1d2d0*/  FSETP.NEU.FTZ.AND P2, PT, R101, -INF , PT ;  /* 0xff8000006500780b */ /* 0x000fe20003f5d000 */
[----:B------:R1:W-:Y:S01]  /*1d2e0*/  MUFU.EX2 R181, R2 ;  /* 0x0000000200b57308 */ /* 0x0003e20000000800 */
[-C--:B------:R-:W-:Y:S02]  /*1d2f0*/  FFMA.FTZ R4, R110, R0.reuse, -R10 ;  /* 0x000000006e047223 */ /* 0x080fe4000001080a */
[-CC-:B------:R-:W-:Y:S02]  /*1d300*/  FFMA.FTZ R221, R32, R0.reuse, -R8.reuse ;  /* 0x0000000020dd7223 */ /* 0x180fe40000010808 */
[-CC-:B------:R-:W-:Y:S02]  /*1d310*/  FFMA.FTZ R225, R33, R0.reuse, -R8.reuse ;  /* 0x0000000021e17223 */ /* 0x180fe40000010808 */
[-CC-:B------:R-:W-:Y:S01]  /*1d320*/  FFMA.FTZ R231, R36, R0.reuse, -R8.reuse ;  /* 0x0000000024e77223 */ /* 0x180fe20000010808 */
[----:B--2---:R-:W-:Y:S01]  /*1d330*/  FMNMX.FTZ R103, R103, R9, !PT ;  /* 0x0000000967677209 */ /* 0x004fe20007810000 */
[----:B------:R-:W-:Y:S01]  /*1d340*/  FMUL.FTZ R9, R0, R101 ;  /* 0x0000006500097220 */ /* 0x000fe20000410000 */
[----:B------:R2:W-:Y:S01]  /*1d350*/  MUFU.EX2 R213, R4 ;  /* 0x0000000400d57308 */ /* 0x0005e20000000800 */
[-CC-:B------:R-:W-:Y:S02]  /*1d360*/  FFMA.FTZ R233, R37, R0.reuse, -R8.reuse ;  /* 0x0000000025e97223 */ /* 0x180fe40000010808 */
[----:B------:R-:W4:Y:S01]  /*1d370*/  SHFL.BFLY PT, R6, R103, 0x1, 0x1f ;  /* 0x0c201f0067067f89 */ /* 0x000f2200000e0000 */
[----:B------:R-:W-:Y:S01]  /*1d380*/  FSEL R9, R9, RZ, P2 ;  /* 0x000000ff09097208 */ /* 0x000fe20001000000 */
[-CC-:B------:R-:W-:Y:S02]  /*1d390*/  FFMA.FTZ R240, R48, R0.reuse, -R8.reuse ;  /* 0x0000000030f07223 */ /* 0x180fe40000010808 */
[-CC-:B------:R-:W-:Y:S02]  /*1d3a0*/  FFMA.FTZ R243, R49, R0.reuse, -R8.reuse ;  /* 0x0000000031f37223 */ /* 0x180fe40000010808 */
[-CC-:B------:R-:W-:Y:S02]  /*1d3b0*/  FFMA.FTZ R227, R38, R0.reuse, -R9.reuse ;  /* 0x0000000026e37223 */ /* 0x180fe40000010809 */
[-CC-:B------:R-:W-:Y:S02]  /*1d3c0*/  FFMA.FTZ R189, R66, R0.reuse, -R9.reuse ;  /* 0x0000000042bd7223 */ /* 0x180fe40000010809 */
[-CC-:B-1----:R-:W-:Y:S02]  /*1d3d0*/  FFMA.FTZ R2, R13, R0.reuse, -R9.reuse ;  /* 0x000000000d027223 */ /* 0x182fe40000010809 */
[----:B------:R-:W3:Y:S01]  /*1d3e0*/  LDL.LU R13, [R1+0x2c] ;  /* 0x00002c00010d7983 */ /* 0x000ee20000300800 */
[-CC-:B------:R-:W-:Y:S01]  /*1d3f0*/  FFMA.FTZ R247, R52, R0.reuse, -R8.reuse ;  /* 0x0000000034f77223 */ /* 0x180fe20000010808 */
[----:B------:R1:W-:Y:S01]  /*1d400*/  MUFU.EX2 R187, R2 ;  /* 0x0000000200bb7308 */ /* 0x0003e20000000800 */
[-CC-:B------:R-:W-:Y:S02]  /*1d410*/  FFMA.FTZ R250, R53, R0.reuse, -R8.reuse ;  /* 0x0000000035fa7223 */ /* 0x180fe40000010808 */
[-CC-:B------:R-:W-:Y:S02]  /*1d420*/  FFMA.FTZ R22, R22, R0.reuse, -R9.reuse ;  /* 0x0000000016167223 */ /* 0x180fe40000010809 */
[-CC-:B------:R-:W-:Y:S02]  /*1d430*/  FFMA.FTZ R220, R34, R0.reuse, -R9.reuse ;  /* 0x0000000022dc7223 */ /* 0x180fe40000010809 */
[-C--:B--2---:R-:W-:Y:S02]  /*1d440*/  FFMA.FTZ R4, R16, R0.reuse, -R8 ;  /* 0x0000000010047223 */ /* 0x084fe40000010808 */
[--C-:B------:R-:W-:Y:S01]  /*1d450*/  FFMA.FTZ R223, R35, R0, -R9.reuse ;  /* 0x0000000023df7223 */ /* 0x100fe20000010809 */
[----:B----4-:R-:W-:Y:S01]  /*1d460*/  FMNMX.FTZ R103, R103, R6, !PT ;  /* 0x0000000667677209 */ /* 0x010fe20007810000 */
[-CC-:B------:R-:W-:Y:S01]  /*1d470*/  FFMA.FTZ R229, R39, R0.reuse, -R9.reuse ;  /* 0x0000000027e57223 */ /* 0x180fe20000010809 */
[----:B------:R2:W-:Y:S01]  /*1d480*/  MUFU.EX2 R203, R4 ;  /* 0x0000000400cb7308 */ /* 0x0005e20000000800 */
[-CC-:B------:R-:W-:Y:S01]  /*1d490*/  FFMA.FTZ R239, R50, R0.reuse, -R9.reuse ;  /* 0x0000000032ef7223 */ /* 0x180fe20000010809 */
[----:B------:R-:W-:Y:S01]  /*1d4a0*/  FSETP.NEU.FTZ.AND P0, PT, R103, -INF , PT ;  /* 0xff8000006700780b */ /* 0x000fe20003f1d000 */
[----:B------:R-:W-:Y:S02]  /*1d4b0*/  FMUL.FTZ R7, R0, R103 ;  /* 0x0000006700077220 */ /* 0x000fe40000410000 */
[-CC-:B------:R-:W-:Y:S02]  /*1d4c0*/  FFMA.FTZ R241, R51, R0.reuse, -R9.reuse ;  /* 0x0000000033f17223 */ /* 0x180fe40000010809 */
[-CC-:B------:R-:W-:Y:S01]  /*1d4d0*/  FFMA.FTZ R245, R54, R0.reuse, -R9.reuse ;  /* 0x0000000036f57223 */ /* 0x180fe20000010809 */
[----:B------:R-:W-:Y:S01]  /*1d4e0*/  FSEL R7, R7, RZ, P0 ;  /* 0x000000ff07077208 */ /* 0x000fe20000000000 */
[-C--:B------:R-:W-:Y:S02]  /*1d4f0*/  FFMA.FTZ R248, R55, R0.reuse, -R9 ;  /* 0x0000000037f87223 */ /* 0x080fe40000010809 */
[-C--:B------:R-:W-:Y:S02]  /*1d500*/  FFMA.FTZ R214, R25, R0.reuse, -R10 ;  /* 0x0000000019d67223 */ /* 0x080fe4000001080a */
[-CC-:B-1----:R-:W-:Y:S02]  /*1d510*/  FFMA.FTZ R2, R111, R0.reuse, -R7.reuse ;  /* 0x000000006f027223 */ /* 0x182fe40000010807 */
[-CC-:B------:R-:W-:Y:S02]  /*1d520*/  FFMA.FTZ R5, R107, R0.reuse, -R7.reuse ;  /* 0x000000006b057223 */ /* 0x180fe40000010807 */
[----:B------:R1:W-:Y:S01]  /*1d530*/  MUFU.EX2 R111, R2 ;  /* 0x00000002006f7308 */ /* 0x0003e20000000800 */
[-CC-:B------:R-:W-:Y:S02]  /*1d540*/  FFMA.FTZ R11, R26, R0.reuse, -R7.reuse ;  /* 0x000000001a0b7223 */ /* 0x180fe40000010807 */
[-CC-:B------:R-:W-:Y:S02]  /*1d550*/  FFMA.FTZ R224, R30, R0.reuse, -R7.reuse ;  /* 0x000000001ee07223 */ /* 0x180fe40000010807 */
[-CC-:B------:R-:W-:Y:S02]  /*1d560*/  FFMA.FTZ R226, R31, R0.reuse, -R7.reuse ;  /* 0x000000001fe27223 */ /* 0x180fe40000010807 */
[-CC-:B--2---:R-:W-:Y:S02]  /*1d570*/  FFMA.FTZ R4, R17, R0.reuse, -R8.reuse ;  /* 0x0000000011047223 */ /* 0x184fe40000010808 */
[-CC-:B------:R-:W-:Y:S01]  /*1d580*/  FFMA.FTZ R232, R42, R0.reuse, -R7.reuse ;  /* 0x000000002ae87223 */ /* 0x180fe20000010807 */
[----:B------:R2:W-:Y:S01]  /*1d590*/  MUFU.EX2 R208, R5 ;  /* 0x0000000500d07308 */ /* 0x0005e20000000800 */
[-CC-:B------:R-:W-:Y:S02]  /*1d5a0*/  FFMA.FTZ R235, R43, R0.reuse, -R7.reuse ;  /* 0x000000002beb7223 */ /* 0x180fe40000010807 */
[-CC-:B------:R-:W-:Y:S02]  /*1d5b0*/  FFMA.FTZ R236, R46, R0.reuse, -R7.reuse ;  /* 0x000000002eec7223 */ /* 0x180fe40000010807 */
[-CC-:B------:R-:W-:Y:S02]  /*1d5c0*/  FFMA.FTZ R238, R47, R0.reuse, -R7.reuse ;  /* 0x000000002fee7223 */ /* 0x180fe40000010807 */
[-CC-:B------:R-:W-:Y:S02]  /*1d5d0*/  FFMA.FTZ R249, R58, R0.reuse, -R7.reuse ;  /* 0x000000003af97223 */ /* 0x180fe40000010807 */
[-CC-:B------:R-:W-:Y:S01]  /*1d5e0*/  FFMA.FTZ R251, R59, R0.reuse, -R7.reuse ;  /* 0x000000003bfb7223 */ /* 0x180fe20000010807 */
[----:B------:R4:W-:Y:S01]  /*1d5f0*/  MUFU.EX2 R199, R4 ;  /* 0x0000000400c77308 */ /* 0x0009e20000000800 */
[-C--:B------:R-:W-:Y:S02]  /*1d600*/  FFMA.FTZ R110, R62, R0.reuse, -R7 ;  /* 0x000000003e6e7223 */ /* 0x080fe40000010807 */
[-C--:B------:R-:W-:Y:S02]  /*1d610*/  FFMA.FTZ R107, R64, R0.reuse, -R8 ;  /* 0x00000000406b7223 */ /* 0x080fe40000010808 */
[-CC-:B-1----:R-:W-:Y:S02]  /*1d620*/  FFMA.FTZ R2, R15, R0.reuse, -R9.reuse ;  /* 0x000000000f027223 */ /* 0x182fe40000010809 */
[-CC-:B------:R-:W-:Y:S02]  /*1d630*/  FFMA.FTZ R215, R28, R0.reuse, -R10.reuse ;  /* 0x000000001cd77223 */ /* 0x180fe4000001080a */
[-CC-:B------:R-:W-:Y:S01]  /*1d640*/  FFMA.FTZ R222, R29, R0.reuse, -R10.reuse ;  /* 0x000000001dde7223 */ /* 0x180fe2000001080a */
[----:B------:R1:W-:Y:S01]  /*1d650*/  MUFU.EX2 R179, R2 ;  /* 0x0000000200b37308 */ /* 0x0003e20000000800 */
[-CC-:B------:R-:W-:Y:S02]  /*1d660*/  FFMA.FTZ R228, R40, R0.reuse, -R10.reuse ;  /* 0x0000000028e47223 */ /* 0x180fe4000001080a */
[-C--:B------:R-:W-:Y:S02]  /*1d670*/  FFMA.FTZ R230, R41, R0.reuse, -R10 ;  /* 0x0000000029e67223 */ /* 0x080fe4000001080a */
[-C--:B--2---:R-:W-:Y:S02]  /*1d680*/  FFMA.FTZ R5, R14, R0.reuse, -R8 ;  /* 0x000000000e057223 */ /* 0x084fe40000010808 */
[-CC-:B------:R-:W-:Y:S02]  /*1d690*/  FFMA.FTZ R237, R44, R0.reuse, -R10.reuse ;  /* 0x000000002ced7223 */ /* 0x180fe4000001080a */
[-CC-:B------:R-:W-:Y:S01]  /*1d6a0*/  FFMA.FTZ R242, R45, R0.reuse, -R10.reuse ;  /* 0x000000002df27223 */ /* 0x180fe2000001080a */
[----:B------:R-:W-:Y:S01]  /*1d6b0*/  MUFU.EX2 R177, R5 ;  /* 0x0000000500b17308 */ /* 0x000fe20000000800 */
[-CC-:B------:R-:W-:Y:S02]  /*1d6c0*/  FFMA.FTZ R244, R56, R0.reuse, -R10.reuse ;  /* 0x0000000038f47223 */ /* 0x180fe4000001080a */
[-CC-:B------:R-:W-:Y:S02]  /*1d6d0*/  FFMA.FTZ R246, R57, R0.reuse, -R10.reuse ;  /* 0x0000000039f67223 */ /* 0x180fe4000001080a */
[-C--:B----4-:R-:W-:Y:S02]  /*1d6e0*/  FFMA.FTZ R4, R19, R0.reuse, -R9 ;  /* 0x0000000013047223 */ /* 0x090fe40000010809 */
[-CC-:B------:R-:W-:Y:S02]  /*1d6f0*/  FFMA.FTZ R19, R60, R0.reuse, -R10.reuse ;  /* 0x000000003c137223 */ /* 0x180fe4000001080a */
[-C--:B------:R-:W-:Y:S01]  /*1d700*/  FFMA.FTZ R38, R61, R0.reuse, -R10 ;  /* 0x000000003d267223 */ /* 0x080fe2000001080a */
[----:B------:R2:W-:Y:S01]  /*1d710*/  MUFU.EX2 R184, R4 ;  /* 0x0000000400b87308 */ /* 0x0005e20000000800 */
[----:B------:R-:W-:Y:S02]  /*1d720*/  IMAD.MOV.U32 R39, RZ, RZ, R110 ;  /* 0x000000ffff277224 */ /* 0x000fe400078e006e */
[-CC-:B-1----:R-:W-:Y:S07]  /*1d730*/  FFMA.FTZ R2, R176, R0.reuse, -R7.reuse ;  /* 0x00000000b0027223 */ /* 0x182fee0000010807 */
[----:B------:R1:W-:Y:S01]  /*1d740*/  MUFU.EX2 R200, R2 ;  /* 0x0000000200c87308 */ /* 0x0003e20000000800 */
[-CC-:B--2---:R-:W-:Y:S09]  /*1d750*/  FFMA.FTZ R4, R185, R0.reuse, -R10.reuse ;  /* 0x00000000b9047223 */ /* 0x184ff2000001080a */
[----:B------:R2:W-:Y:S01]  /*1d760*/  MUFU.EX2 R185, R11 ;  /* 0x0000000b00b97308 */ /* 0x0005e20000000800 */
[-C--:B-1----:R-:W-:Y:S09]  /*1d770*/  FFMA.FTZ R2, R180, R0.reuse, -R10 ;  /* 0x00000000b4027223 */ /* 0x082ff2000001080a */
[----:B------:R1:W-:Y:S10]  /*1d780*/  MUFU.EX2 R201, R4 ;  /* 0x0000000400c97308 */ /* 0x0003f40000000800 */
[----:B------:R4:W-:Y:S01]  /*1d790*/  MUFU.EX2 R183, R2 ;  /* 0x0000000200b77308 */ /* 0x0009e20000000800 */
[-C--:B--2---:R-:W-:Y:S02]  /*1d7a0*/  FFMA.FTZ R11, R20, R0.reuse, -R8 ;  /* 0x00000000140b7223 */ /* 0x084fe40000010808 */
[-C--:B-1----:R-:W-:Y:S07]  /*1d7b0*/  FFMA.FTZ R4, R186, R0.reuse, -R10 ;  /* 0x00000000ba047223 */ /* 0x082fee000001080a */
[----:B------:R-:W-:Y:S01]  /*1d7c0*/  MUFU.EX2 R186, R4 ;  /* 0x0000000400ba7308 */ /* 0x000fe20000000800 */
[-C--:B----4-:R-:W-:Y:S09]  /*1d7d0*/  FFMA.FTZ R2, R178, R0.reuse, -R7 ;  /* 0x00000000b2027223 */ /* 0x090ff20000010807 */
[----:B------:R1:W-:Y:S10]  /*1d7e0*/  MUFU.EX2 R182, R2 ;  /* 0x0000000200b67308 */ /* 0x0003f40000000800 */
[----:B------:R-:W-:Y:S01]  /*1d7f0*/  MUFU.EX2 R178, R11 ;  /* 0x0000000b00b27308 */ /* 0x000fe20000000800 */
[-C--:B-1----:R-:W-:Y:S02]  /*1d800*/  FFMA.FTZ R2, R18, R0.reuse, -R9 ;  /* 0x0000000012027223 */ /* 0x082fe40000010809 */
[-C--:B------:R-:W-:Y:S07]  /*1d810*/  FFMA.FTZ R18, R63, R0.reuse, -R7 ;  /* 0x000000003f127223 */ /* 0x080fee0000010807 */
[----:B------:R1:W-:Y:S02]  /*1d820*/  MUFU.EX2 R202, R2 ;  /* 0x0000000200ca7308 */ /* 0x0003e40000000800 */
[----:B-1----:R-:W-:Y:S05]  /*1d830*/  FSEL R2, R103, RZ, P0 ;  /* 0x000000ff67027208 */ /* 0x002fea0000000000 */
[----:B------:R-:W-:Y:S01]  /*1d840*/  FADD.FTZ R3, -R2, R3 ;  /* 0x0000000302037221 */ /* 0x000fe20000010100 */
[----:B------:R-:W-:Y:S05]  /*1d850*/  FSEL R2, R100, RZ, P1 ;  /* 0x000000ff64027208 */ /* 0x000fea0000800000 */
[----:B------:R-:W-:Y:S01]  /*1d860*/  FADD.FTZ R5, -R2, R104 ;  /* 0x0000006802057221 */ /* 0x000fe20000010100 */
[----:B------:R-:W-:Y:S01]  /*1d870*/  FSEL R2, R102, RZ, P3 ;  /* 0x000000ff66027208 */ /* 0x000fe20001800000 */
[----:B------:R-:W-:Y:S04]  /*1d880*/  FFMA.FTZ R104, R24, R0, -R10 ;  /* 0x0000000018687223 */ /* 0x000fe8000001080a */
[----:B------:R-:W-:Y:S01]  /*1d890*/  FADD.FTZ R6, -R2, R105 ;  /* 0x0000006902067221 */ /* 0x000fe20000010100 */
[----:B------:R-:W-:Y:S03]  /*1d8a0*/  FSEL R2, R101, RZ, P2 ;  /* 0x000000ff65027208 */ /* 0x000fe60001000000 */
[----:B------:R-:W-:Y:S02]  /*1d8b0*/  FMUL.FTZ R6, R0, R6 ;  /* 0x0000000600067220 */ /* 0x000fe40000410000 */
[----:B------:R-:W-:Y:S02]  /*1d8c0*/  FADD.FTZ R4, -R2, R106 ;  /* 0x0000006a02047221 */ /* 0x000fe40000010100 */
[-C--:B------:R-:W-:Y:S02]  /*1d8d0*/  FFMA.FTZ R2, R27, R0.reuse, -R7 ;  /* 0x000000001b027223 */ /* 0x080fe40000010807 */
[-C--:B------:R-:W-:Y:S02]  /*1d8e0*/  FFMA.FTZ R7, R21, R0.reuse, -R8 ;  /* 0x0000000015077223 */ /* 0x080fe40000010808 */
[----:B------:R1:W-:Y:S01]  /*1d8f0*/  MUFU.EX2 R180, R2 ;  /* 0x0000000200b47308 */ /* 0x0003e20000000800 */
[-CC-:B------:R-:W-:Y:S02]  /*1d900*/  FFMA.FTZ R106, R23, R0.reuse, -R9.reuse ;  /* 0x00000000176a7223 */ /* 0x180fe40000010809 */
[----:B------:R-:W-:Y:S02]  /*1d910*/  FFMA.FTZ R23, R67, R0, -R9 ;  /* 0x0000000043177223 */ /* 0x000fe40000010809 */
[C---:B------:R-:W-:Y:S02]  /*1d920*/  FMUL.FTZ R4, R0.reuse, R4 ;  /* 0x0000000400047220 */ /* 0x040fe40000410000 */
[----:B------:R-:W-:Y:S03]  /*1d930*/  IMAD.MOV.U32 R67, RZ, RZ, R39 ;  /* 0x000000ffff437224 */ /* 0x000fe600078e0027 */
[----:B------:R2:W-:Y:S01]  /*1d940*/  MUFU.EX2 R176, R7 ;  /* 0x0000000700b07308 */ /* 0x0005e20000000800 */
[C---:B-1----:R-:W-:Y:S02]  /*1d950*/  FMUL.FTZ R2, R0.reuse, R3 ;  /* 0x0000000300027220 */ /* 0x042fe40000410000 */
[----:B------:R-:W-:Y:S07]  /*1d960*/  FMUL.FTZ R3, R0, R5 ;  /* 0x0000000500037220 */ /* 0x000fee0000410000 */
[----:B------:R-:W1:Y:S01]  /*1d970*/  MUFU.EX2 R0, R6 ;  /* 0x0000000600007308 */ /* 0x000e620000000800 */
[----:B------:R-:W4:Y:S04]  /*1d980*/  LDL.LU R5, [R1+0x15c] ;  /* 0x00015c0001057983 */ /* 0x000f280000300800 */
[----:B--2---:R-:W2:Y:S05]  /*1d990*/  LDL R7, [R1+0x1d4] ;  /* 0x0001d40001077983 */ /* 0x004eaa0000100800 */
[----:B------:R-:W3:Y:S10]  /*1d9a0*/  MUFU.EX2 R2, R2 ;  /* 0x0000000200027308 */ /* 0x000ef40000000800 */
[----:B------:R-:W3:Y:S01]  /*1d9b0*/  MUFU.EX2 R3, R3 ;  /* 0x0000000300037308 */ /* 0x000ee20000000800 */
[C---:B-1----:R-:W-:Y:S02]  /*1d9c0*/  FMUL.FTZ R49, R0.reuse, R153 ;  /* 0x0000009900317220 */ /* 0x042fe40000410000 */
[C---:B------:R-:W-:Y:S02]  /*1d9d0*/  FMUL.FTZ R36, R0.reuse, R156 ;  /* 0x0000009c00247220 */ /* 0x040fe40000410000 */
[C---:B------:R-:W-:Y:S02]  /*1d9e0*/  FMUL.FTZ R53, R0.reuse, R149 ;  /* 0x0000009500357220 */ /* 0x040fe40000410000 */
[C---:B------:R-:W-:Y:S02]  /*1d9f0*/  FMUL.FTZ R16, R0.reuse, R168 ;  /* 0x000000a800107220 */ /* 0x040fe40000410000 */
[----:B------:R-:W-:Y:S02]  /*1da00*/  FMUL.FTZ R17, R0, R169 ;  /* 0x000000a900117220 */ /* 0x000fe40000410000 */
[C---:B---3--:R-:W-:Y:S02]  /*1da10*/  FMUL.FTZ R63, R2.reuse, R115 ;  /* 0x00000073023f7220 */ /* 0x048fe40000410000 */
[----:B------:R-:W3:Y:S01]  /*1da20*/  LDL R115, [R1+0x174] ;  /* 0x0001740001737983 */ /* 0x000ee20000100800 */
[C---:B------:R-:W-:Y:S02]  /*1da30*/  FMUL.FTZ R10, R2.reuse, R142 ;  /* 0x0000008e020a7220 */ /* 0x040fe40000410000 */
[C---:B------:R-:W-:Y:S01]  /*1da40*/  FMUL.FTZ R11, R2.reuse, R143 ;  /* 0x0000008f020b7220 */ /* 0x040fe20000410000 */
[----:B------:R-:W3:Y:S01]  /*1da50*/  LDL.LU R6, [R1+0x170] ;  /* 0x0001700001067983 */ /* 0x000ee20000300800 */
[C---:B------:R-:W-:Y:S02]  /*1da60*/  FMUL.FTZ R14, R2.reuse, R138 ;  /* 0x0000008a020e7220 */ /* 0x040fe40000410000 */
[C---:B------:R-:W-:Y:S01]  /*1da70*/  FMUL.FTZ R15, R2.reuse, R139 ;  /* 0x0000008b020f7220 */ /* 0x040fe20000410000 */
[----:B------:R-:W3:Y:S01]  /*1da80*/  LDL R153, [R1+0x19c] ;  /* 0x00019c0001997983 */ /* 0x000ee20000100800 */
[C---:B------:R-:W-:Y:S02]  /*1da90*/  FMUL.FTZ R26, R2.reuse, R134 ;  /* 0x00000086021a7220 */ /* 0x040fe40000410000 */
[C---:B------:R-:W-:Y:S01]  /*1daa0*/  FMUL.FTZ R27, R2.reuse, R135 ;  /* 0x00000087021b7220 */ /* 0x040fe20000410000 */
[----:B------:R-:W3:Y:S01]  /*1dab0*/  LDL R149, [R1+0x158] ;  /* 0x0001580001957983 */ /* 0x000ee20000100800 */
        /* <DEDUP_REMOVED lines=17> */
[----:B------:R-:W-:Y:S01]  /*1dbd0*/  FFMA.FTZ R105, R2, R13, R208 ;  /* 0x0000000d02697223 */ /* 0x000fe200000100d0 */
[----:B------:R-:W-:Y:S01]  /*1dbe0*/  F2FP.BF16.PACK_AB R208, R111, R208 ;  /* 0x000000d06fd0723e */ /* 0x000fe200000010ff */
[----:B------:R-:W1:Y:S01]  /*1dbf0*/  MUFU.EX2 R2, R4 ;  /* 0x0000000400027308 */ /* 0x000e620000000800 */
[C---:B------:R-:W-:Y:S02]  /*1dc00*/  FMUL.FTZ R60, R3.reuse, R112 ;  /* 0x00000070033c7220 */ /* 0x040fe40000410000 */
[C---:B------:R-:W-:Y:S02]  /*1dc10*/  FMUL.FTZ R61, R3.reuse, R113 ;  /* 0x00000071033d7220 */ /* 0x040fe40000410000 */
[----:B------:R-:W3:Y:S01]  /*1dc20*/  LDL.64 R112, [R1+0x168] ;  /* 0x0001680001707983 */ /* 0x000ee20000100a00 */
[----:B------:R-:W-:Y:S02]  /*1dc30*/  IMAD.MOV.U32 R130, RZ, RZ, R18 ;  /* 0x000000ffff827224 */ /* 0x000fe400078e0012 */
[----:B------:R-:W-:Y:S02]  /*1dc40*/  IMAD.MOV.U32 R143, RZ, RZ, R191 ;  /* 0x000000ffff8f7224 */ /* 0x000fe400078e00bf */
[----:B------:R-:W-:Y:S01]  /*1dc50*/  IMAD.MOV.U32 R156, RZ, RZ, R130 ;  /* 0x000000ffff9c7224 */ /* 0x000fe200078e0082 */
[----:B------:R-:W3:Y:S01]  /*1dc60*/  LDL R191, [R1+0x14c] ;  /* 0x00014c0001bf7983 */ /* 0x000ee20000100800 */
[----:B------:R1:W-:Y:S01]  /*1dc70*/  MUFU.EX2 R130, R224 ;  /* 0x000000e000827308 */ /* 0x0003e20000000800 */
[----:B------:R-:W-:Y:S02]  /*1dc80*/  IMAD.MOV.U32 R134, RZ, RZ, R189 ;  /* 0x000000ffff867224 */ /* 0x000fe400078e00bd */
[----:B------:R-:W3:Y:S01]  /*1dc90*/  LDL R189, [R1+0x154] ;  /* 0x0001540001bd7983 */ /* 0x000ee20000100800 */
[C---:B------:R-:W-:Y:S02]  /*1dca0*/  FMUL.FTZ R20, R0.reuse, R164 ;  /* 0x000000a400147220 */ /* 0x040fe40000410000 */
[C---:B------:R-:W-:Y:S02]  /*1dcb0*/  FMUL.FTZ R21, R0.reuse, R165 ;  /* 0x000000a500157220 */ /* 0x040fe40000410000 */
[C---:B------:R-:W-:Y:S02]  /*1dcc0*/  FMUL.FTZ R32, R0.reuse, R160 ;  /* 0x000000a000207220 */ /* 0x040fe40000410000 */
[----:B------:R-:W-:Y:S02]  /*1dcd0*/  FMUL.FTZ R33, R0, R161 ;  /* 0x000000a100217220 */ /* 0x000fe40000410000 */
[----:B-1----:R-:W-:Y:S02]  /*1dce0*/  FMUL.FTZ R50, R2, R154 ;  /* 0x0000009a02327220 */ /* 0x002fe40000410000 */
[----:B------:R-:W3:Y:S01]  /*1dcf0*/  LDL R154, [R1+0x150] ;  /* 0x00015000019a7983 */ /* 0x000ee20000100800 */
[C---:B------:R-:W-:Y:S02]  /*1dd00*/  FMUL.FTZ R4, R0.reuse, R172 ;  /* 0x000000ac00047220 */ /* 0x040fe40000410000 */
[C---:B------:R-:W-:Y:S02]  /*1dd10*/  FMUL.FTZ R37, R0.reuse, R157 ;  /* 0x0000009d00257220 */ /* 0x040fe40000410000 */
[C---:B------:R-:W-:Y:S02]  /*1dd20*/  FMUL.FTZ R48, R0.reuse, R152 ;  /* 0x0000009800307220 */ /* 0x040fe40000410000 */
        /* <DEDUP_REMOVED lines=12> */
[----:B------:R-:W-:Y:S02]  /*1ddf0*/  IMAD.MOV.U32 R142, RZ, RZ, R107 ;  /* 0x000000ffff8e7224 */ /* 0x000fe400078e006b */
[C---:B------:R-:W-:Y:S02]  /*1de00*/  FMUL.FTZ R54, R2.reuse, R150 ;  /* 0x0000009602367220 */ /* 0x040fe40000410000 */
[C---:B------:R-:W-:Y:S02]  /*1de10*/  FMUL.FTZ R55, R2.reuse, R151 ;  /* 0x0000009702377220 */ /* 0x040fe40000410000 */
[C---:B------:R-:W-:Y:S02]  /*1de20*/  FFMA.FTZ R118, R3.reuse, R12, R213 ;  /* 0x0000000c03767223 */ /* 0x040fe400000100d5 */
[C---:B------:R-:W-:Y:S02]  /*1de30*/  FMUL.FTZ R8, R3.reuse, R140 ;  /* 0x0000008c03087220 */ /* 0x040fe40000410000 */
[C---:B------:R-:W-:Y:S01]  /*1de40*/  FMUL.FTZ R9, R3.reuse, R141 ;  /* 0x0000008d03097220 */ /* 0x040fe20000410000 */
[----:B------:R1:W3:Y:S01]  /*1de50*/  LDL.S16 R140, [R1+0xc8] ;  /* 0x0000c800018c7983 */ /* 0x0002e20000100600 */
[C---:B------:R-:W-:Y:S02]  /*1de60*/  FMUL.FTZ R12, R3.reuse, R136 ;  /* 0x00000088030c7220 */ /* 0x040fe40000410000 */
        /* <DEDUP_REMOVED lines=21> */
[----:B------:R-:W-:Y:S01]  /*1dfc0*/  FMUL.FTZ R93, R3, R93 ;  /* 0x0000005d035d7220 */ /* 0x000fe20000410000 */
[----:B------:R-:W-:Y:S01]  /*1dfd0*/  F2FP.BF16.PACK_AB R3, R179, R187 ;  /* 0x000000bbb303723e */ /* 0x000fe200000010ff */
[----:B------:R-:W-:Y:S02]  /*1dfe0*/  FMUL.FTZ R18, R2, R170 ;  /* 0x000000aa02127220 */ /* 0x000fe40000410000 */
[----:B------:R-:W-:Y:S02]  /*1dff0*/  IMAD.SHL.U32 R135, R234, 0x2, RZ ;  /* 0x00000002ea877824 */ /* 0x000fe400078e00ff */
[C---:B------:R-:W-:Y:S02]  /*1e000*/  FMUL.FTZ R66, R2.reuse, R146 ;  /* 0x0000009202427220 */ /* 0x040fe40000410000 */
[----:B------:R-:W-:Y:S02]  /*1e010*/  FADD.FTZ R116, R183, R118 ;  /* 0x00000076b7747221 */ /* 0x000fe40000010000 */
[C---:B------:R-:W-:Y:S02]  /*1e020*/  FMUL.FTZ R39, R2.reuse, R159 ;  /* 0x0000009f02277220 */ /* 0x040fe40000410000 */
[C---:B------:R-:W-:Y:S02]  /*1e030*/  FMUL.FTZ R51, R2.reuse, R155 ;  /* 0x0000009b02337220 */ /* 0x040fe40000410000 */
[C---:B------:R-:W-:Y:S02]  /*1e040*/  FMUL.FTZ R70, R2.reuse, R70 ;  /* 0x0000004602467220 */ /* 0x040fe40000410000 */
[C---:B------:R-:W-:Y:S02]  /*1e050*/  FMUL.FTZ R71, R2.reuse, R71 ;  /* 0x0000004702477220 */ /* 0x040fe40000410000 */
[C---:B-1----:R-:W-:Y:S02]  /*1e060*/  FMUL.FTZ R22, R2.reuse, R166 ;  /* 0x000000a602167220 */ /* 0x042fe40000410000 */
[C---:B------:R-:W-:Y:S02]  /*1e070*/  FMUL.FTZ R82, R2.reuse, R82 ;  /* 0x0000005202527220 */ /* 0x040fe40000410000 */
[C---:B------:R-:W-:Y:S02]  /*1e080*/  FMUL.FTZ R83, R2.reuse, R83 ;  /* 0x0000005302537220 */ /* 0x040fe40000410000 */
[C---:B------:R-:W-:Y:S02]  /*1e090*/  FMUL.FTZ R86, R2.reuse, R86 ;  /* 0x0000005602567220 */ /* 0x040fe40000410000 */
[C---:B------:R-:W-:Y:S02]  /*1e0a0*/  FMUL.FTZ R87, R2.reuse, R87 ;  /* 0x0000005702577220 */ /* 0x040fe40000410000 */
[C---:B------:R-:W-:Y:S02]  /*1e0b0*/  FMUL.FTZ R98, R2.reuse, R98 ;  /* 0x0000006202627220 */ /* 0x040fe40000410000 */
[C---:B------:R-:W-:Y:S02]  /*1e0c0*/  FMUL.FTZ R99, R2.reuse, R99 ;  /* 0x0000006302637220 */ /* 0x040fe40000410000 */
[----:B------:R-:W-:Y:S02]  /*1e0d0*/  IMAD.MOV.U32 R138, RZ, RZ, R38 ;  /* 0x000000ffff8a7224 */ /* 0x000fe400078e0026 */
[C---:B------:R-:W-:Y:S02]  /*1e0e0*/  FMUL.FTZ R38, R2.reuse, R158 ;  /* 0x0000009e02267220 */ /* 0x040fe40000410000 */
[----:B------:R-:W-:Y:S02]  /*1e0f0*/  IMAD.MOV.U32 R127, RZ, RZ, R138 ;  /* 0x000000ffff7f7224 */ /* 0x000fe400078e008a */
[----:B------:R-:W-:Y:S02]  /*1e100*/  FADD.FTZ R105, R111, R105 ;  /* 0x000000696f697221 */ /* 0x000fe40000010000 */
[----:B------:R-:W-:Y:S01]  /*1e110*/  MUFU.EX2 R111, R214 ;  /* 0x000000d6006f7308 */ /* 0x000fe20000000800 */
[----:B------:R-:W-:Y:S02]  /*1e120*/  IMAD.MOV.U32 R129, RZ, RZ, R127 ;  /* 0x000000ffff817224 */ /* 0x000fe400078e007f */
[----:B------:R-:W-:Y:S02]  /*1e130*/  IMAD.MOV.U32 R139, RZ, RZ, R23 ;  /* 0x000000ffff8b7224 */ /* 0x000fe400078e0017 */
[----:B------:R-:W-:Y:S02]  /*1e140*/  FMUL.FTZ R23, R2, R167 ;  /* 0x000000a702177220 */ /* 0x000fe40000410000 */
[----:B------:R-:W-:Y:S01]  /*1e150*/  FADD.FTZ R105, R200, R105 ;  /* 0x00000069c8697221 */ /* 0x000fe20000010000 */
[C---:B------:R-:W-:Y:S01]  /*1e160*/  F2FP.BF16.PACK_AB R200, R182.reuse, R200 ;  /* 0x000000c8b6c8723e */ /* 0x040fe200000010ff */
[----:B------:R-:W-:Y:S01]  /*1e170*/  IMAD.MOV.U32 R126, RZ, RZ, R139 ;  /* 0x000000ffff7e7224 */ /* 0x000fe200078e008b */
[----:B------:R-:W-:Y:S01]  /*1e180*/  MUFU.EX2 R127, R226 ;  /* 0x000000e2007f7308 */ /* 0x000fe20000000800 */
[----:B------:R-:W-:Y:S02]  /*1e190*/  FADD.FTZ R117, R182, R105 ;  /* 0x00000069b6757221 */ /* 0x000fe40000010000 */
[----:B------:R-:W-:Y:S02]  /*1e1a0*/  IMAD.MOV.U32 R152, RZ, RZ, R143 ;  /* 0x000000ffff987224 */ /* 0x000fe400078e008f */
[----:B------:R-:W-:Y:S02]  /*1e1b0*/  IMAD.MOV.U32 R143, RZ, RZ, R142 ;  /* 0x000000ffff8f7224 */ /* 0x000fe400078e008e */
[----:B------:R-:W-:Y:S02]  /*1e1c0*/  IMAD.MOV.U32 R131, RZ, RZ, R19 ;  /* 0x000000ffff837224 */ /* 0x000fe400078e0013 */
[C---:B------:R-:W-:Y:S02]  /*1e1d0*/  FMUL.FTZ R19, R2.reuse, R171 ;  /* 0x000000ab02137220 */ /* 0x040fe40000410000 */
[----:B------:R-:W-:Y:S02]  /*1e1e0*/  IMAD.MOV.U32 R122, RZ, RZ, R67 ;  /* 0x000000ffff7a7224 */ /* 0x000fe400078e0043 */
[----:B------:R-:W-:Y:S02]  /*1e1f0*/  FMUL.FTZ R67, R2, R147 ;  /* 0x0000009302437220 */ /* 0x000fe40000410000 */
[----:B------:R-:W-:Y:S02]  /*1e200*/  IMAD.MOV.U32 R132, RZ, RZ, R122 ;  /* 0x000000ffff847224 */ /* 0x000fe400078e007a */
[----:B------:R-:W-:Y:S02]  /*1e210*/  IMAD.MOV.U32 R157, RZ, RZ, R134 ;  /* 0x000000ffff9d7224 */ /* 0x000fe400078e0086 */
[----:B------:R-:W-:Y:S02]  /*1e220*/  IMAD.MOV.U32 R168, RZ, RZ, R126 ;  /* 0x000000ffffa87224 */ /* 0x000fe400078e007e */
[----:B------:R-:W1:Y:S01]  /*1e230*/  MUFU.EX2 R126, R225 ;  /* 0x000000e1007e7308 */ /* 0x000e620000000800 */
[----:B------:R-:W-:Y:S04]  /*1e240*/  IMAD.MOV.U32 R160, RZ, RZ, R131 ;  /* 0x000000ffffa07224 */ /* 0x000fe800078e0083 */
[----:B------:R-:W-:Y:S02]  /*1e250*/  IMAD.MOV.U32 R144, RZ, RZ, R160 ;  /* 0x000000ffff907224 */ /* 0x000fe400078e00a0 */
[----:B------:R-:W-:Y:S02]  /*1e260*/  IMAD.MOV.U32 R160, RZ, RZ, R168 ;  /* 0x000000ffffa07224 */ /* 0x000fe400078e00a8 */
[----:B------:R-:W-:Y:S01]  /*1e270*/  IMAD.MOV.U32 R168, RZ, RZ, R129 ;  /* 0x000000ffffa87224 */ /* 0x000fe200078e0081 */
[----:B------:R-:W-:Y:S10]  /*1e280*/  MUFU.EX2 R131, R220 ;  /* 0x000000dc00837308 */ /* 0x000ff40000000800 */
[----:B------:R-:W-:Y:S01]  /*1e290*/  MUFU.EX2 R129, R227 ;  /* 0x000000e300817308 */ /* 0x000fe20000000800 */
[----:B-1----:R-:W-:Y:S01]  /*1e2a0*/  F2FP.BF16.PACK_AB R147, R126, R128 ;  /* 0x000000807e93723e */ /* 0x002fe200000010ff */
[C---:B----4-:R-:W-:Y:S02]  /*1e2b0*/  FFMA.FTZ R110, R0.reuse, R5, R181 ;  /* 0x00000005006e7223 */ /* 0x050fe400000100b5 */
[----:B------:R-:W-:Y:S02]  /*1e2c0*/  FMUL.FTZ R5, R0, R173 ;  /* 0x000000ad00057220 */ /* 0x000fe40000410000 */
[----:B------:R-:W-:Y:S02]  /*1e2d0*/  FADD.FTZ R110, R177, R110 ;  /* 0x0000006eb16e7221 */ /* 0x000fe40000010000 */
[----:B--2---:R-:W-:Y:S04]  /*1e2e0*/  IMAD.WIDE.U32 R136, R7, -0x2daee0ad, RZ ;  /* 0xd2511f5307887825 */ /* 0x004fe800078e00ff */
[----:B------:R-:W-:Y:S02]  /*1e2f0*/  FMUL.FTZ R7, R2, R175 ;  /* 0x000000af02077220 */ /* 0x000fe40000410000 */
[----:B------:R-:W2:Y:S01]  /*1e300*/  LDL R175, [R1+0x128] ;  /* 0x0001280001af7983 */ /* 0x000ea20000100800 */
[----:B------:R-:W-:Y:S01]  /*1e310*/  FADD.FTZ R110, R203, R110 ;  /* 0x0000006ecb6e7221 */ /* 0x000fe20000010000 */
[C---:B------:R-:W-:Y:S03]  /*1e320*/  F2FP.BF16.PACK_AB R203, R199.reuse, R203 ;  /* 0x000000cbc7cb723e */ /* 0x040fe600000010ff */
[----:B------:R-:W-:Y:S01]  /*1e330*/  FADD.FTZ R121, R199, R110 ;  /* 0x0000006ec7797221 */ /* 0x000fe20000010000 */
[----:B------:R-:W-:Y:S02]  /*1e340*/  F2FP.BF16.PACK_AB R199, R127, R130 ;  /* 0x000000827fc7723e */ /* 0x000fe400000010ff */
[----:B------:R-:W-:Y:S01]  /*1e350*/  F2FP.BF16.PACK_AB R110, R184, R202 ;  /* 0x000000cab86e723e */ /* 0x000fe200000010ff */
[----:B---3--:R-:W-:Y:S04]  /*1e360*/  IMAD.WIDE.U32 R34, R115, -0x326172a9, RZ ;  /* 0xcd9e8d5773227825 */ /* 0x008fe800078e00ff */
[C---:B------:R-:W-:Y:S02]  /*1e370*/  FFMA.FTZ R107, R2.reuse, R6, R187 ;  /* 0x00000006026b7223 */ /* 0x040fe400000100bb */
[----:B------:R-:W-:Y:S01]  /*1e380*/  FMUL.FTZ R6, R2, R174 ;  /* 0x000000ae02067220 */ /* 0x000fe20000410000 */
[----:B------:R-:W-:Y:S01]  /*1e390*/  LOP3.LUT R0, R153, R35, RZ, 0x3c, !PT ;  /* 0x0000002399007212 */ /* 0x000fe200078e3cff */
[----:B------:R-:W-:Y:S01]  /*1e3a0*/  FADD.FTZ R107, R179, R107 ;  /* 0x0000006bb36b7221 */ /* 0x000fe20000010000 */
[----:B------:R-:W3:Y:S01]  /*1e3b0*/  LDL R174, [R1+0x124] ;  /* 0x0001240001ae7983 */ /* 0x000ee20000100800 */
[----:B------:R-:W-:Y:S02]  /*1e3c0*/  IMAD.MOV.U32 R170, RZ, RZ, R34 ;  /* 0x000000ffffaa7224 */ /* 0x000fe400078e0022 */
[----:B------:R-:W-:Y:S01]  /*1e3d0*/  IMAD.WIDE.U32 R150, R0, -0x2daee0ad, RZ ;  /* 0xd2511f5300967825 */ /* 0x000fe200078e00ff */
[----:B------:R-:W4:Y:S01]  /*1e3e0*/  LDL R179, [R1+0x148] ;  /* 0x0001480001b37983 */ /* 0x000f220000100800 */
[----:B------:R1:W1:Y:S02]  /*1e3f0*/  MUFU.EX2 R0, R106 ;  /* 0x0000006a00007308 */ /* 0x0002640000000800 */
[C---:B------:R-:W-:Y:S02]  /*1e400*/  FMUL.FTZ R34, R2.reuse, R162 ;  /* 0x000000a202227220 */ /* 0x040fe40000410000 */
[----:B------:R-:W2:Y:S01]  /*1e410*/  LDL R162, [R1+0x10c] ;  /* 0x00010c0001a27983 */ /* 0x000ea20000100800 */
[----:B------:R-:W-:Y:S02]  /*1e420*/  IMAD.MOV.U32 R155, RZ, RZ, R153 ;  /* 0x000000ffff9b7224 */ /* 0x000fe400078e0099 */
[----:B------:R-:W-:Y:S02]  /*1e430*/  IMAD.MOV.U32 R171, RZ, RZ, R35 ;  /* 0x000000ffffab7224 */ /* 0x000fe400078e0023 */
[----:B------:R-:W-:Y:S01]  /*1e440*/  FMUL.FTZ R35, R2, R163 ;  /* 0x000000a302237220 */ /* 0x000fe20000410000 */
[----:B------:R-:W-:Y:S01]  /*1e450*/  F2FP.BF16.PACK_AB R2, R177, R181 ;  /* 0x000000b5b102723e */ /* 0x000fe200000010ff */
[----:B------:R-:W-:Y:S02]  /*1e460*/  IMAD.MOV.U32 R146, RZ, RZ, R115 ;  /* 0x000000ffff927224 */ /* 0x000fe400078e0073 */
[----:B------:R-:W-:Y:S02]  /*1e470*/  FADD.FTZ R107, R202, R107 ;  /* 0x0000006bca6b7221 */ /* 0x000fe40000010000 */
[----:B------:R-:W-:Y:S02]  /*1e480*/  IMAD.MOV.U32 R153, RZ, RZ, R157 ;  /* 0x000000ffff997224 */ /* 0x000fe400078e009d */
[----:B------:R-:W-:Y:S02]  /*1e490*/  FADD.FTZ R107, R184, R107 ;  /* 0x0000006bb86b7221 */ /* 0x000fe40000010000 */
[----:B------:R-:W-:Y:S02]  /*1e4a0*/  IMAD.MOV.U32 R157, RZ, RZ, R156 ;  /* 0x000000ffff9d7224 */ /* 0x000fe400078e009c */
[----:B------:R-:W-:Y:S02]  /*1e4b0*/  IMAD.MOV.U32 R156, RZ, RZ, R132 ;  /* 0x000000ffff9c7224 */ /* 0x000fe400078e0084 */
[----:B------:R-:W-:Y:S01]  /*1e4c0*/  MUFU.EX2 R132, R231 ;  /* 0x000000e700847308 */ /* 0x000fe20000000800 */
[----:B-1----:R-:W-:Y:S02]  /*1e4d0*/  F2FP.BF16.PACK_AB R106, R183, R213 ;  /* 0x000000d5b76a723e */ /* 0x002fe400000010ff */
[----:B------:R-:W-:Y:S01]  /*1e4e0*/  F2FP.BF16.PACK_AB R148, R0, R120 ;  /* 0x000000780094723e */ /* 0x000fe200000010ff */
[----:B------:R-:W3:Y:S01]  /*1e4f0*/  LDL R213, [R1+0x24] ;  /* 0x0000240001d57983 */ /* 0x000ee20000100800 */
[C---:B------:R-:W-:Y:S01]  /*1e500*/  LOP3.LUT R114, R113.reuse, R135, RZ, 0x3c, !PT ;  /* 0x0000008771727212 */ /* 0x040fe200078e3cff */
[----:B------:R-:W-:Y:S01]  /*1e510*/  IMAD.MOV.U32 R183, RZ, RZ, R113 ;  /* 0x000000ffffb77224 */ /* 0x000fe200078e0071 */
[----:B------:R-:W-:Y:S01]  /*1e520*/  IADD3 R133, R113, -0x4498517b, RZ ;  /* 0xbb67ae8571857810 */ /* 0x000fe20007ffe0ff */
[----:B------:R-:W-:Y:S01]  /*1e530*/  IMAD.MOV.U32 R182, RZ, RZ, R112 ;  /* 0x000000ffffb67224 */ /* 0x000fe200078e0070 */
[----:B------:R-:W-:Y:S02]  /*1e540*/  LOP3.LUT R114, R114, R137, RZ, 0x3c, !PT ;  /* 0x0000008972727212 */ /* 0x000fe400078e3cff */
[----:B------:R-:W-:Y:S03]  /*1e550*/  LOP3.LUT R138, R151, R133, R136, 0x96, !PT ;  /* 0x00000085978a7212 */ /* 0x000fe600078e9688 */
[----:B------:R-:W-:Y:S04]  /*1e560*/  IMAD.WIDE.U32 R114, R114, -0x326172a9, RZ ;  /* 0xcd9e8d5772727825 */ /* 0x000fe800078e00ff */
[----:B------:R-:W-:Y:S05]  /*1e570*/  IMAD.WIDE.U32 R138, R138, -0x326172a9, RZ ;  /* 0xcd9e8d578a8a7825 */ /* 0x000fea00078e00ff */
[----:B------:R-:W-:Y:S02]  /*1e580*/  LOP3.LUT R112, R139, R149, R114, 0x96, !PT ;  /* 0x000000958b707212 */ /* 0x000fe400078e9672 */
[----:B------:R-:W-:Y:S03]  /*1e590*/  LOP3.LUT R104, R115, R154, R170, 0x96, !PT ;  /* 0x0000009a73687212 */ /* 0x000fe600078e96aa */
[----:B------:R-:W-:Y:S04]  /*1e5a0*/  IMAD.WIDE.U32 R112, R112, -0x2daee0ad, RZ ;  /* 0xd2511f5370707825 */ /* 0x000fe800078e00ff */
[----:B------:R-:W-:Y:S05]  /*1e5b0*/  IMAD.WIDE.U32 R104, R104, -0x2daee0ad, RZ ;  /* 0xd2511f5368687825 */ /* 0x000fea00078e00ff */
[----:B------:R-:W-:Y:S02]  /*1e5c0*/  LOP3.LUT R118, R105, R191, R150, 0x96, !PT ;  /* 0x000000bf69767212 */ /* 0x000fe400078e9696 */
[----:B------:R-:W-:Y:S01]  /*1e5d0*/  LOP3.LUT R113, R113, R189, R104, 0x96, !PT ;  /* 0x000000bd71717212 */ /* 0x000fe200078e9668 */
[----:B------:R-:W-:Y:S01]  /*1e5e0*/  FADD.FTZ R104, R201, R116 ;  /* 0x00000074c9687221 */ /* 0x000fe20000010000 */
[----:B------:R-:W-:Y:S01]  /*1e5f0*/  F2FP.BF16.PACK_AB R105, R186, R201 ;  /* 0x000000c9ba69723e */ /* 0x000fe200000010ff */
[----:B------:R-:W-:Y:S04]  /*1e600*/  IMAD.WIDE.U32 R118, R118, -0x326172a9, RZ ;  /* 0xcd9e8d5776767825 */ /* 0x000fe800078e00ff */
[----:B------:R-:W-:Y:S01]  /*1e610*/  FADD.FTZ R125, R186, R104 ;  /* 0x00000068ba7d7221 */ /* 0x000fe20000010000 */
[----:B------:R-:W-:Y:S01]  /*1e620*/  LOP3.LUT R116, R119, R224, R138, 0x96, !PT ;  /* 0x000000e077747212 */ /* 0x000fe200078e968a */
[----:B------:R-:W-:Y:S01]  /*1e630*/  FADD.FTZ R104, R185, R117 ;  /* 0x00000075b9687221 */ /* 0x000fe20000010000 */
[----:B------:R-:W-:Y:S03]  /*1e640*/  F2FP.BF16.PACK_AB R185, R180, R185 ;  /* 0x000000b9b4b9723e */ /* 0x000fe600000010ff */
[----:B------:R-:W-:Y:S04]  /*1e650*/  IMAD.WIDE.U32 R116, R116, -0x2daee0ad, RZ ;  /* 0xd2511f5374747825 */ /* 0x000fe800078e00ff */
[----:B------:R-:W-:Y:S01]  /*1e660*/  FADD.FTZ R142, R180, R104 ;  /* 0x00000068b48e7221 */ /* 0x000fe20000010000 */
[----:B----4-:R-:W-:Y:S01]  /*1e670*/  LOP3.LUT R104, R117, R179, R112, 0x96, !PT ;  /* 0x000000b375687212 */ /* 0x010fe200078e9670 */
[----:B------:R-:W-:Y:S04]  /*1e680*/  IMAD.WIDE.U32 R112, R113, -0x326172a9, RZ ;  /* 0xcd9e8d5771707825 */ /* 0x000fe800078e00ff */
[----:B------:R-:W-:Y:S01]  /*1e690*/  IMAD.WIDE.U32 R158, R104, -0x326172a9, RZ ;  /* 0xcd9e8d57689e7825 */ /* 0x000fe200078e00ff */
[----:B--2---:R-:W-:Y:S02]  /*1e6a0*/  LOP3.LUT R118, R113, R175, R118, 0x96, !PT ;  /* 0x000000af71767212 */ /* 0x004fe400078e9676 */
[----:B------:R1:W2:Y:S01]  /*1e6b0*/  MUFU.EX2 R113, R223 ;  /* 0x000000df00717308 */ /* 0x0002a20000000800 */
[----:B------:R-:W-:Y:S01]  /*1e6c0*/  FADD.FTZ R104, R178, R121 ;  /* 0x00000079b2687221 */ /* 0x000fe20000010000 */
[----:B------:R-:W-:Y:S01]  /*1e6d0*/  LOP3.LUT R145, R159, R162, R112, 0x96, !PT ;  /* 0x000000a29f917212 */ /* 0x000fe200078e9670 */
[----:B------:R-:W-:Y:S01]  /*1e6e0*/  IMAD.WIDE.U32 R180, R118, -0x2daee0ad, RZ ;  /* 0xd2511f5376b47825 */ /* 0x000fe200078e00ff */
[----:B------:R-:W-:Y:S03]  /*1e6f0*/  F2FP.BF16.PACK_AB R178, R176, R178 ;  /* 0x000000b2b0b2723e */ /* 0x000fe600000010ff */
[----:B------:R-:W-:Y:S01]  /*1e700*/  FADD.FTZ R112, R124, R125 ;  /* 0x0000007d7c707221 */ /* 0x000fe20000010000 */
[----:B---3--:R-:W-:Y:S01]  /*1e710*/  LOP3.LUT R122, R181, R174, R116, 0x96, !PT ;  /* 0x000000aeb57a7212 */ /* 0x008fe200078e9674 */
[----:B------:R-:W-:Y:S01]  /*1e720*/  FADD.FTZ R134, R176, R104 ;  /* 0x00000068b0867221 */ /* 0x000fe20000010000 */
[----:B------:R-:W-:Y:S01]  /*1e730*/  MUFU.EX2 R121, R215 ;  /* 0x000000d700797308 */ /* 0x000fe20000000800 */
[----:B------:R-:W-:Y:S02]  /*1e740*/  FADD.FTZ R104, R120, R107 ;  /* 0x0000006b78687221 */ /* 0x000fe40000010000 */
[----:B------:R-:W-:Y:S04]  /*1e750*/  IMAD.WIDE.U32 R122, R122, -0x326172a9, RZ ;  /* 0xcd9e8d577a7a7825 */ /* 0x000fe800078e00ff */
[----:B------:R-:W-:Y:S01]  /*1e760*/  FADD.FTZ R141, R0, R104 ;  /* 0x00000068008d7221 */ /* 0x000fe20000010000 */
[----:B------:R-:W-:Y:S02]  /*1e770*/  F2FP.BF16.PACK_AB R104, R111, R124 ;  /* 0x0000007c6f68723e */ /* 0x000fe400000010ff */
[----:B------:R-:W-:Y:S01]  /*1e780*/  LOP3.LUT R107, R123, R213, R158, 0x96, !PT ;  /* 0x000000d57b6b7212 */ /* 0x000fe200078e969e */
[----:B------:R-:W-:Y:S03]  /*1e790*/  MUFU.EX2 R118, R232 ;  /* 0x000000e800767308 */ /* 0x000fe60000000800 */
[----:B------:R-:W-:Y:S01]  /*1e7a0*/  LOP3.LUT R0, R107, 0xff, RZ, 0xc0, !PT ;  /* 0x000000ff6b007812 */ /* 0x000fe200078ec0ff */
[----:B-1----:R-:W-:Y:S01]  /*1e7b0*/  IMAD.MOV.U32 R223, RZ, RZ, R183 ;  /* 0x000000ffffdf7224 */ /* 0x002fe200078e00b7 */
[----:B--2---:R-:W-:Y:S02]  /*1e7c0*/  F2FP.BF16.PACK_AB R159, R113, R131 ;  /* 0x00000083719f723e */ /* 0x004fe400000010ff */
[----:B------:R-:W-:Y:S02]  /*1e7d0*/  ISETP.GE.U32.AND P0, PT, R194, R0, PT ;  /* 0x00000000c200720c */ /* 0x000fe40003f06070 */
[C---:B------:R-:W-:Y:S01]  /*1e7e0*/  PRMT R0, R2.reuse, 0x7632, R0 ;  /* 0x0000763202007816 */ /* 0x040fe20000000000 */
[----:B------:R-:W1:Y:S03]  /*1e7f0*/  MUFU.EX2 R124, R229 ;  /* 0x000000e5007c7308 */ /* 0x000e660000000800 */
[----:B------:R-:W-:Y:S07]  /*1e800*/  PRMT R119, R2, 0x5410, R0 ;  /* 0x0000541002777816 */ /* 0x000fee0000000000 */
[----:B------:R-:W-:Y:S01]  /*1e810*/  @!P0 HFMA2.BF16_V2 R140, -RZ.H0_H0, RZ.H0_H0, -R2.H0_H0 ;  /* 0x200000ffff8c8231 */ /* 0x000fe20000340902 */
[----:B------:R2:W-:Y:S04]  /*1e820*/  MUFU.EX2 R120, R222 ;  /* 0x000000de00787308 */ /* 0x0005e80000000800 */
[----:B------:R-:W-:Y:S01]  /*1e830*/  PRMT R116, R140, 0x7610, R116 ;  /* 0x000076108c747816 */ /* 0x000fe20000000074 */
[----:B------:R3:W-:Y:S03]  /*1e840*/  @!P0 STL.S16 [R1+0xc8], R140 ;  /* 0x0000c88c01008387 */ /* 0x0007e60000100600 */
[----:B------:R-:W-:Y:S02]  /*1e850*/  @!P0 PRMT R2, R116, 0x5410, RZ ;  /* 0x0000541074028816 */ /* 0x000fe400000000ff */
[----:B------:R-:W-:Y:S01]  /*1e860*/  IADD3 R116, R146, 0x4, RZ ;  /* 0x0000000492747810 */ /* 0x000fe20007ffe0ff */
[----:B------:R-:W4:Y:S01]  /*1e870*/  MUFU.EX2 R125, R233 ;  /* 0x000000e9007d7308 */ /* 0x000f220000000800 */
[----:B-1----:R-:W-:Y:S01]  /*1e880*/  F2FP.BF16.PACK_AB R186, R124, R129 ;  /* 0x000000817cba723e */ /* 0x002fe200000010ff */
[----:B------:R1:W-:Y:S02]  /*1e890*/  ST.E.U16 [R196.64], R2 ;  /* 0x00000002c4007985 */ /* 0x0003e4000c101504 */
[----:B------:R-:W-:Y:S04]  /*1e8a0*/  IMAD.WIDE.U32 R116, R116, -0x326172a9, RZ ;  /* 0xcd9e8d5774747825 */ /* 0x000fe800078e00ff */
[----:B--2---:R-:W-:Y:S02]  /*1e8b0*/  IMAD.MOV.U32 R222, RZ, RZ, R182 ;  /* 0x000000ffffde7224 */ /* 0x004fe400078e00b6 */
[----:B------:R-:W-:Y:S02]  /*1e8c0*/  IMAD.MOV.U32 R222, RZ, RZ, R170 ;  /* 0x000000ffffde7224 */ /* 0x000fe400078e00aa */
[----:B------:R-:W-:Y:S02]  /*1e8d0*/  IMAD.MOV.U32 R182, RZ, RZ, R154 ;  /* 0x000000ffffb67224 */ /* 0x000fe400078e009a */
[----:B---3--:R-:W-:Y:S02]  /*1e8e0*/  FADD.FTZ R140, R111, R112 ;  /* 0x000000706f8c7221 */ /* 0x008fe40000010000 */
[----:B------:R2:W3:Y:S01]  /*1e8f0*/  LDL.S16 R112, [R1+0xc4] ;  /* 0x0000c40001707983 */ /* 0x0004e20000100600 */
[----:B------:R-:W-:Y:S01]  /*1e900*/  LOP3.LUT R115, R115, R182, R116, 0x96, !PT ;  /* 0x000000b673737212 */ /* 0x000fe200078e9674 */
[----:B------:R-:W2:Y:S01]  /*1e910*/  MUFU.EX2 R111, R235 ;  /* 0x000000eb006f7308 */ /* 0x000ea20000000800 */
[----:B----4-:R-:W-:Y:S01]  /*1e920*/  F2FP.BF16.PACK_AB R169, R125, R132 ;  /* 0x000000847da9723e */ /* 0x010fe200000010ff */
[----:B------:R-:W-:Y:S02]  /*1e930*/  IMAD.MOV.U32 R154, RZ, RZ, R144 ;  /* 0x000000ffff9a7224 */ /* 0x000fe400078e0090 */
[----:B------:R-:W-:Y:S02]  /*1e940*/  IMAD.MOV.U32 R144, RZ, RZ, R153 ;  /* 0x000000ffff907224 */ /* 0x000fe400078e0099 */
[----:B------:R-:W-:Y:S01]  /*1e950*/  IMAD.MOV.U32 R153, RZ, RZ, R143 ;  /* 0x000000ffff997224 */ /* 0x000fe200078e008f */
[----:B-1----:R-:W-:Y:S04]  /*1e960*/  LOP3.LUT R2, R107, 0xffff, RZ, 0xc0, !PT ;  /* 0x0000ffff6b027812 */ /* 0x002fe800078ec0ff */
[----:B------:R-:W-:Y:S04]  /*1e970*/  SHF.R.U32.HI R2, RZ, 0x8, R2 ;  /* 0x00000008ff027819 */ /* 0x000fe80000011602 */
[----:B------:R-:W-:Y:S04]  /*1e980*/  LOP3.LUT R2, R2, 0xffff, RZ, 0xc0, !PT ;  /* 0x0000ffff02027812 */ /* 0x000fe800078ec0ff */
[C---:B------:R-:W-:Y:S02]  /*1e990*/  ISETP.GE.U32.AND P0, PT, R194.reuse, R2, PT ;  /* 0x00000002c200720c */ /* 0x040fe40003f06070 */
[--C-:B------:R-:W-:Y:S02]  /*1e9a0*/  SHF.R.U32.HI R2, RZ, 0x18, R107.reuse ;  /* 0x00000018ff027819 */ /* 0x100fe4000001166b */
[----:B--2---:R-:W-:Y:S02]  /*1e9b0*/  F2FP.BF16.PACK_AB R201, R111, R118 ;  /* 0x000000766fc9723e */ /* 0x004fe400000010ff */
[----:B------:R-:W-:Y:S02]  /*1e9c0*/  ISETP.GE.U32.AND P1, PT, R194, R2, PT ;  /* 0x00000002c200720c */ /* 0x000fe40003f26070 */
[--C-:B------:R-:W-:Y:S04]  /*1e9d0*/  SHF.R.U32.HI R2, RZ, 0x10, R107.reuse ;  /* 0x00000010ff027819 */ /* 0x100fe8000001166b */
[----:B------:R-:W-:Y:S04]  /*1e9e0*/  LOP3.LUT R2, R2, 0xff, RZ, 0xc0, !PT ;  /* 0x000000ff02027812 */ /* 0x000fe800078ec0ff */
[----:B------:R-:W-:Y:S01]  /*1e9f0*/  ISETP.GE.U32.AND P2, PT, R194, R2, PT ;  /* 0x00000002c200720c */ /* 0x000fe20003f46070 */
[----:B------:R-:W-:Y:S01]  /*1ea00*/  FADD.FTZ R2, R130, R142 ;  /* 0x0000008e82027221 */ /* 0x000fe20000010000 */
[----:B------:R-:W-:Y:S02]  /*1ea10*/  LOP3.LUT R142, R155, R117, RZ, 0x3c, !PT ;  /* 0x000000759b8e7212 */ /* 0x000fe400078e3cff */
[----:B------:R-:W-:Y:S01]  /*1ea20*/  MUFU.EX2 R117, R230 ;  /* 0x000000e600757308 */ /* 0x000fe20000000800 */
[----:B------:R-:W-:Y:S02]  /*1ea30*/  FADD.FTZ R127, R127, R2 ;  /* 0x000000027f7f7221 */ /* 0x000fe40000010000 */
[----:B------:R-:W-:Y:S05]  /*1ea40*/  IMAD.WIDE.U32 R142, R142, -0x2daee0ad, RZ ;  /* 0xd2511f538e8e7825 */ /* 0x000fea00078e00ff */
[----:B------:R-:W-:Y:S01]  /*1ea50*/  LOP3.LUT R130, R143, R133, R136, 0x96, !PT ;  /* 0x000000858f827212 */ /* 0x000fe200078e9688 */
[----:B---3--:R-:W-:Y:S05]  /*1ea60*/  @!P0 HFMA2.BF16_V2 R112, -RZ.H0_H0, RZ.H0_H0, -R0.H0_H0 ;  /* 0x200000ffff708231 */ /* 0x008fea0000340900 */
[----:B------:R-:W-:Y:S01]  /*1ea70*/  PRMT R107, R112, 0x7610, R107 ;  /* 0x00007610706b7816 */ /* 0x000fe2000000006b */
[----:B------:R1:W-:Y:S03]  /*1ea80*/  @!P0 STL.S16 [R1+0xc4], R112 ;  /* 0x0000c47001008387 */ /* 0x0003e60000100600 */
[----:B------:R-:W-:Y:S01]  /*1ea90*/  @!P0 PRMT R0, R107, 0x5410, RZ ;  /* 0x000054106b008816 */ /* 0x000fe200000000ff */
[----:B------:R2:W3:Y:S01]  /*1eaa0*/  LDL.S16 R183, [R1+0xc0] ;  /* 0x0000c00001b77983 */ /* 0x0004e20000100600 */
[----:B------:R-:W-:Y:S02]  /*1eab0*/  FADD.FTZ R107, R128, R134 ;  /* 0x00000086806b7221 */ /* 0x000fe40000010000 */
[----:B------:R-:W4:Y:S01]  /*1eac0*/  MUFU.EX2 R128, R228 ;  /* 0x000000e400807308 */ /* 0x000f220000000800 */
[----:B------:R2:W2:Y:S01]  /*1ead0*/  LDL.S16 R177, [R1+0xbc] ;  /* 0x0000bc0001b17983 */ /* 0x0004a20000100600 */
[----:B------:R-:W-:Y:S02]  /*1eae0*/  FADD.FTZ R134, R126, R107 ;  /* 0x0000006b7e867221 */ /* 0x000fe40000010000 */
[----:B------:R-:W-:Y:S01]  /*1eaf0*/  FADD.FTZ R126, R121, R140 ;  /* 0x0000008c797e7221 */ /* 0x000fe20000010000 */
[----:B------:R-:W2:Y:S01]  /*1eb00*/  LDL R155, [R1+0x198] ;  /* 0x00019800019b7983 */ /* 0x000ea20000100800 */
[----:B------:R-:W-:Y:S03]  /*1eb10*/  FADD.FTZ R107, R118, R127 ;  /* 0x0000007f766b7221 */ /* 0x000fe60000010000 */
[----:B------:R4:W-:Y:S04]  /*1eb20*/  ST.E.U16 [R196.64+0x2], R0 ;  /* 0x00000200c4007985 */ /* 0x0009e8000c101504 */
[----:B-1----:R-:W2:Y:S01]  /*1eb30*/  LDL R112, [R1+0x190] ;  /* 0x0001900001707983 */ /* 0x002ea20000100800 */
[----:B----4-:R-:W-:Y:S02]  /*1eb40*/  F2FP.BF16.PACK_AB R184, R117, R128 ;  /* 0x0000008075b8723e */ /* 0x010fe400000010ff */
[----:B------:R-:W-:Y:S04]  /*1eb50*/  IADD3 R0, R135, 0x1, RZ ;  /* 0x0000000187007810 */ /* 0x000fe80007ffe0ff */
[----:B------:R-:W-:Y:S01]  /*1eb60*/  LOP3.LUT R2, R223, R0, RZ, 0x3c, !PT ;  /* 0x00000000df027212 */ /* 0x000fe200078e3cff */
[----:B------:R-:W-:Y:S01]  /*1eb70*/  IMAD.MOV.U32 R223, RZ, RZ, R171 ;  /* 0x000000ffffdf7224 */ /* 0x000fe200078e00ab */
[----:B------:R-:W-:Y:S02]  /*1eb80*/  PRMT R0, R3, 0x7632, R0 ;  /* 0x0000763203007816 */ /* 0x000fe40000000000 */
[----:B------:R-:W-:Y:S01]  /*1eb90*/  LOP3.LUT R146, R2, R137, RZ, 0x3c, !PT ;  /* 0x0000008902927212 */ /* 0x000fe200078e3cff */
[----:B------:R-:W-:Y:S01]  /*1eba0*/  FADD.FTZ R2, R131, R141 ;  /* 0x0000008d83027221 */ /* 0x000fe20000010000 */
[----:B------:R-:W-:Y:S01]  /*1ebb0*/  PRMT R118, R3, 0x5410, R0 ;  /* 0x0000541003767816 */ /* 0x000fe20000000000 */
[----:B------:R-:W-:Y:S04]  /*1ebc0*/  IMAD.WIDE.U32 R130, R130, -0x326172a9, RZ ;  /* 0xcd9e8d5782827825 */ /* 0x000fe800078e00ff */
[----:B------:R-:W-:Y:S01]  /*1ebd0*/  FADD.FTZ R133, R113, R2 ;  /* 0x0000000271857221 */ /* 0x000fe20000010000 */
[----:B------:R-:W-:Y:S01]  /*1ebe0*/  F2FP.BF16.PACK_AB R2, R120, R121 ;  /* 0x000000797802723e */ /* 0x000fe200000010ff */
[----:B------:R-:W-:Y:S02]  /*1ebf0*/  FADD.FTZ R121, R111, R107 ;  /* 0x0000006b6f797221 */ /* 0x000fe40000010000 */
[----:B------:R-:W-:Y:S01]  /*1ec00*/  MUFU.EX2 R107, R236 ;  /* 0x000000ec006b7308 */ /* 0x000fe20000000800 */
[----:B------:R-:W-:Y:S02]  /*1ec10*/  FADD.FTZ R111, R132, R134 ;  /* 0x00000086846f7221 */ /* 0x000fe40000010000 */
[----:B------:R-:W-:Y:S01]  /*1ec20*/  FADD.FTZ R120, R120, R126 ;  /* 0x0000007e78787221 */ /* 0x000fe20000010000 */
[----:B------:R-:W-:Y:S01]  /*1ec30*/  LOP3.LUT R126, R131, R149, R114, 0x96, !PT ;  /* 0x00000095837e7212 */ /* 0x000fe200078e9672 */
[----:B------:R-:W-:Y:S04]  /*1ec40*/  IMAD.WIDE.U32 R114, R115, -0x2daee0ad, RZ ;  /* 0xd2511f5373727825 */ /* 0x000fe800078e00ff */
[----:B------:R-:W-:Y:S01]  /*1ec50*/  IMAD.WIDE.U32 R126, R126, -0x2daee0ad, RZ ;  /* 0xd2511f537e7e7825 */ /* 0x000fe200078e00ff */
[----:B------:R-:W-:Y:S03]  /*1ec60*/  MUFU.EX2 R132, R240 ;  /* 0x000000f000847308 */ /* 0x000fe60000000800 */
[----:B------:R-:W-:Y:S01]  /*1ec70*/  FADD.FTZ R134, R125, R111 ;  /* 0x0000006f7d867221 */ /* 0x000fe20000010000 */
[----:B------:R-:W-:Y:S06]  /*1ec80*/  LOP3.LUT R114, R127, R189, R114, 0x96, !PT ;  /* 0x000000bd7f727212 */ /* 0x000fec00078e9672 */
[----:B------:R-:W1:Y:S02]  /*1ec90*/  MUFU.EX2 R111, R243 ;  /* 0x000000f3006f7308 */ /* 0x000e640000000800 */
[----:B-1----:R-:W-:Y:S01]  /*1eca0*/  F2FP.BF16.PACK_AB R163, R111, R132 ;  /* 0x000000846fa3723e */ /* 0x002fe200000010ff */
[----:B---3--:R-:W-:Y:S02]  /*1ecb0*/  @!P2 HFMA2.BF16_V2 R183, -RZ.H0_H0, RZ.H0_H0, -R3.H0_H0 ;  /* 0x200000ffffb7a231 */ /* 0x008fe40000340903 */
[----:B--2---:R-:W-:Y:S03]  /*1ecc0*/  @!P1 HFMA2.BF16_V2 R177, -RZ.H0_H0, RZ.H0_H0, -R0.H0_H0 ;  /* 0x200000ffffb19231 */ /* 0x004fe60000340900 */
[----:B------:R-:W-:Y:S01]  /*1ecd0*/  PRMT R137, R183, 0x7610, R137 ;  /* 0x00007610b7897816 */ /* 0x000fe20000000089 */
[----:B------:R1:W-:Y:S01]  /*1ece0*/  @!P2 STL.S16 [R1+0xc0], R183 ;  /* 0x0000c0b70100a387 */ /* 0x0003e20000100600 */
[----:B------:R-:W-:Y:S03]  /*1ecf0*/  PRMT R135, R177, 0x7610, R135 ;  /* 0x00007610b1877816 */ /* 0x000fe60000000087 */
[----:B------:R2:W-:Y:S01]  /*1ed00*/  @!P1 STL.S16 [R1+0xbc], R177 ;  /* 0x0000bcb101009387 */ /* 0x0005e20000100600 */
[----:B------:R-:W-:Y:S02]  /*1ed10*/  @!P2 PRMT R3, R137, 0x5410, RZ ;  /* 0x000054108903a816 */ /* 0x000fe400000000ff */
[----:B------:R-:W-:Y:S01]  /*1ed20*/  @!P1 PRMT R0, R135, 0x5410, RZ ;  /* 0x0000541087009816 */ /* 0x000fe200000000ff */
[----:B------:R3:W4:Y:S04]  /*1ed30*/  LDL.S16 R140, [R1+0x130] ;  /* 0x00013000018c7983 */ /* 0x0007280000100600 */
[----:B------:R-:W3:Y:S01]  /*1ed40*/  LDL.64 R226, [R1+0x178] ;  /* 0x0001780001e27983 */ /* 0x000ee20000100a00 */
[----:B------:R-:W-:Y:S05]  /*1ed50*/  IADD3 R112, P0, R196, R112, RZ ;  /* 0x00000070c4707210 */ /* 0x000fea0007f1e0ff */
[----:B------:R-:W3:Y:S01]  /*1ed60*/  LDL R137, [R1+0x184] ;  /* 0x0001840001897983 */ /* 0x000ee20000100800 */
[----:B------:R-:W-:Y:S02]  /*1ed70*/  IMAD.X R113, R197, 0x1, R155, P0 ;  /* 0x00000001c5717824 */ /* 0x000fe400000e069b */
[----:B------:R-:W-:Y:S02]  /*1ed80*/  IMAD.MOV.U32 R155, RZ, RZ, R153 ;  /* 0x000000ffff9b7224 */ /* 0x000fe400078e0099 */
[----:B------:R-:W-:Y:S01]  /*1ed90*/  IMAD.MOV.U32 R153, RZ, RZ, R157 ;  /* 0x000000ffff997224 */ /* 0x000fe200078e009d */
[----:B------:R2:W-:Y:S01]  /*1eda0*/  ST.E.U16 [R112.64+0x2], R0 ;  /* 0x0000020070007985 */ /* 0x0005e2000c101504 */
[----:B-1----:R-:W-:Y:S03]  /*1edb0*/  IMAD.MOV.U32 R183, RZ, RZ, R144 ;  /* 0x000000ffffb77224 */ /* 0x002fe600078e0090 */
[----:B------:R1:W-:Y:S01]  /*1edc0*/  ST.E.U16 [R112.64], R3 ;  /* 0x0000000370007985 */ /* 0x0003e2000c101504 */
[----:B--2---:R-:W-:Y:S02]  /*1edd0*/  IMAD.MOV.U32 R177, RZ, RZ, R154 ;  /* 0x000000ffffb17224 */ /* 0x004fe400078e009a */
[----:B------:R-:W-:Y:S04]  /*1ede0*/  IMAD.MOV.U32 R154, RZ, RZ, R156 ;  /* 0x000000ffff9a7224 */ /* 0x000fe800078e009c */
[----:B------:R-:W-:Y:S01]  /*1edf0*/  IMAD.MOV.U32 R225, RZ, RZ, R154 ;  /* 0x000000ffffe17224 */ /* 0x000fe200078e009a */
[----:B------:R-:W2:Y:S01]  /*1ee00*/  MUFU.EX2 R0, R238 ;  /* 0x000000ee00007308 */ /* 0x000ea20000000800 */
[----:B-1----:R-:W-:Y:S04]  /*1ee10*/  FADD.FTZ R3, R129, R133 ;  /* 0x0000008581037221 */ /* 0x002fe80000010000 */
[----:B------:R-:W-:Y:S01]  /*1ee20*/  FADD.FTZ R133, R124, R3 ;  /* 0x000000037c857221 */ /* 0x000fe20000010000 */
[----:B------:R-:W-:Y:S01]  /*1ee30*/  LOP3.LUT R124, R115, R191, R142, 0x96, !PT ;  /* 0x000000bf737c7212 */ /* 0x000fe200078e968e */
[----:B------:R-:W-:Y:S02]  /*1ee40*/  FADD.FTZ R3, R128, R120 ;  /* 0x0000007880037221 */ /* 0x000fe40000010000 */
[----:B------:R-:W-:Y:S04]  /*1ee50*/  IMAD.WIDE.U32 R114, R114, -0x326172a9, RZ ;  /* 0xcd9e8d5772727825 */ /* 0x000fe800078e00ff */
[----:B------:R-:W-:Y:S04]  /*1ee60*/  IMAD.WIDE.U32 R124, R124, -0x326172a9, RZ ;  /* 0xcd9e8d577c7c7825 */ /* 0x000fe800078e00ff */
[----:B------:R-:W-:Y:S01]  /*1ee70*/  FADD.FTZ R127, R117, R3 ;  /* 0x00000003757f7221 */ /* 0x000fe20000010000 */
[----:B------:R-:W-:Y:S01]  /*1ee80*/  LOP3.LUT R120, R125, R224, R130, 0x96, !PT ;  /* 0x000000e07d787212 */ /* 0x000fe200078e9682 */
[----:B------:R-:W-:Y:S01]  /*1ee90*/  FADD.FTZ R3, R107, R121 ;  /* 0x000000796b037221 */ /* 0x000fe20000010000 */
[----:B------:R-:W-:Y:S01]  /*1eea0*/  LOP3.LUT R124, R115, R175, R124, 0x96, !PT ;  /* 0x000000af737c7212 */ /* 0x000fe200078e967c */
[----:B------:R-:W1:Y:S01]  /*1eeb0*/  MUFU.EX2 R117, R237 ;  /* 0x000000ed00757308 */ /* 0x000e620000000800 */
[C---:B--2---:R-:W-:Y:S01]  /*1eec0*/  F2FP.BF16.PACK_AB R202, R0.reuse, R107 ;  /* 0x0000006b00ca723e */ /* 0x044fe200000010ff */
[----:B------:R-:W-:Y:S02]  /*1eed0*/  FADD.FTZ R125, R0, R3 ;  /* 0x00000003007d7221 */ /* 0x000fe40000010000 */
[----:B------:R-:W-:Y:S04]  /*1eee0*/  IMAD.WIDE.U32 R120, R120, -0x2daee0ad, RZ ;  /* 0xd2511f5378787825 */ /* 0x000fe800078e00ff */
[----:B------:R-:W-:Y:S01]  /*1eef0*/  IMAD.WIDE.U32 R170, R124, -0x2daee0ad, RZ ;  /* 0xd2511f537caa7825 */ /* 0x000fe200078e00ff */
[----:B------:R-:W-:Y:S01]  /*1ef00*/  LOP3.LUT R126, R121, R179, R126, 0x96, !PT ;  /* 0x000000b3797e7212 */ /* 0x000fe200078e967e */
[----:B------:R-:W2:Y:S02]  /*1ef10*/  MUFU.EX2 R3, R239 ;  /* 0x000000ef00037308 */ /* 0x000ea40000000800 */
[----:B------:R-:W-:Y:S01]  /*1ef20*/  FADD.FTZ R107, R132, R134 ;  /* 0x00000086846b7221 */ /* 0x000fe20000010000 */
[----:B------:R-:W-:Y:S01]  /*1ef30*/  LOP3.LUT R128, R171, R174, R120, 0x96, !PT ;  /* 0x000000aeab807212 */ /* 0x000fe200078e9678 */
[----:B------:R-:W-:Y:S04]  /*1ef40*/  IMAD.WIDE.U32 R156, R126, -0x326172a9, RZ ;  /* 0xcd9e8d577e9c7825 */ /* 0x000fe800078e00ff */
[----:B------:R-:W-:Y:S01]  /*1ef50*/  IMAD.WIDE.U32 R128, R128, -0x326172a9, RZ ;  /* 0xcd9e8d5780807825 */ /* 0x000fe200078e00ff */
[----:B------:R-:W-:Y:S01]  /*1ef60*/  LOP3.LUT R144, R157, R162, R114, 0x96, !PT ;  /* 0x000000a29d907212 */ /* 0x000fe200078e9672 */
[----:B------:R-:W2:Y:S02]  /*1ef70*/  MUFU.EX2 R0, R241 ;  /* 0x000000f100007308 */ /* 0x000ea40000000800 */
[----:B------:R-:W-:Y:S01]  /*1ef80*/  FADD.FTZ R134, R111, R107 ;  /* 0x0000006b6f867221 */ /* 0x000fe20000010000 */
[----:B------:R-:W-:Y:S01]  /*1ef90*/  LOP3.LUT R107, R129, R213, R156, 0x96, !PT ;  /* 0x000000d5816b7212 */ /* 0x000fe200078e969c */
[----:B-1----:R-:W-:Y:S06]  /*1efa0*/  FADD.FTZ R120, R117, R127 ;  /* 0x0000007f75787221 */ /* 0x002fec0000010000 */
[----:B------:R-:W1:Y:S01]  /*1efb0*/  MUFU.EX2 R111, R242 ;  /* 0x000000f2006f7308 */ /* 0x000e620000000800 */
[----:B--2---:R-:W-:Y:S09]  /*1efc0*/  FADD.FTZ R114, R3, R133 ;  /* 0x0000008503727221 */ /* 0x004ff20000010000 */
[----:B------:R-:W-:Y:S01]  /*1efd0*/  MUFU.EX2 R127, R247 ;  /* 0x000000f7007f7308 */ /* 0x000fe20000000800 */
[C---:B------:R-:W-:Y:S01]  /*1efe0*/  F2FP.BF16.PACK_AB R181, R0.reuse, R3 ;  /* 0x0000000300b5723e */ /* 0x040fe200000010ff */
[----:B------:R-:W-:Y:S01]  /*1eff0*/  FADD.FTZ R135, R0, R114 ;  /* 0x0000007200877221 */ /* 0x000fe20000010000 */
[----:B------:R-:W-:Y:S02]  /*1f000*/  LOP3.LUT R0, R107, 0xff, RZ, 0xc0, !PT ;  /* 0x000000ff6b007812 */ /* 0x000fe400078ec0ff */
[----:B------:R-:W-:Y:S02]  /*1f010*/  PRMT R3, R106, 0x7632, R3 ;  /* 0x000076326a037816 */ /* 0x000fe40000000003 */
[----:B------:R-:W-:Y:S03]  /*1f020*/  ISETP.GE.U32.AND P1, PT, R194, R0, PT ;  /* 0x00000000c200720c */ /* 0x000fe60003f26070 */
[----:B------:R-:W2:Y:S01]  /*1f030*/  MUFU.EX2 R124, R250 ;  /* 0x000000fa007c7308 */ /* 0x000ea20000000800 */
[----:B------:R-:W-:Y:S02]  /*1f040*/  PRMT R126, R106, 0x5410, R3 ;  /* 0x000054106a7e7816 */ /* 0x000fe40000000003 */
[C---:B-1----:R-:W-:Y:S01]  /*1f050*/  F2FP.BF16.PACK_AB R0, R111.reuse, R117 ;  /* 0x000000756f00723e */ /* 0x042fe200000010ff */
[----:B------:R-:W-:Y:S06]  /*1f060*/  FADD.FTZ R143, R111, R120 ;  /* 0x000000786f8f7221 */ /* 0x000fec0000010000 */
[----:B------:R-:W-:Y:S10]  /*1f070*/  MUFU.EX2 R117, R249 ;  /* 0x000000f900757308 */ /* 0x000ff40000000800 */
[----:B------:R-:W1:Y:S01]  /*1f080*/  MUFU.EX2 R111, R251 ;  /* 0x000000fb006f7308 */ /* 0x000e620000000800 */
[----:B--2---:R-:W-:Y:S02]  /*1f090*/  F2FP.BF16.PACK_AB R167, R124, R127 ;  /* 0x0000007f7ca7723e */ /* 0x004fe400000010ff */
[----:B-1----:R-:W-:Y:S01]  /*1f0a0*/  F2FP.BF16.PACK_AB R187, R111, R117 ;  /* 0x000000756fbb723e */ /* 0x002fe200000010ff */
[----:B----4-:R-:W-:Y:S01]  /*1f0b0*/  @!P1 HFMA2.BF16_V2 R140, -RZ.H0_H0, RZ.H0_H0, -R106.H0_H0 ;  /* 0x200000ffff8c9231 */ /* 0x010fe2000034096a */
[----:B---3--:R-:W-:Y:S04]  /*1f0c0*/  IADD3 R114, P0, R226, R112, RZ ;  /* 0x00000070e2727210 */ /* 0x008fe80007f1e0ff */
[----:B------:R1:W-:Y:S01]  /*1f0d0*/  @!P1 STL.S16 [R1+0x130], R140 ;  /* 0x0001308c01009387 */ /* 0x0003e20000100600 */
[----:B------:R-:W-:Y:S01]  /*1f0e0*/  PRMT R121, R140, 0x7610, R121 ;  /* 0x000076108c797816 */ /* 0x000fe20000000079 */
[----:B------:R-:W-:Y:S02]  /*1f0f0*/  IMAD.MOV.U32 R226, RZ, RZ, R153 ;  /* 0x000000ffffe27224 */ /* 0x000fe400078e0099 */
[----:B------:R-:W2:Y:S01]  /*1f100*/  LDL R132, [R1+0x18c] ;  /* 0x00018c0001847983 */ /* 0x000ea20000100800 */
[----:B------:R-:W-:Y:S01]  /*1f110*/  @!P1 PRMT R106, R121, 0x5410, RZ ;  /* 0x00005410796a9816 */ /* 0x000fe200000000ff */
[----:B------:R-:W-:Y:S02]  /*1f120*/  IMAD.X R115, R137, 0x1, R113, P0 ;  /* 0x0000000189737824 */ /* 0x000fe400000e0671 */
[----:B------:R3:W4:Y:S04]  /*1f130*/  LDL.S16 R121, [R1+0x100] ;  /* 0x0001000001797983 */ /* 0x0007280000100600 */
[----:B------:R3:W-:Y:S04]  /*1f140*/  ST.E.U16 [R114.64], R106 ;  /* 0x0000006a72007985 */ /* 0x0007e8000c101504 */
[----:B------:R2:W2:Y:S04]  /*1f150*/  LDL.S16 R137, [R1+0x138] ;  /* 0x0001380001897983 */ /* 0x0004a80000100600 */
[----:B------:R-:W2:Y:S04]  /*1f160*/  LDL R120, [R1+0x180] ;  /* 0x0001800001787983 */ /* 0x000ea80000100800 */
[----:B------:R-:W2:Y:S04]  /*1f170*/  LDL R133, [R1+0x194] ;  /* 0x0001940001857983 */ /* 0x000ea80000100800 */
[----:B-1----:R-:W2:Y:S01]  /*1f180*/  LDL R140, [R1+0x188] ;  /* 0x00018800018c7983 */ /* 0x002ea20000100800 */
[----:B---3--:R-:W-:Y:S02]  /*1f190*/  LOP3.LUT R106, R107, 0xffff, RZ, 0xc0, !PT ;  /* 0x0000ffff6b6a7812 */ /* 0x008fe400078ec0ff */
[----:B------:R-:W-:Y:S02]  /*1f1a0*/  LOP3.LUT R114, R122, 0xff, RZ, 0xc0, !PT ;  /* 0x000000ff7a727812 */ /* 0x000fe400078ec0ff */
[----:B------:R-:W-:Y:S02]  /*1f1b0*/  SHF.R.U32.HI R106, RZ, 0x8, R106 ;  /* 0x00000008ff6a7819 */ /* 0x000fe4000001166a */
[----:B------:R-:W-:Y:S02]  /*1f1c0*/  ISETP.GE.U32.AND P6, PT, R194, R114, PT ;  /* 0x00000072c200720c */ /* 0x000fe40003fc6070 */
[----:B------:R-:W-:Y:S02]  /*1f1d0*/  LOP3.LUT R106, R106, 0xffff, RZ, 0xc0, !PT ;  /* 0x0000ffff6a6a7812 */ /* 0x000fe400078ec0ff */
[----:B------:R-:W-:Y:S02]  /*1f1e0*/  SHF.R.U32.HI R114, RZ, 0x18, R122 ;  /* 0x00000018ff727819 */ /* 0x000fe4000001167a */
[C---:B------:R-:W-:Y:S02]  /*1f1f0*/  ISETP.GE.U32.AND P0, PT, R194.reuse, R106, PT ;  /* 0x0000006ac200720c */ /* 0x040fe40003f06070 */
[--C-:B------:R-:W-:Y:S02]  /*1f200*/  SHF.R.U32.HI R106, RZ, 0x10, R107.reuse ;  /* 0x00000010ff6a7819 */ /* 0x100fe4000001166b */
[----:B------:R-:W-:Y:S02]  /*1f210*/  ISETP.GE.U32.AND P3, PT, R194, R114, PT ;  /* 0x00000072c200720c */ /* 0x000fe40003f66070 */
[----:B------:R-:W-:Y:S02]  /*1f220*/  LOP3.LUT R114, R106, 0xff, RZ, 0xc0, !PT ;  /* 0x000000ff6a727812 */ /* 0x000fe400078ec0ff */
[----:B------:R-:W-:Y:S02]  /*1f230*/  LOP3.LUT R106, R122, 0xffff, RZ, 0xc0, !PT ;  /* 0x0000ffff7a6a7812 */ /* 0x000fe400078ec0ff */
[C---:B------:R-:W-:Y:S02]  /*1f240*/  ISETP.GE.U32.AND P2, PT, R194.reuse, R114, PT ;  /* 0x00000072c200720c */ /* 0x040fe40003f46070 */
[----:B------:R-:W-:Y:S02]  /*1f250*/  SHF.R.U32.HI R107, RZ, 0x18, R107 ;  /* 0x00000018ff6b7819 */ /* 0x000fe4000001166b */
[----:B------:R-:W-:Y:S02]  /*1f260*/  SHF.R.U32.HI R106, RZ, 0x8, R106 ;  /* 0x00000008ff6a7819 */ /* 0x000fe4000001166a */
[----:B------:R-:W-:Y:S02]  /*1f270*/  ISETP.GE.U32.AND P1, PT, R194, R107, PT ;  /* 0x0000006bc200720c */ /* 0x000fe40003f26070 */
[----:B------:R-:W-:Y:S02]  /*1f280*/  LOP3.LUT R107, R106, 0xffff, RZ, 0xc0, !PT ;  /* 0x0000ffff6a6b7812 */ /* 0x000fe400078ec0ff */
[----:B------:R-:W-:Y:S02]  /*1f290*/  PRMT R106, R208, 0x7610, R106 ;  /* 0x00007610d06a7816 */ /* 0x000fe4000000006a */
[----:B------:R-:W-:Y:S04]  /*1f2a0*/  SHF.R.U32.HI R115, RZ, 0x10, R122 ;  /* 0x00000010ff737819 */ /* 0x000fe8000001167a */
[----:B------:R-:W-:Y:S04]  /*1f2b0*/  LOP3.LUT R115, R115, 0xff, RZ, 0xc0, !PT ;  /* 0x000000ff73737812 */ /* 0x000fe800078ec0ff */
[----:B------:R-:W-:Y:S01]  /*1f2c0*/  ISETP.GE.U32.AND P4, PT, R194, R115, PT ;  /* 0x00000073c200720c */ /* 0x000fe20003f86070 */
[----:B----4-:R-:W-:Y:S05]  /*1f2d0*/  @!P0 HFMA2.BF16_V2 R121, -RZ.H0_H0, RZ.H0_H0, -R3.H0_H0 ;  /* 0x200000ffff798231 */ /* 0x010fea0000340903 */
[----:B------:R-:W-:Y:S01]  /*1f2e0*/  PRMT R114, R121, 0x7610, R114 ;  /* 0x0000761079727816 */ /* 0x000fe20000000072 */
[----:B------:R1:W-:Y:S01]  /*1f2f0*/  @!P0 STL.S16 [R1+0x100], R121 ;  /* 0x0001007901008387 */ /* 0x0003e20000100600 */
[----:B--2---:R-:W-:Y:S02]  /*1f300*/  @!P2 HFMA2.BF16_V2 R137, -RZ.H0_H0, RZ.H0_H0, -R106.H0_H0 ;  /* 0x200000ffff89a231 */ /* 0x004fe4000034096a */
[----:B------:R-:W-:Y:S02]  /*1f310*/  @!P0 PRMT R3, R114, 0x5410, RZ ;  /* 0x0000541072038816 */ /* 0x000fe400000000ff */
[C---:B------:R-:W-:Y:S02]  /*1f320*/  IADD3 R114, P0, R196.reuse, R132, RZ ;  /* 0x00000084c4727210 */ /* 0x040fe40007f1e0ff */
[----:B------:R-:W-:Y:S01]  /*1f330*/  IADD3 R120, P5, R196, R120, RZ ;  /* 0x00000078c4787210 */ /* 0x000fe20007fbe0ff */
[----:B------:R2:W3:Y:S01]  /*1f340*/  LDL.S16 R132, [R1+0x12c] ;  /* 0x00012c0001847983 */ /* 0x0004e20000100600 */
[----:B------:R-:W-:Y:S01]  /*1f350*/  PRMT R136, R137, 0x7610, R136 ;  /* 0x0000761089887816 */ /* 0x000fe20000000088 */
[C---:B------:R-:W-:Y:S02]  /*1f360*/  IMAD.X R115, R197.reuse, 0x1, R133, P0 ;  /* 0x00000001c5737824 */ /* 0x040fe400000e0685 */
[----:B------:R4:W-:Y:S01]  /*1f370*/  @!P2 STL.S16 [R1+0x138], R137 ;  /* 0x000138890100a387 */ /* 0x0009e20000100600 */
[----:B------:R-:W-:Y:S03]  /*1f380*/  MUFU.EX2 R133, R245 ;  /* 0x000000f500857308 */ /* 0x000fe60000000800 */
[----:B------:R2:W2:Y:S04]  /*1f390*/  LDL.S16 R154, [R1+0x134] ;  /* 0x00013400019a7983 */ /* 0x0004a80000100600 */
[----:B------:R2:W2:Y:S01]  /*1f3a0*/  LDL.S16 R153, [R1+0x144] ;  /* 0x0001440001997983 */ /* 0x0004a20000100600 */
[----:B-1----:R-:W-:Y:S01]  /*1f3b0*/  IMAD.X R121, R197, 0x1, R140, P5 ;  /* 0x00000001c5797824 */ /* 0x002fe200028e068c */
[----:B------:R-:W-:Y:S01]  /*1f3c0*/  ISETP.GE.U32.AND P5, PT, R194, R107, PT ;  /* 0x0000006bc200720c */ /* 0x000fe20003fa6070 */
[----:B------:R-:W-:Y:S03]  /*1f3d0*/  IMAD.WIDE.U32 R140, R146, -0x326172a9, RZ ;  /* 0xcd9e8d57928c7825 */ /* 0x000fe600078e00ff */
[----:B------:R1:W-:Y:S01]  /*1f3e0*/  ST.E.U16 [R120.64], R3 ;  /* 0x0000000378007985 */ /* 0x0003e2000c101504 */
[----:B------:R-:W-:Y:S01]  /*1f3f0*/  FADD.FTZ R107, R117, R125 ;  /* 0x0000007d756b7221 */ /* 0x000fe20000010000 */
[CC--:B------:R-:W-:Y:S02]  /*1f400*/  LOP3.LUT R146, R141.reuse, R182.reuse, R222, 0x96, !PT ;  /* 0x000000b68d927212 */ /* 0x0c0fe400078e96de */
[----:B------:R-:W-:Y:S01]  /*1f410*/  LOP3.LUT R157, R141, R182, R116, 0x96, !PT ;  /* 0x000000b68d9d7212 */ /* 0x000fe200078e9674 */
[----:B------:R-:W-:Y:S02]  /*1f420*/  IMAD.MOV.U32 R182, RZ, RZ, R155 ;  /* 0x000000ffffb67224 */ /* 0x000fe400078e009b */
[----:B----4-:R-:W-:Y:S01]  /*1f430*/  FADD.FTZ R137, R111, R107 ;  /* 0x0000006b6f897221 */ /* 0x010fe20000010000 */
[--C-:B------:R-:W-:Y:S01]  /*1f440*/  SHF.R.U32.HI R111, RZ, 0x18, R128.reuse ;  /* 0x00000018ff6f7819 */ /* 0x100fe20000011680 */
[----:B------:R-:W4:Y:S03]  /*1f450*/  MUFU.EX2 R107, R248 ;  /* 0x000000f8006b7308 */ /* 0x000f260000000800 */
[----:B------:R-:W-:Y:S02]  /*1f460*/  ISETP.GE.U32.AND P0, PT, R194, R111, PT ;  /* 0x0000006fc200720c */ /* 0x000fe40003f06070 */
[----:B------:R-:W-:Y:S02]  /*1f470*/  PRMT R111, R203, 0x7632, R111 ;  /* 0x00007632cb6f7816 */ /* 0x000fe4000000006f */
[----:B-1----:R-:W-:Y:S04]  /*1f480*/  PRMT R3, R208, 0x7632, R3 ;  /* 0x00007632d0037816 */ /* 0x002fe80000000003 */
[----:B------:R-:W-:Y:S02]  /*1f490*/  PRMT R125, R106, 0x5410, R3 ;  /* 0x000054106a7d7816 */ /* 0x000fe40000000003 */
[----:B------:R-:W-:Y:S02]  /*1f4a0*/  @!P2 PRMT R106, R136, 0x5410, RZ ;  /* 0x00005410886aa816 */ /* 0x000fe400000000ff */
[----:B----4-:R-:W-:Y:S01]  /*1f4b0*/  F2FP.BF16.PACK_AB R165, R107, R133 ;  /* 0x000000856ba5723e */ /* 0x010fe200000010ff */
[----:B------:R-:W1:Y:S02]  /*1f4c0*/  MUFU.EX2 R136, R244 ;  /* 0x000000f400887308 */ /* 0x000e640000000800 */
[----:B------:R4:W-:Y:S02]  /*1f4d0*/  ST.E.U16 [R114.64], R106 ;  /* 0x0000006a72007985 */ /* 0x0009e4000c101504 */
[----:B----4-:R-:W-:Y:S04]  /*1f4e0*/  LOP3.LUT R106, R128, 0xff, RZ, 0xc0, !PT ;  /* 0x000000ff806a7812 */ /* 0x010fe800078ec0ff */
[----:B------:R-:W-:Y:S02]  /*1f4f0*/  ISETP.GE.U32.AND P2, PT, R194, R106, PT ;  /* 0x0000006ac200720c */ /* 0x000fe40003f46070 */
[----:B------:R-:W-:Y:S04]  /*1f500*/  SHF.R.U32.HI R106, RZ, 0x10, R128 ;  /* 0x00000010ff6a7819 */ /* 0x000fe80000011680 */
[----:B------:R-:W-:Y:S01]  /*1f510*/  LOP3.LUT R116, R106, 0xff, RZ, 0xc0, !PT ;  /* 0x000000ff6a747812 */ /* 0x000fe200078ec0ff */
[----:B------:R-:W-:Y:S02]  /*1f520*/  FADD.FTZ R106, R127, R134 ;  /* 0x000000867f6a7221 */ /* 0x000fe40000010000 */
[----:B------:R-:W-:Y:S02]  /*1f530*/  MUFU.EX2 R127, R225 ;  /* 0x000000e1007f7308 */ /* 0x000fe40000000800 */
[--C-:B------:R-:W-:Y:S01]  /*1f540*/  FADD.FTZ R155, R124, R106.reuse ;  /* 0x0000006a7c9b7221 */ /* 0x100fe20000010000 */
[----:B------:R-:W-:Y:S01]  /*1f550*/  PRMT R106, R203, 0x7610, R106 ;  /* 0x00007610cb6a7816 */ /* 0x000fe2000000006a */
[----:B---3--:R-:W-:Y:S05]  /*1f560*/  @!P1 HFMA2.BF16_V2 R132, -RZ.H0_H0, RZ.H0_H0, -R3.H0_H0 ;  /* 0x200000ffff849231 */ /* 0x008fea0000340903 */
[----:B------:R-:W-:Y:S01]  /*1f570*/  PRMT R117, R132, 0x7610, R117 ;  /* 0x0000761084757816 */ /* 0x000fe20000000075 */
[----:B------:R3:W-:Y:S01]  /*1f580*/  @!P1 STL.S16 [R1+0x12c], R132 ;  /* 0x00012c8401009387 */ /* 0x0007e20000100600 */
[----:B--2---:R-:W-:Y:S02]  /*1f590*/  @!P6 HFMA2.BF16_V2 R154, -RZ.H0_H0, RZ.H0_H0, -R106.H0_H0 ;  /* 0x200000ffff9ae231 */ /* 0x004fe4000034096a */
[----:B------:R-:W-:Y:S01]  /*1f5a0*/  @!P1 PRMT R3, R117, 0x5410, RZ ;  /* 0x0000541075039816 */ /* 0x000fe200000000ff */
[----:B------:R2:W4:Y:S01]  /*1f5b0*/  LDL.S16 R223, [R1+0x140] ;  /* 0x0001400001df7983 */ /* 0x0005220000100600 */
[----:B------:R-:W-:Y:S01]  /*1f5c0*/  ISETP.GE.U32.AND P1, PT, R194, R116, PT ;  /* 0x00000074c200720c */ /* 0x000fe20003f26070 */
[----:B------:R-:W-:Y:S01]  /*1f5d0*/  FADD.FTZ R117, R133, R135 ;  /* 0x0000008785757221 */ /* 0x000fe20000010000 */
[----:B------:R-:W-:Y:S01]  /*1f5e0*/  PRMT R124, R154, 0x7610, R124 ;  /* 0x000076109a7c7816 */ /* 0x000fe2000000007c */
[----:B------:R2:W2:Y:S01]  /*1f5f0*/  LDL.S16 R222, [R1+0x13c] ;  /* 0x00013c0001de7983 */ /* 0x0004a20000100600 */
[----:B------:R-:W-:Y:S01]  /*1f600*/  LOP3.LUT R116, R128, 0xffff, RZ, 0xc0, !PT ;  /* 0x0000ffff80747812 */ /* 0x000fe200078ec0ff */
[----:B------:R-:W-:Y:S01]  /*1f610*/  @!P5 HFMA2.BF16_V2 R153, -RZ.H0_H0, RZ.H0_H0, -R111.H0_H0 ;  /* 0x200000ffff99d231 */ /* 0x000fe2000034096f */
[----:B------:R-:W-:Y:S01]  /*1f620*/  IMAD.WIDE.U32 R134, R145, -0x2daee0ad, RZ ;  /* 0xd2511f5391867825 */ /* 0x000fe200078e00ff */
[----:B------:R1:W-:Y:S01]  /*1f630*/  @!P6 STL.S16 [R1+0x134], R154 ;  /* 0x0001349a0100e387 */ /* 0x0003e20000100600 */
[----:B------:R-:W-:Y:S02]  /*1f640*/  SHF.R.U32.HI R116, RZ, 0x8, R116 ;  /* 0x00000008ff747819 */ /* 0x000fe40000011674 */
[----:B------:R-:W-:Y:S01]  /*1f650*/  PRMT R221, R153, 0x7610, R221 ;  /* 0x0000761099dd7816 */ /* 0x000fe200000000dd */
[----:B------:R2:W2:Y:S01]  /*1f660*/  LDL.S16 R133, [R1+0x120] ;  /* 0x0001200001857983 */ /* 0x0004a20000100600 */
[----:B------:R-:W-:Y:S03]  /*1f670*/  LOP3.LUT R116, R116, 0xffff, RZ, 0xc0, !PT ;  /* 0x0000ffff74747812 */ /* 0x000fe600078ec0ff */
[----:B------:R1:W-:Y:S04]  /*1f680*/  ST.E.U16 [R114.64+0x2], R3 ;  /* 0x0000020372007985 */ /* 0x0003e8000c101504 */
[----:B------:R1:W-:Y:S01]  /*1f690*/  @!P5 STL.S16 [R1+0x144], R153 ;  /* 0x000144990100d387 */ /* 0x0003e20000100600 */
[----:B---3--:R-:W3:Y:S01]  /*1f6a0*/  MUFU.EX2 R132, R246 ;  /* 0x000000f600847308 */ /* 0x008ee20000000800 */
[----:B-1----:R-:W-:Y:S01]  /*1f6b0*/  FADD.FTZ R154, R107, R117 ;  /* 0x000000756b9a7221 */ /* 0x002fe20000010000 */
[----:B------:R-:W-:Y:S01]  /*1f6c0*/  PRMT R117, R106, 0x5410, R111 ;  /* 0x000054106a757816 */ /* 0x000fe2000000006f */
[----:B------:R-:W-:Y:S01]  /*1f6d0*/  FADD.FTZ R107, R136, R143 ;  /* 0x0000008f886b7221 */ /* 0x000fe20000010000 */
[----:B------:R-:W-:Y:S02]  /*1f6e0*/  @!P6 PRMT R106, R124, 0x5410, RZ ;  /* 0x000054107c6ae816 */ /* 0x000fe400000000ff */
[----:B------:R-:W-:Y:S02]  /*1f6f0*/  ISETP.GE.U32.AND P6, PT, R194, R116, PT ;  /* 0x00000074c200720c */ /* 0x000fe40003fc6070 */
[----:B------:R-:W-:Y:S01]  /*1f700*/  @!P5 PRMT R111, R221, 0x5410, RZ ;  /* 0x00005410dd6fd816 */ /* 0x000fe200000000ff */
[----:B------:R1:W-:Y:S01]  /*1f710*/  ST.E.U16 [R196.64+0x10], R106 ;  /* 0x0000106ac4007985 */ /* 0x0003e2000c101504 */
[----:B------:R-:W-:Y:S01]  /*1f720*/  LOP3.LUT R124, R135, R252, R180, 0x96, !PT ;  /* 0x000000fc877c7212 */ /* 0x000fe200078e96b4 */
[----:B------:R-:W1:Y:S01]  /*1f730*/  MUFU.EX2 R116, R226 ;  /* 0x000000e200747308 */ /* 0x000e620000000800 */
[----:B---3--:R-:W-:Y:S01]  /*1f740*/  F2FP.BF16.PACK_AB R166, R132, R136 ;  /* 0x0000008884a6723e */ /* 0x008fe200000010ff */
[----:B------:R3:W3:Y:S01]  /*1f750*/  LDL.S16 R221, [R1+0x11c] ;  /* 0x00011c0001dd7983 */ /* 0x0006e20000100600 */
[----:B------:R-:W-:Y:S01]  /*1f760*/  LOP3.LUT R3, R124, 0xff, RZ, 0xc0, !PT ;  /* 0x000000ff7c037812 */ /* 0x000fe200078ec0ff */
[--C-:B------:R-:W-:Y:S01]  /*1f770*/  FADD.FTZ R153, R132, R107.reuse ;  /* 0x0000006b84997221 */ /* 0x100fe20000010000 */
[----:B------:R-:W-:Y:S01]  /*1f780*/  PRMT R107, R110, 0x7632, R107 ;  /* 0x000076326e6b7816 */ /* 0x000fe2000000006b */
[----:B------:R2:W-:Y:S01]  /*1f790*/  ST.E.U16 [R196.64+0x12], R111 ;  /* 0x0000126fc4007985 */ /* 0x0005e2000c101504 */
[----:B------:R-:W-:Y:S02]  /*1f7a0*/  ISETP.GE.U32.AND P5, PT, R194, R3, PT ;  /* 0x00000003c200720c */ /* 0x000fe40003fa6070 */
[----:B------:R-:W-:Y:S04]  /*1f7b0*/  LOP3.LUT R3, R124, 0xffff, RZ, 0xc0, !PT ;  /* 0x0000ffff7c037812 */ /* 0x000fe800078ec0ff */
[----:B------:R-:W-:Y:S04]  /*1f7c0*/  SHF.R.U32.HI R3, RZ, 0x8, R3 ;  /* 0x00000008ff037819 */ /* 0x000fe80000011603 */
[----:B------:R-:W-:Y:S02]  /*1f7d0*/  LOP3.LUT R3, R3, 0xffff, RZ, 0xc0, !PT ;  /* 0x0000ffff03037812 */ /* 0x000fe400078ec0ff */
[C---:B-1----:R-:W-:Y:S01]  /*1f7e0*/  F2FP.BF16.PACK_AB R173, R116.reuse, R127 ;  /* 0x0000007f74ad723e */ /* 0x042fe200000010ff */
[----:B------:R-:W-:Y:S04]  /*1f7f0*/  FADD.FTZ R106, R127, R137 ;  /* 0x000000897f6a7221 */ /* 0x000fe80000010000 */
[----:B------:R-:W-:Y:S01]  /*1f800*/  FADD.FTZ R106, R116, R106 ;  /* 0x0000006a746a7221 */ /* 0x000fe20000010000 */
[----:B------:R-:W-:Y:S01]  /*1f810*/  PRMT R116, R110, 0x5410, R107 ;  /* 0x000054106e747816 */ /* 0x000fe2000000006b */
[----:B----4-:R-:W-:Y:S02]  /*1f820*/  @!P4 HFMA2.BF16_V2 R223, -RZ.H0_H0, RZ.H0_H0, -R110.H0_H0 ;  /* 0x200000ffffdfc231 */ /* 0x010fe4000034096e */
[----:B--2---:R-:W-:Y:S03]  /*1f830*/  @!P3 HFMA2.BF16_V2 R222, -RZ.H0_H0, RZ.H0_H0, -R107.H0_H0 ;  /* 0x200000ffffdeb231 */ /* 0x004fe6000034096b */
[----:B------:R-:W-:Y:S01]  /*1f840*/  PRMT R215, R223, 0x7610, R215 ;  /* 0x00007610dfd77816 */ /* 0x000fe200000000d7 */
[----:B------:R1:W-:Y:S03]  /*1f850*/  @!P4 STL.S16 [R1+0x140], R223 ;  /* 0x000140df0100c387 */ /* 0x0003e60000100600 */
[----:B------:R-:W-:Y:S01]  /*1f860*/  @!P4 PRMT R110, R215, 0x5410, RZ ;  /* 0x00005410d76ec816 */ /* 0x000fe200000000ff */
[----:B------:R-:W-:Y:S01]  /*1f870*/  @!P3 STL.S16 [R1+0x13c], R222 ;  /* 0x00013cde0100b387 */ /* 0x000fe20000100600 */
[----:B------:R-:W-:Y:S01]  /*1f880*/  PRMT R132, R222, 0x7610, R132 ;  /* 0x00007610de847816 */ /* 0x000fe20000000084 */
[----:B------:R-:W-:Y:S01]  /*1f890*/  @!P2 HFMA2.BF16_V2 R133, -RZ.H0_H0, RZ.H0_H0, -R105.H0_H0 ;  /* 0x200000ffff85a231 */ /* 0x000fe20000340969 */
[----:B------:R-:W-:Y:S01]  /*1f8a0*/  ISETP.GE.U32.AND P4, PT, R194, R3, PT ;  /* 0x00000003c200720c */ /* 0x000fe20003f86070 */
[----:B------:R2:W-:Y:S01]  /*1f8b0*/  STL [R1+0x2c], R106 ;  /* 0x00002c6a01007387 */ /* 0x0005e20000100800 */
[----:B------:R-:W-:Y:S02]  /*1f8c0*/  @!P3 PRMT R107, R132, 0x5410, RZ ;  /* 0x00005410846bb816 */ /* 0x000fe400000000ff */
[----:B------:R-:W-:Y:S01]  /*1f8d0*/  PRMT R3, R105, 0x7632, R3 ;  /* 0x0000763269037816 */ /* 0x000fe20000000003 */
[----:B------:R4:W4:Y:S01]  /*1f8e0*/  LDL.S16 R215, [R1+0x114] ;  /* 0x0001140001d77983 */ /* 0x0009220000100600 */
[----:B------:R-:W-:Y:S02]  /*1f8f0*/  PRMT R127, R133, 0x7610, R127 ;  /* 0x00007610857f7816 */ /* 0x000fe4000000007f */
[----:B------:R-:W-:Y:S01]  /*1f900*/  PRMT R111, R105, 0x5410, R3 ;  /* 0x00005410696f7816 */ /* 0x000fe20000000003 */
[----:B------:R3:W-:Y:S01]  /*1f910*/  ST.E.U16 [R112.64+0x12], R107 ;  /* 0x0000126b70007985 */ /* 0x0007e2000c101504 */
[----:B------:R-:W-:Y:S03]  /*1f920*/  @!P2 PRMT R105, R127, 0x5410, RZ ;  /* 0x000054107f69a816 */ /* 0x000fe600000000ff */
[----:B------:R-:W-:Y:S04]  /*1f930*/  ST.E.U16 [R112.64+0x10], R110 ;  /* 0x0000106e70007985 */ /* 0x000fe8000c101504 */
[----:B------:R3:W-:Y:S04]  /*1f940*/  ST.E.U16 [R120.64+0xe], R105 ;  /* 0x00000e6978007985 */ /* 0x0007e8000c101504 */
[----:B-1----:R1:W4:Y:S04]  /*1f950*/  LDL.S16 R223, [R1+0x118] ;  /* 0x0001180001df7983 */ /* 0x0023280000100600 */
[----:B------:R1:W-:Y:S01]  /*1f960*/  @!P2 STL.S16 [R1+0x120], R133 ;  /* 0x000120850100a387 */ /* 0x0003e20000100600 */
[--C-:B--2---:R-:W-:Y:S02]  /*1f970*/  SHF.R.U32.HI R106, RZ, 0x18, R124.reuse ;  /* 0x00000018ff6a7819 */ /* 0x104fe4000001167c */
[----:B------:R-:W-:Y:S01]  /*1f980*/  SHF.R.U32.HI R124, RZ, 0x10, R124 ;  /* 0x00000010ff7c7819 */ /* 0x000fe2000001167c */
[----:B------:R2:W2:Y:S01]  /*1f990*/  LDL.S16 R137, [R1+0x110] ;  /* 0x0001100001897983 */ /* 0x0004a20000100600 */
[----:B------:R-:W-:Y:S02]  /*1f9a0*/  ISETP.GE.U32.AND P3, PT, R194, R106, PT ;  /* 0x0000006ac200720c */ /* 0x000fe40003f66070 */
[----:B------:R-:W-:Y:S01]  /*1f9b0*/  LOP3.LUT R124, R124, 0xff, RZ, 0xc0, !PT ;  /* 0x000000ff7c7c7812 */ /* 0x000fe200078ec0ff */
[----:B---3--:R-:W-:Y:S01]  /*1f9c0*/  @!P6 HFMA2.BF16_V2 R221, -RZ.H0_H0, RZ.H0_H0, -R3.H0_H0 ;  /* 0x200000ffffdde231 */ /* 0x008fe20000340903 */
[C---:B------:R-:W-:Y:S02]  /*1f9d0*/  PRMT R106, R200.reuse, 0x7632, R106 ;  /* 0x00007632c86a7816 */ /* 0x040fe4000000006a */
[----:B------:R-:W-:Y:S02]  /*1f9e0*/  PRMT R107, R200, 0x7610, R107 ;  /* 0x00007610c86b7816 */ /* 0x000fe4000000006b */
[----:B------:R-:W-:Y:S01]  /*1f9f0*/  ISETP.GE.U32.AND P2, PT, R194, R124, PT ;  /* 0x0000007cc200720c */ /* 0x000fe20003f46070 */
[----:B------:R3:W-:Y:S01]  /*1fa00*/  @!P6 STL.S16 [R1+0x11c], R221 ;  /* 0x00011cdd0100e387 */ /* 0x0007e20000100600 */
[----:B------:R-:W-:Y:S03]  /*1fa10*/  PRMT R124, R221, 0x7610, R124 ;  /* 0x00007610dd7c7816 */ /* 0x000fe6000000007c */
[----:B------:R2:W2:Y:S01]  /*1fa20*/  LDL.S16 R222, [R1+0x108] ;  /* 0x0001080001de7983 */ /* 0x0004a20000100600 */
[----:B------:R-:W-:Y:S02]  /*1fa30*/  @!P6 PRMT R3, R124, 0x5410, RZ ;  /* 0x000054107c03e816 */ /* 0x000fe400000000ff */
[----:B------:R-:W-:Y:S02]  /*1fa40*/  PRMT R124, R107, 0x5410, R106 ;  /* 0x000054106b7c7816 */ /* 0x000fe4000000006a */
[----:B------:R-:W-:Y:S01]  /*1fa50*/  PRMT R105, R178, 0x7610, R105 ;  /* 0x00007610b2697816 */ /* 0x000fe20000000069 */
[----:B------:R3:W-:Y:S01]  /*1fa60*/  ST.E.U16 [R120.64+0x10], R3 ;  /* 0x0000100378007985 */ /* 0x0007e2000c101504 */
[----:B-1----:R-:W-:Y:S05]  /*1fa70*/  IMAD.WIDE.U32 R132, R144, -0x2daee0ad, RZ ;  /* 0xd2511f5390847825 */ /* 0x002fea00078e00ff */
[----:B------:R-:W-:Y:S04]  /*1fa80*/  LOP3.LUT R127, R133, R252, R170, 0x96, !PT ;  /* 0x000000fc857f7212 */ /* 0x000fe800078e96aa */
[C---:B------:R-:W-:Y:S04]  /*1fa90*/  LOP3.LUT R110, R127.reuse, 0xff, RZ, 0xc0, !PT ;  /* 0x000000ff7f6e7812 */ /* 0x040fe800078ec0ff */
[----:B------:R-:W-:Y:S01]  /*1faa0*/  ISETP.GE.U32.AND P6, PT, R194, R110, PT ;  /* 0x0000006ec200720c */ /* 0x000fe20003fc6070 */
[----:B---3--:R1:W3:Y:S01]  /*1fab0*/  LDL.S16 R221, [R1+0x104] ;  /* 0x0001040001dd7983 */ /* 0x0082e20000100600 */
[----:B------:R-:W-:Y:S04]  /*1fac0*/  LOP3.LUT R110, R127, 0xffff, RZ, 0xc0, !PT ;  /* 0x0000ffff7f6e7812 */ /* 0x000fe800078ec0ff */
[----:B------:R-:W-:Y:S04]  /*1fad0*/  SHF.R.U32.HI R110, RZ, 0x8, R110 ;  /* 0x00000008ff6e7819 */ /* 0x000fe8000001166e */
[----:B------:R-:W-:Y:S02]  /*1fae0*/  LOP3.LUT R110, R110, 0xffff, RZ, 0xc0, !PT ;  /* 0x0000ffff6e6e7812 */ /* 0x000fe400078ec0ff */
[--C-:B------:R-:W-:Y:S02]  /*1faf0*/  SHF.R.U32.HI R3, RZ, 0x18, R127.reuse ;  /* 0x00000018ff037819 */ /* 0x100fe4000001167f */
[----:B------:R-:W-:Y:S04]  /*1fb00*/  SHF.R.U32.HI R127, RZ, 0x10, R127 ;  /* 0x00000010ff7f7819 */ /* 0x000fe8000001167f */
[----:B------:R-:W-:Y:S01]  /*1fb10*/  LOP3.LUT R127, R127, 0xff, RZ, 0xc0, !PT ;  /* 0x000000ff7f7f7812 */ /* 0x000fe200078ec0ff */
[----:B----4-:R-:W-:Y:S05]  /*1fb20*/  @!P0 HFMA2.BF16_V2 R215, -RZ.H0_H0, RZ.H0_H0, -R106.H0_H0 ;  /* 0x200000ffffd78231 */ /* 0x010fea000034096a */
[----:B------:R-:W-:Y:S04]  /*1fb30*/  PRMT R143, R215, 0x7610, R143 ;  /* 0x00007610d78f7816 */ /* 0x000fe8000000008f */
[----:B------:R-:W-:Y:S05]  /*1fb40*/  @!P0 PRMT R106, R143, 0x5410, RZ ;  /* 0x000054108f6a8816 */ /* 0x000fea00000000ff */
[----:B------:R4:W-:Y:S01]  /*1fb50*/  ST.E.U16 [R114.64+0x12], R106 ;  /* 0x0000126a72007985 */ /* 0x0009e2000c101504 */
[----:B------:R-:W-:Y:S05]  /*1fb60*/  @!P1 HFMA2.BF16_V2 R223, -RZ.H0_H0, RZ.H0_H0, -R107.H0_H0 ;  /* 0x200000ffffdf9231 */ /* 0x000fea000034096b */
[----:B------:R-:W-:Y:S01]  /*1fb70*/  PRMT R208, R223, 0x7610, R208 ;  /* 0x00007610dfd07816 */ /* 0x000fe200000000d0 */
[----:B------:R-:W-:Y:S01]  /*1fb80*/  @!P1 STL.S16 [R1+0x118], R223 ;  /* 0x000118df01009387 */ /* 0x000fe20000100600 */
[----:B--2---:R-:W-:Y:S02]  /*1fb90*/  @!P5 HFMA2.BF16_V2 R137, -RZ.H0_H0, RZ.H0_H0, -R105.H0_H0 ;  /* 0x200000ffff89d231 */ /* 0x004fe40000340969 */
[----:B------:R-:W-:Y:S01]  /*1fba0*/  @!P1 PRMT R107, R208, 0x5410, RZ ;  /* 0x00005410d06b9816 */ /* 0x000fe200000000ff */
[----:B------:R2:W-:Y:S01]  /*1fbb0*/  @!P0 STL.S16 [R1+0x114], R215 ;  /* 0x000114d701008387 */ /* 0x0005e20000100600 */
[----:B------:R-:W-:Y:S02]  /*1fbc0*/  ISETP.GE.U32.AND P0, PT, R194, R3, PT ;  /* 0x00000003c200720c */ /* 0x000fe40003f06070 */
[----:B------:R-:W-:Y:S01]  /*1fbd0*/  PRMT R3, R178, 0x7632, R3 ;  /* 0x00007632b2037816 */ /* 0x000fe20000000003 */
[----:B------:R1:W-:Y:S01]  /*1fbe0*/  ST.E.U16 [R114.64+0x10], R107 ;  /* 0x0000106b72007985 */ /* 0x0003e2000c101504 */
[----:B------:R-:W-:Y:S02]  /*1fbf0*/  ISETP.GE.U32.AND P1, PT, R194, R110, PT ;  /* 0x0000006ec200720c */ /* 0x000fe40003f26070 */
[----:B------:R-:W-:Y:S01]  /*1fc00*/  PRMT R110, R137, 0x7610, R110 ;  /* 0x00007610896e7816 */ /* 0x000fe2000000006e */
[----:B------:R-:W-:Y:S01]  /*1fc10*/  @!P4 HFMA2.BF16_V2 R222, -RZ.H0_H0, RZ.H0_H0, -R3.H0_H0 ;  /* 0x200000ffffdec231 */ /* 0x000fe20000340903 */
[----:B----4-:R-:W-:Y:S04]  /*1fc20*/  PRMT R106, R148, 0x7610, R106 ;  /* 0x00007610946a7816 */ /* 0x010fe8000000006a */
[----:B------:R-:W-:Y:S01]  /*1fc30*/  PRMT R136, R222, 0x7610, R136 ;  /* 0x00007610de887816 */ /* 0x000fe20000000088 */
[----:B--2---:R2:W4:Y:S04]  /*1fc40*/  LDL.S16 R215, [R1+0xfc] ;  /* 0x0000fc0001d77983 */ /* 0x0045280000100600 */
[----:B------:R2:W-:Y:S01]  /*1fc50*/  @!P5 STL.S16 [R1+0x110], R137 ;  /* 0x000110890100d387 */ /* 0x0005e20000100600 */
[----:B-1----:R-:W-:Y:S03]  /*1fc60*/  LOP3.LUT R107, R134, 0xff, RZ, 0xc0, !PT ;  /* 0x000000ff866b7812 */ /* 0x002fe600078ec0ff */
[----:B------:R1:W4:Y:S01]  /*1fc70*/  LDL.S16 R208, [R1+0xf8] ;  /* 0x0000f80001d07983 */ /* 0x0003220000100600 */
[----:B---3--:R-:W-:Y:S03]  /*1fc80*/  @!P2 HFMA2.BF16_V2 R221, -RZ.H0_H0, RZ.H0_H0, -R106.H0_H0 ;  /* 0x200000ffffdda231 */ /* 0x008fe6000034096a */
[----:B------:R1:W3:Y:S02]  /*1fc90*/  LDL.S16 R143, [R1+0xf4] ;  /* 0x0000f400018f7983 */ /* 0x0002e40000100600 */
[----:B------:R-:W-:Y:S02]  /*1fca0*/  PRMT R144, R221, 0x7610, R144 ;  /* 0x00007610dd907816 */ /* 0x000fe40000000090 */
[----:B------:R-:W-:Y:S04]  /*1fcb0*/  @!P4 STL.S16 [R1+0x108], R222 ;  /* 0x000108de0100c387 */ /* 0x000fe80000100600 */
[----:B------:R-:W-:Y:S01]  /*1fcc0*/  @!P2 STL.S16 [R1+0x104], R221 ;  /* 0x000104dd0100a387 */ /* 0x000fe20000100600 */
[----:B--2---:R-:W-:Y:S02]  /*1fcd0*/  PRMT R137, R105, 0x5410, R3 ;  /* 0x0000541069897816 */ /* 0x004fe40000000003 */
[----:B------:R-:W-:Y:S02]  /*1fce0*/  @!P5 PRMT R105, R110, 0x5410, RZ ;  /* 0x000054106e69d816 */ /* 0x000fe400000000ff */
[----:B------:R-:W-:Y:S02]  /*1fcf0*/  ISETP.GE.U32.AND P5, PT, R194, R107, PT ;  /* 0x0000006bc200720c */ /* 0x000fe40003fa6070 */
[--C-:B------:R-:W-:Y:S01]  /*1fd00*/  SHF.R.U32.HI R107, RZ, 0x10, R134.reuse ;  /* 0x00000010ff6b7819 */ /* 0x100fe20000011686 */
[----:B------:R2:W-:Y:S01]  /*1fd10*/  ST.E.U16 [R196.64+0x20], R105 ;  /* 0x00002069c4007985 */ /* 0x0005e2000c101504 */
[----:B------:R-:W-:Y:S02]  /*1fd20*/  @!P4 PRMT R3, R136, 0x5410, RZ ;  /* 0x000054108803c816 */ /* 0x000fe400000000ff */
[----:B------:R-:W-:Y:S02]  /*1fd30*/  LOP3.LUT R110, R107, 0xff, RZ, 0xc0, !PT ;  /* 0x000000ff6b6e7812 */ /* 0x000fe400078ec0ff */
[----:B------:R-:W-:Y:S01]  /*1fd40*/  PRMT R107, R148, 0x7632, R107 ;  /* 0x00007632946b7816 */ /* 0x000fe2000000006b */
[----:B------:R1:W-:Y:S01]  /*1fd50*/  ST.E.U16 [R196.64+0x22], R3 ;  /* 0x00002203c4007985 */ /* 0x0003e2000c101504 */
[----:B------:R-:W-:Y:S02]  /*1fd60*/  ISETP.GE.U32.AND P4, PT, R194, R110, PT ;  /* 0x0000006ec200720c */ /* 0x000fe40003f86070 */
[----:B------:R-:W-:Y:S02]  /*1fd70*/  PRMT R136, R106, 0x5410, R107 ;  /* 0x000054106a887816 */ /* 0x000fe4000000006b */
[----:B------:R-:W-:Y:S02]  /*1fd80*/  @!P2 PRMT R106, R144, 0x5410, RZ ;  /* 0x00005410906aa816 */ /* 0x000fe400000000ff */
[----:B------:R-:W-:Y:S01]  /*1fd90*/  ISETP.GE.U32.AND P2, PT, R194, R127, PT ;  /* 0x0000007fc200720c */ /* 0x000fe20003f46070 */
[----:B------:R3:W3:Y:S01]  /*1fda0*/  LDL.S16 R144, [R1+0xf0] ;  /* 0x0000f00001907983 */ /* 0x0006e20000100600 */
[----:B------:R-:W-:Y:S03]  /*1fdb0*/  SHF.R.U32.HI R110, RZ, 0x18, R134 ;  /* 0x00000018ff6e7819 */ /* 0x000fe60000011686 */
[----:B------:R1:W-:Y:S01]  /*1fdc0*/  ST.E.U16 [R112.64+0x20], R106 ;  /* 0x0000206a70007985 */ /* 0x0003e2000c101504 */
[----:B--2---:R-:W-:Y:S04]  /*1fdd0*/  LOP3.LUT R105, R134, 0xffff, RZ, 0xc0, !PT ;  /* 0x0000ffff86697812 */ /* 0x004fe800078ec0ff */
[----:B------:R-:W-:Y:S02]  /*1fde0*/  SHF.R.U32.HI R105, RZ, 0x8, R105 ;  /* 0x00000008ff697819 */ /* 0x000fe40000011669 */
[----:B-1----:R-:W-:Y:S02]  /*1fdf0*/  PRMT R3, R104, 0x7632, R3 ;  /* 0x0000763268037816 */ /* 0x002fe40000000003 */
[----:B------:R-:W-:Y:S02]  /*1fe00*/  LOP3.LUT R105, R105, 0xffff, RZ, 0xc0, !PT ;  /* 0x0000ffff69697812 */ /* 0x000fe400078ec0ff */
[----:B------:R-:W-:Y:S01]  /*1fe10*/  PRMT R106, R185, 0x7610, R106 ;  /* 0x00007610b96a7816 */ /* 0x000fe2000000006a */
[----:B----4-:R-:W-:Y:S05]  /*1fe20*/  @!P3 HFMA2.BF16_V2 R215, -RZ.H0_H0, RZ.H0_H0, -R107.H0_H0 ;  /* 0x200000ffffd7b231 */ /* 0x010fea000034096b */
[----:B------:R-:W-:Y:S01]  /*1fe30*/  PRMT R145, R215, 0x7610, R145 ;  /* 0x00007610d7917816 */ /* 0x000fe20000000091 */
[----:B------:R-:W-:Y:S01]  /*1fe40*/  @!P3 STL.S16 [R1+0xfc], R215 ;  /* 0x0000fcd70100b387 */ /* 0x000fe20000100600 */
[----:B------:R-:W-:Y:S02]  /*1fe50*/  @!P6 HFMA2.BF16_V2 R208, -RZ.H0_H0, RZ.H0_H0, -R104.H0_H0 ;  /* 0x200000ffffd0e231 */ /* 0x000fe40000340968 */
[----:B------:R-:W-:Y:S01]  /*1fe60*/  @!P3 PRMT R107, R145, 0x5410, RZ ;  /* 0x00005410916bb816 */ /* 0x000fe200000000ff */
[----:B------:R1:W2:Y:S01]  /*1fe70*/  LDL.S16 R148, [R1+0xe8] ;  /* 0x0000e80001947983 */ /* 0x0002a20000100600 */
[----:B------:R-:W-:Y:S01]  /*1fe80*/  ISETP.GE.U32.AND P3, PT, R194, R110, PT ;  /* 0x0000006ec200720c */ /* 0x000fe20003f66070 */
[----:B---3--:R-:W-:Y:S01]  /*1fe90*/  @!P1 HFMA2.BF16_V2 R143, -RZ.H0_H0, RZ.H0_H0, -R3.H0_H0 ;  /* 0x200000ffff8f9231 */ /* 0x008fe20000340903 */
[----:B------:R-:W-:Y:S01]  /*1fea0*/  PRMT R178, R208, 0x7610, R178 ;  /* 0x00007610d0b27816 */ /* 0x000fe200000000b2 */
[----:B------:R1:W3:Y:S01]  /*1feb0*/  LDL.S16 R145, [R1+0xec] ;  /* 0x0000ec0001917983 */ /* 0x0002e20000100600 */
[----:B------:R-:W-:Y:S02]  /*1fec0*/  LOP3.LUT R110, R132, 0xff, RZ, 0xc0, !PT ;  /* 0x000000ff846e7812 */ /* 0x000fe400078ec0ff */
[----:B------:R-:W-:Y:S01]  /*1fed0*/  PRMT R176, R143, 0x7610, R176 ;  /* 0x000076108fb07816 */ /* 0x000fe200000000b0 */
[----:B------:R-:W-:Y:S04]  /*1fee0*/  @!P6 STL.S16 [R1+0xf8], R208 ;  /* 0x0000f8d00100e387 */ /* 0x000fe80000100600 */
[----:B------:R4:W-:Y:S04]  /*1fef0*/  @!P1 STL.S16 [R1+0xf4], R143 ;  /* 0x0000f48f01009387 */ /* 0x0009e80000100600 */
[----:B------:R1:W-:Y:S01]  /*1ff00*/  ST.E.U16 [R112.64+0x22], R107 ;  /* 0x0000226b70007985 */ /* 0x0003e2000c101504 */
[----:B----4-:R-:W-:Y:S02]  /*1ff10*/  PRMT R143, R104, 0x5410, R3 ;  /* 0x00005410688f7816 */ /* 0x010fe40000000003 */
[----:B------:R-:W-:Y:S01]  /*1ff20*/  @!P6 PRMT R104, R178, 0x5410, RZ ;  /* 0x00005410b268e816 */ /* 0x000fe200000000ff */
[----:B------:R-:W-:Y:S01]  /*1ff30*/  @!P2 HFMA2.BF16_V2 R144, -RZ.H0_H0, RZ.H0_H0, -R106.H0_H0 ;  /* 0x200000ffff90a231 */ /* 0x000fe2000034096a */
[----:B------:R-:W-:Y:S02]  /*1ff40*/  ISETP.GE.U32.AND P6, PT, R194, R105, PT ;  /* 0x00000069c200720c */ /* 0x000fe40003fc6070 */
[----:B------:R-:W-:Y:S01]  /*1ff50*/  LOP3.LUT R105, R132, 0xffff, RZ, 0xc0, !PT ;  /* 0x0000ffff84697812 */ /* 0x000fe200078ec0ff */
[----:B------:R4:W-:Y:S01]  /*1ff60*/  ST.E.U16 [R120.64+0x1e], R104 ;  /* 0x00001e6878007985 */ /* 0x0009e2000c101504 */
[----:B------:R-:W-:Y:S02]  /*1ff70*/  @!P1 PRMT R3, R176, 0x5410, RZ ;  /* 0x00005410b0039816 */ /* 0x000fe400000000ff */
[----:B------:R-:W-:Y:S01]  /*1ff80*/  ISETP.GE.U32.AND P1, PT, R194, R110, PT ;  /* 0x0000006ec200720c */ /* 0x000fe20003f26070 */
[----:B------:R4:W-:Y:S01]  /*1ff90*/  @!P2 STL.S16 [R1+0xf0], R144 ;  /* 0x0000f0900100a387 */ /* 0x0009e20000100600 */
[--C-:B------:R-:W-:Y:S02]  /*1ffa0*/  SHF.R.U32.HI R110, RZ, 0x8, R105.reuse ;  /* 0x00000008ff6e7819 */ /* 0x100fe40000011669 */
[----:B------:R-:W-:Y:S01]  /*1ffb0*/  PRMT R105, R185, 0x7632, R105 ;  /* 0x00007632b9697816 */ /* 0x000fe20000000069 */
[----:B------:R4:W-:Y:S01]  /*1ffc0*/  ST.E.U16 [R120.64+0x20], R3 ;  /* 0x0000200378007985 */ /* 0x0009e2000c101504 */
[----:B-1----:R-:W-:Y:S02]  /*1ffd0*/  PRMT R107, R147, 0x7610, R107 ;  /* 0x00007610936b7816 */ /* 0x002fe4000000006b */
[----:B------:R-:W-:Y:S02]  /*1ffe0*/  PRMT R161, R144, 0x7610, R161 ;  /* 0x0000761090a17816 */ /* 0x000fe400000000a1 */
[----:B------:R-:W-:Y:S02]  /*1fff0*/  LOP3.LUT R110, R110, 0xffff, RZ, 0xc0, !PT ;  /* 0x0000ffff6e6e7812 */ /* 0x000fe400078ec0ff */
[----:B----4-:R-:W-:Y:S02]  /*20000*/  SHF.R.U32.HI R104, RZ, 0x10, R132 ;  /* 0x00000010ff687819 */ /* 0x010fe40000011684 */
[----:B------:R-:W-:Y:S02]  /*20010*/  PRMT R144, R106, 0x5410, R105 ;  /* 0x000054106a907816 */ /* 0x000fe40000000069 */
[----:B------:R-:W-:Y:S02]  /*20020*/  @!P2 PRMT R106, R161, 0x5410, RZ ;  /* 0x00005410a16aa816 */ /* 0x000fe400000000ff */
[----:B------:R-:W-:Y:S02]  /*20030*/  ISETP.GE.U32.AND P2, PT, R194, R110, PT ;  /* 0x0000006ec200720c */ /* 0x000fe40003f46070 */
[----:B------:R-:W-:Y:S01]  /*20040*/  LOP3.LUT R110, R104, 0xff, RZ, 0xc0, !PT ;  /* 0x000000ff686e7812 */ /* 0x000fe200078ec0ff */
[----:B------:R-:W-:Y:S01]  /*20050*/  ST.E.U16 [R114.64+0x20], R106 ;  /* 0x0000206a72007985 */ /* 0x000fe2000c101504 */
[----:B------:R-:W-:Y:S01]  /*20060*/  PRMT R104, R147, 0x7632, R104 ;  /* 0x0000763293687816 */ /* 0x000fe20000000068 */
[----:B------:R-:W-:Y:S01]  /*20070*/  IMAD.WIDE.U32 R146, R146, -0x2daee0ad, RZ ;  /* 0xd2511f5392927825 */ /* 0x000fe200078e00ff */
[----:B------:R-:W-:Y:S04]  /*20080*/  MUFU.EX2 R3, R168 ;  /* 0x000000a800037308 */ /* 0x000fe80000000800 */
[----:B------:R-:W-:Y:S05]  /*20090*/  LOP3.LUT R150, R147, R191, R150, 0x96, !PT ;  /* 0x000000bf93967212 */ /* 0x000fea00078e9696 */
[----:B------:R-:W-:Y:S01]  /*200a0*/  IMAD.WIDE.U32 R150, R150, -0x326172a9, RZ ;  /* 0xcd9e8d5796967825 */ /* 0x000fe200078e00ff */
[----:B--2---:R-:W-:Y:S02]  /*200b0*/  @!P0 HFMA2.BF16_V2 R148, -RZ.H0_H0, RZ.H0_H0, -R105.H0_H0 ;  /* 0x200000ffff948231 */ /* 0x004fe40000340969 */
[----:B---3--:R-:W-:Y:S03]  /*200c0*/  @!P5 HFMA2.BF16_V2 R145, -RZ.H0_H0, RZ.H0_H0, -R107.H0_H0 ;  /* 0x200000ffff91d231 */ /* 0x008fe6000034096b */
[----:B------:R-:W-:Y:S01]  /*200d0*/  PRMT R141, R148, 0x7610, R141 ;  /* 0x00007610948d7816 */ /* 0x000fe2000000008d */
[----:B------:R1:W-:Y:S01]  /*200e0*/  @!P0 STL.S16 [R1+0xe8], R148 ;  /* 0x0000e89401008387 */ /* 0x0003e20000100600 */
[----:B------:R-:W-:Y:S03]  /*200f0*/  PRMT R127, R145, 0x7610, R127 ;  /* 0x00007610917f7816 */ /* 0x000fe6000000007f */
[----:B------:R2:W-:Y:S01]  /*20100*/  @!P5 STL.S16 [R1+0xec], R145 ;  /* 0x0000ec910100d387 */ /* 0x0005e20000100600 */
[----:B------:R-:W-:Y:S02]  /*20110*/  @!P0 PRMT R105, R141, 0x5410, RZ ;  /* 0x000054108d698816 */ /* 0x000fe400000000ff */
[----:B------:R-:W-:Y:S01]  /*20120*/  PRMT R141, R107, 0x5410, R104 ;  /* 0x000054106b8d7816 */ /* 0x000fe20000000068 */
[----:B------:R3:W4:Y:S01]  /*20130*/  LDL.S16 R161, [R1+0xe4] ;  /* 0x0000e40001a17983 */ /* 0x0007220000100600 */
[----:B------:R-:W-:Y:S02]  /*20140*/  @!P5 PRMT R107, R127, 0x5410, RZ ;  /* 0x000054107f6bd816 */ /* 0x000fe400000000ff */
[C---:B------:R-:W-:Y:S01]  /*20150*/  ISETP.GE.U32.AND P0, PT, R194.reuse, R110, PT ;  /* 0x0000006ec200720c */ /* 0x040fe20003f06070 */
[----:B------:R3:W3:Y:S01]  /*20160*/  LDL.S16 R208, [R1+0xe0] ;  /* 0x0000e00001d07983 */ /* 0x0006e20000100600 */
[----:B------:R-:W-:Y:S01]  /*20170*/  SHF.R.U32.HI R110, RZ, 0x18, R132 ;  /* 0x00000018ff6e7819 */ /* 0x000fe20000011684 */
[----:B------:R2:W-:Y:S02]  /*20180*/  MUFU.EX2 R127, R152 ;  /* 0x00000098007f7308 */ /* 0x0005e40000000800 */
[----:B------:R3:W3:Y:S01]  /*20190*/  LDL.S16 R178, [R1+0xdc] ;  /* 0x0000dc0001b27983 */ /* 0x0006e20000100600 */
[----:B------:R-:W-:Y:S03]  /*201a0*/  ISETP.GE.U32.AND P5, PT, R194, R110, PT ;  /* 0x0000006ec200720c */ /* 0x000fe60003fa6070 */
[----:B------:R-:W-:Y:S04]  /*201b0*/  ST.E.U16 [R114.64+0x22], R105 ;  /* 0x0000226972007985 */ /* 0x000fe8000c101504 */
[----:B------:R2:W-:Y:S01]  /*201c0*/  ST.E.U16 [R196.64+0x30], R107 ;  /* 0x0000306bc4007985 */ /* 0x0005e2000c101504 */
[-CC-:B-1----:R-:W-:Y:S01]  /*201d0*/  LOP3.LUT R148, R139, R149.reuse, R140.reuse, 0x96, !PT ;  /* 0x000000958b947212 */ /* 0x182fe200078e968c */
[----:B------:R-:W-:Y:S10]  /*201e0*/  MUFU.EX2 R110, R160 ;  /* 0x000000a0006e7308 */ /* 0x000ff40000000800 */
[----:B--2---:R-:W1:Y:S01]  /*201f0*/  MUFU.EX2 R145, R182 ;  /* 0x000000b600917308 */ /* 0x004e620000000800 */
[----:B------:R-:W-:Y:S01]  /*20200*/  LOP3.LUT R152, R131, R149, R140, 0x96, !PT ;  /* 0x0000009583987212 */ /* 0x000fe200078e968c */
[----:B------:R-:W-:Y:S05]  /*20210*/  IMAD.WIDE.U32 R148, R148, -0x2daee0ad, RZ ;  /* 0xd2511f5394947825 */ /* 0x000fea00078e00ff */
[----:B------:R-:W-:Y:S02]  /*20220*/  LOP3.LUT R139, R149, R189, R146, 0x96, !PT ;  /* 0x000000bd958b7212 */ /* 0x000fe400078e9692 */
[----:B------:R-:W-:Y:S01]  /*20230*/  LOP3.LUT R146, R151, R224, R138, 0x96, !PT ;  /* 0x000000e097927212 */ /* 0x000fe200078e968a */
[----:B------:R-:W2:Y:S02]  /*20240*/  MUFU.EX2 R131, R177 ;  /* 0x000000b100837308 */ /* 0x000ea40000000800 */
[----:B------:R-:W-:Y:S01]  /*20250*/  IMAD.WIDE.U32 R138, R139, -0x326172a9, RZ ;  /* 0xcd9e8d578b8a7825 */ /* 0x000fe200078e00ff */
[----:B------:R-:W-:Y:S03]  /*20260*/  PRMT R107, R186, 0x7610, R107 ;  /* 0x00007610ba6b7816 */ /* 0x000fe6000000006b */
[----:B------:R-:W-:Y:S01]  /*20270*/  IMAD.WIDE.U32 R146, R146, -0x2daee0ad, RZ ;  /* 0xd2511f5392927825 */ /* 0x000fe200078e00ff */
[----:B------:R-:W-:Y:S03]  /*20280*/  LOP3.LUT R150, R139, R175, R150, 0x96, !PT ;  /* 0x000000af8b967212 */ /* 0x000fe600078e9696 */
[----:B------:R-:W2:Y:S01]  /*20290*/  MUFU.EX2 R140, R183 ;  /* 0x000000b7008c7308 */ /* 0x000ea20000000800 */
[----:B------:R-:W-:Y:S02]  /*202a0*/  LOP3.LUT R148, R147, R179, R148, 0x96, !PT ;  /* 0x000000b393947212 */ /* 0x000fe400078e9694 */
[----:B-1----:R-:W-:Y:S02]  /*202b0*/  F2FP.BF16.PACK_AB R172, R127, R145 ;  /* 0x000000917fac723e */ /* 0x002fe400000010ff */
[----:B--2---:R-:W-:Y:S01]  /*202c0*/  F2FP.BF16.PACK_AB R171, R3, R131 ;  /* 0x0000008303ab723e */ /* 0x004fe200000010ff */
[----:B------:R-:W-:Y:S05]  /*202d0*/  IMAD.WIDE.U32 R176, R148, -0x326172a9, RZ ;  /* 0xcd9e8d5794b07825 */ /* 0x000fea00078e00ff */
[----:B------:R-:W-:Y:S01]  /*202e0*/  LOP3.LUT R168, R177, R162, R138, 0x96, !PT ;  /* 0x000000a2b1a87212 */ /* 0x000fe200078e968a */
[----:B------:R-:W-:Y:S01]  /*202f0*/  FADD.FTZ R138, R145, R155 ;  /* 0x0000009b918a7221 */ /* 0x000fe20000010000 */
[----:B------:R-:W-:Y:S03]  /*20300*/  F2FP.BF16.PACK_AB R164, R110, R140 ;  /* 0x0000008c6ea4723e */ /* 0x000fe600000010ff */
[----:B------:R-:W-:Y:S02]  /*20310*/  FADD.FTZ R138, R127, R138 ;  /* 0x0000008a7f8a7221 */ /* 0x000fe40000010000 */
[----:B------:R-:W-:Y:S02]  /*20320*/  FADD.FTZ R139, R140, R154 ;  /* 0x0000009a8c8b7221 */ /* 0x000fe40000010000 */
[----:B------:R-:W-:Y:S04]  /*20330*/  IMAD.WIDE.U32 R182, R150, -0x2daee0ad, RZ ;  /* 0xd2511f5396b67825 */ /* 0x000fe800078e00ff */
[----:B------:R-:W-:Y:S01]  /*20340*/  FADD.FTZ R147, R110, R139 ;  /* 0x0000008b6e937221 */ /* 0x000fe20000010000 */
[----:B------:R-:W-:Y:S02]  /*20350*/  PRMT R110, R159, 0x7632, R110 ;  /* 0x000076329f6e7816 */ /* 0x000fe4000000006e */
[--C-:B------:R-:W-:Y:S01]  /*20360*/  LOP3.LUT R160, R183, R174, R146.reuse, 0x96, !PT ;  /* 0x000000aeb7a07212 */ /* 0x100fe200078e9692 */
[----:B----4-:R-:W-:Y:S05]  /*20370*/  @!P6 HFMA2.BF16_V2 R161, -RZ.H0_H0, RZ.H0_H0, -R104.H0_H0 ;  /* 0x200000ffffa1e231 */ /* 0x010fea0000340968 */
[----:B------:R-:W-:Y:S01]  /*20380*/  PRMT R146, R161, 0x7610, R146 ;  /* 0x00007610a1927816 */ /* 0x000fe20000000092 */
[----:B------:R1:W-:Y:S01]  /*20390*/  @!P6 STL.S16 [R1+0xe4], R161 ;  /* 0x0000e4a10100e387 */ /* 0x0003e20000100600 */
[----:B---3--:R-:W-:Y:S02]  /*203a0*/  @!P3 HFMA2.BF16_V2 R178, -RZ.H0_H0, RZ.H0_H0, -R110.H0_H0 ;  /* 0x200000ffffb2b231 */ /* 0x008fe4000034096e */
[----:B------:R-:W-:Y:S01]  /*203b0*/  @!P6 PRMT R104, R146, 0x5410, RZ ;  /* 0x000054109268e816 */ /* 0x000fe200000000ff */
[----:B------:R2:W-:Y:S04]  /*203c0*/  STL [R1+0x15c], R138 ;  /* 0x00015c8a01007387 */ /* 0x0005e80000100800 */
[----:B------:R3:W-:Y:S04]  /*203d0*/  STL [R1+0x170], R147 ;  /* 0x0001709301007387 */ /* 0x0007e80000100800 */
[----:B------:R4:W-:Y:S01]  /*203e0*/  ST.E.U16 [R196.64+0x32], R104 ;  /* 0x00003268c4007985 */ /* 0x0009e2000c101504 */
[----:B-1----:R-:W-:Y:S04]  /*203f0*/  IMAD.WIDE.U32 R160, R160, -0x326172a9, RZ ;  /* 0xcd9e8d57a0a07825 */ /* 0x002fe800078e00ff */
[----:B--2---:R-:W-:Y:S01]  /*20400*/  FADD.FTZ R138, R131, R153 ;  /* 0x00000099838a7221 */ /* 0x004fe20000010000 */
[----:B------:R-:W-:Y:S03]  /*20410*/  LOP3.LUT R127, R161, R213, R176, 0x96, !PT ;  /* 0x000000d5a17f7212 */ /* 0x000fe600078e96b0 */
[--C-:B------:R-:W-:Y:S01]  /*20420*/  FADD.FTZ R140, R3, R138.reuse ;  /* 0x0000008a038c7221 */ /* 0x100fe20000010000 */
[----:B------:R-:W-:Y:S01]  /*20430*/  PRMT R3, R159, 0x7610, R3 ;  /* 0x000076109f037816 */ /* 0x000fe20000000003 */
[----:B---3--:R-:W-:Y:S01]  /*20440*/  IMAD.WIDE.U32 R146, R157, -0x2daee0ad, RZ ;  /* 0xd2511f539d927825 */ /* 0x008fe200078e00ff */
[C---:B------:R-:W-:Y:S02]  /*20450*/  LOP3.LUT R131, R127.reuse, 0xff, RZ, 0xc0, !PT ;  /* 0x000000ff7f837812 */ /* 0x040fe400078ec0ff */
[----:B------:R-:W-:Y:S01]  /*20460*/  PRMT R138, R178, 0x7610, R138 ;  /* 0x00007610b28a7816 */ /* 0x000fe2000000008a */
[----:B------:R1:W-:Y:S01]  /*20470*/  STL [R1+0x28], R140 ;  /* 0x0000288c01007387 */ /* 0x0003e20000100800 */
[----:B------:R-:W-:Y:S01]  /*20480*/  ISETP.GE.U32.AND P6, PT, R194, R131, PT ;  /* 0x00000083c200720c */ /* 0x000fe20003fc6070 */
[----:B------:R-:W-:Y:S01]  /*20490*/  @!P4 HFMA2.BF16_V2 R208, -RZ.H0_H0, RZ.H0_H0, -R3.H0_H0 ;  /* 0x200000ffffd0c231 */ /* 0x000fe20000340903 */
[----:B------:R-:W-:Y:S01]  /*204a0*/  LOP3.LUT R131, R127, 0xffff, RZ, 0xc0, !PT ;  /* 0x0000ffff7f837812 */ /* 0x000fe200078ec0ff */
[----:B------:R2:W3:Y:S01]  /*204b0*/  LDL.S16 R155, [R1+0xd8] ;  /* 0x0000d800019b7983 */ /* 0x0004e20000100600 */
[----:B------:R-:W-:Y:S02]  /*204c0*/  LOP3.LUT R148, R147, R191, R142, 0x96, !PT ;  /* 0x000000bf93947212 */ /* 0x000fe400078e968e */
[----:B------:R-:W-:Y:S01]  /*204d0*/  PRMT R139, R208, 0x7610, R139 ;  /* 0x00007610d08b7816 */ /* 0x000fe2000000008b */
[----:B------:R2:W-:Y:S01]  /*204e0*/  @!P4 STL.S16 [R1+0xe0], R208 ;  /* 0x0000e0d00100c387 */ /* 0x0005e20000100600 */
[----:B------:R-:W-:Y:S01]  /*204f0*/  SHF.R.U32.HI R131, RZ, 0x8, R131 ;  /* 0x00000008ff837819 */ /* 0x000fe20000011683 */
[----:B------:R-:W-:Y:S01]  /*20500*/  IMAD.WIDE.U32 R148, R148, -0x326172a9, RZ ;  /* 0xcd9e8d5794947825 */ /* 0x000fe200078e00ff */
[--C-:B------:R-:W-:Y:S01]  /*20510*/  SHF.R.U32.HI R106, RZ, 0x18, R127.reuse ;  /* 0x00000018ff6a7819 */ /* 0x100fe2000001167f */
[----:B------:R2:W-:Y:S01]  /*20520*/  @!P3 STL.S16 [R1+0xdc], R178 ;  /* 0x0000dcb20100b387 */ /* 0x0005e20000100600 */
[----:B------:R-:W-:Y:S02]  /*20530*/  LOP3.LUT R131, R131, 0xffff, RZ, 0xc0, !PT ;  /* 0x0000ffff83837812 */ /* 0x000fe400078ec0ff */
[----:B----4-:R-:W-:Y:S01]  /*20540*/  PRMT R104, R199, 0x7610, R104 ;  /* 0x00007610c7687816 */ /* 0x010fe20000000068 */
[----:B------:R4:W4:Y:S01]  /*20550*/  LDL.S16 R215, [R1+0xd4] ;  /* 0x0000d40001d77983 */ /* 0x0009220000100600 */
[----:B------:R-:W-:Y:S03]  /*20560*/  SHF.R.U32.HI R105, RZ, 0x10, R127 ;  /* 0x00000010ff697819 */ /* 0x000fe6000001167f */
[----:B------:R2:W5:Y:S01]  /*20570*/  LDL.LU R191, [R1+0x1f0] ;  /* 0x0001f00001bf7983 */ /* 0x0005620000300800 */
[----:B------:R-:W-:Y:S02]  /*20580*/  LOP3.LUT R105, R105, 0xff, RZ, 0xc0, !PT ;  /* 0x000000ff69697812 */ /* 0x000fe400078ec0ff */
[----:B-1----:R-:W-:Y:S02]  /*20590*/  PRMT R140, R3, 0x5410, R110 ;  /* 0x00005410038c7816 */ /* 0x002fe4000000006e */
[----:B------:R-:W-:Y:S02]  /*205a0*/  @!P4 PRMT R3, R139, 0x5410, RZ ;  /* 0x000054108b03c816 */ /* 0x000fe400000000ff */
[----:B------:R-:W-:Y:S01]  /*205b0*/  @!P3 PRMT R110, R138, 0x5410, RZ ;  /* 0x000054108a6eb816 */ /* 0x000fe200000000ff */
[----:B------:R-:W-:Y:S01]  /*205c0*/  IMAD.WIDE.U32 R138, R152, -0x2daee0ad, RZ ;  /* 0xd2511f53988a7825 */ /* 0x000fe200078e00ff */
[C---:B------:R-:W-:Y:S01]  /*205d0*/  ISETP.GE.U32.AND P4, PT, R194.reuse, R131, PT ;  /* 0x00000083c200720c */ /* 0x040fe20003f86070 */
[----:B------:R1:W-:Y:S01]  /*205e0*/  ST.E.U16 [R112.64+0x30], R3 ;  /* 0x0000300370007985 */ /* 0x0003e2000c101504 */
[----:B------:R-:W-:Y:S02]  /*205f0*/  ISETP.GE.U32.AND P3, PT, R194, R106, PT ;  /* 0x0000006ac200720c */ /* 0x000fe40003f66070 */
[----:B------:R-:W-:Y:S01]  /*20600*/  LOP3.LUT R131, R139, R189, R146, 0x96, !PT ;  /* 0x000000bd8b837212 */ /* 0x000fe200078e9692 */
[----:B------:R1:W-:Y:S01]  /*20610*/  ST.E.U16 [R112.64+0x32], R110 ;  /* 0x0000326e70007985 */ /* 0x0003e2000c101504 */
[----:B------:R-:W-:Y:S02]  /*20620*/  LOP3.LUT R146, R149, R224, R130, 0x96, !PT ;  /* 0x000000e095927212 */ /* 0x000fe400078e9682 */
[C---:B------:R-:W-:Y:S01]  /*20630*/  PRMT R106, R2.reuse, 0x7632, R106 ;  /* 0x00007632026a7816 */ /* 0x040fe2000000006a */
[----:B------:R1:W5:Y:S01]  /*20640*/  LDL.LU R189, [R1+0x1ec] ;  /* 0x0001ec0001bd7983 */ /* 0x0003620000300800 */
[----:B------:R-:W-:Y:S02]  /*20650*/  IMAD.WIDE.U32 R130, R131, -0x326172a9, RZ ;  /* 0xcd9e8d5783827825 */ /* 0x000fe400078e00ff */
[----:B------:R-:W-:Y:S01]  /*20660*/  PRMT R142, R2, 0x5410, R106 ;  /* 0x00005410028e7816 */ /* 0x000fe2000000006a */
[----:B------:R3:W4:Y:S01]  /*20670*/  LDL.S16 R221, [R1+0xd0] ;  /* 0x0000d00001dd7983 */ /* 0x0007220000100600 */
[----:B------:R-:W-:Y:S01]  /*20680*/  IMAD.WIDE.U32 R146, R146, -0x2daee0ad, RZ ;  /* 0xd2511f5392927825 */ /* 0x000fe200078e00ff */
[----:B------:R-:W-:Y:S02]  /*20690*/  LOP3.LUT R148, R131, R175, R148, 0x96, !PT ;  /* 0x000000af83947212 */ /* 0x000fe400078e9694 */
[----:B--2---:R2:W2:Y:S02]  /*206a0*/  LDL.S16 R208, [R1+0xcc] ;  /* 0x0000cc0001d07983 */ /* 0x0044a40000100600 */
[----:B------:R-:W-:Y:S01]  /*206b0*/  LOP3.LUT R138, R147, R179, R138, 0x96, !PT ;  /* 0x000000b3938a7212 */ /* 0x000fe200078e968a */
[----:B------:R-:W-:Y:S05]  /*206c0*/  IMAD.WIDE.U32 R178, R148, -0x2daee0ad, RZ ;  /* 0xd2511f5394b27825 */ /* 0x000fea00078e00ff */
[----:B------:R-:W-:Y:S01]  /*206d0*/  LOP3.LUT R154, R179, R174, R146, 0x96, !PT ;  /* 0x000000aeb39a7212 */ /* 0x000fe200078e9692 */
[----:B------:R-:W-:Y:S01]  /*206e0*/  IMAD.WIDE.U32 R174, R138, -0x326172a9, RZ ;  /* 0xcd9e8d578aae7825 */ /* 0x000fe200078e00ff */
[----:B-1----:R-:W-:Y:S04]  /*206f0*/  PRMT R3, R199, 0x7632, R3 ;  /* 0x00007632c7037816 */ /* 0x002fe80000000003 */
[----:B------:R-:W-:Y:S02]  /*20700*/  LOP3.LUT R162, R175, R162, R130, 0x96, !PT ;  /* 0x000000a2afa27212 */ /* 0x000fe400078e9682 */
[----:B------:R-:W-:Y:S01]  /*20710*/  PRMT R110, R104, 0x5410, R3 ;  /* 0x00005410686e7816 */ /* 0x000fe20000000003 */
[----:B---3--:R-:W-:Y:S05]  /*20720*/  @!P1 HFMA2.BF16_V2 R155, -RZ.H0_H0, RZ.H0_H0, -R2.H0_H0 ;  /* 0x200000ffff9b9231 */ /* 0x008fea0000340902 */
[----:B------:R-:W-:Y:S01]  /*20730*/  PRMT R148, R155, 0x7610, R148 ;  /* 0x000076109b947816 */ /* 0x000fe20000000094 */
[----:B------:R1:W-:Y:S03]  /*20740*/  @!P1 STL.S16 [R1+0xd8], R155 ;  /* 0x0000d89b01009387 */ /* 0x0003e60000100600 */
[----:B------:R-:W-:Y:S02]  /*20750*/  @!P1 PRMT R2, R148, 0x5410, RZ ;  /* 0x0000541094029816 */ /* 0x000fe400000000ff */
[----:B------:R3:W3:Y:S01]  /*20760*/  LDL.S16 R148, [R1+0xb8] ;  /* 0x0000b80001947983 */ /* 0x0006e20000100600 */
[----:B----4-:R-:W-:Y:S01]  /*20770*/  @!P2 HFMA2.BF16_V2 R215, -RZ.H0_H0, RZ.H0_H0, -R106.H0_H0 ;  /* 0x200000ffffd7a231 */ /* 0x010fe2000034096a */
[----:B------:R-:W-:Y:S02]  /*20780*/  ISETP.GE.U32.AND P1, PT, R194, R105, PT ;  /* 0x00000069c200720c */ /* 0x000fe40003f26070 */
[----:B------:R4:W-:Y:S02]  /*20790*/  ST.E.U16 [R120.64+0x2e], R2 ;  /* 0x00002e0278007985 */ /* 0x0009e4000c101504 */
[----:B------:R-:W-:Y:S02]  /*207a0*/  PRMT R151, R215, 0x7610, R151 ;  /* 0x00007610d7977816 */ /* 0x000fe40000000097 */
[----:B------:R2:W-:Y:S02]  /*207b0*/  @!P2 STL.S16 [R1+0xd4], R215 ;  /* 0x0000d4d70100a387 */ /* 0x0005e40000100600 */
[----:B------:R-:W-:Y:S02]  /*207c0*/  @!P2 PRMT R106, R151, 0x5410, RZ ;  /* 0x00005410976aa816 */ /* 0x000fe400000000ff */
[----:B------:R3:W3:Y:S04]  /*207d0*/  LDL.S16 R151, [R1+0xb0] ;  /* 0x0000b00001977983 */ /* 0x0006e80000100600 */
[----:B------:R2:W-:Y:S01]  /*207e0*/  ST.E.U16 [R120.64+0x30], R106 ;  /* 0x0000306a78007985 */ /* 0x0005e2000c101504 */
[----:B-1----:R-:W-:Y:S05]  /*207f0*/  IMAD.WIDE.U32 R154, R154, -0x326172a9, RZ ;  /* 0xcd9e8d579a9a7825 */ /* 0x002fea00078e00ff */
[----:B------:R-:W-:Y:S01]  /*20800*/  LOP3.LUT R127, R155, R213, R174, 0x96, !PT ;  /* 0x000000d59b7f7212 */ /* 0x000fe200078e96ae */
[----:B------:R-:W-:Y:S03]  /*20810*/  @!P0 HFMA2.BF16_V2 R221, -RZ.H0_H0, RZ.H0_H0, -R104.H0_H0 ;  /* 0x200000ffffdd8231 */ /* 0x000fe60000340968 */
[----:B------:R-:W-:Y:S02]  /*20820*/  LOP3.LUT R105, R127, 0xff, RZ, 0xc0, !PT ;  /* 0x000000ff7f697812 */ /* 0x000fe400078ec0ff */
[----:B----4-:R-:W-:Y:S01]  /*20830*/  PRMT R2, R169, 0x7610, R2 ;  /* 0x00007610a9027816 */ /* 0x010fe20000000002 */
[----:B--2---:R1:W2:Y:S01]  /*20840*/  LDL.S16 R215, [R1+0xb4] ;  /* 0x0000b40001d77983 */ /* 0x0042a20000100600 */
[----:B------:R-:W-:Y:S01]  /*20850*/  @!P5 HFMA2.BF16_V2 R208, -RZ.H0_H0, RZ.H0_H0, -R3.H0_H0 ;  /* 0x200000ffffd0d231 */ /* 0x000fe20000340903 */
[----:B------:R-:W-:Y:S02]  /*20860*/  PRMT R203, R221, 0x7610, R203 ;  /* 0x00007610ddcb7816 */ /* 0x000fe400000000cb */
[----:B------:R-:W-:Y:S01]  /*20870*/  @!P0 STL.S16 [R1+0xd0], R221 ;  /* 0x0000d0dd01008387 */ /* 0x000fe20000100600 */
[----:B------:R-:W-:Y:S02]  /*20880*/  ISETP.GE.U32.AND P2, PT, R194, R105, PT ;  /* 0x00000069c200720c */ /* 0x000fe40003f46070 */
[----:B------:R-:W-:Y:S01]  /*20890*/  @!P0 PRMT R104, R203, 0x5410, RZ ;  /* 0x00005410cb688816 */ /* 0x000fe200000000ff */
[----:B------:R4:W-:Y:S01]  /*208a0*/  @!P5 STL.S16 [R1+0xcc], R208 ;  /* 0x0000ccd00100d387 */ /* 0x0009e20000100600 */
[----:B------:R-:W-:Y:S02]  /*208b0*/  PRMT R152, R208, 0x7610, R152 ;  /* 0x00007610d0987816 */ /* 0x000fe40000000098 */
[----:B------:R-:W-:Y:S01]  /*208c0*/  LOP3.LUT R105, R127, 0xffff, RZ, 0xc0, !PT ;  /* 0x0000ffff7f697812 */ /* 0x000fe200078ec0ff */
[----:B------:R1:W2:Y:S01]  /*208d0*/  LDL.S16 R203, [R1+0xac] ;  /* 0x0000ac0001cb7983 */ /* 0x0002a20000100600 */
[----:B------:R-:W-:Y:S02]  /*208e0*/  @!P5 PRMT R3, R152, 0x5410, RZ ;  /* 0x000054109803d816 */ /* 0x000fe400000000ff */
[----:B------:R-:W-:Y:S01]  /*208f0*/  SHF.R.U32.HI R105, RZ, 0x8, R105 ;  /* 0x00000008ff697819 */ /* 0x000fe20000011669 */
[----:B------:R1:W2:Y:S01]  /*20900*/  LDL.S16 R152, [R1+0xa4] ;  /* 0x0000a40001987983 */ /* 0x0002a20000100600 */
[----:B------:R-:W-:Y:S02]  /*20910*/  PRMT R106, R186, 0x7632, R106 ;  /* 0x00007632ba6a7816 */ /* 0x000fe4000000006a */
[----:B------:R-:W-:Y:S01]  /*20920*/  LOP3.LUT R105, R105, 0xffff, RZ, 0xc0, !PT ;  /* 0x0000ffff69697812 */ /* 0x000fe200078ec0ff */
[----:B------:R1:W-:Y:S03]  /*20930*/  ST.E.U16 [R114.64+0x30], R104 ;  /* 0x0000306872007985 */ /* 0x0003e6000c101504 */
[C---:B------:R-:W-:Y:S01]  /*20940*/  ISETP.GE.U32.AND P0, PT, R194.reuse, R105, PT ;  /* 0x00000069c200720c */ /* 0x040fe20003f06070 */
[----:B------:R1:W-:Y:S01]  /*20950*/  ST.E.U16 [R114.64+0x32], R3 ;  /* 0x0000320372007985 */ /* 0x0003e2000c101504 */
[--C-:B------:R-:W-:Y:S02]  /*20960*/  SHF.R.U32.HI R105, RZ, 0x18, R127.reuse ;  /* 0x00000018ff697819 */ /* 0x100fe4000001167f */
[----:B------:R-:W-:Y:S02]  /*20970*/  SHF.R.U32.HI R127, RZ, 0x10, R127 ;  /* 0x00000010ff7f7819 */ /* 0x000fe4000001167f */
[----:B------:R-:W-:Y:S02]  /*20980*/  ISETP.GE.U32.AND P5, PT, R194, R105, PT ;  /* 0x00000069c200720c */ /* 0x000fe40003fa6070 */
[----:B------:R-:W-:Y:S01]  /*20990*/  PRMT R105, R169, 0x7632, R105 ;  /* 0x00007632a9697816 */ /* 0x000fe20000000069 */
[----:B----4-:R4:W4:Y:S01]  /*209a0*/  LDL.S16 R208, [R1+0xa8] ;  /* 0x0000a80001d07983 */ /* 0x0109220000100600 */
[----:B------:R-:W-:Y:S02]  /*209b0*/  LOP3.LUT R127, R127, 0xff, RZ, 0xc0, !PT ;  /* 0x000000ff7f7f7812 */ /* 0x000fe400078ec0ff */
[----:B-1----:R-:W-:Y:S02]  /*209c0*/  LOP3.LUT R104, R160, 0xff, RZ, 0xc0, !PT ;  /* 0x000000ffa0687812 */ /* 0x002fe400078ec0ff */
[----:B------:R-:W-:Y:S01]  /*209d0*/  PRMT R3, R184, 0x7610, R3 ;  /* 0x00007610b8037816 */ /* 0x000fe20000000003 */
[----:B---3--:R-:W-:Y:S05]  /*209e0*/  @!P6 HFMA2.BF16_V2 R148, -RZ.H0_H0, RZ.H0_H0, -R2.H0_H0 ;  /* 0x200000ffff94e231 */ /* 0x008fea0000340902 */
[----:B------:R1:W-:Y:S01]  /*209f0*/  @!P6 STL.S16 [R1+0xb8], R148 ;  /* 0x0000b8940100e387 */ /* 0x0003e20000100600 */
[----:B------:R-:W-:Y:S01]  /*20a00*/  PRMT R220, R148, 0x7610, R220 ;  /* 0x0000761094dc7816 */ /* 0x000fe200000000dc */
[----:B------:R-:W-:Y:S05]  /*20a10*/  @!P1 HFMA2.BF16_V2 R151, -RZ.H0_H0, RZ.H0_H0, -R107.H0_H0 ;  /* 0x200000ffff979231 */ /* 0x000fea000034096b */
[----:B------:R-:W-:Y:S02]  /*20a20*/  PRMT R214, R151, 0x7610, R214 ;  /* 0x0000761097d67816 */ /* 0x000fe400000000d6 */
[----:B-1----:R-:W-:Y:S02]  /*20a30*/  PRMT R148, R2, 0x5410, R105 ;  /* 0x0000541002947816 */ /* 0x002fe40000000069 */
[----:B------:R-:W-:Y:S01]  /*20a40*/  @!P6 PRMT R2, R220, 0x5410, RZ ;  /* 0x00005410dc02e816 */ /* 0x000fe200000000ff */
[----:B--2---:R-:W-:Y:S01]  /*20a50*/  @!P4 HFMA2.BF16_V2 R215, -RZ.H0_H0, RZ.H0_H0, -R105.H0_H0 ;  /* 0x200000ffffd7c231 */ /* 0x004fe20000340969 */
[----:B------:R-:W-:Y:S02]  /*20a60*/  ISETP.GE.U32.AND P6, PT, R194, R104, PT ;  /* 0x00000068c200720c */ /* 0x000fe40003fc6070 */
[----:B------:R-:W-:Y:S01]  /*20a70*/  SHF.R.U32.HI R104, RZ, 0x10, R160 ;  /* 0x00000010ff687819 */ /* 0x000fe200000116a0 */
[----:B------:R1:W-:Y:S01]  /*20a80*/  ST.E.U16 [R196.64+0x40], R2 ;  /* 0x00004002c4007985 */ /* 0x0003e2000c101504 */
[----:B------:R-:W-:Y:S02]  /*20a90*/  PRMT R147, R215, 0x7610, R147 ;  /* 0x00007610d7937816 */ /* 0x000fe40000000093 */
[----:B------:R-:W-:Y:S01]  /*20aa0*/  LOP3.LUT R104, R104, 0xff, RZ, 0xc0, !PT ;  /* 0x000000ff68687812 */ /* 0x000fe200078ec0ff */
[----:B------:R-:W-:Y:S01]  /*20ab0*/  @!P4 STL.S16 [R1+0xb4], R215 ;  /* 0x0000b4d70100c387 */ /* 0x000fe20000100600 */
[----:B------:R-:W-:Y:S02]  /*20ac0*/  @!P4 PRMT R105, R147, 0x5410, RZ ;  /* 0x000054109369c816 */ /* 0x000fe400000000ff */
[----:B------:R-:W-:Y:S01]  /*20ad0*/  PRMT R147, R107, 0x5410, R106 ;  /* 0x000054106b937816 */ /* 0x000fe2000000006a */
[----:B------:R2:W-:Y:S01]  /*20ae0*/  @!P1 STL.S16 [R1+0xb0], R151 ;  /* 0x0000b09701009387 */ /* 0x0005e20000100600 */
[----:B------:R-:W-:Y:S01]  /*20af0*/  @!P3 HFMA2.BF16_V2 R203, -RZ.H0_H0, RZ.H0_H0, -R106.H0_H0 ;  /* 0x200000ffffcbb231 */ /* 0x000fe2000034096a */
[----:B------:R-:W-:Y:S02]  /*20b00*/  @!P1 PRMT R107, R214, 0x5410, RZ ;  /* 0x00005410d66b9816 */ /* 0x000fe400000000ff */
[----:B------:R3:W-:Y:S01]  /*20b10*/  ST.E.U16 [R196.64+0x42], R105 ;  /* 0x00004269c4007985 */ /* 0x0007e2000c101504 */
[C---:B------:R-:W-:Y:S02]  /*20b20*/  ISETP.GE.U32.AND P1, PT, R194.reuse, R127, PT ;  /* 0x0000007fc200720c */ /* 0x040fe40003f26070 */
[----:B------:R-:W-:Y:S01]  /*20b30*/  PRMT R159, R203, 0x7610, R159 ;  /* 0x00007610cb9f7816 */ /* 0x000fe2000000009f */
[----:B------:R3:W-:Y:S01]  /*20b40*/  ST.E.U16 [R112.64+0x40], R107 ;  /* 0x0000406b70007985 */ /* 0x0007e2000c101504 */
[----:B------:R-:W-:Y:S02]  /*20b50*/  ISETP.GE.U32.AND P4, PT, R194, R104, PT ;  /* 0x00000068c200720c */ /* 0x000fe40003f86070 */
[----:B------:R-:W-:Y:S02]  /*20b60*/  @!P3 PRMT R106, R159, 0x5410, RZ ;  /* 0x000054109f6ab816 */ /* 0x000fe400000000ff */
[----:B------:R-:W-:Y:S02]  /*20b70*/  LOP3.LUT R104, R160, 0xffff, RZ, 0xc0, !PT ;  /* 0x0000ffffa0687812 */ /* 0x000fe400078ec0ff */
[----:B------:R-:W-:Y:S01]  /*20b80*/  SHF.R.U32.HI R127, RZ, 0x18, R160 ;  /* 0x00000018ff7f7819 */ /* 0x000fe200000116a0 */
[----:B------:R3:W-:Y:S01]  /*20b90*/  ST.E.U16 [R112.64+0x42], R106 ;  /* 0x0000426a70007985 */ /* 0x0007e2000c101504 */
[----:B------:R-:W-:Y:S02]  /*20ba0*/  SHF.R.U32.HI R104, RZ, 0x8, R104 ;  /* 0x00000008ff687819 */ /* 0x000fe40000011668 */
[----:B-1----:R-:W-:Y:S01]  /*20bb0*/  PRMT R2, R184, 0x7632, R2 ;  /* 0x00007632b8027816 */ /* 0x002fe20000000002 */
[----:B----4-:R-:W-:Y:S01]  /*20bc0*/  @!P2 HFMA2.BF16_V2 R208, -RZ.H0_H0, RZ.H0_H0, -R3.H0_H0 ;  /* 0x200000ffffd0a231 */ /* 0x010fe20000340903 */
[----:B------:R-:W-:Y:S03]  /*20bd0*/  LOP3.LUT R104, R104, 0xffff, RZ, 0xc0, !PT ;  /* 0x0000ffff68687812 */ /* 0x000fe600078ec0ff */
[----:B------:R-:W-:Y:S01]  /*20be0*/  @!P0 HFMA2.BF16_V2 R152, -RZ.H0_H0, RZ.H0_H0, -R2.H0_H0 ;  /* 0x200000ffff988231 */ /* 0x000fe20000340902 */
[----:B--2---:R1:W2:Y:S01]  /*20bf0*/  LDL.S16 R151, [R1+0xa0] ;  /* 0x0000a00001977983 */ /* 0x0042a20000100600 */
[----:B------:R-:W-:Y:S03]  /*20c00*/  PRMT R169, R208, 0x7610, R169 ;  /* 0x00007610d0a97816 */ /* 0x000fe600000000a9 */
[----:B------:R4:W-:Y:S01]  /*20c10*/  @!P3 STL.S16 [R1+0xac], R203 ;  /* 0x0000accb0100b387 */ /* 0x0009e20000100600 */
[----:B------:R-:W-:Y:S02]  /*20c20*/  PRMT R200, R152, 0x7610, R200 ;  /* 0x0000761098c87816 */ /* 0x000fe400000000c8 */
[----:B---3--:R-:W-:Y:S01]  /*20c30*/  PRMT R105, R201, 0x7610, R105 ;  /* 0x00007610c9697816 */ /* 0x008fe20000000069 */
[----:B------:R1:W3:Y:S01]  /*20c40*/  LDL.S16 R159, [R1+0x9c] ;  /* 0x00009c00019f7983 */ /* 0x0002e20000100600 */
[----:B------:R-:W-:Y:S02]  /*20c50*/  ISETP.GE.U32.AND P3, PT, R194, R127, PT ;  /* 0x0000007fc200720c */ /* 0x000fe40003f66070 */
[----:B------:R-:W-:Y:S02]  /*20c60*/  LOP3.LUT R127, R154, 0xff, RZ, 0xc0, !PT ;  /* 0x000000ff9a7f7812 */ /* 0x000fe400078ec0ff */
[----:B------:R-:W-:Y:S02]  /*20c70*/  SHF.R.U32.HI R107, RZ, 0x10, R154 ;  /* 0x00000010ff6b7819 */ /* 0x000fe4000001169a */
[----:B------:R-:W-:Y:S01]  /*20c80*/  PRMT R106, R163, 0x7610, R106 ;  /* 0x00007610a36a7816 */ /* 0x000fe2000000006a */
[----:B----4-:R1:W4:Y:S04]  /*20c90*/  LDL.S16 R203, [R1+0x98] ;  /* 0x0000980001cb7983 */ /* 0x0103280000100600 */
[----:B------:R-:W-:Y:S04]  /*20ca0*/  @!P2 STL.S16 [R1+0xa8], R208 ;  /* 0x0000a8d00100a387 */ /* 0x000fe80000100600 */
[----:B------:R1:W-:Y:S02]  /*20cb0*/  @!P0 STL.S16 [R1+0xa4], R152 ;  /* 0x0000a49801008387 */ /* 0x0003e40000100600 */
[----:B-1----:R-:W-:Y:S02]  /*20cc0*/  PRMT R152, R3, 0x5410, R2 ;  /* 0x0000541003987816 */ /* 0x002fe40000000002 */
[----:B------:R-:W-:Y:S02]  /*20cd0*/  @!P2 PRMT R3, R169, 0x5410, RZ ;  /* 0x00005410a903a816 */ /* 0x000fe400000000ff */
[----:B------:R1:W4:Y:S01]  /*20ce0*/  LDL.S16 R169, [R1+0x94] ;  /* 0x0000940001a97983 */ /* 0x0003220000100600 */
[----:B------:R-:W-:Y:S02]  /*20cf0*/  ISETP.GE.U32.AND P2, PT, R194, R104, PT ;  /* 0x00000068c200720c */ /* 0x000fe40003f46070 */
[----:B------:R-:W-:Y:S01]  /*20d00*/  LOP3.LUT R104, R154, 0xffff, RZ, 0xc0, !PT ;  /* 0x0000ffff9a687812 */ /* 0x000fe200078ec0ff */
[----:B------:R1:W-:Y:S01]  /*20d10*/  ST.E.U16 [R120.64+0x3e], R3 ;  /* 0x00003e0378007985 */ /* 0x0003e2000c101504 */
[----:B------:R-:W-:Y:S02]  /*20d20*/  @!P0 PRMT R2, R200, 0x5410, RZ ;  /* 0x00005410c8028816 */ /* 0x000fe400000000ff */
[C---:B------:R-:W-:Y:S02]  /*20d30*/  ISETP.GE.U32.AND P0, PT, R194.reuse, R127, PT ;  /* 0x0000007fc200720c */ /* 0x040fe40003f06070 */
[--C-:B------:R-:W-:Y:S01]  /*20d40*/  SHF.R.U32.HI R127, RZ, 0x8, R104.reuse ;  /* 0x00000008ff7f7819 */ /* 0x100fe20000011668 */
[----:B------:R1:W-:Y:S01]  /*20d50*/  ST.E.U16 [R120.64+0x40], R2 ;  /* 0x0000400278007985 */ /* 0x0003e2000c101504 */
[----:B------:R-:W-:Y:S02]  /*20d60*/  PRMT R104, R201, 0x7632, R104 ;  /* 0x00007632c9687816 */ /* 0x000fe40000000068 */
[----:B------:R-:W-:Y:S02]  /*20d70*/  LOP3.LUT R127, R127, 0xffff, RZ, 0xc0, !PT ;  /* 0x0000ffff7f7f7812 */ /* 0x000fe400078ec0ff */
[C---:B-1----:R-:W-:Y:S02]  /*20d80*/  PRMT R3, R181.reuse, 0x7610, R3 ;  /* 0x00007610b5037816 */ /* 0x042fe40000000003 */
[----:B------:R-:W-:Y:S01]  /*20d90*/  PRMT R2, R181, 0x7632, R2 ;  /* 0x00007632b5027816 */ /* 0x000fe20000000002 */
[----:B--2---:R-:W-:Y:S05]  /*20da0*/  @!P1 HFMA2.BF16_V2 R151, -RZ.H0_H0, RZ.H0_H0, -R105.H0_H0 ;  /* 0x200000ffff979231 */ /* 0x004fea0000340969 */
[----:B------:R1:W-:Y:S01]  /*20db0*/  @!P1 STL.S16 [R1+0xa0], R151 ;  /* 0x0000a09701009387 */ /* 0x0003e20000100600 */
[----:B------:R-:W-:Y:S01]  /*20dc0*/  PRMT R145, R151, 0x7610, R145 ;  /* 0x0000761097917816 */ /* 0x000fe20000000091 */
[----:B---3--:R-:W-:Y:S02]  /*20dd0*/  @!P6 HFMA2.BF16_V2 R159, -RZ.H0_H0, RZ.H0_H0, -R106.H0_H0 ;  /* 0x200000ffff9fe231 */ /* 0x008fe4000034096a */
[----:B------:R2:W3:Y:S03]  /*20de0*/  LDL.S16 R200, [R1+0x90] ;  /* 0x0000900001c87983 */ /* 0x0004e60000100600 */
[----:B------:R-:W-:Y:S01]  /*20df0*/  PRMT R186, R159, 0x7610, R186 ;  /* 0x000076109fba7816 */ /* 0x000fe200000000ba */
[----:B----4-:R-:W-:Y:S01]  /*20e00*/  @!P5 HFMA2.BF16_V2 R203, -RZ.H0_H0, RZ.H0_H0, -R104.H0_H0 ;  /* 0x200000ffffcbd231 */ /* 0x010fe20000340968 */
[----:B-1----:R-:W-:Y:S02]  /*20e10*/  PRMT R151, R105, 0x5410, R104 ;  /* 0x0000541069977816 */ /* 0x002fe40000000068 */
[----:B------:R-:W-:Y:S02]  /*20e20*/  @!P1 PRMT R105, R145, 0x5410, RZ ;  /* 0x0000541091699816 */ /* 0x000fe400000000ff */
[----:B------:R2:W4:Y:S01]  /*20e30*/  LDL.S16 R145, [R1+0x8c] ;  /* 0x00008c0001917983 */ /* 0x0005220000100600 */
[----:B------:R-:W-:Y:S02]  /*20e40*/  ISETP.GE.U32.AND P1, PT, R194, R127, PT ;  /* 0x0000007fc200720c */ /* 0x000fe40003f26070 */
[----:B------:R-:W-:Y:S01]  /*20e50*/  PRMT R146, R203, 0x7610, R146 ;  /* 0x00007610cb927816 */ /* 0x000fe20000000092 */
[----:B------:R-:W-:Y:S01]  /*20e60*/  @!P5 STL.S16 [R1+0x98], R203 ;  /* 0x000098cb0100d387 */ /* 0x000fe20000100600 */
[----:B------:R-:W-:Y:S02]  /*20e70*/  LOP3.LUT R127, R107, 0xff, RZ, 0xc0, !PT ;  /* 0x000000ff6b7f7812 */ /* 0x000fe400078ec0ff */
[----:B------:R-:W-:Y:S01]  /*20e80*/  PRMT R107, R163, 0x7632, R107 ;  /* 0x00007632a36b7816 */ /* 0x000fe2000000006b */
[----:B------:R1:W-:Y:S01]  /*20e90*/  @!P6 STL.S16 [R1+0x9c], R159 ;  /* 0x00009c9f0100e387 */ /* 0x0003e20000100600 */
[----:B------:R-:W-:Y:S01]  /*20ea0*/  @!P5 PRMT R104, R146, 0x5410, RZ ;  /* 0x000054109268d816 */ /* 0x000fe200000000ff */
[----:B------:R-:W-:Y:S01]  /*20eb0*/  IMAD.WIDE.U32 R162, R162, -0x2daee0ad, RZ ;  /* 0xd2511f53a2a27825 */ /* 0x000fe200078e00ff */
[----:B------:R-:W-:Y:S01]  /*20ec0*/  PRMT R146, R106, 0x5410, R107 ;  /* 0x000054106a927816 */ /* 0x000fe2000000006b */
[----:B------:R-:W-:Y:S01]  /*20ed0*/  ST.E.U16 [R114.64+0x40], R105 ;  /* 0x0000406972007985 */ /* 0x000fe2000c101504 */
[----:B------:R-:W-:Y:S02]  /*20ee0*/  @!P6 PRMT R106, R186, 0x5410, RZ ;  /* 0x00005410ba6ae816 */ /* 0x000fe400000000ff */
[C---:B------:R-:W-:Y:S01]  /*20ef0*/  ISETP.GE.U32.AND P5, PT, R194.reuse, R127, PT ;  /* 0x0000007fc200720c */ /* 0x040fe20003fa6070 */
[----:B------:R2:W2:Y:S01]  /*20f00*/  LDL.S16 R186, [R1+0x80] ;  /* 0x0000800001ba7983 */ /* 0x0004a20000100600 */
[----:B------:R-:W-:Y:S03]  /*20f10*/  SHF.R.U32.HI R127, RZ, 0x18, R154 ;  /* 0x00000018ff7f7819 */ /* 0x000fe6000001169a */
[----:B------:R-:W-:Y:S01]  /*20f20*/  ST.E.U16 [R114.64+0x42], R104 ;  /* 0x0000426872007985 */ /* 0x000fe2000c101504 */
[----:B------:R-:W-:Y:S03]  /*20f30*/  ISETP.GE.U32.AND P6, PT, R194, R127, PT ;  /* 0x0000007fc200720c */ /* 0x000fe60003fc6070 */
[----:B------:R1:W-:Y:S01]  /*20f40*/  ST.E.U16 [R196.64+0x50], R106 ;  /* 0x0000506ac4007985 */ /* 0x0003e2000c101504 */
[----:B------:R-:W-:Y:S03]  /*20f50*/  @!P2 HFMA2.BF16_V2 R169, -RZ.H0_H0, RZ.H0_H0, -R107.H0_H0 ;  /* 0x200000ffffa9a231 */ /* 0x000fe6000034096b */
[----:B-1----:R1:W2:Y:S02]  /*20f60*/  LDL.S16 R159, [R1+0x84] ;  /* 0x00008400019f7983 */ /* 0x0022a40000100600 */
[----:B------:R-:W-:Y:S02]  /*20f70*/  PRMT R150, R169, 0x7610, R150 ;  /* 0x00007610a9967816 */ /* 0x000fe40000000096 */
[----:B------:R1:W-:Y:S02]  /*20f80*/  @!P2 STL.S16 [R1+0x94], R169 ;  /* 0x000094a90100a387 */ /* 0x0003e40000100600 */
[----:B------:R-:W-:Y:S02]  /*20f90*/  @!P2 PRMT R107, R150, 0x5410, RZ ;  /* 0x00005410966ba816 */ /* 0x000fe400000000ff */
[----:B------:R2:W2:Y:S04]  /*20fa0*/  LDL.S16 R150, [R1+0x78] ;  /* 0x0000780001967983 */ /* 0x0004a80000100600 */
[----:B------:R-:W-:Y:S01]  /*20fb0*/  ST.E.U16 [R196.64+0x52], R107 ;  /* 0x0000526bc4007985 */ /* 0x000fe2000c101504 */
[----:B------:R-:W-:Y:S01]  /*20fc0*/  PRMT R106, R164, 0x7632, R106 ;  /* 0x00007632a46a7816 */ /* 0x000fe2000000006a */
[----:B-1----:R-:W-:Y:S05]  /*20fd0*/  IMAD.WIDE.U32 R168, R168, -0x2daee0ad, RZ ;  /* 0xd2511f53a8a87825 */ /* 0x002fea00078e00ff */
[----:B------:R-:W-:Y:S04]  /*20fe0*/  LOP3.LUT R127, R169, R252, R182, 0x96, !PT ;  /* 0x000000fca97f7212 */ /* 0x000fe800078e96b6 */
[C---:B------:R-:W-:Y:S04]  /*20ff0*/  LOP3.LUT R104, R127.reuse, 0xff, RZ, 0xc0, !PT ;  /* 0x000000ff7f687812 */ /* 0x040fe800078ec0ff */
[----:B------:R-:W-:Y:S02]  /*21000*/  ISETP.GE.U32.AND P2, PT, R194, R104, PT ;  /* 0x00000068c200720c */ /* 0x000fe40003f46070 */
[----:B------:R-:W-:Y:S04]  /*21010*/  LOP3.LUT R104, R127, 0xffff, RZ, 0xc0, !PT ;  /* 0x0000ffff7f687812 */ /* 0x000fe800078ec0ff */
[----:B------:R-:W-:Y:S04]  /*21020*/  SHF.R.U32.HI R104, RZ, 0x8, R104 ;  /* 0x00000008ff687819 */ /* 0x000fe80000011668 */
[----:B------:R-:W-:Y:S01]  /*21030*/  LOP3.LUT R104, R104, 0xffff, RZ, 0xc0, !PT ;  /* 0x0000ffff68687812 */ /* 0x000fe200078ec0ff */
[----:B---3--:R-:W-:Y:S05]  /*21040*/  @!P4 HFMA2.BF16_V2 R200, -RZ.H0_H0, RZ.H0_H0, -R3.H0_H0 ;  /* 0x200000ffffc8c231 */ /* 0x008fea0000340903 */
[----:B------:R-:W-:Y:S01]  /*21050*/  @!P4 STL.S16 [R1+0x90], R200 ;  /* 0x000090c80100c387 */ /* 0x000fe20000100600 */
[----:B------:R-:W-:Y:S01]  /*21060*/  PRMT R105, R200, 0x7610, R105 ;  /* 0x00007610c8697816 */ /* 0x000fe20000000069 */
[----:B----4-:R-:W-:Y:S05]  /*21070*/  @!P3 HFMA2.BF16_V2 R145, -RZ.H0_H0, RZ.H0_H0, -R2.H0_H0 ;  /* 0x200000ffff91b231 */ /* 0x010fea0000340902 */
[----:B------:R1:W-:Y:S01]  /*21080*/  @!P3 STL.S16 [R1+0x8c], R145 ;  /* 0x00008c910100b387 */ /* 0x0003e20000100600 */
[----:B------:R-:W-:Y:S02]  /*21090*/  PRMT R149, R145, 0x7610, R149 ;  /* 0x0000761091957816 */ /* 0x000fe40000000095 */
[----:B-1----:R-:W-:Y:S02]  /*210a0*/  PRMT R145, R3, 0x5410, R2 ;  /* 0x0000541003917816 */ /* 0x002fe40000000002 */
[----:B------:R-:W-:Y:S01]  /*210b0*/  @!P4 PRMT R3, R105, 0x5410, RZ ;  /* 0x000054106903c816 */ /* 0x000fe200000000ff */
[----:B--2---:R-:W-:Y:S01]  /*210c0*/  @!P0 HFMA2.BF16_V2 R159, -RZ.H0_H0, RZ.H0_H0, -R0.H0_H0 ;  /* 0x200000ffff9f8231 */ /* 0x004fe20000340900 */
[----:B------:R-:W-:Y:S02]  /*210d0*/  ISETP.GE.U32.AND P4, PT, R194, R104, PT ;  /* 0x00000068c200720c */ /* 0x000fe40003f86070 */
[----:B------:R-:W-:Y:S01]  /*210e0*/  @!P3 PRMT R2, R149, 0x5410, RZ ;  /* 0x000054109502b816 */ /* 0x000fe200000000ff */
[----:B------:R1:W-:Y:S01]  /*210f0*/  ST.E.U16 [R112.64+0x50], R3 ;  /* 0x0000500370007985 */ /* 0x0003e2000c101504 */
[----:B------:R-:W-:Y:S02]  /*21100*/  PRMT R199, R159, 0x7610, R199 ;  /* 0x000076109fc77816 */ /* 0x000fe400000000c7 */
[C---:B------:R-:W-:Y:S01]  /*21110*/  PRMT R104, R0.reuse, 0x7632, R104 ;  /* 0x0000763200687816 */ /* 0x040fe20000000068 */
[----:B------:R2:W-:Y:S01]  /*21120*/  @!P0 STL.S16 [R1+0x84], R159 ;  /* 0x0000849f01008387 */ /* 0x0005e20000100600 */
[--C-:B------:R-:W-:Y:S02]  /*21130*/  SHF.R.U32.HI R105, RZ, 0x18, R127.reuse ;  /* 0x00000018ff697819 */ /* 0x100fe4000001167f */
[----:B------:R-:W-:Y:S01]  /*21140*/  PRMT R149, R0, 0x5410, R104 ;  /* 0x0000541000957816 */ /* 0x000fe20000000068 */
[----:B------:R3:W4:Y:S01]  /*21150*/  LDL.S16 R200, [R1+0x74] ;  /* 0x0000740001c87983 */ /* 0x0007220000100600 */
[----:B------:R-:W-:Y:S01]  /*21160*/  @!P0 PRMT R0, R199, 0x5410, RZ ;  /* 0x00005410c7008816 */ /* 0x000fe200000000ff */
[----:B------:R-:W-:Y:S01]  /*21170*/  @!P1 HFMA2.BF16_V2 R186, -RZ.H0_H0, RZ.H0_H0, -R104.H0_H0 ;  /* 0x200000ffffba9231 */ /* 0x000fe20000340968 */
[C---:B------:R-:W-:Y:S01]  /*21180*/  ISETP.GE.U32.AND P3, PT, R194.reuse, R105, PT ;  /* 0x00000069c200720c */ /* 0x040fe20003f66070 */
[----:B------:R3:W-:Y:S01]  /*21190*/  ST.E.U16 [R112.64+0x52], R2 ;  /* 0x0000520270007985 */ /* 0x0007e2000c101504 */
[----:B------:R-:W-:Y:S02]  /*211a0*/  LOP3.LUT R105, R163, R252, R178, 0x96, !PT ;  /* 0x000000fca3697212 */ /* 0x000fe400078e96b2 */
[----:B------:R-:W-:Y:S01]  /*211b0*/  SHF.R.U32.HI R127, RZ, 0x10, R127 ;  /* 0x00000010ff7f7819 */ /* 0x000fe2000001167f */
[----:B------:R3:W-:Y:S03]  /*211c0*/  ST.E.U16 [R120.64+0x4e], R0 ;  /* 0x00004e0078007985 */ /* 0x0007e6000c101504 */
[----:B------:R-:W-:Y:S01]  /*211d0*/  LOP3.LUT R127, R127, 0xff, RZ, 0xc0, !PT ;  /* 0x000000ff7f7f7812 */ /* 0x000fe200078ec0ff */
[----:B------:R3:W4:Y:S03]  /*211e0*/  LDL.S16 R199, [R1+0x70] ;  /* 0x0000700001c77983 */ /* 0x0007260000100600 */
[----:B------:R-:W-:Y:S02]  /*211f0*/  ISETP.GE.U32.AND P0, PT, R194, R127, PT ;  /* 0x0000007fc200720c */ /* 0x000fe40003f06070 */
[----:B-1----:R-:W-:Y:S01]  /*21200*/  PRMT R3, R186, 0x7610, R3 ;  /* 0x00007610ba037816 */ /* 0x002fe20000000003 */
[----:B--2---:R1:W2:Y:S03]  /*21210*/  LDL.S16 R159, [R1+0x7c] ;  /* 0x00007c00019f7983 */ /* 0x0042a60000100600 */
[----:B------:R-:W-:Y:S01]  /*21220*/  @!P1 PRMT R104, R3, 0x5410, RZ ;  /* 0x0000541003689816 */ /* 0x000fe200000000ff */
[----:B------:R1:W-:Y:S01]  /*21230*/  @!P1 STL.S16 [R1+0x80], R186 ;  /* 0x000080ba01009387 */ /* 0x0003e20000100600 */
[C---:B------:R-:W-:Y:S03]  /*21240*/  LOP3.LUT R3, R105.reuse, 0xffff, RZ, 0xc0, !PT ;  /* 0x0000ffff69037812 */ /* 0x040fe600078ec0ff */
[----:B------:R1:W-:Y:S01]  /*21250*/  ST.E.U16 [R120.64+0x50], R104 ;  /* 0x0000506878007985 */ /* 0x0003e2000c101504 */
[----:B------:R-:W-:Y:S02]  /*21260*/  SHF.R.U32.HI R3, RZ, 0x8, R3 ;  /* 0x00000008ff037819 */ /* 0x000fe40000011603 */
[----:B---3--:R-:W-:Y:S02]  /*21270*/  LOP3.LUT R2, R105, 0xff, RZ, 0xc0, !PT ;  /* 0x000000ff69027812 */ /* 0x008fe400078ec0ff */
[----:B------:R-:W-:Y:S02]  /*21280*/  LOP3.LUT R3, R3, 0xffff, RZ, 0xc0, !PT ;  /* 0x0000ffff03037812 */ /* 0x000fe400078ec0ff */
[----:B------:R-:W-:Y:S02]  /*21290*/  PRMT R0, R202, 0x7610, R0 ;  /* 0x00007610ca007816 */ /* 0x000fe40000000000 */
[----:B------:R-:W-:Y:S02]  /*212a0*/  ISETP.GE.U32.AND P1, PT, R194, R2, PT ;  /* 0x00000002c200720c */ /* 0x000fe40003f26070 */
[----:B------:R-:W-:Y:S01]  /*212b0*/  PRMT R2, R202, 0x7632, R2 ;  /* 0x00007632ca027816 */ /* 0x000fe20000000002 */
[----:B------:R-:W-:Y:S05]  /*212c0*/  @!P5 HFMA2.BF16_V2 R150, -RZ.H0_H0, RZ.H0_H0, -R0.H0_H0 ;  /* 0x200000ffff96d231 */ /* 0x000fea0000340900 */
[----:B------:R-:W-:Y:S01]  /*212d0*/  PRMT R184, R150, 0x7610, R184 ;  /* 0x0000761096b87816 */ /* 0x000fe200000000b8 */
[----:B-1----:R1:W3:Y:S04]  /*212e0*/  LDL.S16 R186, [R1+0x6c] ;  /* 0x00006c0001ba7983 */ /* 0x0022e80000100600 */
[----:B------:R1:W-:Y:S01]  /*212f0*/  @!P5 STL.S16 [R1+0x78], R150 ;  /* 0x000078960100d387 */ /* 0x0003e20000100600 */
[--C-:B------:R-:W-:Y:S02]  /*21300*/  SHF.R.U32.HI R104, RZ, 0x18, R105.reuse ;  /* 0x00000018ff687819 */ /* 0x100fe40000011669 */
[----:B------:R-:W-:Y:S04]  /*21310*/  SHF.R.U32.HI R105, RZ, 0x10, R105 ;  /* 0x00000010ff697819 */ /* 0x000fe80000011669 */
[----:B------:R-:W-:Y:S02]  /*21320*/  LOP3.LUT R105, R105, 0xff, RZ, 0xc0, !PT ;  /* 0x000000ff69697812 */ /* 0x000fe400078ec0ff */
[----:B-1----:R-:W-:Y:S02]  /*21330*/  PRMT R150, R0, 0x5410, R2 ;  /* 0x0000541000967816 */ /* 0x002fe40000000002 */
[----:B------:R-:W-:Y:S02]  /*21340*/  @!P5 PRMT R0, R184, 0x5410, RZ ;  /* 0x00005410b800d816 */ /* 0x000fe400000000ff */
[----:B------:R1:W3:Y:S01]  /*21350*/  LDL.S16 R184, [R1+0x68] ;  /* 0x0000680001b87983 */ /* 0x0002e20000100600 */
[----:B------:R-:W-:Y:S02]  /*21360*/  ISETP.GE.U32.AND P5, PT, R194, R3, PT ;  /* 0x00000003c200720c */ /* 0x000fe40003fa6070 */
[C---:B------:R-:W-:Y:S01]  /*21370*/  PRMT R3, R167.reuse, 0x7632, R3 ;  /* 0x00007632a7037816 */ /* 0x040fe20000000003 */
[----:B------:R1:W-:Y:S02]  /*21380*/  ST.E.U16 [R114.64+0x50], R0 ;  /* 0x0000500072007985 */ /* 0x0003e4000c101504 */
[----:B-1----:R-:W-:Y:S01]  /*21390*/  PRMT R0, R167, 0x7610, R0 ;  /* 0x00007610a7007816 */ /* 0x002fe20000000000 */
[----:B----4-:R-:W-:Y:S05]  /*213a0*/  @!P6 HFMA2.BF16_V2 R200, -RZ.H0_H0, RZ.H0_H0, -R2.H0_H0 ;  /* 0x200000ffffc8e231 */ /* 0x010fea0000340902 */
[----:B------:R-:W-:Y:S01]  /*213b0*/  @!P6 STL.S16 [R1+0x74], R200 ;  /* 0x000074c80100e387 */ /* 0x000fe20000100600 */
[----:B------:R-:W-:Y:S04]  /*213c0*/  PRMT R153, R200, 0x7610, R153 ;  /* 0x00007610c8997816 */ /* 0x000fe80000000099 */
[----:B------:R-:W-:Y:S01]  /*213d0*/  @!P6 PRMT R2, R153, 0x5410, RZ ;  /* 0x000054109902e816 */ /* 0x000fe200000000ff */
[----:B------:R-:W-:Y:S01]  /*213e0*/  @!P4 HFMA2.BF16_V2 R199, -RZ.H0_H0, RZ.H0_H0, -R3.H0_H0 ;  /* 0x200000ffffc7c231 */ /* 0x000fe20000340903 */
[----:B------:R-:W-:Y:S03]  /*213f0*/  ISETP.GE.U32.AND P6, PT, R194, R104, PT ;  /* 0x00000068c200720c */ /* 0x000fe60003fc6070 */
[----:B------:R1:W-:Y:S01]  /*21400*/  ST.E.U16 [R114.64+0x52], R2 ;  /* 0x0000520272007985 */ /* 0x0003e2000c101504 */
[----:B------:R-:W-:Y:S02]  /*21410*/  LOP3.LUT R104, R168, 0xff, RZ, 0xc0, !PT ;  /* 0x000000ffa8687812 */ /* 0x000fe400078ec0ff */
[----:B------:R-:W-:Y:S01]  /*21420*/  PRMT R107, R199, 0x7610, R107 ;  /* 0x00007610c76b7816 */ /* 0x000fe2000000006b */
[----:B--2---:R-:W-:Y:S05]  /*21430*/  @!P2 HFMA2.BF16_V2 R159, -RZ.H0_H0, RZ.H0_H0, -R0.H0_H0 ;  /* 0x200000ffff9fa231 */ /* 0x004fea0000340900 */
[----:B------:R2:W-:Y:S01]  /*21440*/  @!P2 STL.S16 [R1+0x7c], R159 ;  /* 0x00007c9f0100a387 */ /* 0x0005e20000100600 */
[----:B------:R-:W-:Y:S03]  /*21450*/  PRMT R127, R159, 0x7610, R127 ;  /* 0x000076109f7f7816 */ /* 0x000fe6000000007f */
[----:B------:R4:W4:Y:S04]  /*21460*/  LDL.S16 R167, [R1+0x64] ;  /* 0x0000640001a77983 */ /* 0x0009280000100600 */
[----:B------:R3:W4:Y:S04]  /*21470*/  LDL.S16 R153, [R1+0x60] ;  /* 0x0000600001997983 */ /* 0x0007280000100600 */
[----:B------:R-:W-:Y:S01]  /*21480*/  @!P4 STL.S16 [R1+0x70], R199 ;  /* 0x000070c70100c387 */ /* 0x000fe20000100600 */
[----:B-1----:R-:W-:Y:S04]  /*21490*/  SHF.R.U32.HI R2, RZ, 0x10, R168 ;  /* 0x00000010ff027819 */ /* 0x002fe800000116a8 */
[----:B------:R-:W-:Y:S02]  /*214a0*/  LOP3.LUT R2, R2, 0xff, RZ, 0xc0, !PT ;  /* 0x000000ff02027812 */ /* 0x000fe400078ec0ff */
[----:B--2---:R-:W-:Y:S02]  /*214b0*/  PRMT R159, R0, 0x5410, R3 ;  /* 0x00005410009f7816 */ /* 0x004fe40000000003 */
[----:B------:R-:W-:Y:S02]  /*214c0*/  @!P2 PRMT R0, R127, 0x5410, RZ ;  /* 0x000054107f00a816 */ /* 0x000fe400000000ff */
[C---:B------:R-:W-:Y:S02]  /*214d0*/  ISETP.GE.U32.AND P2, PT, R194.reuse, R104, PT ;  /* 0x00000068c200720c */ /* 0x040fe40003f46070 */
[----:B------:R-:W-:Y:S01]  /*214e0*/  PRMT R104, R165, 0x7632, R104 ;  /* 0x00007632a5687816 */ /* 0x000fe20000000068 */
[----:B------:R1:W-:Y:S01]  /*214f0*/  ST.E.U16 [R196.64+0x60], R0 ;  /* 0x00006000c4007985 */ /* 0x0003e2000c101504 */
[----:B------:R-:W-:Y:S02]  /*21500*/  @!P4 PRMT R3, R107, 0x5410, RZ ;  /* 0x000054106b03c816 */ /* 0x000fe400000000ff */
[----:B------:R-:W-:Y:S02]  /*21510*/  LOP3.LUT R127, R123, R213, R158, 0x96, !PT ;  /* 0x000000d57b7f7212 */ /* 0x000fe400078e969e */
[----:B------:R-:W-:Y:S01]  /*21520*/  ISETP.GE.U32.AND P4, PT, R194, R2, PT ;  /* 0x00000002c200720c */ /* 0x000fe20003f86070 */
[----:B------:R2:W-:Y:S01]  /*21530*/  ST.E.U16 [R196.64+0x62], R3 ;  /* 0x00006203c4007985 */ /* 0x0005e2000c101504 */
[----:B------:R-:W-:Y:S01]  /*21540*/  PRMT R2, R166, 0x7610, R2 ;  /* 0x00007610a6027816 */ /* 0x000fe20000000002 */
[----:B---3--:R-:W-:Y:S01]  /*21550*/  @!P3 HFMA2.BF16_V2 R184, -RZ.H0_H0, RZ.H0_H0, -R104.H0_H0 ;  /* 0x200000ffffb8b231 */ /* 0x008fe20000340968 */
[----:B-1----:R-:W-:Y:S04]  /*21560*/  PRMT R0, R165, 0x7610, R0 ;  /* 0x00007610a5007816 */ /* 0x002fe80000000000 */
[----:B------:R-:W-:Y:S01]  /*21570*/  PRMT R165, R184, 0x7610, R165 ;  /* 0x00007610b8a57816 */ /* 0x000fe200000000a5 */
[----:B------:R-:W-:Y:S01]  /*21580*/  @!P0 HFMA2.BF16_V2 R186, -RZ.H0_H0, RZ.H0_H0, -R0.H0_H0 ;  /* 0x200000ffffba8231 */ /* 0x000fe20000340900 */
[----:B------:R-:W-:Y:S02]  /*21590*/  PRMT R158, R0, 0x5410, R104 ;  /* 0x00005410009e7816 */ /* 0x000fe40000000068 */
[----:B------:R-:W-:Y:S02]  /*215a0*/  @!P3 PRMT R104, R165, 0x5410, RZ ;  /* 0x00005410a568b816 */ /* 0x000fe400000000ff */
[----:B------:R-:W-:Y:S01]  /*215b0*/  @!P0 STL.S16 [R1+0x6c], R186 ;  /* 0x00006cba01008387 */ /* 0x000fe20000100600 */
[----:B------:R-:W-:Y:S02]  /*215c0*/  PRMT R185, R186, 0x7610, R185 ;  /* 0x00007610bab97816 */ /* 0x000fe400000000b9 */
[----:B--2---:R-:W-:Y:S01]  /*215d0*/  LOP3.LUT R3, R168, 0xffff, RZ, 0xc0, !PT ;  /* 0x0000ffffa8037812 */ /* 0x004fe200078ec0ff */
[----:B------:R1:W2:Y:S01]  /*215e0*/  LDL.S16 R107, [R1+0x5c] ;  /* 0x00005c00016b7983 */ /* 0x0002a20000100600 */
[----:B------:R-:W-:Y:S02]  /*215f0*/  @!P0 PRMT R0, R185, 0x5410, RZ ;  /* 0x00005410b9008816 */ /* 0x000fe400000000ff */
[C---:B------:R-:W-:Y:S01]  /*21600*/  ISETP.GE.U32.AND P0, PT, R194.reuse, R105, PT ;  /* 0x00000069c200720c */ /* 0x040fe20003f06070 */
[----:B------:R3:W-:Y:S01]  /*21610*/  @!P3 STL.S16 [R1+0x68], R184 ;  /* 0x000068b80100b387 */ /* 0x0007e20000100600 */
[----:B------:R-:W-:Y:S02]  /*21620*/  SHF.R.U32.HI R3, RZ, 0x8, R3 ;  /* 0x00000008ff037819 */ /* 0x000fe40000011603 */
[----:B------:R-:W-:Y:S01]  /*21630*/  SHF.R.U32.HI R105, RZ, 0x18, R168 ;  /* 0x00000018ff697819 */ /* 0x000fe200000116a8 */
[----:B------:R1:W-:Y:S01]  /*21640*/  ST.E.U16 [R112.64+0x60], R0 ;  /* 0x0000600070007985 */ /* 0x0003e2000c101504 */
[----:B------:R-:W-:Y:S02]  /*21650*/  LOP3.LUT R3, R3, 0xffff, RZ, 0xc0, !PT ;  /* 0x0000ffff03037812 */ /* 0x000fe400078ec0ff */
[----:B------:R-:W-:Y:S01]  /*21660*/  ISETP.GE.U32.AND P3, PT, R194, R105, PT ;  /* 0x00000069c200720c */ /* 0x000fe20003f66070 */
[----:B------:R1:W-:Y:S04]  /*21670*/  ST.E.U16 [R112.64+0x62], R104 ;  /* 0x0000626870007985 */ /* 0x0003e8000c101504 */
[----:B---3--:R2:W2:Y:S01]  /*21680*/  LDL.S16 R184, [R1+0x58] ;  /* 0x0000580001b87983 */ /* 0x0084a20000100600 */
[----:B-1----:R-:W-:Y:S04]  /*21690*/  PRMT R0, R166, 0x7632, R0 ;  /* 0x00007632a6007816 */ /* 0x002fe80000000000 */
[----:B------:R-:W-:Y:S02]  /*216a0*/  PRMT R166, R2, 0x5410, R0 ;  /* 0x0000541002a67816 */ /* 0x000fe40000000000 */
[----:B------:R-:W-:Y:S01]  /*216b0*/  LOP3.LUT R104, R162, 0xff, RZ, 0xc0, !PT ;  /* 0x000000ffa2687812 */ /* 0x000fe200078ec0ff */
[----:B----4-:R-:W-:Y:S02]  /*216c0*/  @!P1 HFMA2.BF16_V2 R167, -RZ.H0_H0, RZ.H0_H0, -R2.H0_H0 ;  /* 0x200000ffffa79231 */ /* 0x010fe40000340902 */
[----:B------:R-:W-:Y:S03]  /*216d0*/  @!P5 HFMA2.BF16_V2 R153, -RZ.H0_H0, RZ.H0_H0, -R0.H0_H0 ;  /* 0x200000ffff99d231 */ /* 0x000fe60000340900 */
[----:B------:R1:W-:Y:S01]  /*216e0*/  @!P1 STL.S16 [R1+0x64], R167 ;  /* 0x000064a701009387 */ /* 0x0003e20000100600 */
[----:B------:R-:W-:Y:S03]  /*216f0*/  PRMT R130, R167, 0x7610, R130 ;  /* 0x00007610a7827816 */ /* 0x000fe60000000082 */
[----:B------:R4:W-:Y:S01]  /*21700*/  @!P5 STL.S16 [R1+0x60], R153 ;  /* 0x000060990100d387 */ /* 0x0009e20000100600 */
[----:B------:R-:W-:Y:S02]  /*21710*/  @!P1 PRMT R2, R130, 0x5410, RZ ;  /* 0x0000541082029816 */ /* 0x000fe400000000ff */
[----:B------:R-:W-:Y:S01]  /*21720*/  ISETP.GE.U32.AND P1, PT, R194, R3, PT ;  /* 0x00000003c200720c */ /* 0x000fe20003f26070 */
[----:B------:R2:W3:Y:S01]  /*21730*/  LDL.S16 R201, [R1+0x54] ;  /* 0x0000540001c97983 */ /* 0x0004e20000100600 */
[----:B------:R-:W-:Y:S02]  /*21740*/  PRMT R3, R187, 0x7610, R3 ;  /* 0x00007610bb037816 */ /* 0x000fe40000000003 */
[----:B------:R-:W-:Y:S01]  /*21750*/  PRMT R105, R153, 0x7610, R105 ;  /* 0x0000761099697816 */ /* 0x000fe20000000069 */
[----:B------:R2:W3:Y:S01]  /*21760*/  LDL.S16 R200, [R1+0x50] ;  /* 0x0000500001c87983 */ /* 0x0004e20000100600 */
[----:B------:R-:W-:Y:S02]  /*21770*/  LOP3.LUT R130, R122, 0xffff, RZ, 0xc0, !PT ;  /* 0x0000ffff7a827812 */ /* 0x000fe400078ec0ff */
[----:B------:R-:W-:Y:S01]  /*21780*/  @!P5 PRMT R0, R105, 0x5410, RZ ;  /* 0x000054106900d816 */ /* 0x000fe200000000ff */
[----:B------:R2:W3:Y:S01]  /*21790*/  LDL.S16 R199, [R1+0x4c] ;  /* 0x00004c0001c77983 */ /* 0x0004e20000100600 */
[----:B------:R-:W-:Y:S02]  /*217a0*/  ISETP.GE.U32.AND P5, PT, R194, R104, PT ;  /* 0x00000068c200720c */ /* 0x000fe40003fa6070 */
[----:B------:R-:W-:Y:S01]  /*217b0*/  PRMT R104, R187, 0x7632, R104 ;  /* 0x00007632bb687816 */ /* 0x000fe20000000068 */
[----:B------:R2:W3:Y:S01]  /*217c0*/  LDL.S16 R186, [R1+0x48] ;  /* 0x0000480001ba7983 */ /* 0x0004e20000100600 */
[----:B------:R-:W-:Y:S02]  /*217d0*/  LOP3.LUT R105, R162, 0xffff, RZ, 0xc0, !PT ;  /* 0x0000ffffa2697812 */ /* 0x000fe400078ec0ff */
[----:B------:R-:W-:Y:S01]  /*217e0*/  PRMT R165, R3, 0x5410, R104 ;  /* 0x0000541003a57816 */ /* 0x000fe20000000068 */
[----:B------:R2:W-:Y:S01]  /*217f0*/  ST.E.U16 [R120.64+0x5e], R2 ;  /* 0x00005e0278007985 */ /* 0x0005e2000c101504 */
[----:B------:R-:W-:Y:S02]  /*21800*/  SHF.R.U32.HI R105, RZ, 0x8, R105 ;  /* 0x00000008ff697819 */ /* 0x000fe40000011669 */
[----:B-1----:R-:W-:Y:S01]  /*21810*/  LOP3.LUT R167, R122, 0xff, RZ, 0xc0, !PT ;  /* 0x000000ff7aa77812 */ /* 0x002fe200078ec0ff */
[----:B------:R1:W-:Y:S01]  /*21820*/  ST.E.U16 [R120.64+0x60], R0 ;  /* 0x0000600078007985 */ /* 0x0003e2000c101504 */
[----:B------:R-:W-:Y:S02]  /*21830*/  LOP3.LUT R105, R105, 0xffff, RZ, 0xc0, !PT ;  /* 0x0000ffff69697812 */ /* 0x000fe400078ec0ff */
[--C-:B----4-:R-:W-:Y:S02]  /*21840*/  SHF.R.U32.HI R153, RZ, 0x10, R122.reuse ;  /* 0x00000010ff997819 */ /* 0x110fe4000001167a */
[----:B------:R-:W-:Y:S02]  /*21850*/  SHF.R.U32.HI R122, RZ, 0x18, R122 ;  /* 0x00000018ff7a7819 */ /* 0x000fe4000001167a */
[----:B--2---:R-:W-:Y:S02]  /*21860*/  SHF.R.U32.HI R2, RZ, 0x10, R162 ;  /* 0x00000010ff027819 */ /* 0x004fe400000116a2 */
[----:B-1----:R-:W-:Y:S01]  /*21870*/  PRMT R0, R172, 0x7610, R0 ;  /* 0x00007610ac007816 */ /* 0x002fe20000000000 */
[----:B------:R-:W-:Y:S05]  /*21880*/  @!P0 HFMA2.BF16_V2 R107, -RZ.H0_H0, RZ.H0_H0, -R3.H0_H0 ;  /* 0x200000ffff6b8231 */ /* 0x000fea0000340903 */
[----:B------:R-:W-:Y:S01]  /*21890*/  PRMT R131, R107, 0x7610, R131 ;  /* 0x000076106b837816 */ /* 0x000fe20000000083 */
[----:B------:R1:W-:Y:S03]  /*218a0*/  @!P0 STL.S16 [R1+0x5c], R107 ;  /* 0x00005c6b01008387 */ /* 0x0003e60000100600 */
[----:B------:R-:W-:Y:S02]  /*218b0*/  @!P0 PRMT R3, R131, 0x5410, RZ ;  /* 0x0000541083038816 */ /* 0x000fe400000000ff */
[----:B------:R2:W4:Y:S01]  /*218c0*/  LDL.S16 R131, [R1+0x44] ;  /* 0x0000440001837983 */ /* 0x0005220000100600 */
[----:B------:R-:W-:Y:S02]  /*218d0*/  ISETP.GE.U32.AND P0, PT, R194, R105, PT ;  /* 0x00000069c200720c */ /* 0x000fe40003f06070 */
[----:B------:R-:W-:Y:S01]  /*218e0*/  PRMT R105, R172, 0x7632, R105 ;  /* 0x00007632ac697816 */ /* 0x000fe20000000069 */
[----:B------:R2:W-:Y:S01]  /*218f0*/  ST.E.U16 [R114.64+0x60], R3 ;  /* 0x0000600372007985 */ /* 0x0005e2000c101504 */
[----:B------:R-:W-:Y:S01]  /*21900*/  @!P6 HFMA2.BF16_V2 R184, -RZ.H0_H0, RZ.H0_H0, -R104.H0_H0 ;  /* 0x200000ffffb8e231 */ /* 0x000fe20000340968 */
[----:B-1----:R-:W-:Y:S04]  /*21910*/  LOP3.LUT R107, R129, R213, R156, 0x96, !PT ;  /* 0x000000d5816b7212 */ /* 0x002fe800078e969c */
[----:B------:R1:W-:Y:S01]  /*21920*/  @!P6 STL.S16 [R1+0x58], R184 ;  /* 0x000058b80100e387 */ /* 0x0003e20000100600 */
[----:B------:R-:W-:Y:S03]  /*21930*/  PRMT R157, R184, 0x7610, R157 ;  /* 0x00007610b89d7816 */ /* 0x000fe6000000009d */
[----:B------:R3:W4:Y:S01]  /*21940*/  LDL.S16 R185, [R1+0x40] ;  /* 0x0000400001b97983 */ /* 0x0007220000100600 */
[----:B------:R-:W-:Y:S02]  /*21950*/  @!P6 PRMT R104, R157, 0x5410, RZ ;  /* 0x000054109d68e816 */ /* 0x000fe400000000ff */
[----:B------:R-:W-:Y:S02]  /*21960*/  PRMT R157, R0, 0x5410, R105 ;  /* 0x00005410009d7816 */ /* 0x000fe40000000069 */
[----:B--2---:R-:W-:Y:S01]  /*21970*/  LOP3.LUT R3, R2, 0xff, RZ, 0xc0, !PT ;  /* 0x000000ff02037812 */ /* 0x004fe200078ec0ff */
[----:B------:R2:W-:Y:S01]  /*21980*/  ST.E.U16 [R114.64+0x62], R104 ;  /* 0x0000626872007985 */ /* 0x0005e2000c101504 */
[----:B------:R-:W-:Y:S02]  /*21990*/  PRMT R2, R164, 0x7610, R2 ;  /* 0x00007610a4027816 */ /* 0x000fe40000000002 */
[----:B------:R-:W-:Y:S01]  /*219a0*/  ISETP.GE.U32.AND P6, PT, R194, R3, PT ;  /* 0x00000003c200720c */ /* 0x000fe20003fc6070 */
[----:B------:R2:W4:Y:S01]  /*219b0*/  LDL.S16 R164, [R1+0x38] ;  /* 0x0000380001a47983 */ /* 0x0005220000100600 */
[----:B------:R-:W-:Y:S03]  /*219c0*/  SHF.R.U32.HI R3, RZ, 0x18, R162 ;  /* 0x00000018ff037819 */ /* 0x000fe600000116a2 */
[----:B-1----:R1:W4:Y:S01]  /*219d0*/  LDL.S16 R184, [R1+0x3c] ;  /* 0x00003c0001b87983 */ /* 0x0023220000100600 */
[----:B--2---:R-:W-:Y:S01]  /*219e0*/  PRMT R104, R171, 0x7610, R104 ;  /* 0x00007610ab687816 */ /* 0x004fe20000000068 */
[----:B---3--:R-:W-:Y:S02]  /*219f0*/  @!P2 HFMA2.BF16_V2 R201, -RZ.H0_H0, RZ.H0_H0, -R0.H0_H0 ;  /* 0x200000ffffc9a231 */ /* 0x008fe40000340900 */
[----:B------:R-:W-:Y:S03]  /*21a00*/  @!P1 HFMA2.BF16_V2 R200, -RZ.H0_H0, RZ.H0_H0, -R105.H0_H0 ;  /* 0x200000ffffc89231 */ /* 0x000fe60000340969 */
[----:B------:R-:W-:Y:S01]  /*21a10*/  PRMT R156, R201, 0x7610, R156 ;  /* 0x00007610c99c7816 */ /* 0x000fe2000000009c */
[----:B------:R-:W-:Y:S01]  /*21a20*/  @!P2 STL.S16 [R1+0x54], R201 ;  /* 0x000054c90100a387 */ /* 0x000fe20000100600 */
[----:B------:R-:W-:Y:S01]  /*21a30*/  @!P4 HFMA2.BF16_V2 R199, -RZ.H0_H0, RZ.H0_H0, -R2.H0_H0 ;  /* 0x200000ffffc7c231 */ /* 0x000fe20000340902 */
[----:B------:R-:W-:Y:S02]  /*21a40*/  PRMT R139, R200, 0x7610, R139 ;  /* 0x00007610c88b7816 */ /* 0x000fe4000000008b */
[----:B------:R-:W-:Y:S01]  /*21a50*/  @!P1 STL.S16 [R1+0x50], R200 ;  /* 0x000050c801009387 */ /* 0x000fe20000100600 */
[----:B------:R-:W-:Y:S01]  /*21a60*/  @!P2 PRMT R0, R156, 0x5410, RZ ;  /* 0x000054109c00a816 */ /* 0x000fe200000000ff */
[----:B------:R-:W-:Y:S01]  /*21a70*/  @!P3 HFMA2.BF16_V2 R186, -RZ.H0_H0, RZ.H0_H0, -R106.H0_H0 ;  /* 0x200000ffffbab231 */ /* 0x000fe2000034096a */
[----:B------:R-:W-:Y:S01]  /*21a80*/  @!P1 PRMT R105, R139, 0x5410, RZ ;  /* 0x000054108b699816 */ /* 0x000fe200000000ff */
[----:B------:R-:W-:Y:S01]  /*21a90*/  @!P4 STL.S16 [R1+0x4c], R199 ;  /* 0x00004cc70100c387 */ /* 0x000fe20000100600 */
[----:B------:R-:W-:Y:S02]  /*21aa0*/  PRMT R138, R199, 0x7610, R138 ;  /* 0x00007610c78a7816 */ /* 0x000fe4000000008a */
[----:B------:R-:W-:Y:S01]  /*21ab0*/  PRMT R156, R2, 0x5410, R106 ;  /* 0x00005410029c7816 */ /* 0x000fe2000000006a */
[----:B------:R2:W-:Y:S01]  /*21ac0*/  ST.E.U16 [R196.64+0x70], R0 ;  /* 0x00007000c4007985 */ /* 0x0005e2000c101504 */
[----:B------:R-:W-:Y:S02]  /*21ad0*/  @!P4 PRMT R2, R138, 0x5410, RZ ;  /* 0x000054108a02c816 */ /* 0x000fe400000000ff */
[----:B------:R-:W-:Y:S01]  /*21ae0*/  ISETP.GE.U32.AND P2, PT, R194, R3, PT ;  /* 0x00000003c200720c */ /* 0x000fe20003f46070 */
[----:B------:R-:W-:Y:S01]  /*21af0*/  ST.E.U16 [R196.64+0x72], R105 ;  /* 0x00007269c4007985 */ /* 0x000fe2000c101504 */
[----:B------:R-:W-:Y:S02]  /*21b00*/  PRMT R3, R171, 0x7632, R3 ;  /* 0x00007632ab037816 */ /* 0x000fe40000000003 */
[----:B------:R-:W-:Y:S01]  /*21b10*/  PRMT R123, R186, 0x7610, R123 ;  /* 0x00007610ba7b7816 */ /* 0x000fe2000000007b */
[----:B------:R3:W-:Y:S01]  /*21b20*/  ST.E.U16 [R112.64+0x70], R2 ;  /* 0x0000700270007985 */ /* 0x0007e2000c101504 */
[----:B------:R-:W-:Y:S02]  /*21b30*/  SHF.R.U32.HI R138, RZ, 0x18, R128 ;  /* 0x00000018ff8a7819 */ /* 0x000fe40000011680 */
[----:B------:R-:W-:Y:S01]  /*21b40*/  @!P3 PRMT R106, R123, 0x5410, RZ ;  /* 0x000054107b6ab816 */ /* 0x000fe200000000ff */
[----:B------:R-:W-:Y:S01]  /*21b50*/  @!P3 STL.S16 [R1+0x48], R186 ;  /* 0x000048ba0100b387 */ /* 0x000fe20000100600 */
[C---:B------:R-:W-:Y:S02]  /*21b60*/  LOP3.LUT R123, R128.reuse, 0xffff, RZ, 0xc0, !PT ;  /* 0x0000ffff807b7812 */ /* 0x040fe400078ec0ff */
[----:B------:R-:W-:Y:S01]  /*21b70*/  LOP3.LUT R139, R128, 0xff, RZ, 0xc0, !PT ;  /* 0x000000ff808b7812 */ /* 0x000fe200078ec0ff */
[----:B------:R-:W-:Y:S01]  /*21b80*/  ST.E.U16 [R112.64+0x72], R106 ;  /* 0x0000726a70007985 */ /* 0x000fe2000c101504 */
[----:B------:R-:W-:Y:S02]  /*21b90*/  SHF.R.U32.HI R171, RZ, 0x10, R132 ;  /* 0x00000010ffab7819 */ /* 0x000fe40000011684 */
[C---:B--2---:R-:W-:Y:S02]  /*21ba0*/  PRMT R0, R173.reuse, 0x7632, R0 ;  /* 0x00007632ad007816 */ /* 0x044fe40000000000 */
[----:B---3--:R-:W-:Y:S02]  /*21bb0*/  PRMT R2, R173, 0x7610, R2 ;  /* 0x00007610ad027816 */ /* 0x008fe40000000002 */
[----:B------:R-:W-:Y:S01]  /*21bc0*/  PRMT R173, R194, 0x7054, R194 ;  /* 0x00007054c2ad7816 */ /* 0x000fe200000000c2 */
[----:B----4-:R-:W-:Y:S05]  /*21bd0*/  @!P5 HFMA2.BF16_V2 R131, -RZ.H0_H0, RZ.H0_H0, -R104.H0_H0 ;  /* 0x200000ffff83d231 */ /* 0x010fea0000340968 */
[----:B------:R2:W-:Y:S01]  /*21be0*/  @!P5 STL.S16 [R1+0x44], R131 ;  /* 0x000044830100d387 */ /* 0x0005e20000100600 */
[----:B------:R-:W-:Y:S01]  /*21bf0*/  PRMT R172, R131, 0x7610, R172 ;  /* 0x0000761083ac7816 */ /* 0x000fe200000000ac */
[----:B------:R-:W-:Y:S01]  /*21c00*/  @!P0 HFMA2.BF16_V2 R185, -RZ.H0_H0, RZ.H0_H0, -R3.H0_H0 ;  /* 0x200000ffffb98231 */ /* 0x000fe20000340903 */
[----:B--2---:R-:W-:Y:S04]  /*21c10*/  SHF.R.U32.HI R131, RZ, 0x10, R128 ;  /* 0x00000010ff837819 */ /* 0x004fe80000011680 */
[----:B------:R-:W-:Y:S01]  /*21c20*/  @!P0 STL.S16 [R1+0x40], R185 ;  /* 0x000040b901008387 */ /* 0x000fe20000100600 */
[----:B------:R-:W-:Y:S01]  /*21c30*/  PRMT R112, R185, 0x7610, R112 ;  /* 0x00007610b9707816 */ /* 0x000fe20000000070 */
[----:B------:R-:W-:Y:S05]  /*21c40*/  @!P2 HFMA2.BF16_V2 R164, -RZ.H0_H0, RZ.H0_H0, -R0.H0_H0 ;  /* 0x200000ffffa4a231 */ /* 0x000fea0000340900 */
[----:B------:R-:W-:Y:S01]  /*21c50*/  PRMT R105, R164, 0x7610, R105 ;  /* 0x00007610a4697816 */ /* 0x000fe20000000069 */
[----:B------:R-:W-:Y:S05]  /*21c60*/  @!P6 HFMA2.BF16_V2 R184, -RZ.H0_H0, RZ.H0_H0, -R2.H0_H0 ;  /* 0x200000ffffb8e231 */ /* 0x000fea0000340902 */
[----:B------:R-:W-:Y:S01]  /*21c70*/  @!P6 STL.S16 [R1+0x3c], R184 ;  /* 0x00003cb80100e387 */ /* 0x000fe20000100600 */
[----:B------:R-:W-:Y:S03]  /*21c80*/  PRMT R106, R184, 0x7610, R106 ;  /* 0x00007610b86a7816 */ /* 0x000fe6000000006a */
[----:B------:R2:W-:Y:S02]  /*21c90*/  @!P2 STL.S16 [R1+0x38], R164 ;  /* 0x000038a40100a387 */ /* 0x0005e40000100600 */
[----:B--2---:R-:W-:Y:S02]  /*21ca0*/  PRMT R164, R104, 0x5410, R3 ;  /* 0x0000541068a47816 */ /* 0x004fe40000000003 */
[----:B------:R-:W-:Y:S02]  /*21cb0*/  @!P0 PRMT R3, R112, 0x5410, RZ ;  /* 0x0000541070038816 */ /* 0x000fe400000000ff */
[----:B------:R-:W-:Y:S02]  /*21cc0*/  @!P5 PRMT R104, R172, 0x5410, RZ ;  /* 0x00005410ac68d816 */ /* 0x000fe400000000ff */
[----:B------:R-:W-:Y:S01]  /*21cd0*/  SHF.R.U32.HI R172, RZ, 0x18, R132 ;  /* 0x00000018ffac7819 */ /* 0x000fe20000011684 */
[----:B------:R2:W-:Y:S01]  /*21ce0*/  ST.E.U16 [R120.64+0x70], R3 ;  /* 0x0000700378007985 */ /* 0x0005e2000c101504 */
[----:B------:R-:W-:Y:S03]  /*21cf0*/  IADD3 R196, P0, R196, -0x80, RZ ;  /* 0xffffff80c4c47810 */ /* 0x000fe60007f1e0ff */
[----:B------:R3:W-:Y:S01]  /*21d00*/  ST.E.U16 [R120.64+0x6e], R104 ;  /* 0x00006e6878007985 */ /* 0x0007e2000c101504 */
[----:B------:R-:W-:Y:S02]  /*21d10*/  IADD3.X R197, R197, -0x1, RZ, P0, !PT ;  /* 0xffffffffc5c57810 */ /* 0x000fe400007fe4ff */
[----:B--2---:R-:W-:Y:S02]  /*21d20*/  PRMT R3, R2, 0x5410, R0 ;  /* 0x0000541002037816 */ /* 0x004fe40000000000 */
[----:B------:R-:W-:Y:S02]  /*21d30*/  @!P2 PRMT R0, R105, 0x5410, RZ ;  /* 0x000054106900a816 */ /* 0x000fe400000000ff */
[----:B------:R-:W-:Y:S02]  /*21d40*/  @!P6 PRMT R2, R106, 0x5410, RZ ;  /* 0x000054106a02e816 */ /* 0x000fe400000000ff */
[--C-:B---3--:R-:W-:Y:S01]  /*21d50*/  SHF.R.U32.HI R104, RZ, 0x10, R127.reuse ;  /* 0x00000010ff687819 */ /* 0x108fe2000001167f */
[----:B------:R2:W-:Y:S01]  /*21d60*/  ST.E.U16 [R114.64+0x72], R0 ;  /* 0x0000720072007985 */ /* 0x0005e2000c101504 */
[----:B------:R-:W-:Y:S02]  /*21d70*/  LOP3.LUT R106, R127, 0xff, RZ, 0xc0, !PT ;  /* 0x000000ff7f6a7812 */ /* 0x000fe400078ec0ff */
[----:B------:R-:W-:Y:S01]  /*21d80*/  LOP3.LUT R105, R153, 0xff, RZ, 0xc0, !PT ;  /* 0x000000ff99697812 */ /* 0x000fe200078ec0ff */
[----:B------:R3:W-:Y:S03]  /*21d90*/  ST.E.U16 [R114.64+0x70], R2 ;  /* 0x0000700272007985 */ /* 0x0007e6000c101504 */
[----:B------:R-:W-:Y:S01]  /*21da0*/  PRMT R122, R105, 0x5410, R122 ;  /* 0x00005410697a7816 */ /* 0x000fe2000000007a */
[----:B------:R-:W4:Y:S01]  /*21db0*/  LDSM.16.MT88.4 R112, [R188+0x9000] ;  /* 0x00900000bc70783b */ /* 0x000f220000004200 */
[----:B------:R-:W-:Y:S07]  /*21dc0*/  LOP3.LUT R105, R107, 0xff, RZ, 0xc0, !PT ;  /* 0x000000ff6b697812 */ /* 0x000fee00078ec0ff */
[----:B------:R-:W-:Y:S01]  /*21dd0*/  LDSM.16.MT88.4 R184, [R190+0xbc00] ;  /* 0x00bc0000beb8783b */ /* 0x000fe20000004200 */
[----:B--2---:R-:W-:Y:S02]  /*21de0*/  LOP3.LUT R0, R127, 0xffff, RZ, 0xc0, !PT ;  /* 0x0000ffff7f007812 */ /* 0x004fe400078ec0ff */
[----:B------:R-:W-:Y:S02]  /*21df0*/  SHF.R.U32.HI R127, RZ, 0x18, R127 ;  /* 0x00000018ff7f7819 */ /* 0x000fe4000001167f */
[----:B---3--:R-:W-:Y:S02]  /*21e00*/  SHF.R.U32.HI R2, RZ, 0x8, R130 ;  /* 0x00000008ff027819 */ /* 0x008fe40000011682 */
[----:B------:R-:W-:Y:S02]  /*21e10*/  SHF.R.U32.HI R0, RZ, 0x8, R0 ;  /* 0x00000008ff007819 */ /* 0x000fe40000011600 */
[----:B------:R-:W-:Y:S02]  /*21e20*/  PRMT R129, R167, 0x5410, R2 ;  /* 0x00005410a7817816 */ /* 0x000fe40000000002 */
[----:B------:R-:W-:Y:S02]  /*21e30*/  PRMT R120, R106, 0x5410, R0 ;  /* 0x000054106a787816 */ /* 0x000fe40000000000 */
[----:B------:R-:W-:Y:S02]  /*21e40*/  LOP3.LUT R2, R104, 0xff, RZ, 0xc0, !PT ;  /* 0x000000ff68027812 */ /* 0x000fe400078ec0ff */
[----:B------:R-:W-:Y:S02]  /*21e50*/  LOP3.LUT R0, R107, 0xffff, RZ, 0xc0, !PT ;  /* 0x0000ffff6b007812 */ /* 0x000fe400078ec0ff */
[----:B------:R-:W-:Y:S02]  /*21e60*/  PRMT R127, R2, 0x5410, R127 ;  /* 0x00005410027f7816 */ /* 0x000fe4000000007f */
[----:B------:R-:W-:Y:S02]  /*21e70*/  LOP3.LUT R104, R131, 0xff, RZ, 0xc0, !PT ;  /* 0x000000ff83687812 */ /* 0x000fe400078ec0ff */
[----:B------:R-:W-:Y:S02]  /*21e80*/  SHF.R.U32.HI R2, RZ, 0x8, R0 ;  /* 0x00000008ff027819 */ /* 0x000fe40000011600 */
[----:B------:R-:W-:Y:S02]  /*21e90*/  SHF.R.U32.HI R0, RZ, 0x10, R107 ;  /* 0x00000010ff007819 */ /* 0x000fe4000001166b */
[----:B------:R-:W-:Y:S02]  /*21ea0*/  SHF.R.U32.HI R106, RZ, 0x8, R123 ;  /* 0x00000008ff6a7819 */ /* 0x000fe4000001167b */
[----:B------:R-:W-:Y:S01]  /*21eb0*/  PRMT R123, R104, 0x5410, R138 ;  /* 0x00005410687b7816 */ /* 0x000fe2000000008a */
[--C-:B------:R-:W-:Y:S01]  /*21ec0*/  HSET2.LE.AND R104, R120, R173.reuse, PT ;  /* 0x000000ad78687233 */ /* 0x100fe20003803000 */
[----:B------:R-:W-:Y:S01]  /*21ed0*/  PRMT R121, R105, 0x5410, R2 ;  /* 0x0000541069797816 */ /* 0x000fe20000000002 */
[--C-:B------:R-:W-:Y:S01]  /*21ee0*/  HSET2.LE.AND R105, R127, R173.reuse, PT ;  /* 0x000000ad7f697233 */ /* 0x100fe20003803000 */
[----:B------:R-:W-:Y:S01]  /*21ef0*/  SHF.R.U32.HI R2, RZ, 0x18, R107 ;  /* 0x00000018ff027819 */ /* 0x000fe2000001166b */
[--C-:B------:R-:W-:Y:S01]  /*21f00*/  HSET2.LE.AND R107, R122, R173.reuse, PT ;  /* 0x000000ad7a6b7233 */ /* 0x100fe20003803000 */
[----:B------:R-:W-:Y:S02]  /*21f10*/  LOP3.LUT R0, R0, 0xff, RZ, 0xc0, !PT ;  /* 0x000000ff00007812 */ /* 0x000fe400078ec0ff */
[----:B------:R-:W-:Y:S01]  /*21f20*/  PRMT R128, R139, 0x5410, R106 ;  /* 0x000054108b807816 */ /* 0x000fe2000000006a */
[--C-:B------:R-:W-:Y:S01]  /*21f30*/  HSET2.LE.AND R106, R129, R173.reuse, PT ;  /* 0x000000ad816a7233 */ /* 0x100fe20003803000 */
[----:B------:R-:W-:Y:S01]  /*21f40*/  LOP3.LUT R104, R119, R104, RZ, 0xc0, !PT ;  /* 0x0000006877687212 */ /* 0x000fe200078ec0ff */
[--C-:B------:R-:W-:Y:S01]  /*21f50*/  HSET2.LE.AND R119, R123, R173.reuse, PT ;  /* 0x000000ad7b777233 */ /* 0x100fe20003803000 */
[----:B------:R-:W-:Y:S01]  /*21f60*/  LOP3.LUT R107, R116, R107, RZ, 0xc0, !PT ;  /* 0x0000006b746b7212 */ /* 0x000fe200078ec0ff */
[--C-:B------:R-:W-:Y:S01]  /*21f70*/  HSET2.LE.AND R116, R121, R173.reuse, PT ;  /* 0x000000ad79747233 */ /* 0x100fe20003803000 */
[----:B------:R-:W-:Y:S01]  /*21f80*/  PRMT R0, R0, 0x5410, R2 ;  /* 0x0000541000007816 */ /* 0x000fe20000000002 */
[----:B------:R-:W2:Y:S01]  /*21f90*/  LDSM.16.MT88.4 R120, [R190+0x9000] ;  /* 0x00900000be78783b */ /* 0x000ea20000004200 */
[----:B------:R-:W-:Y:S01]  /*21fa0*/  LOP3.LUT R105, R118, R105, RZ, 0xc0, !PT ;  /* 0x0000006976697212 */ /* 0x000fe200078ec0ff */
[--C-:B------:R-:W-:Y:S01]  /*21fb0*/  HSET2.LE.AND R118, R128, R173.reuse, PT ;  /* 0x000000ad80767233 */ /* 0x100fe20003803000 */
[----:B------:R-:W-:Y:S01]  /*21fc0*/  LOP3.LUT R106, R117, R106, RZ, 0xc0, !PT ;  /* 0x0000006a756a7212 */ /* 0x000fe200078ec0ff */
[--C-:B------:R-:W-:Y:S01]  /*21fd0*/  HSET2.LE.AND R117, R0, R173.reuse, PT ;  /* 0x000000ad00757233 */ /* 0x100fe20003803000 */
[----:B------:R-:W-:Y:S02]  /*21fe0*/  LOP3.LUT R116, R126, R116, RZ, 0xc0, !PT ;  /* 0x000000747e747212 */ /* 0x000fe400078ec0ff */
[----:B------:R-:W-:Y:S01]  /*21ff0*/  LOP3.LUT R118, R111, R118, RZ, 0xc0, !PT ;  /* 0x000000766f767212 */ /* 0x000fe200078ec0ff */
[----:B------:R-:W-:Y:S01]  /*22000*/  LDSM.16.MT88.4 R128, [R190+0xa000] ;  /* 0x00a00000be80783b */ /* 0x000fe20000004200 */
[----:B------:R-:W-:Y:S01]  /*22010*/  LOP3.LUT R117, R125, R117, RZ, 0xc0, !PT ;  /* 0x000000757d757212 */ /* 0x000fe200078ec0ff */
[-C--:B----4-:R-:W-:Y:S01]  /*22020*/  HMMA.16816.F32.BF16 R4, R104, R112.reuse, R4 ;  /* 0x000000706804723c */ /* 0x090fe20000041804 */
[----:B------:R-:W-:Y:S02]  /*22030*/  LOP3.LUT R119, R124, R119, RZ, 0xc0, !PT ;  /* 0x000000777c777212 */ /* 0x000fe400078ec0ff */
[C---:B------:R-:W-:Y:S02]  /*22040*/  LOP3.LUT R111, R134.reuse, 0xffff, RZ, 0xc0, !PT ;  /* 0x0000ffff866f7812 */ /* 0x040fe400078ec0ff */
[-C--:B------:R-:W-:Y:S01]  /*22050*/  LOP3.LUT R0, R135, R252.reuse, R180, 0x96, !PT ;  /* 0x000000fc87007212 */ /* 0x080fe200078e96b4 */
[----:B------:R-:W3:Y:S01]  /*22060*/  LDSM.16.MT88.4 R124, [R188+0xa000] ;  /* 0x00a00000bc7c783b */ /* 0x000ee20000004200 */
[----:B------:R-:W-:Y:S01]  /*22070*/  LOP3.LUT R2, R133, R252, R170, 0x96, !PT ;  /* 0x000000fc85027212 */ /* 0x000fe200078e96aa */
[C---:B------:R-:W-:Y:S01]  /*22080*/  HMMA.16816.F32.BF16 R8, R116.reuse, R112, R8 ;  /* 0x000000707408723c */ /* 0x040fe20000041808 */
[----:B------:R-:W-:Y:S07]  /*22090*/  SHF.R.U32.HI R111, RZ, 0x8, R111 ;  /* 0x00000008ff6f7819 */ /* 0x000fee000001166f */
        /* <DEDUP_REMOVED lines=10> */
[----:B------:R-:W-:Y:S01]  /*22140*/  LOP3.LUT R124, R134, 0xff, RZ, 0xc0, !PT ;  /* 0x000000ff867c7812 */ /* 0x000fe200078ec0ff */
[-C--:B------:R-:W-:Y:S04]  /*22150*/  HMMA.16816.F32.BF16 R44, R116, R126.reuse, R44 ;  /* 0x0000007e742c723c */ /* 0x080fe8000004182c */
[----:B------:R-:W-:Y:S02]  /*22160*/  PRMT R167, R124, 0x5410, R111 ;  /* 0x000054107ca77816 */ /* 0x000fe4000000006f */
[C---:B------:R-:W-:Y:S02]  /*22170*/  LOP3.LUT R111, R0.reuse, 0xffff, RZ, 0xc0, !PT ;  /* 0x0000ffff006f7812 */ /* 0x040fe400078ec0ff */
[C---:B------:R-:W-:Y:S01]  /*22180*/  HMMA.16816.F32.BF16 R48, R104.reuse, R126, R48 ;  /* 0x0000007e6830723c */ /* 0x040fe20000041830 */
[----:B------:R-:W3:Y:S03]  /*22190*/  LDSM.16.MT88.4 R124, [R188+0x9400] ;  /* 0x00940000bc7c783b */ /* 0x000ee60000004200 */
[----:B------:R-:W-:Y:S04]  /*221a0*/  SHF.R.U32.HI R111, RZ, 0x8, R111 ;  /* 0x00000008ff6f7819 */ /* 0x000fe8000001166f */
[-C--:B------:R-:W-:Y:S08]  /*221b0*/  HMMA.16816.F32.BF16 R52, R104, R128.reuse, R52 ;  /* 0x000000806834723c */ /* 0x080ff00000041834 */
[C---:B------:R-:W-:Y:S07]  /*221c0*/  HMMA.16816.F32.BF16 R56, R116.reuse, R128, R56 ;  /* 0x000000807438723c */ /* 0x040fee0000041838 */
[----:B------:R-:W-:Y:S01]  /*221d0*/  LOP3.LUT R128, R0, 0xff, RZ, 0xc0, !PT ;  /* 0x000000ff00807812 */ /* 0x000fe200078ec0ff */
[-C--:B------:R-:W-:Y:S01]  /*221e0*/  HMMA.16816.F32.BF16 R60, R116, R130.reuse, R60 ;  /* 0x00000082743c723c */ /* 0x080fe2000004183c */
[C---:B------:R-:W-:Y:S07]  /*221f0*/  LOP3.LUT R129, R132.reuse, 0xff, RZ, 0xc0, !PT ;  /* 0x000000ff84817812 */ /* 0x040fee00078ec0ff */
[C---:B------:R-:W-:Y:S08]  /*22200*/  HMMA.16816.F32.BF16 R64, R104.reuse, R130, R64 ;  /* 0x000000826840723c */ /* 0x040ff00000041840 */
[-C--:B----4-:R-:W-:Y:S08]  /*22210*/  HMMA.16816.F32.BF16 R68, R104, R112.reuse, R68 ;  /* 0x000000706844723c */ /* 0x090ff00000041844 */
[C---:B------:R-:W-:Y:S07]  /*22220*/  HMMA.16816.F32.BF16 R72, R116.reuse, R112, R72 ;  /* 0x000000707448723c */ /* 0x040fee0000041848 */
[----:B------:R-:W-:Y:S01]  /*22230*/  LOP3.LUT R112, R132, 0xffff, RZ, 0xc0, !PT ;  /* 0x0000ffff84707812 */ /* 0x000fe200078ec0ff */
[-C--:B------:R-:W-:Y:S01]  /*22240*/  HMMA.16816.F32.BF16 R76, R116, R114.reuse, R76 ;  /* 0x00000072744c723c */ /* 0x080fe2000004184c */
[--C-:B------:R-:W-:Y:S03]  /*22250*/  SHF.R.U32.HI R113, RZ, 0x10, R134.reuse ;  /* 0x00000010ff717819 */ /* 0x100fe60000011686 */
[----:B------:R-:W-:Y:S02]  /*22260*/  SHF.R.U32.HI R134, RZ, 0x18, R134 ;  /* 0x00000018ff867819 */ /* 0x000fe40000011686 */
[----:B------:R-:W-:Y:S02]  /*22270*/  LOP3.LUT R113, R113, 0xff, RZ, 0xc0, !PT ;  /* 0x000000ff71717812 */ /* 0x000fe400078ec0ff */
[C---:B------:R-:W-:Y:S04]  /*22280*/  HMMA.16816.F32.BF16 R80, R104.reuse, R114, R80 ;  /* 0x000000726850723c */ /* 0x040fe80000041850 */
[----:B------:R-:W-:Y:S02]  /*22290*/  PRMT R153, R113, 0x5410, R134 ;  /* 0x0000541071997816 */ /* 0x000fe40000000086 */
[----:B------:R-:W-:Y:S01]  /*222a0*/  LDSM.16.MT88.4 R132, [R188+0xa400] ;  /* 0x00a40000bc84783b */ /* 0x000fe20000004200 */
[----:B------:R-:W-:Y:S01]  /*222b0*/  SHF.R.U32.HI R115, RZ, 0x8, R112 ;  /* 0x00000008ff737819 */ /* 0x000fe20000011670 */
[-C--:B--2---:R-:W-:Y:S01]  /*222c0*/  HMMA.16816.F32.BF16 R84, R104, R120.reuse, R84 ;  /* 0x000000786854723c */ /* 0x084fe20000041854 */
[--C-:B------:R-:W-:Y:S03]  /*222d0*/  SHF.R.U32.HI R112, RZ, 0x10, R0.reuse ;  /* 0x00000010ff707819 */ /* 0x100fe60000011600 */
[----:B------:R-:W-:Y:S01]  /*222e0*/  PRMT R170, R129, 0x5410, R115 ;  /* 0x0000541081aa7816 */ /* 0x000fe20000000073 */
[--C-:B------:R-:W-:Y:S01]  /*222f0*/  HSET2.LE.AND R115, R153, R173.reuse, PT ;  /* 0x000000ad99737233 */ /* 0x100fe20003803000 */
[----:B------:R-:W-:Y:S02]  /*22300*/  SHF.R.U32.HI R114, RZ, 0x18, R0 ;  /* 0x00000018ff727819 */ /* 0x000fe40000011600 */
[C---:B------:R-:W-:Y:S01]  /*22310*/  HMMA.16816.F32.BF16 R88, R116.reuse, R120, R88 ;  /* 0x000000787458723c */ /* 0x040fe20000041858 */
[----:B------:R-:W-:Y:S03]  /*22320*/  LOP3.LUT R0, R112, 0xff, RZ, 0xc0, !PT ;  /* 0x000000ff70007812 */ /* 0x000fe600078ec0ff */
[----:B------:R-:W-:Y:S02]  /*22330*/  PRMT R112, R128, 0x5410, R111 ;  /* 0x0000541080707816 */ /* 0x000fe4000000006f */
[----:B------:R-:W2:Y:S01]  /*22340*/  LDSM.16.MT88.4 R128, [R190+0x9400] ;  /* 0x00940000be80783b */ /* 0x000ea20000004200 */
[----:B------:R-:W-:Y:S01]  /*22350*/  LOP3.LUT R115, R140, R115, RZ, 0xc0, !PT ;  /* 0x000000738c737212 */ /* 0x000fe200078ec0ff */
[-C--:B------:R-:W-:Y:S01]  /*22360*/  HMMA.16816.F32.BF16 R92, R116, R122.reuse, R92 ;  /* 0x0000007a745c723c */ /* 0x080fe2000004185c */
[----:B------:R-:W-:Y:S03]  /*22370*/  SHF.R.U32.HI R111, RZ, 0x10, R2 ;  /* 0x00000010ff6f7819 */ /* 0x000fe60000011602 */
[----:B------:R-:W-:Y:S01]  /*22380*/  PRMT R113, R0, 0x5410, R114 ;  /* 0x0000541000717816 */ /* 0x000fe20000000072 */
[--C-:B------:R-:W-:Y:S01]  /*22390*/  HSET2.LE.AND R112, R112, R173.reuse, PT ;  /* 0x000000ad70707233 */ /* 0x100fe20003803000 */
[C---:B------:R-:W-:Y:S01]  /*223a0*/  LOP3.LUT R0, R2.reuse, 0xffff, RZ, 0xc0, !PT ;  /* 0x0000ffff02007812 */ /* 0x040fe200078ec0ff */
[----:B------:R-:W-:Y:S01]  /*223b0*/  LDSM.16.MT88.4 R116, [R188+0xb400] ;  /* 0x00b40000bc74783b */ /* 0x000fe20000004200 */
[----:B------:R-:W-:Y:S01]  /*223c0*/  HMMA.16816.F32.BF16 R96, R104, R122, R96 ;  /* 0x0000007a6860723c */ /* 0x000fe20000041860 */
[----:B------:R-:W-:Y:S03]  /*223d0*/  LOP3.LUT R114, R2, 0xff, RZ, 0xc0, !PT ;  /* 0x000000ff02727812 */ /* 0x000fe600078ec0ff */
[----:B------:R-:W-:Y:S01]  /*223e0*/  SHF.R.U32.HI R2, RZ, 0x18, R2 ;  /* 0x00000018ff027819 */ /* 0x000fe20000011602 */
[--C-:B------:R-:W-:Y:S01]  /*223f0*/  HSET2.LE.AND R113, R113, R173.reuse, PT ;  /* 0x000000ad71717233 */ /* 0x100fe20003803000 */
[----:B------:R-:W-:Y:S01]  /*22400*/  LOP3.LUT R111, R111, 0xff, RZ, 0xc0, !PT ;  /* 0x000000ff6f6f7812 */ /* 0x000fe200078ec0ff */
[--C-:B------:R-:W-:Y:S01]  /*22410*/  HSET2.LE.AND R106, R170, R173.reuse, PT ;  /* 0x000000adaa6a7233 */ /* 0x100fe20003803000 */
[----:B------:R-:W-:Y:S01]  /*22420*/  SHF.R.U32.HI R0, RZ, 0x8, R0 ;  /* 0x00000008ff007819 */ /* 0x000fe20000011600 */
[----:B------:R-:W-:Y:S03]  /*22430*/  LDSM.16.MT88.4 R120, [R190+0xb400] ;  /* 0x00b40000be78783b */ /* 0x000fe60000004200 */
[----:B------:R-:W-:Y:S02]  /*22440*/  PRMT R111, R111, 0x5410, R2 ;  /* 0x000054106f6f7816 */ /* 0x000fe40000000002 */
[----:B------:R-:W-:Y:S02]  /*22450*/  LOP3.LUT R2, R171, 0xff, RZ, 0xc0, !PT ;  /* 0x000000ffab027812 */ /* 0x000fe400078ec0ff */
[----:B------:R-:W-:Y:S01]  /*22460*/  PRMT R0, R114, 0x5410, R0 ;  /* 0x0000541072007816 */ /* 0x000fe20000000000 */
[--C-:B------:R-:W-:Y:S01]  /*22470*/  HSET2.LE.AND R114, R167, R173.reuse, PT ;  /* 0x000000ada7727233 */ /* 0x100fe20003803000 */
[----:B------:R-:W-:Y:S01]  /*22480*/  PRMT R107, R2, 0x5410, R172 ;  /* 0x00005410026b7816 */ /* 0x000fe200000000ac */
[--C-:B------:R-:W-:Y:S01]  /*22490*/  HSET2.LE.AND R105, R111, R173.reuse, PT ;  /* 0x000000ad6f697233 */ /* 0x100fe20003803000 */
[----:B------:R-:W-:Y:S01]  /*224a0*/  LOP3.LUT R112, R137, R112, RZ, 0xc0, !PT ;  /* 0x0000007089707212 */ /* 0x000fe200078ec0ff */
[--C-:B------:R-:W-:Y:S01]  /*224b0*/  HSET2.LE.AND R0, R0, R173.reuse, PT ;  /* 0x000000ad00007233 */ /* 0x100fe20003803000 */
[----:B------:R-:W-:Y:S01]  /*224c0*/  LOP3.LUT R113, R136, R113, RZ, 0xc0, !PT ;  /* 0x0000007188717212 */ /* 0x000fe200078ec0ff */
[--C-:B------:R-:W-:Y:S01]  /*224d0*/  HSET2.LE.AND R107, R107, R173.reuse, PT ;  /* 0x000000ad6b6b7233 */ /* 0x100fe20003803000 */
[----:B------:R-:W-:Y:S01]  /*224e0*/  LOP3.LUT R114, R141, R114, RZ, 0xc0, !PT ;  /* 0x000000728d727212 */ /* 0x000fe200078ec0ff */
[----:B------:R-:W4:Y:S01]  /*224f0*/  LDSM.16.MT88.4 R136, [R190+0xa400] ;  /* 0x00a40000be88783b */ /* 0x000f220000004200 */
[----:B------:R-:W-:Y:S02]  /*22500*/  LOP3.LUT R105, R144, R105, RZ, 0xc0, !PT ;  /* 0x0000006990697212 */ /* 0x000fe400078ec0ff */
[----:B------:R-:W-:Y:S02]  /*22510*/  LOP3.LUT R2, R155, R213, R174, 0x96, !PT ;  /* 0x000000d59b027212 */ /* 0x000fe400078e96ae */
[----:B------:R-:W-:Y:S01]  /*22520*/  LOP3.LUT R104, R143, R0, RZ, 0xc0, !PT ;  /* 0x000000008f687212 */ /* 0x000fe200078ec0ff */
[-C--:B---3--:R-:W-:Y:S01]  /*22530*/  HMMA.16816.F32.BF16 R4, R112, R124.reuse, R4 ;  /* 0x0000007c7004723c */ /* 0x088fe20000041804 */
[----:B------:R-:W-:Y:S02]  /*22540*/  LOP3.LUT R106, R142, R106, RZ, 0xc0, !PT ;  /* 0x0000006a8e6a7212 */ /* 0x000fe400078ec0ff */
[----:B------:R-:W-:Y:S02]  /*22550*/  LOP3.LUT R107, R110, R107, RZ, 0xc0, !PT ;  /* 0x0000006b6e6b7212 */ /* 0x000fe400078ec0ff */
[----:B------:R-:W-:Y:S02]  /*22560*/  LOP3.LUT R0, R161, R213, R176, 0x96, !PT ;  /* 0x000000d5a1007212 */ /* 0x000fe400078e96b0 */
[----:B------:R-:W3:Y:S01]  /*22570*/  LDL R213, [R1+0x1a0] ;  /* 0x0001a00001d57983 */ /* 0x000ee20000100800 */
[----:B------:R-:W-:Y:S02]  /*22580*/  SHF.R.U32.HI R111, RZ, 0x10, R160 ;  /* 0x00000010ff6f7819 */ /* 0x000fe400000116a0 */
[C---:B------:R-:W-:Y:S02]  /*22590*/  HMMA.16816.F32.BF16 R8, R104.reuse, R124, R8 ;  /* 0x0000007c6808723c */ /* 0x040fe40000041808 */
[----:B------:R-:W-:Y:S02]  /*225a0*/  LOP3.LUT R111, R111, 0xff, RZ, 0xc0, !PT ;  /* 0x000000ff6f6f7812 */ /* 0x000fe400078ec0ff */
[C---:B------:R-:W-:Y:S03]  /*225b0*/  LOP3.LUT R110, R0.reuse, 0xffff, RZ, 0xc0, !PT ;  /* 0x0000ffff006e7812 */ /* 0x040fe600078ec0ff */
[----:B------:R-:W-:Y:S01]  /*225c0*/  LOP3.LUT R124, R0, 0xff, RZ, 0xc0, !PT ;  /* 0x000000ff007c7812 */ /* 0x000fe200078ec0ff */
[-C--:B------:R-:W-:Y:S01]  /*225d0*/  HMMA.16816.F32.BF16 R12, R104, R126.reuse, R12 ;  /* 0x0000007e680c723c */ /* 0x080fe2000004180c */
[----:B------:R-:W-:Y:S03]  /*225e0*/  SHF.R.U32.HI R125, RZ, 0x10, R0 ;  /* 0x00000010ff7d7819 */ /* 0x000fe60000011600 */
[----:B------:R-:W-:Y:S04]  /*225f0*/  SHF.R.U32.HI R110, RZ, 0x8, R110 ;  /* 0x00000008ff6e7819 */ /* 0x000fe8000001166e */
[C---:B------:R-:W-:Y:S07]  /*22600*/  HMMA.16816.F32.BF16 R16, R112.reuse, R126, R16 ;  /* 0x0000007e7010723c */ /* 0x040fee0000041810 */
[----:B------:R-:W-:Y:S01]  /*22610*/  LOP3.LUT R126, R154, 0xffff, RZ, 0xc0, !PT ;  /* 0x0000ffff9a7e7812 */ /* 0x000fe200078ec0ff */
[-C--:B--2---:R-:W-:Y:S01]  /*22620*/  HMMA.16816.F32.BF16 R20, R112, R128.reuse, R20 ;  /* 0x000000807014723c */ /* 0x084fe20000041814 */
[--C-:B------:R-:W-:Y:S07]  /*22630*/  SHF.R.U32.HI R127, RZ, 0x10, R154.reuse ;  /* 0x00000010ff7f7819 */ /* 0x100fee000001169a */
[C---:B------:R-:W-:Y:S07]  /*22640*/  HMMA.16816.F32.BF16 R24, R104.reuse, R128, R24 ;  /* 0x000000806818723c */ /* 0x040fee0000041818 */
[----:B------:R-:W-:Y:S01]  /*22650*/  LOP3.LUT R128, R2, 0xff, RZ, 0xc0, !PT ;  /* 0x000000ff02807812 */ /* 0x000fe200078ec0ff */
[-C--:B------:R-:W-:Y:S01]  /*22660*/  HMMA.16816.F32.BF16 R28, R104, R130.reuse, R28 ;  /* 0x00000082681c723c */ /* 0x080fe2000004181c */
[----:B------:R-:W-:Y:S03]  /*22670*/  LOP3.LUT R129, R154, 0xff, RZ, 0xc0, !PT ;  /* 0x000000ff9a817812 */ /* 0x000fe600078ec0ff */
[----:B------:R-:W-:Y:S04]  /*22680*/  SHF.R.U32.HI R154, RZ, 0x18, R154 ;  /* 0x00000018ff9a7819 */ /* 0x000fe8000001169a */
[C---:B------:R-:W-:Y:S08]  /*22690*/  HMMA.16816.F32.BF16 R32, R112.reuse, R130, R32 ;  /* 0x000000827020723c */ /* 0x040ff00000041820 */
[-C--:B------:R-:W-:Y:S08]  /*226a0*/  HMMA.16816.F32.BF16 R36, R112, R132.reuse, R36 ;  /* 0x000000847024723c */ /* 0x080ff00000041824 */
[C---:B------:R-:W-:Y:S08]  /*226b0*/  HMMA.16816.F32.BF16 R40, R104.reuse, R132, R40 ;  /* 0x000000846828723c */ /* 0x040ff00000041828 */
[-C--:B------:R-:W-:Y:S08]  /*226c0*/  HMMA.16816.F32.BF16 R44, R104, R134.reuse, R44 ;  /* 0x00000086682c723c */ /* 0x080ff0000004182c */
[C---:B------:R-:W-:Y:S01]  /*226d0*/  HMMA.16816.F32.BF16 R48, R112.reuse, R134, R48 ;  /* 0x000000867030723c */ /* 0x040fe20000041830 */
[----:B------:R-:W-:Y:S07]  /*226e0*/  LDSM.16.MT88.4 R132, [R190+0xa800] ;  /* 0x00a80000be84783b */ /* 0x000fee0000004200 */
[-C--:B----4-:R-:W-:Y:S08]  /*226f0*/  HMMA.16816.F32.BF16 R52, R112, R136.reuse, R52 ;  /* 0x000000887034723c */ /* 0x090ff00000041834 */
[C---:B------:R-:W-:Y:S07]  /*22700*/  HMMA.16816.F32.BF16 R56, R104.reuse, R136, R56 ;  /* 0x000000886838723c */ /* 0x040fee0000041838 */
[----:B------:R-:W-:Y:S01]  /*22710*/  PRMT R136, R124, 0x5410, R110 ;  /* 0x000054107c887816 */ /* 0x000fe2000000006e */
[-C--:B------:R-:W-:Y:S01]  /*22720*/  HMMA.16816.F32.BF16 R60, R104, R138.reuse, R60 ;  /* 0x0000008a683c723c */ /* 0x080fe2000004183c */
[----:B------:R-:W-:Y:S07]  /*22730*/  LOP3.LUT R110, R125, 0xff, RZ, 0xc0, !PT ;  /* 0x000000ff7d6e7812 */ /* 0x000fee00078ec0ff */
[C---:B------:R-:W-:Y:S08]  /*22740*/  HMMA.16816.F32.BF16 R64, R112.reuse, R138, R64 ;  /* 0x0000008a7040723c */ /* 0x040ff00000041840 */
[-C--:B------:R-:W-:Y:S08]  /*22750*/  HMMA.16816.F32.BF16 R68, R112, R116.reuse, R68 ;  /* 0x000000747044723c */ /* 0x080ff00000041844 */
[C---:B------:R-:W-:Y:S07]  /*22760*/  HMMA.16816.F32.BF16 R72, R104.reuse, R116, R72 ;  /* 0x000000746848723c */ /* 0x040fee0000041848 */
[C---:B------:R-:W-:Y:S01]  /*22770*/  LOP3.LUT R116, R160.reuse, 0xffff, RZ, 0xc0, !PT ;  /* 0x0000ffffa0747812 */ /* 0x040fe200078ec0ff */
[-C--:B------:R-:W-:Y:S01]  /*22780*/  HMMA.16816.F32.BF16 R76, R104, R118.reuse, R76 ;  /* 0x00000076684c723c */ /* 0x080fe2000004184c */
[----:B------:R-:W-:Y:S03]  /*22790*/  LOP3.LUT R117, R160, 0xff, RZ, 0xc0, !PT ;  /* 0x000000ffa0757812 */ /* 0x000fe600078ec0ff */
[----:B------:R-:W-:Y:S02]  /*227a0*/  SHF.R.U32.HI R116, RZ, 0x8, R116 ;  /* 0x00000008ff747819 */ /* 0x000fe40000011674 */
[----:B------:R-:W-:Y:S02]  /*227b0*/  SHF.R.U32.HI R160, RZ, 0x18, R160 ;  /* 0x00000018ffa07819 */ /* 0x000fe400000116a0 */
[C---:B------:R-:W-:Y:S01]  /*227c0*/  HMMA.16816.F32.BF16 R80, R112.reuse, R118, R80 ;  /* 0x000000767050723c */ /* 0x040fe20000041850 */
[----:B------:R-:W-:Y:S02]  /*227d0*/  PRMT R140, R117, 0x5410, R116 ;  /* 0x00005410758c7816 */ /* 0x000fe40000000074 */
[----:B------:R-:W2:Y:S01]  /*227e0*/  LDSM.16.MT88.4 R116, [R188+0x9800] ;  /* 0x00980000bc74783b */ /* 0x000ea20000004200 */
[----:B------:R-:W-:Y:S02]  /*227f0*/  PRMT R160, R111, 0x5410, R160 ;  /* 0x000054106fa07816 */ /* 0x000fe400000000a0 */
[----:B------:R-:W-:Y:S02]  /*22800*/  SHF.R.U32.HI R111, RZ, 0x18, R0 ;  /* 0x00000018ff6f7819 */ /* 0x000fe40000011600 */
[-C--:B------:R-:W-:Y:S01]  /*22810*/  HMMA.16816.F32.BF16 R84, R112, R120.reuse, R84 ;  /* 0x000000787054723c */ /* 0x080fe20000041854 */
[----:B------:R-:W-:Y:S03]  /*22820*/  LOP3.LUT R0, R2, 0xffff, RZ, 0xc0, !PT ;  /* 0x0000ffff02007812 */ /* 0x000fe600078ec0ff */
[----:B------:R-:W-:Y:S02]  /*22830*/  PRMT R110, R110, 0x5410, R111 ;  /* 0x000054106e6e7816 */ /* 0x000fe4000000006f */
[----:B------:R-:W-:Y:S02]  /*22840*/  SHF.R.U32.HI R0, RZ, 0x8, R0 ;  /* 0x00000008ff007819 */ /* 0x000fe40000011600 */
[C---:B------:R-:W-:Y:S04]  /*22850*/  HMMA.16816.F32.BF16 R88, R104.reuse, R120, R88 ;  /* 0x000000786858723c */ /* 0x040fe80000041858 */
[----:B------:R-:W-:Y:S02]  /*22860*/  PRMT R111, R128, 0x5410, R0 ;  /* 0x00005410806f7816 */ /* 0x000fe40000000000 */
[----:B------:R-:W-:Y:S02]  /*22870*/  SHF.R.U32.HI R0, RZ, 0x10, R2 ;  /* 0x00000010ff007819 */ /* 0x000fe40000011602 */
[-C--:B------:R-:W-:Y:S01]  /*22880*/  HMMA.16816.F32.BF16 R92, R104, R122.reuse, R92 ;  /* 0x0000007a685c723c */ /* 0x080fe2000004185c */
[----:B------:R-:W-:Y:S03]  /*22890*/  SHF.R.U32.HI R121, RZ, 0x8, R126 ;  /* 0x00000008ff797819 */ /* 0x000fe6000001167e */
[----:B------:R-:W-:Y:S02]  /*228a0*/  LOP3.LUT R120, R127, 0xff, RZ, 0xc0, !PT ;  /* 0x000000ff7f787812 */ /* 0x000fe400078ec0ff */
[----:B------:R-:W-:Y:S01]  /*228b0*/  SHF.R.U32.HI R2, RZ, 0x18, R2 ;  /* 0x00000018ff027819 */ /* 0x000fe20000011602 */
[--C-:B------:R-:W-:Y:S01]  /*228c0*/  HSET2.LE.AND R104, R136, R173.reuse, PT ;  /* 0x000000ad88687233 */ /* 0x100fe20003803000 */
[----:B------:R-:W-:Y:S01]  /*228d0*/  HMMA.16816.F32.BF16 R96, R112, R122, R96 ;  /* 0x0000007a7060723c */ /* 0x000fe20000041860 */
[----:B------:R-:W-:Y:S01]  /*228e0*/  LOP3.LUT R0, R0, 0xff, RZ, 0xc0, !PT ;  /* 0x000000ff00007812 */ /* 0x000fe200078ec0ff */
[----:B------:R-:W4:Y:S02]  /*228f0*/  LDSM.16.MT88.4 R124, [R190+0x9800] ;  /* 0x00980000be7c783b */ /* 0x000f240000004200 */
[--C-:B------:R-:W-:Y:S01]  /*22900*/  HSET2.LE.AND R107, R160, R173.reuse, PT ;  /* 0x000000ada06b7233 */ /* 0x100fe20003803000 */
[----:B------:R-:W-:Y:S01]  /*22910*/  PRMT R121, R129, 0x5410, R121 ;  /* 0x0000541081797816 */ /* 0x000fe20000000079 */
[--C-:B------:R-:W-:Y:S01]  /*22920*/  HSET2.LE.AND R105, R110, R173.reuse, PT ;  /* 0x000000ad6e697233 */ /* 0x100fe20003803000 */
[----:B------:R-:W-:Y:S01]  /*22930*/  PRMT R120, R120, 0x5410, R154 ;  /* 0x0000541078787816 */ /* 0x000fe2000000009a */
[--C-:B------:R-:W-:Y:S01]  /*22940*/  HSET2.LE.AND R106, R140, R173.reuse, PT ;  /* 0x000000ad8c6a7233 */ /* 0x100fe20003803000 */
[----:B------:R-:W-:Y:S01]  /*22950*/  PRMT R0, R0, 0x5410, R2 ;  /* 0x0000541000007816 */ /* 0x000fe20000000002 */
[----:B------:R-:W1:Y:S02]  /*22960*/  LDSM.16.MT88.4 R128, [R188+0xa800] ;  /* 0x00a80000bc80783b */ /* 0x000e640000004200 */
[----:B------:R-:W-:Y:S01]  /*22970*/  LOP3.LUT R105, R147, R105, RZ, 0xc0, !PT ;  /* 0x0000006993697212 */ /* 0x000fe200078ec0ff */
[--C-:B------:R-:W-:Y:S01]  /*22980*/  HSET2.LE.AND R114, R121, R173.reuse, PT ;  /* 0x000000ad79727233 */ /* 0x100fe20003803000 */
[----:B------:R-:W-:Y:S01]  /*22990*/  LOP3.LUT R106, R146, R106, RZ, 0xc0, !PT ;  /* 0x0000006a926a7212 */ /* 0x000fe200078ec0ff */
[--C-:B------:R-:W-:Y:S01]  /*229a0*/  HSET2.LE.AND R115, R120, R173.reuse, PT ;  /* 0x000000ad78737233 */ /* 0x100fe20003803000 */
[----:B------:R-:W-:Y:S01]  /*229b0*/  LOP3.LUT R107, R145, R107, RZ, 0xc0, !PT ;  /* 0x0000006b916b7212 */ /* 0x000fe200078ec0ff */
[--C-:B------:R-:W-:Y:S01]  /*229c0*/  HSET2.LE.AND R112, R111, R173.reuse, PT ;  /* 0x000000ad6f707233 */ /* 0x100fe20003803000 */
[----:B------:R-:W-:Y:S01]  /*229d0*/  LOP3.LUT R104, R148, R104, RZ, 0xc0, !PT ;  /* 0x0000006894687212 */ /* 0x000fe200078ec0ff */
[--C-:B------:R-:W-:Y:S01]  /*229e0*/  HSET2.LE.AND R113, R0, R173.reuse, PT ;  /* 0x000000ad00717233 */ /* 0x100fe20003803000 */
[----:B------:R-:W1:Y:S01]  /*229f0*/  LDSM.16.MT88.4 R136, [R188+0xb800] ;  /* 0x00b80000bc88783b */ /* 0x000e620000004200 */
[----:B------:R-:W-:Y:S02]  /*22a00*/  LOP3.LUT R110, R168, 0xffff, RZ, 0xc0, !PT ;  /* 0x0000ffffa86e7812 */ /* 0x000fe400078ec0ff */
[----:B------:R-:W-:Y:S02]  /*22a10*/  LOP3.LUT R112, R152, R112, RZ, 0xc0, !PT ;  /* 0x0000007098707212 */ /* 0x000fe400078ec0ff */
[-C--:B--2---:R-:W-:Y:S01]  /*22a20*/  HMMA.16816.F32.BF16 R4, R104, R116.reuse, R4 ;  /* 0x000000746804723c */ /* 0x084fe20000041804 */
[----:B------:R-:W-:Y:S02]  /*22a30*/  LOP3.LUT R113, R151, R113, RZ, 0xc0, !PT ;  /* 0x0000007197717212 */ /* 0x000fe400078ec0ff */
[----:B------:R-:W-:Y:S01]  /*22a40*/  LOP3.LUT R114, R149, R114, RZ, 0xc0, !PT ;  /* 0x0000007295727212 */ /* 0x000fe200078ec0ff */
[----:B------:R-:W2:Y:S01]  /*22a50*/  LDSM.16.MT88.4 R120, [R190+0xb800] ;  /* 0x00b80000be78783b */ /* 0x000ea20000004200 */
[----:B------:R-:W-:Y:S02]  /*22a60*/  LOP3.LUT R115, R150, R115, RZ, 0xc0, !PT ;  /* 0x0000007396737212 */ /* 0x000fe400078ec0ff */
[-C--:B------:R-:W-:Y:S02]  /*22a70*/  LOP3.LUT R2, R169, R252.reuse, R182, 0x96, !PT ;  /* 0x000000fca9027212 */ /* 0x080fe400078e96b6 */
[----:B------:R-:W-:Y:S03]  /*22a80*/  LOP3.LUT R0, R163, R252, R178, 0x96, !PT ;  /* 0x000000fca3007212 */ /* 0x000fe600078e96b2 */
[C---:B------:R-:W-:Y:S01]  /*22a90*/  HMMA.16816.F32.BF16 R8, R112.reuse, R116, R8 ;  /* 0x000000747008723c */ /* 0x040fe20000041808 */
[----:B------:R-:W-:Y:S01]  /*22aa0*/  LDSM.16.MT88.4 R152, [R188+0xac00] ;  /* 0x00ac0000bc98783b */ /* 0x000fe20000004200 */
[----:B------:R-:W-:Y:S04]  /*22ab0*/  SHF.R.U32.HI R111, RZ, 0x10, R168 ;  /* 0x00000010ff6f7819 */ /* 0x000fe800000116a8 */
[----:B------:R-:W-:Y:S02]  /*22ac0*/  LOP3.LUT R111, R111, 0xff, RZ, 0xc0, !PT ;  /* 0x000000ff6f6f7812 */ /* 0x000fe400078ec0ff */
[-C--:B------:R-:W-:Y:S01]  /*22ad0*/  HMMA.16816.F32.BF16 R12, R112, R118.reuse, R12 ;  /* 0x00000076700c723c */ /* 0x080fe2000004180c */
[----:B------:R-:W-:Y:S03]  /*22ae0*/  LDSM.16.MT88.4 R144, [R190+0xac00] ;  /* 0x00ac0000be90783b */ /* 0x000fe60000004200 */
[C---:B------:R-:W-:Y:S02]  /*22af0*/  LOP3.LUT R116, R162.reuse, 0xffff, RZ, 0xc0, !PT ;  /* 0x0000ffffa2747812 */ /* 0x040fe400078ec0ff */
[----:B------:R-:W-:Y:S02]  /*22b00*/  SHF.R.U32.HI R117, RZ, 0x8, R110 ;  /* 0x00000008ff757819 */ /* 0x000fe4000001166e */
[C---:B------:R-:W-:Y:S01]  /*22b10*/  HMMA.16816.F32.BF16 R16, R104.reuse, R118, R16 ;  /* 0x000000766810723c */ /* 0x040fe20000041810 */
[----:B------:R-:W-:Y:S03]  /*22b20*/  LDSM.16.MT88.4 R180, [R188+0xbc00] ;  /* 0x00bc0000bcb4783b */ /* 0x000fe60000004200 */
[----:B------:R-:W-:Y:S02]  /*22b30*/  SHF.R.U32.HI R110, RZ, 0x8, R116 ;  /* 0x00000008ff6e7819 */ /* 0x000fe40000011674 */
[----:B------:R-:W-:Y:S02]  /*22b40*/  SHF.R.U32.HI R116, RZ, 0x10, R0 ;  /* 0x00000010ff747819 */ /* 0x000fe40000011600 */
[-C--:B----4-:R-:W-:Y:S01]  /*22b50*/  HMMA.16816.F32.BF16 R20, R104, R124.reuse, R20 ;  /* 0x0000007c6814723c */ /* 0x090fe20000041814 */
[----:B------:R-:W-:Y:S03]  /*22b60*/  LOP3.LUT R118, R162, 0xff, RZ, 0xc0, !PT ;  /* 0x000000ffa2767812 */ /* 0x000fe600078ec0ff */
[----:B------:R-:W-:Y:S02]  /*22b70*/  LOP3.LUT R119, R168, 0xff, RZ, 0xc0, !PT ;  /* 0x000000ffa8777812 */ /* 0x000fe400078ec0ff */
[----:B------:R-:W-:Y:S02]  /*22b80*/  SHF.R.U32.HI R168, RZ, 0x18, R168 ;  /* 0x00000018ffa87819 */ /* 0x000fe400000116a8 */
[C---:B------:R-:W-:Y:S01]  /*22b90*/  HMMA.16816.F32.BF16 R24, R112.reuse, R124, R24 ;  /* 0x0000007c7018723c */ /* 0x040fe20000041818 */
[----:B------:R-:W-:Y:S03]  /*22ba0*/  PRMT R178, R119, 0x5410, R117 ;  /* 0x0000541077b27816 */ /* 0x000fe60000000075 */
[----:B------:R-:W-:Y:S02]  /*22bb0*/  PRMT R179, R111, 0x5410, R168 ;  /* 0x000054106fb37816 */ /* 0x000fe400000000a8 */
[----:B------:R-:W4:Y:S01]  /*22bc0*/  LDSM.16.MT88.4 R168, [R188+0x9c00] ;  /* 0x009c0000bca8783b */ /* 0x000f220000004200 */
[----:B------:R-:W-:Y:S01]  /*22bd0*/  SHF.R.U32.HI R125, RZ, 0x10, R162 ;  /* 0x00000010ff7d7819 */ /* 0x000fe200000116a2 */
[-C--:B------:R-:W-:Y:S01]  /*22be0*/  HMMA.16816.F32.BF16 R28, R112, R126.reuse, R28 ;  /* 0x0000007e701c723c */ /* 0x080fe2000004181c */
[----:B------:R-:W-:Y:S03]  /*22bf0*/  PRMT R124, R118, 0x5410, R110 ;  /* 0x00005410767c7816 */ /* 0x000fe6000000006e */
[--C-:B------:R-:W-:Y:S01]  /*22c00*/  HSET2.LE.AND R178, R178, R173.reuse, PT ;  /* 0x000000adb2b27233 */ /* 0x100fe20003803000 */
[C---:B------:R-:W-:Y:S01]  /*22c10*/  LOP3.LUT R110, R2.reuse, 0xffff, RZ, 0xc0, !PT ;  /* 0x0000ffff026e7812 */ /* 0x040fe200078ec0ff */
[--C-:B------:R-:W-:Y:S01]  /*22c20*/  HSET2.LE.AND R179, R179, R173.reuse, PT ;  /* 0x000000adb3b37233 */ /* 0x100fe20003803000 */
[--C-:B------:R-:W-:Y:S01]  /*22c30*/  SHF.R.U32.HI R111, RZ, 0x10, R2.reuse ;  /* 0x00000010ff6f7819 */ /* 0x100fe20000011602 */
[C---:B------:R-:W-:Y:S01]  /*22c40*/  HMMA.16816.F32.BF16 R32, R104.reuse, R126, R32 ;  /* 0x0000007e6820723c */ /* 0x040fe20000041820 */
[----:B------:R-:W-:Y:S03]  /*22c50*/  LOP3.LUT R118, R2, 0xff, RZ, 0xc0, !PT ;  /* 0x000000ff02767812 */ /* 0x000fe600078ec0ff */
[----:B------:R-:W-:Y:S02]  /*22c60*/  SHF.R.U32.HI R117, RZ, 0x18, R2 ;  /* 0x00000018ff757819 */ /* 0x000fe40000011602 */
[----:B------:R-:W-:Y:S02]  /*22c70*/  SHF.R.U32.HI R110, RZ, 0x8, R110 ;  /* 0x00000008ff6e7819 */ /* 0x000fe4000001166e */
[-C--:B-1----:R-:W-:Y:S01]  /*22c80*/  HMMA.16816.F32.BF16 R36, R104, R128.reuse, R36 ;  /* 0x000000806824723c */ /* 0x082fe20000041824 */
[----:B------:R-:W-:Y:S02]  /*22c90*/  SHF.R.U32.HI R126, RZ, 0x18, R162 ;  /* 0x00000018ff7e7819 */ /* 0x000fe400000116a2 */
[----:B------:R-:W1:Y:S01]  /*22ca0*/  LDSM.16.MT88.4 R160, [R190+0x9c00] ;  /* 0x009c0000bea0783b */ /* 0x000e620000004200 */
[----:B------:R-:W-:Y:S02]  /*22cb0*/  LOP3.LUT R111, R111, 0xff, RZ, 0xc0, !PT ;  /* 0x000000ff6f6f7812 */ /* 0x000fe400078ec0ff */
[----:B------:R-:W-:Y:S02]  /*22cc0*/  LOP3.LUT R2, R0, 0xffff, RZ, 0xc0, !PT ;  /* 0x0000ffff00027812 */ /* 0x000fe400078ec0ff */
[C---:B------:R-:W-:Y:S01]  /*22cd0*/  HMMA.16816.F32.BF16 R40, R112.reuse, R128, R40 ;  /* 0x000000807028723c */ /* 0x040fe20000041828 */
[----:B------:R-:W-:Y:S03]  /*22ce0*/  SHF.R.U32.HI R119, RZ, 0x18, R0 ;  /* 0x00000018ff777819 */ /* 0x000fe60000011600 */
[----:B------:R-:W-:Y:S02]  /*22cf0*/  PRMT R110, R118, 0x5410, R110 ;  /* 0x00005410766e7816 */ /* 0x000fe4000000006e */
[----:B------:R-:W-:Y:S02]  /*22d00*/  PRMT R111, R111, 0x5410, R117 ;  /* 0x000054106f6f7816 */ /* 0x000fe40000000075 */
[-C--:B------:R-:W-:Y:S01]  /*22d10*/  HMMA.16816.F32.BF16 R44, R112, R130.reuse, R44 ;  /* 0x00000082702c723c */ /* 0x080fe2000004182c */
[----:B------:R-:W-:Y:S03]  /*22d20*/  SHF.R.U32.HI R2, RZ, 0x8, R2 ;  /* 0x00000008ff027819 */ /* 0x000fe60000011602 */
[--C-:B------:R-:W-:Y:S01]  /*22d30*/  HSET2.LE.AND R176, R110, R173.reuse, PT ;  /* 0x000000ad6eb07233 */ /* 0x100fe20003803000 */
[----:B------:R-:W-:Y:S01]  /*22d40*/  LOP3.LUT R178, R157, R178, RZ, 0xc0, !PT ;  /* 0x000000b29db27212 */ /* 0x000fe200078ec0ff */
[--C-:B------:R-:W-:Y:S01]  /*22d50*/  HSET2.LE.AND R177, R111, R173.reuse, PT ;  /* 0x000000ad6fb17233 */ /* 0x100fe20003803000 */
[----:B------:R-:W-:Y:S01]  /*22d60*/  LOP3.LUT R179, R156, R179, RZ, 0xc0, !PT ;  /* 0x000000b39cb37212 */ /* 0x000fe200078ec0ff */
[C---:B------:R-:W-:Y:S01]  /*22d70*/  HMMA.16816.F32.BF16 R48, R104.reuse, R130, R48 ;  /* 0x000000826830723c */ /* 0x040fe20000041830 */
[----:B------:R-:W-:Y:S03]  /*22d80*/  LOP3.LUT R176, R159, R176, RZ, 0xc0, !PT ;  /* 0x000000b09fb07212 */ /* 0x000fe600078ec0ff */
[----:B------:R-:W-:Y:S02]  /*22d90*/  LOP3.LUT R177, R158, R177, RZ, 0xc0, !PT ;  /* 0x000000b19eb17212 */ /* 0x000fe400078ec0ff */
[----:B---3--:R-:W-:Y:S02]  /*22da0*/  ISETP.GT.AND P1, PT, R234, R213, PT ;  /* 0x000000d5ea00720c */ /* 0x008fe40003f24270 */
        /* <DEDUP_REMOVED lines=10> */
[----:B------:R-:W-:Y:S01]  /*22e50*/  LOP3.LUT R120, R0, 0xff, RZ, 0xc0, !PT ;  /* 0x000000ff00787812 */ /* 0x000fe200078ec0ff */
[-C--:B------:R-:W-:Y:S01]  /*22e60*/  HMMA.16816.F32.BF16 R92, R112, R122.reuse, R92 ;  /* 0x0000007a705c723c */ /* 0x080fe2000004185c */
[----:B------:R-:W-:Y:S03]  /*22e70*/  LOP3.LUT R0, R116, 0xff, RZ, 0xc0, !PT ;  /* 0x000000ff74007812 */ /* 0x000fe600078ec0ff */
[----:B------:R-:W-:Y:S02]  /*22e80*/  PRMT R2, R120, 0x5410, R2 ;  /* 0x0000541078027816 */ /* 0x000fe40000000002 */
[----:B------:R-:W-:Y:S02]  /*22e90*/  PRMT R119, R0, 0x5410, R119 ;  /* 0x0000541000777816 */ /* 0x000fe40000000077 */
[----:B------:R-:W-:Y:S01]  /*22ea0*/  HMMA.16816.F32.BF16 R96, R104, R122, R96 ;  /* 0x0000007a6860723c */ /* 0x000fe20000041860 */
[----:B------:R-:W-:Y:S06]  /*22eb0*/  LOP3.LUT R0, R125, 0xff, RZ, 0xc0, !PT ;  /* 0x000000ff7d007812 */ /* 0x000fec00078ec0ff */
[----:B------:R-:W-:Y:S01]  /*22ec0*/  PRMT R107, R0, 0x5410, R126 ;  /* 0x00005410006b7816 */ /* 0x000fe2000000007e */
[--C-:B------:R-:W-:Y:S04]  /*22ed0*/  HSET2.LE.AND R104, R2, R173.reuse, PT ;  /* 0x000000ad02687233 */ /* 0x100fe80003803000 */
[--C-:B------:R-:W-:Y:S01]  /*22ee0*/  HSET2.LE.AND R105, R119, R173.reuse, PT ;  /* 0x000000ad77697233 */ /* 0x100fe20003803000 */
[----:B------:R-:W-:Y:S01]  /*22ef0*/  LOP3.LUT R104, R166, R104, RZ, 0xc0, !PT ;  /* 0x00000068a6687212 */ /* 0x000fe200078ec0ff */
[--C-:B------:R-:W-:Y:S02]  /*22f00*/  HSET2.LE.AND R106, R124, R173.reuse, PT ;  /* 0x000000ad7c6a7233 */ /* 0x100fe40003803000 */
[----:B------:R-:W-:Y:S01]  /*22f10*/  HSET2.LE.AND R107, R107, R173, PT ;  /* 0x000000ad6b6b7233 */ /* 0x000fe20003803000 */
[----:B------:R-:W-:Y:S01]  /*22f20*/  LOP3.LUT R105, R165, R105, RZ, 0xc0, !PT ;  /* 0x00000069a5697212 */ /* 0x000fe200078ec0ff */
[-C--:B----4-:R-:W-:Y:S01]  /*22f30*/  HMMA.16816.F32.BF16 R172, R176, R168.reuse, R4 ;  /* 0x000000a8b0ac723c */ /* 0x090fe20000041804 */
[----:B------:R-:W-:Y:S02]  /*22f40*/  LOP3.LUT R106, R164, R106, RZ, 0xc0, !PT ;  /* 0x0000006aa46a7212 */ /* 0x000fe400078ec0ff */
[----:B------:R-:W-:Y:S01]  /*22f50*/  LOP3.LUT R107, R3, R107, RZ, 0xc0, !PT ;  /* 0x0000006b036b7212 */ /* 0x000fe200078ec0ff */
[----:B------:R-:W-:Y:S06]  /*22f60*/  IMAD.MOV.U32 R3, RZ, RZ, R103 ;  /* 0x000000ffff037224 */ /* 0x000fec00078e0067 */
        /* <DEDUP_REMOVED lines=21> */
[-C--:B------:R-:W-:Y:S07]  /*230c0*/  HMMA.16816.F32.BF16 R92, R104, R186.reuse, R92 ;  /* 0x000000ba685c723c */ /* 0x080fee000004185c */
[----:B------:R-:W-:Y:S01]  /*230d0*/  IMAD.MOV.U32 R107, RZ, RZ, R234 ;  /* 0x000000ffff6b7224 */ /* 0x000fe200078e00ea */
[----:B------:R-:W-:Y:S01]  /*230e0*/  HMMA.16816.F32.BF16 R96, R176, R186, R96 ;  /* 0x000000bab060723c */ /* 0x000fe20000041860 */
[----:B------:R-:W-:Y:S03]  /*230f0*/  IMAD.MOV.U32 R106, RZ, RZ, R101 ;  /* 0x000000ffff6a7224 */ /* 0x000fe600078e0065 */
[----:B------:R-:W-:Y:S02]  /*23100*/  IMAD.MOV.U32 R105, RZ, RZ, R102 ;  /* 0x000000ffff697224 */ /* 0x000fe400078e0066 */
[----:B------:R-:W-:Y:S01]  /*23110*/  IMAD.MOV.U32 R104, RZ, RZ, R100 ;  /* 0x000000ffff687224 */ /* 0x000fe200078e0064 */
[----:B------:R-:W-:-:S05]  /*23120*/  @P1 BRA `(.L_x_821) ;  /* 0xffff7e1000001947 */ /* 0x000fca000383ffff */
.L_x_818:
[----:B-----5:R1:W5:Y:S04]  /*23130*/  LD.E R53, [R108.64+0xd8] ;  /* 0x0000d8046c357980 */ /* 0x020368000c101900 */
[----:B------:R1:W5:Y:S01]  /*23140*/  LD.E R4, [R108.64+0x17c] ;  /* 0x00017c046c047980 */ /* 0x000362000c101900 */
[----:B------:R-:W-:-:S02]  /*23150*/  MOV R8, 0x1f ;  /* 0x0000001f00087802 */ /* 0x000fc40000000f00 */
[----:B------:R-:W-:Y:S01]  /*23160*/  MOV R7, 0xffffffff ;  /* 0xffffffff00077802 */ /* 0x000fe20000000f00 */
[----:B------:R-:W-:Y:S05]  /*23170*/  BRA.DIV ~URZ, `(.L_x_822) ;  /* 0x00001fb27f007947 */ /* 0x000fea000b800000 */
[----:B------:R-:W2:Y:S04]  /*23180*/  LDL R0, [R1+0x15c] ;  /* 0x00015c0001007983 */ /* 0x000ea80000100800 */
[----:B--2---:R2:W3:Y:S02]  /*23190*/  SHFL.BFLY PT, R5, R0, 0x2, 0x1f ;  /* 0x0c401f0000057f89 */ /* 0x0044e400000e0000 */
.L_x_837:
[----:B--2---:R-:W2:Y:S02]  /*231a0*/  LDL.LU R0, [R1+0x15c] ;  /* 0x00015c0001007983 */ /* 0x004ea40000300800 */
[----:B--23--:R-:W-:Y:S01]  /*231b0*/  FADD.FTZ R5, R5, R0 ;  /* 0x0000000005057221 */ /* 0x00cfe20000010000 */
[----:B------:R-:W-:Y:S05]  /*231c0*/  BRA.DIV ~URZ, `(.L_x_823) ;  /* 0x00001fc27f007947 */ /* 0x000fea000b800000 */
[----:B------:R-:W2:Y:S04]  /*231d0*/  LDL.LU R7, [R1+0x170] ;  /* 0x0001700001077983 */ /* 0x000ea80000300800 */
[----:B------:R-:W3:Y:S04]  /*231e0*/  LDL.LU R3, [R1+0x28] ;  /* 0x0000280001037983 */ /* 0x000ee80000300800 */
[----:B------:R-:W4:Y:S04]  /*231f0*/  LDL.LU R10, [R1+0x2c] ;  /* 0x00002c00010a7983 */ /* 0x000f280000300800 */
[----:B------:R-:W1:Y:S02]  /*23200*/  SHFL.BFLY PT, R8, R5, 0x1, 0x1f ;  /* 0x0c201f0005087f89 */ /* 0x000e6400000e0000 */
[----:B-1----:R-:W-:-:S02]  /*23210*/  FADD.FTZ R57, R5, R8 ;  /* 0x0000000805397221 */ /* 0x002fc40000010000 */
[----:B--2---:R-:W1:Y:S04]  /*23220*/  SHFL.BFLY PT, R2, R7, 0x2, 0x1f ;  /* 0x0c401f0007027f89 */ /* 0x004e6800000e0000 */
[----:B---3--:R-:W2:Y:S04]  /*23230*/  SHFL.BFLY PT, R0, R3, 0x2, 0x1f ;  /* 0x0c401f0003007f89 */ /* 0x008ea800000e0000 */
[----:B----4-:R-:W3:Y:S01]  /*23240*/  SHFL.BFLY PT, R6, R10, 0x2, 0x1f ;  /* 0x0c401f000a067f89 */ /* 0x010ee200000e0000 */
[----:B-1----:R-:W-:Y:S02]  /*23250*/  FADD.FTZ R2, R2, R7 ;  /* 0x0000000702027221 */ /* 0x002fe40000010000 */
[----:B--2---:R-:W-:-:S03]  /*23260*/  FADD.FTZ R0, R0, R3 ;  /* 0x0000000300007221 */ /* 0x004fc60000010000 */
[----:B------:R-:W1:Y:S01]  /*23270*/  SHFL.BFLY PT, R7, R2, 0x1, 0x1f ;  /* 0x0c201f0002077f89 */ /* 0x000e6200000e0000 */
[----:B---3--:R-:W-:-:S03]  /*23280*/  FADD.FTZ R6, R6, R10 ;  /* 0x0000000a06067221 */ /* 0x008fc60000010000 */
[----:B------:R-:W2:Y:S04]  /*23290*/  SHFL.BFLY PT, R3, R0, 0x1, 0x1f ;  /* 0x0c201f0000037f89 */ /* 0x000ea800000e0000 */
[----:B------:R3:W4:Y:S01]  /*232a0*/  SHFL.BFLY PT, R9, R6, 0x1, 0x1f ;  /* 0x0c201f0006097f89 */ /* 0x00072200000e0000 */
[----:B-1----:R-:W-:Y:S02]  /*232b0*/  FADD.FTZ R56, R2, R7 ;  /* 0x0000000702387221 */ /* 0x002fe40000010000 */
[----:B--2---:R-:W-:Y:S02]  /*232c0*/  FADD.FTZ R55, R0, R3 ;  /* 0x0000000300377221 */ /* 0x004fe40000010000 */
.L_x_838:
[----:B------:R-:W2:Y:S01]  /*232d0*/  LDL R58, [R1+0x1d0] ;  /* 0x0001d000013a7983 */ /* 0x000ea20000100800 */
[----:B------:R-:W-:Y:S01]  /*232e0*/  FSETP.NE.FTZ.AND P5, PT, R57, RZ, PT ;  /* 0x000000ff3900720b */ /* 0x000fe20003fb5000 */
[----:B----4-:R-:W-:Y:S01]  /*232f0*/  FADD.FTZ R54, R9, R6 ;  /* 0x0000000609367221 */ /* 0x010fe20000010000 */
[----:B------:R-:W-:-:S02]  /*23300*/  FSETP.NE.FTZ.AND P4, PT, R56, RZ, PT ;  /* 0x000000ff3800720b */ /* 0x000fc40003f95000 */
[----:B------:R-:W-:Y:S02]  /*23310*/  MOV R0, 0x3f800000 ;  /* 0x3f80000000007802 */ /* 0x000fe40000000f00 */
[----:B------:R-:W-:Y:S02]  /*23320*/  MOV R3, 0x3f800000 ;  /* 0x3f80000000037802 */ /* 0x000fe40000000f00 */
[----:B------:R-:W-:Y:S02]  /*23330*/  FSETP.NE.FTZ.AND P2, PT, R54, RZ, PT ;  /* 0x000000ff3600720b */ /* 0x000fe40003f55000 */
[----:B------:R-:W-:Y:S02]  /*23340*/  FSETP.NE.FTZ.AND P3, PT, R55, RZ, PT ;  /* 0x000000ff3700720b */ /* 0x000fe40003f75000 */
[----:B------:R-:W-:Y:S01]  /*23350*/  MOV R2, 0x3f800000 ;  /* 0x3f80000000027802 */ /* 0x000fe20000000f00 */
[----:B------:R-:W1:Y:S08]  /*23360*/  @P5 MUFU.RCP R0, R57 ;  /* 0x0000003900005308 */ /* 0x000e700000001000 */
[----:B------:R-:W4:Y:S01]  /*23370*/  @P4 MUFU.RCP R3, R56 ;  /* 0x0000003800034308 */ /* 0x000f220000001000 */
[----:B-1---5:R-:W-:-:S07]  /*23380*/  FMUL.FTZ R0, R4, R0 ;  /* 0x0000000004007220 */ /* 0x022fce0000410000 */
[----:B------:R-:W1:Y:S01]  /*23390*/  @P3 MUFU.RCP R2, R55 ;  /* 0x0000003700023308 */ /* 0x000e620000001000 */
[C---:B------:R-:W-:Y:S02]  /*233a0*/  FMUL.FTZ R172, R0.reuse, R172 ;  /* 0x000000ac00ac7220 */ /* 0x040fe40000410000 */
[----:B------:R-:W-:Y:S02]  /*233b0*/  FMUL.FTZ R18, R0, R173 ;  /* 0x000000ad00127220 */ /* 0x000fe40000410000 */
[----:B----4-:R-:W-:Y:S02]  /*233c0*/  FMUL.FTZ R3, R4, R3 ;  /* 0x0000000304037220 */ /* 0x010fe40000410000 */
[----:B------:R-:W-:Y:S01]  /*233d0*/  FMUL.FTZ R168, R0, R168 ;  /* 0x000000a800a87220 */ /* 0x000fe20000410000 */
[----:B------:R-:W-:Y:S01]  /*233e0*/  F2FP.BF16.PACK_AB R18, R18, R172 ;  /* 0x000000ac1212723e */ /* 0x000fe200000010ff */
        /* <DEDUP_REMOVED lines=30> */
[----:B------:R-:W-:Y:S01]  /*235d0*/  MOV R0, 0x3f800000 ;  /* 0x3f80000000007802 */ /* 0x000fe20000000f00 */
[C---:B------:R-:W-:Y:S01]  /*235e0*/  FMUL.FTZ R28, R3.reuse, R83 ;  /* 0x00000053031c7220 */ /* 0x040fe20000410000 */
[----:B------:R-:W-:Y:S01]  /*235f0*/  F2FP.BF16.PACK_AB R26, R26, R84 ;  /* 0x000000541a1a723e */ /* 0x000fe200000010ff */
[----:B------:R-:W4:Y:S01]  /*23600*/  S2R R83, SR_TID.X ;  /* 0x0000000000537919 */ /* 0x000f220000002100 */
[----:B-1----:R-:W-:Y:S01]  /*23610*/  FMUL.FTZ R2, R4, R2 ;  /* 0x0000000204027220 */ /* 0x002fe20000410000 */
[----:B------:R-:W-:Y:S01]  /*23620*/  F2FP.BF16.PACK_AB R20, R20, R96 ;  /* 0x000000601414723e */ /* 0x000fe200000010ff */
[----:B------:R-:W1:Y:S01]  /*23630*/  @P2 MUFU.RCP R0, R54 ;  /* 0x0000003600002308 */ /* 0x000e620000001000 */
[----:B------:R-:W-:Y:S02]  /*23640*/  FMUL.FTZ R174, R3, R174 ;  /* 0x000000ae03ae7220 */ /* 0x000fe40000410000 */
[----:B------:R-:W-:-:S02]  /*23650*/  FMUL.FTZ R140, R2, R140 ;  /* 0x0000008c028c7220 */ /* 0x000fc40000410000 */
        /* <DEDUP_REMOVED lines=10> */
[----:B------:R-:W-:Y:S02]  /*23700*/  FMUL.FTZ R45, R2, R129 ;  /* 0x00000081022d7220 */ /* 0x000fe40000410000 */
[C---:B------:R-:W-:Y:S02]  /*23710*/  FMUL.FTZ R142, R0.reuse, R142 ;  /* 0x0000008e008e7220 */ /* 0x040fe40000410000 */
[C---:B------:R-:W-:Y:S01]  /*23720*/  FMUL.FTZ R143, R0.reuse, R143 ;  /* 0x0000008f008f7220 */ /* 0x040fe20000410000 */
[----:B------:R-:W-:Y:S01]  /*23730*/  F2FP.BF16.PACK_AB R45, R45, R128 ;  /* 0x000000802d2d723e */ /* 0x000fe200000010ff */
[C---:B------:R-:W-:Y:S02]  /*23740*/  FMUL.FTZ R138, R0.reuse, R138 ;  /* 0x0000008a008a7220 */ /* 0x040fe40000410000 */
[----:B------:R-:W-:-:S02]  /*23750*/  FMUL.FTZ R16, R0, R139 ;  /* 0x0000008b00107220 */ /* 0x000fc40000410000 */
[C---:B------:R-:W-:Y:S02]  /*23760*/  FMUL.FTZ R134, R0.reuse, R134 ;  /* 0x0000008600867220 */ /* 0x040fe40000410000 */
        /* <DEDUP_REMOVED lines=28> */
[----:B----4-:R-:W-:Y:S01]  /*23930*/  SHF.R.S32.HI R0, RZ, 0x1f, R83 ;  /* 0x0000001fff007819 */ /* 0x010fe20000011453 */
[C---:B------:R-:W-:Y:S02]  /*23940*/  FMUL.FTZ R124, R2.reuse, R124 ;  /* 0x0000007c027c7220 */ /* 0x040fe40000410000 */
[----:B------:R-:W-:Y:S01]  /*23950*/  FMUL.FTZ R42, R2, R125 ;  /* 0x0000007d022a7220 */ /* 0x000fe20000410000 */
[-C--:B------:R-:W-:Y:S01]  /*23960*/  LEA.HI R52, R0, R83.reuse, RZ, 0x2 ;  /* 0x0000005300347211 */ /* 0x080fe200078f10ff */
[----:B------:R-:W-:Y:S01]  /*23970*/  FMUL.FTZ R120, R2, R120 ;  /* 0x0000007802787220 */ /* 0x000fe20000410000 */
[----:B------:R-:W-:Y:S01]  /*23980*/  LEA.HI R80, R0, R83, RZ, 0x5 ;  /* 0x0000005300507211 */ /* 0x000fe200078f28ff */
[C---:B------:R-:W-:Y:S01]  /*23990*/  FMUL.FTZ R39, R2.reuse, R121 ;  /* 0x0000007902277220 */ /* 0x040fe20000410000 */
[----:B------:R-:W-:Y:S01]  /*239a0*/  SHF.R.S32.HI R81, RZ, 0x2, R52 ;  /* 0x00000002ff517819 */ /* 0x000fe20000011434 */
[----:B------:R-:W-:Y:S01]  /*239b0*/  FMUL.FTZ R116, R2, R116 ;  /* 0x0000007402747220 */ /* 0x000fe20000410000 */
[----:B------:R-:W-:Y:S01]  /*239c0*/  LOP3.LUT R5, R52, 0xfffffffc, RZ, 0xc0, !PT ;  /* 0xfffffffc34057812 */ /* 0x000fe200078ec0ff */
[C---:B------:R-:W-:Y:S01]  /*239d0*/  FMUL.FTZ R36, R2.reuse, R117 ;  /* 0x0000007502247220 */ /* 0x040fe20000410000 */
[----:B---3--:R-:W-:Y:S01]  /*239e0*/  SHF.R.S32.HI R6, RZ, 0x5, R80 ;  /* 0x00000005ff067819 */ /* 0x008fe20000011450 */
[C---:B------:R-:W-:Y:S01]  /*239f0*/  FMUL.FTZ R112, R2.reuse, R112 ;  /* 0x0000007002707220 */ /* 0x040fe20000410000 */
[----:B------:R-:W-:Y:S01]  /*23a00*/  IADD3 R5, -R5, R83, RZ ;  /* 0x0000005305057210 */ /* 0x000fe20007ffe1ff */
[----:B------:R-:W-:Y:S01]  /*23a10*/  FMUL.FTZ R33, R2, R113 ;  /* 0x0000007102217220 */ /* 0x000fe20000410000 */
[----:B------:R-:W-:Y:S01]  /*23a20*/  F2FP.BF16.PACK_AB R42, R42, R124 ;  /* 0x0000007c2a2a723e */ /* 0x000fe200000010ff */
[----:B------:R-:W-:Y:S01]  /*23a30*/  FMUL.FTZ R72, R2, R72 ;  /* 0x0000004802487220 */ /* 0x000fe20000410000 */
[----:B------:R-:W-:Y:S01]  /*23a40*/  LEA R5, R6, R5, 0x8 ;  /* 0x0000000506057211 */ /* 0x000fe200078e40ff */
[C---:B------:R-:W-:Y:S01]  /*23a50*/  FMUL.FTZ R30, R2.reuse, R73 ;  /* 0x00000049021e7220 */ /* 0x040fe20000410000 */
[----:B------:R-:W-:Y:S01]  /*23a60*/  F2FP.BF16.PACK_AB R6, R143, R142 ;  /* 0x0000008e8f06723e */ /* 0x000fe200000010ff */
[C---:B------:R-:W-:Y:S01]  /*23a70*/  FMUL.FTZ R76, R2.reuse, R76 ;  /* 0x0000004c024c7220 */ /* 0x040fe20000410000 */
[----:B------:R-:W-:Y:S01]  /*23a80*/  F2FP.BF16.PACK_AB R39, R39, R120 ;  /* 0x000000782727723e */ /* 0x000fe200000010ff */
[----:B------:R-:W-:Y:S01]  /*23a90*/  FMUL.FTZ R27, R2, R77 ;  /* 0x0000004d021b7220 */ /* 0x000fe20000410000 */
        /* <DEDUP_REMOVED lines=8> */
[----:B------:R-:W-:Y:S01]  /*23b20*/  SHF.R.S32.HI R2, RZ, 0x1f, R81 ;  /* 0x0000001fff027819 */ /* 0x000fe20000011451 */
[----:B------:R-:W-:Y:S01]  /*23b30*/  FMUL.FTZ R175, R3, R175 ;  /* 0x000000af03af7220 */ /* 0x000fe20000410000 */
[----:B------:R-:W-:Y:S01]  /*23b40*/  F2FP.BF16.PACK_AB R21, R21, R88 ;  /* 0x000000581515723e */ /* 0x000fe200000010ff */
[C---:B------:R-:W-:Y:S01]  /*23b50*/  FMUL.FTZ R170, R3.reuse, R170 ;  /* 0x000000aa03aa7220 */ /* 0x040fe20000410000 */
[----:B------:R-:W-:Y:S01]  /*23b60*/  LEA.HI R2, R2, R81, RZ, 0x3 ;  /* 0x0000005102027211 */ /* 0x000fe200078f18ff */
[----:B------:R-:W-:Y:S01]  /*23b70*/  FMUL.FTZ R22, R3, R171 ;  /* 0x000000ab03167220 */ /* 0x000fe20000410000 */
[----:B------:R-:W-:Y:S01]  /*23b80*/  F2FP.BF16.PACK_AB R4, R175, R174 ;  /* 0x000000aeaf04723e */ /* 0x000fe200000010ff */
[C---:B------:R-:W-:Y:S01]  /*23b90*/  FMUL.FTZ R166, R3.reuse, R166 ;  /* 0x000000a603a67220 */ /* 0x040fe20000410000 */
[----:B------:R-:W-:Y:S01]  /*23ba0*/  LOP3.LUT R2, R2, 0xfffffff8, RZ, 0xc0, !PT ;  /* 0xfffffff802027812 */ /* 0x000fe200078ec0ff */
[C---:B------:R-:W-:Y:S01]  /*23bb0*/  FMUL.FTZ R49, R3.reuse, R167 ;  /* 0x000000a703317220 */ /* 0x040fe20000410000 */
[----:B------:R-:W-:Y:S01]  /*23bc0*/  F2FP.BF16.PACK_AB R22, R22, R170 ;  /* 0x000000aa1616723e */ /* 0x000fe200000010ff */
[----:B------:R-:W-:Y:S01]  /*23bd0*/  FMUL.FTZ R162, R3, R162 ;  /* 0x000000a203a27220 */ /* 0x000fe20000410000 */
[----:B------:R-:W-:Y:S01]  /*23be0*/  IADD3 R2, R81, -R2, RZ ;  /* 0x8000000251027210 */ /* 0x000fe20007ffe0ff */
[----:B------:R-:W-:Y:S01]  /*23bf0*/  FMUL.FTZ R46, R3, R163 ;  /* 0x000000a3032e7220 */ /* 0x000fe20000410000 */
[----:B------:R-:W-:Y:S01]  /*23c00*/  F2FP.BF16.PACK_AB R49, R49, R166 ;  /* 0x000000a63131723e */ /* 0x000fe200000010ff */
[C---:B------:R-:W-:Y:S01]  /*23c10*/  FMUL.FTZ R158, R3.reuse, R158 ;  /* 0x0000009e039e7220 */ /* 0x040fe20000410000 */
[----:B------:R-:W-:Y:S01]  /*23c20*/  LEA.HI R0, R2, R2, RZ, 0x1 ;  /* 0x0000000202007211 */ /* 0x000fe200078f08ff */
        /* <DEDUP_REMOVED lines=19> */
[----:B------:R-:W-:Y:S01]  /*23d60*/  F2FP.BF16.PACK_AB R28, R28, R82 ;  /* 0x000000521c1c723e */ /* 0x000fe200000010ff */
[C---:B------:R-:W-:Y:S02]  /*23d70*/  FMUL.FTZ R98, R3.reuse, R98 ;  /* 0x0000006203627220 */ /* 0x040fe40000410000 */
[----:B------:R-:W-:Y:S01]  /*23d80*/  FMUL.FTZ R19, R3, R99 ;  /* 0x0000006303137220 */ /* 0x000fe20000410000 */
[----:B------:R-:W-:Y:S02]  /*23d90*/  SHF.R.S32.HI R3, RZ, 0x1, R0 ;  /* 0x00000001ff037819 */ /* 0x000fe40000011400 */
[----:B------:R-:W-:Y:S02]  /*23da0*/  LOP3.LUT R0, R0, 0x3fffffe, RZ, 0xc0, !PT ;  /* 0x03fffffe00007812 */ /* 0x000fe400078ec0ff */
[----:B------:R-:W-:-:S02]  /*23db0*/  SHF.L.U32 R7, R3, 0x6, RZ ;  /* 0x0000000603077819 */ /* 0x000fc400000006ff */
[----:B------:R-:W-:Y:S02]  /*23dc0*/  IADD3 R0, R2, -R0, RZ ;  /* 0x8000000002007210 */ /* 0x000fe40007ffe0ff */
[----:B------:R-:W-:Y:S02]  /*23dd0*/  LOP3.LUT R2, R7, 0xc0, RZ, 0xc0, !PT ;  /* 0x000000c007027812 */ /* 0x000fe400078ec0ff */
[----:B------:R-:W-:Y:S02]  /*23de0*/  LEA R0, R0, R5, 0x4 ;  /* 0x0000000500007211 */ /* 0x000fe400078e20ff */
[----:B------:R-:W-:Y:S02]  /*23df0*/  LOP3.LUT R5, R3, 0x1, RZ, 0xc0, !PT ;  /* 0x0000000103057812 */ /* 0x000fe400078ec0ff */
[----:B------:R-:W-:Y:S02]  /*23e00*/  LEA.HI R2, R2, R2, RZ, 0x1d ;  /* 0x0000000202027211 */ /* 0x000fe400078fe8ff */
[----:B------:R-:W-:-:S02]  /*23e10*/  ISETP.NE.U32.AND P1, PT, R5, 0x1, PT ;  /* 0x000000010500780c */ /* 0x000fc40003f25070 */
[----:B------:R-:W-:Y:S02]  /*23e20*/  LEA R0, R0, R2, 0x1 ;  /* 0x0000000200007211 */ /* 0x000fe400078e08ff */
[----:B------:R-:W-:Y:S02]  /*23e30*/  LOP3.LUT P0, RZ, R3, 0x2, RZ, 0xc0, !PT ;  /* 0x0000000203ff7812 */ /* 0x000fe4000780c0ff */
[----:B------:R-:W-:Y:S02]  /*23e40*/  SHF.L.U32 R0, R0, 0x1, RZ ;  /* 0x0000000100007819 */ /* 0x000fe400000006ff */
[----:B------:R-:W-:Y:S02]  /*23e50*/  MOV R3, 0x20 ;  /* 0x0000002000037802 */ /* 0x000fe40000000f00 */
[----:B------:R-:W-:Y:S01]  /*23e60*/  IADD3 R2, R0, -0x10, RZ ;  /* 0xfffffff000027810 */ /* 0x000fe20007ffe0ff */
[----:B------:R1:W-:Y:S01]  /*23e70*/  STS [R0+0x200], R4 ;  /* 0x0002000400007388 */ /* 0x0003e20000000800 */
[----:B------:R-:W-:-:S02]  /*23e80*/  SEL R3, R3, 0xffffffe0, !P0 ;  /* 0xffffffe003037807 */ /* 0x000fc40004000000 */
[C---:B------:R-:W-:Y:S01]  /*23e90*/  @P1 IADD3 R2, R0.reuse, 0x10, RZ ;  /* 0x0000001000021810 */ /* 0x040fe20007ffe0ff */
[----:B------:R-:W-:Y:S01]  /*23ea0*/  STS [R0], R18 ;  /* 0x0000001200007388 */ /* 0x000fe20000000800 */
[----:B------:R-:W-:Y:S02]  /*23eb0*/  F2FP.BF16.PACK_AB R25, R25, R86 ;  /* 0x000000561919723e */ /* 0x000fe400000010ff */
[----:B------:R-:W-:Y:S01]  /*23ec0*/  F2FP.BF16.PACK_AB R19, R19, R98 ;  /* 0x000000621313723e */ /* 0x000fe200000010ff */
[----:B------:R-:W-:Y:S01]  /*23ed0*/  STS [R2], R23 ;  /* 0x0000001702007388 */ /* 0x000fe20000000800 */
[----:B------:R-:W-:Y:S02]  /*23ee0*/  F2FP.BF16.PACK_AB R7, R91, R90 ;  /* 0x0000005a5b07723e */ /* 0x000fe400000010ff */
[----:B------:R-:W-:Y:S01]  /*23ef0*/  F2FP.BF16.PACK_AB R5, R95, R94 ;  /* 0x0000005e5f05723e */ /* 0x000fe200000010ff */
[----:B------:R-:W-:Y:S04]  /*23f00*/  STS [R2+0x200], R22 ;  /* 0x0002001602007388 */ /* 0x000fe80000000800 */
[----:B------:R-:W-:Y:S04]  /*23f10*/  STS [R0+0x1000], R24 ;  /* 0x0010001800007388 */ /* 0x000fe80000000800 */
[----:B------:R-:W-:Y:S04]  /*23f20*/  STS [R0+0x1200], R6 ;  /* 0x0012000600007388 */ /* 0x000fe80000000800 */
[----:B------:R-:W-:Y:S01]  /*23f30*/  STS [R2+0x1000], R51 ;  /* 0x0010003302007388 */ /* 0x000fe20000000800 */
[----:B-1----:R-:W-:-:S02]  /*23f40*/  IADD3 R4, R0, R3, RZ ;  /* 0x0000000300047210 */ /* 0x002fc40007ffe0ff */
[----:B------:R-:W-:Y:S01]  /*23f50*/  IADD3 R3, R3, R2, RZ ;  /* 0x0000000203037210 */ /* 0x000fe20007ffe0ff */
[----:B------:R-:W-:Y:S04]  /*23f60*/  STS [R2+0x1200], R16 ;  /* 0x0012001002007388 */ /* 0x000fe80000000800 */
[----:B------:R-:W-:Y:S04]  /*23f70*/  STS [R4], R50 ;  /* 0x0000003204007388 */ /* 0x000fe80000000800 */
[----:B------:R-:W-:Y:S04]  /*23f80*/  STS [R4+0x200], R49 ;  /* 0x0002003104007388 */ /* 0x000fe80000000800 */
[----:B------:R-:W-:Y:S01]  /*23f90*/  STS [R3], R47 ;  /* 0x0000002f03007388 */ /* 0x000fe20000000800 */
[----:B--2---:R-:W-:-:S03]  /*23fa0*/  ISETP.NE.AND P0, PT, R58, -0x1, PT ;  /* 0xffffffff3a00780c */ /* 0x004fc60003f05270 */
        /* <DEDUP_REMOVED lines=35> */
[----:B------:R3:W-:Y:S04]  /*241e0*/  STS [R3+0x5000], R17 ;  /* 0x0050001103007388 */ /* 0x0007e80000000800 */
[----:B------:R3:W-:Y:S04]  /*241f0*/  STS [R3+0x5200], R5 ;  /* 0x0052000503007388 */ /* 0x0007e80000000800 */
[----:B-1----:R-:W4:Y:S04]  /*24200*/  LD.E.U16 R0, [R108.64+0x1c8] ;  /* 0x0001c8046c007980 */ /* 0x002f28000c101500 */
[----:B--2---:R1:W5:Y:S04]  /*24210*/  LD.E.64 R18, [R108.64+0x90] ;  /* 0x000090046c127980 */ /* 0x004368000c101b00 */
[----:B---3--:R-:W2:Y:S04]  /*24220*/  @P0 LD.E.64 R6, [R108.64+0x88] ;  /* 0x000088046c060980 */ /* 0x008ea8000c101b00 */
[----:B------:R1:W5:Y:S04]  /*24230*/  LD.E.64 R16, [R108.64+0x70] ;  /* 0x000070046c107980 */ /* 0x000368000c101b00 */
[----:B------:R-:W3:Y:S01]  /*24240*/  @!P0 LD.E.64 R2, [R108.64+0x80] ;  /* 0x000080046c028980 */ /* 0x000ee2000c101b00 */
[----:B------:R-:W1:Y:S03]  /*24250*/  @P5 MUFU.LG2 R11, R57 ;  /* 0x00000039000b5308 */ /* 0x000e660000000c00 */
[----:B------:R-:W2:Y:S01]  /*24260*/  S2R R104, SR_CTAID.Y ;  /* 0x0000000000687919 */ /* 0x000ea20000002600 */
[----:B------:R-:W-:-:S04]  /*24270*/  MOV R24, 0x7f800000 ;  /* 0x7f80000000187802 */ /* 0x000fc80000000f00 */
[----:B------:R-:W2:Y:S01]  /*24280*/  @P4 MUFU.LG2 R10, R56 ;  /* 0x00000038000a4308 */ /* 0x000ea20000000c00 */
[----:B-1----:R-:W-:Y:S02]  /*24290*/  @P5 FMUL.FTZ R11, R11, 0.69314718246459960938 ;  /* 0x3f3172180b0b5820 */ /* 0x002fe40000410000 */
[-C--:B--2---:R-:W-:Y:S02]  /*242a0*/  @P0 IMAD R8, R7, R58.reuse, RZ ;  /* 0x0000003a07080224 */ /* 0x084fe400078e02ff */
[----:B------:R-:W-:Y:S02]  /*242b0*/  @P0 IMAD.WIDE.U32 R4, R6, R58, RZ ;  /* 0x0000003a06040225 */ /* 0x000fe400078e00ff */
[----:B------:R1:W5:Y:S02]  /*242c0*/  @!P0 LD.E.64 R6, [R108.64+0x88] ;  /* 0x000088046c068980 */ /* 0x000364000c101b00 */
[----:B------:R-:W-:Y:S01]  /*242d0*/  @P5 FFMA.FTZ R24, R53, R102, R11 ;  /* 0x0000006635185223 */ /* 0x000fe2000001000b */
[C---:B----4-:R-:W-:Y:S01]  /*242e0*/  PRMT R11, R0.reuse, 0x7770, RZ ;  /* 0x00007770000b7816 */ /* 0x050fe200000000ff */
[----:B------:R-:W2:Y:S01]  /*242f0*/  @P2 MUFU.LG2 R13, R54 ;  /* 0x00000036000d2308 */ /* 0x000ea20000000c00 */
[----:B------:R-:W-:-:S02]  /*24300*/  PRMT R0, R0, 0x7771, RZ ;  /* 0x0000777100007816 */ /* 0x000fc400000000ff */
[----:B------:R-:W-:-:S05]  /*24310*/  ISETP.NE.AND P1, PT, R11, RZ, PT ;  /* 0x000000ff0b00720c */ /* 0x000fca0003f25270 */
[----:B------:R-:W4:Y:S01]  /*24320*/  @P3 MUFU.LG2 R9, R55 ;  /* 0x0000003700093308 */ /* 0x000f220000000c00 */
[----:B------:R-:W-:Y:S01]  /*24330*/  ISETP.NE.OR P5, PT, R0, RZ, !P1 ;  /* 0x000000ff0000720c */ /* 0x000fe20004fa5670 */
[----:B------:R-:W-:Y:S01]  /*24340*/  @P4 FMUL.FTZ R10, R10, 0.69314718246459960938 ;  /* 0x3f3172180a0a4820 */ /* 0x000fe20000410000 */
[----:B------:R-:W-:Y:S01]  /*24350*/  @!P0 SHF.R.S32.HI R12, RZ, 0x1f, R104 ;  /* 0x0000001fff0c8819 */ /* 0x000fe20000011468 */
[----:B---3--:R-:W-:Y:S01]  /*24360*/  @!P0 IMAD R3, R3, R104, RZ ;  /* 0x0000006803038224 */ /* 0x008fe200078e02ff */
[----:B------:R-:W-:Y:S01]  /*24370*/  MOV R25, 0x7f800000 ;  /* 0x7f80000000197802 */ /* 0x000fe20000000f00 */
[----:B------:R-:W-:Y:S01]  /*24380*/  @P4 FFMA.FTZ R25, R53, R101, R10 ;  /* 0x0000006535194223 */ /* 0x000fe2000001000a */
[----:B------:R-:W-:Y:S01]  /*24390*/  @P0 MOV R22, R4 ;  /* 0x0000000400160202 */ /* 0x000fe20000000f00 */
[----:B------:R-:W-:Y:S02]  /*243a0*/  @!P0 IMAD R10, R2, R12, R3 ;  /* 0x0000000c020a8224 */ /* 0x000fe400078e0203 */
[----:B--2---:R-:W-:-:S02]  /*243b0*/  @P2 FMUL.FTZ R4, R13, 0.69314718246459960938 ;  /* 0x3f3172180d042820 */ /* 0x004fc40000410000 */
[----:B------:R-:W-:Y:S01]  /*243c0*/  @!P0 IMAD.WIDE.U32 R2, R2, R104, RZ ;  /* 0x0000006802028225 */ /* 0x000fe200078e00ff */
[----:B------:R-:W-:Y:S01]  /*243d0*/  BSSY B1, `(.L_x_824) ;  /* 0x0000017000017945 */ /* 0x000fe20003800000 */
[----:B------:R-:W-:Y:S02]  /*243e0*/  MOV R21, 0x7f800000 ;  /* 0x7f80000000157802 */ /* 0x000fe40000000f00 */
[----:B----4-:R-:W-:Y:S01]  /*243f0*/  @P3 FMUL.FTZ R9, R9, 0.69314718246459960938 ;  /* 0x3f31721809093820 */ /* 0x010fe20000410000 */
[----:B------:R-:W-:Y:S01]  /*24400*/  @P0 IADD3 R23, R5, R8, RZ ;  /* 0x0000000805170210 */ /* 0x000fe20007ffe0ff */
[C---:B------:R-:W-:Y:S01]  /*24410*/  @P2 FFMA.FTZ R21, R53.reuse, R103, R4 ;  /* 0x0000006735152223 */ /* 0x040fe20000010004 */
[----:B------:R-:W-:Y:S01]  /*24420*/  MOV R20, 0x7f800000 ;  /* 0x7f80000000147802 */ /* 0x000fe20000000f00 */
[----:B------:R-:W-:Y:S01]  /*24430*/  @P3 FFMA.FTZ R20, R53, R100, R9 ;  /* 0x0000006435143223 */ /* 0x000fe20000010009 */
[----:B------:R-:W-:Y:S01]  /*24440*/  PLOP3.LUT P4, PT, PT, PT, PT, 0x8, 0x0 ;  /* 0x000000000000781c */ /* 0x000fe20003f8e170 */
[----:B------:R-:W-:Y:S01]  /*24450*/  CS2R R4, SRZ ;  /* 0x0000000000047805 */ /* 0x000fe2000001ff00 */
[----:B------:R-:W-:-:S02]  /*24460*/  @!P0 IADD3 R23, R3, R10, RZ ;  /* 0x0000000a03178210 */ /* 0x000fc40007ffe0ff */
[----:B------:R-:W-:Y:S01]  /*24470*/  @!P0 MOV R22, R2 ;  /* 0x0000000200168202 */ /* 0x000fe20000000f00 */
[----:B------:R-:W-:Y:S05]  /*24480*/  @P5 BRA `(.L_x_825) ;  /* 0x000000b000005947 */ /* 0x000fea0003800000 */
[----:B-1----:R-:W-:Y:S01]  /*24490*/  ISETP.NE.AND P0, PT, R58, -0x1, PT ;  /* 0xffffffff3a00780c */ /* 0x002fe20003f05270 */
[----:B------:R-:W-:-:S12]  /*244a0*/  BSSY B0, `(.L_x_826) ;  /* 0x0000005000007945 */ /* 0x000fd80003800000 */
[----:B------:R-:W-:Y:S05]  /*244b0*/  @P0 BRA `(.L_x_827) ;  /* 0x0000003000000947 */ /* 0x000fea0003800000 */
[----:B------:R-:W2:Y:S02]  /*244c0*/  LD.E R0, [R108.64+0xb4] ;  /* 0x0000b4046c007980 */ /* 0x000ea4000c101900 */
[----:B--2---:R-:W-:-:S05]  /*244d0*/  IMAD R58, R0, R104, RZ ;  /* 0x00000068003a7224 */ /* 0x004fca00078e02ff */
[----:B------:R1:W-:Y:S02]  /*244e0*/  STL [R1+0x1d0], R58 ;  /* 0x0001d03a01007387 */ /* 0x0003e40000100800 */
.L_x_827:
[----:B------:R-:W-:Y:S05]  /*244f0*/  BSYNC B0 ;  /* 0x0000000000007941 */ /* 0x000fea0003800000 */
.L_x_826:
[----:B------:R-:W-:Y:S01]  /*24500*/  PLOP3.LUT P4, PT, PT, PT, PT, 0x80, 0x0 ;  /* 0x000000000000781c */ /* 0x000fe20003f8f070 */
[--C-:B------:R-:W-:Y:S01]  /*24510*/  IMAD.MOV.U32 R4, RZ, RZ, R58.reuse ;  /* 0x000000ffff047224 */ /* 0x100fe200078e003a */
[----:B------:R-:W-:Y:S02]  /*24520*/  SHF.R.S32.HI R5, RZ, 0x1f, R58 ;  /* 0x0000001fff057819 */ /* 0x000fe4000001143a */
[----:B------:R-:W-:-:S04]  /*24530*/  PRMT R0, RZ, 0x7610, R0 ;  /* 0x00007610ff007816 */ /* 0x000fc80000000000 */
.L_x_825:
[----:B-1----:R-:W-:Y:S05]  /*24540*/  BSYNC B1 ;  /* 0x0000000000017941 */ /* 0x002fea0003800000 */
.L_x_824:
[----:B------:R-:W-:Y:S01]  /*24550*/  LOP3.LUT P0, RZ, R0, 0xff, RZ, 0xc0, !PT ;  /* 0x000000ff00ff7812 */ /* 0x000fe2000780c0ff */
[----:B------:R1:W5:-:S12]  /*24560*/  LD.E.64 R2, [R108.64+0xa0] ;  /* 0x0000a0046c027980 */ /* 0x000358000c101b00 */
[----:B------:R-:W2:Y:S01]  /*24570*/  @P0 LD.E.64 R8, [R108.64+0xb0] ;  /* 0x0000b0046c080980 */ /* 0x000ea2000c101b00 */
[----:B------:R-:W-:Y:S01]  /*24580*/  @P0 MOV R10, 0x1 ;  /* 0x00000001000a0802 */ /* 0x000fe20000000f00 */
[----:B--2---:R-:W-:Y:S01]  /*24590*/  @P0 IMAD R0, R9, R8, RZ ;  /* 0x0000000809000224 */ /* 0x004fe200078e02ff */
[----:B------:R-:W-:Y:S05]  /*245a0*/  @P0 BRA `(.L_x_828) ;  /* 0x0000005000000947 */ /* 0x000fea0003800000 */
[----:B-1----:R-:W2:Y:S04]  /*245b0*/  @P1 LD.E R0, [R108.64+0xd4] ;  /* 0x0000d4046c001980 */ /* 0x002ea8000c101900 */
[----:B------:R-:W2:Y:S04]  /*245c0*/  LD.E R10, [R108.64+0x60] ;  /* 0x000060046c0a7980 */ /* 0x000ea8000c101900 */
[----:B------:R-:W2:Y:S01]  /*245d0*/  @!P1 LD.E R0, [R108.64+0xb4] ;  /* 0x0000b4046c009980 */ /* 0x000ea2000c101900 */
[----:B------:R-:W-:Y:S01]  /*245e0*/  MOV R8, 0x1 ;  /* 0x0000000100087802 */ /* 0x000fe20000000f00 */
[----:B--2---:R-:W-:-:S02]  /*245f0*/  IMAD R10, R0, R10, RZ ;  /* 0x0000000a000a7224 */ /* 0x004fc400078e02ff */
.L_x_828:
[----:B-1----:R-:W-:Y:S01]  /*24600*/  WARPSYNC 0xffffffff ;  /* 0xffffffff00007948 */ /* 0x002fe20003800000 */
[----:B------:R-:W-:Y:S01]  /*24610*/  BAR.SYNC.DEFER_BLOCKING 0x0 ;  /* 0x0000000000007b1d */ /* 0x000fe20000010000 */
[----:B------:R-:W-:Y:S01]  /*24620*/  LOP3.LUT R11, R80, 0xffffffe0, RZ, 0xc0, !PT ;  /* 0xffffffe0500b7812 */ /* 0x000fe200078ec0ff */
[----:B------:R-:W-:-:S04]  /*24630*/  IMAD R9, R104, R10, RZ ;  /* 0x0000000a68097224 */ /* 0x000fc800078e02ff */
[----:B------:R-:W1:Y:S01]  /*24640*/  S2R R27, SR_CTAID.X ;  /* 0x00000000001b7919 */ /* 0x000e620000002500 */
[----:B------:R-:W-:Y:S01]  /*24650*/  IMAD.IADD R11, R83, 0x1, -R11 ;  /* 0x00000001530b7824 */ /* 0x000fe200078e0a0b */
[----:B------:R-:W-:Y:S01]  /*24660*/  SEL R9, R9, RZ, !P4 ;  /* 0x000000ff09097207 */ /* 0x000fe20006000000 */
[----:B------:R-:W-:Y:S01]  /*24670*/  BSSY B0, `(.L_x_829) ;  /* 0x0000045000007945 */ /* 0x000fe20003800000 */
[----:B------:R-:W2:Y:S02]  /*24680*/  S2R R26, SR_CTAID.Z ;  /* 0x00000000001a7919 */ /* 0x000ea40000002700 */
[----:B------:R-:W-:Y:S02]  /*24690*/  LOP3.LUT P2, RZ, R11, 0x3, RZ, 0xc0, !PT ;  /* 0x000000030bff7812 */ /* 0x000fe4000784c0ff */
[----:B------:R3:W4:Y:S04]  /*246a0*/  LDS.128 R36, [R195] ;  /* 0x00000000c3247984 */ /* 0x0007280000000c00 */
[----:B------:R3:W3:Y:S01]  /*246b0*/  LDS.128 R48, [R195+0x800] ;  /* 0x00080000c3307984 */ /* 0x0006e20000000c00 */
[----:B-1----:R-:W-:-:S03]  /*246c0*/  IMAD R10, R27, R8, RZ ;  /* 0x000000081b0a7224 */ /* 0x002fc600078e02ff */
[----:B------:R1:W1:Y:S01]  /*246d0*/  LDS.128 R64, [R195+0x1000] ;  /* 0x00100000c3407984 */ /* 0x0002620000000c00 */
[----:B--2---:R-:W-:-:S03]  /*246e0*/  IMAD R9, R26, R0, R9 ;  /* 0x000000001a097224 */ /* 0x004fc600078e0209 */
[----:B------:R2:W1:Y:S01]  /*246f0*/  LDS.128 R76, [R195+0x1800] ;  /* 0x00180000c34c7984 */ /* 0x0004620000000c00 */
[----:B------:R-:W-:-:S03]  /*24700*/  IMAD.SHL.U32 R0, R10, 0x80, RZ ;  /* 0x000000800a007824 */ /* 0x000fc600078e00ff */
[----:B------:R2:W1:Y:S02]  /*24710*/  LDS.128 R32, [R195+0x2000] ;  /* 0x00200000c3207984 */ /* 0x0004640000000c00 */
[--C-:B------:R-:W-:Y:S02]  /*24720*/  IADD3 R13, P1, P0, R0, R4, R9.reuse ;  /* 0x00000004000d7210 */ /* 0x100fe4000783e009 */
[----:B------:R2:W1:Y:S01]  /*24730*/  LDS.128 R44, [R195+0x2800] ;  /* 0x00280000c32c7984 */ /* 0x0004620000000c00 */
[----:B------:R-:W-:Y:S02]  /*24740*/  SHF.R.S32.HI R4, RZ, 0x1f, R0 ;  /* 0x0000001fff047819 */ /* 0x000fe40000011400 */
[----:B------:R-:W-:Y:S01]  /*24750*/  SHF.R.S32.HI R0, RZ, 0x1f, R9 ;  /* 0x0000001fff007819 */ /* 0x000fe20000011409 */
[----:B------:R2:W1:Y:S03]  /*24760*/  LDS.128 R60, [R195+0x3000] ;  /* 0x00300000c33c7984 */ /* 0x0004660000000c00 */
[----:B------:R-:W-:Y:S01]  /*24770*/  IADD3.X R4, R4, R5, R0, P1, P0 ;  /* 0x0000000504047210 */ /* 0x000fe20000fe0400 */
        /* <DEDUP_REMOVED lines=21> */
[C---:B------:R-:W-:Y:S02]  /*248d0*/  IADD3 R9, R0.reuse, 0x8, RZ ;  /* 0x0000000800097810 */ /* 0x040fe40007ffe0ff */
[C---:B------:R-:W-:Y:S02]  /*248e0*/  IADD3 R5, R0.reuse, 0x40, RZ ;  /* 0x0000004000057810 */ /* 0x040fe40007ffe0ff */
[C---:B------:R-:W-:Y:S02]  /*248f0*/  IADD3 R11, R0.reuse, 0x48, RZ ;  /* 0x00000048000b7810 */ /* 0x040fe40007ffe0ff */
[-C--:B---3--:R-:W-:Y:S02]  /*24900*/  ISETP.GE.AND P6, PT, R0, R12.reuse, PT ;  /* 0x0000000c0000720c */ /* 0x088fe40003fc6270 */
[-C--:B------:R-:W-:Y:S02]  /*24910*/  ISETP.GE.AND P5, PT, R9, R12.reuse, PT ;  /* 0x0000000c0900720c */ /* 0x080fe40003fa6270 */
[----:B------:R-:W-:-:S02]  /*24920*/  ISETP.GE.AND P4, PT, R5, R12, PT ;  /* 0x0000000c0500720c */ /* 0x000fc40003f86270 */
[----:B------:R-:W-:-:S07]  /*24930*/  ISETP.GE.AND P3, PT, R11, R12, PT ;  /* 0x0000000c0b00720c */ /* 0x000fce0003f66270 */
[-C--:B------:R-:W-:Y:S02]  /*24940*/  @!P6 IMAD R0, R0, R8.reuse, RZ ;  /* 0x000000080000e224 */ /* 0x080fe400078e02ff */
[-C--:B------:R-:W-:Y:S02]  /*24950*/  @!P5 IMAD R9, R9, R8.reuse, RZ ;  /* 0x000000080909d224 */ /* 0x080fe400078e02ff */
[-C--:B------:R-:W-:Y:S01]  /*24960*/  @!P4 IMAD R14, R5, R8.reuse, RZ ;  /* 0x00000008050ec224 */ /* 0x080fe200078e02ff */
[----:B------:R-:W-:Y:S01]  /*24970*/  @!P6 IADD3 R12, P0, R0, R13, RZ ;  /* 0x0000000d000ce210 */ /* 0x000fe20007f1e0ff */
[----:B------:R-:W-:-:S03]  /*24980*/  @!P3 IMAD R5, R11, R8, RZ ;  /* 0x000000080b05b224 */ /* 0x000fc600078e02ff */
[----:B------:R-:W-:Y:S02]  /*24990*/  @!P6 LEA.HI.X.SX32 R15, R0, R4, 0x1, P0 ;  /* 0x00000004000fe211 */ /* 0x000fe400000f0eff */
[C---:B-----5:R-:W-:Y:S02]  /*249a0*/  @!P6 LEA R10, P0, R12.reuse, R2, 0x2 ;  /* 0x000000020c0ae211 */ /* 0x060fe400078010ff */
[----:B------:R-:W-:Y:S02]  /*249b0*/  @!P5 IADD3 R0, P2, R9, R13, RZ ;  /* 0x0000000d0900d210 */ /* 0x000fe40007f5e0ff */
[----:B------:R-:W-:Y:S02]  /*249c0*/  @!P6 LEA.HI.X R11, R12, R3, R15, 0x2, P0 ;  /* 0x000000030c0be211 */ /* 0x000fe400000f140f */
[-C--:B------:R-:W-:Y:S02]  /*249d0*/  @!P4 IADD3 R12, P1, R14, R13.reuse, RZ ;  /* 0x0000000d0e0cc210 */ /* 0x080fe40007f3e0ff */
[----:B------:R-:W-:Y:S01]  /*249e0*/  @!P3 IADD3 R13, P0, R5, R13, RZ ;  /* 0x0000000d050db210 */ /* 0x000fe20007f1e0ff */
[----:B------:R3:W-:Y:S01]  /*249f0*/  @!P6 ST.E [R10.64], R24 ;  /* 0x000000180a00e985 */ /* 0x0007e2000c101904 */
[----:B------:R-:W-:-:S02]  /*24a00*/  @!P5 LEA.HI.X.SX32 R9, R9, R4, 0x1, P2 ;  /* 0x000000040909d211 */ /* 0x000fc400010f0eff */
[----:B------:R-:W-:Y:S02]  /*24a10*/  @!P4 LEA.HI.X.SX32 R15, R14, R4, 0x1, P1 ;  /* 0x000000040e0fc211 */ /* 0x000fe400008f0eff */
[----:B------:R-:W-:Y:S02]  /*24a20*/  @!P5 LEA R8, P2, R0, R2, 0x2 ;  /* 0x000000020008d211 */ /* 0x000fe400078410ff */
[----:B------:R-:W-:Y:S02]  /*24a30*/  @!P3 LEA.HI.X.SX32 R14, R5, R4, 0x1, P0 ;  /* 0x00000004050eb211 */ /* 0x000fe400000f0eff */
[-C--:B------:R-:W-:Y:S02]  /*24a40*/  @!P4 LEA R4, P1, R12, R2.reuse, 0x2 ;  /* 0x000000020c04c211 */ /* 0x080fe400078210ff */
[----:B------:R-:W-:Y:S02]  /*24a50*/  @!P3 LEA R2, P0, R13, R2, 0x2 ;  /* 0x000000020d02b211 */ /* 0x000fe400078010ff */
[----:B------:R-:W-:-:S02]  /*24a60*/  @!P5 LEA.HI.X R9, R0, R3, R9, 0x2, P2 ;  /* 0x000000030009d211 */ /* 0x000fc400010f1409 */
[-C--:B------:R-:W-:Y:S02]  /*24a70*/  @!P4 LEA.HI.X R5, R12, R3.reuse, R15, 0x2, P1 ;  /* 0x000000030c05c211 */ /* 0x080fe400008f140f */
[----:B------:R-:W-:Y:S01]  /*24a80*/  @!P3 LEA.HI.X R3, R13, R3, R14, 0x2, P0 ;  /* 0x000000030d03b211 */ /* 0x000fe200000f140e */
[----:B------:R3:W-:Y:S04]  /*24a90*/  @!P5 ST.E [R8.64], R25 ;  /* 0x000000190800d985 */ /* 0x0007e8000c101904 */
[----:B------:R3:W-:Y:S04]  /*24aa0*/  @!P4 ST.E [R4.64], R20 ;  /* 0x000000140400c985 */ /* 0x0007e8000c101904 */
[----:B------:R3:W-:Y:S02]  /*24ab0*/  @!P3 ST.E [R2.64], R21 ;  /* 0x000000150200b985 */ /* 0x0007e4000c101904 */
.L_x_830:
[----:B---34-:R-:W-:Y:S05]  /*24ac0*/  BSYNC B0 ;  /* 0x0000000000007941 */ /* 0x018fea0003800000 */
.L_x_829:
[----:B------:R-:W3:Y:S04]  /*24ad0*/  LDL.LU R4, [R1+0x1dc] ;  /* 0x0001dc0001047983 */ /* 0x000ee80000300800 */
[----:B------:R-:W4:Y:S04]  /*24ae0*/  LDL R21, [R1] ;  /* 0x0000000001157983 */ /* 0x000f280000100800 */
[----:B------:R2:W5:Y:S04]  /*24af0*/  LDL.64 R24, [R1+0x1e0] ;  /* 0x0001e00001187983 */ /* 0x0005680000100a00 */
[----:B------:R2:W5:Y:S04]  /*24b00*/  LDL R20, [R1+0x30] ;  /* 0x0000300001147983 */ /* 0x0005680000100800 */
[----:B------:R2:W5:Y:S04]  /*24b10*/  LDL R15, [R1+0x34] ;  /* 0x00003400010f7983 */ /* 0x0005680000100800 */
[----:B------:R2:W5:Y:S01]  /*24b20*/  LD.E R0, [R108.64+0xc0] ;  /* 0x0000c0046c007980 */ /* 0x000562000c101900 */
[----:B------:R-:W-:Y:S01]  /*24b30*/  SHF.R.S32.HI R5, RZ, 0x1f, R26 ;  /* 0x0000001fff057819 */ /* 0x000fe2000001141a */
[----:B------:R-:W-:Y:S01]  /*24b40*/  BSSY B0, `(.L_x_831) ;  /* 0x0000018000007945 */ /* 0x000fe20003800000 */
[----:B---3--:R-:W-:Y:S01]  /*24b50*/  IMAD R14, R27, -0x80, R4 ;  /* 0xffffff801b0e7824 */ /* 0x008fe200078e0204 */
[----:B----45:R-:W-:-:S02]  /*24b60*/  IADD3 R2, P0, R21, R22, RZ ;  /* 0x0000001615027210 */ /* 0x030fc40007f1e0ff */
[----:B------:R-:W-:-:S04]  /*24b70*/  SHF.R.S32.HI R3, RZ, 0x1f, R21 ;  /* 0x0000001fff037819 */ /* 0x000fc80000011415 */
[----:B------:R-:W-:Y:S02]  /*24b80*/  IADD3.X R3, R3, R23, RZ, P0, !PT ;  /* 0x0000001703037210 */ /* 0x000fe400007fe4ff */
[----:B------:R-:W-:Y:S01]  /*24b90*/  ISETP.GE.AND P0, PT, R81, R14, PT ;  /* 0x0000000e5100720c */ /* 0x000fe20003f06270 */
[-C--:B------:R-:W-:Y:S02]  /*24ba0*/  IMAD R4, R19, R26.reuse, RZ ;  /* 0x0000001a13047224 */ /* 0x080fe400078e02ff */
[----:B------:R-:W-:-:S04]  /*24bb0*/  IMAD.WIDE.U32 R10, R18, R26, R2 ;  /* 0x0000001a120a7225 */ /* 0x000fc800078e0002 */
[----:B------:R-:W-:-:S05]  /*24bc0*/  IMAD R4, R18, R5, R4 ;  /* 0x0000000512047224 */ /* 0x000fca00078e0204 */
[----:B------:R-:W-:Y:S01]  /*24bd0*/  IADD3 R5, R11, R4, RZ ;  /* 0x000000040b057210 */ /* 0x000fe20007ffe0ff */
        /* <DEDUP_REMOVED lines=11> */
[----:B------:R2:W-:Y:S04]  /*24c90*/  @!P3 ST.E.128 [R2.64], R36 ;  /* 0x000000240200b985 */ /* 0x0005e8000c101d04 */
[----:B-1----:R2:W-:Y:S04]  /*24ca0*/  @!P2 ST.E.128 [R2.64+0x40], R32 ;  /* 0x000040200200a985 */ /* 0x0025e8000c101d04 */
[----:B------:R2:W-:Y:S02]  /*24cb0*/  @!P1 ST.E.128 [R2.64+0x80], R28 ;  /* 0x0000801c02009985 */ /* 0x0005e4000c101d04 */
.L_x_832:
[----:B--2---:R-:W-:Y:S05]  /*24cc0*/  BSYNC B0 ;  /* 0x0000000000007941 */ /* 0x004fea0003800000 */
.L_x_831:
[----:B------:R-:W-:Y:S01]  /*24cd0*/  LEA.HI.SX32 R2, R52, 0x20, 0x1e ;  /* 0x0000002034027811 */ /* 0x000fe200078ff2ff */
[----:B------:R-:W-:Y:S03]  /*24ce0*/  BSSY B0, `(.L_x_833) ;  /* 0x0000013000007945 */ /* 0x000fe60003800000 */
[----:B------:R-:W-:-:S13]  /*24cf0*/  ISETP.GE.AND P0, PT, R2, R14, PT ;  /* 0x0000000e0200720c */ /* 0x000fda0003f06270 */
[----:B------:R-:W-:Y:S05]  /*24d00*/  @P0 BRA `(.L_x_834) ;  /* 0x0000010000000947 */ /* 0x000fea0003800000 */
[----:B------:R-:W-:Y:S02]  /*24d10*/  IADD3 R12, P0, R24, 0x20, RZ ;  /* 0x00000020180c7810 */ /* 0x000fe40007f1e0ff */
[----:B------:R-:W-:Y:S02]  /*24d20*/  MOV R3, R5 ;  /* 0x0000000500037202 */ /* 0x000fe40000000f00 */
[-C--:B------:R-:W-:Y:S01]  /*24d30*/  ISETP.GE.AND P2, PT, R21, R0.reuse, PT ;  /* 0x000000001500720c */ /* 0x080fe20003f46270 */
[----:B------:R-:W-:Y:S01]  /*24d40*/  IMAD.X R2, RZ, RZ, R25, P0 ;  /* 0x000000ffff027224 */ /* 0x000fe200000e0619 */
[-C--:B------:R-:W-:Y:S02]  /*24d50*/  ISETP.GE.AND P1, PT, R20, R0.reuse, PT ;  /* 0x000000001400720c */ /* 0x080fe40003f26270 */
[----:B------:R-:W-:Y:S01]  /*24d60*/  ISETP.GE.AND P0, PT, R15, R0, PT ;  /* 0x000000000f00720c */ /* 0x000fe20003f06270 */
[----:B------:R-:W-:Y:S02]  /*24d70*/  IMAD R13, R2, R6, RZ ;  /* 0x00000006020d7224 */ /* 0x000fe400078e02ff */
[----:B------:R-:W-:-:S04]  /*24d80*/  IMAD.MOV.U32 R2, RZ, RZ, R10 ;  /* 0x000000ffff027224 */ /* 0x000fc800078e000a */
[----:B------:R-:W-:-:S04]  /*24d90*/  IMAD.WIDE.U32 R8, R6, R12, R2 ;  /* 0x0000000c06087225 */ /* 0x000fc800078e0002 */
[----:B------:R-:W-:Y:S01]  /*24da0*/  IMAD R3, R7, R12, R13 ;  /* 0x0000000c07037224 */ /* 0x000fe200078e020d */
[----:B------:R-:W-:-:S03]  /*24db0*/  LEA R2, P3, R8, R16, 0x1 ;  /* 0x0000001008027211 */ /* 0x000fc600078608ff */
[----:B------:R-:W-:-:S05]  /*24dc0*/  IMAD.IADD R3, R9, 0x1, R3 ;  /* 0x0000000109037824 */ /* 0x000fca00078e0203 */
[----:B------:R-:W-:-:S05]  /*24dd0*/  LEA.HI.X R3, R8, R17, R3, 0x1, P3 ;  /* 0x0000001108037211 */ /* 0x000fca00018f0c03 */
[----:B------:R2:W-:Y:S04]  /*24de0*/  @!P2 ST.E.128 [R2.64], R48 ;  /* 0x000000300200a985 */ /* 0x0005e8000c101d04 */
[----:B-1----:R2:W-:Y:S04]  /*24df0*/  @!P1 ST.E.128 [R2.64+0x40], R44 ;  /* 0x0000402c02009985 */ /* 0x0025e8000c101d04 */
[----:B------:R2:W-:Y:S02]  /*24e00*/  @!P0 ST.E.128 [R2.64+0x80], R40 ;  /* 0x0000802802008985 */ /* 0x0005e4000c101d04 */
.L_x_834:
[----:B------:R-:W-:Y:S05]  /*24e10*/  BSYNC B0 ;  /* 0x0000000000007941 */ /* 0x000fea0003800000 */
.L_x_833:
[----:B--2---:R-:W-:Y:S01]  /*24e20*/  LEA.HI.SX32 R2, R52, 0x40, 0x1e ;  /* 0x0000004034027811 */ /* 0x004fe200078ff2ff */
        /* <DEDUP_REMOVED lines=16> */
[----:B-1----:R1:W-:Y:S04]  /*24f30*/  @!P2 ST.E.128 [R2.64], R64 ;  /* 0x000000400200a985 */ /* 0x0023e8000c101d04 */
[----:B------:R1:W-:Y:S04]  /*24f40*/  @!P1 ST.E.128 [R2.64+0x40], R60 ;  /* 0x0000403c02009985 */ /* 0x0003e8000c101d04 */
[----:B------:R1:W-:Y:S02]  /*24f50*/  @!P0 ST.E.128 [R2.64+0x80], R56 ;  /* 0x0000803802008985 */ /* 0x0003e4000c101d04 */
.L_x_836:
[----:B------:R-:W-:Y:S05]  /*24f60*/  BSYNC B0 ;  /* 0x0000000000007941 */ /* 0x000fea0003800000 */
.L_x_835:
[----:B-1----:R-:W-:Y:S01]  /*24f70*/  LEA.HI.SX32 R2, R52, 0x60, 0x1e ;  /* 0x0000006034027811 */ /* 0x002fe200078ff2ff */
[----:B------:R-:W-:Y:S01]  /*24f80*/  IMAD.MOV.U32 R3, RZ, RZ, 0x0 ;  /* 0x00000000ff037424 */ /* 0x000fe200078e00ff */
[----:B------:R-:W-:-:S02]  /*24f90*/  MOV R12, 0x70 ;  /* 0x00000070000c7802 */ /* 0x000fc40000000f00 */
[----:B------:R-:W-:-:S03]  /*24fa0*/  ISETP.GE.AND P0, PT, R2, R14, PT ;  /* 0x0000000e0200720c */ /* 0x000fc60003f06270 */
[----:B------:R-:W-:-:S10]  /*24fb0*/  IMAD.MOV.U32 R2, RZ, RZ, R12 ;  /* 0x000000ffff027224 */ /* 0x000fd400078e000c */
[----:B------:R-:W-:Y:S05]  /*24fc0*/  @P0 RET.REL.NODEC R2 `(_ZN5flash16flash_fwd_kernelI23Flash_fwd_kernel_traitsILi96ELi128ELi64ELi4ELb0ELb0EN7cutlass10bfloat16_tE19Flash_kernel_traitsILi96ELi128ELi64ELi4ES3_EELb1ELb0ELb1ELb0ELb0ELb0ELb0ELb1EEEvNS_16Flash_fwd_paramsE) ;  /* 0xfffdb03002000950 */ /* 0x000fea0003c3ffff */
[----:B------:R-:W-:Y:S02]  /*24fd0*/  IADD3 R8, P0, R24, 0x60, RZ ;  /* 0x0000006018087810 */ /* 0x000fe40007f1e0ff */
[----:B------:R-:W-:Y:S02]  /*24fe0*/  MOV R3, R5 ;  /* 0x0000000500037202 */ /* 0x000fe40000000f00 */
[-C--:B------:R-:W-:Y:S01]  /*24ff0*/  ISETP.GE.AND P1, PT, R21, R0.reuse, PT ;  /* 0x000000001500720c */ /* 0x080fe20003f26270 */
[----:B------:R-:W-:Y:S01]  /*25000*/  IMAD.X R2, RZ, RZ, R25, P0 ;  /* 0x000000ffff027224 */ /* 0x000fe200000e0619 */
[----:B------:R-:W-:-:S03]  /*25010*/  ISETP.GE.AND P0, PT, R20, R0, PT ;  /* 0x000000001400720c */ /* 0x000fc60003f06270 */
[----:B------:R-:W-:Y:S02]  /*25020*/  IMAD R9, R2, R6, RZ ;  /* 0x0000000602097224 */ /* 0x000fe400078e02ff */
[----:B------:R-:W-:-:S04]  /*25030*/  IMAD.MOV.U32 R2, RZ, RZ, R10 ;  /* 0x000000ffff027224 */ /* 0x000fc800078e000a */
[----:B------:R-:W-:-:S04]  /*25040*/  IMAD.WIDE.U32 R4, R6, R8, R2 ;  /* 0x0000000806047225 */ /* 0x000fc800078e0002 */
[----:B------:R-:W-:Y:S01]  /*25050*/  IMAD R3, R7, R8, R9 ;  /* 0x0000000807037224 */ /* 0x000fe200078e0209 */
[----:B------:R-:W-:-:S03]  /*25060*/  LEA R2, P2, R4, R16, 0x1 ;  /* 0x0000001004027211 */ /* 0x000fc600078408ff */
[----:B------:R-:W-:Y:S02]  /*25070*/  IMAD.IADD R3, R5, 0x1, R3 ;  /* 0x0000000105037824 */ /* 0x000fe400078e0203 */
[----:B------:R-:W-:-:S03]  /*25080*/  IMAD.MOV.U32 R5, RZ, RZ, 0x0 ;  /* 0x00000000ff057424 */ /* 0x000fc600078e00ff */
[----:B------:R-:W-:Y:S02]  /*25090*/  LEA.HI.X R3, R4, R17, R3, 0x1, P2 ;  /* 0x0000001104037211 */ /* 0x000fe400010f0c03 */
[----:B------:R-:W-:-:S03]  /*250a0*/  MOV R4, R12 ;  /* 0x0000000c00047202 */ /* 0x000fc60000000f00 */
[----:B------:R1:W-:Y:S01]  /*250b0*/  @!P0 ST.E.128 [R2.64+0x40], R72 ;  /* 0x0000404802008985 */ /* 0x0003e2000c101d04 */
[----:B------:R-:W-:-:S03]  /*250c0*/  ISETP.GE.AND P0, PT, R15, R0, PT ;  /* 0x000000000f00720c */ /* 0x000fc60003f06270 */
[----:B------:R1:W-:Y:S10]  /*250d0*/  @!P1 ST.E.128 [R2.64], R76 ;  /* 0x0000004c02009985 */ /* 0x0003f4000c101d04 */
[----:B------:R-:W-:Y:S05]  /*250e0*/  @P0 RET.REL.NODEC R4 `(_ZN5flash16flash_fwd_kernelI23Flash_fwd_kernel_traitsILi96ELi128ELi64ELi4ELb0ELb0EN7cutlass10bfloat16_tE19Flash_kernel_traitsILi96ELi128ELi64ELi4ES3_EELb1ELb0ELb1ELb0ELb0ELb0ELb0ELb1EEEvNS_16Flash_fwd_paramsE) ;  /* 0xfffdaf1004000950 */ /* 0x000fea0003c3ffff */
[----:B------:R2:W-:Y:S02]  /*250f0*/  ST.E.128 [R2.64+0x80], R68 ;  /* 0x0000804402007985 */ /* 0x0005e4000c101d04 */
[----:B-12---:R-:W-:-:S02]  /*25100*/  MOV R2, R12 ;  /* 0x0000000c00027202 */ /* 0x006fc40000000f00 */
[----:B------:R-:W-:-:S04]  /*25110*/  MOV R3, 0x0 ;  /* 0x0000000000037802 */ /* 0x000fc80000000f00 */
[----:B------:R-:W-:Y:S05]  /*25120*/  RET.REL.NODEC R2 `(_ZN5flash16flash_fwd_kernelI23Flash_fwd_kernel_traitsILi96ELi128ELi64ELi4ELb0ELb0EN7cutlass10bfloat16_tE19Flash_kernel_traitsILi96ELi128ELi64ELi4ES3_EELb1ELb0ELb1ELb0ELb0ELb0ELb0ELb1EEEvNS_16Flash_fwd_paramsE) ;  /* 0xfffdaed002007950 */ /* 0x000fea0003c3ffff */
.L_x_822:
[----:B------:R2:W5:Y:S01]  /*25130*/  LDL R0, [R1+0x15c] ;  /* 0x00015c0001007983 */ /* 0x0005620000100800 */
[----:B------:R-:W-:Y:S02]  /*25140*/  MOV R3, 0x2 ;  /* 0x0000000200037802 */ /* 0x000fe40000000f00 */
[----:B------:R-:W-:Y:S02]  /*25150*/  MOV R2, 0x25170 ;  /* 0x0002517000027802 */ /* 0x000fe40000000f00 */
[----:B-12--5:R-:W-:Y:S05]  /*25160*/  CALL.REL.NOINC `($__internal_0_$__cuda_sm70_shflsync_bfly_p) ;  /* 0x0000027000007944 */ /* 0x026fea0003c00000 */
[----:B------:R-:W-:Y:S01]  /*25170*/  MOV R5, R9 ;  /* 0x0000000900057202 */ /* 0x000fe20000000f00 */
[----:B------:R-:W-:Y:S05]  /*25180*/  BRA `(.L_x_837) ;  /* 0xffffe01000007947 */ /* 0x000fea000383ffff */
.L_x_823:
[----:B------:R-:W-:Y:S01]  /*25190*/  IMAD.MOV.U32 R0, RZ, RZ, R5 ;  /* 0x000000ffff007224 */ /* 0x000fe200078e0005 */
[----:B------:R-:W-:Y:S02]  /*251a0*/  MOV R3, 0x1 ;  /* 0x0000000100037802 */ /* 0x000fe40000000f00 */
[----:B------:R-:W-:Y:S02]  /*251b0*/  MOV R2, 0x251d0 ;  /* 0x000251d000027802 */ /* 0x000fe40000000f00 */
[----:B-1---5:R-:W-:Y:S05]  /*251c0*/  CALL.REL.NOINC `($__internal_0_$__cuda_sm70_shflsync_bfly_p) ;  /* 0x0000021000007944 */ /* 0x022fea0003c00000 */
[----:B------:R1:W5:Y:S01]  /*251d0*/  LDL R0, [R1+0x170] ;  /* 0x0001700001007983 */ /* 0x0003620000100800 */
[----:B------:R-:W-:Y:S01]  /*251e0*/  FADD.FTZ R57, R5, R9 ;  /* 0x0000000905397221 */ /* 0x000fe20000010000 */
[----:B------:R-:W-:Y:S02]  /*251f0*/  MOV R3, 0x2 ;  /* 0x0000000200037802 */ /* 0x000fe40000000f00 */
[----:B------:R-:W-:-:S02]  /*25200*/  MOV R2, 0x25220 ;  /* 0x0002522000027802 */ /* 0x000fc40000000f00 */
[----:B-1---5:R-:W-:Y:S05]  /*25210*/  CALL.REL.NOINC `($__internal_0_$__cuda_sm70_shflsync_bfly_p) ;  /* 0x000001c000007944 */ /* 0x022fea0003c00000 */
[----:B------:R-:W2:Y:S01]  /*25220*/  LDL.LU R0, [R1+0x170] ;  /* 0x0001700001007983 */ /* 0x000ea20000300800 */
[----:B------:R-:W-:-:S02]  /*25230*/  MOV R3, 0x1 ;  /* 0x0000000100037802 */ /* 0x000fc40000000f00 */
[----:B------:R-:W-:Y:S01]  /*25240*/  MOV R2, 0x25270 ;  /* 0x0002527000027802 */ /* 0x000fe20000000f00 */
[----:B--2---:R-:W-:Y:S02]  /*25250*/  FADD.FTZ R0, R0, R9 ;  /* 0x0000000900007221 */ /* 0x004fe40000010000 */
[----:B------:R-:W-:Y:S05]  /*25260*/  CALL.REL.NOINC `($__internal_0_$__cuda_sm70_shflsync_bfly_p) ;  /* 0x0000017000007944 */ /* 0x000fea0003c00000 */
[----:B------:R-:W-:Y:S02]  /*25270*/  FADD.FTZ R56, R0, R9 ;  /* 0x0000000900387221 */ /* 0x000fe40000010000 */
[----:B------:R1:W5:Y:S01]  /*25280*/  LDL R0, [R1+0x28] ;  /* 0x0000280001007983 */ /* 0x0003620000100800 */
[----:B------:R-:W-:Y:S02]  /*25290*/  MOV R3, 0x2 ;  /* 0x0000000200037802 */ /* 0x000fe40000000f00 */
[----:B------:R-:W-:Y:S02]  /*252a0*/  MOV R2, 0x252c0 ;  /* 0x000252c000027802 */ /* 0x000fe40000000f00 */
[----:B-1---5:R-:W-:Y:S05]  /*252b0*/  CALL.REL.NOINC `($__internal_0_$__cuda_sm70_shflsync_bfly_p) ;  /* 0x0000012000007944 */ /* 0x022fea0003c00000 */
[----:B------:R-:W2:Y:S01]  /*252c0*/  LDL.LU R0, [R1+0x28] ;  /* 0x0000280001007983 */ /* 0x000ea20000300800 */
[----:B------:R-:W-:Y:S02]  /*252d0*/  MOV R3, 0x1 ;  /* 0x0000000100037802 */ /* 0x000fe40000000f00 */
[----:B------:R-:W-:Y:S01]  /*252e0*/  MOV R2, 0x25320 ;  /* 0x0002532000027802 */ /* 0x000fe20000000f00 */
[----:B--2---:R-:W-:-:S05]  /*252f0*/  FADD.FTZ R55, R0, R9 ;  /* 0x0000000900377221 */ /* 0x004fca0000010000 */
[----:B------:R-:W-:Y:S02]  /*25300*/  MOV R0, R55 ;  /* 0x0000003700007202 */ /* 0x000fe40000000f00 */
[----:B------:R-:W-:Y:S05]  /*25310*/  CALL.REL.NOINC `($__internal_0_$__cuda_sm70_shflsync_bfly_p) ;  /* 0x000000c000007944 */ /* 0x000fea0003c00000 */
[----:B------:R1:W5:Y:S01]  /*25320*/  LDL R0, [R1+0x2c] ;  /* 0x00002c0001007983 */ /* 0x0003620000100800 */
[----:B------:R-:W-:Y:S01]  /*25330*/  FADD.FTZ R55, R55, R9 ;  /* 0x0000000937377221 */ /* 0x000fe20000010000 */
        /* <DEDUP_REMOVED lines=9> */
[----:B------:R-:W-:Y:S05]  /*253d0*/  BRA `(.L_x_838) ;  /* 0xffffdef000007947 */ /* 0x000fea000383ffff */
        .weak           $__internal_0_$__cuda_sm70_shflsync_bfly_p
        .type           $__internal_0_$__cuda_sm70_shflsync_bfly_p,@function
        .size           $__internal_0_$__cuda_sm70_shflsync_bfly_p,(.L_x_1022 - $__internal_0_$__cuda_sm70_shflsync_bfly_p)
$__internal_0_$__cuda_sm70_shflsync_bfly_p:
[----:B------:R-:W-:Y:S04]  /*253e0*/  WARPSYNC R7 ;  /* 0x0000000700007348 */ /* 0x000fe80003800000 */
[----:B------:R1:W2:Y:S02]  /*253f0*/  SHFL.BFLY PT, R9, R0, R3, R8 ;  /* 0x0c00000300097389 */ /* 0x0002a400000e0008 */
[----:B-1----:R-:W-:-:S04]  /*25400*/  MOV R3, 0x0 ;  /* 0x0000000000037802 */ /* 0x002fc80000000f00 */
[----:B--2---:R-:W-:Y:S05]  /*25410*/  RET.REL.NODEC R2 `(_ZN5flash16flash_fwd_kernelI23Flash_fwd_kernel_traitsILi96ELi128ELi64ELi4ELb0ELb0EN7cutlass10bfloat16_tE19Flash_kernel_traitsILi96ELi128ELi64ELi4ES3_EELb1ELb0ELb1ELb0ELb0ELb0ELb0ELb1EEEvNS_16Flash_fwd_paramsE) ;  /* 0xfffdabe002007950 */ /* 0x004fea0003c3ffff */
.L_x_839:
        /* <DEDUP_REMOVED lines=14> */
.L_x_1022:


//--------------------- .text._ZN5flash16flash_fwd_kernelI23Flash_fwd_kernel_traitsILi96ELi128ELi64ELi4ELb0ELb0EN7cutlass10bfloat16_tE19Flash_kernel_traitsILi96ELi128ELi64ELi4ES3_EELb0ELb0ELb1ELb0ELb0ELb0ELb1ELb0EEEvNS_16Flash_fwd_paramsE --------------------------
	.section	.text._ZN5flash16flash_fwd_kernelI23Flash_fwd_kernel_traitsILi96ELi128ELi64ELi4ELb0ELb0EN7cutlass10bfloat16_tE19Flash_kernel_traitsILi96ELi128ELi64ELi4ES3_EELb0ELb0ELb1ELb0ELb0ELb0ELb1ELb0EEEvNS_16Flash_fwd_paramsE,"ax",@progbits
	.sectioninfo	@"SHI_REGISTERS=255"
	.align	128
        .global         _ZN5flash16flash_fwd_kernelI23Flash_fwd_kernel_traitsILi96ELi128ELi64ELi4ELb0ELb0EN7cutlass10bfloat16_tE19Flash_kernel_traitsILi96ELi128ELi64ELi4ES3_EELb0ELb0ELb1ELb0ELb0ELb0ELb1ELb0EEEvNS_16Flash_fwd_paramsE
        .type           _ZN5flash16flash_fwd_kernelI23Flash_fwd_kernel_traitsILi96ELi128ELi64ELi4ELb0ELb0EN7cutlass10bfloat16_tE19Flash_kernel_traitsILi96ELi128ELi64ELi4ES3_EELb0ELb0ELb1ELb0ELb0ELb0ELb1ELb0EEEvNS_16Flash_fwd_paramsE,@function
        .size           _ZN5flash16flash_fwd_kernelI23Flash_fwd_kernel_traitsILi96ELi128ELi64ELi4ELb0ELb0EN7cutlass10bfloat16_tE19Flash_kernel_traitsILi96ELi128ELi64ELi4ES3_EELb0ELb0ELb1ELb0ELb0ELb0ELb1ELb0EEEvNS_16Flash_fwd_paramsE,(.L_x_1047 - _ZN5flash16flash_fwd_kernelI23Flash_fwd_kernel_traitsILi96ELi128ELi64ELi4ELb0ELb0EN7cutlass10bfloat16_tE19Flash_kernel_traitsILi96ELi128ELi64ELi4ES3_EELb0ELb0ELb1ELb0ELb0ELb0ELb1ELb0EEEvNS_16Flash_fwd_paramsE)
        .other          _ZN5flash16flash_fwd_kernelI23Flash_fwd_kernel_traitsILi96ELi128ELi64ELi4ELb0ELb0EN7cutlass10bfloat16_tE19Flash_kernel_traitsILi96ELi128ELi64ELi4ES3_EELb0ELb0ELb1ELb0ELb0ELb0ELb1ELb0EEEvNS_16Flash_fwd_paramsE,@"STO_CUDA_ENTRY STV_DEFAULT"
_ZN5flash16flash_fwd_kernelI23Flash_fwd_kernel_traitsILi96ELi128ELi64ELi4ELb0ELb0EN7cutlass10bfloat16_tE19Flash_kernel_traitsILi96ELi128ELi64ELi4ES3_EELb0ELb0ELb1ELb0ELb0ELb0ELb1ELb0EEEvNS_16Flash_fwd_paramsE:
.text._ZN5flash16flash_fwd_kernelI23Flash_fwd_kernel_traitsILi96ELi128ELi64ELi4ELb0ELb0EN7cutlass10bfloat16_tE19Flash_kernel_traitsILi96ELi128ELi64ELi4ES3_EELb0ELb0ELb1ELb0ELb0ELb0ELb1ELb0EEEvNS_16Flash_fwd_paramsE:
        /* <DEDUP_REMOVED lines=36> */
.L_x_840:
[----:B----4-:R-:W-:Y:S02]  /*0240*/  MOV R0, c[0x0][0x218] ;  /* 0x0000860000007a02 */ /* 0x010fe40000000f00 */
.L_x_841:
        /* <DEDUP_REMOVED lines=29> */
[----:B------:R1:W-:Y:S01]  /*0420*/  STL [R1], R160 ;  /* 0x000000a001007387 */ /* 0x0003e20000100800 */
        /* <DEDUP_REMOVED lines=72> */
.L_x_844:
[----:B------:R-:W-:Y:S05]  /*08b0*/  BSYNC B0 ;  /* 0x0000000000007941 */ /* 0x000fea0003800000 */
.L_x_843:
        /* <DEDUP_REMOVED lines=20> */
.L_x_846:
[----:B------:R-:W-:Y:S05]  /*0a00*/  BSYNC B0 ;  /* 0x0000000000007941 */ /* 0x000fea0003800000 */
.L_x_845:
        /* <DEDUP_REMOVED lines=20> */
.L_x_848:
[----:B------:R-:W-:Y:S05]  /*0b50*/  BSYNC B0 ;  /* 0x0000000000007941 */ /* 0x000fea0003800000 */
.L_x_847:
        /* <DEDUP_REMOVED lines=20> */
.L_x_850:
[----:B------:R-:W-:Y:S05]  /*0ca0*/  BSYNC B0 ;  /* 0x0000000000007941 */ /* 0x000fea0003800000 */
.L_x_849:
        /* <DEDUP_REMOVED lines=35> */
.L_x_842:
        /* <DEDUP_REMOVED lines=27> */
.L_x_851:
        /* <DEDUP_REMOVED lines=42> */
.L_x_852:
        /* <DEDUP_REMOVED lines=109> */
.L_x_854:
[----:B------:R-:W-:Y:S05]  /*1a00*/  BSYNC B0 ;  /* 0x0000000000007941 */ /* 0x000fea0003800000 */
.L_x_853:
        /* <DEDUP_REMOVED lines=37> */
.L_x_856:
[----:B------:R-:W-:Y:S05]  /*1c60*/  BSYNC B0 ;  /* 0x0000000000007941 */ /* 0x000fea0003800000 */
.L_x_855:
        /* <DEDUP_REMOVED lines=37> */
.L_x_858:
[----:B------:R-:W-:Y:S05]  /*1ec0*/  BSYNC B0 ;  /* 0x0000000000007941 */ /* 0x000fea0003800000 */
.L_x_857:
        /* <DEDUP_REMOVED lines=40> */
.L_x_860:
[----:B------:R-:W-:Y:S05]  /*2150*/  BSYNC B0 ;  /* 0x0000000000007941 */ /* 0x000fea0003800000 */
.L_x_859:
        /* <DEDUP_REMOVED lines=42> */
.L_x_862:
[----:B------:R-:W-:Y:S05]  /*2400*/  BSYNC B0 ;  /* 0x0000000000007941 */ /* 0x000fea0003800000 */
.L_x_861:
        /* <DEDUP_REMOVED lines=37> */
.L_x_864:
[----:B------:R-:W-:Y:S05]  /*2660*/  BSYNC B0 ;  /* 0x0000000000007941 */ /* 0x000fea0003800000 */
.L_x_863:
        /* <DEDUP_REMOVED lines=90> */
.L_x_866:
[----:B------:R-:W-:Y:S05]  /*2c10*/  BSYNC B0 ;  /* 0x0000000000007941 */ /* 0x000fea0003800000 */
.L_x_865:
        /* <DEDUP_REMOVED lines=39> */
.L_x_868:
[----:B------:R-:W-:Y:S05]  /*2e90*/  BSYNC B0 ;  /* 0x0000000000007941 */ /* 0x000fea0003800000 */
.L_x_867:
[----:B------:R-:W-:Y:S01]  /*2ea0*/  IMAD.SHL.U32 R224, R3, 0x2, RZ ;  /* 0x0000000203e07824 */ /* 0x000fe200078e00ff */
[----:B------:R-:W-:Y:S01]  /*2eb0*/  IADD3 R3, R78, 0x40, RZ ;  /* 0x000000404e037810 */ /* 0x000fe20007ffe0ff */
[----:B------:R-:W-:Y:S01]  /*2ec0*/  IMAD.SHL.U32 R221, R0, 0x2, RZ ;  /* 0x0000000200dd7824 */ /* 0x000fe200078e00ff */
[----:B------:R-:W0:Y:S01]  /*2ed0*/  LDGDEPBAR ;  /* 0x00000000000079af */ /* 0x000e220000000000 */
[----:B------:R-:W-:Y:S02]  /*2ee0*/  IMAD R225, R2, 0x2, R224 ;  /* 0x0000000202e17824 */ /* 0x000fe400078e02e0 */
[----:B------:R-:W-:Y:S01]  /*2ef0*/  IMAD R223, R4, 0x2, R221 ;  /* 0x0000000204df7824 */ /* 0x000fe200078e02dd */
[----:B---3--:R-:W-:Y:S01]  /*2f00*/  LDSM.16.M88.4 R16, [R224] ;  /* 0x00000000e010783b */ /* 0x008fe20000000200 */
[C---:B------:R-:W-:Y:S01]  /*2f10*/  IADD3 R4, R78.reuse, 0x8, RZ ;  /* 0x000000084e047810 */ /* 0x040fe20007ffe0ff */
[C---:B------:R-:W-:Y:S02]  /*2f20*/  IMAD.IADD R6, R78.reuse, 0x1, R120 ;  /* 0x000000014e067824 */ /* 0x040fe400078e0278 */
[----:B-1----:R-:W1:Y:S01]  /*2f30*/  LDSM.16.M88.4 R8, [R221+0x6000] ;  /* 0x00600000dd08783b */ /* 0x002e620000000200 */
[----:B------:R-:W-:-:S02]  /*2f40*/  IMAD.IADD R7, R78, 0x1, R79 ;  /* 0x000000014e077824 */ /* 0x000fc400078e024f */
[----:B------:R-:W-:Y:S01]  /*2f50*/  IMNMX R234, R6, R77, PT ;  /* 0x0000004d06ea7217 */ /* 0x000fe20003800200 */
[----:B------:R-:W3:Y:S02]  /*2f60*/  LDSM.16.M88.4 R12, [R224+0x1000] ;  /* 0x00100000e00c783b */ /* 0x000ee40000000200 */
[----:B------:R-:W-:Y:S02]  /*2f70*/  IMNMX R230, RZ, R7, !PT ;  /* 0x00000007ffe67217 */ /* 0x000fe40007800200 */
[----:B------:R-:W5:Y:S04]  /*2f80*/  LDSM.16.M88.4 R20, [R221+0x6400] ;  /* 0x00640000dd14783b */ /* 0x000f680000000200 */
[----:B--2---:R-:W2:Y:S04]  /*2f90*/  LDSM.16.M88.4 R40, [R221+0x6800] ;  /* 0x00680000dd28783b */ /* 0x004ea80000000200 */
[----:B------:R-:W4:Y:S04]  /*2fa0*/  LDSM.16.M88.4 R24, [R221+0x6c00] ;  /* 0x006c0000dd18783b */ /* 0x000f280000000200 */
[----:B------:R-:W-:Y:S04]  /*2fb0*/  LDSM.16.M88.4 R28, [R225] ;  /* 0x00000000e11c783b */ /* 0x000fe80000000200 */
[----:B------:R-:W2:Y:S04]  /*2fc0*/  LDSM.16.M88.4 R36, [R223+0x6000] ;  /* 0x00600000df24783b */ /* 0x000ea80000000200 */
[----:B------:R-:W-:Y:S04]  /*2fd0*/  LDSM.16.M88.4 R48, [R223+0x6800] ;  /* 0x00680000df30783b */ /* 0x000fe80000000200 */
[----:B------:R-:W-:Y:S04]  /*2fe0*/  LDSM.16.M88.4 R44, [R223+0x6400] ;  /* 0x00640000df2c783b */ /* 0x000fe80000000200 */
[----:B------:R-:W-:Y:S01]  /*2ff0*/  LDSM.16.M88.4 R56, [R223+0x6c00] ;  /* 0x006c0000df38783b */ /* 0x000fe20000000200 */
[-C--:B-1----:R-:W-:Y:S03]  /*3000*/  HMMA.16816.F32.BF16 R64, R16, R8.reuse, RZ ;  /* 0x000000081040723c */ /* 0x082fe600000418ff */
[----:B------:R-:W-:Y:S04]  /*3010*/  LDSM.16.M88.4 R68, [R221+0x7000] ;  /* 0x00700000dd44783b */ /* 0x000fe80000000200 */
[----:B------:R-:W-:Y:S01]  /*3020*/  LDSM.16.M88.4 R32, [R224+0x2000] ;  /* 0x00200000e020783b */ /* 0x000fe20000000200 */
[C---:B---3--:R-:W-:Y:S08]  /*3030*/  HMMA.16816.F32.BF16 R80, R12.reuse, R8, RZ ;  /* 0x000000080c50723c */ /* 0x048ff000000418ff */
[-C--:B------:R-:W-:Y:S08]  /*3040*/  HMMA.16816.F32.BF16 R116, R12, R10.reuse, RZ ;  /* 0x0000000a0c74723c */ /* 0x080ff000000418ff */
[----:B------:R-:W-:Y:S01]  /*3050*/  HMMA.16816.F32.BF16 R112, R16, R10, RZ ;  /* 0x0000000a1070723c */ /* 0x000fe200000418ff */
[----:B------:R-:W1:Y:S07]  /*3060*/  LDSM.16.M88.4 R8, [R225+0x1000] ;  /* 0x00100000e108783b */ /* 0x000e6e0000000200 */
[C---:B-----5:R-:W-:Y:S08]  /*3070*/  HMMA.16816.F32.BF16 R60, R12.reuse, R20, RZ ;  /* 0x000000140c3c723c */ /* 0x060ff000000418ff */
[C---:B--2---:R-:W-:Y:S08]  /*3080*/  HMMA.16816.F32.BF16 R52, R12.reuse, R40, RZ ;  /* 0x000000280c34723c */ /* 0x044ff000000418ff */
[C---:B----4-:R-:W-:Y:S08]  /*3090*/  HMMA.16816.F32.BF16 R92, R12.reuse, R24, RZ ;  /* 0x000000180c5c723c */ /* 0x050ff000000418ff */
[C---:B------:R-:W-:Y:S08]  /*30a0*/  HMMA.16816.F32.BF16 R108, R12.reuse, R22, RZ ;  /* 0x000000160c6c723c */ /* 0x040ff000000418ff */
[C---:B------:R-:W-:Y:S08]  /*30b0*/  HMMA.16816.F32.BF16 R104, R12.reuse, R42, RZ ;  /* 0x0000002a0c68723c */ /* 0x040ff000000418ff */
[----:B------:R-:W-:Y:S08]  /*30c0*/  HMMA.16816.F32.BF16 R88, R12, R26, RZ ;  /* 0x0000001a0c58723c */ /* 0x000ff000000418ff */
[C---:B------:R-:W-:Y:S08]  /*30d0*/  HMMA.16816.F32.BF16 R72, R16.reuse, R40, RZ ;  /* 0x000000281048723c */ /* 0x040ff000000418ff */
[C---:B------:R-:W-:Y:S08]  /*30e0*/  HMMA.16816.F32.BF16 R100, R16.reuse, R42, RZ ;  /* 0x0000002a1064723c */ /* 0x040ff000000418ff */
[C---:B------:R-:W-:Y:S08]  /*30f0*/  HMMA.16816.F32.BF16 R40, R16.reuse, R24, RZ ;  /* 0x000000181028723c */ /* 0x040ff000000418ff */
[----:B------:R-:W-:Y:S01]  /*3100*/  HMMA.16816.F32.BF16 R124, R16, R26, RZ ;  /* 0x0000001a107c723c */ /* 0x000fe200000418ff */
[----:B------:R-:W2:Y:S07]  /*3110*/  LDSM.16.M88.4 R24, [R224+0x3000] ;  /* 0x00300000e018783b */ /* 0x000eae0000000200 */
[----:B------:R-:W-:Y:S01]  /*3120*/  HMMA.16816.F32.BF16 R12, R28, R36, R64 ;  /* 0x000000241c0c723c */ /* 0x000fe20000041840 */
[----:B------:R-:W-:Y:S07]  /*3130*/  LDSM.16.M88.4 R64, [R223+0x7000] ;  /* 0x00700000df40783b */ /* 0x000fee0000000200 */
[C---:B------:R-:W-:Y:S08]  /*3140*/  HMMA.16816.F32.BF16 R84, R16.reuse, R20, RZ ;  /* 0x000000141054723c */ /* 0x040ff000000418ff */
[----:B------:R-:W-:Y:S01]  /*3150*/  HMMA.16816.F32.BF16 R96, R16, R22, RZ ;  /* 0x000000161060723c */ /* 0x000fe200000418ff */
[----:B------:R-:W3:Y:S07]  /*3160*/  LDSM.16.M88.4 R20, [R225+0x2000] ;  /* 0x00200000e114783b */ /* 0x000eee0000000200 */
[C---:B-1----:R-:W-:Y:S08]  /*3170*/  HMMA.16816.F32.BF16 R16, R8.reuse, R36, R80 ;  /* 0x000000240810723c */ /* 0x042ff00000041850 */
[C---:B------:R-:W-:Y:S08]  /*3180*/  HMMA.16816.F32.BF16 R128, R8.reuse, R50, R104 ;  /* 0x000000320880723c */ /* 0x040ff00000041868 */
[C---:B------:R-:W-:Y:S01]  /*3190*/  HMMA.16816.F32.BF16 R144, R8.reuse, R44, R60 ;  /* 0x0000002c0890723c */ /* 0x040fe2000004183c */
[----:B------:R-:W-:Y:S07]  /*31a0*/  LDSM.16.M88.4 R60, [R221+0x7c00] ;  /* 0x007c0000dd3c783b */ /* 0x000fee0000000200 */
[C---:B------:R-:W-:Y:S01]  /*31b0*/  HMMA.16816.F32.BF16 R152, R8.reuse, R48, R52 ;  /* 0x000000300898723c */ /* 0x040fe20000041834 */
[----:B------:R-:W-:Y:S07]  /*31c0*/  LDSM.16.M88.4 R52, [R221+0x8000] ;  /* 0x00800000dd34783b */ /* 0x000fee0000000200 */
[C---:B------:R-:W-:Y:S08]  /*31d0*/  HMMA.16816.F32.BF16 R148, R8.reuse, R56, R92 ;  /* 0x000000380894723c */ /* 0x040ff0000004185c */
[C---:B------:R-:W-:Y:S08]  /*31e0*/  HMMA.16816.F32.BF16 R116, R8.reuse, R38, R116 ;  /* 0x000000260874723c */ /* 0x040ff00000041874 */
[C---:B------:R-:W-:Y:S08]  /*31f0*/  HMMA.16816.F32.BF16 R140, R8.reuse, R46, R108 ;  /* 0x0000002e088c723c */ /* 0x040ff0000004186c */
[----:B------:R-:W-:Y:S01]  /*3200*/  HMMA.16816.F32.BF16 R104, R8, R58, R88 ;  /* 0x0000003a0868723c */ /* 0x000fe20000041858 */
[----:B------:R-:W1:Y:S07]  /*3210*/  LDSM.16.M88.4 R8, [R225+0x3000] ;  /* 0x00300000e108783b */ /* 0x000e6e0000000200 */
[----:B------:R-:W-:Y:S08]  /*3220*/  HMMA.16816.F32.BF16 R12, R32, R68, R12 ;  /* 0x00000044200c723c */ /* 0x000ff0000004180c */
[C---:B------:R-:W-:Y:S01]  /*3230*/  HMMA.16816.F32.BF16 R108, R28.reuse, R56, R40 ;  /* 0x000000381c6c723c */ /* 0x040fe20000041828 */
[----:B------:R-:W4:Y:S07]  /*3240*/  LDSM.16.M88.4 R40, [R224+0x4000] ;  /* 0x00400000e028783b */ /* 0x000f2e0000000200 */
[----:B------:R-:W-:Y:S08]  /*3250*/  HMMA.16816.F32.BF16 R136, R28, R48, R72 ;  /* 0x000000301c88723c */ /* 0x000ff00000041848 */
[----:B--2---:R-:W-:Y:S01]  /*3260*/  HMMA.16816.F32.BF16 R72, R24, R68, R16 ;  /* 0x000000441848723c */ /* 0x004fe20000041810 */
[----:B------:R-:W-:Y:S07]  /*3270*/  LDSM.16.M88.4 R16, [R225+0x4000] ;  /* 0x00400000e110783b */ /* 0x000fee0000000200 */
[C---:B------:R-:W-:Y:S01]  /*3280*/  HMMA.16816.F32.BF16 R80, R28.reuse, R38, R112 ;  /* 0x000000261c50723c */ /* 0x040fe20000041870 */
[----:B------:R-:W-:Y:S07]  /*3290*/  LDSM.16.M88.4 R36, [R224+0x5000] ;  /* 0x00500000e024783b */ /* 0x000fee0000000200 */
[C---:B------:R-:W-:Y:S08]  /*32a0*/  HMMA.16816.F32.BF16 R132, R28.reuse, R44, R84 ;  /* 0x0000002c1c84723c */ /* 0x040ff00000041854 */
[C---:B------:R-:W-:Y:S01]  /*32b0*/  HMMA.16816.F32.BF16 R96, R28.reuse, R46, R96 ;  /* 0x0000002e1c60723c */ /* 0x040fe20000041860 */
[----:B------:R-:W-:Y:S07]  /*32c0*/  LDSM.16.M88.4 R44, [R221+0x7800] ;  /* 0x00780000dd2c783b */ /* 0x000fee0000000200 */
[----:B------:R-:W-:Y:S01]  /*32d0*/  HMMA.16816.F32.BF16 R100, R28, R50, R100 ;  /* 0x000000321c64723c */ /* 0x000fe20000041864 */
[----:B------:R-:W2:Y:S07]  /*32e0*/  LDSM.16.M88.4 R48, [R221+0x7400] ;  /* 0x00740000dd30783b */ /* 0x000eae0000000200 */
[----:B---3--:R-:W-:Y:S08]  /*32f0*/  HMMA.16816.F32.BF16 R12, R20, R64, R12 ;  /* 0x00000040140c723c */ /* 0x008ff0000004180c */
[----:B------:R-:W-:Y:S01]  /*3300*/  HMMA.16816.F32.BF16 R112, R28, R58, R124 ;  /* 0x0000003a1c70723c */ /* 0x000fe2000004187c */
[----:B------:R-:W3:Y:S04]  /*3310*/  LDSM.16.M88.4 R28, [R223+0x8000] ;  /* 0x00800000df1c783b */ /* 0x000ee80000000200 */
[----:B------:R-:W-:Y:S03]  /*3320*/  LDSM.16.M88.4 R56, [R223+0x7400] ;  /* 0x00740000df38783b */ /* 0x000fe60000000200 */
[----:B-1----:R-:W-:Y:S08]  /*3330*/  HMMA.16816.F32.BF16 R72, R8, R64, R72 ;  /* 0x000000400848723c */ /* 0x002ff00000041848 */
[-C--:B------:R-:W-:Y:S08]  /*3340*/  HMMA.16816.F32.BF16 R80, R32, R70.reuse, R80 ;  /* 0x000000462050723c */ /* 0x080ff00000041850 */
[----:B------:R-:W-:Y:S08]  /*3350*/  HMMA.16816.F32.BF16 R88, R24, R70, R116 ;  /* 0x000000461858723c */ /* 0x000ff00000041874 */
[----:B----4-:R-:W-:Y:S01]  /*3360*/  HMMA.16816.F32.BF16 R68, R40, R52, R12 ;  /* 0x000000342844723c */ /* 0x010fe2000004180c */
[----:B------:R-:W1:Y:S07]  /*3370*/  LDSM.16.M88.4 R12, [R225+0x5000] ;  /* 0x00500000e10c783b */ /* 0x000e6e0000000200 */
[C---:B--2---:R-:W-:Y:S08]  /*3380*/  HMMA.16816.F32.BF16 R92, R24.reuse, R48, R144 ;  /* 0x00000030185c723c */ /* 0x044ff00000041890 */
[C---:B------:R-:W-:Y:S08]  /*3390*/  HMMA.16816.F32.BF16 R152, R24.reuse, R44, R152 ;  /* 0x0000002c1898723c */ /* 0x040ff00000041898 */
[C---:B------:R-:W-:Y:S08]  /*33a0*/  HMMA.16816.F32.BF16 R148, R24.reuse, R60, R148 ;  /* 0x0000003c1894723c */ /* 0x040ff00000041894 */
[C---:B------:R-:W-:Y:S08]  /*33b0*/  HMMA.16816.F32.BF16 R140, R24.reuse, R50, R140 ;  /* 0x00000032188c723c */ /* 0x040ff0000004188c */
[C---:B------:R-:W-:Y:S08]  /*33c0*/  HMMA.16816.F32.BF16 R128, R24.reuse, R46, R128 ;  /* 0x0000002e1880723c */ /* 0x040ff00000041880 */
[----:B------:R-:W-:Y:S08]  /*33d0*/  HMMA.16816.F32.BF16 R116, R24, R62, R104 ;  /* 0x0000003e1874723c */ /* 0x000ff00000041868 */
[----:B------:R-:W-:Y:S08]  /*33e0*/  HMMA.16816.F32.BF16 R24, R36, R52, R72 ;  /* 0x000000342418723c */ /* 0x000ff00000041848 */
[----:B------:R-:W-:Y:S08]  /*33f0*/  HMMA.16816.F32.BF16 R72, R20, R66, R80 ;  /* 0x000000421448723c */ /* 0x000ff00000041850 */
[----:B---3--:R-:W-:Y:S08]  /*3400*/  HMMA.16816.F32.BF16 R84, R16, R28, R68 ;  /* 0x0000001c1054723c */ /* 0x008ff00000041844 */
[C---:B------:R-:W-:Y:S08]  /*3410*/  HMMA.16816.F32.BF16 R68, R32.reuse, R48, R132 ;  /* 0x000000302044723c */ /* 0x040ff00000041884 */
[----:B------:R-:W-:Y:S08]  /*3420*/  HMMA.16816.F32.BF16 R96, R32, R50, R96 ;  /* 0x000000322060723c */ /* 0x000ff00000041860 */
[----:B------:R-:W-:Y:S01]  /*3430*/  HMMA.16816.F32.BF16 R48, R8, R66, R88 ;  /* 0x000000420830723c */ /* 0x000fe20000041858 */
[----:B------:R-:W-:-:S04]  /*3440*/  FMUL.FTZ R0, R84, c[0x0][0x2ec] ;  /* 0x0000bb0054007a20 */ /* 0x000fc80000410000 */
[----:B------:R2:W-:Y:S03]  /*3450*/  MUFU.TANH R132, R0 ;  /* 0x0000000000847308 */ /* 0x0005e60000002400 */
[C---:B------:R-:W-:Y:S08]  /*3460*/  HMMA.16816.F32.BF16 R104, R32.reuse, R44, R136 ;  /* 0x0000002c2068723c */ /* 0x040ff00000041888 */
[----:B------:R-:W-:Y:S01]  /*3470*/  HMMA.16816.F32.BF16 R100, R32, R46, R100 ;  /* 0x0000002e2064723c */ /* 0x000fe20000041864 */
[----:B------:R-:W3:Y:S01]  /*3480*/  LDSM.16.M88.4 R44, [R221+0x8400] ;  /* 0x00840000dd2c783b */ /* 0x000ee20000000200 */
[----:B--2---:R-:W-:-:S06]  /*3490*/  FMUL.FTZ R0, R85, c[0x0][0x2ec] ;  /* 0x0000bb0055007a20 */ /* 0x004fcc0000410000 */
[----:B-1----:R-:W-:Y:S01]  /*34a0*/  HMMA.16816.F32.BF16 R80, R12, R28, R24 ;  /* 0x0000001c0c50723c */ /* 0x002fe20000041818 */
[----:B------:R1:W-:Y:S07]  /*34b0*/  MUFU.TANH R127, R0 ;  /* 0x00000000007f7308 */ /* 0x0003ee0000002400 */
[----:B------:R-:W-:Y:S08]  /*34c0*/  HMMA.16816.F32.BF16 R24, R40, R54, R72 ;  /* 0x000000362818723c */ /* 0x000ff00000041848 */
[----:B------:R-:W-:Y:S01]  /*34d0*/  HMMA.16816.F32.BF16 R64, R20, R56, R68 ;  /* 0x000000381440723c */ /* 0x000fe20000041844 */
[----:B-1----:R-:W-:-:S04]  /*34e0*/  FMUL.FTZ R0, R86, c[0x0][0x2ec] ;  /* 0x0000bb0056007a20 */ /* 0x002fc80000410000 */
[----:B------:R1:W2:Y:S03]  /*34f0*/  MUFU.TANH R126, R0 ;  /* 0x00000000007e7308 */ /* 0x0002a60000002400 */
[----:B------:R-:W-:Y:S01]  /*3500*/  HMMA.16816.F32.BF16 R68, R36, R54, R48 ;  /* 0x000000362444723c */ /* 0x000fe20000041830 */
[----:B------:R-:W4:Y:S07]  /*3510*/  LDSM.16.M88.4 R48, [R223+0x8400] ;  /* 0x00840000df30783b */ /* 0x000f2e0000000200 */
[----:B------:R-:W-:Y:S01]  /*3520*/  HMMA.16816.F32.BF16 R72, R8, R56, R92 ;  /* 0x000000380848723c */ /* 0x000fe2000004185c */
[----:B-1----:R-:W-:-:S07]  /*3530*/  FMUL.FTZ R0, R87, c[0x0][0x2ec] ;  /* 0x0000bb0057007a20 */ /* 0x002fce0000410000 */
[----:B------:R-:W-:Y:S01]  /*3540*/  HMMA.16816.F32.BF16 R84, R16, R30, R24 ;  /* 0x0000001e1054723c */ /* 0x000fe20000041818 */
[----:B------:R1:W-:Y:S01]  /*3550*/  MUFU.TANH R125, R0 ;  /* 0x00000000007d7308 */ /* 0x0003e20000002400 */
[----:B------:R-:W5:Y:S06]  /*3560*/  LDSM.16.M88.4 R24, [R223+0x7800] ;  /* 0x00780000df18783b */ /* 0x000f6c0000000200 */
[----:B---3--:R-:W-:Y:S08]  /*3570*/  HMMA.16816.F32.BF16 R64, R40, R44, R64 ;  /* 0x0000002c2840723c */ /* 0x008ff00000041840 */
[----:B------:R-:W-:Y:S01]  /*3580*/  HMMA.16816.F32.BF16 R88, R32, R62, R112 ;  /* 0x0000003e2058723c */ /* 0x000fe20000041870 */
[----:B-1----:R-:W-:-:S04]  /*3590*/  FMUL.FTZ R0, R80, c[0x0][0x2ec] ;  /* 0x0000bb0050007a20 */ /* 0x002fc80000410000 */
[----:B------:R1:W3:Y:S03]  /*35a0*/  MUFU.TANH R124, R0 ;  /* 0x00000000007c7308 */ /* 0x0002e60000002400 */
[----:B------:R-:W-:Y:S08]  /*35b0*/  HMMA.16816.F32.BF16 R108, R32, R60, R108 ;  /* 0x0000003c206c723c */ /* 0x000ff0000004186c */
[----:B------:R-:W-:Y:S01]  /*35c0*/  HMMA.16816.F32.BF16 R32, R12, R30, R68 ;  /* 0x0000001e0c20723c */ /* 0x000fe20000041844 */
[----:B------:R-:W2:Y:S01]  /*35d0*/  LDSM.16.M88.4 R28, [R223+0x7c00] ;  /* 0x007c0000df1c783b */ /* 0x000ea20000000200 */
[----:B-1----:R-:W-:-:S06]  /*35e0*/  FMUL.FTZ R0, R81, c[0x0][0x2ec] ;  /* 0x0000bb0051007a20 */ /* 0x002fcc0000410000 */
[----:B------:R-:W-:Y:S01]  /*35f0*/  HMMA.16816.F32.BF16 R52, R36, R44, R72 ;  /* 0x0000002c2434723c */ /* 0x000fe20000041848 */
[----:B------:R1:W1:Y:S07]  /*3600*/  MUFU.TANH R123, R0 ;  /* 0x00000000007b7308 */ /* 0x00026e0000002400 */
[-C--:B------:R-:W-:Y:S08]  /*3610*/  HMMA.16816.F32.BF16 R68, R8, R58.reuse, R140 ;  /* 0x0000003a0844723c */ /* 0x080ff0000004188c */
[----:B------:R-:W-:Y:S01]  /*3620*/  HMMA.16816.F32.BF16 R56, R20, R58, R96 ;  /* 0x0000003a1438723c */ /* 0x000fe20000041860 */
[----:B-1----:R-:W-:-:S04]  /*3630*/  FMUL.FTZ R0, R82, c[0x0][0x2ec] ;  /* 0x0000bb0052007a20 */ /* 0x002fc80000410000 */
[----:B------:R1:W-:Y:S03]  /*3640*/  MUFU.TANH R114, R0 ;  /* 0x0000000000727308 */ /* 0x0003e60000002400 */
[-C--:B----4-:R-:W-:Y:S08]  /*3650*/  HMMA.16816.F32.BF16 R64, R16, R48.reuse, R64 ;  /* 0x000000301040723c */ /* 0x090ff00000041840 */
[----:B------:R-:W-:Y:S01]  /*3660*/  HMMA.16816.F32.BF16 R60, R12, R48, R52 ;  /* 0x000000300c3c723c */ /* 0x000fe20000041834 */
[----:B-1----:R-:W-:-:S07]  /*3670*/  FMUL.FTZ R0, R83, c[0x0][0x2ec] ;  /* 0x0000bb0053007a20 */ /* 0x002fce0000410000 */
[----:B------:R-:W-:Y:S01]  /*3680*/  HMMA.16816.F32.BF16 R52, R40, R46, R56 ;  /* 0x0000002e2834723c */ /* 0x000fe20000041838 */
[----:B------:R1:W4:Y:S01]  /*3690*/  MUFU.TANH R115, R0 ;  /* 0x0000000000737308 */ /* 0x0003220000002400 */
[----:B------:R-:W-:Y:S06]  /*36a0*/  LDSM.16.M88.4 R56, [R223+0x8800] ;  /* 0x00880000df38783b */ /* 0x000fec0000000200 */
[C---:B-----5:R-:W-:Y:S08]  /*36b0*/  HMMA.16816.F32.BF16 R72, R8.reuse, R24, R152 ;  /* 0x000000180848723c */ /* 0x060ff00000041898 */
[----:B------:R-:W-:Y:S01]  /*36c0*/  HMMA.16816.F32.BF16 R80, R8, R26, R128 ;  /* 0x0000001a0850723c */ /* 0x000fe20000041880 */
[----:B-1----:R-:W-:-:S04]  /*36d0*/  FMUL.FTZ R0, R84, c[0x0][0x2ec] ;  /* 0x0000bb0054007a20 */ /* 0x002fc80000410000 */
[----:B------:R1:W5:Y:S03]  /*36e0*/  MUFU.TANH R113, R0 ;  /* 0x0000000000717308 */ /* 0x0003660000002400 */
[----:B--2---:R-:W-:Y:S08]  /*36f0*/  HMMA.16816.F32.BF16 R92, R8, R30, R116 ;  /* 0x0000001e085c723c */ /* 0x004ff00000041874 */
        /* <DEDUP_REMOVED lines=8> */
[----:B------:R-:W-:Y:S01]  /*3780*/  HMMA.16816.F32.BF16 R48, R12, R50, R44 ;  /* 0x000000320c30723c */ /* 0x000fe2000004182c */
[----:B-1----:R-:W-:-:S07]  /*3790*/  FMUL.FTZ R0, R87, c[0x0][0x2ec] ;  /* 0x0000bb0057007a20 */ /* 0x002fce0000410000 */
[----:B------:R-:W-:Y:S01]  /*37a0*/  HMMA.16816.F32.BF16 R84, R8, R28, R148 ;  /* 0x0000001c0854723c */ /* 0x000fe20000041894 */
[----:B------:R-:W1:Y:S01]  /*37b0*/  LDSM.16.M88.4 R8, [R221+0x8800] ;  /* 0x00880000dd08783b */ /* 0x000e620000000200 */
[----:B------:R2:W-:Y:S11]  /*37c0*/  MUFU.TANH R121, R0 ;  /* 0x0000000000797308 */ /* 0x0005f60000002400 */
[----:B------:R-:W-:Y:S03]  /*37d0*/  @!UPT UIADD3 URZ, URZ, URZ, URZ ;  /* 0x0000003f3f3ff290 */ /* 0x000fe6000fffe03f */
[----:B------:R-:W-:Y:S02]  /*37e0*/  FMUL.FTZ R6, R51, c[0x0][0x2ec] ;  /* 0x0000bb0033067a20 */ /* 0x000fe40000410000 */
[----:B--2---:R-:W-:-:S04]  /*37f0*/  FMUL.FTZ R0, R32, c[0x0][0x2ec] ;  /* 0x0000bb0020007a20 */ /* 0x004fc80000410000 */
[----:B------:R2:W1:Y:S02]  /*3800*/  MUFU.TANH R97, R0 ;  /* 0x0000000000617308 */ /* 0x0004640000002400 */
[----:B--2---:R-:W-:Y:S01]  /*3810*/  FMUL.FTZ R0, R33, c[0x0][0x2ec] ;  /* 0x0000bb0021007a20 */ /* 0x004fe20000410000 */
[----:B-1----:R-:W-:Y:S05]  /*3820*/  HMMA.16816.F32.BF16 R44, R36, R8, R72 ;  /* 0x00000008242c723c */ /* 0x002fea0000041848 */
[----:B------:R1:W-:Y:S02]  /*3830*/  MUFU.TANH R112, R0 ;  /* 0x0000000000707308 */ /* 0x0003e40000002400 */
[----:B-1----:R-:W-:-:S06]  /*3840*/  FMUL.FTZ R0, R34, c[0x0][0x2ec] ;  /* 0x0000bb0022007a20 */ /* 0x002fcc0000410000 */
[----:B------:R1:W-:Y:S02]  /*3850*/  MUFU.TANH R96, R0 ;  /* 0x0000000000607308 */ /* 0x0003e40000002400 */
[----:B-1----:R-:W-:Y:S02]  /*3860*/  FMUL.FTZ R0, R35, c[0x0][0x2ec] ;  /* 0x0000bb0023007a20 */ /* 0x002fe40000410000 */
[----:B------:R-:W-:Y:S04]  /*3870*/  HMMA.16816.F32.BF16 R32, R20, R24, R104 ;  /* 0x000000181420723c */ /* 0x000fe80000041868 */
[----:B------:R1:W2:Y:S03]  /*3880*/  MUFU.TANH R98, R0 ;  /* 0x0000000000627308 */ /* 0x0002a60000002400 */
[----:B------:R-:W-:-:S02]  /*3890*/  IMAD.IADD R24, R4, 0x1, R79 ;  /* 0x0000000104187824 */ /* 0x000fc400078e024f */
[----:B------:R-:W-:-:S03]  /*38a0*/  IMAD.IADD R4, R4, 0x1, R120 ;  /* 0x0000000104047824 */ /* 0x000fc600078e0278 */
[----:B------:R-:W-:Y:S02]  /*38b0*/  IMNMX R229, RZ, R24, !PT ;  /* 0x00000018ffe57217 */ /* 0x000fe40007800200 */
[----:B------:R-:W-:Y:S01]  /*38c0*/  IMNMX R233, R4, R77, PT ;  /* 0x0000004d04e97217 */ /* 0x000fe20003800200 */
[----:B------:R-:W-:Y:S02]  /*38d0*/  FMUL.FTZ R4, R50, c[0x0][0x2ec] ;  /* 0x0000bb0032047a20 */ /* 0x000fe40000410000 */
[----:B-1----:R-:W-:Y:S02]  /*38e0*/  FMUL.FTZ R0, R64, c[0x0][0x2ec] ;  /* 0x0000bb0040007a20 */ /* 0x002fe40000410000 */
[----:B------:R-:W-:Y:S08]  /*38f0*/  MUFU.TANH R107, R4 ;  /* 0x00000004006b7308 */ /* 0x000ff00000002400 */
[----:B------:R1:W1:Y:S02]  /*3900*/  MUFU.TANH R149, R0 ;  /* 0x0000000000957308 */ /* 0x0002640000002400 */
[----:B-1----:R-:W-:-:S06]  /*3910*/  FMUL.FTZ R0, R65, c[0x0][0x2ec] ;  /* 0x0000bb0041007a20 */ /* 0x002fcc0000410000 */
[----:B------:R1:W-:Y:S02]  /*3920*/  MUFU.TANH R148, R0 ;  /* 0x0000000000947308 */ /* 0x0003e40000002400 */
[----:B-1----:R-:W-:-:S06]  /*3930*/  FMUL.FTZ R0, R66, c[0x0][0x2ec] ;  /* 0x0000bb0042007a20 */ /* 0x002fcc0000410000 */
[----:B------:R1:W1:Y:S02]  /*3940*/  MUFU.TANH R153, R0 ;  /* 0x0000000000997308 */ /* 0x0002640000002400 */
[----:B-1----:R-:W-:Y:S02]  /*3950*/  FMUL.FTZ R0, R67, c[0x0][0x2ec] ;  /* 0x0000bb0043007a20 */ /* 0x002fe40000410000 */
[----:B------:R-:W-:Y:S04]  /*3960*/  HMMA.16816.F32.BF16 R64, R20, R26, R100 ;  /* 0x0000001a1440723c */ /* 0x000fe80000041864 */
[----:B------:R1:W-:Y:S04]  /*3970*/  MUFU.TANH R166, R0 ;  /* 0x0000000000a67308 */ /* 0x0003e80000002400 */
[----:B------:R-:W-:Y:S07]  /*3980*/  HMMA.16816.F32.BF16 R20, R40, R8, R32 ;  /* 0x000000082814723c */ /* 0x000fee0000041820 */
[----:B------:R-:W-:-:S02]  /*3990*/  FMUL.FTZ R8, R55, c[0x0][0x2ec] ;  /* 0x0000bb0037087a20 */ /* 0x000fc40000410000 */
[C---:B------:R-:W-:Y:S02]  /*39a0*/  IMAD.IADD R9, R3.reuse, 0x1, R79 ;  /* 0x0000000103097824 */ /* 0x040fe400078e024f */
[----:B-1----:R-:W-:Y:S01]  /*39b0*/  FMUL.FTZ R0, R60, c[0x0][0x2ec] ;  /* 0x0000bb003c007a20 */ /* 0x002fe20000410000 */
[----:B------:R-:W-:Y:S01]  /*39c0*/  MUFU.TANH R139, R8 ;  /* 0x00000008008b7308 */ /* 0x000fe20000002400 */
[----:B------:R-:W-:Y:S01]  /*39d0*/  IMAD.IADD R3, R3, 0x1, R120 ;  /* 0x0000000103037824 */ /* 0x000fe200078e0278 */
[----:B------:R-:W-:Y:S02]  /*39e0*/  IMNMX R228, RZ, R9, !PT ;  /* 0x00000009ffe47217 */ /* 0x000fe40007800200 */
[----:B------:R-:W-:Y:S02]  /*39f0*/  HMMA.16816.F32.BF16 R32, R40, R10, R64 ;  /* 0x0000000a2820723c */ /* 0x000fe40000041840 */
[----:B------:R-:W-:Y:S01]  /*3a00*/  IMNMX R232, R3, R77, PT ;  /* 0x0000004d03e87217 */ /* 0x000fe20003800200 */
[----:B------:R-:W-:Y:S01]  /*3a10*/  FMUL.FTZ R3, R49, c[0x0][0x2ec] ;  /* 0x0000bb0031037a20 */ /* 0x000fe20000410000 */
[----:B------:R1:W1:Y:S04]  /*3a20*/  MUFU.TANH R106, R0 ;  /* 0x00000000006a7308 */ /* 0x0002680000002400 */
[----:B------:R-:W-:Y:S07]  /*3a30*/  HMMA.16816.F32.BF16 R28, R16, R56, R20 ;  /* 0x00000038101c723c */ /* 0x000fee0000041814 */
[----:B------:R-:W-:-:S04]  /*3a40*/  FMUL.FTZ R20, R48, c[0x0][0x2ec] ;  /* 0x0000bb0030147a20 */ /* 0x000fc80000410000 */
[----:B------:R2:W-:Y:S01]  /*3a50*/  MUFU.TANH R100, R20 ;  /* 0x0000001400647308 */ /* 0x0005e20000002400 */
[----:B-1----:R-:W-:-:S07]  /*3a60*/  FMUL.FTZ R0, R61, c[0x0][0x2ec] ;  /* 0x0000bb003d007a20 */ /* 0x002fce0000410000 */
[----:B------:R1:W-:Y:S05]  /*3a70*/  MUFU.TANH R101, R0 ;  /* 0x0000000000657308 */ /* 0x0003ea0000002400 */
[----:B------:R-:W-:Y:S02]  /*3a80*/  FMUL.FTZ R4, R28, c[0x0][0x2ec] ;  /* 0x0000bb001c047a20 */ /* 0x000fe40000410000 */
[----:B------:R-:W-:Y:S01]  /*3a90*/  FMUL.FTZ R24, R29, c[0x0][0x2ec] ;  /* 0x0000bb001d187a20 */ /* 0x000fe20000410000 */
[----:B--2---:R-:W-:Y:S01]  /*3aa0*/  HMMA.16816.F32.BF16 R20, R12, R56, R44 ;  /* 0x000000380c14723c */ /* 0x004fe2000004182c */
[----:B------:R-:W-:Y:S01]  /*3ab0*/  MUFU.TANH R75, R4 ;  /* 0x00000004004b7308 */ /* 0x000fe20000002400 */
[----:B------:R-:W-:-:S02]  /*3ac0*/  FMUL.FTZ R7, R30, c[0x0][0x2ec] ;  /* 0x0000bb001e077a20 */ /* 0x000fc40000410000 */
[----:B-1----:R-:W-:-:S05]  /*3ad0*/  FMUL.FTZ R0, R62, c[0x0][0x2ec] ;  /* 0x0000bb003e007a20 */ /* 0x002fca0000410000 */
[----:B------:R-:W-:Y:S08]  /*3ae0*/  MUFU.TANH R74, R7 ;  /* 0x00000007004a7308 */ /* 0x000ff00000002400 */
[----:B------:R1:W2:Y:S02]  /*3af0*/  MUFU.TANH R137, R0 ;  /* 0x0000000000897308 */ /* 0x0002a40000002400 */
[----:B-1----:R-:W-:-:S06]  /*3b00*/  FMUL.FTZ R0, R63, c[0x0][0x2ec] ;  /* 0x0000bb003f007a20 */ /* 0x002fcc0000410000 */
[----:B------:R1:W1:Y:S02]  /*3b10*/  MUFU.TANH R136, R0 ;  /* 0x0000000000887308 */ /* 0x0002640000002400 */
[----:B-1----:R-:W-:-:S06]  /*3b20*/  FMUL.FTZ R0, R52, c[0x0][0x2ec] ;  /* 0x0000bb0034007a20 */ /* 0x002fcc0000410000 */
[----:B------:R1:W1:Y:S02]  /*3b30*/  MUFU.TANH R152, R0 ;  /* 0x0000000000987308 */ /* 0x0002640000002400 */
[----:B-1----:R-:W-:-:S06]  /*3b40*/  FMUL.FTZ R0, R53, c[0x0][0x2ec] ;  /* 0x0000bb0035007a20 */ /* 0x002fcc0000410000 */
[----:B------:R1:W-:Y:S02]  /*3b50*/  MUFU.TANH R138, R0 ;  /* 0x00000000008a7308 */ /* 0x0003e40000002400 */
[----:B-1----:R-:W-:Y:S02]  /*3b60*/  FMUL.FTZ R0, R54, c[0x0][0x2ec] ;  /* 0x0000bb0036007a20 */ /* 0x002fe40000410000 */
[----:B------:R-:W-:Y:S04]  /*3b70*/  HMMA.16816.F32.BF16 R52, R36, R10, R80 ;  /* 0x0000000a2434723c */ /* 0x000fe80000041850 */
[----:B------:R1:W1:Y:S02]  /*3b80*/  MUFU.TANH R167, R0 ;  /* 0x0000000000a77308 */ /* 0x0002640000002400 */
[----:B-1----:R-:W-:-:S05]  /*3b90*/  IADD3 R0, R78, 0x48, RZ ;  /* 0x000000484e007810 */ /* 0x002fca0007ffe0ff */
[C---:B------:R-:W-:Y:S02]  /*3ba0*/  IMAD.IADD R8, R0.reuse, 0x1, R79 ;  /* 0x0000000100087824 */ /* 0x040fe400078e024f */
[----:B------:R-:W-:Y:S01]  /*3bb0*/  IMAD.IADD R0, R0, 0x1, R120 ;  /* 0x0000000100007824 */ /* 0x000fe200078e0278 */
[----:B------:R1:W-:Y:S02]  /*3bc0*/  MUFU.TANH R79, R3 ;  /* 0x00000003004f7308 */ /* 0x0003e40000002400 */
[----:B------:R-:W-:Y:S02]  /*3bd0*/  IMNMX R227, RZ, R8, !PT ;  /* 0x00000008ffe37217 */ /* 0x000fe40007800200 */
[----:B------:R-:W2:Y:S01]  /*3be0*/  LDSM.16.M88.4 R8, [R221+0x8c00] ;  /* 0x008c0000dd08783b */ /* 0x000ea20000000200 */
[----:B------:R-:W-:Y:S01]  /*3bf0*/  IMNMX R231, R0, R77, PT ;  /* 0x0000004d00e77217 */ /* 0x000fe20003800200 */
[----:B------:R-:W-:Y:S02]  /*3c00*/  IMAD R0, R76, 0x40, R164 ;  /* 0x000000404c007824 */ /* 0x000fe400078e02a4 */
[----:B------:R3:W2:Y:S03]  /*3c10*/  MUFU.TANH R76, R6 ;  /* 0x00000006004c7308 */ /* 0x0006a60000002400 */
[----:B------:R-:W-:-:S02]  /*3c20*/  ISETP.GE.AND P2, PT, R0, R233, PT ;  /* 0x000000e90000720c */ /* 0x000fc40003f46270 */
[C---:B------:R-:W-:Y:S02]  /*3c30*/  ISETP.GE.AND P1, PT, R0.reuse, R232, PT ;  /* 0x000000e80000720c */ /* 0x040fe40003f26270 */
[C---:B------:R-:W-:Y:S01]  /*3c40*/  ISETP.LT.OR P2, PT, R0.reuse, R229, P2 ;  /* 0x000000e50000720c */ /* 0x040fe20001741670 */
[----:B------:R4:W-:Y:S01]  /*3c50*/  MUFU.TANH R77, R24 ;  /* 0x00000018004d7308 */ /* 0x0009e20000002400 */
[----:B-1----:R-:W-:Y:S02]  /*3c60*/  IADD3 R3, R0, 0x1, RZ ;  /* 0x0000000100037810 */ /* 0x002fe40007ffe0ff */
[----:B------:R-:W-:Y:S02]  /*3c70*/  FSEL R66, R126, -INF , !P2 ;  /* 0xff8000007e427808 */ /* 0x000fe40005000000 */
[C---:B------:R-:W-:Y:S02]  /*3c80*/  ISETP.GE.AND P5, PT, R3.reuse, R234, PT ;  /* 0x000000ea0300720c */ /* 0x040fe40003fa6270 */
[----:B------:R-:W-:Y:S01]  /*3c90*/  ISETP.GE.AND P3, PT, R3, R233, PT ;  /* 0x000000e90300720c */ /* 0x000fe20003f66270 */
[----:B---3--:R-:W-:Y:S01]  /*3ca0*/  FMUL.FTZ R6, R31, c[0x0][0x2ec] ;  /* 0x0000bb001f067a20 */ /* 0x008fe20000410000 */
[C---:B------:R-:W-:Y:S01]  /*3cb0*/  ISETP.GE.AND P6, PT, R3.reuse, R232, PT ;  /* 0x000000e80300720c */ /* 0x040fe20003fc6270 */
[----:B------:R-:W-:Y:S01]  /*3cc0*/  HMMA.16816.F32.BF16 R28, R16, R58, R32 ;  /* 0x0000003a101c723c */ /* 0x000fe20000041820 */
[C---:B------:R-:W-:Y:S01]  /*3cd0*/  ISETP.GE.AND P0, PT, R3.reuse, R231, PT ;  /* 0x000000e70300720c */ /* 0x040fe20003f06270 */
[----:B------:R1:W-:Y:S01]  /*3ce0*/  MUFU.TANH R78, R6 ;  /* 0x00000006004e7308 */ /* 0x0003e20000002400 */
[----:B------:R-:W-:-:S02]  /*3cf0*/  ISETP.LT.OR P5, PT, R3, R230, P5 ;  /* 0x000000e60300720c */ /* 0x000fc40002fa1670 */
[C---:B------:R-:W-:Y:S02]  /*3d00*/  ISETP.LT.OR P3, PT, R3.reuse, R229, P3 ;  /* 0x000000e50300720c */ /* 0x040fe40001f61670 */
[CC--:B------:R-:W-:Y:S01]  /*3d10*/  ISETP.LT.OR P6, PT, R3.reuse, R228.reuse, P6 ;  /* 0x000000e40300720c */ /* 0x0c0fe200037c1670 */
[----:B----4-:R-:W-:Y:S01]  /*3d20*/  HMMA.16816.F32.BF16 R24, R12, R58, R52 ;  /* 0x0000003a0c18723c */ /* 0x010fe20000041834 */
[----:B------:R-:W-:Y:S02]  /*3d30*/  ISETP.LT.OR P0, PT, R3, R227, P0 ;  /* 0x000000e30300720c */ /* 0x000fe40000701670 */
[C---:B------:R-:W-:Y:S02]  /*3d40*/  IADD3 R3, R0.reuse, 0x8, RZ ;  /* 0x0000000800037810 */ /* 0x040fe40007ffe0ff */
[----:B------:R-:W-:Y:S02]  /*3d50*/  ISETP.LT.OR P1, PT, R0, R228, P1 ;  /* 0x000000e40000720c */ /* 0x000fe40000f21670 */
[----:B------:R-:W-:-:S02]  /*3d60*/  ISETP.GE.AND P2, PT, R3, R234, PT ;  /* 0x000000ea0300720c */ /* 0x000fc40003f46270 */
[----:B------:R-:W-:Y:S01]  /*3d70*/  IADD3 R4, R0, 0x9, RZ ;  /* 0x0000000900047810 */ /* 0x000fe20007ffe0ff */
[----:B-1----:R-:W-:Y:S01]  /*3d80*/  FMUL.FTZ R6, R20, c[0x0][0x2ec] ;  /* 0x0000bb0014067a20 */ /* 0x002fe20000410000 */
[----:B------:R-:W-:Y:S01]  /*3d90*/  ISETP.LT.OR P2, PT, R3, R230, P2 ;  /* 0x000000e60300720c */ /* 0x000fe20001741670 */
[-C--:B--2---:R-:W-:Y:S01]  /*3da0*/  HMMA.16816.F32.BF16 R32, R40, R8.reuse, R68 ;  /* 0x000000082820723c */ /* 0x084fe20000041844 */
[----:B------:R-:W-:Y:S01]  /*3db0*/  ISETP.GE.AND P4, PT, R0, R234, PT ;  /* 0x000000ea0000720c */ /* 0x000fe20003f86270 */
[----:B------:R1:W2:Y:S01]  /*3dc0*/  MUFU.TANH R73, R6 ;  /* 0x0000000600497308 */ /* 0x0002a20000002400 */
[----:B------:R-:W-:Y:S02]  /*3dd0*/  FSEL R51, R124, -INF , !P1 ;  /* 0xff8000007c337808 */ /* 0x000fe40004800000 */
[----:B------:R-:W-:Y:S02]  /*3de0*/  FSEL R50, R123, -INF , !P6 ;  /* 0xff8000007b327808 */ /* 0x000fe40007000000 */
[----:B------:R-:W-:Y:S01]  /*3df0*/  FSEL R56, R115, -INF , !P0 ;  /* 0xff80000073387808 */ /* 0x000fe20004000000 */
[----:B------:R-:W-:Y:S01]  /*3e00*/  HMMA.16816.F32.BF16 R44, R36, R8, R84 ;  /* 0x00000008242c723c */ /* 0x000fe20000041854 */
[----:B-----5:R-:W-:-:S02]  /*3e10*/  FSEL R64, R113, -INF , !P2 ;  /* 0xff80000071407808 */ /* 0x020fc40005000000 */
[C---:B------:R-:W-:Y:S01]  /*3e20*/  ISETP.GE.AND P1, PT, R4.reuse, R234, PT ;  /* 0x000000ea0400720c */ /* 0x040fe20003f26270 */
[----:B------:R-:W-:Y:S01]  /*3e30*/  FMUL.FTZ R7, R25, c[0x0][0x2ec] ;  /* 0x0000bb0019077a20 */ /* 0x000fe20000410000 */
[C---:B------:R-:W-:Y:S02]  /*3e40*/  ISETP.GE.AND P6, PT, R4.reuse, R233, PT ;  /* 0x000000e90400720c */ /* 0x040fe40003fc6270 */
[C---:B------:R-:W-:Y:S01]  /*3e50*/  ISETP.GE.AND P0, PT, R4.reuse, R232, PT ;  /* 0x000000e80400720c */ /* 0x040fe20003f06270 */
[----:B------:R-:W-:Y:S01]  /*3e60*/  FMUL.FTZ R8, R27, c[0x0][0x2ec] ;  /* 0x0000bb001b087a20 */ /* 0x000fe20000410000 */
[----:B------:R-:W-:Y:S01]  /*3e70*/  ISETP.GE.AND P2, PT, R4, R231, PT ;  /* 0x000000e70400720c */ /* 0x000fe20003f46270 */
[----:B-1----:R-:W-:Y:S01]  /*3e80*/  FMUL.FTZ R6, R21, c[0x0][0x2ec] ;  /* 0x0000bb0015067a20 */ /* 0x002fe20000410000 */
[-C--:B------:R-:W-:Y:S01]  /*3e90*/  ISETP.LT.OR P4, PT, R0, R230.reuse, P4 ;  /* 0x000000e60000720c */ /* 0x080fe20002781670 */
[----:B------:R-:W-:Y:S01]  /*3ea0*/  HMMA.16816.F32.BF16 R40, R40, R10, R88 ;  /* 0x0000000a2828723c */ /* 0x000fe20000041858 */
[C---:B------:R-:W-:Y:S01]  /*3eb0*/  ISETP.LT.OR P1, PT, R4.reuse, R230, P1 ;  /* 0x000000e60400720c */ /* 0x040fe20000f21670 */
[----:B------:R1:W-:Y:S01]  /*3ec0*/  MUFU.TANH R70, R6 ;  /* 0x0000000600467308 */ /* 0x0003e20000002400 */
[----:B------:R-:W-:-:S02]  /*3ed0*/  ISETP.LT.OR P6, PT, R4, R229, P6 ;  /* 0x000000e50400720c */ /* 0x000fc400037c1670 */
[C---:B------:R-:W-:Y:S02]  /*3ee0*/  ISETP.LT.OR P0, PT, R4.reuse, R228, P0 ;  /* 0x000000e40400720c */ /* 0x040fe40000701670 */
[----:B------:R-:W-:Y:S01]  /*3ef0*/  ISETP.LT.OR P2, PT, R4, R227, P2 ;  /* 0x000000e30400720c */ /* 0x000fe20001741670 */
[----:B------:R-:W-:Y:S01]  /*3f00*/  FMUL.FTZ R4, R23, c[0x0][0x2ec] ;  /* 0x0000bb0017047a20 */ /* 0x000fe20000410000 */
[----:B------:R-:W-:Y:S01]  /*3f10*/  FSEL R61, R132, -INF , !P4 ;  /* 0xff800000843d7808 */ /* 0x000fe20006000000 */
[----:B------:R-:W-:Y:S01]  /*3f20*/  HMMA.16816.F32.BF16 R36, R36, R10, R92 ;  /* 0x0000000a2424723c */ /* 0x000fe2000004185c */
[C---:B------:R-:W-:Y:S01]  /*3f30*/  ISETP.GE.AND P4, PT, R0.reuse, R231, PT ;  /* 0x000000e70000720c */ /* 0x040fe20003f86270 */
[----:B------:R-:W-:Y:S01]  /*3f40*/  MUFU.TANH R69, R4 ;  /* 0x0000000400457308 */ /* 0x000fe20000002400 */
[----:B------:R-:W-:Y:S02]  /*3f50*/  FSEL R62, R127, -INF , !P5 ;  /* 0xff8000007f3e7808 */ /* 0x000fe40006800000 */
[----:B------:R-:W-:-:S02]  /*3f60*/  ISETP.LT.OR P4, PT, R0, R227, P4 ;  /* 0x000000e30000720c */ /* 0x000fc40002781670 */
[----:B------:R-:W-:Y:S01]  /*3f70*/  FSEL R72, R125, -INF , !P3 ;  /* 0xff8000007d487808 */ /* 0x000fe20005800000 */
[----:B-1----:R-:W-:Y:S01]  /*3f80*/  FMUL.FTZ R6, R22, c[0x0][0x2ec] ;  /* 0x0000bb0016067a20 */ /* 0x002fe20000410000 */
[----:B------:R-:W-:Y:S01]  /*3f90*/  FSEL R60, R114, -INF , !P4 ;  /* 0xff800000723c7808 */ /* 0x000fe20006000000 */
[----:B------:R-:W1:Y:S01]  /*3fa0*/  LDSM.16.M88.4 R20, [R223+0x8c00] ;  /* 0x008c0000df14783b */ /* 0x000e620000000200 */
[C---:B------:R-:W-:Y:S01]  /*3fb0*/  ISETP.GE.AND P4, PT, R3.reuse, R233, PT ;  /* 0x000000e90300720c */ /* 0x040fe20003f86270 */
[----:B------:R3:W4:Y:S01]  /*3fc0*/  MUFU.TANH R65, R6 ;  /* 0x0000000600417308 */ /* 0x0007220000002400 */
[----:B------:R-:W-:Y:S01]  /*3fd0*/  ISETP.GE.AND P5, PT, R3, R232, PT ;  /* 0x000000e80300720c */ /* 0x000fe20003fa6270 */
[----:B------:R-:W-:-:S04]  /*3fe0*/  DEPBAR.LE SB0, 0x0 ;  /* 0x000080000000791a */ /* 0x000fc80000000000 */
[C---:B------:R-:W-:Y:S02]  /*3ff0*/  ISETP.GE.AND P3, PT, R3.reuse, R231, PT ;  /* 0x000000e70300720c */ /* 0x040fe40003f66270 */
[C---:B------:R-:W-:Y:S02]  /*4000*/  ISETP.LT.OR P4, PT, R3.reuse, R229, P4 ;  /* 0x000000e50300720c */ /* 0x040fe40002781670 */
[C---:B------:R-:W-:Y:S02]  /*4010*/  ISETP.LT.OR P5, PT, R3.reuse, R228, P5 ;  /* 0x000000e40300720c */ /* 0x040fe40002fa1670 */
[----:B------:R-:W-:Y:S02]  /*4020*/  ISETP.LT.OR P3, PT, R3, R227, P3 ;  /* 0x000000e30300720c */ /* 0x000fe40001f61670 */
[----:B------:R-:W-:Y:S02]  /*4030*/  IADD3 R3, R0, 0x10, RZ ;  /* 0x0000001000037810 */ /* 0x000fe40007ffe0ff */
[----:B------:R-:W-:Y:S01]  /*4040*/  FSEL R67, R99, -INF , !P4 ;  /* 0xff80000063437808 */ /* 0x000fe20006000000 */
[----:B---3--:R-:W-:Y:S01]  /*4050*/  FMUL.FTZ R6, R29, c[0x0][0x2ec] ;  /* 0x0000bb001d067a20 */ /* 0x008fe20000410000 */
[----:B------:R-:W-:Y:S01]  /*4060*/  FSEL R49, R97, -INF , !P5 ;  /* 0xff80000061317808 */ /* 0x000fe20006800000 */
[----:B------:R1:W-:Y:S01]  /*4070*/  MUFU.TANH R29, R8 ;  /* 0x00000008001d7308 */ /* 0x0003e20000002400 */
[----:B------:R-:W-:-:S02]  /*4080*/  ISETP.GE.AND P4, PT, R3, R234, PT ;  /* 0x000000ea0300720c */ /* 0x000fc40003f86270 */
[C---:B------:R-:W-:Y:S02]  /*4090*/  ISETP.GE.AND P5, PT, R3.reuse, R233, PT ;  /* 0x000000e90300720c */ /* 0x040fe40003fa6270 */
[C---:B------:R-:W-:Y:S02]  /*40a0*/  ISETP.LT.OR P4, PT, R3.reuse, R230, P4 ;  /* 0x000000e60300720c */ /* 0x040fe40002781670 */
[----:B------:R-:W-:Y:S01]  /*40b0*/  ISETP.LT.OR P5, PT, R3, R229, P5 ;  /* 0x000000e50300720c */ /* 0x000fe20002fa1670 */
[----:B------:R3:W-:Y:S01]  /*40c0*/  MUFU.TANH R68, R6 ;  /* 0x0000000600447308 */ /* 0x0007e20000002400 */
[----:B------:R-:W-:Y:S02]  /*40d0*/  IADD3 R4, R0, 0x11, RZ ;  /* 0x0000001100047810 */ /* 0x000fe40007ffe0ff */
[----:B------:R-:W-:Y:S02]  /*40e0*/  FSEL R58, R121, -INF , !P6 ;  /* 0xff800000793a7808 */ /* 0x000fe40007000000 */
[----:B------:R-:W-:-:S02]  /*40f0*/  FSEL R52, R98, -INF , !P2 ;  /* 0xff80000062347808 */ /* 0x000fc40005000000 */
[----:B------:R-:W-:Y:S02]  /*4100*/  FSEL R149, R149, -INF , !P4 ;  /* 0xff80000095957808 */ /* 0x000fe40006000000 */
[----:B------:R-:W-:Y:S02]  /*4110*/  FSEL R153, R153, -INF , !P5 ;  /* 0xff80000099997808 */ /* 0x000fe40006800000 */
[C---:B------:R-:W-:Y:S01]  /*4120*/  ISETP.GE.AND P6, PT, R4.reuse, R234, PT ;  /* 0x000000ea0400720c */ /* 0x040fe20003fc6270 */
[----:B-1----:R-:W-:Y:S01]  /*4130*/  HMMA.16816.F32.BF16 R8, R12, R20, R44 ;  /* 0x000000140c08723c */ /* 0x002fe2000004182c */
[C---:B------:R-:W-:Y:S02]  /*4140*/  ISETP.GE.AND P2, PT, R4.reuse, R233, PT ;  /* 0x000000e90400720c */ /* 0x040fe40003f46270 */
[----:B------:R-:W-:Y:S01]  /*4150*/  ISETP.GE.AND P4, PT, R4, R232, PT ;  /* 0x000000e80400720c */ /* 0x000fe20003f86270 */
[----:B---3--:R-:W-:Y:S01]  /*4160*/  FMUL.FTZ R6, R30, c[0x0][0x2ec] ;  /* 0x0000bb001e067a20 */ /* 0x008fe20000410000 */
[----:B------:R-:W-:-:S02]  /*4170*/  ISETP.GE.AND P5, PT, R4, R231, PT ;  /* 0x000000e70400720c */ /* 0x000fc40003fa6270 */
[C---:B------:R-:W-:Y:S01]  /*4180*/  ISETP.LT.OR P6, PT, R4.reuse, R230, P6 ;  /* 0x000000e60400720c */ /* 0x040fe200037c1670 */
[----:B------:R1:W-:Y:S01]  /*4190*/  MUFU.TANH R54, R6 ;  /* 0x0000000600367308 */ /* 0x0003e20000002400 */
[C---:B------:R-:W-:Y:S01]  /*41a0*/  ISETP.LT.OR P2, PT, R4.reuse, R229, P2 ;  /* 0x000000e50400720c */ /* 0x040fe20001741670 */
[----:B------:R-:W-:Y:S01]  /*41b0*/  HMMA.16816.F32.BF16 R12, R12, R22, R36 ;  /* 0x000000160c0c723c */ /* 0x000fe20000041824 */
[C---:B------:R-:W-:Y:S02]  /*41c0*/  ISETP.LT.OR P4, PT, R4.reuse, R228, P4 ;  /* 0x000000e40400720c */ /* 0x040fe40002781670 */
[----:B------:R-:W-:Y:S01]  /*41d0*/  ISETP.LT.OR P5, PT, R4, R227, P5 ;  /* 0x000000e30400720c */ /* 0x000fe20002fa1670 */
[----:B------:R-:W-:Y:S01]  /*41e0*/  FMUL.FTZ R4, R31, c[0x0][0x2ec] ;  /* 0x0000bb001f047a20 */ /* 0x000fe20000410000 */
[----:B------:R-:W-:Y:S01]  /*41f0*/  FSEL R57, R96, -INF , !P3 ;  /* 0xff80000060397808 */ /* 0x000fe20005800000 */
[----:B------:R-:W-:Y:S01]  /*4200*/  MUFU.TANH R31, R7 ;  /* 0x00000007001f7308 */ /* 0x000fe20000002400 */
[----:B------:R-:W-:-:S02]  /*4210*/  FSEL R63, R122, -INF , !P1 ;  /* 0xff8000007a3f7808 */ /* 0x000fc40004800000 */
[C---:B------:R-:W-:Y:S02]  /*4220*/  ISETP.GE.AND P3, PT, R3.reuse, R232, PT ;  /* 0x000000e80300720c */ /* 0x040fe40003f66270 */
[C---:B------:R-:W-:Y:S02]  /*4230*/  ISETP.GE.AND P1, PT, R3.reuse, R231, PT ;  /* 0x000000e70300720c */ /* 0x040fe40003f26270 */
[C---:B------:R-:W-:Y:S01]  /*4240*/  ISETP.LT.OR P3, PT, R3.reuse, R228, P3 ;  /* 0x000000e40300720c */ /* 0x040fe20001f61670 */
[----:B------:R3:W-:Y:S01]  /*4250*/  MUFU.TANH R59, R4 ;  /* 0x00000004003b7308 */ /* 0x0007e20000002400 */
[----:B-1----:R-:W-:Y:S01]  /*4260*/  FMUL.FTZ R6, R26, c[0x0][0x2ec] ;  /* 0x0000bb001a067a20 */ /* 0x002fe20000410000 */
[----:B------:R-:W-:Y:S01]  /*4270*/  ISETP.LT.OR P1, PT, R3, R227, P1 ;  /* 0x000000e30300720c */ /* 0x000fe20000f21670 */
[----:B------:R-:W-:Y:S01]  /*4280*/  FMUL.FTZ R3, R28, c[0x0][0x2ec] ;  /* 0x0000bb001c037a20 */ /* 0x000fe20000410000 */
[----:B------:R-:W-:Y:S02]  /*4290*/  FSEL R48, R112, -INF , !P0 ;  /* 0xff80000070307808 */ /* 0x000fe40004000000 */
[----:B------:R-:W-:-:S02]  /*42a0*/  FSEL R106, R106, -INF , !P3 ;  /* 0xff8000006a6a7808 */ /* 0x000fc40005800000 */
[----:B------:R1:W5:Y:S01]  /*42b0*/  MUFU.TANH R55, R3 ;  /* 0x0000000300377308 */ /* 0x0003620000002400 */
[----:B------:R-:W-:Y:S01]  /*42c0*/  FSEL R137, R137, -INF , !P1 ;  /* 0xff80000089897808 */ /* 0x000fe20004800000 */
[----:B------:R-:W-:Y:S01]  /*42d0*/  FMUL.FTZ R12, R12, c[0x0][0x2ec] ;  /* 0x0000bb000c0c7a20 */ /* 0x000fe20000410000 */
[----:B------:R-:W-:Y:S01]  /*42e0*/  FSEL R148, R148, -INF , !P6 ;  /* 0xff80000094947808 */ /* 0x000fe20007000000 */
[----:B------:R-:W-:Y:S01]  /*42f0*/  FMUL.FTZ R13, R13, c[0x0][0x2ec] ;  /* 0x0000bb000d0d7a20 */ /* 0x000fe20000410000 */
[----:B------:R-:W-:Y:S02]  /*4300*/  FSEL R166, R166, -INF , !P2 ;  /* 0xff800000a6a67808 */ /* 0x000fe40005000000 */
[----:B------:R-:W-:Y:S01]  /*4310*/  FSEL R136, R136, -INF , !P5 ;  /* 0xff80000088887808 */ /* 0x000fe20006800000 */
[----:B---3--:R-:W-:Y:S01]  /*4320*/  FMUL.FTZ R4, R24, c[0x0][0x2ec] ;  /* 0x0000bb0018047a20 */ /* 0x008fe20000410000 */
[----:B------:R-:W-:Y:S01]  /*4330*/  FSEL R101, R101, -INF , !P4 ;  /* 0xff80000065657808 */ /* 0x000fe20006000000 */
[----:B------:R-:W-:Y:S01]  /*4340*/  HMMA.16816.F32.BF16 R24, R16, R20, R32 ;  /* 0x000000141018723c */ /* 0x000fe20000041820 */
[----:B------:R-:W-:Y:S01]  /*4350*/  MUFU.TANH R30, R6 ;  /* 0x00000006001e7308 */ /* 0x000fe20000002400 */
[----:B-1----:R-:W-:-:S06]  /*4360*/  IADD3 R3, R0, 0x18, RZ ;  /* 0x0000001800037810 */ /* 0x002fcc0007ffe0ff */
[----:B------:R-:W-:Y:S01]  /*4370*/  HMMA.16816.F32.BF16 R16, R16, R22, R40 ;  /* 0x000000161010723c */ /* 0x000fe20000041828 */
[----:B------:R1:W3:Y:S01]  /*4380*/  MUFU.TANH R53, R4 ;  /* 0x0000000400357308 */ /* 0x0002e20000002400 */
[C---:B------:R-:W-:Y:S02]  /*4390*/  ISETP.GE.AND P0, PT, R3.reuse, R234, PT ;  /* 0x000000ea0300720c */ /* 0x040fe40003f06270 */
[C---:B------:R-:W-:Y:S02]  /*43a0*/  ISETP.GE.AND P3, PT, R3.reuse, R233, PT ;  /* 0x000000e90300720c */ /* 0x040fe40003f66270 */
[C---:B------:R-:W-:Y:S02]  /*43b0*/  ISETP.LT.OR P0, PT, R3.reuse, R230, P0 ;  /* 0x000000e60300720c */ /* 0x040fe40000701670 */
[C---:B------:R-:W-:Y:S01]  /*43c0*/  ISETP.LT.OR P3, PT, R3.reuse, R229, P3 ;  /* 0x000000e50300720c */ /* 0x040fe20001f61670 */
[----:B------:R-:W-:Y:S01]  /*43d0*/  MUFU.TANH R12, R12 ;  /* 0x0000000c000c7308 */ /* 0x000fe20000002400 */
[----:B------:R-:W-:-:S02]  /*43e0*/  ISETP.GE.AND P1, PT, R3, R232, PT ;  /* 0x000000e80300720c */ /* 0x000fc40003f26270 */
[----:B------:R-:W-:Y:S02]  /*43f0*/  ISETP.GE.AND P6, PT, R3, R231, PT ;  /* 0x000000e70300720c */ /* 0x000fe40003fc6270 */
[----:B------:R-:W-:Y:S02]  /*4400*/  FSEL R152, R152, -INF , !P0 ;  /* 0xff80000098987808 */ /* 0x000fe40004000000 */
[----:B------:R-:W-:Y:S01]  /*4410*/  FSEL R167, R167, -INF , !P3 ;  /* 0xff800000a7a77808 */ /* 0x000fe20005800000 */
[----:B------:R-:W-:Y:S01]  /*4420*/  FMUL.FTZ R7, R26, c[0x0][0x2ec] ;  /* 0x0000bb001a077a20 */ /* 0x000fe20000410000 */
[----:B-1----:R-:W-:Y:S01]  /*4430*/  IADD3 R4, R0, 0x19, RZ ;  /* 0x0000001900047810 */ /* 0x002fe20007ffe0ff */
[----:B------:R-:W-:Y:S01]  /*4440*/  FMUL.FTZ R6, R27, c[0x0][0x2ec] ;  /* 0x0000bb001b067a20 */ /* 0x000fe20000410000 */
[----:B------:R-:W-:Y:S01]  /*4450*/  ISETP.LT.OR P1, PT, R3, R228, P1 ;  /* 0x000000e40300720c */ /* 0x000fe20000f21670 */
[----:B------:R1:W-:Y:S01]  /*4460*/  MUFU.TANH R20, R7 ;  /* 0x0000000700147308 */ /* 0x0003e20000002400 */
[----:B------:R-:W-:-:S02]  /*4470*/  ISETP.GE.AND P2, PT, R4, R234, PT ;  /* 0x000000ea0400720c */ /* 0x000fc40003f46270 */
[----:B------:R-:W-:Y:S01]  /*4480*/  ISETP.LT.OR P6, PT, R3, R227, P6 ;  /* 0x000000e30300720c */ /* 0x000fe200037c1670 */
[----:B------:R-:W-:Y:S01]  /*4490*/  FMUL.FTZ R18, R18, c[0x0][0x2ec] ;  /* 0x0000bb0012127a20 */ /* 0x000fe20000410000 */
[----:B------:R-:W-:Y:S01]  /*44a0*/  ISETP.GE.AND P5, PT, R4, R233, PT ;  /* 0x000000e90400720c */ /* 0x000fe20003fa6270 */
[----:B------:R-:W-:Y:S01]  /*44b0*/  FMUL.FTZ R16, R16, c[0x0][0x2ec] ;  /* 0x0000bb0010107a20 */ /* 0x000fe20000410000 */
[C---:B------:R-:W-:Y:S01]  /*44c0*/  ISETP.GE.AND P0, PT, R4.reuse, R232, PT ;  /* 0x000000e80400720c */ /* 0x040fe20003f06270 */
[----:B------:R-:W-:Y:S01]  /*44d0*/  FMUL.FTZ R17, R17, c[0x0][0x2ec] ;  /* 0x0000bb0011117a20 */ /* 0x000fe20000410000 */
[C---:B------:R-:W-:Y:S01]  /*44e0*/  ISETP.GE.AND P3, PT, R4.reuse, R231, PT ;  /* 0x000000e70400720c */ /* 0x040fe20003f66270 */
[----:B------:R-:W-:Y:S01]  /*44f0*/  MUFU.TANH R18, R18 ;  /* 0x0000001200127308 */ /* 0x000fe20000002400 */
[----:B------:R-:W-:Y:S01]  /*4500*/  ISETP.LT.OR P2, PT, R4, R230, P2 ;  /* 0x000000e60400720c */ /* 0x000fe20001741670 */
[----:B------:R-:W-:Y:S01]  /*4510*/  FMUL.FTZ R19, R19, c[0x0][0x2ec] ;  /* 0x0000bb0013137a20 */ /* 0x000fe20000410000 */
[----:B------:R-:W-:-:S02]  /*4520*/  IADD3 R3, R0, 0x20, RZ ;  /* 0x0000002000037810 */ /* 0x000fc40007ffe0ff */
[----:B------:R-:W-:Y:S01]  /*4530*/  ISETP.LT.OR P5, PT, R4, R229, P5 ;  /* 0x000000e50400720c */ /* 0x000fe20002fa1670 */
[----:B-1----:R-:W-:Y:S01]  /*4540*/  FMUL.FTZ R7, R10, c[0x0][0x2ec] ;  /* 0x0000bb000a077a20 */ /* 0x002fe20000410000 */
[C---:B------:R-:W-:Y:S01]  /*4550*/  ISETP.LT.OR P0, PT, R4.reuse, R228, P0 ;  /* 0x000000e40400720c */ /* 0x040fe20000701670 */
[----:B------:R-:W-:Y:S01]  /*4560*/  MUFU.TANH R16, R16 ;  /* 0x0000001000107308 */ /* 0x000fe20000002400 */
[----:B------:R-:W-:Y:S01]  /*4570*/  ISETP.LT.OR P3, PT, R4, R227, P3 ;  /* 0x000000e30400720c */ /* 0x000fe20001f61670 */
[----:B------:R-:W-:Y:S01]  /*4580*/  FMUL.FTZ R4, R24, c[0x0][0x2ec] ;  /* 0x0000bb0018047a20 */ /* 0x000fe20000410000 */
[----:B------:R-:W-:Y:S02]  /*4590*/  FSEL R100, R100, -INF , !P1 ;  /* 0xff80000064647808 */ /* 0x000fe40004800000 */
[----:B------:R-:W-:Y:S02]  /*45a0*/  FSEL R107, R107, -INF , !P6 ;  /* 0xff8000006b6b7808 */ /* 0x000fe40007000000 */
[----:B------:R-:W-:Y:S01]  /*45b0*/  FSEL R138, R138, -INF , !P2 ;  /* 0xff8000008a8a7808 */ /* 0x000fe20005000000 */
[----:B------:R1:W1:Y:S01]  /*45c0*/  MUFU.TANH R28, R4 ;  /* 0x00000004001c7308 */ /* 0x0002620000002400 */
[----:B------:R-:W-:-:S02]  /*45d0*/  ISETP.GE.AND P4, PT, R3, R234, PT ;  /* 0x000000ea0300720c */ /* 0x000fc40003f86270 */
[C---:B------:R-:W-:Y:S02]  /*45e0*/  ISETP.GE.AND P1, PT, R3.reuse, R233, PT ;  /* 0x000000e90300720c */ /* 0x040fe40003f26270 */
[C---:B------:R-:W-:Y:S02]  /*45f0*/  ISETP.GE.AND P6, PT, R3.reuse, R232, PT ;  /* 0x000000e80300720c */ /* 0x040fe40003fc6270 */
[C---:B------:R-:W-:Y:S01]  /*4600*/  ISETP.GE.AND P2, PT, R3.reuse, R231, PT ;  /* 0x000000e70300720c */ /* 0x040fe20003f46270 */
[----:B------:R-:W-:Y:S01]  /*4610*/  MUFU.TANH R7, R7 ;  /* 0x0000000700077308 */ /* 0x000fe20000002400 */
[C---:B------:R-:W-:Y:S02]  /*4620*/  ISETP.LT.OR P4, PT, R3.reuse, R230, P4 ;  /* 0x000000e60300720c */ /* 0x040fe40002781670 */
[C---:B------:R-:W-:Y:S02]  /*4630*/  ISETP.LT.OR P1, PT, R3.reuse, R229, P1 ;  /* 0x000000e50300720c */ /* 0x040fe40000f21670 */
[----:B------:R-:W-:-:S02]  /*4640*/  ISETP.LT.OR P6, PT, R3, R228, P6 ;  /* 0x000000e40300720c */ /* 0x000fc400037c1670 */
[----:B------:R-:W-:Y:S01]  /*4650*/  ISETP.LT.OR P2, PT, R3, R227, P2 ;  /* 0x000000e30300720c */ /* 0x000fe20001741670 */
[----:B------:R-:W-:Y:S01]  /*4660*/  FMUL.FTZ R3, R25, c[0x0][0x2ec] ;  /* 0x0000bb0019037a20 */ /* 0x000fe20000410000 */
[----:B-1----:R-:W-:Y:S01]  /*4670*/  IADD3 R4, R0, 0x21, RZ ;  /* 0x0000002100047810 */ /* 0x002fe20007ffe0ff */
[----:B------:R1:W-:Y:S01]  /*4680*/  MUFU.TANH R24, R6 ;  /* 0x0000000600187308 */ /* 0x0003e20000002400 */
[----:B------:R-:W-:Y:S02]  /*4690*/  FSEL R139, R139, -INF , !P5 ;  /* 0xff8000008b8b7808 */ /* 0x000fe40006800000 */
[----:B------:R-:W-:Y:S02]  /*46a0*/  FSEL R45, R76, -INF , !P3 ;  /* 0xff8000004c2d7808 */ /* 0x000fe40005800000 */
[----:B------:R-:W-:Y:S02]  /*46b0*/  FSEL R180, R75, -INF , !P4 ;  /* 0xff8000004bb47808 */ /* 0x000fe40006000000 */
[----:B------:R-:W-:Y:S01]  /*46c0*/  FSEL R186, R74, -INF , !P1 ;  /* 0xff8000004aba7808 */ /* 0x000fe20004800000 */
[----:B------:R2:W-:Y:S01]  /*46d0*/  MUFU.TANH R21, R3 ;  /* 0x0000000300157308 */ /* 0x0005e20000002400 */
[----:B------:R-:W-:-:S02]  /*46e0*/  ISETP.GE.AND P5, PT, R4, R234, PT ;  /* 0x000000ea0400720c */ /* 0x000fc40003fa6270 */
[C---:B------:R-:W-:Y:S02]  /*46f0*/  ISETP.GE.AND P3, PT, R4.reuse, R233, PT ;  /* 0x000000e90400720c */ /* 0x040fe40003f66270 */
[C---:B------:R-:W-:Y:S02]  /*4700*/  ISETP.GE.AND P4, PT, R4.reuse, R232, PT ;  /* 0x000000e80400720c */ /* 0x040fe40003f86270 */
[C---:B------:R-:W-:Y:S01]  /*4710*/  ISETP.GE.AND P1, PT, R4.reuse, R231, PT ;  /* 0x000000e70400720c */ /* 0x040fe20003f26270 */
[----:B-1----:R-:W-:Y:S01]  /*4720*/  FMUL.FTZ R6, R9, c[0x0][0x2ec] ;  /* 0x0000bb0009067a20 */ /* 0x002fe20000410000 */
[----:B------:R-:W-:Y:S01]  /*4730*/  FSEL R44, R79, -INF , !P0 ;  /* 0xff8000004f2c7808 */ /* 0x000fe20004000000 */
[----:B------:R-:W-:Y:S01]  /*4740*/  MUFU.TANH R17, R17 ;  /* 0x0000001100117308 */ /* 0x000fe20000002400 */
[C---:B------:R-:W-:Y:S02]  /*4750*/  ISETP.LT.OR P5, PT, R4.reuse, R230, P5 ;  /* 0x000000e60400720c */ /* 0x040fe40002fa1670 */
[----:B------:R-:W-:-:S02]  /*4760*/  ISETP.LT.OR P3, PT, R4, R229, P3 ;  /* 0x000000e50400720c */ /* 0x000fc40001f61670 */
[----:B------:R-:W-:Y:S02]  /*4770*/  ISETP.LT.OR P4, PT, R4, R228, P4 ;  /* 0x000000e40400720c */ /* 0x000fe40002781670 */
[----:B--2---:R-:W-:Y:S01]  /*4780*/  IADD3 R3, R0, 0x28, RZ ;  /* 0x0000002800037810 */ /* 0x004fe20007ffe0ff */
[----:B------:R1:W-:Y:S01]  /*4790*/  MUFU.TANH R9, R6 ;  /* 0x0000000600097308 */ /* 0x0003e20000002400 */
[----:B------:R-:W-:Y:S01]  /*47a0*/  ISETP.LT.OR P1, PT, R4, R227, P1 ;  /* 0x000000e30400720c */ /* 0x000fe20000f21670 */
[----:B------:R-:W-:Y:S01]  /*47b0*/  FMUL.FTZ R4, R8, c[0x0][0x2ec] ;  /* 0x0000bb0008047a20 */ /* 0x000fe20000410000 */
[----:B------:R-:W-:Y:S02]  /*47c0*/  FSEL R169, R73, -INF , !P6 ;  /* 0xff80000049a97808 */ /* 0x000fe40007000000 */
[C---:B------:R-:W-:Y:S02]  /*47d0*/  ISETP.GE.AND P0, PT, R3.reuse, R234, PT ;  /* 0x000000ea0300720c */ /* 0x040fe40003f06270 */
[C---:B------:R-:W-:Y:S01]  /*47e0*/  ISETP.GE.AND P6, PT, R3.reuse, R233, PT ;  /* 0x000000e90300720c */ /* 0x040fe20003fc6270 */
[----:B------:R2:W2:Y:S01]  /*47f0*/  MUFU.TANH R8, R4 ;  /* 0x0000000400087308 */ /* 0x0004a20000002400 */
[----:B------:R-:W-:-:S02]  /*4800*/  ISETP.LT.OR P0, PT, R3, R230, P0 ;  /* 0x000000e60300720c */ /* 0x000fc40000701670 */
[----:B------:R-:W-:Y:S02]  /*4810*/  ISETP.LT.OR P6, PT, R3, R229, P6 ;  /* 0x000000e50300720c */ /* 0x000fe400037c1670 */
[----:B----4-:R-:W-:Y:S02]  /*4820*/  FSEL R175, R65, -INF , !P2 ;  /* 0xff80000041af7808 */ /* 0x010fe40005000000 */
[----:B------:R-:W-:Y:S01]  /*4830*/  FSEL R179, R77, -INF , !P5 ;  /* 0xff8000004db37808 */ /* 0x000fe20006800000 */
[----:B-1----:R-:W-:Y:S01]  /*4840*/  FMUL.FTZ R6, R11, c[0x0][0x2ec] ;  /* 0x0000bb000b067a20 */ /* 0x002fe20000410000 */
[----:B------:R-:W-:Y:S01]  /*4850*/  FSEL R182, R78, -INF , !P3 ;  /* 0xff8000004eb67808 */ /* 0x000fe20005800000 */
[----:B------:R-:W-:Y:S01]  /*4860*/  MUFU.TANH R19, R19 ;  /* 0x0000001300137308 */ /* 0x000fe20000002400 */
[----:B------:R-:W-:Y:S02]  /*4870*/  FSEL R174, R69, -INF , !P1 ;  /* 0xff80000045ae7808 */ /* 0x000fe40004800000 */
[----:B-----5:R-:W-:-:S02]  /*4880*/  FSEL R177, R55, -INF , !P0 ;  /* 0xff80000037b17808 */ /* 0x020fc40004000000 */
[----:B------:R-:W-:Y:S02]  /*4890*/  FSEL R181, R54, -INF , !P6 ;  /* 0xff80000036b57808 */ /* 0x000fe40007000000 */
[----:B--2---:R-:W-:Y:S01]  /*48a0*/  IADD3 R4, R0, 0x29, RZ ;  /* 0x0000002900047810 */ /* 0x004fe20007ffe0ff */
[----:B------:R-:W1:Y:S01]  /*48b0*/  MUFU.TANH R6, R6 ;  /* 0x0000000600067308 */ /* 0x000e620000002400 */
[C---:B------:R-:W-:Y:S02]  /*48c0*/  ISETP.GE.AND P2, PT, R3.reuse, R232, PT ;  /* 0x000000e80300720c */ /* 0x040fe40003f46270 */
[----:B------:R-:W-:Y:S02]  /*48d0*/  ISETP.GE.AND P5, PT, R3, R231, PT ;  /* 0x000000e70300720c */ /* 0x000fe40003fa6270 */
[C---:B------:R-:W-:Y:S02]  /*48e0*/  ISETP.GE.AND P3, PT, R4.reuse, R234, PT ;  /* 0x000000ea0400720c */ /* 0x040fe40003f66270 */
[C---:B------:R-:W-:Y:S01]  /*48f0*/  ISETP.GE.AND P1, PT, R4.reuse, R233, PT ;  /* 0x000000e90400720c */ /* 0x040fe20003f26270 */
[----:B------:R-:W-:Y:S01]  /*4900*/  MUFU.TANH R13, R13 ;  /* 0x0000000d000d7308 */ /* 0x000fe20000002400 */
[----:B------:R-:W-:Y:S01]  /*4910*/  BAR.SYNC.DEFER_BLOCKING 0x0 ;  /* 0x0000000000007b1d */ /* 0x000fe20000010000 */
[----:B------:R-:W-:-:S02]  /*4920*/  ISETP.GE.AND P0, PT, R4, R232, PT ;  /* 0x000000e80400720c */ /* 0x000fc40003f06270 */
[C---:B------:R-:W-:Y:S02]  /*4930*/  ISETP.GE.AND P6, PT, R4.reuse, R231, PT ;  /* 0x000000e70400720c */ /* 0x040fe40003fc6270 */
        /* <DEDUP_REMOVED lines=9> */
[----:B---3--:R-:W-:Y:S02]  /*49d0*/  FSEL R165, R53, -INF , !P2 ;  /* 0xff80000035a57808 */ /* 0x008fe40005000000 */
        /* <DEDUP_REMOVED lines=20> */
[----:B------:R-:W-:Y:S02]  /*4b20*/  FSEL R192, R21, -INF , !P1 ;  /* 0xff80000015c07808 */ /* 0x000fe40004800000 */
[----:B------:R-:W-:Y:S02]  /*4b30*/  ISETP.GE.AND P0, PT, R3, R234, PT ;  /* 0x000000ea0300720c */ /* 0x000fe40003f06270 */
[C---:B------:R-:W-:Y:S02]  /*4b40*/  ISETP.GE.AND P6, PT, R4.reuse, R233, PT ;  /* 0x000000e90400720c */ /* 0x040fe40003fc6270 */
[C---:B------:R-:W-:Y:S02]  /*4b50*/  ISETP.GE.AND P4, PT, R4.reuse, R232, PT ;  /* 0x000000e80400720c */ /* 0x040fe40003f86270 */
[----:B------:R-:W-:-:S02]  /*4b60*/  ISETP.GE.AND P2, PT, R4, R231, PT ;  /* 0x000000e70400720c */ /* 0x000fc40003f46270 */
[C---:B------:R-:W-:Y:S02]  /*4b70*/  ISETP.GE.AND P5, PT, R3.reuse, R233, PT ;  /* 0x000000e90300720c */ /* 0x040fe40003fa6270 */
[C---:B------:R-:W-:Y:S02]  /*4b80*/  ISETP.GE.AND P3, PT, R3.reuse, R232, PT ;  /* 0x000000e80300720c */ /* 0x040fe40003f66270 */
[C---:B------:R-:W-:Y:S02]  /*4b90*/  ISETP.GE.AND P1, PT, R3.reuse, R231, PT ;  /* 0x000000e70300720c */ /* 0x040fe40003f26270 */
[C---:B------:R-:W-:Y:S02]  /*4ba0*/  ISETP.LT.OR P6, PT, R4.reuse, R229, P6 ;  /* 0x000000e50400720c */ /* 0x040fe400037c1670 */
[C---:B------:R-:W-:Y:S02]  /*4bb0*/  ISETP.LT.OR P4, PT, R4.reuse, R228, P4 ;  /* 0x000000e40400720c */ /* 0x040fe40002781670 */
[----:B------:R-:W-:Y:S01]  /*4bc0*/  ISETP.LT.OR P2, PT, R4, R227, P2 ;  /* 0x000000e30400720c */ /* 0x000fe20001741670 */
[----:B------:R-:W-:Y:S01]  /*4bd0*/  FMUL.FTZ R4, R14, c[0x0][0x2ec] ;  /* 0x0000bb000e047a20 */ /* 0x000fe20000410000 */
[----:B------:R-:W-:-:S02]  /*4be0*/  ISETP.LT.OR P0, PT, R3, R230, P0 ;  /* 0x000000e60300720c */ /* 0x000fc40000701670 */
[C---:B------:R-:W-:Y:S02]  /*4bf0*/  ISETP.LT.OR P5, PT, R3.reuse, R229, P5 ;  /* 0x000000e50300720c */ /* 0x040fe40002fa1670 */
[C---:B------:R-:W-:Y:S01]  /*4c00*/  ISETP.LT.OR P3, PT, R3.reuse, R228, P3 ;  /* 0x000000e40300720c */ /* 0x040fe20001f61670 */
[----:B------:R-:W2:Y:S01]  /*4c10*/  MUFU.TANH R4, R4 ;  /* 0x0000000400047308 */ /* 0x000ea20000002400 */
[----:B------:R-:W-:Y:S01]  /*4c20*/  ISETP.LT.OR P1, PT, R3, R227, P1 ;  /* 0x000000e30300720c */ /* 0x000fe20000f21670 */
[----:B------:R-:W-:Y:S01]  /*4c30*/  FMUL.FTZ R3, R15, c[0x0][0x2ec] ;  /* 0x0000bb000f037a20 */ /* 0x000fe20000410000 */
[----:B------:R-:W-:Y:S02]  /*4c40*/  FSEL R196, R18, -INF , !P5 ;  /* 0xff80000012c47808 */ /* 0x000fe40006800000 */
[----:B------:R-:W-:Y:S02]  /*4c50*/  ISETP.GT.AND P5, PT, R236, R161, PT ;  /* 0x000000a1ec00720c */ /* 0x000fe40003fa4270 */
[----:B------:R-:W-:Y:S01]  /*4c60*/  IADD3 R0, R0, 0x39, RZ ;  /* 0x0000003900007810 */ /* 0x000fe20007ffe0ff */
[----:B------:R-:W3:Y:S01]  /*4c70*/  MUFU.TANH R3, R3 ;  /* 0x0000000300037308 */ /* 0x000ee20000002400 */
[----:B------:R-:W-:-:S02]  /*4c80*/  FSEL R197, R24, -INF , !P6 ;  /* 0xff80000018c57808 */ /* 0x000fc40007000000 */
[----:B------:R-:W-:Y:S02]  /*4c90*/  FSEL R185, R9, -INF , !P4 ;  /* 0xff80000009b97808 */ /* 0x000fe40006000000 */
[----:B-1----:R-:W-:Y:S02]  /*4ca0*/  FSEL R189, R6, -INF , !P2 ;  /* 0xff80000006bd7808 */ /* 0x002fe40005000000 */
        /* <DEDUP_REMOVED lines=9> */
[----:B------:R-:W-:-:S02]  /*4d40*/  FSEL R183, R12, -INF , !P3 ;  /* 0xff8000000cb77808 */ /* 0x000fc40005800000 */
[----:B--2---:R-:W-:Y:S02]  /*4d50*/  FSEL R188, R4, -INF , !P1 ;  /* 0xff80000004bc7808 */ /* 0x004fe40004800000 */
[----:B------:R-:W-:Y:S02]  /*4d60*/  FSEL R194, R17, -INF , !P6 ;  /* 0xff80000011c27808 */ /* 0x000fe40007000000 */
[----:B------:R-:W-:Y:S02]  /*4d70*/  FSEL R198, R19, -INF , !P4 ;  /* 0xff80000013c67808 */ /* 0x000fe40006000000 */
[----:B------:R-:W-:Y:S02]  /*4d80*/  FSEL R184, R13, -INF , !P2 ;  /* 0xff8000000db87808 */ /* 0x000fe40005000000 */
[----:B---3--:R-:W-:Y:S01]  /*4d90*/  FSEL R190, R3, -INF , !P0 ;  /* 0xff80000003be7808 */ /* 0x008fe20004000000 */
        /* <DEDUP_REMOVED lines=58> */
.L_x_871:
[----:B------:R-:W-:Y:S05]  /*5140*/  BSYNC B0 ;  /* 0x0000000000007941 */ /* 0x000fea0003800000 */
.L_x_870:
[----:B------:R-:W0:Y:S02]  /*5150*/  LDGDEPBAR ;  /* 0x00000000000079af */ /* 0x000e240000000000 */
.L_x_869:
        /* <DEDUP_REMOVED lines=105> */
[----:B-----5:R-:W-:-:S03]  /*57f0*/  FFMA.FTZ R5, R52, c[0x0][0x23c], -R0 ;  /* 0x00008f0034057a23 */ /* 0x020fc60000010800 */
[----:B------:R-:W-:Y:S01]  /*5800*/  MUFU.EX2 R37, R7 ;  /* 0x0000000700257308 */ /* 0x000fe20000000800 */
[----:B------:R-:W-:Y:S01]  /*5810*/  FMUL.FTZ R8, R105, c[0x0][0x23c] ;  /* 0x00008f0069087a20 */ /* 0x000fe20000410000 */
[----:B---3--:R-:W-:Y:S01]  /*5820*/  F2FP.BF16.PACK_AB R6, R13, R36 ;  /* 0x000000240d06723e */ /* 0x008fe200000010ff */
[----:B------:R-:W-:-:S05]  /*5830*/  FMUL.FTZ R2, R104, c[0x0][0x23c] ;  /* 0x00008f0068027a20 */ /* 0x000fca0000410000 */
[----:B------:R1:W2:Y:S01]  /*5840*/  MUFU.EX2 R252, R5 ;  /* 0x0000000500fc7308 */ /* 0x0002a20000000800 */
[----:B------:R-:W-:Y:S02]  /*5850*/  FSEL R2, R2, RZ, P0 ;  /* 0x000000ff02027208 */ /* 0x000fe40000000000 */
[----:B------:R-:W-:-:S03]  /*5860*/  FSETP.NEU.FTZ.AND P0, PT, R105, -INF , PT ;  /* 0xff8000006900780b */ /* 0x000fc60003f1d000 */
[--C-:B------:R-:W-:Y:S01]  /*5870*/  FFMA.FTZ R9, R64, c[0x0][0x23c], -R2.reuse ;  /* 0x00008f0040097a23 */ /* 0x100fe20000010802 */
[----:B------:R-:W-:Y:S01]  /*5880*/  FSEL R12, R8, RZ, P0 ;  /* 0x000000ff080c7208 */ /* 0x000fe20000000000 */
[--C-:B------:R-:W-:Y:S02]  /*5890*/  FFMA.FTZ R8, R63, c[0x0][0x23c], -R2.reuse ;  /* 0x00008f003f087a23 */ /* 0x100fe40000010802 */
[----:B------:R-:W-:Y:S01]  /*58a0*/  MUFU.EX2 R248, R9 ;  /* 0x0000000900f87308 */ /* 0x000fe20000000800 */
[----:B-1----:R-:W-:Y:S01]  /*58b0*/  FFMA.FTZ R5, R61, c[0x0][0x23c], -R2 ;  /* 0x00008f003d057a23 */ /* 0x002fe20000010802 */
[----:B--2---:R-:W-:-:S06]  /*58c0*/  F2FP.BF16.PACK_AB R7, R252, R250 ;  /* 0x000000fafc07723e */ /* 0x004fcc00000010ff */
[----:B------:R1:W-:Y:S08]  /*58d0*/  MUFU.EX2 R247, R5 ;  /* 0x0000000500f77308 */ /* 0x0003f00000000800 */
[----:B------:R2:W3:Y:S01]  /*58e0*/  MUFU.EX2 R249, R8 ;  /* 0x0000000800f97308 */ /* 0x0004e20000000800 */
[----:B-1----:R-:W-:-:S07]  /*58f0*/  FFMA.FTZ R5, R62, c[0x0][0x23c], -R2 ;  /* 0x00008f003e057a23 */ /* 0x002fce0000010802 */
[----:B------:R1:W-:Y:S01]  /*5900*/  MUFU.EX2 R242, R5 ;  /* 0x0000000500f27308 */ /* 0x0003e20000000800 */
[----:B--2---:R-:W-:Y:S01]  /*5910*/  FFMA.FTZ R8, R66, c[0x0][0x23c], -R12 ;  /* 0x00008f0042087a23 */ /* 0x004fe2000001080c */
[----:B---3--:R-:W-:-:S06]  /*5920*/  F2FP.BF16.PACK_AB R10, R249, R248 ;  /* 0x000000f8f90a723e */ /* 0x008fcc00000010ff */
[----:B------:R2:W-:Y:S01]  /*5930*/  MUFU.EX2 R239, R8 ;  /* 0x0000000800ef7308 */ /* 0x0005e20000000800 */
[----:B-1----:R-:W-:-:S07]  /*5940*/  F2FP.BF16.PACK_AB R5, R251, R37 ;  /* 0x00000025fb05723e */ /* 0x002fce00000010ff */
[----:B------:R-:W-:Y:S01]  /*5950*/  HMMA.16816.F32.BF16 R120, R4, R24, RZ ;  /* 0x000000180478723c */ /* 0x000fe200000418ff */
[----:B--2---:R-:W-:-:S04]  /*5960*/  FFMA.FTZ R8, R72, c[0x0][0x23c], -R12 ;  /* 0x00008f0048087a23 */ /* 0x004fc8000001080c */
        /* <DEDUP_REMOVED lines=31> */
[----:B------:R-:W-:Y:S07]  /*5b60*/  LDSM.16.MT88.4 R16, [R222+0x9400] ;  /* 0x00940000de10783b */ /* 0x000fee0000004200 */
[----:B------:R-:W-:Y:S01]  /*5b70*/  HMMA.16816.F32.BF16 R56, R8, R20, RZ ;  /* 0x000000140838723c */ /* 0x000fe200000418ff */
[----:B-1----:R-:W-:-:S07]  /*5b80*/  FFMA.FTZ R4, R100, c[0x0][0x23c], -R3 ;  /* 0x00008f0064047a23 */ /* 0x002fce0000010803 */
[----:B------:R-:W-:Y:S01]  /*5b90*/  HMMA.16816.F32.BF16 R124, R8, R22, RZ ;  /* 0x00000016087c723c */ /* 0x000fe200000418ff */
[----:B------:R-:W1:Y:S01]  /*5ba0*/  LDSM.16.MT88.4 R20, [R220+0x9400] ;  /* 0x00940000dc14783b */ /* 0x000e620000004200 */
[----:B------:R-:W-:Y:S01]  /*5bb0*/  MOV R100, R13 ;  /* 0x0000000d00647202 */ /* 0x000fe20000000f00 */
[----:B------:R2:W-:Y:S01]  /*5bc0*/  MUFU.EX2 R244, R4 ;  /* 0x0000000400f47308 */ /* 0x0005e20000000800 */
[----:B------:R-:W-:-:S04]  /*5bd0*/  FFMA.FTZ R13, R173, c[0x0][0x23c], -R0 ;  /* 0x00008f00ad0d7a23 */ /* 0x000fc80000010800 */
[C---:B------:R-:W-:Y:S03]  /*5be0*/  HMMA.16816.F32.BF16 R52, R8.reuse, R28, RZ ;  /* 0x0000001c0834723c */ /* 0x040fe600000418ff */
[----:B------:R3:W-:Y:S05]  /*5bf0*/  MUFU.EX2 R202, R13 ;  /* 0x0000000d00ca7308 */ /* 0x0007ea0000000800 */
[----:B------:R-:W-:Y:S01]  /*5c00*/  HMMA.16816.F32.BF16 R140, R8, R30, RZ ;  /* 0x0000001e088c723c */ /* 0x000fe200000418ff */
[----:B------:R-:W4:Y:S01]  /*5c10*/  LDSM.16.MT88.4 R28, [R222+0xa400] ;  /* 0x00a40000de1c783b */ /* 0x000f220000004200 */
[----:B--2---:R-:W-:-:S04]  /*5c20*/  FFMA.FTZ R4, R44, c[0x0][0x23c], -R3 ;  /* 0x00008f002c047a23 */ /* 0x004fc80000010803 */
[----:B------:R2:W5:Y:S02]  /*5c30*/  MUFU.EX2 R243, R4 ;  /* 0x0000000400f37308 */ /* 0x0005640000000800 */
[----:B------:R-:W-:Y:S01]  /*5c40*/  HMMA.16816.F32.BF16 R48, R8, R32, RZ ;  /* 0x000000200830723c */ /* 0x000fe200000418ff */
[----:B---3--:R-:W-:-:S05]  /*5c50*/  FFMA.FTZ R13, R172, c[0x0][0x23c], -R0 ;  /* 0x00008f00ac0d7a23 */ /* 0x008fca0000010800 */
[----:B------:R3:W-:Y:S02]  /*5c60*/  MUFU.EX2 R203, R13 ;  /* 0x0000000d00cb7308 */ /* 0x0007e40000000800 */
[----:B------:R-:W-:Y:S01]  /*5c70*/  HMMA.16816.F32.BF16 R144, R8, R34, RZ ;  /* 0x000000220890723c */ /* 0x000fe200000418ff */
[----:B------:R-:W1:Y:S01]  /*5c80*/  LDSM.16.MT88.4 R32, [R220+0xb400] ;  /* 0x00b40000dc20783b */ /* 0x000e620000004200 */
[----:B--2---:R-:W-:Y:S01]  /*5c90*/  FFMA.FTZ R4, R137, c[0x0][0x23c], -R0 ;  /* 0x00008f0089047a23 */ /* 0x004fe20000010800 */
[----:B-----5:R-:W-:-:S03]  /*5ca0*/  F2FP.BF16.PACK_AB R6, R243, R244 ;  /* 0x000000f4f306723e */ /* 0x020fc600000010ff */
[----:B------:R2:W-:Y:S01]  /*5cb0*/  MUFU.EX2 R218, R4 ;  /* 0x0000000400da7308 */ /* 0x0005e20000000800 */
[----:B---3--:R-:W-:-:S07]  /*5cc0*/  FFMA.FTZ R13, R180, c[0x0][0x23c], -R2 ;  /* 0x00008f00b40d7a23 */ /* 0x008fce0000010802 */
[----:B------:R3:W-:Y:S01]  /*5cd0*/  MUFU.EX2 R201, R13 ;  /* 0x0000000d00c97308 */ /* 0x0007e20000000800 */
[----:B--2---:R-:W-:-:S07]  /*5ce0*/  FFMA.FTZ R4, R136, c[0x0][0x23c], -R0 ;  /* 0x00008f0088047a23 */ /* 0x004fce0000010800 */
[----:B------:R2:W5:Y:S01]  /*5cf0*/  MUFU.EX2 R237, R4 ;  /* 0x0000000400ed7308 */ /* 0x0005620000000800 */
[----:B---3--:R-:W-:-:S07]  /*5d00*/  FFMA.FTZ R13, R179, c[0x0][0x23c], -R2 ;  /* 0x00008f00b30d7a23 */ /* 0x008fce0000010802 */
[----:B------:R3:W-:Y:S01]  /*5d10*/  MUFU.EX2 R200, R13 ;  /* 0x0000000d00c87308 */ /* 0x0007e20000000800 */
[----:B--2---:R-:W-:Y:S01]  /*5d20*/  FFMA.FTZ R4, R107, c[0x0][0x23c], -R0 ;  /* 0x00008f006b047a23 */ /* 0x004fe20000010800 */
[----:B-----5:R-:W-:-:S06]  /*5d30*/  F2FP.BF16.PACK_AB R5, R237, R218 ;  /* 0x000000daed05723e */ /* 0x020fcc00000010ff */
[----:B------:R2:W-:Y:S01]  /*5d40*/  MUFU.EX2 R235, R4 ;  /* 0x0000000400eb7308 */ /* 0x0005e20000000800 */
[----:B---3--:R-:W-:-:S07]  /*5d50*/  FFMA.FTZ R13, R177, c[0x0][0x23c], -R2 ;  /* 0x00008f00b10d7a23 */ /* 0x008fce0000010802 */
[----:B------:R3:W-:Y:S01]  /*5d60*/  MUFU.EX2 R180, R13 ;  /* 0x0000000d00b47308 */ /* 0x0007e20000000800 */
[----:B--2---:R-:W-:Y:S02]  /*5d70*/  FFMA.FTZ R4, R45, c[0x0][0x23c], -R0 ;  /* 0x00008f002d047a23 */ /* 0x004fe40000010800 */
[----:B------:R-:W-:Y:S05]  /*5d80*/  HMMA.16816.F32.BF16 R44, R8, R40, RZ ;  /* 0x00000028082c723c */ /* 0x000fea00000418ff */
[----:B------:R2:W5:Y:S01]  /*5d90*/  MUFU.EX2 R219, R4 ;  /* 0x0000000400db7308 */ /* 0x0005620000000800 */
[----:B---3--:R-:W-:-:S07]  /*5da0*/  FFMA.FTZ R13, R176, c[0x0][0x23c], -R2 ;  /* 0x00008f00b00d7a23 */ /* 0x008fce0000010802 */
[----:B------:R3:W-:Y:S01]  /*5db0*/  MUFU.EX2 R179, R13 ;  /* 0x0000000d00b37308 */ /* 0x0007e20000000800 */
[----:B--2---:R-:W-:Y:S01]  /*5dc0*/  FFMA.FTZ R4, R149, c[0x0][0x23c], -R2 ;  /* 0x00008f0095047a23 */ /* 0x004fe20000010802 */
[----:B-----5:R-:W-:-:S06]  /*5dd0*/  F2FP.BF16.PACK_AB R7, R219, R235 ;  /* 0x000000ebdb07723e */ /* 0x020fcc00000010ff */
[----:B------:R2:W-:Y:S01]  /*5de0*/  MUFU.EX2 R217, R4 ;  /* 0x0000000400d97308 */ /* 0x0005e20000000800 */
[----:B---3--:R-:W-:Y:S01]  /*5df0*/  FFMA.FTZ R13, R186, c[0x0][0x23c], -R12 ;  /* 0x00008f00ba0d7a23 */ /* 0x008fe2000001080c */
[----:B------:R-:W-:-:S06]  /*5e00*/  MOV R186, R100 ;  /* 0x0000006400ba7202 */ /* 0x000fcc0000000f00 */
[----:B------:R3:W-:Y:S01]  /*5e10*/  MUFU.EX2 R177, R13 ;  /* 0x0000000d00b17308 */ /* 0x0007e20000000800 */
[----:B--2---:R-:W-:Y:S02]  /*5e20*/  FFMA.FTZ R4, R148, c[0x0][0x23c], -R2 ;  /* 0x00008f0094047a23 */ /* 0x004fe40000010802 */
[----:B------:R-:W-:Y:S05]  /*5e30*/  HMMA.16816.F32.BF16 R148, R8, R42, RZ ;  /* 0x0000002a0894723c */ /* 0x000fea00000418ff */
[----:B------:R2:W5:Y:S01]  /*5e40*/  MUFU.EX2 R216, R4 ;  /* 0x0000000400d87308 */ /* 0x0005620000000800 */
[----:B---3--:R-:W-:Y:S01]  /*5e50*/  FFMA.FTZ R13, R182, c[0x0][0x23c], -R12 ;  /* 0x00008f00b60d7a23 */ /* 0x008fe2000001080c */
[----:B------:R-:W-:Y:S01]  /*5e60*/  MOV R182, R101 ;  /* 0x0000006500b67202 */ /* 0x000fe20000000f00 */
[----:B------:R-:W-:-:S05]  /*5e70*/  FFMA.FTZ R8, R152, c[0x0][0x23c], -R2 ;  /* 0x00008f0098087a23 */ /* 0x000fca0000010802 */
[----:B------:R3:W-:Y:S08]  /*5e80*/  MUFU.EX2 R176, R13 ;  /* 0x0000000d00b07308 */ /* 0x0007f00000000800 */
[----:B------:R4:W-:Y:S01]  /*5e90*/  MUFU.EX2 R215, R8 ;  /* 0x0000000800d77308 */ /* 0x0009e20000000800 */
[----:B--2---:R-:W-:-:S07]  /*5ea0*/  F2FP.BF16.PACK_AB R4, R245, R240 ;  /* 0x000000f0f504723e */ /* 0x004fce00000010ff */
[----:B-1----:R-:W-:Y:S01]  /*5eb0*/  HMMA.16816.F32.BF16 R160, R4, R20, R120 ;  /* 0x0000001404a0723c */ /* 0x002fe20000041878 */
[----:B---3--:R-:W-:Y:S01]  /*5ec0*/  FFMA.FTZ R13, R181, c[0x0][0x23c], -R12 ;  /* 0x00008f00b50d7a23 */ /* 0x008fe2000001080c */
[----:B------:R-:W-:-:S03]  /*5ed0*/  MOV R181, R106 ;  /* 0x0000006a00b57202 */ /* 0x000fc60000000f00 */
[----:B------:R1:W-:Y:S01]  /*5ee0*/  MUFU.EX2 R107, R13 ;  /* 0x0000000d006b7308 */ /* 0x0003e20000000800 */
[----:B----4-:R-:W-:Y:S02]  /*5ef0*/  FFMA.FTZ R8, R138, c[0x0][0x23c], -R2 ;  /* 0x00008f008a087a23 */ /* 0x010fe40000010802 */
[C---:B------:R-:W-:Y:S05]  /*5f00*/  HMMA.16816.F32.BF16 R120, R4.reuse, R22, R88 ;  /* 0x000000160478723c */ /* 0x040fea0000041858 */
[----:B------:R2:W-:Y:S03]  /*5f10*/  MUFU.EX2 R214, R8 ;  /* 0x0000000800d67308 */ /* 0x0005e60000000800 */
[----:B------:R-:W-:Y:S01]  /*5f20*/  HMMA.16816.F32.BF16 R156, R4, R16, R116 ;  /* 0x00000010049c723c */ /* 0x000fe20000041874 */
[----:B-1----:R-:W-:Y:S01]  /*5f30*/  FFMA.FTZ R13, R178, c[0x0][0x23c], -R12 ;  /* 0x00008f00b20d7a23 */ /* 0x002fe2000001080c */
[----:B------:R-:W-:-:S06]  /*5f40*/  MOV R178, R15 ;  /* 0x0000000f00b27202 */ /* 0x000fcc0000000f00 */
[----:B------:R-:W-:Y:S01]  /*5f50*/  HMMA.16816.F32.BF16 R88, R4, R30, R76 ;  /* 0x0000001e0458723c */ /* 0x000fe2000004184c */
[----:B------:R-:W-:Y:S01]  /*5f60*/  MUFU.EX2 R106, R13 ;  /* 0x0000000d006a7308 */ /* 0x000fe20000000800 */
[----:B--2---:R-:W-:-:S06]  /*5f70*/  FFMA.FTZ R8, R153, c[0x0][0x23c], -R12 ;  /* 0x00008f0099087a23 */ /* 0x004fcc000001080c */
        /* <DEDUP_REMOVED lines=8> */
[----:B-1----:R-:W-:-:S07]  /*6000*/  FFMA.FTZ R8, R167, c[0x0][0x23c], -R12 ;  /* 0x00008f00a7087a23 */ /* 0x002fce000001080c */
[----:B------:R-:W-:Y:S01]  /*6010*/  HMMA.16816.F32.BF16 R80, R4, R38, R64 ;  /* 0x000000260450723c */ /* 0x000fe20000041840 */
[----:B------:R1:W-:Y:S02]  /*6020*/  MUFU.EX2 R211, R8 ;  /* 0x0000000800d37308 */ /* 0x0003e40000000800 */
[----:B-1----:R-:W-:-:S05]  /*6030*/  FFMA.FTZ R8, R139, c[0x0][0x23c], -R12 ;  /* 0x00008f008b087a23 */ /* 0x002fca000001080c */
[C---:B------:R-:W-:Y:S01]  /*6040*/  HMMA.16816.F32.BF16 R136, R4.reuse, R18, R84 ;  /* 0x000000120488723c */ /* 0x040fe20000041854 */
[----:B------:R1:W3:Y:S07]  /*6050*/  MUFU.EX2 R210, R8 ;  /* 0x0000000800d27308 */ /* 0x0002ee0000000800 */
[----:B------:R-:W-:Y:S07]  /*6060*/  HMMA.16816.F32.BF16 R84, R4, R34, R72 ;  /* 0x000000220454723c */ /* 0x000fee0000041848 */
[----:B-----5:R-:W-:-:S02]  /*6070*/  F2FP.BF16.PACK_AB R4, R216, R217 ;  /* 0x000000d9d804723e */ /* 0x020fc400000010ff */
[----:B--2---:R-:W-:Y:S01]  /*6080*/  F2FP.BF16.PACK_AB R5, R213, R212 ;  /* 0x000000d4d505723e */ /* 0x004fe200000010ff */
[--C-:B-1----:R-:W-:Y:S01]  /*6090*/  FFMA.FTZ R8, R169, c[0x0][0x23c], -R3.reuse ;  /* 0x00008f00a9087a23 */ /* 0x102fe20000010803 */
[----:B------:R-:W-:Y:S02]  /*60a0*/  F2FP.BF16.PACK_AB R6, R214, R215 ;  /* 0x000000d7d606723e */ /* 0x000fe400000010ff */
[----:B---3--:R-:W-:Y:S01]  /*60b0*/  F2FP.BF16.PACK_AB R7, R210, R211 ;  /* 0x000000d3d207723e */ /* 0x008fe200000010ff */
[----:B------:R1:W-:Y:S06]  /*60c0*/  MUFU.EX2 R209, R8 ;  /* 0x0000000800d17308 */ /* 0x0003ec0000000800 */
        /* <DEDUP_REMOVED lines=9> */
[C---:B------:R-:W-:Y:S01]  /*6160*/  HMMA.16816.F32.BF16 R48, R4.reuse, R18, R128 ;  /* 0x000000120430723c */ /* 0x040fe20000041880 */
[----:B------:R-:W3:Y:S07]  /*6170*/  LDSM.16.MT88.4 R16, [R220+0x9800] ;  /* 0x00980000dc10783b */ /* 0x000eee0000004200 */
[----:B------:R-:W-:Y:S01]  /*6180*/  HMMA.16816.F32.BF16 R168, R4, R36, R44 ;  /* 0x0000002404a8723c */ /* 0x000fe2000004182c */
[----:B-1----:R-:W-:-:S04]  /*6190*/  FFMA.FTZ R8, R164, c[0x0][0x23c], -R3 ;  /* 0x00008f00a4087a23 */ /* 0x002fc80000010803 */
[----:B------:R1:W4:Y:S03]  /*61a0*/  MUFU.EX2 R206, R8 ;  /* 0x0000000800ce7308 */ /* 0x0003260000000800 */
        /* <DEDUP_REMOVED lines=10> */
[----:B------:R-:W-:Y:S04]  /*6250*/  LDSM.16.MT88.4 R24, [R222+0xa800] ;  /* 0x00a80000de18783b */ /* 0x000fe80000004200 */
[----:B------:R-:W-:Y:S03]  /*6260*/  LDSM.16.MT88.4 R124, [R220+0x9c00] ;  /* 0x009c0000dc7c783b */ /* 0x000fe60000004200 */
        /* <DEDUP_REMOVED lines=234> */
[----:B------:R-:W-:Y:S04]  /*7110*/  LDSM.16.M88.4 R32, [R221+0x6000] ;  /* 0x00600000dd20783b */ /* 0x000fe80000000200 */
[----:B--2---:R-:W2:Y:S04]  /*7120*/  LDSM.16.M88.4 R8, [R224+0x1000] ;  /* 0x00100000e008783b */ /* 0x004ea80000000200 */
[----:B------:R-:W5:Y:S04]  /*7130*/  LDSM.16.M88.4 R28, [R221+0x6400] ;  /* 0x00640000dd1c783b */ /* 0x000f680000000200 */
[----:B------:R-:W4:Y:S04]  /*7140*/  LDSM.16.M88.4 R24, [R221+0x6800] ;  /* 0x00680000dd18783b */ /* 0x000f280000000200 */
[----:B------:R-:W4:Y:S04]  /*7150*/  LDSM.16.M88.4 R20, [R221+0x6c00] ;  /* 0x006c0000dd14783b */ /* 0x000f280000000200 */
[----:B-1----:R-:W1:Y:S04]  /*7160*/  LDSM.16.M88.4 R12, [R224] ;  /* 0x00000000e00c783b */ /* 0x002e680000000200 */
[----:B---3--:R-:W-:Y:S04]  /*7170*/  LDSM.16.M88.4 R4, [R225+0x1000] ;  /* 0x00100000e104783b */ /* 0x008fe80000000200 */
[----:B------:R-:W3:Y:S04]  /*7180*/  LDSM.16.M88.4 R52, [R223+0x6400] ;  /* 0x00640000df34783b */ /* 0x000ee80000000200 */
[----:B------:R-:W1:Y:S04]  /*7190*/  LDSM.16.M88.4 R44, [R223+0x6c00] ;  /* 0x006c0000df2c783b */ /* 0x000e680000000200 */
[----:B------:R-:W1:Y:S04]  /*71a0*/  LDSM.16.M88.4 R16, [R225] ;  /* 0x00000000e110783b */ /* 0x000e680000000200 */
[----:B------:R-:W1:Y:S01]  /*71b0*/  LDSM.16.M88.4 R40, [R223+0x6000] ;  /* 0x00600000df28783b */ /* 0x000e620000000200 */
[----:B--2---:R-:W-:Y:S03]  /*71c0*/  HMMA.16816.F32.BF16 R176, R8, R32, RZ ;  /* 0x0000002008b0723c */ /* 0x004fe600000418ff */
[----:B------:R-:W2:Y:S01]  /*71d0*/  LDSM.16.M88.4 R48, [R223+0x6800] ;  /* 0x00680000df30783b */ /* 0x000ea20000000200 */
[----:B------:R-:W-:-:S03]  /*71e0*/  IMAD.MOV.U32 R252, RZ, RZ, R186 ;  /* 0x000000fffffc7224 */ /* 0x000fc600078e00ba */
[----:B------:R-:W0:Y:S01]  /*71f0*/  LDGDEPBAR ;  /* 0x00000000000079af */ /* 0x000e220000000000 */
[C---:B-----5:R-:W-:Y:S08]  /*7200*/  HMMA.16816.F32.BF16 R64, R8.reuse, R28, RZ ;  /* 0x0000001c0840723c */ /* 0x060ff000000418ff */
[C---:B----4-:R-:W-:Y:S08]  /*7210*/  HMMA.16816.F32.BF16 R56, R8.reuse, R24, RZ ;  /* 0x000000180838723c */ /* 0x050ff000000418ff */
[C---:B------:R-:W-:Y:S08]  /*7220*/  HMMA.16816.F32.BF16 R36, R8.reuse, R20, RZ ;  /* 0x000000140824723c */ /* 0x040ff000000418ff */
[C---:B------:R-:W-:Y:S08]  /*7230*/  HMMA.16816.F32.BF16 R108, R8.reuse, R34, RZ ;  /* 0x00000022086c723c */ /* 0x040ff000000418ff */
[C---:B------:R-:W-:Y:S08]  /*7240*/  HMMA.16816.F32.BF16 R60, R8.reuse, R30, RZ ;  /* 0x0000001e083c723c */ /* 0x040ff000000418ff */
[C---:B------:R-:W-:Y:S08]  /*7250*/  HMMA.16816.F32.BF16 R180, R8.reuse, R26, RZ ;  /* 0x0000001a08b4723c */ /* 0x040ff000000418ff */
[----:B------:R-:W-:Y:S08]  /*7260*/  HMMA.16816.F32.BF16 R8, R8, R22, RZ ;  /* 0x000000160808723c */ /* 0x000ff000000418ff */
[C---:B-1----:R-:W-:Y:S08]  /*7270*/  HMMA.16816.F32.BF16 R188, R12.reuse, R20, RZ ;  /* 0x000000140cbc723c */ /* 0x042ff000000418ff */
[C---:B------:R-:W-:Y:S08]  /*7280*/  HMMA.16816.F32.BF16 R196, R12.reuse, R24, RZ ;  /* 0x000000180cc4723c */ /* 0x040ff000000418ff */
[----:B------:R-:W-:Y:S08]  /*7290*/  HMMA.16816.F32.BF16 R236, R12, R26, RZ ;  /* 0x0000001a0cec723c */ /* 0x000ff000000418ff */
[----:B---3--:R-:W-:Y:S08]  /*72a0*/  HMMA.16816.F32.BF16 R24, R4, R54, R60 ;  /* 0x000000360418723c */ /* 0x008ff0000004183c */
[----:B------:R-:W-:Y:S08]  /*72b0*/  HMMA.16816.F32.BF16 R184, R12, R32, RZ ;  /* 0x000000200cb8723c */ /* 0x000ff000000418ff */
[----:B------:R-:W-:Y:S08]  /*72c0*/  HMMA.16816.F32.BF16 R60, R4, R46, R8 ;  /* 0x0000002e043c723c */ /* 0x000ff00000041808 */
[----:B------:R-:W-:Y:S08]  /*72d0*/  HMMA.16816.F32.BF16 R8, R16, R44, R188 ;  /* 0x0000002c1008723c */ /* 0x000ff000000418bc */
[C---:B------:R-:W-:Y:S08]  /*72e0*/  HMMA.16816.F32.BF16 R216, R12.reuse, R22, RZ ;  /* 0x000000160cd8723c */ /* 0x040ff000000418ff */
[----:B------:R-:W-:Y:S01]  /*72f0*/  HMMA.16816.F32.BF16 R244, R12, R34, RZ ;  /* 0x000000220cf4723c */ /* 0x000fe200000418ff */
[----:B------:R-:W-:Y:S07]  /*7300*/  LDSM.16.M88.4 R32, [R221+0x7400] ;  /* 0x00740000dd20783b */ /* 0x000fee0000000200 */
[C---:B------:R-:W-:Y:S08]  /*7310*/  HMMA.16816.F32.BF16 R212, R4.reuse, R40, R176 ;  /* 0x0000002804d4723c */ /* 0x040ff000000418b0 */
[C---:B------:R-:W-:Y:S08]  /*7320*/  HMMA.16816.F32.BF16 R208, R4.reuse, R52, R64 ;  /* 0x0000003404d0723c */ /* 0x040ff00000041840 */
[C---:B--2---:R-:W-:Y:S08]  /*7330*/  HMMA.16816.F32.BF16 R200, R4.reuse, R48, R56 ;  /* 0x0000003004c8723c */ /* 0x044ff00000041838 */
[C---:B------:R-:W-:Y:S01]  /*7340*/  HMMA.16816.F32.BF16 R192, R4.reuse, R44, R36 ;  /* 0x0000002c04c0723c */ /* 0x040fe20000041824 */
[----:B------:R-:W-:Y:S07]  /*7350*/  LDSM.16.M88.4 R36, [R221+0x7000] ;  /* 0x00700000dd24783b */ /* 0x000fee0000000200 */
[----:B------:R-:W-:Y:S01]  /*7360*/  HMMA.16816.F32.BF16 R108, R4, R42, R108 ;  /* 0x0000002a046c723c */ /* 0x000fe2000004186c */
[----:B------:R-:W-:-:S07]  /*7370*/  IMAD.MOV.U32 R45, RZ, RZ, R9 ;  /* 0x000000ffff2d7224 */ /* 0x000fce00078e0009 */
[----:B------:R-:W-:Y:S01]  /*7380*/  HMMA.16816.F32.BF16 R20, R4, R50, R180 ;  /* 0x000000320414723c */ /* 0x000fe200000418b4 */
[----:B------:R-:W1:Y:S01]  /*7390*/  LDSM.16.M88.4 R4, [R224+0x3000] ;  /* 0x00300000e004783b */ /* 0x000e620000000200 */
[----:B------:R-:W-:-:S06]  /*73a0*/  IMAD.MOV.U32 R44, RZ, RZ, R10 ;  /* 0x000000ffff2c7224 */ /* 0x000fcc00078e000a */
[C---:B------:R-:W-:Y:S08]  /*73b0*/  HMMA.16816.F32.BF16 R204, R12.reuse, R28, RZ ;  /* 0x0000001c0ccc723c */ /* 0x040ff000000418ff */
[----:B------:R-:W-:Y:S01]  /*73c0*/  HMMA.16816.F32.BF16 R240, R12, R30, RZ ;  /* 0x0000001e0cf0723c */ /* 0x000fe200000418ff */
[----:B------:R-:W2:Y:S04]  /*73d0*/  LDSM.16.M88.4 R28, [R221+0x7800] ;  /* 0x00780000dd1c783b */ /* 0x000ea80000000200 */
[----:B------:R-:W3:Y:S03]  /*73e0*/  LDSM.16.M88.4 R12, [R221+0x7c00] ;  /* 0x007c0000dd0c783b */ /* 0x000ee60000000200 */
[C---:B------:R-:W-:Y:S07]  /*73f0*/  HMMA.16816.F32.BF16 R248, R16.reuse, R40, R184 ;  /* 0x0000002810f8723c */ /* 0x040fee00000418b8 */
[----:B------:R-:W-:Y:S01]  /*7400*/  IMAD.MOV.U32 R41, RZ, RZ, R11 ;  /* 0x000000ffff297224 */ /* 0x000fe200078e000b */
[----:B------:R-:W-:Y:S07]  /*7410*/  HMMA.16816.F32.BF16 R196, R16, R48, R196 ;  /* 0x0000003010c4723c */ /* 0x000fee00000418c4 */
[----:B------:R-:W-:-:S02]  /*7420*/  IMAD.MOV.U32 R48, RZ, RZ, R8 ;  /* 0x000000ffff307224 */ /* 0x000fc400078e0008 */
[----:B------:R-:W4:Y:S01]  /*7430*/  LDSM.16.M88.4 R8, [R224+0x2000] ;  /* 0x00200000e008783b */ /* 0x000f220000000200 */
[C---:B------:R-:W-:Y:S07]  /*7440*/  HMMA.16816.F32.BF16 R56, R16.reuse, R42, R244 ;  /* 0x0000002a1038723c */ /* 0x040fee00000418f4 */
[----:B------:R-:W-:Y:S01]  /*7450*/  IMAD.MOV.U32 R247, RZ, RZ, R41 ;  /* 0x000000fffff77224 */ /* 0x000fe200078e0029 */
[----:B------:R-:W-:Y:S06]  /*7460*/  HMMA.16816.F32.BF16 R204, R16, R52, R204 ;  /* 0x0000003410cc723c */ /* 0x000fec00000418cc */
[----:B------:R-:W-:-:S02]  /*7470*/  IMAD.MOV.U32 R40, RZ, RZ, R196 ;  /* 0x000000ffff287224 */ /* 0x000fc400078e00c4 */
[C---:B------:R-:W-:Y:S07]  /*7480*/  HMMA.16816.F32.BF16 R64, R16.reuse, R54, R240 ;  /* 0x000000361040723c */ /* 0x040fee00000418f0 */
[----:B------:R-:W-:Y:S01]  /*7490*/  IMAD.MOV.U32 R240, RZ, RZ, R40 ;  /* 0x000000fffff07224 */ /* 0x000fe200078e0028 */
[C---:B------:R-:W-:Y:S01]  /*74a0*/  HMMA.16816.F32.BF16 R176, R16.reuse, R50, R236 ;  /* 0x0000003210b0723c */ /* 0x040fe200000418ec */
[----:B------:R-:W-:Y:S07]  /*74b0*/  LDSM.16.M88.4 R40, [R223+0x7000] ;  /* 0x00700000df28783b */ /* 0x000fee0000000200 */
[----:B------:R-:W-:Y:S01]  /*74c0*/  HMMA.16816.F32.BF16 R16, R16, R46, R216 ;  /* 0x0000002e1010723c */ /* 0x000fe200000418d8 */
[----:B------:R-:W-:-:S07]  /*74d0*/  IMAD.MOV.U32 R244, RZ, RZ, R48 ;  /* 0x000000fffff47224 */ /* 0x000fce00078e0030 */
[C---:B-1----:R-:W-:Y:S01]  /*74e0*/  HMMA.16816.F32.BF16 R188, R4.reuse, R34, R24 ;  /* 0x0000002204bc723c */ /* 0x042fe20000041818 */
[----:B------:R-:W1:Y:S01]  /*74f0*/  LDSM.16.M88.4 R24, [R225+0x2000] ;  /* 0x00200000e118783b */ /* 0x000e620000000200 */
[----:B------:R-:W-:Y:S02]  /*7500*/  IMAD.MOV.U32 R245, RZ, RZ, R45 ;  /* 0x000000fffff57224 */ /* 0x000fe400078e002d */
[----:B------:R-:W-:Y:S01]  /*7510*/  IMAD.MOV.U32 R246, RZ, RZ, R44 ;  /* 0x000000fffff67224 */ /* 0x000fe200078e002c */
[----:B------:R-:W-:Y:S03]  /*7520*/  LDSM.16.M88.4 R48, [R223+0x7800] ;  /* 0x00780000df30783b */ /* 0x000fe60000000200 */
[C---:B------:R-:W-:Y:S01]  /*7530*/  HMMA.16816.F32.BF16 R52, R4.reuse, R36, R212 ;  /* 0x000000240434723c */ /* 0x040fe200000418d4 */
[----:B------:R-:W-:Y:S07]  /*7540*/  LDSM.16.M88.4 R44, [R223+0x7c00] ;  /* 0x007c0000df2c783b */ /* 0x000fee0000000200 */
[----:B------:R-:W-:Y:S01]  /*7550*/  HMMA.16816.F32.BF16 R184, R4, R32, R208 ;  /* 0x0000002004b8723c */ /* 0x000fe200000418d0 */
[----:B------:R-:W-:-:S07]  /*7560*/  IMAD.MOV.U32 R3, RZ, RZ, R197 ;  /* 0x000000ffff037224 */ /* 0x000fce00078e00c5 */
[----:B--2---:R-:W-:Y:S01]  /*7570*/  HMMA.16816.F32.BF16 R200, R4, R28, R200 ;  /* 0x0000001c04c8723c */ /* 0x004fe200000418c8 */
[----:B------:R-:W-:-:S07]  /*7580*/  IMAD.MOV.U32 R2, RZ, RZ, R198 ;  /* 0x000000ffff027224 */ /* 0x000fce00078e00c6 */
[----:B---3--:R-:W-:Y:S01]  /*7590*/  HMMA.16816.F32.BF16 R192, R4, R12, R192 ;  /* 0x0000000c04c0723c */ /* 0x008fe200000418c0 */
[----:B------:R-:W-:-:S07]  /*75a0*/  IMAD.MOV.U32 R0, RZ, RZ, R199 ;  /* 0x000000ffff007224 */ /* 0x000fce00078e00c7 */
[C---:B------:R-:W-:Y:S08]  /*75b0*/  HMMA.16816.F32.BF16 R108, R4.reuse, R38, R108 ;  /* 0x00000026046c723c */ /* 0x040ff0000004186c */
[C---:B------:R-:W-:Y:S01]  /*75c0*/  HMMA.16816.F32.BF16 R180, R4.reuse, R30, R20 ;  /* 0x0000001e04b4723c */ /* 0x040fe20000041814 */
[----:B------:R-:W2:Y:S07]  /*75d0*/  LDSM.16.M88.4 R20, [R225+0x3000] ;  /* 0x00300000e114783b */ /* 0x000eae0000000200 */
[----:B------:R-:W-:Y:S08]  /*75e0*/  HMMA.16816.F32.BF16 R60, R4, R14, R60 ;  /* 0x0000000e043c723c */ /* 0x000ff0000004183c */
[C---:B----4-:R-:W-:Y:S08]  /*75f0*/  HMMA.16816.F32.BF16 R4, R8.reuse, R36, R248 ;  /* 0x000000240804723c */ /* 0x050ff000000418f8 */
[----:B------:R-:W-:Y:S01]  /*7600*/  HMMA.16816.F32.BF16 R56, R8, R38, R56 ;  /* 0x000000260838723c */ /* 0x000fe20000041838 */
[----:B------:R-:W3:Y:S01]  /*7610*/  LDSM.16.M88.4 R36, [R223+0x7400] ;  /* 0x00740000df24783b */ /* 0x000ee20000000200 */
[----:B------:R-:W-:-:S02]  /*7620*/  IMAD.MOV.U32 R241, RZ, RZ, R3 ;  /* 0x000000fffff17224 */ /* 0x000fc400078e0003 */
[----:B------:R-:W-:Y:S02]  /*7630*/  IMAD.MOV.U32 R242, RZ, RZ, R2 ;  /* 0x000000fffff27224 */ /* 0x000fe400078e0002 */
[----:B------:R-:W-:Y:S02]  /*7640*/  IMAD.MOV.U32 R243, RZ, RZ, R0 ;  /* 0x000000fffff37224 */ /* 0x000fe400078e0000 */
[C---:B------:R-:W-:Y:S08]  /*7650*/  HMMA.16816.F32.BF16 R196, R8.reuse, R32, R204 ;  /* 0x0000002008c4723c */ /* 0x040ff000000418cc */
[C---:B------:R-:W-:Y:S08]  /*7660*/  HMMA.16816.F32.BF16 R204, R8.reuse, R28, R240 ;  /* 0x0000001c08cc723c */ /* 0x040ff000000418f0 */
[C---:B------:R-:W-:Y:S01]  /*7670*/  HMMA.16816.F32.BF16 R216, R8.reuse, R30, R176 ;  /* 0x0000001e08d8723c */ /* 0x040fe200000418b0 */
[----:B------:R-:W-:Y:S07]  /*7680*/  LDSM.16.M88.4 R28, [R221+0x8000] ;  /* 0x00800000dd1c783b */ /* 0x000fee0000000200 */
[----:B------:R-:W-:Y:S01]  /*7690*/  HMMA.16816.F32.BF16 R208, R8, R14, R16 ;  /* 0x0000000e08d0723c */ /* 0x000fe20000041810 */
[----:B------:R-:W4:Y:S07]  /*76a0*/  LDSM.16.M88.4 R16, [R224+0x4000] ;  /* 0x00400000e010783b */ /* 0x000f2e0000000200 */
[----:B-1----:R-:W-:Y:S08]  /*76b0*/  HMMA.16816.F32.BF16 R4, R24, R40, R4 ;  /* 0x000000281804723c */ /* 0x002ff00000041804 */
[C---:B------:R-:W-:Y:S01]  /*76c0*/  HMMA.16816.F32.BF16 R212, R8.reuse, R12, R244 ;  /* 0x0000000c08d4723c */ /* 0x040fe200000418f4 */
[----:B------:R-:W1:Y:S07]  /*76d0*/  LDSM.16.M88.4 R12, [R224+0x5000] ;  /* 0x00500000e00c783b */ /* 0x000e6e0000000200 */
[----:B------:R-:W-:Y:S01]  /*76e0*/  HMMA.16816.F32.BF16 R64, R8, R34, R64 ;  /* 0x000000220840723c */ /* 0x000fe20000041840 */
[----:B------:R-:W-:Y:S04]  /*76f0*/  LDSM.16.M88.4 R8, [R225+0x4000] ;  /* 0x00400000e108783b */ /* 0x000fe80000000200 */
[----:B------:R-:W-:Y:S03]  /*7700*/  LDSM.16.M88.4 R32, [R221+0x8400] ;  /* 0x00840000dd20783b */ /* 0x000fe60000000200 */
[C---:B--2---:R-:W-:Y:S08]  /*7710*/  HMMA.16816.F32.BF16 R52, R20.reuse, R40, R52 ;  /* 0x000000281434723c */ /* 0x044ff00000041834 */
[C---:B------:R-:W-:Y:S08]  /*7720*/  HMMA.16816.F32.BF16 R108, R20.reuse, R42, R108 ;  /* 0x0000002a146c723c */ /* 0x040ff0000004186c */
[C---:B---3--:R-:W-:Y:S08]  /*7730*/  HMMA.16816.F32.BF16 R184, R20.reuse, R36, R184 ;  /* 0x0000002414b8723c */ /* 0x048ff000000418b8 */
[C---:B------:R-:W-:Y:S08]  /*7740*/  HMMA.16816.F32.BF16 R188, R20.reuse, R38, R188 ;  /* 0x0000002614bc723c */ /* 0x040ff000000418bc */
[C---:B------:R-:W-:Y:S08]  /*7750*/  HMMA.16816.F32.BF16 R200, R20.reuse, R48, R200 ;  /* 0x0000003014c8723c */ /* 0x040ff000000418c8 */
[C---:B------:R-:W-:Y:S08]  /*7760*/  HMMA.16816.F32.BF16 R180, R20.reuse, R50, R180 ;  /* 0x0000003214b4723c */ /* 0x040ff000000418b4 */
[C---:B------:R-:W-:Y:S08]  /*7770*/  HMMA.16816.F32.BF16 R192, R20.reuse, R44, R192 ;  /* 0x0000002c14c0723c */ /* 0x040ff000000418c0 */
[----:B------:R-:W-:Y:S01]  /*7780*/  HMMA.16816.F32.BF16 R236, R20, R46, R60 ;  /* 0x0000002e14ec723c */ /* 0x000fe2000004183c */
[----:B------:R-:W2:Y:S07]  /*7790*/  LDSM.16.M88.4 R20, [R223+0x8000] ;  /* 0x00800000df14783b */ /* 0x000eae0000000200 */
[----:B------:R-:W-:Y:S08]  /*77a0*/  HMMA.16816.F32.BF16 R56, R24, R42, R56 ;  /* 0x0000002a1838723c */ /* 0x000ff00000041838 */
[-C--:B----4-:R-:W-:Y:S01]  /*77b0*/  HMMA.16816.F32.BF16 R40, R16, R28.reuse, R4 ;  /* 0x0000001c1028723c */ /* 0x090fe20000041804 */
[----:B------:R-:W3:Y:S07]  /*77c0*/  LDSM.16.M88.4 R4, [R225+0x5000] ;  /* 0x00500000e104783b */ /* 0x000eee0000000200 */
[----:B-1----:R-:W-:Y:S11]  /*77d0*/  HMMA.16816.F32.BF16 R52, R12, R28, R52 ;  /* 0x0000001c0c34723c */ /* 0x002ff60000041834 */
[----:B------:R-:W-:Y:S05]  /*77e0*/  @!UPT UIADD3 URZ, URZ, URZ, URZ ;  /* 0x0000003f3f3ff290 */ /* 0x000fea000fffe03f */
[----:B--2---:R-:W-:Y:S08]  /*77f0*/  HMMA.16816.F32.BF16 R60, R8, R20, R40 ;  /* 0x00000014083c723c */ /* 0x004ff00000041828 */
[C---:B------:R-:W-:Y:S08]  /*7800*/  HMMA.16816.F32.BF16 R40, R24.reuse, R36, R196 ;  /* 0x000000241828723c */ /* 0x040ff000000418c4 */
[----:B------:R-:W-:Y:S08]  /*7810*/  HMMA.16816.F32.BF16 R176, R24, R38, R64 ;  /* 0x0000002618b0723c */ /* 0x000ff00000041840 */
[----:B------:R-:W-:Y:S01]  /*7820*/  HMMA.16816.F32.BF16 R36, R16, R30, R56 ;  /* 0x0000001e1024723c */ /* 0x000fe20000041838 */
[----:B------:R-:W-:-:S07]  /*7830*/  FMUL.FTZ R0, R60, c[0x0][0x2ec] ;  /* 0x0000bb003c007a20 */ /* 0x000fce0000410000 */
[----:B---3--:R-:W-:Y:S01]  /*7840*/  HMMA.16816.F32.BF16 R64, R4, R20, R52 ;  /* 0x000000140440723c */ /* 0x008fe20000041834 */
[----:B------:R1:W2:Y:S07]  /*7850*/  MUFU.TANH R106, R0 ;  /* 0x00000000006a7308 */ /* 0x0002ae0000002400 */
[----:B------:R-:W-:Y:S01]  /*7860*/  HMMA.16816.F32.BF16 R108, R12, R30, R108 ;  /* 0x0000001e0c6c723c */ /* 0x000fe2000004186c */
[----:B------:R-:W3:Y:S01]  /*7870*/  LDSM.16.M88.4 R28, [R223+0x8400] ;  /* 0x00840000df1c783b */ /* 0x000ee20000000200 */
[----:B-1----:R-:W-:-:S04]  /*7880*/  FMUL.FTZ R0, R61, c[0x0][0x2ec] ;  /* 0x0000bb003d007a20 */ /* 0x002fc80000410000 */
[----:B------:R1:W-:Y:S02]  /*7890*/  MUFU.TANH R246, R0 ;  /* 0x0000000000f67308 */ /* 0x0003e40000002400 */
[----:B------:R-:W-:Y:S08]  /*78a0*/  HMMA.16816.F32.BF16 R56, R12, R32, R184 ;  /* 0x000000200c38723c */ /* 0x000ff000000418b8 */
[----:B------:R-:W-:Y:S01]  /*78b0*/  HMMA.16816.F32.BF16 R36, R8, R22, R36 ;  /* 0x000000160824723c */ /* 0x000fe20000041824 */
[----:B-1----:R-:W-:-:S04]  /*78c0*/  FMUL.FTZ R0, R62, c[0x0][0x2ec] ;  /* 0x0000bb003e007a20 */ /* 0x002fc80000410000 */
[----:B------:R1:W4:Y:S02]  /*78d0*/  MUFU.TANH R185, R0 ;  /* 0x0000000000b97308 */ /* 0x0003240000002400 */
[----:B-1----:R-:W-:-:S06]  /*78e0*/  FMUL.FTZ R0, R63, c[0x0][0x2ec] ;  /* 0x0000bb003f007a20 */ /* 0x002fcc0000410000 */
[----:B------:R1:W-:Y:S01]  /*78f0*/  MUFU.TANH R242, R0 ;  /* 0x0000000000f27308 */ /* 0x0003e20000002400 */
[----:B------:R-:W-:Y:S01]  /*7900*/  HMMA.16816.F32.BF16 R52, R16, R32, R40 ;  /* 0x000000201034723c */ /* 0x000fe20000041828 */
[----:B-1----:R-:W-:-:S06]  /*7910*/  FMUL.FTZ R0, R64, c[0x0][0x2ec] ;  /* 0x0000bb0040007a20 */ /* 0x002fcc0000410000 */
[----:B------:R1:W5:Y:S01]  /*7920*/  MUFU.TANH R101, R0 ;  /* 0x0000000000657308 */ /* 0x0003620000002400 */
[----:B------:R-:W-:Y:S01]  /*7930*/  HMMA.16816.F32.BF16 R40, R4, R22, R108 ;  /* 0x000000160428723c */ /* 0x000fe2000004186c */
[----:B-1----:R-:W-:-:S06]  /*7940*/  FMUL.FTZ R0, R65, c[0x0][0x2ec] ;  /* 0x0000bb0041007a20 */ /* 0x002fcc0000410000 */
[----:B------:R1:W-:Y:S02]  /*7950*/  MUFU.TANH R184, R0 ;  /* 0x0000000000b87308 */ /* 0x0003e40000002400 */
[----:B-1----:R-:W-:-:S06]  /*7960*/  FMUL.FTZ R0, R66, c[0x0][0x2ec] ;  /* 0x0000bb0042007a20 */ /* 0x002fcc0000410000 */
[----:B------:R1:W1:Y:S02]  /*7970*/  MUFU.TANH R100, R0 ;  /* 0x0000000000647308 */ /* 0x0002640000002400 */
[----:B-1----:R-:W-:-:S06]  /*7980*/  FMUL.FTZ R0, R67, c[0x0][0x2ec] ;  /* 0x0000bb0043007a20 */ /* 0x002fcc0000410000 */
[----:B------:R1:W1:Y:S01]  /*7990*/  MUFU.TANH R109, R0 ;  /* 0x00000000006d7308 */ /* 0x0002620000002400 */
[----:B------:R-:W-:Y:S02]  /*79a0*/  IMAD.MOV.U32 R2, RZ, RZ, R235 ;  /* 0x000000ffff027224 */ /* 0x000fe400078e00eb */
[----:B-1----:R-:W-:-:S05]  /*79b0*/  FMUL.FTZ R0, R36, c[0x0][0x2ec] ;  /* 0x0000bb0024007a20 */ /* 0x002fca0000410000 */
[----:B------:R1:W1:Y:S01]  /*79c0*/  MUFU.TANH R241, R0 ;  /* 0x0000000000f17308 */ /* 0x0002620000002400 */
[----:B---3--:R-:W-:Y:S01]  /*79d0*/  HMMA.16816.F32.BF16 R20, R8, R28, R52 ;  /* 0x0000001c0814723c */ /* 0x008fe20000041834 */
[----:B-1----:R-:W-:-:S06]  /*79e0*/  FMUL.FTZ R0, R37, c[0x0][0x2ec] ;  /* 0x0000bb0025007a20 */ /* 0x002fcc0000410000 */
[----:B------:R1:W-:Y:S02]  /*79f0*/  MUFU.TANH R247, R0 ;  /* 0x0000000000f77308 */ /* 0x0003e40000002400 */
[----:B-1----:R-:W-:-:S06]  /*7a00*/  FMUL.FTZ R0, R38, c[0x0][0x2ec] ;  /* 0x0000bb0026007a20 */ /* 0x002fcc0000410000 */
[----:B------:R1:W3:Y:S02]  /*7a10*/  MUFU.TANH R235, R0 ;  /* 0x0000000000eb7308 */ /* 0x0002e40000002400 */
[----:B-1----:R-:W-:-:S06]  /*7a20*/  FMUL.FTZ R0, R39, c[0x0][0x2ec] ;  /* 0x0000bb0027007a20 */ /* 0x002fcc0000410000 */
[----:B------:R1:W-:Y:S02]  /*7a30*/  MUFU.TANH R245, R0 ;  /* 0x0000000000f57308 */ /* 0x0003e40000002400 */
[----:B-1----:R-:W-:-:S06]  /*7a40*/  FMUL.FTZ R0, R40, c[0x0][0x2ec] ;  /* 0x0000bb0028007a20 */ /* 0x002fcc0000410000 */
[----:B------:R1:W1:Y:S01]  /*7a50*/  MUFU.TANH R107, R0 ;  /* 0x00000000006b7308 */ /* 0x0002620000002400 */
[----:B------:R-:W-:Y:S01]  /*7a60*/  HMMA.16816.F32.BF16 R36, R12, R34, R188 ;  /* 0x000000220c24723c */ /* 0x000fe200000418bc */
[----:B-1----:R-:W-:-:S06]  /*7a70*/  FMUL.FTZ R0, R41, c[0x0][0x2ec] ;  /* 0x0000bb0029007a20 */ /* 0x002fcc0000410000 */
[----:B------:R1:W-:Y:S01]  /*7a80*/  MUFU.TANH R244, R0 ;  /* 0x0000000000f47308 */ /* 0x0003e20000002400 */
[----:B------:R-:W-:Y:S01]  /*7a90*/  HMMA.16816.F32.BF16 R52, R4, R28, R56 ;  /* 0x0000001c0434723c */ /* 0x000fe20000041838 */
[----:B-1----:R-:W-:-:S06]  /*7aa0*/  FMUL.FTZ R0, R42, c[0x0][0x2ec] ;  /* 0x0000bb002a007a20 */ /* 0x002fcc0000410000 */
[----:B------:R1:W1:Y:S02]  /*7ab0*/  MUFU.TANH R199, R0 ;  /* 0x0000000000c77308 */ /* 0x0002640000002400 */
[----:B-1----:R-:W-:Y:S02]  /*7ac0*/  FMUL.FTZ R0, R43, c[0x0][0x2ec] ;  /* 0x0000bb002b007a20 */ /* 0x002fe40000410000 */
[----:B------:R-:W-:Y:S01]  /*7ad0*/  HMMA.16816.F32.BF16 R40, R16, R34, R176 ;  /* 0x000000221028723c */ /* 0x000fe200000418b0 */
[----:B------:R-:W1:Y:S03]  /*7ae0*/  LDSM.16.M88.4 R32, [R221+0x8800] ;  /* 0x00880000dd20783b */ /* 0x000e660000000200 */
[----:B------:R2:W1:Y:S04]  /*7af0*/  MUFU.TANH R240, R0 ;  /* 0x0000000000f07308 */ /* 0x0004680000002400 */
[----:B------:R-:W-:Y:S01]  /*7b00*/  HMMA.16816.F32.BF16 R56, R24, R48, R204 ;  /* 0x000000301838723c */ /* 0x000fe200000418cc */
[----:B--2---:R-:W-:-:S04]  /*7b10*/  FMUL.FTZ R0, R20, c[0x0][0x2ec] ;  /* 0x0000bb0014007a20 */ /* 0x004fc80000410000 */
[----:B------:R2:W-:Y:S11]  /*7b20*/  MUFU.TANH R243, R0 ;  /* 0x0000000000f37308 */ /* 0x0005f60000002400 */
[----:B------:R-:W-:Y:S01]  /*7b30*/  HMMA.16816.F32.BF16 R40, R8, R30, R40 ;  /* 0x0000001e0828723c */ /* 0x000fe20000041828 */
[----:B--2---:R-:W-:-:S04]  /*7b40*/  FMUL.FTZ R0, R21, c[0x0][0x2ec] ;  /* 0x0000bb0015007a20 */ /* 0x004fc80000410000 */
[----:B------:R2:W-:Y:S02]  /*7b50*/  MUFU.TANH R205, R0 ;  /* 0x0000000000cd7308 */ /* 0x0005e40000002400 */
[----:B--2---:R-:W-:-:S06]  /*7b60*/  FMUL.FTZ R0, R22, c[0x0][0x2ec] ;  /* 0x0000bb0016007a20 */ /* 0x004fcc0000410000 */
[----:B------:R2:W1:Y:S01]  /*7b70*/  MUFU.TANH R197, R0 ;  /* 0x0000000000c57308 */ /* 0x0004620000002400 */
[----:B------:R-:W1:Y:S01]  /*7b80*/  S2R R3, SR_TID.X ;  /* 0x0000000000037919 */ /* 0x000e620000002100 */
[----:B--2---:R-:W-:-:S03]  /*7b90*/  FMUL.FTZ R0, R23, c[0x0][0x2ec] ;  /* 0x0000bb0017007a20 */ /* 0x004fc60000410000 */
[----:B------:R-:W2:Y:S03]  /*7ba0*/  LDSM.16.M88.4 R20, [R223+0x8800] ;  /* 0x00880000df14783b */ /* 0x000ea60000000200 */
[----:B------:R1:W-:Y:S01]  /*7bb0*/  MUFU.TANH R204, R0 ;  /* 0x0000000000cc7308 */ /* 0x0003e20000002400 */
[----:B------:R-:W-:Y:S01]  /*7bc0*/  HMMA.16816.F32.BF16 R48, R24, R50, R216 ;  /* 0x000000321830723c */ /* 0x000fe200000418d8 */
[----:B-1----:R-:W-:-:S06]  /*7bd0*/  FMUL.FTZ R0, R52, c[0x0][0x2ec] ;  /* 0x0000bb0034007a20 */ /* 0x002fcc0000410000 */
[----:B------:R1:W1:Y:S01]  /*7be0*/  MUFU.TANH R178, R0 ;  /* 0x0000000000b27308 */ /* 0x0002620000002400 */
[C---:B------:R-:W-:Y:S08]  /*7bf0*/  HMMA.16816.F32.BF16 R60, R24.reuse, R44, R212 ;  /* 0x0000002c183c723c */ /* 0x040ff000000418d4 */
[----:B------:R-:W-:Y:S01]  /*7c00*/  HMMA.16816.F32.BF16 R64, R24, R46, R208 ;  /* 0x0000002e1840723c */ /* 0x000fe200000418d0 */
[----:B-1----:R-:W-:-:S04]  /*7c10*/  FMUL.FTZ R0, R53, c[0x0][0x2ec] ;  /* 0x0000bb0035007a20 */ /* 0x002fc80000410000 */
[----:B------:R1:W-:Y:S03]  /*7c20*/  MUFU.TANH R198, R0 ;  /* 0x0000000000c67308 */ /* 0x0003e60000002400 */
[----:B------:R-:W-:Y:S01]  /*7c30*/  HMMA.16816.F32.BF16 R24, R16, R32, R56 ;  /* 0x000000201018723c */ /* 0x000fe20000041838 */
[----:B-1----:R-:W-:-:S04]  /*7c40*/  FMUL.FTZ R0, R54, c[0x0][0x2ec] ;  /* 0x0000bb0036007a20 */ /* 0x002fc80000410000 */
[----:B------:R1:W1:Y:S03]  /*7c50*/  MUFU.TANH R190, R0 ;  /* 0x0000000000be7308 */ /* 0x0002660000002400 */
[----:B------:R-:W-:Y:S01]  /*7c60*/  HMMA.16816.F32.BF16 R28, R4, R30, R36 ;  /* 0x0000001e041c723c */ /* 0x000fe20000041824 */
[----:B-1----:R-:W-:-:S04]  /*7c70*/  FMUL.FTZ R0, R55, c[0x0][0x2ec] ;  /* 0x0000bb0037007a20 */ /* 0x002fc80000410000 */
[----:B------:R1:W1:Y:S01]  /*7c80*/  MUFU.TANH R191, R0 ;  /* 0x0000000000bf7308 */ /* 0x0002620000002400 */
[----:B------:R-:W-:Y:S02]  /*7c90*/  IMAD.SHL.U32 R3, R3, 0x2, RZ ;  /* 0x0000000203037824 */ /* 0x000fe400078e00ff */
[----:B-1----:R-:W-:-:S05]  /*7ca0*/  FMUL.FTZ R0, R40, c[0x0][0x2ec] ;  /* 0x0000bb0028007a20 */ /* 0x002fca0000410000 */
[----:B------:R1:W1:Y:S01]  /*7cb0*/  MUFU.TANH R189, R0 ;  /* 0x0000000000bd7308 */ /* 0x0002620000002400 */
[----:B------:R-:W-:Y:S01]  /*7cc0*/  HMMA.16816.F32.BF16 R36, R12, R32, R200 ;  /* 0x000000200c24723c */ /* 0x000fe200000418c8 */
[----:B------:R-:W-:Y:S01]  /*7cd0*/  LOP3.LUT R3, R3, 0x6, RZ, 0xc0, !PT ;  /* 0x0000000603037812 */ /* 0x000fe200078ec0ff */
[----:B-1----:R-:W-:-:S05]  /*7ce0*/  FMUL.FTZ R0, R41, c[0x0][0x2ec] ;  /* 0x0000bb0029007a20 */ /* 0x002fca0000410000 */
[----:B------:R1:W-:Y:S01]  /*7cf0*/  MUFU.TANH R196, R0 ;  /* 0x0000000000c47308 */ /* 0x0003e20000002400 */
[----:B------:R-:W-:Y:S01]  /*7d00*/  HMMA.16816.F32.BF16 R52, R12, R34, R180 ;  /* 0x000000220c34723c */ /* 0x000fe200000418b4 */
[----:B------:R-:W-:Y:S01]  /*7d10*/  IADD3 R208, R2, -0x2, RZ ;  /* 0xfffffffe02d07810 */ /* 0x000fe20007ffe0ff */
[----:B-1----:R-:W-:-:S05]  /*7d20*/  FMUL.FTZ R0, R42, c[0x0][0x2ec] ;  /* 0x0000bb002a007a20 */ /* 0x002fca0000410000 */
[----:B------:R1:W1:Y:S01]  /*7d30*/  MUFU.TANH R206, R0 ;  /* 0x0000000000ce7308 */ /* 0x0002620000002400 */
[----:B------:R-:W-:Y:S02]  /*7d40*/  FMUL.FTZ R2, R28, c[0x0][0x2ec] ;  /* 0x0000bb001c027a20 */ /* 0x000fe40000410000 */
[----:B-1----:R-:W-:Y:S02]  /*7d50*/  FMUL.FTZ R0, R43, c[0x0][0x2ec] ;  /* 0x0000bb002b007a20 */ /* 0x002fe40000410000 */
[----:B------:R-:W-:Y:S03]  /*7d60*/  HMMA.16816.F32.BF16 R40, R16, R34, R48 ;  /* 0x000000221028723c */ /* 0x000fe60000041830 */
[----:B------:R1:W-:Y:S05]  /*7d70*/  MUFU.TANH R202, R0 ;  /* 0x0000000000ca7308 */ /* 0x0003ea0000002400 */
[----:B--2---:R-:W-:Y:S01]  /*7d80*/  HMMA.16816.F32.BF16 R32, R8, R20, R24 ;  /* 0x000000140820723c */ /* 0x004fe20000041818 */
[----:B------:R-:W2:Y:S02]  /*7d90*/  LDSM.16.M88.4 R24, [R221+0x8c00] ;  /* 0x008c0000dd18783b */ /* 0x000ea40000000200 */
[----:B------:R3:W2:Y:S01]  /*7da0*/  MUFU.TANH R183, R2 ;  /* 0x0000000200b77308 */ /* 0x0006a20000002400 */
[----:B-1----:R-:W-:-:S05]  /*7db0*/  IMAD R0, R208, 0x40, R3 ;  /* 0x00000040d0007824 */ /* 0x002fca00078e0203 */
[C---:B------:R-:W-:Y:S02]  /*7dc0*/  ISETP.GE.AND P1, PT, R0.reuse, R234, PT ;  /* 0x000000ea0000720c */ /* 0x040fe40003f26270 */
[C---:B------:R-:W-:Y:S01]  /*7dd0*/  ISETP.GE.AND P6, PT, R0.reuse, R233, PT ;  /* 0x000000e90000720c */ /* 0x040fe20003fc6270 */
[----:B---3--:R-:W-:Y:S01]  /*7de0*/  FMUL.FTZ R2, R29, c[0x0][0x2ec] ;  /* 0x0000bb001d027a20 */ /* 0x008fe20000410000 */
[C---:B------:R-:W-:Y:S02]  /*7df0*/  ISETP.GE.AND P5, PT, R0.reuse, R232, PT ;  /* 0x000000e80000720c */ /* 0x040fe40003fa6270 */
[C---:B------:R-:W-:Y:S01]  /*7e00*/  ISETP.GE.AND P0, PT, R0.reuse, R231, PT ;  /* 0x000000e70000720c */ /* 0x040fe20003f06270 */
[----:B------:R1:W-:Y:S01]  /*7e10*/  MUFU.TANH R187, R2 ;  /* 0x0000000200bb7308 */ /* 0x0003e20000002400 */
[C---:B------:R-:W-:Y:S02]  /*7e20*/  ISETP.LT.OR P1, PT, R0.reuse, R230, P1 ;  /* 0x000000e60000720c */ /* 0x040fe40000f21670 */
[----:B------:R-:W-:-:S02]  /*7e30*/  ISETP.LT.OR P6, PT, R0, R229, P6 ;  /* 0x000000e50000720c */ /* 0x000fc400037c1670 */
[C---:B------:R-:W-:Y:S02]  /*7e40*/  ISETP.LT.OR P5, PT, R0.reuse, R228, P5 ;  /* 0x000000e40000720c */ /* 0x040fe40002fa1670 */
[----:B------:R-:W-:Y:S02]  /*7e50*/  ISETP.LT.OR P0, PT, R0, R227, P0 ;  /* 0x000000e30000720c */ /* 0x000fe40000701670 */
[----:B------:R-:W-:Y:S02]  /*7e60*/  FSEL R106, R106, -INF , !P1 ;  /* 0xff8000006a6a7808 */ /* 0x000fe40004800000 */
[----:B----4-:R-:W-:Y:S02]  /*7e70*/  FSEL R110, R185, -INF , !P6 ;  /* 0xff800000b96e7808 */ /* 0x010fe40007000000 */
[----:B-----5:R-:W-:Y:S02]  /*7e80*/  FSEL R49, R101, -INF , !P5 ;  /* 0xff80000065317808 */ /* 0x020fe40006800000 */
[----:B-1----:R-:W-:-:S02]  /*7e90*/  IADD3 R2, R0, 0x1, RZ ;  /* 0x0000000100027810 */ /* 0x002fc40007ffe0ff */
[----:B------:R-:W-:Y:S02]  /*7ea0*/  FSEL R58, R100, -INF , !P0 ;  /* 0xff800000643a7808 */ /* 0x000fe40004000000 */
[C---:B------:R-:W-:Y:S02]  /*7eb0*/  ISETP.GE.AND P1, PT, R2.reuse, R234, PT ;  /* 0x000000ea0200720c */ /* 0x040fe40003f26270 */
[C---:B------:R-:W-:Y:S02]  /*7ec0*/  ISETP.GE.AND P6, PT, R2.reuse, R233, PT ;  /* 0x000000e90200720c */ /* 0x040fe40003fc6270 */
[C---:B------:R-:W-:Y:S02]  /*7ed0*/  ISETP.GE.AND P5, PT, R2.reuse, R232, PT ;  /* 0x000000e80200720c */ /* 0x040fe40003fa6270 */
[C---:B------:R-:W-:Y:S01]  /*7ee0*/  ISETP.GE.AND P0, PT, R2.reuse, R231, PT ;  /* 0x000000e70200720c */ /* 0x040fe20003f06270 */
[----:B------:R-:W-:Y:S01]  /*7ef0*/  FMUL.FTZ R31, R31, c[0x0][0x2ec] ;  /* 0x0000bb001f1f7a20 */ /* 0x000fe20000410000 */
[----:B------:R-:W-:-:S02]  /*7f00*/  ISETP.LT.OR P1, PT, R2, R230, P1 ;  /* 0x000000e60200720c */ /* 0x000fc40000f21670 */
[C---:B------:R-:W-:Y:S02]  /*7f10*/  ISETP.LT.OR P6, PT, R2.reuse, R229, P6 ;  /* 0x000000e50200720c */ /* 0x040fe400037c1670 */
[C---:B------:R-:W-:Y:S02]  /*7f20*/  ISETP.LT.OR P5, PT, R2.reuse, R228, P5 ;  /* 0x000000e40200720c */ /* 0x040fe40002fa1670 */
[----:B------:R-:W-:Y:S01]  /*7f30*/  ISETP.LT.OR P0, PT, R2, R227, P0 ;  /* 0x000000e30200720c */ /* 0x000fe20000701670 */
[----:B------:R-:W-:Y:S01]  /*7f40*/  FMUL.FTZ R3, R30, c[0x0][0x2ec] ;  /* 0x0000bb001e037a20 */ /* 0x000fe20000410000 */
[----:B------:R-:W-:Y:S01]  /*7f50*/  IADD3 R2, R0, 0x8, RZ ;  /* 0x0000000800027810 */ /* 0x000fe20007ffe0ff */
[----:B------:R1:W-:Y:S01]  /*7f60*/  MUFU.TANH R186, R31 ;  /* 0x0000001f00ba7308 */ /* 0x0003e20000002400 */
[----:B------:R-:W-:Y:S02]  /*7f70*/  FSEL R108, R246, -INF , !P1 ;  /* 0xff800000f66c7808 */ /* 0x000fe40004800000 */
[----:B------:R-:W-:-:S02]  /*7f80*/  FSEL R111, R242, -INF , !P6 ;  /* 0xff800000f26f7808 */ /* 0x000fc40007000000 */
[----:B------:R-:W-:Y:S02]  /*7f90*/  FSEL R56, R184, -INF , !P5 ;  /* 0xff800000b8387808 */ /* 0x000fe40006800000 */
[----:B------:R-:W-:Y:S01]  /*7fa0*/  FSEL R59, R109, -INF , !P0 ;  /* 0xff8000006d3b7808 */ /* 0x000fe20004000000 */
[----:B------:R3:W4:Y:S01]  /*7fb0*/  MUFU.TANH R179, R3 ;  /* 0x0000000300b37308 */ /* 0x0007220000002400 */
[C---:B------:R-:W-:Y:S02]  /*7fc0*/  ISETP.GE.AND P1, PT, R2.reuse, R234, PT ;  /* 0x000000ea0200720c */ /* 0x040fe40003f26270 */
[C---:B------:R-:W-:Y:S02]  /*7fd0*/  ISETP.GE.AND P6, PT, R2.reuse, R233, PT ;  /* 0x000000e90200720c */ /* 0x040fe40003fc6270 */
[C---:B------:R-:W-:Y:S01]  /*7fe0*/  ISETP.GE.AND P5, PT, R2.reuse, R232, PT ;  /* 0x000000e80200720c */ /* 0x040fe20003fa6270 */
[----:B-1----:R-:W-:Y:S01]  /*7ff0*/  HMMA.16816.F32.BF16 R28, R4, R20, R36 ;  /* 0x00000014041c723c */ /* 0x002fe20000041824 */
[----:B------:R-:W-:-:S02]  /*8000*/  ISETP.GE.AND P0, PT, R2, R231, PT ;  /* 0x000000e70200720c */ /* 0x000fc40003f06270 */
[C---:B------:R-:W-:Y:S02]  /*8010*/  ISETP.LT.OR P1, PT, R2.reuse, R230, P1 ;  /* 0x000000e60200720c */ /* 0x040fe40000f21670 */
[----:B------:R-:W-:Y:S01]  /*8020*/  ISETP.LT.OR P6, PT, R2, R229, P6 ;  /* 0x000000e50200720c */ /* 0x000fe200037c1670 */
[----:B---3--:R-:W-:Y:S01]  /*8030*/  FMUL.FTZ R3, R32, c[0x0][0x2ec] ;  /* 0x0000bb0020037a20 */ /* 0x008fe20000410000 */
[C---:B------:R-:W-:Y:S02]  /*8040*/  ISETP.LT.OR P5, PT, R2.reuse, R228, P5 ;  /* 0x000000e40200720c */ /* 0x040fe40002fa1670 */
[----:B------:R-:W-:Y:S01]  /*8050*/  ISETP.LT.OR P0, PT, R2, R227, P0 ;  /* 0x000000e30200720c */ /* 0x000fe20000701670 */
[----:B------:R1:W3:Y:S01]  /*8060*/  MUFU.TANH R185, R3 ;  /* 0x0000000300b97308 */ /* 0x0002e20000002400 */
[----:B------:R-:W-:Y:S02]  /*8070*/  IADD3 R2, R0, 0x9, RZ ;  /* 0x0000000900027810 */ /* 0x000fe40007ffe0ff */
[----:B------:R-:W-:-:S02]  /*8080*/  FSEL R109, R241, -INF , !P1 ;  /* 0xff800000f16d7808 */ /* 0x000fc40004800000 */
[----:B------:R-:W-:Y:S02]  /*8090*/  FSEL R177, R235, -INF , !P6 ;  /* 0xff800000ebb17808 */ /* 0x000fe40007000000 */
[----:B------:R-:W-:Y:S02]  /*80a0*/  FSEL R51, R107, -INF , !P5 ;  /* 0xff8000006b337808 */ /* 0x000fe40006800000 */
[----:B------:R-:W-:Y:S01]  /*80b0*/  FSEL R57, R199, -INF , !P0 ;  /* 0xff800000c7397808 */ /* 0x000fe20004000000 */
[----:B------:R-:W-:Y:S01]  /*80c0*/  HMMA.16816.F32.BF16 R36, R8, R22, R40 ;  /* 0x000000160824723c */ /* 0x000fe20000041828 */
[C---:B------:R-:W-:Y:S02]  /*80d0*/  ISETP.GE.AND P1, PT, R2.reuse, R234, PT ;  /* 0x000000ea0200720c */ /* 0x040fe40003f26270 */
[C---:B------:R-:W-:Y:S01]  /*80e0*/  ISETP.GE.AND P6, PT, R2.reuse, R233, PT ;  /* 0x000000e90200720c */ /* 0x040fe20003fc6270 */
[----:B-1----:R-:W-:Y:S01]  /*80f0*/  FMUL.FTZ R3, R33, c[0x0][0x2ec] ;  /* 0x0000bb0021037a20 */ /* 0x002fe20000410000 */
[----:B------:R-:W-:-:S02]  /*8100*/  ISETP.GE.AND P5, PT, R2, R232, PT ;  /* 0x000000e80200720c */ /* 0x000fc40003fa6270 */
[C---:B------:R-:W-:Y:S01]  /*8110*/  ISETP.GE.AND P0, PT, R2.reuse, R231, PT ;  /* 0x000000e70200720c */ /* 0x040fe20003f06270 */
[----:B------:R1:W-:Y:S01]  /*8120*/  MUFU.TANH R188, R3 ;  /* 0x0000000300bc7308 */ /* 0x0003e20000002400 */
[----:B--2---:R-:W-:Y:S01]  /*8130*/  HMMA.16816.F32.BF16 R44, R12, R24, R192 ;  /* 0x000000180c2c723c */ /* 0x004fe200000418c0 */
[C---:B------:R-:W-:Y:S02]  /*8140*/  ISETP.LT.OR P1, PT, R2.reuse, R230, P1 ;  /* 0x000000e60200720c */ /* 0x040fe40000f21670 */
[C---:B------:R-:W-:Y:S02]  /*8150*/  ISETP.LT.OR P6, PT, R2.reuse, R229, P6 ;  /* 0x000000e50200720c */ /* 0x040fe400037c1670 */
[----:B------:R-:W-:-:S03]  /*8160*/  ISETP.LT.OR P5, PT, R2, R228, P5 ;  /* 0x000000e40200720c */ /* 0x000fc60002fa1670 */
[----:B------:R-:W-:Y:S01]  /*8170*/  HMMA.16816.F32.BF16 R40, R12, R26, R236 ;  /* 0x0000001a0c28723c */ /* 0x000fe200000418ec */
[----:B------:R-:W2:Y:S01]  /*8180*/  LDSM.16.M88.4 R12, [R223+0x8c00] ;  /* 0x008c0000df0c783b */ /* 0x000ea20000000200 */
[----:B------:R-:W-:Y:S01]  /*8190*/  ISETP.LT.OR P0, PT, R2, R227, P0 ;  /* 0x000000e30200720c */ /* 0x000fe20000701670 */
[----:B------:R-:W-:Y:S01]  /*81a0*/  FMUL.FTZ R30, R30, c[0x0][0x2ec] ;  /* 0x0000bb001e1e7a20 */ /* 0x000fe20000410000 */
[----:B------:R-:W-:Y:S01]  /*81b0*/  IADD3 R2, R0, 0x10, RZ ;  /* 0x0000001000027810 */ /* 0x000fe20007ffe0ff */
[----:B------:R-:W-:Y:S02]  /*81c0*/  FMUL.FTZ R31, R31, c[0x0][0x2ec] ;  /* 0x0000bb001f1f7a20 */ /* 0x000fe40000410000 */
[----:B-1----:R-:W-:Y:S01]  /*81d0*/  FMUL.FTZ R3, R34, c[0x0][0x2ec] ;  /* 0x0000bb0022037a20 */ /* 0x002fe20000410000 */
[----:B------:R-:W-:Y:S01]  /*81e0*/  FSEL R107, R247, -INF , !P1 ;  /* 0xff800000f76b7808 */ /* 0x000fe20004800000 */
[----:B------:R-:W-:Y:S01]  /*81f0*/  FMUL.FTZ R36, R36, c[0x0][0x2ec] ;  /* 0x0000bb0024247a20 */ /* 0x000fe20000410000 */
[----:B------:R-:W-:Y:S01]  /*8200*/  FSEL R176, R245, -INF , !P6 ;  /* 0xff800000f5b07808 */ /* 0x000fe20007000000 */
[----:B------:R1:W5:Y:S01]  /*8210*/  MUFU.TANH R182, R3 ;  /* 0x0000000300b67308 */ /* 0x0003620000002400 */
[----:B------:R-:W-:Y:S01]  /*8220*/  FSEL R48, R244, -INF , !P5 ;  /* 0xff800000f4307808 */ /* 0x000fe20006800000 */
[----:B------:R-:W-:Y:S01]  /*8230*/  FMUL.FTZ R38, R38, c[0x0][0x2ec] ;  /* 0x0000bb0026267a20 */ /* 0x000fe20000410000 */
[----:B------:R-:W-:Y:S01]  /*8240*/  FSEL R50, R240, -INF , !P0 ;  /* 0xff800000f0327808 */ /* 0x000fe20004000000 */
[----:B------:R-:W-:Y:S01]  /*8250*/  FMUL.FTZ R37, R37, c[0x0][0x2ec] ;  /* 0x0000bb0025257a20 */ /* 0x000fe20000410000 */
[C---:B------:R-:W-:Y:S01]  /*8260*/  ISETP.GE.AND P1, PT, R2.reuse, R234, PT ;  /* 0x000000ea0200720c */ /* 0x040fe20003f26270 */
[----:B------:R-:W-:Y:S01]  /*8270*/  FMUL.FTZ R39, R39, c[0x0][0x2ec] ;  /* 0x0000bb0027277a20 */ /* 0x000fe20000410000 */
[C---:B------:R-:W-:Y:S01]  /*8280*/  ISETP.GE.AND P6, PT, R2.reuse, R233, PT ;  /* 0x000000e90200720c */ /* 0x040fe20003fc6270 */
[----:B------:R-:W-:Y:S01]  /*8290*/  IMAD.MOV.U32 R246, RZ, RZ, R252 ;  /* 0x000000fffff67224 */ /* 0x000fe200078e00fc */
[----:B------:R-:W-:Y:S01]  /*82a0*/  ISETP.GE.AND P5, PT, R2, R232, PT ;  /* 0x000000e80200720c */ /* 0x000fe20003fa6270 */
[----:B------:R-:W-:-:S04]  /*82b0*/  DEPBAR.LE SB0, 0x0 ;  /* 0x000080000000791a */ /* 0x000fc80000000000 */
[C---:B------:R-:W-:Y:S01]  /*82c0*/  ISETP.GE.AND P0, PT, R2.reuse, R231, PT ;  /* 0x000000e70200720c */ /* 0x040fe20003f06270 */
[----:B-1----:R-:W-:Y:S01]  /*82d0*/  FMUL.FTZ R3, R35, c[0x0][0x2ec] ;  /* 0x0000bb0023037a20 */ /* 0x002fe20000410000 */
[C---:B------:R-:W-:Y:S02]  /*82e0*/  ISETP.LT.OR P1, PT, R2.reuse, R230, P1 ;  /* 0x000000e60200720c */ /* 0x040fe40000f21670 */
[C---:B------:R-:W-:Y:S01]  /*82f0*/  ISETP.LT.OR P6, PT, R2.reuse, R229, P6 ;  /* 0x000000e50200720c */ /* 0x040fe200037c1670 */
[----:B------:R1:W-:Y:S01]  /*8300*/  MUFU.TANH R184, R3 ;  /* 0x0000000300b87308 */ /* 0x0003e20000002400 */
[C---:B------:R-:W-:Y:S02]  /*8310*/  ISETP.LT.OR P5, PT, R2.reuse, R228, P5 ;  /* 0x000000e40200720c */ /* 0x040fe40002fa1670 */
[----:B------:R-:W-:Y:S02]  /*8320*/  ISETP.LT.OR P0, PT, R2, R227, P0 ;  /* 0x000000e30200720c */ /* 0x000fe40000701670 */
[----:B------:R-:W-:Y:S01]  /*8330*/  IADD3 R2, R0, 0x11, RZ ;  /* 0x0000001100027810 */ /* 0x000fe20007ffe0ff */
[----:B------:R-:W-:Y:S01]  /*8340*/  HMMA.16816.F32.BF16 R32, R4, R22, R52 ;  /* 0x000000160420723c */ /* 0x000fe20000041834 */
[----:B------:R-:W-:-:S02]  /*8350*/  FSEL R210, R197, -INF , !P6 ;  /* 0xff800000c5d27808 */ /* 0x000fc40007000000 */
[----:B------:R-:W-:Y:S02]  /*8360*/  FSEL R178, R178, -INF , !P5 ;  /* 0xff800000b2b27808 */ /* 0x000fe40006800000 */
[----:B------:R-:W-:Y:S01]  /*8370*/  FSEL R193, R190, -INF , !P0 ;  /* 0xff800000bec17808 */ /* 0x000fe20004000000 */
[----:B-1----:R-:W-:Y:S01]  /*8380*/  FMUL.FTZ R3, R28, c[0x0][0x2ec] ;  /* 0x0000bb001c037a20 */ /* 0x002fe20000410000 */
[----:B------:R-:W-:Y:S01]  /*8390*/  FSEL R53, R243, -INF , !P1 ;  /* 0xff800000f3357808 */ /* 0x000fe20004800000 */
[----:B------:R-:W-:Y:S01]  /*83a0*/  HMMA.16816.F32.BF16 R20, R16, R24, R60 ;  /* 0x000000181014723c */ /* 0x000fe2000004183c */
[C---:B------:R-:W-:Y:S01]  /*83b0*/  ISETP.GE.AND P1, PT, R2.reuse, R234, PT ;  /* 0x000000ea0200720c */ /* 0x040fe20003f26270 */
[----:B------:R1:W1:Y:S01]  /*83c0*/  MUFU.TANH R181, R3 ;  /* 0x0000000300b57308 */ /* 0x0002620000002400 */
[C---:B------:R-:W-:Y:S02]  /*83d0*/  ISETP.GE.AND P6, PT, R2.reuse, R233, PT ;  /* 0x000000e90200720c */ /* 0x040fe40003fc6270 */
[----:B------:R-:W-:-:S02]  /*83e0*/  ISETP.GE.AND P5, PT, R2, R232, PT ;  /* 0x000000e80200720c */ /* 0x000fc40003fa6270 */
[C---:B------:R-:W-:Y:S02]  /*83f0*/  ISETP.GE.AND P0, PT, R2.reuse, R231, PT ;  /* 0x000000e70200720c */ /* 0x040fe40003f06270 */
[C---:B------:R-:W-:Y:S02]  /*8400*/  ISETP.LT.OR P1, PT, R2.reuse, R230, P1 ;  /* 0x000000e60200720c */ /* 0x040fe40000f21670 */
[C---:B------:R-:W-:Y:S02]  /*8410*/  ISETP.LT.OR P6, PT, R2.reuse, R229, P6 ;  /* 0x000000e50200720c */ /* 0x040fe400037c1670 */
[C---:B------:R-:W-:Y:S01]  /*8420*/  ISETP.LT.OR P5, PT, R2.reuse, R228, P5 ;  /* 0x000000e40200720c */ /* 0x040fe20002fa1670 */
[----:B-1----:R-:W-:Y:S01]  /*8430*/  FMUL.FTZ R3, R29, c[0x0][0x2ec] ;  /* 0x0000bb001d037a20 */ /* 0x002fe20000410000 */
[----:B------:R-:W-:-:S03]  /*8440*/  ISETP.LT.OR P0, PT, R2, R227, P0 ;  /* 0x000000e30200720c */ /* 0x000fc60000701670 */
[----:B------:R1:W-:Y:S01]  /*8450*/  MUFU.TANH R180, R3 ;  /* 0x0000000300b47308 */ /* 0x0003e20000002400 */
[----:B------:R-:W-:Y:S02]  /*8460*/  FSEL R195, R205, -INF , !P1 ;  /* 0xff800000cdc37808 */ /* 0x000fe40004800000 */
[----:B------:R-:W-:Y:S02]  /*8470*/  FSEL R204, R204, -INF , !P6 ;  /* 0xff800000cccc7808 */ /* 0x000fe40007000000 */
[----:B------:R-:W-:Y:S02]  /*8480*/  FSEL R55, R198, -INF , !P5 ;  /* 0xff800000c6377808 */ /* 0x000fe40006800000 */
[----:B------:R-:W-:Y:S02]  /*8490*/  FSEL R192, R191, -INF , !P0 ;  /* 0xff800000bfc07808 */ /* 0x000fe40004000000 */
[----:B-1----:R-:W-:-:S04]  /*84a0*/  IADD3 R3, R0, 0x18, RZ ;  /* 0x0000001800037810 */ /* 0x002fc80007ffe0ff */
        /* <DEDUP_REMOVED lines=10> */
[----:B------:R-:W-:Y:S02]  /*8550*/  FSEL R206, R206, -INF , !P6 ;  /* 0xff800000cece7808 */ /* 0x000fe40007000000 */
[----:B------:R-:W-:-:S02]  /*8560*/  FSEL R54, R183, -INF , !P5 ;  /* 0xff800000b7367808 */ /* 0x000fc40006800000 */
[----:B----4-:R-:W-:Y:S01]  /*8570*/  FSEL R194, R179, -INF , !P0 ;  /* 0xff800000b3c27808 */ /* 0x010fe20004000000 */
[----:B------:R-:W1:Y:S01]  /*8580*/  MUFU.TANH R100, R30 ;  /* 0x0000001e00647308 */ /* 0x000e620000002400 */
        /* <DEDUP_REMOVED lines=8> */
[----:B------:R-:W-:Y:S01]  /*8610*/  ISETP.LT.OR P0, PT, R2, R227, P0 ;  /* 0x000000e30200720c */ /* 0x000fe20000701670 */
[----:B------:R2:W4:Y:S01]  /*8620*/  MUFU.TANH R101, R31 ;  /* 0x0000001f00657308 */ /* 0x0005220000002400 */
[----:B------:R-:W-:Y:S02]  /*8630*/  IADD3 R2, R0, 0x20, RZ ;  /* 0x0000002000027810 */ /* 0x000fe40007ffe0ff */
[----:B------:R-:W-:Y:S02]  /*8640*/  FSEL R200, R196, -INF , !P1 ;  /* 0xff800000c4c87808 */ /* 0x000fe40004800000 */
[----:B------:R-:W-:-:S02]  /*8650*/  FSEL R202, R202, -INF , !P6 ;  /* 0xff800000caca7808 */ /* 0x000fc40007000000 */
[----:B------:R-:W-:Y:S02]  /*8660*/  FSEL R52, R187, -INF , !P5 ;  /* 0xff800000bb347808 */ /* 0x000fe40006800000 */
[----:B------:R-:W-:Y:S02]  /*8670*/  FSEL R179, R186, -INF , !P0 ;  /* 0xff800000bab37808 */ /* 0x000fe40004000000 */
[C---:B------:R-:W-:Y:S02]  /*8680*/  ISETP.GE.AND P1, PT, R2.reuse, R234, PT ;  /* 0x000000ea0200720c */ /* 0x040fe40003f26270 */
[C---:B------:R-:W-:Y:S01]  /*8690*/  ISETP.GE.AND P6, PT, R2.reuse, R233, PT ;  /* 0x000000e90200720c */ /* 0x040fe20003fc6270 */
[-C--:B--2---:R-:W-:Y:S01]  /*86a0*/  HMMA.16816.F32.BF16 R28, R8, R12.reuse, R20 ;  /* 0x0000000c081c723c */ /* 0x084fe20000041814 */
[C---:B------:R-:W-:Y:S02]  /*86b0*/  ISETP.GE.AND P5, PT, R2.reuse, R232, PT ;  /* 0x000000e80200720c */ /* 0x040fe40003fa6270 */
[----:B------:R-:W-:Y:S01]  /*86c0*/  ISETP.GE.AND P0, PT, R2, R231, PT ;  /* 0x000000e70200720c */ /* 0x000fe20003f06270 */
[----:B------:R-:W-:Y:S01]  /*86d0*/  FMUL.FTZ R32, R32, c[0x0][0x2ec] ;  /* 0x0000bb0020207a20 */ /* 0x000fe20000410000 */
[----:B------:R-:W-:Y:S01]  /*86e0*/  ISETP.LT.OR P1, PT, R2, R230, P1 ;  /* 0x000000e60200720c */ /* 0x000fe20000f21670 */
[----:B------:R-:W-:Y:S01]  /*86f0*/  FMUL.FTZ R34, R34, c[0x0][0x2ec] ;  /* 0x0000bb0022227a20 */ /* 0x000fe20000410000 */
[C---:B------:R-:W-:Y:S01]  /*8700*/  ISETP.LT.OR P6, PT, R2.reuse, R229, P6 ;  /* 0x000000e50200720c */ /* 0x040fe200037c1670 */
[----:B------:R-:W-:Y:S01]  /*8710*/  HMMA.16816.F32.BF16 R20, R4, R12, R44 ;  /* 0x0000000c0414723c */ /* 0x000fe2000004182c */
[----:B------:R-:W-:-:S02]  /*8720*/  ISETP.LT.OR P5, PT, R2, R228, P5 ;  /* 0x000000e40200720c */ /* 0x000fc40002fa1670 */
[----:B------:R-:W-:Y:S02]  /*8730*/  ISETP.LT.OR P0, PT, R2, R227, P0 ;  /* 0x000000e30200720c */ /* 0x000fe40000701670 */
[----:B------:R-:W-:Y:S02]  /*8740*/  IADD3 R2, R0, 0x21, RZ ;  /* 0x0000002100027810 */ /* 0x000fe40007ffe0ff */
[----:B---3--:R-:W-:Y:S02]  /*8750*/  FSEL R218, R185, -INF , !P1 ;  /* 0xff800000b9da7808 */ /* 0x008fe40004800000 */
[----:B-----5:R-:W-:Y:S02]  /*8760*/  FSEL R244, R182, -INF , !P6 ;  /* 0xff800000b6f47808 */ /* 0x020fe40007000000 */
[----:B------:R-:W-:Y:S02]  /*8770*/  FSEL R211, R181, -INF , !P5 ;  /* 0xff800000b5d37808 */ /* 0x000fe40006800000 */
[----:B-1----:R-:W-:Y:S01]  /*8780*/  FSEL R214, R100, -INF , !P0 ;  /* 0xff80000064d67808 */ /* 0x002fe20004000000 */
[----:B------:R-:W1:Y:S01]  /*8790*/  MUFU.TANH R36, R36 ;  /* 0x0000002400247308 */ /* 0x000e620000002400 */
[----:B------:R-:W-:-:S02]  /*87a0*/  ISETP.GE.AND P1, PT, R2, R234, PT ;  /* 0x000000ea0200720c */ /* 0x000fc40003f26270 */
[C---:B------:R-:W-:Y:S02]  /*87b0*/  ISETP.GE.AND P6, PT, R2.reuse, R233, PT ;  /* 0x000000e90200720c */ /* 0x040fe40003fc6270 */
[C---:B------:R-:W-:Y:S02]  /*87c0*/  ISETP.GE.AND P5, PT, R2.reuse, R232, PT ;  /* 0x000000e80200720c */ /* 0x040fe40003fa6270 */
[C---:B------:R-:W-:Y:S01]  /*87d0*/  ISETP.GE.AND P0, PT, R2.reuse, R231, PT ;  /* 0x000000e70200720c */ /* 0x040fe20003f06270 */
[----:B------:R-:W2:Y:S01]  /*87e0*/  MUFU.TANH R38, R38 ;  /* 0x0000002600267308 */ /* 0x000ea20000002400 */
[C---:B------:R-:W-:Y:S02]  /*87f0*/  ISETP.LT.OR P1, PT, R2.reuse, R230, P1 ;  /* 0x000000e60200720c */ /* 0x040fe40000f21670 */
[C---:B------:R-:W-:Y:S02]  /*8800*/  ISETP.LT.OR P6, PT, R2.reuse, R229, P6 ;  /* 0x000000e50200720c */ /* 0x040fe400037c1670 */
[----:B------:R-:W-:-:S03]  /*8810*/  ISETP.LT.OR P5, PT, R2, R228, P5 ;  /* 0x000000e40200720c */ /* 0x000fc60002fa1670 */
[----:B------:R-:W3:Y:S01]  /*8820*/  MUFU.TANH R32, R32 ;  /* 0x0000002000207308 */ /* 0x000ee20000002400 */
[----:B------:R-:W-:Y:S02]  /*8830*/  ISETP.LT.OR P0, PT, R2, R227, P0 ;  /* 0x000000e30200720c */ /* 0x000fe40000701670 */
[----:B------:R-:W-:-:S05]  /*8840*/  IADD3 R2, R0, 0x28, RZ ;  /* 0x0000002800027810 */ /* 0x000fca0007ffe0ff */
[----:B------:R-:W5:Y:S01]  /*8850*/  MUFU.TANH R34, R34 ;  /* 0x0000002200227308 */ /* 0x000f620000002400 */
[----:B------:R-:W-:Y:S01]  /*8860*/  FSEL R217, R188, -INF , !P1 ;  /* 0xff800000bcd97808 */ /* 0x000fe20004800000 */
[----:B------:R-:W-:Y:S01]  /*8870*/  HMMA.16816.F32.BF16 R8, R8, R14, R16 ;  /* 0x0000000e0808723c */ /* 0x000fe20000041810 */
[----:B------:R-:W-:Y:S02]  /*8880*/  FSEL R236, R184, -INF , !P6 ;  /* 0xff800000b8ec7808 */ /* 0x000fe40007000000 */
[----:B------:R-:W-:Y:S02]  /*8890*/  FSEL R207, R180, -INF , !P5 ;  /* 0xff800000b4cf7808 */ /* 0x000fe40006800000 */
[----:B----4-:R-:W-:Y:S01]  /*88a0*/  FSEL R213, R101, -INF , !P0 ;  /* 0xff80000065d57808 */ /* 0x010fe20004000000 */
[----:B------:R-:W4:Y:S01]  /*88b0*/  MUFU.TANH R37, R37 ;  /* 0x0000002500257308 */ /* 0x000f220000002400 */
[C---:B------:R-:W-:Y:S01]  /*88c0*/  ISETP.GE.AND P1, PT, R2.reuse, R234, PT ;  /* 0x000000ea0200720c */ /* 0x040fe20003f26270 */
[----:B------:R-:W-:Y:S01]  /*88d0*/  FMUL.FTZ R33, R33, c[0x0][0x2ec] ;  /* 0x0000bb0021217a20 */ /* 0x000fe20000410000 */
[C---:B------:R-:W-:Y:S01]  /*88e0*/  ISETP.GE.AND P6, PT, R2.reuse, R233, PT ;  /* 0x000000e90200720c */ /* 0x040fe20003fc6270 */
[----:B------:R-:W-:Y:S01]  /*88f0*/  FMUL.FTZ R35, R35, c[0x0][0x2ec] ;  /* 0x0000bb0023237a20 */ /* 0x000fe20000410000 */
[----:B------:R-:W-:-:S02]  /*8900*/  ISETP.GE.AND P5, PT, R2, R232, PT ;  /* 0x000000e80200720c */ /* 0x000fc40003fa6270 */
[----:B------:R-:W-:Y:S01]  /*8910*/  ISETP.GE.AND P0, PT, R2, R231, PT ;  /* 0x000000e70200720c */ /* 0x000fe20003f06270 */
[----:B------:R-:W-:Y:S01]  /*8920*/  FMUL.FTZ R28, R28, c[0x0][0x2ec] ;  /* 0x0000bb001c1c7a20 */ /* 0x000fe20000410000 */
[C---:B------:R-:W-:Y:S02]  /*8930*/  ISETP.LT.OR P1, PT, R2.reuse, R230, P1 ;  /* 0x000000e60200720c */ /* 0x040fe40000f21670 */
[C---:B------:R-:W-:Y:S02]  /*8940*/  ISETP.LT.OR P6, PT, R2.reuse, R229, P6 ;  /* 0x000000e50200720c */ /* 0x040fe400037c1670 */
[C---:B------:R-:W-:Y:S02]  /*8950*/  ISETP.LT.OR P5, PT, R2.reuse, R228, P5 ;  /* 0x000000e40200720c */ /* 0x040fe40002fa1670 */
[----:B------:R-:W-:Y:S02]  /*8960*/  ISETP.LT.OR P0, PT, R2, R227, P0 ;  /* 0x000000e30200720c */ /* 0x000fe40000701670 */
[----:B------:R-:W-:Y:S01]  /*8970*/  IADD3 R2, R0, 0x29, RZ ;  /* 0x0000002900027810 */ /* 0x000fe20007ffe0ff */
[----:B------:R-:W4:Y:S01]  /*8980*/  MUFU.TANH R39, R39 ;  /* 0x0000002700277308 */ /* 0x000f220000002400 */
[----:B-1----:R-:W-:Y:S01]  /*8990*/  FSEL R216, R36, -INF , !P1 ;  /* 0xff80000024d87808 */ /* 0x002fe20004800000 */
[----:B------:R-:W-:Y:S01]  /*89a0*/  HMMA.16816.F32.BF16 R4, R4, R14, R40 ;  /* 0x0000000e0404723c */ /* 0x000fe20000041828 */
[----:B--2---:R-:W-:-:S02]  /*89b0*/  FSEL R235, R38, -INF , !P6 ;  /* 0xff80000026eb7808 */ /* 0x004fc40007000000 */
[----:B---3--:R-:W-:Y:S02]  /*89c0*/  FSEL R205, R32, -INF , !P5 ;  /* 0xff80000020cd7808 */ /* 0x008fe40006800000 */
[----:B-----5:R-:W-:Y:S01]  /*89d0*/  FSEL R212, R34, -INF , !P0 ;  /* 0xff80000022d47808 */ /* 0x020fe20004000000 */
[----:B------:R-:W1:Y:S01]  /*89e0*/  MUFU.TANH R33, R33 ;  /* 0x0000002100217308 */ /* 0x000e620000002400 */
[----:B------:R-:W-:Y:S01]  /*89f0*/  ISETP.GE.AND P1, PT, R2, R234, PT ;  /* 0x000000ea0200720c */ /* 0x000fe20003f26270 */
[----:B------:R-:W-:Y:S01]  /*8a00*/  FMUL.FTZ R30, R30, c[0x0][0x2ec] ;  /* 0x0000bb001e1e7a20 */ /* 0x000fe20000410000 */
[----:B------:R-:W-:Y:S01]  /*8a10*/  ISETP.GE.AND P6, PT, R2, R233, PT ;  /* 0x000000e90200720c */ /* 0x000fe20003fc6270 */
[----:B------:R-:W-:Y:S01]  /*8a20*/  FMUL.FTZ R20, R20, c[0x0][0x2ec] ;  /* 0x0000bb0014147a20 */ /* 0x000fe20000410000 */
[----:B------:R-:W-:-:S03]  /*8a30*/  ISETP.GE.AND P5, PT, R2, R232, PT ;  /* 0x000000e80200720c */ /* 0x000fc60003fa6270 */
[----:B------:R-:W2:Y:S01]  /*8a40*/  MUFU.TANH R35, R35 ;  /* 0x0000002300237308 */ /* 0x000ea20000002400 */
[----:B------:R-:W-:Y:S01]  /*8a50*/  ISETP.GE.AND P0, PT, R2, R231, PT ;  /* 0x000000e70200720c */ /* 0x000fe20003f06270 */
[----:B------:R-:W-:Y:S01]  /*8a60*/  FMUL.FTZ R22, R22, c[0x0][0x2ec] ;  /* 0x0000bb0016167a20 */ /* 0x000fe20000410000 */
[C---:B------:R-:W-:Y:S01]  /*8a70*/  ISETP.LT.OR P1, PT, R2.reuse, R230, P1 ;  /* 0x000000e60200720c */ /* 0x040fe20000f21670 */
[----:B------:R-:W-:Y:S01]  /*8a80*/  FMUL.FTZ R29, R29, c[0x0][0x2ec] ;  /* 0x0000bb001d1d7a20 */ /* 0x000fe20000410000 */
[----:B------:R-:W-:-:S03]  /*8a90*/  ISETP.LT.OR P6, PT, R2, R229, P6 ;  /* 0x000000e50200720c */ /* 0x000fc600037c1670 */
[----:B------:R-:W3:Y:S01]  /*8aa0*/  MUFU.TANH R28, R28 ;  /* 0x0000001c001c7308 */ /* 0x000ee20000002400 */
[C---:B------:R-:W-:Y:S02]  /*8ab0*/  ISETP.LT.OR P5, PT, R2.reuse, R228, P5 ;  /* 0x000000e40200720c */ /* 0x040fe40002fa1670 */
[----:B------:R-:W-:Y:S02]  /*8ac0*/  ISETP.LT.OR P0, PT, R2, R227, P0 ;  /* 0x000000e30200720c */ /* 0x000fe40000701670 */
[----:B------:R-:W-:Y:S02]  /*8ad0*/  IADD3 R2, R0, 0x30, RZ ;  /* 0x0000003000027810 */ /* 0x000fe40007ffe0ff */
[----:B----4-:R-:W-:Y:S01]  /*8ae0*/  FSEL R215, R37, -INF , !P1 ;  /* 0xff80000025d77808 */ /* 0x010fe20004800000 */
[----:B------:R-:W4:Y:S01]  /*8af0*/  MUFU.TANH R30, R30 ;  /* 0x0000001e001e7308 */ /* 0x000f220000002400 */
[----:B------:R-:W-:Y:S01]  /*8b00*/  ISETP.GE.AND P1, PT, R2, R234, PT ;  /* 0x000000ea0200720c */ /* 0x000fe20003f26270 */
[----:B------:R-:W-:-:S02]  /*8b10*/  FMUL.FTZ R31, R31, c[0x0][0x2ec] ;  /* 0x0000bb001f1f7a20 */ /* 0x000fc40000410000 */
[----:B------:R-:W-:-:S04]  /*8b20*/  FMUL.FTZ R21, R21, c[0x0][0x2ec] ;  /* 0x0000bb0015157a20 */ /* 0x000fc80000410000 */
[----:B------:R-:W5:Y:S01]  /*8b30*/  MUFU.TANH R20, R20 ;  /* 0x0000001400147308 */ /* 0x000f620000002400 */
[----:B------:R-:W-:Y:S01]  /*8b40*/  FMUL.FTZ R12, R23, c[0x0][0x2ec] ;  /* 0x0000bb00170c7a20 */ /* 0x000fe20000410000 */
[----:B------:R-:W-:-:S06]  /*8b50*/  ISETP.LT.OR P1, PT, R2, R230, P1 ;  /* 0x000000e60200720c */ /* 0x000fcc0000f21670 */
[----:B------:R-:W3:Y:S01]  /*8b60*/  MUFU.TANH R22, R22 ;  /* 0x0000001600167308 */ /* 0x000ee20000002400 */
[----:B------:R-:W-:Y:S01]  /*8b70*/  FSEL R219, R39, -INF , !P6 ;  /* 0xff80000027db7808 */ /* 0x000fe20007000000 */
[----:B------:R-:W-:Y:S01]  /*8b80*/  FMUL.FTZ R8, R8, c[0x0][0x2ec] ;  /* 0x0000bb0008087a20 */ /* 0x000fe20000410000 */
[----:B-1----:R-:W-:-:S05]  /*8b90*/  FSEL R203, R33, -INF , !P5 ;  /* 0xff80000021cb7808 */ /* 0x002fca0006800000 */
[----:B------:R-:W1:Y:S01]  /*8ba0*/  MUFU.TANH R29, R29 ;  /* 0x0000001d001d7308 */ /* 0x000e620000002400 */
[----:B--2---:R-:W-:Y:S02]  /*8bb0*/  FSEL R209, R35, -INF , !P0 ;  /* 0xff80000023d17808 */ /* 0x004fe40004000000 */
[----:B------:R-:W-:Y:S02]  /*8bc0*/  IADD3 R3, R0, 0x31, RZ ;  /* 0x0000003100037810 */ /* 0x000fe40007ffe0ff */
[C---:B------:R-:W-:Y:S02]  /*8bd0*/  ISETP.GE.AND P6, PT, R2.reuse, R233, PT ;  /* 0x000000e90200720c */ /* 0x040fe40003fc6270 */
[C---:B------:R-:W-:Y:S01]  /*8be0*/  ISETP.GE.AND P5, PT, R2.reuse, R232, PT ;  /* 0x000000e80200720c */ /* 0x040fe20003fa6270 */
[----:B------:R-:W2:Y:S01]  /*8bf0*/  MUFU.TANH R31, R31 ;  /* 0x0000001f001f7308 */ /* 0x000ea20000002400 */
[----:B------:R-:W-:Y:S02]  /*8c00*/  ISETP.GE.AND P0, PT, R2, R231, PT ;  /* 0x000000e70200720c */ /* 0x000fe40003f06270 */
[----:B---3--:R-:W-:-:S02]  /*8c10*/  FSEL R252, R28, -INF , !P1 ;  /* 0xff8000001cfc7808 */ /* 0x008fc40004800000 */
[----:B------:R-:W-:-:S03]  /*8c20*/  ISETP.GE.AND P1, PT, R3, R234, PT ;  /* 0x000000ea0300720c */ /* 0x000fc60003f26270 */
[----:B------:R-:W3:Y:S01]  /*8c30*/  MUFU.TANH R21, R21 ;  /* 0x0000001500157308 */ /* 0x000ee20000002400 */
[C---:B------:R-:W-:Y:S02]  /*8c40*/  ISETP.LT.OR P6, PT, R2.reuse, R229, P6 ;  /* 0x000000e50200720c */ /* 0x040fe400037c1670 */
[C---:B------:R-:W-:Y:S02]  /*8c50*/  ISETP.LT.OR P5, PT, R2.reuse, R228, P5 ;  /* 0x000000e40200720c */ /* 0x040fe40002fa1670 */
[----:B------:R-:W-:-:S03]  /*8c60*/  ISETP.LT.OR P0, PT, R2, R227, P0 ;  /* 0x000000e30200720c */ /* 0x000fc60000701670 */
[----:B------:R-:W1:Y:S01]  /*8c70*/  MUFU.TANH R12, R12 ;  /* 0x0000000c000c7308 */ /* 0x000e620000002400 */
[----:B------:R-:W-:Y:S01]  /*8c80*/  ISETP.LT.OR P1, PT, R3, R230, P1 ;  /* 0x000000e60300720c */ /* 0x000fe20000f21670 */
[----:B------:R-:W-:Y:S01]  /*8c90*/  FMUL.FTZ R9, R9, c[0x0][0x2ec] ;  /* 0x0000bb0009097a20 */ /* 0x000fe20000410000 */
[----:B------:R-:W-:-:S05]  /*8ca0*/  IADD3 R2, R0, 0x38, RZ ;  /* 0x0000003800027810 */ /* 0x000fca0007ffe0ff */
[----:B------:R-:W2:Y:S01]  /*8cb0*/  MUFU.TANH R14, R8 ;  /* 0x00000008000e7308 */ /* 0x000ea20000002400 */
[----:B----4-:R-:W-:Y:S01]  /*8cc0*/  FSEL R47, R30, -INF , !P6 ;  /* 0xff8000001e2f7808 */ /* 0x010fe20007000000 */
[----:B------:R-:W-:Y:S01]  /*8cd0*/  FMUL.FTZ R4, R4, c[0x0][0x2ec] ;  /* 0x0000bb0004047a20 */ /* 0x000fe20000410000 */
[----:B-----5:R-:W-:Y:S02]  /*8ce0*/  FSEL R245, R20, -INF , !P5 ;  /* 0xff80000014f57808 */ /* 0x020fe40006800000 */
[----:B------:R-:W-:Y:S02]  /*8cf0*/  FSEL R249, R22, -INF , !P0 ;  /* 0xff80000016f97808 */ /* 0x000fe40004000000 */
[C---:B------:R-:W-:Y:S02]  /*8d00*/  ISETP.GE.AND P6, PT, R3.reuse, R233, PT ;  /* 0x000000e90300720c */ /* 0x040fe40003fc6270 */
[C---:B------:R-:W-:Y:S02]  /*8d10*/  ISETP.GE.AND P5, PT, R3.reuse, R232, PT ;  /* 0x000000e80300720c */ /* 0x040fe40003fa6270 */
[----:B------:R-:W-:-:S02]  /*8d20*/  ISETP.GE.AND P0, PT, R3, R231, PT ;  /* 0x000000e70300720c */ /* 0x000fc40003f06270 */
[----:B-1----:R-:W-:Y:S01]  /*8d30*/  FSEL R250, R29, -INF , !P1 ;  /* 0xff8000001dfa7808 */ /* 0x002fe20004800000 */
[----:B------:R1:W4:Y:S01]  /*8d40*/  MUFU.TANH R13, R9 ;  /* 0x00000009000d7308 */ /* 0x0003220000002400 */
[C---:B------:R-:W-:Y:S02]  /*8d50*/  ISETP.GE.AND P1, PT, R2.reuse, R234, PT ;  /* 0x000000ea0200720c */ /* 0x040fe40003f26270 */
[C---:B------:R-:W-:Y:S02]  /*8d60*/  ISETP.LT.OR P6, PT, R3.reuse, R229, P6 ;  /* 0x000000e50300720c */ /* 0x040fe400037c1670 */
[C---:B------:R-:W-:Y:S02]  /*8d70*/  ISETP.LT.OR P5, PT, R3.reuse, R228, P5 ;  /* 0x000000e40300720c */ /* 0x040fe40002fa1670 */
[----:B------:R-:W-:Y:S01]  /*8d80*/  ISETP.LT.OR P0, PT, R3, R227, P0 ;  /* 0x000000e30300720c */ /* 0x000fe20000701670 */
[----:B------:R5:W-:Y:S01]  /*8d90*/  MUFU.TANH R8, R4 ;  /* 0x0000000400087308 */ /* 0x000be20000002400 */
[----:B------:R-:W-:-:S02]  /*8da0*/  ISETP.LT.OR P1, PT, R2, R230, P1 ;  /* 0x000000e60200720c */ /* 0x000fc40000f21670 */
[----:B--2---:R-:W-:Y:S02]  /*8db0*/  FSEL R45, R31, -INF , !P6 ;  /* 0xff8000001f2d7808 */ /* 0x004fe40007000000 */
[----:B---3--:R-:W-:Y:S01]  /*8dc0*/  FSEL R243, R21, -INF , !P5 ;  /* 0xff80000015f37808 */ /* 0x008fe20006800000 */
[----:B-1----:R-:W-:Y:S01]  /*8dd0*/  FMUL.FTZ R9, R10, c[0x0][0x2ec] ;  /* 0x0000bb000a097a20 */ /* 0x002fe20000410000 */
[----:B------:R-:W-:Y:S02]  /*8de0*/  FSEL R248, R12, -INF , !P0 ;  /* 0xff8000000cf87808 */ /* 0x000fe40004000000 */
[----:B------:R-:W-:Y:S01]  /*8df0*/  IADD3 R0, R0, 0x39, RZ ;  /* 0x0000003900007810 */ /* 0x000fe20007ffe0ff */
[----:B-----5:R-:W-:Y:S01]  /*8e00*/  FMUL.FTZ R4, R6, c[0x0][0x2ec] ;  /* 0x0000bb0006047a20 */ /* 0x020fe20000410000 */
[C---:B------:R-:W-:Y:S02]  /*8e10*/  ISETP.GE.AND P6, PT, R2.reuse, R233, PT ;  /* 0x000000e90200720c */ /* 0x040fe40003fc6270 */
[----:B------:R-:W-:-:S02]  /*8e20*/  ISETP.GE.AND P5, PT, R2, R232, PT ;  /* 0x000000e80200720c */ /* 0x000fc40003fa6270 */
[----:B------:R-:W-:Y:S01]  /*8e30*/  ISETP.GE.AND P0, PT, R2, R231, PT ;  /* 0x000000e70200720c */ /* 0x000fe20003f06270 */
[----:B------:R-:W1:Y:S01]  /*8e40*/  MUFU.TANH R9, R9 ;  /* 0x0000000900097308 */ /* 0x000e620000002400 */
[----:B------:R-:W-:Y:S01]  /*8e50*/  FSEL R46, R14, -INF , !P1 ;  /* 0xff8000000e2e7808 */ /* 0x000fe20004800000 */
[----:B------:R-:W-:Y:S01]  /*8e60*/  BAR.SYNC.DEFER_BLOCKING 0x0 ;  /* 0x0000000000007b1d */ /* 0x000fe20000010000 */
[----:B------:R-:W-:Y:S01]  /*8e70*/  ISETP.GE.AND P1, PT, R0, R234, PT ;  /* 0x000000ea0000720c */ /* 0x000fe20003f26270 */
[----:B------:R-:W-:Y:S01]  /*8e80*/  FMUL.FTZ R11, R11, c[0x0][0x2ec] ;  /* 0x0000bb000b0b7a20 */ /* 0x000fe20000410000 */
[----:B------:R-:W-:-:S03]  /*8e90*/  ISETP.LT.OR P6, PT, R2, R229, P6 ;  /* 0x000000e50200720c */ /* 0x000fc600037c1670 */
[----:B------:R-:W2:Y:S01]  /*8ea0*/  MUFU.TANH R4, R4 ;  /* 0x0000000400047308 */ /* 0x000ea20000002400 */
[C---:B------:R-:W-:Y:S01]  /*8eb0*/  ISETP.LT.OR P5, PT, R2.reuse, R228, P5 ;  /* 0x000000e40200720c */ /* 0x040fe20002fa1670 */
[----:B------:R-:W-:Y:S01]  /*8ec0*/  FMUL.FTZ R3, R5, c[0x0][0x2ec] ;  /* 0x0000bb0005037a20 */ /* 0x000fe20000410000 */
[----:B------:R-:W-:Y:S01]  /*8ed0*/  ISETP.LT.OR P0, PT, R2, R227, P0 ;  /* 0x000000e30200720c */ /* 0x000fe20000701670 */
[----:B------:R-:W-:Y:S01]  /*8ee0*/  FMUL.FTZ R2, R7, c[0x0][0x2ec] ;  /* 0x0000bb0007027a20 */ /* 0x000fe20000410000 */
[----:B------:R-:W-:-:S03]  /*8ef0*/  ISETP.LT.OR P1, PT, R0, R230, P1 ;  /* 0x000000e60000720c */ /* 0x000fc60000f21670 */
[----:B------:R-:W3:Y:S01]  /*8f00*/  MUFU.TANH R11, R11 ;  /* 0x0000000b000b7308 */ /* 0x000ee20000002400 */
[----:B----4-:R-:W-:Y:S02]  /*8f10*/  FSEL R251, R13, -INF , !P1 ;  /* 0xff8000000dfb7808 */ /* 0x010fe40004800000 */
[----:B------:R-:W-:-:S05]  /*8f20*/  ISETP.GT.AND P1, PT, R208, R246, PT ;  /* 0x000000f6d000720c */ /* 0x000fca0003f24270 */
[----:B------:R-:W4:Y:S01]  /*8f30*/  MUFU.TANH R3, R3 ;  /* 0x0000000300037308 */ /* 0x000f220000002400 */
[----:B-1----:R-:W-:-:S07]  /*8f40*/  FSEL R44, R9, -INF , !P6 ;  /* 0xff800000092c7808 */ /* 0x002fce0007000000 */
[----:B------:R-:W1:Y:S01]  /*8f50*/  MUFU.TANH R2, R2 ;  /* 0x0000000200027308 */ /* 0x000e620000002400 */
[----:B------:R-:W-:Y:S02]  /*8f60*/  FSEL R242, R8, -INF , !P5 ;  /* 0xff80000008f27808 */ /* 0x000fe40006800000 */
[----:B--2---:R-:W-:Y:S02]  /*8f70*/  FSEL R247, R4, -INF , !P0 ;  /* 0xff80000004f77808 */ /* 0x004fe40004000000 */
[C---:B------:R-:W-:Y:S02]  /*8f80*/  ISETP.GE.AND P6, PT, R0.reuse, R233, PT ;  /* 0x000000e90000720c */ /* 0x040fe40003fc6270 */
[C---:B------:R-:W-:Y:S02]  /*8f90*/  ISETP.GE.AND P5, PT, R0.reuse, R232, PT ;  /* 0x000000e80000720c */ /* 0x040fe40003fa6270 */
[C---:B------:R-:W-:Y:S02]  /*8fa0*/  ISETP.GE.AND P0, PT, R0.reuse, R231, PT ;  /* 0x000000e70000720c */ /* 0x040fe40003f06270 */
[----:B------:R-:W-:-:S02]  /*8fb0*/  ISETP.LT.OR P6, PT, R0, R229, P6 ;  /* 0x000000e50000720c */ /* 0x000fc400037c1670 */
[C---:B------:R-:W-:Y:S02]  /*8fc0*/  ISETP.LT.OR P5, PT, R0.reuse, R228, P5 ;  /* 0x000000e40000720c */ /* 0x040fe40002fa1670 */
[----:B------:R-:W-:Y:S02]  /*8fd0*/  ISETP.LT.OR P0, PT, R0, R227, P0 ;  /* 0x000000e30000720c */ /* 0x000fe40000701670 */
[----:B---3--:R-:W-:Y:S02]  /*8fe0*/  FSEL R37, R11, -INF , !P6 ;  /* 0xff8000000b257808 */ /* 0x008fe40007000000 */
[----:B----4-:R-:W-:Y:S02]  /*8ff0*/  FSEL R241, R3, -INF , !P5 ;  /* 0xff80000003f17808 */ /* 0x010fe40006800000 */
[----:B-1----:R-:W-:Y:S01]  /*9000*/  FSEL R246, R2, -INF , !P0 ;  /* 0xff80000002f67808 */ /* 0x002fe20004000000 */
[----:B------:R-:W-:Y:S05]  /*9010*/  @!P1 BRA `(.L_x_873) ;  /* 0x000003d000009947 */ /* 0x000fea0003800000 */
[----:B------:R-:W2:Y:S04]  /*9020*/  LDL R199, [R1] ;  /* 0x0000000001c77983 */ /* 0x000ea80000100800 */
[----:B------:R-:W3:Y:S04]  /*9030*/  LDL.64 R62, [R1+0x38] ;  /* 0x00003800013e7983 */ /* 0x000ee80000100a00 */
[----:B------:R-:W4:Y:S04]  /*9040*/  LDL.64 R238, [R1+0x30] ;  /* 0x0000300001ee7983 */ /* 0x000f280000100a00 */
[----:B------:R1:W-:Y:S04]  /*9050*/  @P4 STS [R226+0x6000], RZ ;  /* 0x006000ffe2004388 */ /* 0x0003e80000000800 */
[----:B------:R1:W-:Y:S04]  /*9060*/  @P4 STS [R226+0x6004], RZ ;  /* 0x006004ffe2004388 */ /* 0x0003e80000000800 */
[----:B------:R1:W-:Y:S01]  /*9070*/  @P4 STS.64 [R226+0x6008], RZ ;  /* 0x006008ffe2004388 */ /* 0x0003e20000000a00 */
[----:B------:R-:W-:Y:S01]  /*9080*/  BSSY B0, `(.L_x_874) ;  /* 0x0000035000007945 */ /* 0x000fe20003800000 */
[----:B--2---:R-:W-:-:S04]  /*9090*/  IADD3 R0, R199, -0x3, RZ ;  /* 0xfffffffdc7007810 */ /* 0x004fc80007ffe0ff */
[----:B------:R-:W-:Y:S01]  /*90a0*/  SHF.R.S32.HI R4, RZ, 0x1f, R0 ;  /* 0x0000001fff047819 */ /* 0x000fe20000011400 */
[----:B------:R-:W-:-:S04]  /*90b0*/  IMAD.WIDE.U32 R2, R0, c[0x0][0x198], RZ ;  /* 0x0000660000027a25 */ /* 0x000fc800078e00ff */
[----:B------:R-:W-:-:S04]  /*90c0*/  IMAD R4, R4, c[0x0][0x198], RZ ;  /* 0x0000660004047a24 */ /* 0x000fc800078e02ff */
[----:B------:R-:W-:Y:S01]  /*90d0*/  IMAD R4, R0, c[0x0][0x19c], R4 ;  /* 0x0000670000047a24 */ /* 0x000fe200078e0204 */
[----:B---3--:R-:W-:-:S03]  /*90e0*/  LEA R0, P5, R2, R62, 0x6 ;  /* 0x0000003e02007211 */ /* 0x008fc600078a30ff */
[----:B------:R-:W-:Y:S01]  /*90f0*/  IMAD.IADD R3, R3, 0x1, R4 ;  /* 0x0000000103037824 */ /* 0x000fe200078e0204 */
[----:B------:R-:W-:-:S04]  /*9100*/  @!P4 LEA R12, P0, R0, c[0x0][0x168], 0x1 ;  /* 0x00005a00000cca11 */ /* 0x000fc800078008ff */
[----:B----4-:R-:W-:Y:S02]  /*9110*/  LEA.HI.X R3, R2, R239, R3, 0x6, P5 ;  /* 0x000000ef02037211 */ /* 0x010fe400028f3403 */
        /* <DEDUP_REMOVED lines=9> */
[----:B------:R-:W-:Y:S02]  /*91b0*/  @!P2 LEA.HI.X R7, R0, c[0x0][0x16c], R3, 0x1, P0 ;  /* 0x00005b000007aa11 */ /* 0x000fe400000f0c03 */
[C---:B------:R-:W-:Y:S02]  /*91c0*/  @!P4 LEA R10, P5, R2.reuse, c[0x0][0x168], 0x1 ;  /* 0x00005a00020aca11 */ /* 0x040fe400078a08ff */
[----:B------:R-:W-:Y:S02]  /*91d0*/  IADD3.X R3, R3, UR6, RZ, P6, !PT ;  /* 0x0000000603037c10 */ /* 0x000fe4000b7fe4ff */
[C---:B------:R-:W-:Y:S01]  /*91e0*/  @!P3 LEA R4, P0, R2.reuse, c[0x0][0x168], 0x1 ;  /* 0x00005a000204ba11 */ /* 0x040fe200078008ff */
        /* <DEDUP_REMOVED lines=30> */
.L_x_875:
[----:B------:R-:W-:Y:S05]  /*93d0*/  BSYNC B0 ;  /* 0x0000000000007941 */ /* 0x000fea0003800000 */
.L_x_874:
[----:B------:R-:W0:Y:S02]  /*93e0*/  LDGDEPBAR ;  /* 0x00000000000079af */ /* 0x000e240000000000 */
.L_x_873:
[----:B-1----:R-:W2:Y:S04]  /*93f0*/  LDL.LU R9, [R1+0xc] ;  /* 0x00000c0001097983 */ /* 0x002ea80000300800 */
[----:B------:R-:W3:Y:S04]  /*9400*/  LDL.LU R10, [R1+0x10] ;  /* 0x00001000010a7983 */ /* 0x000ee80000300800 */
[----:B------:R-:W4:Y:S04]  /*9410*/  LDL.LU R11, [R1+0x8] ;  /* 0x00000800010b7983 */ /* 0x000f280000300800 */
[----:B------:R-:W4:Y:S01]  /*9420*/  LDL.LU R12, [R1+0x4] ;  /* 0x00000400010c7983 */ /* 0x000f220000300800 */
        /* <DEDUP_REMOVED lines=11> */
[----:B------:R-:W-:Y:S01]  /*94e0*/  STL [R1+0x60], R221 ;  /* 0x000060dd01007387 */ /* 0x000fe20000100800 */
        /* <DEDUP_REMOVED lines=51> */
[----:B------:R-:W-:-:S02]  /*9820*/  FMNMX.FTZ R239, R0, R6, !PT ;  /* 0x0000000600ef7209 */ /* 0x000fc40007810000 */
[----:B------:R-:W-:Y:S01]  /*9830*/  FMNMX.FTZ R4, R215, R4, !PT ;  /* 0x00000004d7047209 */ /* 0x000fe20007810000 */
[----:B------:R-:W1:Y:S01]  /*9840*/  SHFL.BFLY PT, R6, R3, 0x1, 0x1f ;  /* 0x0c201f0003067f89 */ /* 0x000e6200000e0000 */
[----:B------:R-:W-:Y:S02]  /*9850*/  FMNMX.FTZ R0, R236, R2, !PT ;  /* 0x00000002ec007209 */ /* 0x000fe40007810000 */
[----:B------:R-:W-:Y:S02]  /*9860*/  FMNMX.FTZ R2, R252, R4, !PT ;  /* 0x00000004fc027209 */ /* 0x000fe40007810000 */
[----:B------:R-:W-:Y:S02]  /*9870*/  FMNMX.FTZ R0, R235, R0, !PT ;  /* 0x00000000eb007209 */ /* 0x000fe40007810000 */
[----:B------:R-:W-:Y:S01]  /*9880*/  FMNMX.FTZ R4, R250, R2, !PT ;  /* 0x00000002fa047209 */ /* 0x000fe20007810000 */
[C---:B------:R-:W-:Y:S01]  /*9890*/  FMUL.FTZ R2, R239.reuse, c[0x0][0x23c] ;  /* 0x00008f00ef027a20 */ /* 0x040fe20000410000 */
[----:B------:R-:W-:-:S02]  /*98a0*/  FSETP.NEU.FTZ.AND P5, PT, R239, -INF , PT ;  /* 0xff800000ef00780b */ /* 0x000fc40003fbd000 */
[----:B------:R-:W-:Y:S02]  /*98b0*/  FMNMX.FTZ R4, R46, R4, !PT ;  /* 0x000000042e047209 */ /* 0x000fe40007810000 */
[----:B------:R-:W-:Y:S02]  /*98c0*/  FMNMX.FTZ R0, R219, R0, !PT ;  /* 0x00000000db007209 */ /* 0x000fe40007810000 */
[----:B------:R-:W-:Y:S02]  /*98d0*/  FSEL R2, R2, RZ, P5 ;  /* 0x000000ff02027208 */ /* 0x000fe40002800000 */
[----:B------:R-:W-:Y:S02]  /*98e0*/  FMNMX.FTZ R4, R251, R4, !PT ;  /* 0x00000004fb047209 */ /* 0x000fe40007810000 */
[----:B------:R-:W-:Y:S01]  /*98f0*/  FMNMX.FTZ R5, R47, R0, !PT ;  /* 0x000000002f057209 */ /* 0x000fe20007810000 */
[--C-:B------:R-:W-:Y:S02]  /*9900*/  FFMA.FTZ R0, R49, c[0x0][0x23c], -R2.reuse ;  /* 0x00008f0031007a23 */ /* 0x100fe40000010802 */
[----:B------:R-:W1:Y:S01]  /*9910*/  SHFL.BFLY PT, R7, R4, 0x2, 0x1f ;  /* 0x0c401f0004077f89 */ /* 0x000e6200000e0000 */
[----:B------:R-:W-:Y:S01]  /*9920*/  FMNMX.FTZ R5, R45, R5, !PT ;  /* 0x000000052d057209 */ /* 0x000fe20007810000 */
[----:B------:R1:W-:Y:S02]  /*9930*/  MUFU.EX2 R13, R0 ;  /* 0x00000000000d7308 */ /* 0x0003e40000000800 */
[----:B-1----:R-:W-:Y:S01]  /*9940*/  FMNMX.FTZ R238, R3, R6, !PT ;  /* 0x0000000603ee7209 */ /* 0x002fe20007810000 */
[----:B------:R-:W-:Y:S01]  /*9950*/  FFMA.FTZ R3, R51, c[0x0][0x23c], -R2 ;  /* 0x00008f0033037a23 */ /* 0x000fe20000010802 */
[----:B------:R-:W-:-:S02]  /*9960*/  FMNMX.FTZ R5, R44, R5, !PT ;  /* 0x000000052c057209 */ /* 0x000fc40007810000 */
[----:B------:R-:W-:Y:S02]  /*9970*/  FSETP.NEU.FTZ.AND P0, PT, R238, -INF , PT ;  /* 0xff800000ee00780b */ /* 0x000fe40003f1d000 */
[----:B------:R-:W-:Y:S01]  /*9980*/  FMNMX.FTZ R5, R37, R5, !PT ;  /* 0x0000000525057209 */ /* 0x000fe20007810000 */
[----:B------:R1:W1:Y:S04]  /*9990*/  MUFU.EX2 R15, R3 ;  /* 0x00000003000f7308 */ /* 0x0002680000000800 */
[----:B------:R-:W-:Y:S01]  /*99a0*/  SHFL.BFLY PT, R6, R5, 0x2, 0x1f ;  /* 0x0c401f0005067f89 */ /* 0x000fe200000e0000 */
[----:B------:R-:W-:-:S04]  /*99b0*/  FFMA.FTZ R0, R56, c[0x0][0x23c], -R2 ;  /* 0x00008f0038007a23 */ /* 0x000fc80000010802 */
[----:B------:R1:W-:Y:S01]  /*99c0*/  MUFU.EX2 R36, R0 ;  /* 0x0000000000247308 */ /* 0x0003e20000000800 */
[----:B------:R-:W-:Y:S01]  /*99d0*/  FMNMX.FTZ R4, R4, R7, !PT ;  /* 0x0000000704047209 */ /* 0x000fe20007810000 */
[----:B-1----:R-:W-:-:S04]  /*99e0*/  FFMA.FTZ R3, R48, c[0x0][0x23c], -R2 ;  /* 0x00008f0030037a23 */ /* 0x002fc80000010802 */
[----:B------:R-:W1:Y:S02]  /*99f0*/  SHFL.BFLY PT, R8, R4, 0x1, 0x1f ;  /* 0x0c201f0004087f89 */ /* 0x000e6400000e0000 */
[----:B------:R1:W-:Y:S01]  /*9a00*/  MUFU.EX2 R56, R3 ;  /* 0x0000000300387308 */ /* 0x0003e20000000800 */
[----:B------:R-:W-:-:S05]  /*9a10*/  FMUL.FTZ R0, R238, c[0x0][0x23c] ;  /* 0x00008f00ee007a20 */ /* 0x000fca0000410000 */
[----:B------:R-:W-:-:S05]  /*9a20*/  FSEL R0, R0, RZ, P0 ;  /* 0x000000ff00007208 */ /* 0x000fca0000000000 */
[----:B-1----:R-:W-:-:S04]  /*9a30*/  FFMA.FTZ R3, R58, c[0x0][0x23c], -R0 ;  /* 0x00008f003a037a23 */ /* 0x002fc80000010800 */
[----:B------:R1:W-:Y:S01]  /*9a40*/  MUFU.EX2 R14, R3 ;  /* 0x00000003000e7308 */ /* 0x0003e20000000800 */
[----:B------:R-:W-:Y:S01]  /*9a50*/  FMNMX.FTZ R237, R4, R8, !PT ;  /* 0x0000000804ed7209 */ /* 0x000fe20007810000 */
[----:B-1----:R-:W-:Y:S01]  /*9a60*/  FFMA.FTZ R3, R59, c[0x0][0x23c], -R0 ;  /* 0x00008f003b037a23 */ /* 0x002fe20000010800 */
[----:B------:R-:W-:-:S05]  /*9a70*/  MOV R59, R15 ;  /* 0x0000000f003b7202 */ /* 0x000fca0000000f00 */
[----:B------:R1:W1:Y:S02]  /*9a80*/  MUFU.EX2 R7, R3 ;  /* 0x0000000300077308 */ /* 0x0002640000000800 */
[----:B-1----:R-:W-:Y:S01]  /*9a90*/  FMNMX.FTZ R3, R5, R6, !PT ;  /* 0x0000000605037209 */ /* 0x002fe20007810000 */
[----:B------:R-:W-:Y:S01]  /*9aa0*/  FFMA.FTZ R5, R57, c[0x0][0x23c], -R0 ;  /* 0x00008f0039057a23 */ /* 0x000fe20000010800 */
[----:B------:R-:W-:Y:S02]  /*9ab0*/  MOV R57, R7 ;  /* 0x0000000700397202 */ /* 0x000fe40000000f00 */
[----:B------:R-:W-:Y:S02]  /*9ac0*/  FSEL R6, R239, RZ, P5 ;  /* 0x000000ffef067208 */ /* 0x000fe40002800000 */
[----:B------:R1:W-:Y:S01]  /*9ad0*/  MUFU.EX2 R58, R5 ;  /* 0x00000005003a7308 */ /* 0x0003e20000000800 */
[----:B------:R-:W1:Y:S02]  /*9ae0*/  SHFL.BFLY PT, R7, R3, 0x1, 0x1f ;  /* 0x0c201f0003077f89 */ /* 0x000e6400000e0000 */
[----:B------:R-:W-:Y:S01]  /*9af0*/  FADD.FTZ R6, R103, -R6 ;  /* 0x8000000667067221 */ /* 0x000fe20000010000 */
[----:B------:R-:W-:-:S03]  /*9b00*/  MOV R103, R13 ;  /* 0x0000000d00677202 */ /* 0x000fc60000000f00 */
[----:B------:R-:W-:-:S04]  /*9b10*/  FMUL.FTZ R6, R6, c[0x0][0x23c] ;  /* 0x00008f0006067a20 */ /* 0x000fc80000410000 */
[----:B------:R1:W1:Y:S02]  /*9b20*/  MUFU.EX2 R101, R6 ;  /* 0x0000000600657308 */ /* 0x0002640000000800 */
[----:B-1----:R-:W-:Y:S01]  /*9b30*/  FFMA.FTZ R5, R50, c[0x0][0x23c], -R0 ;  /* 0x00008f0032057a23 */ /* 0x002fe20000010800 */
[----:B------:R-:W-:-:S05]  /*9b40*/  MOV R50, R14 ;  /* 0x0000000e00327202 */ /* 0x000fca0000000f00 */
[----:B------:R1:W1:Y:S01]  /*9b50*/  MUFU.EX2 R49, R5 ;  /* 0x0000000500317308 */ /* 0x0002620000000800 */
[----:B------:R-:W-:Y:S02]  /*9b60*/  FMNMX.FTZ R240, R3, R7, !PT ;  /* 0x0000000703f07209 */ /* 0x000fe40007810000 */
[----:B------:R-:W-:Y:S01]  /*9b70*/  F2FP.BF16.PACK_AB R6, R56, R59 ;  /* 0x0000003b3806723e */ /* 0x000fe200000010ff */
[-C--:B------:R-:W-:Y:S02]  /*9b80*/  FMUL.FTZ R116, R116, R101.reuse ;  /* 0x0000006574747220 */ /* 0x080fe40000410000 */
[-C--:B------:R-:W-:Y:S02]  /*9b90*/  FMUL.FTZ R117, R117, R101.reuse ;  /* 0x0000006575757220 */ /* 0x080fe40000410000 */
        /* <DEDUP_REMOVED lines=11> */
[----:B------:R-:W-:Y:S01]  /*9c50*/  FMUL.FTZ R4, R237, c[0x0][0x23c] ;  /* 0x00008f00ed047a20 */ /* 0x000fe20000410000 */
[----:B--2---:R-:W-:Y:S01]  /*9c60*/  MOV R38, R9 ;  /* 0x0000000900267202 */ /* 0x004fe20000000f00 */
[----:B------:R-:W-:Y:S01]  /*9c70*/  FADD.FTZ R28, R104, -R5 ;  /* 0x80000005681c7221 */ /* 0x000fe20000010000 */
[----:B------:R-:W-:Y:S01]  /*9c80*/  F2FP.BF16.PACK_AB R5, R57, R50 ;  /* 0x000000323905723e */ /* 0x000fe200000010ff */
[----:B------:R-:W1:Y:S01]  /*9c90*/  MUFU.EX2 R100, R100 ;  /* 0x0000006400647308 */ /* 0x000e620000000800 */
[----:B------:R-:W-:Y:S01]  /*9ca0*/  FSEL R8, R4, RZ, P0 ;  /* 0x000000ff04087208 */ /* 0x000fe20000000000 */
[----:B------:R-:W-:Y:S01]  /*9cb0*/  FMUL.FTZ R28, R28, c[0x0][0x23c] ;  /* 0x00008f001c1c7a20 */ /* 0x000fe20000410000 */
[----:B------:R-:W-:Y:S01]  /*9cc0*/  FSETP.NEU.FTZ.AND P0, PT, R240, -INF , PT ;  /* 0xff800000f000780b */ /* 0x000fe20003f1d000 */
[----:B------:R-:W-:Y:S01]  /*9cd0*/  FMUL.FTZ R93, R93, R101 ;  /* 0x000000655d5d7220 */ /* 0x000fe20000410000 */
[----:B---3--:R-:W-:Y:S01]  /*9ce0*/  MOV R31, R10 ;  /* 0x0000000a001f7202 */ /* 0x008fe20000000f00 */
[--C-:B------:R-:W-:Y:S01]  /*9cf0*/  FFMA.FTZ R3, R106, c[0x0][0x23c], -R8.reuse ;  /* 0x00008f006a037a23 */ /* 0x100fe20000010808 */
[----:B------:R-:W-:Y:S01]  /*9d00*/  FSEL R10, R240, RZ, P0 ;  /* 0x000000fff00a7208 */ /* 0x000fe20000000000 */
[----:B------:R-:W-:Y:S01]  /*9d10*/  FFMA.FTZ R9, R108, c[0x0][0x23c], -R8 ;  /* 0x00008f006c097a23 */ /* 0x000fe20000010808 */
[----:B----4-:R-:W-:Y:S01]  /*9d20*/  MOV R29, R12 ;  /* 0x0000000c001d7202 */ /* 0x010fe20000000f00 */
[----:B------:R2:W-:Y:S01]  /*9d30*/  MUFU.EX2 R61, R3 ;  /* 0x00000003003d7308 */ /* 0x0005e20000000800 */
[----:B------:R-:W3:Y:S01]  /*9d40*/  LDSM.16.MT88.4 R12, [R222+0xb000] ;  /* 0x00b00000de0c783b */ /* 0x000ee20000004200 */
[----:B------:R-:W-:Y:S01]  /*9d50*/  MOV R30, R11 ;  /* 0x0000000b001e7202 */ /* 0x000fe20000000f00 */
[----:B------:R-:W-:Y:S01]  /*9d60*/  FADD.FTZ R11, R105, -R10 ;  /* 0x8000000a690b7221 */ /* 0x000fe20000010000 */
[----:B------:R-:W-:Y:S01]  /*9d70*/  F2FP.BF16.PACK_AB R4, R36, R103 ;  /* 0x000000672404723e */ /* 0x000fe200000010ff */
[----:B------:R-:W-:Y:S01]  /*9d80*/  FMUL.FTZ R120, R120, R101 ;  /* 0x0000006578787220 */ /* 0x000fe20000410000 */
[----:B------:R-:W-:Y:S01]  /*9d90*/  MOV R102, R38 ;  /* 0x0000002600667202 */ /* 0x000fe20000000f00 */
[-C--:B-1----:R-:W-:Y:S01]  /*9da0*/  FMUL.FTZ R118, R118, R100.reuse ;  /* 0x0000006476767220 */ /* 0x082fe20000410000 */
[----:B------:R1:W4:Y:S01]  /*9db0*/  MUFU.EX2 R60, R9 ;  /* 0x00000009003c7308 */ /* 0x0003220000000800 */
[----:B------:R-:W-:-:S02]  /*9dc0*/  FMUL.FTZ R119, R119, R100 ;  /* 0x0000006477777220 */ /* 0x000fc40000410000 */
[-C--:B------:R-:W-:Y:S02]  /*9dd0*/  FMUL.FTZ R166, R166, R100.reuse ;  /* 0x00000064a6a67220 */ /* 0x080fe40000410000 */
[-C--:B------:R-:W-:Y:S02]  /*9de0*/  FMUL.FTZ R167, R167, R100.reuse ;  /* 0x00000064a7a77220 */ /* 0x080fe40000410000 */
[-C--:B------:R-:W-:Y:S01]  /*9df0*/  FMUL.FTZ R74, R74, R100.reuse ;  /* 0x000000644a4a7220 */ /* 0x080fe20000410000 */
[C---:B------:R-:W-:Y:S01]  /*9e00*/  HMMA.16816.F32.BF16 R196, R4.reuse, R16, R116 ;  /* 0x0000001004c4723c */ /* 0x040fe20000041874 */
[----:B--2---:R-:W-:Y:S02]  /*9e10*/  FMUL.FTZ R3, R240, c[0x0][0x23c] ;  /* 0x00008f00f0037a20 */ /* 0x004fe40000410000 */
[-C--:B------:R-:W-:Y:S02]  /*9e20*/  FMUL.FTZ R75, R75, R100.reuse ;  /* 0x000000644b4b7220 */ /* 0x080fe40000410000 */
[-C--:B------:R-:W-:Y:S01]  /*9e30*/  FMUL.FTZ R94, R94, R100.reuse ;  /* 0x000000645e5e7220 */ /* 0x080fe20000410000 */
[----:B------:R-:W-:Y:S01]  /*9e40*/  FSEL R3, R3, RZ, P0 ;  /* 0x000000ff03037208 */ /* 0x000fe20000000000 */
[----:B------:R-:W-:Y:S01]  /*9e50*/  FMUL.FTZ R95, R95, R100 ;  /* 0x000000645f5f7220 */ /* 0x000fe20000410000 */
[----:B------:R-:W-:Y:S01]  /*9e60*/  HMMA.16816.F32.BF16 R116, R4, R40, R164 ;  /* 0x000000280474723c */ /* 0x000fe200000418a4 */
[----:B-1----:R-:W-:-:S02]  /*9e70*/  FFMA.FTZ R9, R109, c[0x0][0x23c], -R8 ;  /* 0x00008f006d097a23 */ /* 0x002fc40000010808 */
[----:B------:R-:W-:Y:S01]  /*9e80*/  FFMA.FTZ R10, R177, c[0x0][0x23c], -R3 ;  /* 0x00008f00b10a7a23 */ /* 0x000fe20000010803 */
[----:B----4-:R-:W-:Y:S01]  /*9e90*/  MOV R177, R60 ;  /* 0x0000003c00b17202 */ /* 0x010fe20000000f00 */
[----:B------:R1:W-:Y:S01]  /*9ea0*/  MUFU.EX2 R39, R9 ;  /* 0x0000000900277308 */ /* 0x0003e20000000800 */
[----:B------:R-:W-:Y:S01]  /*9eb0*/  FMUL.FTZ R121, R121, R101 ;  /* 0x0000006579797220 */ /* 0x000fe20000410000 */
[----:B------:R-:W-:Y:S01]  /*9ec0*/  MOV R166, R61 ;  /* 0x0000003d00a67202 */ /* 0x000fe20000000f00 */
[----:B------:R-:W-:Y:S01]  /*9ed0*/  FMUL.FTZ R122, R122, R100 ;  /* 0x000000647a7a7220 */ /* 0x000fe20000410000 */
[----:B------:R-:W-:Y:S01]  /*9ee0*/  MOV R164, R30 ;  /* 0x0000001e00a47202 */ /* 0x000fe20000000f00 */
[----:B------:R-:W-:Y:S01]  /*9ef0*/  FMUL.FTZ R123, R123, R100 ;  /* 0x000000647b7b7220 */ /* 0x000fe20000410000 */
[----:B------:R-:W-:Y:S01]  /*9f00*/  MOV R165, R29 ;  /* 0x0000001d00a57202 */ /* 0x000fe20000000f00 */
[-C--:B------:R-:W-:Y:S01]  /*9f10*/  FMUL.FTZ R148, R148, R101.reuse ;  /* 0x0000006594947220 */ /* 0x080fe20000410000 */
[----:B------:R2:W-:Y:S01]  /*9f20*/  MUFU.EX2 R60, R10 ;  /* 0x0000000a003c7308 */ /* 0x0005e20000000800 */
[----:B------:R-:W-:-:S02]  /*9f30*/  FMUL.FTZ R149, R149, R101 ;  /* 0x0000006595957220 */ /* 0x000fc40000410000 */
[-C--:B------:R-:W-:Y:S01]  /*9f40*/  FMUL.FTZ R150, R150, R100.reuse ;  /* 0x0000006496967220 */ /* 0x080fe20000410000 */
[C---:B------:R-:W-:Y:S01]  /*9f50*/  HMMA.16816.F32.BF16 R188, R4.reuse, R18, R120 ;  /* 0x0000001204bc723c */ /* 0x040fe20000041878 */
[-C--:B------:R-:W-:Y:S02]  /*9f60*/  FMUL.FTZ R151, R151, R100.reuse ;  /* 0x0000006497977220 */ /* 0x080fe40000410000 */
[-C--:B------:R-:W-:Y:S02]  /*9f70*/  FMUL.FTZ R132, R132, R101.reuse ;  /* 0x0000006584847220 */ /* 0x080fe40000410000 */
[----:B-1----:R-:W-:Y:S02]  /*9f80*/  FFMA.FTZ R9, R107, c[0x0][0x23c], -R8 ;  /* 0x00008f006b097a23 */ /* 0x002fe40000010808 */
[----:B------:R-:W-:Y:S01]  /*9f90*/  FMUL.FTZ R133, R133, R101 ;  /* 0x0000006585857220 */ /* 0x000fe20000410000 */
[----:B------:R-:W-:Y:S01]  /*9fa0*/  HMMA.16816.F32.BF16 R180, R4, R24, R148 ;  /* 0x0000001804b4723c */ /* 0x000fe20000041894 */
[----:B------:R1:W-:Y:S01]  /*9fb0*/  MUFU.EX2 R51, R9 ;  /* 0x0000000900337308 */ /* 0x0003e20000000800 */
[----:B------:R-:W-:-:S02]  /*9fc0*/  FMUL.FTZ R134, R134, R100 ;  /* 0x0000006486867220 */ /* 0x000fc40000410000 */
[----:B--2---:R-:W-:Y:S02]  /*9fd0*/  FMUL.FTZ R10, R11, c[0x0][0x23c] ;  /* 0x00008f000b0a7a20 */ /* 0x004fe40000410000 */
[-C--:B------:R-:W-:Y:S02]  /*9fe0*/  FMUL.FTZ R135, R135, R100.reuse ;  /* 0x0000006487877220 */ /* 0x080fe40000410000 */
[-C--:B------:R-:W-:Y:S01]  /*9ff0*/  FMUL.FTZ R136, R136, R101.reuse ;  /* 0x0000006588887220 */ /* 0x080fe20000410000 */
[----:B------:R-:W-:Y:S01]  /*a000*/  MUFU.EX2 R11, R28 ;  /* 0x0000001c000b7308 */ /* 0x000fe20000000800 */
[----:B------:R-:W-:Y:S02]  /*a010*/  FMUL.FTZ R137, R137, R101 ;  /* 0x0000006589897220 */ /* 0x000fe40000410000 */
[-C--:B------:R-:W-:Y:S01]  /*a020*/  FMUL.FTZ R138, R138, R100.reuse ;  /* 0x000000648a8a7220 */ /* 0x080fe20000410000 */
[----:B------:R-:W-:Y:S01]  /*a030*/  HMMA.16816.F32.BF16 R132, R4, R20, R132 ;  /* 0x000000140484723c */ /* 0x000fe20000041884 */
[----:B------:R-:W-:-:S02]  /*a040*/  FMUL.FTZ R139, R139, R100 ;  /* 0x000000648b8b7220 */ /* 0x000fc40000410000 */
[-C--:B------:R-:W-:Y:S01]  /*a050*/  FMUL.FTZ R152, R152, R101.reuse ;  /* 0x0000006598987220 */ /* 0x080fe20000410000 */
[----:B------:R-:W-:Y:S01]  /*a060*/  MUFU.EX2 R10, R10 ;  /* 0x0000000a000a7308 */ /* 0x000fe20000000800 */
[----:B-1----:R-:W-:Y:S02]  /*a070*/  FFMA.FTZ R9, R110, c[0x0][0x23c], -R3 ;  /* 0x00008f006e097a23 */ /* 0x002fe40000010803 */
[-C--:B------:R-:W-:Y:S01]  /*a080*/  FMUL.FTZ R153, R153, R101.reuse ;  /* 0x0000006599997220 */ /* 0x080fe20000410000 */
[----:B------:R-:W-:Y:S01]  /*a090*/  HMMA.16816.F32.BF16 R184, R4, R22, R136 ;  /* 0x0000001604b8723c */ /* 0x000fe20000041888 */
[-C--:B------:R-:W-:Y:S02]  /*a0a0*/  FMUL.FTZ R154, R154, R100.reuse ;  /* 0x000000649a9a7220 */ /* 0x080fe40000410000 */
[----:B------:R-:W-:Y:S01]  /*a0b0*/  FMUL.FTZ R155, R155, R100 ;  /* 0x000000649b9b7220 */ /* 0x000fe20000410000 */
[----:B------:R-:W1:Y:S01]  /*a0c0*/  MUFU.EX2 R48, R9 ;  /* 0x0000000900307308 */ /* 0x000e620000000800 */
[----:B------:R-:W-:-:S02]  /*a0d0*/  FMUL.FTZ R168, R168, R101 ;  /* 0x00000065a8a87220 */ /* 0x000fc40000410000 */
[----:B------:R-:W-:Y:S01]  /*a0e0*/  FMUL.FTZ R169, R169, R101 ;  /* 0x00000065a9a97220 */ /* 0x000fe20000410000 */
[----:B------:R-:W-:Y:S01]  /*a0f0*/  MOV R139, R37 ;  /* 0x00000025008b7202 */ /* 0x000fe20000000f00 */
[-C--:B------:R-:W-:Y:S01]  /*a100*/  FMUL.FTZ R170, R170, R100.reuse ;  /* 0x00000064aaaa7220 */ /* 0x080fe20000410000 */
[C---:B------:R-:W-:Y:S01]  /*a110*/  HMMA.16816.F32.BF16 R120, R4.reuse, R26, R152 ;  /* 0x0000001a0478723c */ /* 0x040fe20000041898 */
[----:B------:R-:W-:Y:S01]  /*a120*/  FMUL.FTZ R171, R171, R100 ;  /* 0x00000064abab7220 */ /* 0x000fe20000410000 */
[----:B------:R-:W-:Y:S01]  /*a130*/  MOV R138, R36 ;  /* 0x00000024008a7202 */ /* 0x000fe20000000f00 */
[-C--:B------:R-:W-:Y:S02]  /*a140*/  FMUL.FTZ R76, R76, R101.reuse ;  /* 0x000000654c4c7220 */ /* 0x080fe40000410000 */
[----:B------:R-:W-:Y:S02]  /*a150*/  FMUL.FTZ R77, R77, R101 ;  /* 0x000000654d4d7220 */ /* 0x000fe40000410000 */
[-C--:B------:R-:W-:Y:S01]  /*a160*/  FMUL.FTZ R78, R78, R100.reuse ;  /* 0x000000644e4e7220 */ /* 0x080fe20000410000 */
[C---:B------:R-:W-:Y:S01]  /*a170*/  HMMA.16816.F32.BF16 R168, R4.reuse, R42, R168 ;  /* 0x0000002a04a8723c */ /* 0x040fe200000418a8 */
[----:B------:R-:W-:Y:S01]  /*a180*/  FMUL.FTZ R79, R79, R100 ;  /* 0x000000644f4f7220 */ /* 0x000fe20000410000 */
[----:B-1----:R-:W-:Y:S01]  /*a190*/  MOV R167, R48 ;  /* 0x0000003000a77202 */ /* 0x002fe20000000f00 */
[----:B------:R-:W-:Y:S01]  /*a1a0*/  FFMA.FTZ R9, R111, c[0x0][0x23c], -R3 ;  /* 0x00008f006f097a23 */ /* 0x000fe20000010803 */
[----:B------:R-:W-:Y:S01]  /*a1b0*/  MOV R154, R103 ;  /* 0x00000067009a7202 */ /* 0x000fe20000000f00 */
[-C--:B------:R-:W-:Y:S01]  /*a1c0*/  FMUL.FTZ R88, R88, R101.reuse ;  /* 0x0000006558587220 */ /* 0x080fe20000410000 */
[----:B------:R-:W-:Y:S01]  /*a1d0*/  MOV R153, R102 ;  /* 0x0000006600997202 */ /* 0x000fe20000000f00 */
[----:B------:R1:W2:Y:S01]  /*a1e0*/  MUFU.EX2 R221, R9 ;  /* 0x0000000900dd7308 */ /* 0x0002a20000000800 */
[----:B------:R-:W-:Y:S01]  /*a1f0*/  FMUL.FTZ R89, R89, R101 ;  /* 0x0000006559597220 */ /* 0x000fe20000410000 */
        /* <DEDUP_REMOVED lines=8> */
[----:B---3--:R-:W-:Y:S01]  /*a280*/  HMMA.16816.F32.BF16 R72, R4, R14, R92 ;  /* 0x0000000e0448723c */ /* 0x008fe2000004185c */
[----:B------:R-:W-:-:S02]  /*a290*/  FMUL.FTZ R146, R146, R10 ;  /* 0x0000000a92927220 */ /* 0x000fc40000410000 */
[----:B------:R-:W-:Y:S02]  /*a2a0*/  FMUL.FTZ R147, R147, R10 ;  /* 0x0000000a93937220 */ /* 0x000fe40000410000 */
[----:B------:R-:W-:Y:S02]  /*a2b0*/  FMUL.FTZ R160, R160, R11 ;  /* 0x0000000ba0a07220 */ /* 0x000fe40000410000 */
[----:B-1----:R-:W-:Y:S01]  /*a2c0*/  FFMA.FTZ R9, R176, c[0x0][0x23c], -R3 ;  /* 0x00008f00b0097a23 */ /* 0x002fe20000010803 */
[----:B------:R-:W-:Y:S01]  /*a2d0*/  MOV R92, R60 ;  /* 0x0000003c005c7202 */ /* 0x000fe20000000f00 */
[C---:B------:R-:W-:Y:S01]  /*a2e0*/  HMMA.16816.F32.BF16 R104, R4.reuse, R34, R76 ;  /* 0x000000220468723c */ /* 0x040fe2000004184c */
[----:B------:R-:W-:Y:S01]  /*a2f0*/  MOV R93, R39 ;  /* 0x00000027005d7202 */ /* 0x000fe20000000f00 */
[----:B------:R1:W3:Y:S01]  /*a300*/  MUFU.EX2 R48, R9 ;  /* 0x0000000900307308 */ /* 0x0002e20000000800 */
[----:B------:R-:W-:Y:S01]  /*a310*/  FMUL.FTZ R161, R161, R11 ;  /* 0x0000000ba1a17220 */ /* 0x000fe20000410000 */
[----:B------:R-:W-:Y:S01]  /*a320*/  MOV R176, R31 ;  /* 0x0000001f00b07202 */ /* 0x000fe20000000f00 */
[----:B------:R-:W-:Y:S01]  /*a330*/  FMUL.FTZ R162, R162, R10 ;  /* 0x0000000aa2a27220 */ /* 0x000fe20000410000 */
[----:B------:R-:W-:Y:S01]  /*a340*/  MOV R95, R138 ;  /* 0x0000008a005f7202 */ /* 0x000fe20000000f00 */
[----:B------:R-:W-:Y:S01]  /*a350*/  FMUL.FTZ R163, R163, R10 ;  /* 0x0000000aa3a37220 */ /* 0x000fe20000410000 */
[----:B------:R-:W-:Y:S01]  /*a360*/  HMMA.16816.F32.BF16 R148, R4, R12, R88 ;  /* 0x0000000c0494723c */ /* 0x000fe20000041858 */
[----:B------:R-:W-:-:S02]  /*a370*/  FMUL.FTZ R140, R140, R11 ;  /* 0x0000000b8c8c7220 */ /* 0x000fc40000410000 */
[----:B------:R-:W-:Y:S02]  /*a380*/  FMUL.FTZ R141, R141, R11 ;  /* 0x0000000b8d8d7220 */ /* 0x000fe40000410000 */
[----:B------:R-:W-:Y:S02]  /*a390*/  FMUL.FTZ R142, R142, R10 ;  /* 0x0000000a8e8e7220 */ /* 0x000fe40000410000 */
[----:B------:R-:W-:Y:S01]  /*a3a0*/  F2FP.BF16.PACK_AB R4, R177, R166 ;  /* 0x000000a6b104723e */ /* 0x000fe200000010ff */
[----:B------:R-:W-:Y:S01]  /*a3b0*/  FMUL.FTZ R143, R143, R10 ;  /* 0x0000000a8f8f7220 */ /* 0x000fe20000410000 */
[----:B--2---:R-:W-:Y:S01]  /*a3c0*/  F2FP.BF16.PACK_AB R5, R221, R167 ;  /* 0x000000a7dd05723e */ /* 0x004fe200000010ff */
[----:B-1----:R-:W-:Y:S01]  /*a3d0*/  FFMA.FTZ R9, R53, c[0x0][0x23c], -R8 ;  /* 0x00008f0035097a23 */ /* 0x002fe20000010808 */
[----:B------:R-:W-:Y:S01]  /*a3e0*/  F2FP.BF16.PACK_AB R6, R51, R93 ;  /* 0x0000005d3306723e */ /* 0x000fe200000010ff */
[-C--:B------:R-:W-:Y:S01]  /*a3f0*/  FMUL.FTZ R128, R128, R11.reuse ;  /* 0x0000000b80807220 */ /* 0x080fe20000410000 */
[----:B---3--:R-:W-:Y:S01]  /*a400*/  F2FP.BF16.PACK_AB R7, R48, R92 ;  /* 0x0000005c3007723e */ /* 0x008fe200000010ff */
[----:B------:R-:W1:Y:S01]  /*a410*/  MUFU.EX2 R28, R9 ;  /* 0x00000009001c7308 */ /* 0x000e620000000800 */
[----:B------:R-:W-:-:S02]  /*a420*/  FMUL.FTZ R129, R129, R11 ;  /* 0x0000000b81817220 */ /* 0x000fc40000410000 */
[-C--:B------:R-:W-:Y:S02]  /*a430*/  FMUL.FTZ R130, R130, R10.reuse ;  /* 0x0000000a82827220 */ /* 0x080fe40000410000 */
[-C--:B------:R-:W-:Y:S01]  /*a440*/  FMUL.FTZ R131, R131, R10.reuse ;  /* 0x0000000a83837220 */ /* 0x080fe20000410000 */
[C---:B------:R-:W-:Y:S01]  /*a450*/  HMMA.16816.F32.BF16 R60, R4.reuse, R24, R144 ;  /* 0x00000018043c723c */ /* 0x040fe20000041890 */
[-C--:B------:R-:W-:Y:S02]  /*a460*/  FMUL.FTZ R112, R112, R11.reuse ;  /* 0x0000000b70707220 */ /* 0x080fe40000410000 */
[-C--:B------:R-:W-:Y:S02]  /*a470*/  FMUL.FTZ R113, R113, R11.reuse ;  /* 0x0000000b71717220 */ /* 0x080fe40000410000 */
[-C--:B------:R-:W-:Y:S02]  /*a480*/  FMUL.FTZ R114, R114, R10.reuse ;  /* 0x0000000a72727220 */ /* 0x080fe40000410000 */
[----:B------:R-:W-:Y:S01]  /*a490*/  FMUL.FTZ R115, R115, R10 ;  /* 0x0000000a73737220 */ /* 0x000fe20000410000 */
[----:B------:R-:W-:Y:S01]  /*a4a0*/  HMMA.16816.F32.BF16 R64, R4, R22, R140 ;  /* 0x000000160440723c */ /* 0x000fe2000004188c */
[-C--:B------:R-:W-:Y:S01]  /*a4b0*/  FMUL.FTZ R124, R124, R11.reuse ;  /* 0x0000000b7c7c7220 */ /* 0x080fe20000410000 */
[----:B-1----:R-:W-:Y:S01]  /*a4c0*/  MOV R144, R28 ;  /* 0x0000001c00907202 */ /* 0x002fe20000000f00 */
[----:B------:R-:W-:Y:S01]  /*a4d0*/  FFMA.FTZ R9, R178, c[0x0][0x23c], -R2 ;  /* 0x00008f00b2097a23 */ /* 0x000fe20000010802 */
[----:B------:R-:W1:Y:S01]  /*a4e0*/  LDSM.16.MT88.4 R28, [R220+0x9400] ;  /* 0x00940000dc1c783b */ /* 0x000e620000004200 */
[----:B------:R-:W-:-:S02]  /*a4f0*/  FMUL.FTZ R125, R125, R11 ;  /* 0x0000000b7d7d7220 */ /* 0x000fc40000410000 */
[----:B------:R-:W2:Y:S01]  /*a500*/  MUFU.EX2 R94, R9 ;  /* 0x00000009005e7308 */ /* 0x000ea20000000800 */
[-C--:B------:R-:W-:Y:S01]  /*a510*/  FMUL.FTZ R126, R126, R10.reuse ;  /* 0x0000000a7e7e7220 */ /* 0x080fe20000410000 */
[C---:B------:R-:W-:Y:S01]  /*a520*/  HMMA.16816.F32.BF16 R36, R4.reuse, R20, R128 ;  /* 0x000000140424723c */ /* 0x040fe20000041880 */
[-C--:B------:R-:W-:Y:S01]  /*a530*/  FMUL.FTZ R127, R127, R10.reuse ;  /* 0x0000000a7f7f7220 */ /* 0x080fe20000410000 */
[----:B------:R-:W3:Y:S01]  /*a540*/  LDSM.16.MT88.4 R20, [R220+0xa400] ;  /* 0x00a40000dc14783b */ /* 0x000ee20000004200 */
[-C--:B------:R-:W-:Y:S02]  /*a550*/  FMUL.FTZ R156, R156, R11.reuse ;  /* 0x0000000b9c9c7220 */ /* 0x080fe40000410000 */
[----:B------:R-:W-:Y:S02]  /*a560*/  FMUL.FTZ R157, R157, R11 ;  /* 0x0000000b9d9d7220 */ /* 0x000fe40000410000 */
[-C--:B------:R-:W-:Y:S01]  /*a570*/  FMUL.FTZ R158, R158, R10.reuse ;  /* 0x0000000a9e9e7220 */ /* 0x080fe20000410000 */
[----:B------:R-:W-:Y:S01]  /*a580*/  HMMA.16816.F32.BF16 R88, R4, R16, R112 ;  /* 0x000000100458723c */ /* 0x000fe20000041870 */
[----:B------:R-:W-:Y:S01]  /*a590*/  FMUL.FTZ R159, R159, R10 ;  /* 0x0000000a9f9f7220 */ /* 0x000fe20000410000 */
[----:B------:R-:W-:Y:S01]  /*a5a0*/  MOV R131, R47 ;  /* 0x0000002f00837202 */ /* 0x000fe20000000f00 */
[----:B------:R-:W-:-:S02]  /*a5b0*/  FMUL.FTZ R172, R172, R11 ;  /* 0x0000000bacac7220 */ /* 0x000fc40000410000 */
[----:B------:R-:W-:Y:S01]  /*a5c0*/  FMUL.FTZ R173, R173, R11 ;  /* 0x0000000badad7220 */ /* 0x000fe20000410000 */
[----:B--2---:R-:W-:Y:S01]  /*a5d0*/  MOV R145, R94 ;  /* 0x0000005e00917202 */ /* 0x004fe20000000f00 */
[--C-:B------:R-:W-:Y:S01]  /*a5e0*/  FFMA.FTZ R9, R55, c[0x0][0x23c], -R2.reuse ;  /* 0x00008f0037097a23 */ /* 0x100fe20000010802 */
[C---:B------:R-:W-:Y:S01]  /*a5f0*/  HMMA.16816.F32.BF16 R76, R4.reuse, R18, R124 ;  /* 0x00000012044c723c */ /* 0x040fe2000004187c */
[----:B------:R-:W-:Y:S01]  /*a600*/  MOV R94, R57 ;  /* 0x00000039005e7202 */ /* 0x000fe20000000f00 */
[-C--:B------:R-:W-:Y:S01]  /*a610*/  FMUL.FTZ R174, R174, R10.reuse ;  /* 0x0000000aaeae7220 */ /* 0x080fe20000410000 */
[----:B------:R2:W4:Y:S01]  /*a620*/  MUFU.EX2 R147, R9 ;  /* 0x0000000900937308 */ /* 0x0005220000000800 */
[----:B------:R-:W-:Y:S01]  /*a630*/  MOV R115, R59 ;  /* 0x0000003b00737202 */ /* 0x000fe20000000f00 */
[----:B------:R-:W-:Y:S01]  /*a640*/  FMUL.FTZ R175, R175, R10 ;  /* 0x0000000aafaf7220 */ /* 0x000fe20000410000 */
[----:B------:R-:W-:Y:S01]  /*a650*/  MOV R114, R58 ;  /* 0x0000003a00727202 */ /* 0x000fe20000000f00 */
[-C--:B------:R-:W-:Y:S01]  /*a660*/  FMUL.FTZ R68, R68, R11.reuse ;  /* 0x0000000b44447220 */ /* 0x080fe20000410000 */
[----:B------:R-:W-:Y:S01]  /*a670*/  MOV R127, R56 ;  /* 0x00000038007f7202 */ /* 0x000fe20000000f00 */
[----:B------:R-:W-:Y:S01]  /*a680*/  FMUL.FTZ R69, R69, R11 ;  /* 0x0000000b45457220 */ /* 0x000fe20000410000 */
[C---:B------:R-:W-:Y:S01]  /*a690*/  HMMA.16816.F32.BF16 R56, R4.reuse, R26, R156 ;  /* 0x0000001a0438723c */ /* 0x040fe2000004189c */
[----:B------:R-:W1:Y:S01]  /*a6a0*/  LDSM.16.MT88.4 R24, [R222+0x9400] ;  /* 0x00940000de18783b */ /* 0x000e620000004200 */
[-C--:B------:R-:W-:Y:S01]  /*a6b0*/  FMUL.FTZ R70, R70, R10.reuse ;  /* 0x0000000a46467220 */ /* 0x080fe20000410000 */
[----:B------:R-:W-:Y:S01]  /*a6c0*/  MOV R113, R51 ;  /* 0x0000003300717202 */ /* 0x000fe20000000f00 */
[----:B------:R-:W-:Y:S01]  /*a6d0*/  FMUL.FTZ R71, R71, R10 ;  /* 0x0000000a47477220 */ /* 0x000fe20000410000 */
[----:B------:R-:W-:Y:S01]  /*a6e0*/  MOV R112, R48 ;  /* 0x0000003000707202 */ /* 0x000fe20000000f00 */
[----:B------:R-:W-:Y:S01]  /*a6f0*/  FMUL.FTZ R80, R80, R11 ;  /* 0x0000000b50507220 */ /* 0x000fe20000410000 */
[----:B------:R-:W-:Y:S01]  /*a700*/  MOV R126, R49 ;  /* 0x00000031007e7202 */ /* 0x000fe20000000f00 */
[----:B------:R-:W-:Y:S01]  /*a710*/  FMUL.FTZ R81, R81, R11 ;  /* 0x0000000b51517220 */ /* 0x000fe20000410000 */
[----:B------:R-:W-:Y:S01]  /*a720*/  MOV R125, R44 ;  /* 0x0000002c007d7202 */ /* 0x000fe20000000f00 */
[--C-:B--2---:R-:W-:Y:S01]  /*a730*/  FFMA.FTZ R9, R54, c[0x0][0x23c], -R2.reuse ;  /* 0x00008f0036097a23 */ /* 0x104fe20000010802 */
[----:B------:R-:W-:Y:S01]  /*a740*/  MOV R124, R45 ;  /* 0x0000002d007c7202 */ /* 0x000fe20000000f00 */
[-C--:B------:R-:W-:Y:S01]  /*a750*/  FMUL.FTZ R82, R82, R10.reuse ;  /* 0x0000000a52527220 */ /* 0x080fe20000410000 */
[C---:B------:R-:W-:Y:S01]  /*a760*/  HMMA.16816.F32.BF16 R48, R4.reuse, R32, R68 ;  /* 0x000000200430723c */ /* 0x040fe20000041844 */
[----:B------:R2:W-:Y:S01]  /*a770*/  MUFU.EX2 R103, R9 ;  /* 0x0000000900677308 */ /* 0x0005e20000000800 */
[----:B------:R-:W-:Y:S01]  /*a780*/  FMUL.FTZ R83, R83, R10 ;  /* 0x0000000a53537220 */ /* 0x000fe20000410000 */
[----:B------:R-:W1:Y:S01]  /*a790*/  LDSM.16.MT88.4 R16, [R222+0xa400] ;  /* 0x00a40000de10783b */ /* 0x000e620000004200 */
[----:B------:R-:W-:Y:S01]  /*a7a0*/  FMUL.FTZ R84, R84, R11 ;  /* 0x0000000b54547220 */ /* 0x000fe20000410000 */
[----:B------:R-:W-:Y:S01]  /*a7b0*/  MOV R178, R131 ;  /* 0x0000008300b27202 */ /* 0x000fe20000000f00 */
[-C--:B------:R-:W-:Y:S01]  /*a7c0*/  FMUL.FTZ R85, R85, R11.reuse ;  /* 0x0000000b55557220 */ /* 0x080fe20000410000 */
[----:B------:R-:W-:Y:S01]  /*a7d0*/  MOV R143, R124 ;  /* 0x0000007c008f7202 */ /* 0x000fe20000000f00 */
[-C--:B------:R-:W-:Y:S01]  /*a7e0*/  FMUL.FTZ R86, R86, R10.reuse ;  /* 0x0000000a56567220 */ /* 0x080fe20000410000 */
[C---:B------:R-:W-:Y:S01]  /*a7f0*/  HMMA.16816.F32.BF16 R80, R4.reuse, R34, R80 ;  /* 0x000000220450723c */ /* 0x040fe20000041850 */
[----:B------:R-:W-:Y:S01]  /*a800*/  FMUL.FTZ R87, R87, R10 ;  /* 0x0000000a57577220 */ /* 0x000fe20000410000 */
[----:B------:R-:W-:Y:S01]  /*a810*/  LDSM.16.MT88.4 R32, [R222+0xb400] ;  /* 0x00b40000de20783b */ /* 0x000fe20000004200 */
[----:B------:R-:W-:Y:S01]  /*a820*/  FMUL.FTZ R96, R96, R11 ;  /* 0x0000000b60607220 */ /* 0x000fe20000410000 */
[----:B------:R-:W-:Y:S01]  /*a830*/  MOV R142, R125 ;  /* 0x0000007d008e7202 */ /* 0x000fe20000000f00 */
[----:B------:R-:W-:Y:S01]  /*a840*/  FMUL.FTZ R97, R97, R11 ;  /* 0x0000000b61617220 */ /* 0x000fe20000410000 */
[----:B------:R-:W-:Y:S01]  /*a850*/  MOV R159, R126 ;  /* 0x0000007e009f7202 */ /* 0x000fe20000000f00 */
[-C--:B------:R-:W-:Y:S01]  /*a860*/  FMUL.FTZ R98, R98, R10.reuse ;  /* 0x0000000a62627220 */ /* 0x080fe20000410000 */
[----:B------:R-:W-:Y:S01]  /*a870*/  HMMA.16816.F32.BF16 R44, R4, R12, R84 ;  /* 0x0000000c042c723c */ /* 0x000fe20000041854 */
[----:B--2---:R-:W-:Y:S01]  /*a880*/  FFMA.FTZ R9, R52, c[0x0][0x23c], -R2 ;  /* 0x00008f0034097a23 */ /* 0x004fe20000010802 */
[----:B------:R-:W-:Y:S01]  /*a890*/  MOV R158, R127 ;  /* 0x0000007f009e7202 */ /* 0x000fe20000000f00 */
[----:B------:R-:W-:Y:S01]  /*a8a0*/  FMUL.FTZ R99, R99, R10 ;  /* 0x0000000a63637220 */ /* 0x000fe20000410000 */
[----:B------:R-:W-:-:S02]  /*a8b0*/  MOV R157, R112 ;  /* 0x00000070009d7202 */ /* 0x000fc40000000f00 */
[----:B------:R-:W-:Y:S02]  /*a8c0*/  MOV R156, R113 ;  /* 0x00000071009c7202 */ /* 0x000fe40000000f00 */
[C---:B------:R-:W-:Y:S01]  /*a8d0*/  HMMA.16816.F32.BF16 R52, R4.reuse, R40, R160 ;  /* 0x000000280434723c */ /* 0x040fe200000418a0 */
[----:B------:R2:W1:Y:S06]  /*a8e0*/  MUFU.EX2 R160, R9 ;  /* 0x0000000900a07308 */ /* 0x00046c0000000800 */
[----:B------:R-:W-:Y:S01]  /*a8f0*/  MOV R163, R114 ;  /* 0x0000007200a37202 */ /* 0x000fe20000000f00 */
[----:B------:R-:W-:Y:S01]  /*a900*/  HMMA.16816.F32.BF16 R40, R4, R42, R172 ;  /* 0x0000002a0428723c */ /* 0x000fe200000418ac */
[----:B------:R-:W-:-:S06]  /*a910*/  MOV R162, R115 ;  /* 0x0000007300a27202 */ /* 0x000fcc0000000f00 */
[----:B------:R-:W-:Y:S01]  /*a920*/  MOV R175, R92 ;  /* 0x0000005c00af7202 */ /* 0x000fe20000000f00 */
[----:B------:R-:W-:Y:S01]  /*a930*/  HMMA.16816.F32.BF16 R96, R4, R14, R96 ;  /* 0x0000000e0460723c */ /* 0x000fe20000041860 */
[----:B--2---:R-:W-:Y:S01]  /*a940*/  FFMA.FTZ R9, R193, c[0x0][0x23c], -R0 ;  /* 0x00008f00c1097a23 */ /* 0x004fe20000010800 */
[----:B------:R-:W2:Y:S01]  /*a950*/  LDSM.16.MT88.4 R12, [R220+0xb400] ;  /* 0x00b40000dc0c783b */ /* 0x000ea20000004200 */
[----:B------:R-:W-:Y:S02]  /*a960*/  MOV R174, R93 ;  /* 0x0000005d00ae7202 */ /* 0x000fe40000000f00 */
[----:B------:R3:W-:Y:S01]  /*a970*/  MUFU.EX2 R146, R9 ;  /* 0x0000000900927308 */ /* 0x0007e20000000800 */
[----:B------:R-:W-:Y:S02]  /*a980*/  MOV R173, R94 ;  /* 0x0000005e00ad7202 */ /* 0x000fe40000000f00 */
[----:B----4-:R-:W-:Y:S02]  /*a990*/  F2FP.BF16.PACK_AB R4, R147, R145 ;  /* 0x000000919304723e */ /* 0x010fe400000010ff */
[----:B-1----:R-:W-:-:S02]  /*a9a0*/  F2FP.BF16.PACK_AB R6, R160, R103 ;  /* 0x00000067a006723e */ /* 0x002fc400000010ff */
[----:B------:R-:W-:Y:S01]  /*a9b0*/  MOV R172, R95 ;  /* 0x0000005f00ac7202 */ /* 0x000fe20000000f00 */
[----:B---3--:R-:W-:-:S04]  /*a9c0*/  FFMA.FTZ R9, R192, c[0x0][0x23c], -R0 ;  /* 0x00008f00c0097a23 */ /* 0x008fc80000010800 */
[----:B------:R1:W3:Y:S02]  /*a9d0*/  MUFU.EX2 R140, R9 ;  /* 0x00000009008c7308 */ /* 0x0002e40000000800 */
[----:B-1----:R-:W-:Y:S01]  /*a9e0*/  FFMA.FTZ R9, R194, c[0x0][0x23c], -R0 ;  /* 0x00008f00c2097a23 */ /* 0x002fe20000010800 */
[----:B---3--:R-:W-:-:S05]  /*a9f0*/  F2FP.BF16.PACK_AB R5, R140, R146 ;  /* 0x000000928c05723e */ /* 0x008fca00000010ff */
[----:B------:R1:W-:Y:S02]  /*aa00*/  MUFU.EX2 R141, R9 ;  /* 0x00000009008d7308 */ /* 0x0003e40000000800 */
[----:B-1----:R-:W-:-:S06]  /*aa10*/  FFMA.FTZ R9, R179, c[0x0][0x23c], -R0 ;  /* 0x00008f00b3097a23 */ /* 0x002fcc0000010800 */
[----:B------:R1:W3:Y:S02]  /*aa20*/  MUFU.EX2 R161, R9 ;  /* 0x0000000900a17308 */ /* 0x0002e40000000800 */
[----:B-1----:R-:W-:Y:S01]  /*aa30*/  FFMA.FTZ R9, R195, c[0x0][0x23c], -R8 ;  /* 0x00008f00c3097a23 */ /* 0x002fe20000010808 */
[----:B---3--:R-:W-:-:S05]  /*aa40*/  F2FP.BF16.PACK_AB R7, R161, R141 ;  /* 0x0000008da107723e */ /* 0x008fca00000010ff */
[----:B------:R1:W3:Y:S02]  /*aa50*/  MUFU.EX2 R128, R9 ;  /* 0x0000000900807308 */ /* 0x0002e40000000800 */
[C---:B------:R-:W-:Y:S08]  /*aa60*/  HMMA.16816.F32.BF16 R136, R4.reuse, R30, R188 ;  /* 0x0000001e0488723c */ /* 0x040ff000000418bc */
[----:B------:R-:W-:Y:S01]  /*aa70*/  HMMA.16816.F32.BF16 R124, R4, R20, R180 ;  /* 0x00000014047c723c */ /* 0x000fe200000418b4 */
[----:B-1----:R-:W-:-:S04]  /*aa80*/  FFMA.FTZ R9, R201, c[0x0][0x23c], -R8 ;  /* 0x00008f00c9097a23 */ /* 0x002fc80000010808 */
[----:B------:R1:W-:Y:S03]  /*aa90*/  MUFU.EX2 R201, R9 ;  /* 0x0000000900c97308 */ /* 0x0003e60000000800 */
[C---:B------:R-:W-:Y:S07]  /*aaa0*/  HMMA.16816.F32.BF16 R84, R4.reuse, R28, R196 ;  /* 0x0000001c0454723c */ /* 0x040fee00000418c4 */
[----:B------:R-:W-:Y:S01]  /*aab0*/  MOV R196, R103 ;  /* 0x0000006700c47202 */ /* 0x000fe20000000f00 */
[----:B------:R-:W-:Y:S01]  /*aac0*/  HMMA.16816.F32.BF16 R132, R4, R24, R132 ;  /* 0x000000180484723c */ /* 0x000fe20000041884 */
[----:B------:R-:W-:-:S02]  /*aad0*/  MOV R198, R153 ;  /* 0x0000009900c67202 */ /* 0x000fc40000000f00 */
[----:B------:R-:W-:Y:S02]  /*aae0*/  MOV R199, R154 ;  /* 0x0000009a00c77202 */ /* 0x000fe40000000f00 */
[----:B------:R-:W-:Y:S01]  /*aaf0*/  MOV R197, R141 ;  /* 0x0000008d00c57202 */ /* 0x000fe20000000f00 */
[----:B-1----:R-:W-:Y:S02]  /*ab00*/  FFMA.FTZ R9, R200, c[0x0][0x23c], -R8 ;  /* 0x00008f00c8097a23 */ /* 0x002fe40000010808 */
[----:B------:R-:W-:Y:S01]  /*ab10*/  HMMA.16816.F32.BF16 R120, R4, R22, R120 ;  /* 0x000000160478723c */ /* 0x000fe20000041878 */
[----:B------:R-:W-:Y:S01]  /*ab20*/  MOV R200, R140 ;  /* 0x0000008c00c87202 */ /* 0x000fe20000000f00 */
[----:B------:R1:W-:Y:S01]  /*ab30*/  MUFU.EX2 R195, R9 ;  /* 0x0000000900c37308 */ /* 0x0003e20000000800 */
[----:B------:R-:W-:Y:S02]  /*ab40*/  MOV R140, R143 ;  /* 0x0000008f008c7202 */ /* 0x000fe40000000f00 */
[----:B------:R-:W-:-:S03]  /*ab50*/  MOV R143, R176 ;  /* 0x000000b0008f7202 */ /* 0x000fc60000000f00 */
[C---:B------:R-:W-:Y:S08]  /*ab60*/  HMMA.16816.F32.BF16 R116, R4.reuse, R16, R116 ;  /* 0x000000100474723c */ /* 0x040ff00000041874 */
[----:B------:R-:W-:Y:S01]  /*ab70*/  HMMA.16816.F32.BF16 R112, R4, R18, R168 ;  /* 0x000000120470723c */ /* 0x000fe200000418a8 */
[----:B-1----:R-:W-:Y:S01]  /*ab80*/  FFMA.FTZ R9, R210, c[0x0][0x23c], -R3 ;  /* 0x00008f00d2097a23 */ /* 0x002fe20000010803 */
[----:B------:R-:W-:-:S03]  /*ab90*/  MOV R210, R147 ;  /* 0x0000009300d27202 */ /* 0x000fc60000000f00 */
[----:B------:R1:W-:Y:S03]  /*aba0*/  MUFU.EX2 R194, R9 ;  /* 0x0000000900c27308 */ /* 0x0003e60000000800 */
[C---:B--2---:R-:W-:Y:S08]  /*abb0*/  HMMA.16816.F32.BF16 R108, R4.reuse, R12, R108 ;  /* 0x0000000c046c723c */ /* 0x044ff0000004186c */
[----:B------:R-:W-:Y:S01]  /*abc0*/  HMMA.16816.F32.BF16 R104, R4, R14, R104 ;  /* 0x0000000e0468723c */ /* 0x000fe20000041868 */
[----:B-1----:R-:W-:Y:S01]  /*abd0*/  FFMA.FTZ R9, R204, c[0x0][0x23c], -R3 ;  /* 0x00008f00cc097a23 */ /* 0x002fe20000010803 */
[----:B---3--:R-:W-:-:S06]  /*abe0*/  MOV R204, R128 ;  /* 0x0000008000cc7202 */ /* 0x008fcc0000000f00 */
[C---:B------:R-:W-:Y:S01]  /*abf0*/  HMMA.16816.F32.BF16 R92, R4.reuse, R32, R148 ;  /* 0x00000020045c723c */ /* 0x040fe20000041894 */
[----:B------:R1:W2:Y:S07]  /*ac00*/  MUFU.EX2 R193, R9 ;  /* 0x0000000900c17308 */ /* 0x0002ae0000000800 */
[C---:B------:R-:W-:Y:S08]  /*ac10*/  HMMA.16816.F32.BF16 R128, R4.reuse, R26, R184 ;  /* 0x0000001a0480723c */ /* 0x040ff000000418b8 */
[----:B------:R-:W-:Y:S01]  /*ac20*/  HMMA.16816.F32.BF16 R72, R4, R34, R72 ;  /* 0x000000220448723c */ /* 0x000fe20000041848 */
[----:B-1----:R-:W-:Y:S01]  /*ac30*/  FFMA.FTZ R9, R206, c[0x0][0x23c], -R3 ;  /* 0x00008f00ce097a23 */ /* 0x002fe20000010803 */
[----:B------:R-:W-:-:S03]  /*ac40*/  MOV R206, R146 ;  /* 0x0000009200ce7202 */ /* 0x000fc60000000f00 */
[----:B------:R1:W-:Y:S02]  /*ac50*/  MUFU.EX2 R192, R9 ;  /* 0x0000000900c07308 */ /* 0x0003e40000000800 */
[----:B------:R-:W-:Y:S02]  /*ac60*/  F2FP.BF16.PACK_AB R4, R204, R144 ;  /* 0x00000090cc04723e */ /* 0x000fe400000010ff */
        /* <DEDUP_REMOVED lines=13> */
[----:B------:R-:W-:-:S02]  /*ad40*/  MOV R207, R159 ;  /* 0x0000009f00cf7202 */ /* 0x000fc40000000f00 */
[----:B------:R-:W-:Y:S01]  /*ad50*/  MOV R159, R142 ;  /* 0x0000008e009f7202 */ /* 0x000fe20000000f00 */
[----:B------:R1:W3:Y:S03]  /*ad60*/  MUFU.EX2 R189, R9 ;  /* 0x0000000900bd7308 */ /* 0x0002e60000000800 */
[----:B------:R-:W-:Y:S01]  /*ad70*/  HMMA.16816.F32.BF16 R76, R4, R30, R76 ;  /* 0x0000001e044c723c */ /* 0x000fe2000004184c */
[----:B------:R-:W4:Y:S01]  /*ad80*/  LDSM.16.MT88.4 R28, [R222+0x9800] ;  /* 0x00980000de1c783b */ /* 0x000f220000004200 */
[----:B------:R-:W-:-:S06]  /*ad90*/  MOV R142, R178 ;  /* 0x000000b2008e7202 */ /* 0x000fcc0000000f00 */
[----:B------:R-:W-:Y:S01]  /*ada0*/  HMMA.16816.F32.BF16 R64, R4, R26, R64 ;  /* 0x0000001a0440723c */ /* 0x000fe20000041840 */
[----:B------:R-:W-:Y:S01]  /*adb0*/  LDSM.16.MT88.4 R24, [R220+0xa800] ;  /* 0x00a80000dc18783b */ /* 0x000fe20000004200 */
[----:B-1----:R-:W-:-:S06]  /*adc0*/  FFMA.FTZ R9, R205, c[0x0][0x23c], -R2 ;  /* 0x00008f00cd097a23 */ /* 0x002fcc0000010802 */
[C---:B------:R-:W-:Y:S01]  /*add0*/  HMMA.16816.F32.BF16 R48, R4.reuse, R12, R48 ;  /* 0x0000000c0430723c */ /* 0x040fe20000041830 */
[----:B------:R-:W-:Y:S01]  /*ade0*/  MOV R205, R158 ;  /* 0x0000009e00cd7202 */ /* 0x000fe20000000f00 */
[----:B------:R1:W-:Y:S06]  /*adf0*/  MUFU.EX2 R188, R9 ;  /* 0x0000000900bc7308 */ /* 0x0003ec0000000800 */
[C---:B------:R-:W-:Y:S01]  /*ae00*/  HMMA.16816.F32.BF16 R80, R4.reuse, R14, R80 ;  /* 0x0000000e0450723c */ /* 0x040fe20000041850 */
[----:B------:R-:W2:Y:S07]  /*ae10*/  LDSM.16.MT88.4 R12, [R220+0xb800] ;  /* 0x00b80000dc0c783b */ /* 0x000eae0000004200 */
        /* <DEDUP_REMOVED lines=11> */
[----:B------:R2:W-:Y:S05]  /*aed0*/  MUFU.EX2 R186, R9 ;  /* 0x0000000900ba7308 */ /* 0x0005ea0000000800 */
[C---:B------:R-:W-:Y:S08]  /*aee0*/  HMMA.16816.F32.BF16 R44, R4.reuse, R32, R44 ;  /* 0x00000020042c723c */ /* 0x040ff0000004182c */
[----:B------:R-:W-:Y:S01]  /*aef0*/  HMMA.16816.F32.BF16 R32, R4, R34, R96 ;  /* 0x000000220420723c */ /* 0x000fe20000041860 */
[----:B--2---:R-:W-:Y:S01]  /*af00*/  FFMA.FTZ R9, R213, c[0x0][0x23c], -R0 ;  /* 0x00008f00d5097a23 */ /* 0x004fe20000010800 */
[----:B------:R-:W-:-:S02]  /*af10*/  MOV R213, R163 ;  /* 0x000000a300d57202 */ /* 0x000fc40000000f00 */
[----:B------:R-:W-:Y:S01]  /*af20*/  MOV R163, R177 ;  /* 0x000000b100a37202 */ /* 0x000fe20000000f00 */
[----:B------:R2:W2:Y:S02]  /*af30*/  MUFU.EX2 R185, R9 ;  /* 0x0000000900b97308 */ /* 0x0004a40000000800 */
[----:B---3--:R-:W-:Y:S02]  /*af40*/  F2FP.BF16.PACK_AB R4, R189, R190 ;  /* 0x000000bebd04723e */ /* 0x008fe400000010ff */
[----:B------:R-:W-:Y:S01]  /*af50*/  F2FP.BF16.PACK_AB R6, R187, R188 ;  /* 0x000000bcbb06723e */ /* 0x000fe200000010ff */
[--C-:B--2---:R-:W-:Y:S01]  /*af60*/  FFMA.FTZ R9, R212, c[0x0][0x23c], -R0.reuse ;  /* 0x00008f00d4097a23 */ /* 0x104fe20000010800 */
[----:B------:R-:W-:Y:S02]  /*af70*/  F2FP.BF16.PACK_AB R5, R185, R186 ;  /* 0x000000bab905723e */ /* 0x000fe400000010ff */
[----:B------:R-:W-:Y:S01]  /*af80*/  MOV R212, R162 ;  /* 0x000000a200d47202 */ /* 0x000fe20000000f00 */
[----:B------:R2:W-:Y:S01]  /*af90*/  MUFU.EX2 R184, R9 ;  /* 0x0000000900b87308 */ /* 0x0005e20000000800 */
[----:B------:R-:W-:Y:S01]  /*afa0*/  MOV R162, R155 ;  /* 0x0000009b00a27202 */ /* 0x000fe20000000f00 */
[----:B--2---:R-:W-:Y:S01]  /*afb0*/  FFMA.FTZ R9, R209, c[0x0][0x23c], -R0 ;  /* 0x00008f00d1097a23 */ /* 0x004fe20000010800 */
[----:B------:R-:W-:-:S05]  /*afc0*/  MOV R209, R175 ;  /* 0x000000af00d17202 */ /* 0x000fca0000000f00 */
[----:B------:R2:W3:Y:S02]  /*afd0*/  MUFU.EX2 R183, R9 ;  /* 0x0000000900b77308 */ /* 0x0004e40000000800 */
[----:B--2---:R-:W-:Y:S01]  /*afe0*/  FFMA.FTZ R9, R218, c[0x0][0x23c], -R8 ;  /* 0x00008f00da097a23 */ /* 0x004fe20000010808 */
[----:B---3--:R-:W-:Y:S02]  /*aff0*/  F2FP.BF16.PACK_AB R7, R183, R184 ;  /* 0x000000b8b707723e */ /* 0x008fe400000010ff */
[----:B------:R-:W-:-:S03]  /*b000*/  MOV R218, R174 ;  /* 0x000000ae00da7202 */ /* 0x000fc60000000f00 */
[----:B------:R2:W-:Y:S02]  /*b010*/  MUFU.EX2 R182, R9 ;  /* 0x0000000900b67308 */ /* 0x0005e40000000800 */
[C---:B------:R-:W-:Y:S08]  /*b020*/  HMMA.16816.F32.BF16 R144, R4.reuse, R38, R136 ;  /* 0x000000260490723c */ /* 0x040ff00000041888 */
[----:B----4-:R-:W-:Y:S01]  /*b030*/  HMMA.16816.F32.BF16 R136, R4, R30, R128 ;  /* 0x0000001e0488723c */ /* 0x010fe20000041880 */
[----:B--2---:R-:W-:Y:S01]  /*b040*/  FFMA.FTZ R9, R217, c[0x0][0x23c], -R8 ;  /* 0x00008f00d9097a23 */ /* 0x004fe20000010808 */
[----:B------:R-:W-:-:S03]  /*b050*/  MOV R217, R173 ;  /* 0x000000ad00d97202 */ /* 0x000fc60000000f00 */
[----:B------:R2:W3:Y:S03]  /*b060*/  MUFU.EX2 R180, R9 ;  /* 0x0000000900b47308 */ /* 0x0004e60000000800 */
[C---:B------:R-:W-:Y:S08]  /*b070*/  HMMA.16816.F32.BF16 R128, R4.reuse, R12, R108 ;  /* 0x0000000c0480723c */ /* 0x040ff0000004186c */
[----:B------:R-:W-:Y:S01]  /*b080*/  HMMA.16816.F32.BF16 R96, R4, R36, R84 ;  /* 0x000000240460723c */ /* 0x000fe20000041854 */
[----:B--2---:R-:W-:-:S07]  /*b090*/  FFMA.FTZ R9, R216, c[0x0][0x23c], -R8 ;  /* 0x00008f00d8097a23 */ /* 0x004fce0000010808 */
[C---:B------:R-:W-:Y:S01]  /*b0a0*/  HMMA.16816.F32.BF16 R108, R4.reuse, R14, R104 ;  /* 0x0000000e046c723c */ /* 0x040fe20000041868 */
[----:B------:R-:W-:Y:S01]  /*b0b0*/  MOV R216, R172 ;  /* 0x000000ac00d87202 */ /* 0x000fe20000000f00 */
[----:B------:R2:W-:Y:S01]  /*b0c0*/  MUFU.EX2 R181, R9 ;  /* 0x0000000900b57308 */ /* 0x0005e20000000800 */
[----:B------:R-:W-:Y:S05]  /*b0d0*/  LDSM.16.MT88.4 R172, [R222+0xac00] ;  /* 0x00ac0000deac783b */ /* 0x000fea0000004200 */
[C---:B------:R-:W-:Y:S08]  /*b0e0*/  HMMA.16816.F32.BF16 R132, R4.reuse, R28, R132 ;  /* 0x0000001c0484723c */ /* 0x040ff00000041884 */
[----:B------:R-:W-:Y:S01]  /*b0f0*/  HMMA.16816.F32.BF16 R148, R4, R24, R124 ;  /* 0x000000180494723c */ /* 0x000fe2000004187c */
[----:B------:R-:W4:Y:S01]  /*b100*/  LDSM.16.MT88.4 R124, [R220+0x9c00] ;  /* 0x009c0000dc7c783b */ /* 0x000f220000004200 */
[----:B--2---:R-:W-:Y:S01]  /*b110*/  FFMA.FTZ R9, R215, c[0x0][0x23c], -R8 ;  /* 0x00008f00d7097a23 */ /* 0x004fe20000010808 */
[----:B------:R-:W-:-:S03]  /*b120*/  MOV R215, R152 ;  /* 0x0000009800d77202 */ /* 0x000fc60000000f00 */
[----:B------:R2:W-:Y:S02]  /*b130*/  MUFU.EX2 R179, R9 ;  /* 0x0000000900b37308 */ /* 0x0005e40000000800 */
[C---:B------:R-:W-:Y:S07]  /*b140*/  HMMA.16816.F32.BF16 R152, R4.reuse, R26, R120 ;  /* 0x0000001a0498723c */ /* 0x040fee0000041878 */
[----:B------:R-:W-:Y:S01]  /*b150*/  MOV R120, R164 ;  /* 0x000000a400787202 */ /* 0x000fe20000000f00 */
[----:B-1----:R-:W-:Y:S01]  /*b160*/  HMMA.16816.F32.BF16 R168, R4, R18, R112 ;  /* 0x0000001204a8723c */ /* 0x002fe20000041870 */
[----:B------:R-:W-:-:S02]  /*b170*/  MOV R121, R142 ;  /* 0x0000008e00797202 */ /* 0x000fc40000000f00 */
[----:B------:R-:W-:Y:S02]  /*b180*/  MOV R123, R159 ;  /* 0x0000009f007b7202 */ /* 0x000fe40000000f00 */
[----:B------:R-:W-:Y:S01]  /*b190*/  MOV R122, R140 ;  /* 0x0000008c007a7202 */ /* 0x000fe20000000f00 */
[----:B------:R-:W-:Y:S01]  /*b1a0*/  LDSM.16.MT88.4 R156, [R220+0xac00] ;  /* 0x00ac0000dc9c783b */ /* 0x000fe20000004200 */
[----:B--2---:R-:W-:Y:S01]  /*b1b0*/  FFMA.FTZ R9, R244, c[0x0][0x23c], -R3 ;  /* 0x00008f00f4097a23 */ /* 0x004fe20000010803 */
[----:B------:R-:W-:Y:S01]  /*b1c0*/  MOV R244, R167 ;  /* 0x000000a700f47202 */ /* 0x000fe20000000f00 */
[C---:B------:R-:W-:Y:S02]  /*b1d0*/  HMMA.16816.F32.BF16 R104, R4.reuse, R20, R92 ;  /* 0x000000140468723c */ /* 0x040fe4000004185c */
[----:B------:R1:W-:Y:S06]  /*b1e0*/  MUFU.EX2 R178, R9 ;  /* 0x0000000900b27308 */ /* 0x0003ec0000000800 */
[----:B------:R-:W-:Y:S07]  /*b1f0*/  HMMA.16816.F32.BF16 R84, R4, R22, R72 ;  /* 0x000000160454723c */ /* 0x000fee0000041848 */
[----:B------:R-:W-:-:S02]  /*b200*/  MOV R72, R122 ;  /* 0x0000007a00487202 */ /* 0x000fc40000000f00 */
[----:B------:R-:W-:Y:S01]  /*b210*/  MOV R73, R123 ;  /* 0x0000007b00497202 */ /* 0x000fe20000000f00 */
[----:B-1----:R-:W-:Y:S01]  /*b220*/  FFMA.FTZ R9, R236, c[0x0][0x23c], -R3 ;  /* 0x00008f00ec097a23 */ /* 0x002fe20000010803 */
[----:B------:R-:W-:Y:S02]  /*b230*/  MOV R236, R143 ;  /* 0x0000008f00ec7202 */ /* 0x000fe40000000f00 */
[----:B------:R-:W1:Y:S01]  /*b240*/  LDSM.16.MT88.4 R140, [R222+0x9c00] ;  /* 0x009c0000de8c783b */ /* 0x000e620000004200 */
[----:B------:R2:W1:Y:S01]  /*b250*/  MUFU.EX2 R177, R9 ;  /* 0x0000000900b17308 */ /* 0x0004620000000800 */
[----:B------:R-:W-:Y:S02]  /*b260*/  MOV R74, R215 ;  /* 0x000000d7004a7202 */ /* 0x000fe40000000f00 */
[----:B------:R-:W-:Y:S02]  /*b270*/  MOV R75, R120 ;  /* 0x00000078004b7202 */ /* 0x000fe40000000f00 */
[----:B------:R-:W-:-:S02]  /*b280*/  MOV R215, R221 ;  /* 0x000000dd00d77202 */ /* 0x000fc40000000f00 */
[----:B------:R1:W5:Y:S01]  /*b290*/  LDL.LU R221, [R1+0x60] ;  /* 0x0000600001dd7983 */ /* 0x0003620000300800 */
[----:B--2---:R-:W-:Y:S01]  /*b2a0*/  FFMA.FTZ R9, R235, c[0x0][0x23c], -R3 ;  /* 0x00008f00eb097a23 */ /* 0x004fe20000010803 */
[----:B------:R-:W-:-:S03]  /*b2b0*/  MOV R235, R166 ;  /* 0x000000a600eb7202 */ /* 0x000fc60000000f00 */
[----:B------:R2:W-:Y:S02]  /*b2c0*/  MUFU.EX2 R176, R9 ;  /* 0x0000000900b07308 */ /* 0x0005e40000000800 */
[----:B--2---:R-:W-:Y:S01]  /*b2d0*/  FFMA.FTZ R9, R219, c[0x0][0x23c], -R3 ;  /* 0x00008f00db097a23 */ /* 0x004fe20000010803 */
[----:B------:R-:W-:Y:S02]  /*b2e0*/  MOV R219, R165 ;  /* 0x000000a500db7202 */ /* 0x000fe40000000f00 */
[----:B------:R-:W-:Y:S03]  /*b2f0*/  HMMA.16816.F32.BF16 R164, R4, R16, R116 ;  /* 0x0000001004a4723c */ /* 0x000fe60000041874 */
[----:B------:R2:W2:Y:S04]  /*b300*/  MUFU.EX2 R103, R9 ;  /* 0x0000000900677308 */ /* 0x0004a80000000800 */
[----:B---3--:R-:W-:-:S02]  /*b310*/  F2FP.BF16.PACK_AB R4, R180, R182 ;  /* 0x000000b6b404723e */ /* 0x008fc400000010ff */
[----:B-1----:R-:W-:Y:S02]  /*b320*/  F2FP.BF16.PACK_AB R5, R177, R178 ;  /* 0x000000b2b105723e */ /* 0x002fe400000010ff */
[----:B------:R-:W-:Y:S02]  /*b330*/  F2FP.BF16.PACK_AB R6, R179, R181 ;  /* 0x000000b5b306723e */ /* 0x000fe400000010ff */
[----:B------:R-:W-:Y:S01]  /*b340*/  MOV R119, R102 ;  /* 0x0000006600777202 */ /* 0x000fe20000000f00 */
[----:B--2---:R-:W-:Y:S01]  /*b350*/  FFMA.FTZ R9, R245, c[0x0][0x23c], -R2 ;  /* 0x00008f00f5097a23 */ /* 0x004fe20000010802 */
[----:B------:R-:W-:-:S03]  /*b360*/  F2FP.BF16.PACK_AB R7, R103, R176 ;  /* 0x000000b06707723e */ /* 0x000fc600000010ff */
        /* <DEDUP_REMOVED lines=10> */
[----:B--2---:R-:W-:Y:S01]  /*b410*/  F2FP.BF16.PACK_AB R92, R30, R102 ;  /* 0x000000661e5c723e */ /* 0x004fe200000010ff */
[----:B------:R-:W-:Y:S05]  /*b420*/  MUFU.EX2 R29, R9 ;  /* 0x00000009001d7308 */ /* 0x000fea0000000800 */
[C---:B------:R-:W-:Y:S03]  /*b430*/  HMMA.16816.F32.BF16 R112, R4.reuse, R36, R88 ;  /* 0x000000240470723c */ /* 0x040fe60000041858 */
[----:B------:R1:W2:Y:S04]  /*b440*/  MUFU.EX2 R28, R2 ;  /* 0x00000002001c7308 */ /* 0x0002a80000000800 */
[----:B------:R-:W-:Y:S01]  /*b450*/  MOV R91, R121 ;  /* 0x00000079005b7202 */ /* 0x000fe20000000f00 */
        /* <DEDUP_REMOVED lines=11> */
[----:B------:R-:W-:Y:S01]  /*b510*/  HMMA.16816.F32.BF16 R44, R4, R20, R44 ;  /* 0x00000014042c723c */ /* 0x000fe2000004182c */
[----:B------:R-:W1:Y:S01]  /*b520*/  LDSM.16.MT88.4 R4, [R222+0xbc00] ;  /* 0x00bc0000de04783b */ /* 0x000e620000004200 */
[--C-:B--2---:R-:W-:Y:S01]  /*b530*/  FFMA.FTZ R2, R247, c[0x0][0x23c], -R0.reuse ;  /* 0x00008f00f7027a23 */ /* 0x104fe20000010800 */
[----:B---3--:R-:W-:Y:S01]  /*b540*/  F2FP.BF16.PACK_AB R93, R26, R27 ;  /* 0x0000001b1a5d723e */ /* 0x008fe200000010ff */
[----:B------:R-:W-:-:S02]  /*b550*/  FFMA.FTZ R0, R246, c[0x0][0x23c], -R0 ;  /* 0x00008f00f6007a23 */ /* 0x000fc40000010800 */
[----:B------:R2:W-:Y:S08]  /*b560*/  MUFU.EX2 R25, R2 ;  /* 0x0000000200197308 */ /* 0x0005f00000000800 */
[----:B------:R3:W3:Y:S01]  /*b570*/  MUFU.EX2 R24, R0 ;  /* 0x0000000000187308 */ /* 0x0006e20000000800 */
[----:B--2---:R-:W-:-:S07]  /*b580*/  FFMA.FTZ R2, R252, c[0x0][0x23c], -R8 ;  /* 0x00008f00fc027a23 */ /* 0x004fce0000010808 */
[----:B------:R-:W-:Y:S01]  /*b590*/  MUFU.EX2 R21, R2 ;  /* 0x0000000200157308 */ /* 0x000fe20000000800 */
[----:B---3--:R-:W-:Y:S01]  /*b5a0*/  FFMA.FTZ R0, R250, c[0x0][0x23c], -R8 ;  /* 0x00008f00fa007a23 */ /* 0x008fe20000010808 */
[----:B------:R-:W-:-:S06]  /*b5b0*/  F2FP.BF16.PACK_AB R95, R24, R25 ;  /* 0x00000019185f723e */ /* 0x000fcc00000010ff */
[----:B------:R2:W3:Y:S02]  /*b5c0*/  MUFU.EX2 R23, R0 ;  /* 0x0000000000177308 */ /* 0x0004e40000000800 */
[----:B--2---:R-:W-:-:S06]  /*b5d0*/  FFMA.FTZ R0, R119, c[0x0][0x23c], -R8 ;  /* 0x00008f0077007a23 */ /* 0x004fcc0000010808 */
[----:B------:R2:W-:Y:S02]  /*b5e0*/  MUFU.EX2 R22, R0 ;  /* 0x0000000000167308 */ /* 0x0005e40000000800 */
[----:B--2---:R-:W-:-:S06]  /*b5f0*/  FFMA.FTZ R0, R251, c[0x0][0x23c], -R8 ;  /* 0x00008f00fb007a23 */ /* 0x004fcc0000010808 */
[----:B------:R2:W-:Y:S02]  /*b600*/  MUFU.EX2 R20, R0 ;  /* 0x0000000000147308 */ /* 0x0005e40000000800 */
[----:B--2---:R-:W-:-:S06]  /*b610*/  FFMA.FTZ R0, R91, c[0x0][0x23c], -R3 ;  /* 0x00008f005b007a23 */ /* 0x004fcc0000010803 */
[----:B------:R2:W-:Y:S02]  /*b620*/  MUFU.EX2 R19, R0 ;  /* 0x0000000000137308 */ /* 0x0005e40000000800 */
[----:B--2---:R-:W-:-:S06]  /*b630*/  FFMA.FTZ R0, R72, c[0x0][0x23c], -R3 ;  /* 0x00008f0048007a23 */ /* 0x004fcc0000010803 */
[----:B------:R2:W1:Y:S01]  /*b640*/  MUFU.EX2 R18, R0 ;  /* 0x0000000000127308 */ /* 0x0004620000000800 */
[----:B------:R-:W-:Y:S02]  /*b650*/  MOV R242, R219 ;  /* 0x000000db00f27202 */ /* 0x000fe40000000f00 */
[----:B------:R-:W-:Y:S01]  /*b660*/  MOV R9, R235 ;  /* 0x000000eb00097202 */ /* 0x000fe20000000f00 */
[--C-:B--2---:R-:W-:Y:S02]  /*b670*/  FFMA.FTZ R0, R73, c[0x0][0x23c], -R3.reuse ;  /* 0x00008f0049007a23 */ /* 0x104fe40000010803 */
[----:B------:R-:W-:Y:S02]  /*b680*/  FFMA.FTZ R3, R74, c[0x0][0x23c], -R3 ;  /* 0x00008f004a037a23 */ /* 0x000fe40000010803 */
[----:B------:R-:W-:Y:S08]  /*b690*/  MUFU.EX2 R17, R0 ;  /* 0x0000000000117308 */ /* 0x000ff00000000800 */
[----:B------:R2:W1:Y:S01]  /*b6a0*/  MUFU.EX2 R16, R3 ;  /* 0x0000000300107308 */ /* 0x0004620000000800 */
[----:B------:R-:W-:-:S02]  /*b6b0*/  MOV R31, R75 ;  /* 0x0000004b001f7202 */ /* 0x000fc40000000f00 */
[----:B------:R-:W-:Y:S02]  /*b6c0*/  MOV R243, R244 ;  /* 0x000000f400f37202 */ /* 0x000fe40000000f00 */
[----:B------:R-:W-:Y:S02]  /*b6d0*/  MOV R219, R198 ;  /* 0x000000c600db7202 */ /* 0x000fe40000000f00 */
[----:B------:R-:W-:Y:S02]  /*b6e0*/  MOV R245, R199 ;  /* 0x000000c700f57202 */ /* 0x000fe40000000f00 */
[----:B------:R-:W-:Y:S01]  /*b6f0*/  MOV R235, R162 ;  /* 0x000000a200eb7202 */ /* 0x000fe20000000f00 */
[----:B------:R-:W-:Y:S01]  /*b700*/  FFMA.FTZ R8, R242, R11, R9 ;  /* 0x0000000bf2087223 */ /* 0x000fe20000010009 */
[----:B------:R-:W-:Y:S01]  /*b710*/  MOV R244, R163 ;  /* 0x000000a300f47202 */ /* 0x000fe20000000f00 */
[----:B----4-:R-:W-:Y:S01]  /*b720*/  HMMA.16816.F32.BF16 R116, R92, R124, R96 ;  /* 0x0000007c5c74723c */ /* 0x010fe20000041860 */
[----:B------:R-:W-:-:S02]  /*b730*/  FFMA.FTZ R2, R219, R101, R245 ;  /* 0x00000065db027223 */ /* 0x000fc400000100f5 */
[----:B--2---:R-:W-:Y:S02]  /*b740*/  FFMA.FTZ R3, R31, R10, R243 ;  /* 0x0000000a1f037223 */ /* 0x004fe400000100f3 */
[----:B------:R-:W-:Y:S02]  /*b750*/  FFMA.FTZ R0, R236, R100, R235 ;  /* 0x00000064ec007223 */ /* 0x000fe400000100eb */
[----:B---3--:R-:W-:Y:S01]  /*b760*/  F2FP.BF16.PACK_AB R96, R23, R21 ;  /* 0x000000151760723e */ /* 0x008fe200000010ff */
[----:B------:R-:W-:Y:S01]  /*b770*/  FADD.FTZ R8, R244, R8 ;  /* 0x00000008f4087221 */ /* 0x000fe20000010000 */
[----:B-1----:R-:W-:Y:S02]  /*b780*/  F2FP.BF16.PACK_AB R97, R18, R19 ;  /* 0x000000131261723e */ /* 0x002fe400000010ff */
[----:B------:R-:W-:Y:S02]  /*b790*/  F2FP.BF16.PACK_AB R98, R20, R22 ;  /* 0x000000161462723e */ /* 0x000fe400000010ff */
[----:B------:R-:W-:Y:S01]  /*b7a0*/  F2FP.BF16.PACK_AB R99, R16, R17 ;  /* 0x000000111063723e */ /* 0x000fe200000010ff */
[----:B------:R-:W-:-:S02]  /*b7b0*/  FADD.FTZ R11, R215, R3 ;  /* 0x00000003d70b7221 */ /* 0x000fc40000010000 */
[----:B------:R-:W-:Y:S01]  /*b7c0*/  FADD.FTZ R10, R216, R2 ;  /* 0x00000002d80a7221 */ /* 0x000fe20000010000 */
        /* <DEDUP_REMOVED lines=28> */
[----:B------:R-:W-:Y:S01]  /*b990*/  FADD.FTZ R4, R200, R4 ;  /* 0x00000004c8047221 */ /* 0x000fe20000010000 */
[----:B------:R-:W-:Y:S01]  /*b9a0*/  MOV R198, R160 ;  /* 0x000000a000c67202 */ /* 0x000fe20000000f00 */
[----:B------:R-:W-:Y:S01]  /*b9b0*/  FADD.FTZ R5, R201, R3 ;  /* 0x00000003c9057221 */ /* 0x000fe20000010000 */
[----:B------:R-:W-:Y:S01]  /*b9c0*/  MOV R199, R161 ;  /* 0x000000a100c77202 */ /* 0x000fe20000000f00 */
        /* <DEDUP_REMOVED lines=60> */
[----:B-1----:R-:W2:Y:S01]  /*bd90*/  LDL R198, [R1] ;  /* 0x0000000001c67983 */ /* 0x002ea20000100800 */
        /* <DEDUP_REMOVED lines=13> */
[----:B---3--:R-:W-:-:S04]  /*be70*/  LEA R0, P0, R2, R210, 0x6 ;  /* 0x000000d202007211 */ /* 0x008fc800078030ff */
[----:B------:R-:W-:Y:S02]  /*be80*/  IADD3 R3, R3, R4, RZ ;  /* 0x0000000403037210 */ /* 0x000fe40007ffe0ff */
[----:B------:R-:W-:Y:S02]  /*be90*/  @!P4 LEA R14, P5, R0, c[0x0][0x170], 0x1 ;  /* 0x00005c00000eca11 */ /* 0x000fe400078a08ff */
[----:B----4-:R-:W-:Y:S02]  /*bea0*/  LEA.HI.X R3, R2, R197, R3, 0x6, P0 ;  /* 0x000000c502037211 */ /* 0x010fe400000f3403 */
[C---:B------:R-:W-:Y:S02]  /*beb0*/  @!P3 LEA R10, P1, R0.reuse, c[0x0][0x170], 0x1 ;  /* 0x00005c00000aba11 */ /* 0x040fe400078208ff */
[C---:B------:R-:W-:Y:S02]  /*bec0*/  @!P2 LEA R8, P0, R0.reuse, c[0x0][0x170], 0x1 ;  /* 0x00005c000008aa11 */ /* 0x040fe400078008ff */
[----:B------:R-:W-:-:S02]  /*bed0*/  IADD3 R2, P6, R0, UR15, RZ ;  /* 0x0000000f00027c10 */ /* 0x000fc4000ffde0ff */
[C-C-:B------:R-:W-:Y:S02]  /*bee0*/  @!P4 LEA.HI.X R15, R0.reuse, c[0x0][0x174], R3.reuse, 0x1, P5 ;  /* 0x00005d00000fca11 */ /* 0x140fe400028f0c03 */
        /* <DEDUP_REMOVED lines=40> */
[----:B------:R-:W4:Y:S04]  /*c170*/  LDSM.16.M88.4 R32, [R221+0x6400] ;  /* 0x00640000dd20783b */ /* 0x000f280000000200 */
[----:B------:R-:W4:Y:S04]  /*c180*/  LDSM.16.M88.4 R28, [R221+0x6800] ;  /* 0x00680000dd1c783b */ /* 0x000f280000000200 */
[----:B------:R-:W4:Y:S04]  /*c190*/  LDSM.16.M88.4 R24, [R221+0x6c00] ;  /* 0x006c0000dd18783b */ /* 0x000f280000000200 */
[----:B-1----:R-:W1:Y:S04]  /*c1a0*/  LDSM.16.M88.4 R12, [R224] ;  /* 0x00000000e00c783b */ /* 0x002e680000000200 */
[----:B------:R-:W-:Y:S04]  /*c1b0*/  LDSM.16.M88.4 R48, [R223+0x6c00] ;  /* 0x006c0000df30783b */ /* 0x000fe80000000200 */
[----:B------:R-:W1:Y:S04]  /*c1c0*/  LDSM.16.M88.4 R16, [R225] ;  /* 0x00000000e110783b */ /* 0x000e680000000200 */
[----:B---3--:R-:W-:Y:S04]  /*c1d0*/  LDSM.16.M88.4 R4, [R225+0x1000] ;  /* 0x00100000e104783b */ /* 0x008fe80000000200 */
[----:B------:R-:W3:Y:S04]  /*c1e0*/  LDSM.16.M88.4 R44, [R223+0x6800] ;  /* 0x00680000df2c783b */ /* 0x000ee80000000200 */
[----:B------:R-:W1:Y:S04]  /*c1f0*/  LDSM.16.M88.4 R40, [R223+0x6400] ;  /* 0x00640000df28783b */ /* 0x000e680000000200 */
[----:B------:R-:W1:Y:S01]  /*c200*/  LDSM.16.M88.4 R20, [R223+0x6000] ;  /* 0x00600000df14783b */ /* 0x000e620000000200 */
[----:B--2---:R-:W-:Y:S01]  /*c210*/  HMMA.16816.F32.BF16 R184, R8, R36, RZ ;  /* 0x0000002408b8723c */ /* 0x004fe200000418ff */
[----:B------:R-:W-:-:S02]  /*c220*/  MOV R3, R199 ;  /* 0x000000c700037202 */ /* 0x000fc40000000f00 */
[----:B------:R-:W0:Y:S05]  /*c230*/  LDGDEPBAR ;  /* 0x00000000000079af */ /* 0x000e2a0000000000 */
[C---:B----4-:R-:W-:Y:S08]  /*c240*/  HMMA.16816.F32.BF16 R176, R8.reuse, R32, RZ ;  /* 0x0000002008b0723c */ /* 0x050ff000000418ff */
[C---:B------:R-:W-:Y:S08]  /*c250*/  HMMA.16816.F32.BF16 R104, R8.reuse, R28, RZ ;  /* 0x0000001c0868723c */ /* 0x040ff000000418ff */
[C---:B------:R-:W-:Y:S08]  /*c260*/  HMMA.16816.F32.BF16 R64, R8.reuse, R24, RZ ;  /* 0x000000180840723c */ /* 0x040ff000000418ff */
[C---:B------:R-:W-:Y:S08]  /*c270*/  HMMA.16816.F32.BF16 R180, R8.reuse, R38, RZ ;  /* 0x0000002608b4723c */ /* 0x040ff000000418ff */
[C---:B------:R-:W-:Y:S08]  /*c280*/  HMMA.16816.F32.BF16 R108, R8.reuse, R34, RZ ;  /* 0x00000022086c723c */ /* 0x040ff000000418ff */
[C---:B------:R-:W-:Y:S08]  /*c290*/  HMMA.16816.F32.BF16 R100, R8.reuse, R30, RZ ;  /* 0x0000001e0864723c */ /* 0x040ff000000418ff */
[----:B------:R-:W-:Y:S08]  /*c2a0*/  HMMA.16816.F32.BF16 R60, R8, R26, RZ ;  /* 0x0000001a083c723c */ /* 0x000ff000000418ff */
[C---:B-1----:R-:W-:Y:S08]  /*c2b0*/  HMMA.16816.F32.BF16 R8, R12.reuse, R24, RZ ;  /* 0x000000180c08723c */ /* 0x042ff000000418ff */
        /* <DEDUP_REMOVED lines=72> */
[----:B------:R-:W2:Y:S01]  /*c740*/  LDSM.16.M88.4 R28, [R223+0x8400] ;  /* 0x00840000df1c783b */ /* 0x000ea20000000200 */
        /* <DEDUP_REMOVED lines=33> */
[----:B------:R-:W3:Y:S01]  /*c960*/  LDSM.16.M88.4 R32, [R221+0x8800] ;  /* 0x00880000dd20783b */ /* 0x000ee20000000200 */
        /* <DEDUP_REMOVED lines=21> */
[----:B---3--:R-:W-:Y:S01]  /*cac0*/  HMMA.16816.F32.BF16 R48, R16, R32, R44 ;  /* 0x000000201030723c */ /* 0x008fe2000004182c */
[----:B--2---:R-:W-:-:S06]  /*cad0*/  FMUL.FTZ R0, R37, c[0x0][0x2ec] ;  /* 0x0000bb0025007a20 */ /* 0x004fcc0000410000 */
[----:B------:R2:W3:Y:S02]  /*cae0*/  MUFU.TANH R177, R0 ;  /* 0x0000000000b17308 */ /* 0x0004e40000002400 */
[----:B--2---:R-:W-:-:S06]  /*caf0*/  FMUL.FTZ R0, R38, c[0x0][0x2ec] ;  /* 0x0000bb0026007a20 */ /* 0x004fcc0000410000 */
[----:B------:R2:W1:Y:S02]  /*cb00*/  MUFU.TANH R106, R0 ;  /* 0x00000000006a7308 */ /* 0x0004640000002400 */
[----:B--2---:R-:W-:Y:S01]  /*cb10*/  FMUL.FTZ R0, R39, c[0x0][0x2ec] ;  /* 0x0000bb0027007a20 */ /* 0x004fe20000410000 */
[-C--:B------:R-:W-:Y:S01]  /*cb20*/  HMMA.16816.F32.BF16 R60, R20, R42.reuse, R200 ;  /* 0x0000002a143c723c */ /* 0x080fe200000418c8 */
[----:B------:R-:W2:Y:S04]  /*cb30*/  LDSM.16.M88.4 R36, [R223+0x7c00] ;  /* 0x007c0000df24783b */ /* 0x000ea80000000200 */
[----:B------:R1:W1:Y:S03]  /*cb40*/  MUFU.TANH R176, R0 ;  /* 0x0000000000b07308 */ /* 0x0002660000002400 */
[----:B------:R-:W-:Y:S01]  /*cb50*/  HMMA.16816.F32.BF16 R44, R24, R42, R192 ;  /* 0x0000002a182c723c */ /* 0x000fe200000418c0 */
[----:B-1----:R-:W-:-:S04]  /*cb60*/  FMUL.FTZ R0, R52, c[0x0][0x2ec] ;  /* 0x0000bb0034007a20 */ /* 0x002fc80000410000 */
[----:B------:R1:W1:Y:S03]  /*cb70*/  MUFU.TANH R107, R0 ;  /* 0x00000000006b7308 */ /* 0x0002660000002400 */
[----:B------:R-:W-:Y:S01]  /*cb80*/  HMMA.16816.F32.BF16 R40, R12, R32, R56 ;  /* 0x000000200c28723c */ /* 0x000fe20000041838 */
[----:B-1----:R-:W-:-:S04]  /*cb90*/  FMUL.FTZ R0, R53, c[0x0][0x2ec] ;  /* 0x0000bb0035007a20 */ /* 0x002fc80000410000 */
[----:B------:R1:W1:Y:S02]  /*cba0*/  MUFU.TANH R111, R0 ;  /* 0x00000000006f7308 */ /* 0x0002640000002400 */
[----:B-1----:R-:W-:-:S06]  /*cbb0*/  FMUL.FTZ R0, R54, c[0x0][0x2ec] ;  /* 0x0000bb0036007a20 */ /* 0x002fcc0000410000 */
[----:B------:R1:W1:Y:S02]  /*cbc0*/  MUFU.TANH R109, R0 ;  /* 0x00000000006d7308 */ /* 0x0002640000002400 */
[----:B-1----:R-:W-:Y:S02]  /*cbd0*/  FMUL.FTZ R0, R55, c[0x0][0x2ec] ;  /* 0x0000bb0037007a20 */ /* 0x002fe40000410000 */
[----:B------:R-:W-:Y:S04]  /*cbe0*/  HMMA.16816.F32.BF16 R52, R8, R28, R48 ;  /* 0x0000001c0834723c */ /* 0x000fe80000041830 */
[----:B------:R1:W1:Y:S02]  /*cbf0*/  MUFU.TANH R110, R0 ;  /* 0x00000000006e7308 */ /* 0x0002640000002400 */
[----:B-1----:R-:W-:-:S06]  /*cc00*/  FMUL.FTZ R0, R64, c[0x0][0x2ec] ;  /* 0x0000bb0040007a20 */ /* 0x002fcc0000410000 */
[----:B------:R1:W1:Y:S01]  /*cc10*/  MUFU.TANH R108, R0 ;  /* 0x00000000006c7308 */ /* 0x0002620000002400 */
[----:B------:R-:W-:Y:S01]  /*cc20*/  HMMA.16816.F32.BF16 R60, R12, R34, R60 ;  /* 0x000000220c3c723c */ /* 0x000fe2000004183c */
[----:B-1----:R-:W-:-:S06]  /*cc30*/  FMUL.FTZ R0, R65, c[0x0][0x2ec] ;  /* 0x0000bb0041007a20 */ /* 0x002fcc0000410000 */
[----:B------:R1:W1:Y:S01]  /*cc40*/  MUFU.TANH R105, R0 ;  /* 0x0000000000697308 */ /* 0x0002620000002400 */
[----:B------:R-:W-:Y:S01]  /*cc50*/  HMMA.16816.F32.BF16 R48, R16, R34, R44 ;  /* 0x000000221030723c */ /* 0x000fe2000004182c */
[----:B------:R-:W3:Y:S07]  /*cc60*/  LDSM.16.M88.4 R32, [R221+0x8c00] ;  /* 0x008c0000dd20783b */ /* 0x000eee0000000200 */
        /* <DEDUP_REMOVED lines=20> */
[----:B------:R-:W-:Y:S01]  /*cdb0*/  ISETP.GT.AND P0, PT, R235, R3, PT ;  /* 0x00000003eb00720c */ /* 0x000fe20003f04270 */
        /* <DEDUP_REMOVED lines=8> */
[-C--:B---3--:R-:W-:Y:S08]  /*ce40*/  HMMA.16816.F32.BF16 R40, R16, R32.reuse, R44 ;  /* 0x000000201028723c */ /* 0x088ff0000004182c */
[----:B------:R-:W-:Y:S08]  /*ce50*/  HMMA.16816.F32.BF16 R44, R12, R32, R56 ;  /* 0x000000200c2c723c */ /* 0x000ff00000041838 */
[-C--:B------:R-:W-:Y:S08]  /*ce60*/  HMMA.16816.F32.BF16 R16, R16, R34.reuse, R24 ;  /* 0x000000221010723c */ /* 0x080ff00000041818 */
[----:B------:R-:W-:Y:S01]  /*ce70*/  HMMA.16816.F32.BF16 R12, R12, R34, R20 ;  /* 0x000000220c0c723c */ /* 0x000fe20000041814 */
[----:B------:R2:W3:Y:S07]  /*ce80*/  MUFU.TANH R62, R0 ;  /* 0x00000000003e7308 */ /* 0x0004ee0000002400 */
[-C--:B-1----:R-:W-:Y:S08]  /*ce90*/  HMMA.16816.F32.BF16 R24, R4, R28.reuse, R44 ;  /* 0x0000001c0418723c */ /* 0x082ff0000004182c */
[----:B------:R-:W-:Y:S01]  /*cea0*/  HMMA.16816.F32.BF16 R40, R8, R28, R40 ;  /* 0x0000001c0828723c */ /* 0x000fe20000041828 */
[----:B--2---:R-:W-:-:S04]  /*ceb0*/  FMUL.FTZ R0, R48, c[0x0][0x2ec] ;  /* 0x0000bb0030007a20 */ /* 0x004fc80000410000 */
[----:B------:R1:W2:Y:S03]  /*cec0*/  MUFU.TANH R60, R0 ;  /* 0x00000000003c7308 */ /* 0x0002a60000002400 */
[-C--:B------:R-:W-:Y:S08]  /*ced0*/  HMMA.16816.F32.BF16 R8, R8, R30.reuse, R16 ;  /* 0x0000001e0808723c */ /* 0x080ff00000041810 */
[----:B------:R-:W-:Y:S01]  /*cee0*/  HMMA.16816.F32.BF16 R4, R4, R30, R12 ;  /* 0x0000001e0404723c */ /* 0x000fe2000004180c */
[----:B-1----:R-:W-:-:S04]  /*cef0*/  FMUL.FTZ R0, R49, c[0x0][0x2ec] ;  /* 0x0000bb0031007a20 */ /* 0x002fc80000410000 */
[----:B------:R1:W1:Y:S01]  /*cf00*/  MUFU.TANH R104, R0 ;  /* 0x0000000000687308 */ /* 0x0002620000002400 */
        /* <DEDUP_REMOVED lines=16> */
[----:B-1----:R-:W-:Y:S02]  /*d010*/  FMUL.FTZ R0, R52, c[0x0][0x2ec] ;  /* 0x0000bb0034007a20 */ /* 0x002fe40000410000 */
[----:B------:R-:W-:Y:S02]  /*d020*/  FMUL.FTZ R10, R10, c[0x0][0x2ec] ;  /* 0x0000bb000a0a7a20 */ /* 0x000fe40000410000 */
[----:B------:R1:W1:Y:S01]  /*d030*/  MUFU.TANH R50, R0 ;  /* 0x0000000000327308 */ /* 0x0002620000002400 */
[----:B------:R-:W-:Y:S02]  /*d040*/  FMUL.FTZ R11, R11, c[0x0][0x2ec] ;  /* 0x0000bb000b0b7a20 */ /* 0x000fe40000410000 */
[----:B------:R-:W-:Y:S02]  /*d050*/  FMUL.FTZ R4, R4, c[0x0][0x2ec] ;  /* 0x0000bb0004047a20 */ /* 0x000fe40000410000 */
[----:B------:R-:W-:Y:S02]  /*d060*/  FMUL.FTZ R5, R5, c[0x0][0x2ec] ;  /* 0x0000bb0005057a20 */ /* 0x000fe40000410000 */
[----:B------:R-:W-:-:S02]  /*d070*/  FMUL.FTZ R6, R6, c[0x0][0x2ec] ;  /* 0x0000bb0006067a20 */ /* 0x000fc40000410000 */
[----:B------:R-:W-:Y:S01]  /*d080*/  FMUL.FTZ R7, R7, c[0x0][0x2ec] ;  /* 0x0000bb0007077a20 */ /* 0x000fe20000410000 */
[----:B------:R-:W2:Y:S01]  /*d090*/  MUFU.TANH R48, R48 ;  /* 0x0000003000307308 */ /* 0x000ea20000002400 */
[----:B-1----:R-:W-:-:S07]  /*d0a0*/  FMUL.FTZ R0, R53, c[0x0][0x2ec] ;  /* 0x0000bb0035007a20 */ /* 0x002fce0000410000 */
[----:B------:R-:W1:Y:S08]  /*d0b0*/  MUFU.TANH R55, R55 ;  /* 0x0000003700377308 */ /* 0x000e700000002400 */
[----:B------:R1:W1:Y:S08]  /*d0c0*/  MUFU.TANH R49, R0 ;  /* 0x0000000000317308 */ /* 0x0002700000002400 */
[----:B------:R1:W1:Y:S08]  /*d0d0*/  MUFU.TANH R45, R40 ;  /* 0x00000028002d7308 */ /* 0x0002700000002400 */
[----:B------:R1:W1:Y:S08]  /*d0e0*/  MUFU.TANH R47, R41 ;  /* 0x00000029002f7308 */ /* 0x0002700000002400 */
[----:B------:R1:W1:Y:S08]  /*d0f0*/  MUFU.TANH R46, R42 ;  /* 0x0000002a002e7308 */ /* 0x0002700000002400 */
[----:B------:R1:W1:Y:S08]  /*d100*/  MUFU.TANH R44, R43 ;  /* 0x0000002b002c7308 */ /* 0x0002700000002400 */
        /* <DEDUP_REMOVED lines=15> */
[----:B------:R-:W3:Y:S04]  /*d200*/  LDL.64 R198, [R1+0x30] ;  /* 0x0000300001c67983 */ /* 0x000ee80000100a00 */
[----:B------:R-:W4:Y:S01]  /*d210*/  LDL.LU R3, [R1] ;  /* 0x0000000001037983 */ /* 0x000f220000300800 */
[----:B------:R-:W-:Y:S03]  /*d220*/  BSSY B0, `(.L_x_877) ;  /* 0x0000038000007945 */ /* 0x000fe60003800000 */
[----:B------:R1:W-:Y:S04]  /*d230*/  @P4 STS [R226+0x6000], RZ ;  /* 0x006000ffe2004388 */ /* 0x0003e80000000800 */
[----:B------:R1:W-:Y:S04]  /*d240*/  @P4 STS [R226+0x6004], RZ ;  /* 0x006004ffe2004388 */ /* 0x0003e80000000800 */
[----:B------:R1:W-:Y:S02]  /*d250*/  @P4 STS.64 [R226+0x6008], RZ ;  /* 0x006008ffe2004388 */ /* 0x0003e40000000a00 */
[----:B-1--4-:R-:W-:-:S04]  /*d260*/  IADD3 R0, R3, -0x4, RZ ;  /* 0xfffffffc03007810 */ /* 0x012fc80007ffe0ff */
[----:B------:R-:W-:Y:S01]  /*d270*/  SHF.R.S32.HI R4, RZ, 0x1f, R0 ;  /* 0x0000001fff047819 */ /* 0x000fe20000011400 */
[----:B------:R-:W-:-:S04]  /*d280*/  IMAD.WIDE.U32 R2, R0, c[0x0][0x198], RZ ;  /* 0x0000660000027a25 */ /* 0x000fc800078e00ff */
[----:B------:R-:W-:-:S04]  /*d290*/  IMAD R4, R4, c[0x0][0x198], RZ ;  /* 0x0000660004047a24 */ /* 0x000fc800078e02ff */
[----:B------:R-:W-:Y:S01]  /*d2a0*/  IMAD R4, R0, c[0x0][0x19c], R4 ;  /* 0x0000670000047a24 */ /* 0x000fe200078e0204 */
[----:B--2---:R-:W-:-:S03]  /*d2b0*/  LEA R0, P0, R2, R196, 0x6 ;  /* 0x000000c402007211 */ /* 0x004fc600078030ff */
[----:B------:R-:W-:Y:S01]  /*d2c0*/  IMAD.IADD R3, R3, 0x1, R4 ;  /* 0x0000000103037824 */ /* 0x000fe200078e0204 */
[C---:B------:R-:W-:Y:S02]  /*d2d0*/  @!P4 LEA R12, P5, R0.reuse, c[0x0][0x168], 0x1 ;  /* 0x00005a00000cca11 */ /* 0x040fe400078a08ff */
[----:B------:R-:W-:Y:S02]  /*d2e0*/  @!P2 LEA R6, P1, R0, c[0x0][0x168], 0x1 ;  /* 0x00005a000006aa11 */ /* 0x000fe400078208ff */
[----:B---3--:R-:W-:Y:S02]  /*d2f0*/  LEA.HI.X R3, R2, R199, R3, 0x6, P0 ;  /* 0x000000c702037211 */ /* 0x008fe400000f3403 */
        /* <DEDUP_REMOVED lines=42> */
.L_x_878:
[----:B------:R-:W-:Y:S05]  /*d5a0*/  BSYNC B0 ;  /* 0x0000000000007941 */ /* 0x000fea0003800000 */
.L_x_877:
[----:B------:R-:W0:Y:S02]  /*d5b0*/  LDGDEPBAR ;  /* 0x00000000000079af */ /* 0x000e240000000000 */
.L_x_876:
[----:B-1234-:R-:W1:Y:S01]  /*d5c0*/  S2R R0, SR_TID.X ;  /* 0x0000000000007919 */ /* 0x01ee620000002100 */
[----:B------:R-:W-:Y:S02]  /*d5d0*/  IMAD.MOV.U32 R57, RZ, RZ, R243 ;  /* 0x000000ffff397224 */ /* 0x000fe400078e00f3 */
[----:B------:R-:W-:Y:S02]  /*d5e0*/  IMAD.MOV.U32 R203, RZ, RZ, R242 ;  /* 0x000000ffffcb7224 */ /* 0x000fe400078e00f2 */
[----:B------:R-:W-:Y:S02]  /*d5f0*/  IMAD.MOV.U32 R58, RZ, RZ, R252 ;  /* 0x000000ffff3a7224 */ /* 0x000fe400078e00fc */
[----:B-1----:R-:W-:-:S05]  /*d600*/  IMAD.SHL.U32 R0, R0, 0x2, RZ ;  /* 0x0000000200007824 */ /* 0x002fca00078e00ff */
[----:B------:R-:W-:-:S05]  /*d610*/  LOP3.LUT R0, R0, 0x6, RZ, 0xc0, !PT ;  /* 0x0000000600007812 */ /* 0x000fca00078ec0ff */
[----:B------:R-:W-:-:S05]  /*d620*/  IMAD R0, R235, 0x40, R0 ;  /* 0x00000040eb007824 */ /* 0x000fca00078e0200 */
[C---:B------:R-:W-:Y:S02]  /*d630*/  ISETP.GE.AND P3, PT, R0.reuse, R234, PT ;  /* 0x000000ea0000720c */ /* 0x040fe40003f66270 */
[C---:B------:R-:W-:Y:S02]  /*d640*/  IADD3 R2, R0.reuse, 0x1, RZ ;  /* 0x0000000100027810 */ /* 0x040fe40007ffe0ff */
        /* <DEDUP_REMOVED lines=90> */
[----:B------:R-:W-:Y:S02]  /*dbf0*/  ISETP.LT.OR P1, PT, R3, R229, P1 ;  /* 0x000000e50300720c */ /* 0x000fe40000f21670 */
        /* <DEDUP_REMOVED lines=27> */
[----:B------:R-:W-:Y:S01]  /*ddb0*/  FSEL R248, R66, -INF , !P0 ;  /* 0xff80000042f87808 */ /* 0x000fe20004000000 */
[----:B------:R-:W-:Y:S01]  /*ddc0*/  IMAD.MOV.U32 R66, RZ, RZ, R241 ;  /* 0x000000ffff427224 */ /* 0x000fe200078e00f1 */
        /* <DEDUP_REMOVED lines=31> */
[----:B------:R-:W-:Y:S02]  /*dfc0*/  ISETP.LT.OR P2, PT, R2, R228, P2 ;  /* 0x000000e40200720c */ /* 0x000fe40001741670 */
        /* <DEDUP_REMOVED lines=22> */
[-C--:B------:R-:W-:Y:S02]  /*e130*/  ISETP.GE.AND P1, PT, R2, R232.reuse, PT ;  /* 0x000000e80200720c */ /* 0x080fe40003f26270 */
[----:B------:R-:W-:Y:S02]  /*e140*/  FMNMX.FTZ R103, R190, R103, !PT ;  /* 0x00000067be677209 */ /* 0x000fe40007810000 */
[----:B------:R-:W-:Y:S02]  /*e150*/  FSEL R61, R23, -INF , !P2 ;  /* 0xff800000173d7808 */ /* 0x000fe40005000000 */
[----:B------:R-:W-:Y:S02]  /*e160*/  FMNMX.FTZ R5, R42, R5, !PT ;  /* 0x000000052a057209 */ /* 0x000fe40007810000 */
[----:B------:R-:W-:-:S02]  /*e170*/  ISETP.GE.AND P2, PT, R0, R232, PT ;  /* 0x000000e80000720c */ /* 0x000fc40003f46270 */
[-C--:B------:R-:W-:Y:S02]  /*e180*/  ISETP.LT.OR P1, PT, R2, R228.reuse, P1 ;  /* 0x000000e40200720c */ /* 0x080fe40000f21670 */
[----:B------:R-:W-:Y:S02]  /*e190*/  FMNMX.FTZ R103, R30, R103, !PT ;  /* 0x000000671e677209 */ /* 0x000fe40007810000 */
[----:B------:R-:W-:Y:S02]  /*e1a0*/  FMNMX.FTZ R5, R43, R5, !PT ;  /* 0x000000052b057209 */ /* 0x000fe40007810000 */
[----:B------:R-:W-:Y:S02]  /*e1b0*/  ISETP.LT.OR P2, PT, R0, R228, P2 ;  /* 0x000000e40000720c */ /* 0x000fe40001741670 */
[----:B------:R-:W-:Y:S02]  /*e1c0*/  FSEL R212, R17, -INF , !P1 ;  /* 0xff80000011d47808 */ /* 0x000fe40004800000 */
[----:B------:R-:W-:-:S02]  /*e1d0*/  FMNMX.FTZ R103, R61, R103, !PT ;  /* 0x000000673d677209 */ /* 0x000fc40007810000 */
[----:B------:R-:W-:Y:S01]  /*e1e0*/  FSEL R213, R55, -INF , !P0 ;  /* 0xff80000037d57808 */ /* 0x000fe20004000000 */
[----:B------:R-:W-:Y:S01]  /*e1f0*/  IMAD.MOV.U32 R55, RZ, RZ, R30 ;  /* 0x000000ffff377224 */ /* 0x000fe200078e001e */
        /* <DEDUP_REMOVED lines=41> */
[----:B-1----:R-:W-:Y:S02]  /*e490*/  FMNMX.FTZ R103, R103, R5, !PT ;  /* 0x0000000567677209 */ /* 0x002fe40007810000 */
[----:B------:R-:W-:-:S02]  /*e4a0*/  FMNMX.FTZ R4, R106, R4, !PT ;  /* 0x000000046a047209 */ /* 0x000fc40007810000 */
[----:B------:R-:W-:Y:S01]  /*e4b0*/  FSEL R242, R101, -INF , !P4 ;  /* 0xff80000065f27808 */ /* 0x000fe20006000000 */
[----:B------:R-:W1:Y:S01]  /*e4c0*/  SHFL.BFLY PT, R6, R103, 0x1, 0x1f ;  /* 0x0c201f0067067f89 */ /* 0x000e6200000e0000 */
        /* <DEDUP_REMOVED lines=13> */
[----:B------:R-:W-:Y:S02]  /*e5a0*/  FMNMX.FTZ R3, R243, R3, !PT ;  /* 0x00000003f3037209 */ /* 0x000fe40007810000 */
[----:B------:R-:W-:Y:S01]  /*e5b0*/  FSEL R241, R51, -INF , !P3 ;  /* 0xff80000033f17808 */ /* 0x000fe20005800000 */
[----:B------:R-:W2:Y:S01]  /*e5c0*/  SHFL.BFLY PT, R5, R102, 0x2, 0x1f ;  /* 0x0c401f0066057f89 */ /* 0x000ea200000e0000 */
[----:B------:R-:W-:Y:S02]  /*e5d0*/  FSEL R208, R45, -INF , !P5 ;  /* 0xff8000002dd07808 */ /* 0x000fe40006800000 */
        /* <DEDUP_REMOVED lines=8> */
[----:B------:R-:W-:-:S02]  /*e660*/  FMNMX.FTZ R2, R245, R3, !PT ;  /* 0x00000003f5027209 */ /* 0x000fc40007810000 */
[----:B------:R-:W-:Y:S02]  /*e670*/  FMNMX.FTZ R0, R249, R0, !PT ;  /* 0x00000000f9007209 */ /* 0x000fe40007810000 */
[----:B------:R-:W-:Y:S02]  /*e680*/  FMNMX.FTZ R2, R218, R2, !PT ;  /* 0x00000002da027209 */ /* 0x000fe40007810000 */
[----:B------:R-:W-:Y:S02]  /*e690*/  FMNMX.FTZ R0, R242, R0, !PT ;  /* 0x00000000f2007209 */ /* 0x000fe40007810000 */
[----:B------:R-:W-:Y:S02]  /*e6a0*/  FSEL R236, R47, -INF , !P1 ;  /* 0xff8000002fec7808 */ /* 0x000fe40004800000 */
[----:B------:R-:W-:Y:S02]  /*e6b0*/  FMNMX.FTZ R2, R208, R2, !PT ;  /* 0x00000002d0027209 */ /* 0x000fe40007810000 */
[----:B-1----:R-:W-:-:S02]  /*e6c0*/  FMNMX.FTZ R103, R103, R6, !PT ;  /* 0x0000000667677209 */ /* 0x002fc40007810000 */
[----:B------:R-:W-:Y:S02]  /*e6d0*/  FSEL R216, R46, -INF , !P2 ;  /* 0xff8000002ed87808 */ /* 0x000fe40005000000 */
[----:B------:R-:W-:Y:S02]  /*e6e0*/  FMNMX.FTZ R0, R241, R0, !PT ;  /* 0x00000000f1007209 */ /* 0x000fe40007810000 */
[----:B------:R-:W-:Y:S02]  /*e6f0*/  FSEL R59, R28, -INF , !P4 ;  /* 0xff8000001c3b7808 */ /* 0x000fe40006000000 */
[----:B------:R-:W-:Y:S01]  /*e700*/  FMNMX.FTZ R3, R236, R2, !PT ;  /* 0x00000002ec037209 */ /* 0x000fe20007810000 */
[----:B------:R-:W-:Y:S01]  /*e710*/  FMUL.FTZ R2, R103, c[0x0][0x23c] ;  /* 0x00008f0067027a20 */ /* 0x000fe20000410000 */
[----:B------:R-:W-:Y:S02]  /*e720*/  FSEL R44, R44, -INF , !P0 ;  /* 0xff8000002c2c7808 */ /* 0x000fe40004000000 */
[----:B------:R-:W-:-:S02]  /*e730*/  FMNMX.FTZ R0, R216, R0, !PT ;  /* 0x00000000d8007209 */ /* 0x000fc40007810000 */
[----:B------:R-:W-:Y:S02]  /*e740*/  FSETP.NEU.FTZ.AND P0, PT, R103, -INF , PT ;  /* 0xff8000006700780b */ /* 0x000fe40003f1d000 */
[----:B------:R-:W-:Y:S02]  /*e750*/  FSEL R209, R26, -INF , !P3 ;  /* 0xff8000001ad17808 */ /* 0x000fe40005800000 */
[----:B------:R-:W-:Y:S02]  /*e760*/  FMNMX.FTZ R3, R59, R3, !PT ;  /* 0x000000033b037209 */ /* 0x000fe40007810000 */
[----:B------:R-:W-:Y:S02]  /*e770*/  FSEL R63, R27, -INF , !P6 ;  /* 0xff8000001b3f7808 */ /* 0x000fe40007000000 */
[----:B------:R-:W-:Y:S01]  /*e780*/  FMNMX.FTZ R0, R44, R0, !PT ;  /* 0x000000002c007209 */ /* 0x000fe20007810000 */
[----:B------:R-:W-:Y:S01]  /*e790*/  LDSM.16.MT88.4 R24, [R222+0x9000] ;  /* 0x00900000de18783b */ /* 0x000fe20000004200 */
[----:B------:R-:W-:-:S02]  /*e7a0*/  FSEL R2, R2, RZ, P0 ;  /* 0x000000ff02027208 */ /* 0x000fc40000000000 */
[----:B------:R-:W-:Y:S02]  /*e7b0*/  FMNMX.FTZ R3, R209, R3, !PT ;  /* 0x00000003d1037209 */ /* 0x000fe40007810000 */
        /* <DEDUP_REMOVED lines=8> */
[----:B------:R-:W4:Y:S01]  /*e840*/  SHFL.BFLY PT, R6, R4, 0x2, 0x1f ;  /* 0x0c401f0004067f89 */ /* 0x000f2200000e0000 */
[----:B--2---:R-:W-:-:S04]  /*e850*/  FFMA.FTZ R0, R8, c[0x0][0x23c], -R2 ;  /* 0x00008f0008007a23 */ /* 0x004fc80000010802 */
[----:B------:R2:W-:Y:S01]  /*e860*/  MUFU.EX2 R31, R0 ;  /* 0x00000000001f7308 */ /* 0x0005e20000000800 */
        /* <DEDUP_REMOVED lines=20> */
[----:B--2---:R-:W-:Y:S01]  /*e9b0*/  FMNMX.FTZ R105, R4, R7, !PT ;  /* 0x0000000704697209 */ /* 0x004fe20007810000 */
[----:B---3--:R-:W-:Y:S02]  /*e9c0*/  FMUL.FTZ R76, R76, R101 ;  /* 0x000000654c4c7220 */ /* 0x008fe40000410000 */
[----:B------:R-:W-:-:S02]  /*e9d0*/  FFMA.FTZ R9, R15, c[0x0][0x23c], -R8 ;  /* 0x00008f000f097a23 */ /* 0x000fc40000010808 */
[----:B------:R-:W-:Y:S02]  /*e9e0*/  FMUL.FTZ R3, R105, c[0x0][0x23c] ;  /* 0x00008f0069037a20 */ /* 0x000fe40000410000 */
[----:B------:R-:W-:Y:S02]  /*e9f0*/  FMUL.FTZ R77, R77, R101 ;  /* 0x000000654d4d7220 */ /* 0x000fe40000410000 */
[----:B-1----:R-:W-:Y:S01]  /*ea00*/  FFMA.FTZ R5, R10, c[0x0][0x23c], -R0 ;  /* 0x00008f000a057a23 */ /* 0x002fe20000010800 */
[----:B----4-:R-:W-:Y:S01]  /*ea10*/  F2FP.BF16.PACK_AB R6, R62, R219 ;  /* 0x000000db3e06723e */ /* 0x010fe200000010ff */
[----:B------:R1:W2:Y:S01]  /*ea20*/  MUFU.EX2 R10, R9 ;  /* 0x00000009000a7308 */ /* 0x0002a20000000800 */
[-C--:B------:R-:W-:Y:S02]  /*ea30*/  FMUL.FTZ R92, R92, R101.reuse ;  /* 0x000000655c5c7220 */ /* 0x080fe40000410000 */
[-C--:B------:R-:W-:Y:S02]  /*ea40*/  FMUL.FTZ R93, R93, R101.reuse ;  /* 0x000000655d5d7220 */ /* 0x080fe40000410000 */
[----:B------:R-:W-:-:S02]  /*ea50*/  FMUL.FTZ R116, R116, R101 ;  /* 0x0000006574747220 */ /* 0x000fc40000410000 */
[-C--:B------:R-:W-:Y:S01]  /*ea60*/  FMUL.FTZ R117, R117, R101.reuse ;  /* 0x0000006575757220 */ /* 0x080fe20000410000 */
[----:B------:R3:W-:Y:S01]  /*ea70*/  MUFU.EX2 R67, R5 ;  /* 0x0000000500437308 */ /* 0x0007e20000000800 */
[-C--:B------:R-:W-:Y:S02]  /*ea80*/  FMUL.FTZ R120, R120, R101.reuse ;  /* 0x0000006578787220 */ /* 0x080fe40000410000 */
[-C--:B------:R-:W-:Y:S02]  /*ea90*/  FMUL.FTZ R121, R121, R101.reuse ;  /* 0x0000006579797220 */ /* 0x080fe40000410000 */
[-C--:B------:R-:W-:Y:S02]  /*eaa0*/  FMUL.FTZ R132, R132, R101.reuse ;  /* 0x0000006584847220 */ /* 0x080fe40000410000 */
[----:B------:R-:W-:Y:S02]  /*eab0*/  FMUL.FTZ R133, R133, R101 ;  /* 0x0000006585857220 */ /* 0x000fe40000410000 */
[----:B-1----:R-:W-:-:S02]  /*eac0*/  FFMA.FTZ R9, R16, c[0x0][0x23c], -R8 ;  /* 0x00008f0010097a23 */ /* 0x002fc40000010808 */
[-C--:B------:R-:W-:Y:S02]  /*ead0*/  FMUL.FTZ R164, R164, R101.reuse ;  /* 0x00000065a4a47220 */ /* 0x080fe40000410000 */
[----:B------:R1:W-:Y:S01]  /*eae0*/  MUFU.EX2 R252, R9 ;  /* 0x0000000900fc7308 */ /* 0x0003e20000000800 */
[-C--:B------:R-:W-:Y:S02]  /*eaf0*/  FMUL.FTZ R165, R165, R101.reuse ;  /* 0x00000065a5a57220 */ /* 0x080fe40000410000 */
[----:B---3--:R-:W-:Y:S02]  /*eb00*/  FFMA.FTZ R5, R12, c[0x0][0x23c], -R0 ;  /* 0x00008f000c057a23 */ /* 0x008fe40000010800 */
[-C--:B------:R-:W-:Y:S02]  /*eb10*/  FMUL.FTZ R168, R168, R101.reuse ;  /* 0x00000065a8a87220 */ /* 0x080fe40000410000 */
[-C--:B------:R-:W-:Y:S01]  /*eb20*/  FMUL.FTZ R169, R169, R101.reuse ;  /* 0x00000065a9a97220 */ /* 0x080fe20000410000 */
[----:B------:R3:W-:Y:S01]  /*eb30*/  MUFU.EX2 R202, R5 ;  /* 0x0000000500ca7308 */ /* 0x0007e20000000800 */
[----:B------:R-:W-:-:S02]  /*eb40*/  FMUL.FTZ R136, R136, R101 ;  /* 0x0000006588887220 */ /* 0x000fc40000410000 */
[-C--:B------:R-:W-:Y:S02]  /*eb50*/  FMUL.FTZ R137, R137, R101.reuse ;  /* 0x0000006589897220 */ /* 0x080fe40000410000 */
[-C--:B------:R-:W-:Y:S02]  /*eb60*/  FMUL.FTZ R148, R148, R101.reuse ;  /* 0x0000006594947220 */ /* 0x080fe40000410000 */
[-C--:B------:R-:W-:Y:S02]  /*eb70*/  FMUL.FTZ R149, R149, R101.reuse ;  /* 0x0000006595957220 */ /* 0x080fe40000410000 */
[----:B-1----:R-:W-:Y:S02]  /*eb80*/  FFMA.FTZ R9, R18, c[0x0][0x23c], -R8 ;  /* 0x00008f0012097a23 */ /* 0x002fe40000010808 */
[----:B--2---:R-:W-:Y:S02]  /*eb90*/  IMAD.MOV.U32 R18, RZ, RZ, R10 ;  /* 0x000000ffff127224 */ /* 0x004fe400078e000a */
[----:B------:R1:W-:Y:S01]  /*eba0*/  MUFU.EX2 R251, R9 ;  /* 0x0000000900fb7308 */ /* 0x0003e20000000800 */
[----:B------:R-:W-:-:S02]  /*ebb0*/  FMUL.FTZ R152, R152, R101 ;  /* 0x0000006598987220 */ /* 0x000fc40000410000 */
[----:B---3--:R-:W-:Y:S02]  /*ebc0*/  FFMA.FTZ R5, R13, c[0x0][0x23c], -R0 ;  /* 0x00008f000d057a23 */ /* 0x008fe40000010800 */
[-C--:B------:R-:W-:Y:S02]  /*ebd0*/  FMUL.FTZ R153, R153, R101.reuse ;  /* 0x0000006599997220 */ /* 0x080fe40000410000 */
[-C--:B------:R-:W-:Y:S01]  /*ebe0*/  FMUL.FTZ R72, R72, R101.reuse ;  /* 0x0000006548487220 */ /* 0x080fe20000410000 */
[----:B------:R2:W-:Y:S01]  /*ebf0*/  MUFU.EX2 R60, R5 ;  /* 0x00000005003c7308 */ /* 0x0005e20000000800 */
[-C--:B------:R-:W-:Y:S02]  /*ec00*/  FMUL.FTZ R73, R73, R101.reuse ;  /* 0x0000006549497220 */ /* 0x080fe40000410000 */
[-C--:B------:R-:W-:Y:S02]  /*ec10*/  FMUL.FTZ R88, R88, R101.reuse ;  /* 0x0000006558587220 */ /* 0x080fe40000410000 */
[----:B------:R-:W-:-:S02]  /*ec20*/  FMUL.FTZ R89, R89, R101 ;  /* 0x0000006559597220 */ /* 0x000fc40000410000 */
[----:B-1----:R-:W-:Y:S02]  /*ec30*/  FFMA.FTZ R9, R32, c[0x0][0x23c], -R8 ;  /* 0x00008f0020097a23 */ /* 0x002fe40000010808 */
[----:B------:R-:W-:Y:S02]  /*ec40*/  IMAD.MOV.U32 R32, RZ, RZ, R61 ;  /* 0x000000ffff207224 */ /* 0x000fe400078e003d */
[----:B------:R-:W-:Y:S01]  /*ec50*/  MUFU.EX2 R250, R9 ;  /* 0x0000000900fa7308 */ /* 0x000fe20000000800 */
[----:B--2---:R-:W-:Y:S02]  /*ec60*/  FFMA.FTZ R5, R14, c[0x0][0x23c], -R0 ;  /* 0x00008f000e057a23 */ /* 0x004fe40000010800 */
[----:B------:R-:W1:Y:S05]  /*ec70*/  LDSM.16.MT88.4 R12, [R222+0xb000] ;  /* 0x00b00000de0c783b */ /* 0x000e6a0000004200 */
[----:B------:R2:W3:Y:S02]  /*ec80*/  MUFU.EX2 R201, R5 ;  /* 0x0000000500c97308 */ /* 0x0004e40000000800 */
[----:B--2---:R-:W-:-:S02]  /*ec90*/  FSEL R5, R102, RZ, P1 ;  /* 0x000000ff66057208 */ /* 0x004fc40000800000 */
[----:B---3--:R-:W-:-:S03]  /*eca0*/  F2FP.BF16.PACK_AB R7, R201, R60 ;  /* 0x0000003cc907723e */ /* 0x008fc600000010ff */
[----:B------:R-:W-:Y:S01]  /*ecb0*/  FADD.FTZ R5, R238, -R5 ;  /* 0x80000005ee057221 */ /* 0x000fe20000010000 */
[----:B------:R-:W-:Y:S02]  /*ecc0*/  MOV R238, R44 ;  /* 0x0000002c00ee7202 */ /* 0x000fe40000000f00 */
[----:B------:R-:W2:Y:S01]  /*ecd0*/  LDSM.16.MT88.4 R44, [R222+0xa000] ;  /* 0x00a00000de2c783b */ /* 0x000ea20000004200 */
[----:B------:R-:W-:-:S04]  /*ece0*/  FMUL.FTZ R5, R5, c[0x0][0x23c] ;  /* 0x00008f0005057a20 */ /* 0x000fc80000410000 */
[----:B------:R3:W4:Y:S02]  /*ecf0*/  MUFU.EX2 R100, R5 ;  /* 0x0000000500647308 */ /* 0x0007240000000800 */
[----:B---3--:R-:W-:Y:S01]  /*ed00*/  FSEL R5, R104, RZ, P0 ;  /* 0x000000ff68057208 */ /* 0x008fe20000000000 */
[-C--:B----4-:R-:W-:Y:S01]  /*ed10*/  FMUL.FTZ R78, R78, R100.reuse ;  /* 0x000000644e4e7220 */ /* 0x090fe20000410000 */
[----:B------:R-:W-:Y:S01]  /*ed20*/  FSETP.NEU.FTZ.AND P0, PT, R105, -INF , PT ;  /* 0xff8000006900780b */ /* 0x000fe20003f1d000 */
[----:B------:R-:W-:Y:S02]  /*ed30*/  FMUL.FTZ R79, R79, R100 ;  /* 0x000000644f4f7220 */ /* 0x000fe40000410000 */
[----:B------:R-:W-:Y:S01]  /*ed40*/  FADD.FTZ R17, R237, -R5 ;  /* 0x80000005ed117221 */ /* 0x000fe20000010000 */
[----:B------:R-:W-:Y:S01]  /*ed50*/  FSEL R10, R105, RZ, P0 ;  /* 0x000000ff690a7208 */ /* 0x000fe20000000000 */
[----:B------:R-:W-:Y:S01]  /*ed60*/  IMAD.MOV.U32 R237, RZ, RZ, R31 ;  /* 0x000000ffffed7224 */ /* 0x000fe200078e001f */
[----:B------:R-:W-:Y:S01]  /*ed70*/  FSEL R3, R3, RZ, P0 ;  /* 0x000000ff03037208 */ /* 0x000fe20000000000 */
[----:B------:R-:W3:Y:S01]  /*ed80*/  LDSM.16.MT88.4 R28, [R220+0xa000] ;  /* 0x00a00000dc1c783b */ /* 0x000ee20000004200 */
[----:B------:R-:W-:Y:S01]  /*ed90*/  F2FP.BF16.PACK_AB R5, R202, R67 ;  /* 0x00000043ca05723e */ /* 0x000fe200000010ff */
[----:B------:R-:W-:Y:S01]  /*eda0*/  FADD.FTZ R16, R240, -R10 ;  /* 0x8000000af0107221 */ /* 0x000fe20000010000 */
[----:B------:R-:W-:Y:S01]  /*edb0*/  F2FP.BF16.PACK_AB R4, R237, R64 ;  /* 0x00000040ed04723e */ /* 0x000fe200000010ff */
[--C-:B------:R-:W-:Y:S01]  /*edc0*/  FFMA.FTZ R11, R34, c[0x0][0x23c], -R3.reuse ;  /* 0x00008f00220b7a23 */ /* 0x100fe20000010803 */
[----:B------:R-:W-:Y:S01]  /*edd0*/  MOV R34, R60 ;  /* 0x0000003c00227202 */ /* 0x000fe20000000f00 */
[----:B------:R-:W-:-:S02]  /*ede0*/  FFMA.FTZ R10, R35, c[0x0][0x23c], -R3 ;  /* 0x00008f00230a7a23 */ /* 0x000fc40000010803 */
[----:B------:R-:W-:Y:S01]  /*edf0*/  FFMA.FTZ R9, R33, c[0x0][0x23c], -R3 ;  /* 0x00008f0021097a23 */ /* 0x000fe20000010803 */
[----:B------:R4:W-:Y:S01]  /*ee00*/  MUFU.EX2 R246, R11 ;  /* 0x0000000b00f67308 */ /* 0x0009e20000000800 */
[-C--:B------:R-:W-:Y:S01]  /*ee10*/  FMUL.FTZ R94, R94, R100.reuse ;  /* 0x000000645e5e7220 */ /* 0x080fe20000410000 */
[C---:B------:R-:W-:Y:S01]  /*ee20*/  HMMA.16816.F32.BF16 R108, R4.reuse, R50, R76 ;  /* 0x00000032046c723c */ /* 0x040fe2000004184c */
[-C--:B------:R-:W-:Y:S02]  /*ee30*/  FMUL.FTZ R95, R95, R100.reuse ;  /* 0x000000645f5f7220 */ /* 0x080fe40000410000 */
[----:B------:R-:W-:Y:S02]  /*ee40*/  IMAD.MOV.U32 R35, RZ, RZ, R238 ;  /* 0x000000ffff237224 */ /* 0x000fe400078e00ee */
[-C--:B------:R-:W-:Y:S01]  /*ee50*/  FMUL.FTZ R118, R118, R100.reuse ;  /* 0x0000006476767220 */ /* 0x080fe20000410000 */
[----:B------:R5:W-:Y:S01]  /*ee60*/  MUFU.EX2 R240, R10 ;  /* 0x0000000a00f07308 */ /* 0x000be20000000800 */
[-C--:B------:R-:W-:Y:S01]  /*ee70*/  FMUL.FTZ R119, R119, R100.reuse ;  /* 0x0000006477777220 */ /* 0x080fe20000410000 */
[----:B-1----:R-:W-:Y:S01]  /*ee80*/  HMMA.16816.F32.BF16 R76, R4, R14, R92 ;  /* 0x0000000e044c723c */ /* 0x002fe2000004185c */
[----:B------:R-:W-:-:S02]  /*ee90*/  FMUL.FTZ R122, R122, R100 ;  /* 0x000000647a7a7220 */ /* 0x000fc40000410000 */
[-C--:B------:R-:W-:Y:S02]  /*eea0*/  FMUL.FTZ R123, R123, R100.reuse ;  /* 0x000000647b7b7220 */ /* 0x080fe40000410000 */
[-C--:B------:R-:W-:Y:S01]  /*eeb0*/  FMUL.FTZ R134, R134, R100.reuse ;  /* 0x0000006486867220 */ /* 0x080fe20000410000 */
[----:B------:R1:W-:Y:S01]  /*eec0*/  MUFU.EX2 R247, R9 ;  /* 0x0000000900f77308 */ /* 0x0003e20000000800 */
[----:B----4-:R-:W-:Y:S01]  /*eed0*/  FMUL.FTZ R11, R17, c[0x0][0x23c] ;  /* 0x00008f00110b7a20 */ /* 0x010fe20000410000 */
[C---:B------:R-:W-:Y:S01]  /*eee0*/  HMMA.16816.F32.BF16 R204, R4.reuse, R20, R116 ;  /* 0x0000001404cc723c */ /* 0x040fe20000041874 */
[-C--:B------:R-:W-:Y:S02]  /*eef0*/  FMUL.FTZ R135, R135, R100.reuse ;  /* 0x0000006487877220 */ /* 0x080fe40000410000 */
[-C--:B------:R-:W-:Y:S02]  /*ef00*/  FMUL.FTZ R166, R166, R100.reuse ;  /* 0x00000064a6a67220 */ /* 0x080fe40000410000 */
[-C--:B------:R-:W-:Y:S01]  /*ef10*/  FMUL.FTZ R167, R167, R100.reuse ;  /* 0x00000064a7a77220 */ /* 0x080fe20000410000 */
[----:B------:R-:W4:Y:S01]  /*ef20*/  MUFU.EX2 R11, R11 ;  /* 0x0000000b000b7308 */ /* 0x000f220000000800 */
[----:B-----5:R-:W-:Y:S01]  /*ef30*/  FMUL.FTZ R10, R16, c[0x0][0x23c] ;  /* 0x00008f00100a7a20 */ /* 0x020fe20000410000 */
[----:B------:R-:W-:Y:S01]  /*ef40*/  HMMA.16816.F32.BF16 R196, R4, R22, R120 ;  /* 0x0000001604c4723c */ /* 0x000fe20000041878 */
[----:B------:R-:W-:-:S02]  /*ef50*/  FMUL.FTZ R170, R170, R100 ;  /* 0x00000064aaaa7220 */ /* 0x000fc40000410000 */
[-C--:B------:R-:W-:Y:S02]  /*ef60*/  FMUL.FTZ R171, R171, R100.reuse ;  /* 0x00000064abab7220 */ /* 0x080fe40000410000 */
[-C--:B------:R-:W-:Y:S01]  /*ef70*/  FMUL.FTZ R138, R138, R100.reuse ;  /* 0x000000648a8a7220 */ /* 0x080fe20000410000 */
[----:B------:R-:W5:Y:S01]  /*ef80*/  MUFU.EX2 R10, R10 ;  /* 0x0000000a000a7308 */ /* 0x000f620000000800 */
[----:B-1----:R-:W-:Y:S01]  /*ef90*/  FFMA.FTZ R9, R36, c[0x0][0x23c], -R3 ;  /* 0x00008f0024097a23 */ /* 0x002fe20000010803 */
[C---:B------:R-:W-:Y:S01]  /*efa0*/  HMMA.16816.F32.BF16 R192, R4.reuse, R24, R132 ;  /* 0x0000001804c0723c */ /* 0x040fe20000041884 */
[-C--:B------:R-:W-:Y:S02]  /*efb0*/  FMUL.FTZ R139, R139, R100.reuse ;  /* 0x000000648b8b7220 */ /* 0x080fe40000410000 */
[-C--:B------:R-:W-:Y:S02]  /*efc0*/  FMUL.FTZ R150, R150, R100.reuse ;  /* 0x0000006496967220 */ /* 0x080fe40000410000 */
[-C--:B------:R-:W-:Y:S01]  /*efd0*/  FMUL.FTZ R151, R151, R100.reuse ;  /* 0x0000006497977220 */ /* 0x080fe20000410000 */
[----:B------:R1:W1:Y:S01]  /*efe0*/  MUFU.EX2 R239, R9 ;  /* 0x0000000900ef7308 */ /* 0x0002620000000800 */
[-C--:B------:R-:W-:Y:S01]  /*eff0*/  FMUL.FTZ R154, R154, R100.reuse ;  /* 0x000000649a9a7220 */ /* 0x080fe20000410000 */
[----:B--2---:R-:W-:Y:S01]  /*f000*/  HMMA.16816.F32.BF16 R120, R4, R44, R164 ;  /* 0x0000002c0478723c */ /* 0x004fe200000418a4 */
[----:B------:R-:W-:-:S02]  /*f010*/  FMUL.FTZ R155, R155, R100 ;  /* 0x000000649b9b7220 */ /* 0x000fc40000410000 */
[-C--:B------:R-:W-:Y:S02]  /*f020*/  FMUL.FTZ R74, R74, R100.reuse ;  /* 0x000000644a4a7220 */ /* 0x080fe40000410000 */
[-C--:B------:R-:W-:Y:S02]  /*f030*/  FMUL.FTZ R75, R75, R100.reuse ;  /* 0x000000644b4b7220 */ /* 0x080fe40000410000 */
[-C--:B------:R-:W-:Y:S01]  /*f040*/  FMUL.FTZ R90, R90, R100.reuse ;  /* 0x000000645a5a7220 */ /* 0x080fe20000410000 */
[C---:B------:R-:W-:Y:S01]  /*f050*/  HMMA.16816.F32.BF16 R116, R4.reuse, R46, R168 ;  /* 0x0000002e0474723c */ /* 0x040fe200000418a8 */
[----:B------:R-:W-:Y:S02]  /*f060*/  FMUL.FTZ R91, R91, R100 ;  /* 0x000000645b5b7220 */ /* 0x000fe40000410000 */
[----:B------:R-:W-:Y:S02]  /*f070*/  IMAD.MOV.U32 R36, RZ, RZ, R237 ;  /* 0x000000ffff247224 */ /* 0x000fe400078e00ed */
[----:B------:R-:W-:Y:S01]  /*f080*/  IMAD.MOV.U32 R93, RZ, RZ, R18 ;  /* 0x000000ffff5d7224 */ /* 0x000fe200078e0012 */
[----:B------:R-:W-:Y:S01]  /*f090*/  MOV R18, R64 ;  /* 0x0000004000127202 */ /* 0x000fe20000000f00 */
[----:B-1----:R-:W-:Y:S01]  /*f0a0*/  FFMA.FTZ R9, R37, c[0x0][0x23c], -R8 ;  /* 0x00008f0025097a23 */ /* 0x002fe20000010808 */
[----:B------:R-:W-:Y:S01]  /*f0b0*/  HMMA.16816.F32.BF16 R132, R4, R26, R136 ;  /* 0x0000001a0484723c */ /* 0x000fe20000041888 */
[----:B------:R-:W-:-:S02]  /*f0c0*/  IMAD.MOV.U32 R17, RZ, RZ, R236 ;  /* 0x000000ffff117224 */ /* 0x000fc400078e00ec */
[----:B------:R1:W-:Y:S01]  /*f0d0*/  MUFU.EX2 R238, R9 ;  /* 0x0000000900ee7308 */ /* 0x0003e20000000800 */
[-C--:B----4-:R-:W-:Y:S02]  /*f0e0*/  FMUL.FTZ R112, R112, R11.reuse ;  /* 0x0000000b70707220 */ /* 0x090fe40000410000 */
[----:B------:R-:W-:Y:S02]  /*f0f0*/  FMUL.FTZ R113, R113, R11 ;  /* 0x0000000b71717220 */ /* 0x000fe40000410000 */
[----:B---3--:R-:W-:Y:S01]  /*f100*/  HMMA.16816.F32.BF16 R184, R4, R28, R148 ;  /* 0x0000001c04b8723c */ /* 0x008fe20000041894 */
[-C--:B-----5:R-:W-:Y:S02]  /*f110*/  FMUL.FTZ R114, R114, R10.reuse ;  /* 0x0000000a72727220 */ /* 0x0a0fe40000410000 */
[----:B------:R-:W-:Y:S02]  /*f120*/  FMUL.FTZ R115, R115, R10 ;  /* 0x0000000a73737220 */ /* 0x000fe40000410000 */
[----:B------:R-:W-:-:S02]  /*f130*/  IMAD.MOV.U32 R95, RZ, RZ, R216 ;  /* 0x000000ffff5f7224 */ /* 0x000fc400078e00d8 */
[----:B------:R-:W-:Y:S01]  /*f140*/  IMAD.MOV.U32 R16, RZ, RZ, R219 ;  /* 0x000000ffff107224 */ /* 0x000fe200078e00db */
[C---:B------:R-:W-:Y:S01]  /*f150*/  HMMA.16816.F32.BF16 R176, R4.reuse, R30, R152 ;  /* 0x0000001e04b0723c */ /* 0x040fe20000041898 */
[----:B------:R-:W-:Y:S02]  /*f160*/  IMAD.MOV.U32 R216, RZ, RZ, R57 ;  /* 0x000000ffffd87224 */ /* 0x000fe400078e0039 */
[----:B-1----:R-:W-:Y:S02]  /*f170*/  FFMA.FTZ R9, R38, c[0x0][0x23c], -R2 ;  /* 0x00008f0026097a23 */ /* 0x002fe40000010802 */
[-C--:B------:R-:W-:Y:S02]  /*f180*/  FMUL.FTZ R144, R144, R11.reuse ;  /* 0x0000000b90907220 */ /* 0x080fe40000410000 */
[----:B------:R1:W-:Y:S01]  /*f190*/  MUFU.EX2 R237, R9 ;  /* 0x0000000900ed7308 */ /* 0x0003e20000000800 */
[----:B------:R-:W-:Y:S01]  /*f1a0*/  HMMA.16816.F32.BF16 R168, R4, R48, R72 ;  /* 0x0000003004a8723c */ /* 0x000fe20000041848 */
[----:B------:R-:W-:-:S02]  /*f1b0*/  FMUL.FTZ R145, R145, R11 ;  /* 0x0000000b91917220 */ /* 0x000fc40000410000 */
[-C--:B------:R-:W-:Y:S02]  /*f1c0*/  FMUL.FTZ R146, R146, R10.reuse ;  /* 0x0000000a92927220 */ /* 0x080fe40000410000 */
[-C--:B------:R-:W-:Y:S02]  /*f1d0*/  FMUL.FTZ R147, R147, R10.reuse ;  /* 0x0000000a93937220 */ /* 0x080fe40000410000 */
[-C--:B------:R-:W-:Y:S01]  /*f1e0*/  FMUL.FTZ R156, R156, R11.reuse ;  /* 0x0000000b9c9c7220 */ /* 0x080fe20000410000 */
[----:B------:R-:W-:Y:S01]  /*f1f0*/  HMMA.16816.F32.BF16 R164, R4, R12, R88 ;  /* 0x0000000c04a4723c */ /* 0x000fe20000041858 */
[----:B------:R-:W-:Y:S02]  /*f200*/  FMUL.FTZ R157, R157, R11 ;  /* 0x0000000b9d9d7220 */ /* 0x000fe40000410000 */
[-C--:B------:R-:W-:Y:S02]  /*f210*/  FMUL.FTZ R158, R158, R10.reuse ;  /* 0x0000000a9e9e7220 */ /* 0x080fe40000410000 */
[----:B------:R-:W-:-:S02]  /*f220*/  FMUL.FTZ R159, R159, R10 ;  /* 0x0000000a9f9f7220 */ /* 0x000fc40000410000 */
[----:B-1----:R-:W-:Y:S01]  /*f230*/  FFMA.FTZ R9, R39, c[0x0][0x23c], -R2 ;  /* 0x00008f0027097a23 */ /* 0x002fe20000010802 */
[----:B------:R-:W-:Y:S01]  /*f240*/  F2FP.BF16.PACK_AB R4, R252, R93 ;  /* 0x0000005dfc04723e */ /* 0x000fe200000010ff */
[----:B------:R-:W-:Y:S01]  /*f250*/  FMUL.FTZ R160, R160, R11 ;  /* 0x0000000ba0a07220 */ /* 0x000fe20000410000 */
[----:B------:R-:W-:Y:S01]  /*f260*/  F2FP.BF16.PACK_AB R5, R246, R247 ;  /* 0x000000f7f605723e */ /* 0x000fe200000010ff */
[----:B------:R1:W2:Y:S01]  /*f270*/  MUFU.EX2 R236, R9 ;  /* 0x0000000900ec7308 */ /* 0x0002a20000000800 */
[----:B------:R-:W-:Y:S01]  /*f280*/  F2FP.BF16.PACK_AB R6, R250, R251 ;  /* 0x000000fbfa06723e */ /* 0x000fe200000010ff */
[----:B------:R-:W-:Y:S01]  /*f290*/  FMUL.FTZ R161, R161, R11 ;  /* 0x0000000ba1a17220 */ /* 0x000fe20000410000 */
[----:B------:R-:W-:Y:S01]  /*f2a0*/  F2FP.BF16.PACK_AB R7, R239, R240 ;  /* 0x000000f0ef07723e */ /* 0x000fe200000010ff */
[-C--:B------:R-:W-:Y:S02]  /*f2b0*/  FMUL.FTZ R162, R162, R10.reuse ;  /* 0x0000000aa2a27220 */ /* 0x080fe40000410000 */
[----:B------:R-:W-:-:S02]  /*f2c0*/  FMUL.FTZ R163, R163, R10 ;  /* 0x0000000aa3a37220 */ /* 0x000fc40000410000 */
[----:B------:R-:W-:Y:S02]  /*f2d0*/  IMAD.MOV.U32 R138, RZ, RZ, R19 ;  /* 0x000000ffff8a7224 */ /* 0x000fe400078e0013 */
[C---:B------:R-:W-:Y:S01]  /*f2e0*/  HMMA.16816.F32.BF16 R88, R4.reuse, R20, R112 ;  /* 0x000000140458723c */ /* 0x040fe20000041870 */
[----:B------:R-:W-:Y:S02]  /*f2f0*/  IMAD.MOV.U32 R33, RZ, RZ, R62 ;  /* 0x000000ffff217224 */ /* 0x000fe400078e003e */
[----:B------:R-:W-:Y:S02]  /*f300*/  IMAD.MOV.U32 R136, RZ, RZ, R63 ;  /* 0x000000ffff887224 */ /* 0x000fe400078e003f */
[----:B------:R-:W-:Y:S02]  /*f310*/  IMAD.MOV.U32 R137, RZ, RZ, R65 ;  /* 0x000000ffff897224 */ /* 0x000fe400078e0041 */
[----:B-1----:R-:W-:Y:S01]  /*f320*/  FFMA.FTZ R9, R40, c[0x0][0x23c], -R2 ;  /* 0x00008f0028097a23 */ /* 0x002fe20000010802 */
[----:B------:R-:W-:Y:S01]  /*f330*/  HMMA.16816.F32.BF16 R60, R4, R30, R156 ;  /* 0x0000001e043c723c */ /* 0x000fe2000004189c */
[----:B------:R-:W-:Y:S01]  /*f340*/  IMAD.MOV.U32 R115, RZ, RZ, R216 ;  /* 0x000000ffff737224 */ /* 0x000fe200078e00d8 */
[----:B------:R-:W-:Y:S01]  /*f350*/  MOV R114, R54 ;  /* 0x0000003600727202 */ /* 0x000fe20000000f00 */
[----:B------:R1:W-:Y:S01]  /*f360*/  MUFU.EX2 R219, R9 ;  /* 0x0000000900db7308 */ /* 0x0003e20000000800 */
[----:B------:R-:W-:-:S02]  /*f370*/  IMAD.MOV.U32 R139, RZ, RZ, R67 ;  /* 0x000000ffff8b7224 */ /* 0x000fc400078e0043 */
[----:B------:R-:W-:Y:S02]  /*f380*/  IMAD.MOV.U32 R19, RZ, RZ, R66 ;  /* 0x000000ffff137224 */ /* 0x000fe400078e0042 */
[----:B------:R-:W-:Y:S01]  /*f390*/  HMMA.16816.F32.BF16 R64, R4, R28, R144 ;  /* 0x0000001c0440723c */ /* 0x000fe20000041890 */
[----:B------:R-:W3:Y:S01]  /*f3a0*/  LDSM.16.MT88.4 R28, [R220+0x9400] ;  /* 0x00940000dc1c783b */ /* 0x000ee20000004200 */
[----:B------:R-:W-:Y:S01]  /*f3b0*/  IMAD.MOV.U32 R94, RZ, RZ, R202 ;  /* 0x000000ffff5e7224 */ /* 0x000fe200078e00ca */
[----:B------:R-:W-:Y:S01]  /*f3c0*/  MOV R202, R58 ;  /* 0x0000003a00ca7202 */ /* 0x000fe20000000f00 */
[----:B------:R-:W-:Y:S02]  /*f3d0*/  IMAD.MOV.U32 R92, RZ, RZ, R212 ;  /* 0x000000ffff5c7224 */ /* 0x000fe400078e00d4 */
[----:B------:R-:W-:Y:S02]  /*f3e0*/  IMAD.MOV.U32 R159, RZ, RZ, R59 ;  /* 0x000000ffff9f7224 */ /* 0x000fe400078e003b */
[----:B------:R-:W-:-:S02]  /*f3f0*/  IMAD.MOV.U32 R158, RZ, RZ, R56 ;  /* 0x000000ffff9e7224 */ /* 0x000fc400078e0038 */
[----:B------:R-:W-:Y:S01]  /*f400*/  HMMA.16816.F32.BF16 R56, R4, R44, R160 ;  /* 0x0000002c0438723c */ /* 0x000fe200000418a0 */
[----:B-1----:R-:W-:Y:S02]  /*f410*/  FFMA.FTZ R9, R41, c[0x0][0x23c], -R2 ;  /* 0x00008f0029097a23 */ /* 0x002fe40000010802 */
[-C--:B------:R-:W-:Y:S02]  /*f420*/  FMUL.FTZ R68, R68, R11.reuse ;  /* 0x0000000b44447220 */ /* 0x080fe40000410000 */
[----:B------:R1:W4:Y:S01]  /*f430*/  MUFU.EX2 R216, R9 ;  /* 0x0000000900d87308 */ /* 0x0003220000000800 */
[----:B------:R-:W-:Y:S02]  /*f440*/  FMUL.FTZ R69, R69, R11 ;  /* 0x0000000b45457220 */ /* 0x000fe40000410000 */
[----:B------:R-:W-:Y:S01]  /*f450*/  IMAD.MOV.U32 R160, RZ, RZ, R17 ;  /* 0x000000ffffa07224 */ /* 0x000fe200078e0011 */
[----:B------:R-:W-:Y:S01]  /*f460*/  MOV R17, R36 ;  /* 0x0000002400117202 */ /* 0x000fe20000000f00 */
[----:B------:R-:W-:-:S02]  /*f470*/  IMAD.MOV.U32 R36, RZ, RZ, R211 ;  /* 0x000000ffff247224 */ /* 0x000fc400078e00d3 */
[----:B------:R-:W-:Y:S02]  /*f480*/  IMAD.MOV.U32 R162, RZ, RZ, R95 ;  /* 0x000000ffffa27224 */ /* 0x000fe400078e005f */
[----:B------:R-:W-:Y:S02]  /*f490*/  IMAD.MOV.U32 R95, RZ, RZ, R209 ;  /* 0x000000ffff5f7224 */ /* 0x000fe400078e00d1 */
[----:B------:R-:W-:Y:S02]  /*f4a0*/  IMAD.MOV.U32 R163, RZ, RZ, R94 ;  /* 0x000000ffffa37224 */ /* 0x000fe400078e005e */
[----:B------:R-:W-:Y:S02]  /*f4b0*/  IMAD.MOV.U32 R94, RZ, RZ, R208 ;  /* 0x000000ffff5e7224 */ /* 0x000fe400078e00d0 */
[----:B------:R-:W-:Y:S02]  /*f4c0*/  FMUL.FTZ R70, R70, R10 ;  /* 0x0000000a46467220 */ /* 0x000fe40000410000 */
[----:B-1----:R-:W-:-:S02]  /*f4d0*/  FFMA.FTZ R9, R42, c[0x0][0x23c], -R0 ;  /* 0x00008f002a097a23 */ /* 0x002fc40000010800 */
[-C--:B------:R-:W-:Y:S02]  /*f4e0*/  FMUL.FTZ R71, R71, R10.reuse ;  /* 0x0000000a47477220 */ /* 0x080fe40000410000 */
[----:B------:R1:W-:Y:S01]  /*f4f0*/  MUFU.EX2 R212, R9 ;  /* 0x0000000900d47308 */ /* 0x0003e20000000800 */
[-C--:B------:R-:W-:Y:S02]  /*f500*/  FMUL.FTZ R124, R124, R11.reuse ;  /* 0x0000000b7c7c7220 */ /* 0x080fe40000410000 */
[-C--:B------:R-:W-:Y:S02]  /*f510*/  FMUL.FTZ R125, R125, R11.reuse ;  /* 0x0000000b7d7d7220 */ /* 0x080fe40000410000 */
[-C--:B------:R-:W-:Y:S02]  /*f520*/  FMUL.FTZ R126, R126, R10.reuse ;  /* 0x0000000a7e7e7220 */ /* 0x080fe40000410000 */
[----:B------:R-:W-:Y:S02]  /*f530*/  FMUL.FTZ R127, R127, R10 ;  /* 0x0000000a7f7f7220 */ /* 0x000fe40000410000 */
[----:B------:R-:W-:-:S02]  /*f540*/  FMUL.FTZ R128, R128, R11 ;  /* 0x0000000b80807220 */ /* 0x000fc40000410000 */
[-C--:B------:R-:W-:Y:S02]  /*f550*/  FMUL.FTZ R129, R129, R11.reuse ;  /* 0x0000000b81817220 */ /* 0x080fe40000410000 */
[-C--:B------:R-:W-:Y:S01]  /*f560*/  FMUL.FTZ R130, R130, R10.reuse ;  /* 0x0000000a82827220 */ /* 0x080fe20000410000 */
[C---:B------:R-:W-:Y:S01]  /*f570*/  HMMA.16816.F32.BF16 R152, R4.reuse, R22, R124 ;  /* 0x000000160498723c */ /* 0x040fe2000004187c */
[-C--:B------:R-:W-:Y:S01]  /*f580*/  FMUL.FTZ R131, R131, R10.reuse ;  /* 0x0000000a83837220 */ /* 0x080fe20000410000 */
[----:B------:R-:W5:Y:S01]  /*f590*/  LDSM.16.MT88.4 R20, [R220+0xa400] ;  /* 0x00a40000dc14783b */ /* 0x000f620000004200 */
[----:B-1----:R-:W-:Y:S02]  /*f5a0*/  FFMA.FTZ R9, R43, c[0x0][0x23c], -R0 ;  /* 0x00008f002b097a23 */ /* 0x002fe40000010800 */
[-C--:B------:R-:W-:Y:S02]  /*f5b0*/  FMUL.FTZ R140, R140, R11.reuse ;  /* 0x0000000b8c8c7220 */ /* 0x080fe40000410000 */
[----:B------:R1:W1:Y:S01]  /*f5c0*/  MUFU.EX2 R211, R9 ;  /* 0x0000000900d37308 */ /* 0x0002620000000800 */
[----:B------:R-:W-:Y:S01]  /*f5d0*/  FMUL.FTZ R141, R141, R11 ;  /* 0x0000000b8d8d7220 */ /* 0x000fe20000410000 */
[----:B------:R-:W-:Y:S01]  /*f5e0*/  HMMA.16816.F32.BF16 R40, R4, R48, R68 ;  /* 0x000000300428723c */ /* 0x000fe20000041844 */
[-C--:B------:R-:W-:Y:S01]  /*f5f0*/  FMUL.FTZ R142, R142, R10.reuse ;  /* 0x0000000a8e8e7220 */ /* 0x080fe20000410000 */
[----:B------:R-:W-:Y:S01]  /*f600*/  MOV R125, R17 ;  /* 0x00000011007d7202 */ /* 0x000fe20000000f00 */
[----:B------:R-:W-:-:S02]  /*f610*/  FMUL.FTZ R143, R143, R10 ;  /* 0x0000000a8f8f7220 */ /* 0x000fc40000410000 */
[-C--:B------:R-:W-:Y:S02]  /*f620*/  FMUL.FTZ R172, R172, R11.reuse ;  /* 0x0000000bacac7220 */ /* 0x080fe40000410000 */
[-C--:B------:R-:W-:Y:S01]  /*f630*/  FMUL.FTZ R173, R173, R11.reuse ;  /* 0x0000000badad7220 */ /* 0x080fe20000410000 */
[C---:B------:R-:W-:Y:S01]  /*f640*/  HMMA.16816.F32.BF16 R72, R4.reuse, R24, R128 ;  /* 0x000000180448723c */ /* 0x040fe20000041880 */
[-C--:B------:R-:W-:Y:S02]  /*f650*/  FMUL.FTZ R174, R174, R10.reuse ;  /* 0x0000000aaeae7220 */ /* 0x080fe40000410000 */
[-C--:B------:R-:W-:Y:S02]  /*f660*/  FMUL.FTZ R175, R175, R10.reuse ;  /* 0x0000000aafaf7220 */ /* 0x080fe40000410000 */
[-C--:B------:R-:W-:Y:S02]  /*f670*/  FMUL.FTZ R80, R80, R11.reuse ;  /* 0x0000000b50507220 */ /* 0x080fe40000410000 */
[----:B-1----:R-:W-:Y:S01]  /*f680*/  FFMA.FTZ R9, R52, c[0x0][0x23c], -R0 ;  /* 0x00008f0034097a23 */ /* 0x002fe20000010800 */
[----:B------:R-:W-:Y:S01]  /*f690*/  HMMA.16816.F32.BF16 R148, R4, R26, R140 ;  /* 0x0000001a0494723c */ /* 0x000fe2000004188c */
[----:B------:R-:W-:Y:S01]  /*f6a0*/  FMUL.FTZ R81, R81, R11 ;  /* 0x0000000b51517220 */ /* 0x000fe20000410000 */
[----:B------:R-:W1:Y:S01]  /*f6b0*/  LDSM.16.MT88.4 R24, [R222+0x9400] ;  /* 0x00940000de18783b */ /* 0x000e620000004200 */
[----:B------:R2:W-:Y:S01]  /*f6c0*/  MUFU.EX2 R209, R9 ;  /* 0x0000000900d17308 */ /* 0x0005e20000000800 */
        /* <DEDUP_REMOVED lines=10> */
[----:B--2---:R-:W-:Y:S02]  /*f770*/  FFMA.FTZ R9, R53, c[0x0][0x23c], -R0 ;  /* 0x00008f0035097a23 */ /* 0x004fe40000010800 */
[-C--:B------:R-:W-:Y:S02]  /*f780*/  FMUL.FTZ R98, R98, R10.reuse ;  /* 0x0000000a62627220 */ /* 0x080fe40000410000 */
[----:B------:R2:W1:Y:S01]  /*f790*/  MUFU.EX2 R208, R9 ;  /* 0x0000000900d07308 */ /* 0x0004620000000800 */
[----:B------:R-:W-:Y:S02]  /*f7a0*/  FMUL.FTZ R99, R99, R10 ;  /* 0x0000000a63637220 */ /* 0x000fe40000410000 */
        /* <DEDUP_REMOVED lines=9> */
[----:B--2---:R-:W-:Y:S01]  /*f840*/  FFMA.FTZ R9, R106, c[0x0][0x23c], -R8 ;  /* 0x00008f006a097a23 */ /* 0x004fe20000010808 */
[----:B------:R-:W-:Y:S01]  /*f850*/  LDSM.16.MT88.4 R12, [R220+0xb400] ;  /* 0x00b40000dc0c783b */ /* 0x000fe20000004200 */
[----:B------:R-:W-:Y:S02]  /*f860*/  IMAD.MOV.U32 R37, RZ, RZ, R32 ;  /* 0x000000ffff257224 */ /* 0x000fe400078e0020 */
[----:B------:R2:W2:Y:S01]  /*f870*/  MUFU.EX2 R202, R9 ;  /* 0x0000000900ca7308 */ /* 0x0004a20000000800 */
[----:B------:R-:W-:Y:S01]  /*f880*/  LDSM.16.MT88.4 R32, [R222+0xb400] ;  /* 0x00b40000de20783b */ /* 0x000fe20000004200 */
[----:B------:R-:W-:Y:S01]  /*f890*/  F2FP.BF16.PACK_AB R4, R236, R237 ;  /* 0x000000edec04723e */ /* 0x000fe200000010ff */
[----:B------:R-:W-:Y:S01]  /*f8a0*/  IMAD.MOV.U32 R175, RZ, RZ, R115 ;  /* 0x000000ffffaf7224 */ /* 0x000fe200078e0073 */
[----:B----4-:R-:W-:Y:S01]  /*f8b0*/  F2FP.BF16.PACK_AB R6, R216, R219 ;  /* 0x000000dbd806723e */ /* 0x010fe200000010ff */
[----:B------:R-:W-:Y:S01]  /*f8c0*/  IMAD.MOV.U32 R124, RZ, RZ, R16 ;  /* 0x000000ffff7c7224 */ /* 0x000fe200078e0010 */
[----:B------:R-:W-:Y:S01]  /*f8d0*/  F2FP.BF16.PACK_AB R5, R211, R212 ;  /* 0x000000d4d305723e */ /* 0x000fe200000010ff */
[----:B------:R-:W-:Y:S01]  /*f8e0*/  IMAD.MOV.U32 R115, RZ, RZ, R18 ;  /* 0x000000ffff737224 */ /* 0x000fe200078e0012 */
[----:B-1----:R-:W-:Y:S01]  /*f8f0*/  F2FP.BF16.PACK_AB R7, R208, R209 ;  /* 0x000000d1d007723e */ /* 0x002fe200000010ff */
[----:B------:R-:W-:-:S02]  /*f900*/  IMAD.MOV.U32 R38, RZ, RZ, R19 ;  /* 0x000000ffff267224 */ /* 0x000fc400078e0013 */
[----:B------:R-:W-:Y:S01]  /*f910*/  IMAD.MOV.U32 R147, RZ, RZ, R201 ;  /* 0x000000ffff937224 */ /* 0x000fe200078e00c9 */
[----:B------:R-:W1:Y:S01]  /*f920*/  LDSM.16.MT88.4 R16, [R222+0xa400] ;  /* 0x00a40000de10783b */ /* 0x000e620000004200 */
[----:B------:R-:W-:Y:S02]  /*f930*/  IMAD.MOV.U32 R146, RZ, RZ, R200 ;  /* 0x000000ffff927224 */ /* 0x000fe400078e00c8 */
[----:B---3--:R-:W-:Y:S01]  /*f940*/  HMMA.16816.F32.BF16 R84, R4, R28, R204 ;  /* 0x0000001c0454723c */ /* 0x008fe200000418cc */
[----:B--2---:R-:W-:Y:S02]  /*f950*/  FFMA.FTZ R9, R107, c[0x0][0x23c], -R8 ;  /* 0x00008f006b097a23 */ /* 0x004fe40000010808 */
[----:B------:R-:W-:Y:S01]  /*f960*/  IMAD.MOV.U32 R106, RZ, RZ, R114 ;  /* 0x000000ffff6a7224 */ /* 0x000fe200078e0072 */
[----:B------:R-:W-:Y:S01]  /*f970*/  MOV R114, R139 ;  /* 0x0000008b00727202 */ /* 0x000fe20000000f00 */
[----:B------:R2:W-:Y:S01]  /*f980*/  MUFU.EX2 R203, R9 ;  /* 0x0000000900cb7308 */ /* 0x0005e20000000800 */
[----:B------:R-:W-:-:S02]  /*f990*/  IMAD.MOV.U32 R107, RZ, RZ, R92 ;  /* 0x000000ffff6b7224 */ /* 0x000fc400078e005c */
[C---:B------:R-:W-:Y:S01]  /*f9a0*/  HMMA.16816.F32.BF16 R140, R4.reuse, R30, R196 ;  /* 0x0000001e048c723c */ /* 0x040fe200000418c4 */
[----:B------:R-:W-:Y:S02]  /*f9b0*/  IMAD.MOV.U32 R174, RZ, RZ, R93 ;  /* 0x000000ffffae7224 */ /* 0x000fe400078e005d */
[----:B------:R-:W-:Y:S02]  /*f9c0*/  IMAD.MOV.U32 R113, RZ, RZ, R136 ;  /* 0x000000ffff717224 */ /* 0x000fe400078e0088 */
[----:B------:R-:W-:Y:S02]  /*f9d0*/  IMAD.MOV.U32 R93, RZ, RZ, R137 ;  /* 0x000000ffff5d7224 */ /* 0x000fe400078e0089 */
[----:B------:R-:W-:Y:S01]  /*f9e0*/  IMAD.MOV.U32 R92, RZ, RZ, R138 ;  /* 0x000000ffff5c7224 */ /* 0x000fe200078e008a */
[----:B-----5:R-:W-:Y:S01]  /*f9f0*/  HMMA.16816.F32.BF16 R128, R4, R20, R184 ;  /* 0x000000140480723c */ /* 0x020fe200000418b8 */
[----:B------:R-:W-:Y:S02]  /*fa00*/  IMAD.MOV.U32 R205, RZ, RZ, R127 ;  /* 0x000000ffffcd7224 */ /* 0x000fe400078e007f */
[----:B------:R-:W-:-:S02]  /*fa10*/  IMAD.MOV.U32 R206, RZ, RZ, R112 ;  /* 0x000000ffffce7224 */ /* 0x000fc400078e0070 */
[----:B--2---:R-:W-:Y:S02]  /*fa20*/  FFMA.FTZ R9, R180, c[0x0][0x23c], -R8 ;  /* 0x00008f00b4097a23 */ /* 0x004fe40000010808 */
[----:B------:R-:W-:Y:S01]  /*fa30*/  MOV R187, R124 ;  /* 0x0000007c00bb7202 */ /* 0x000fe20000000f00 */
[C---:B------:R-:W-:Y:S01]  /*fa40*/  HMMA.16816.F32.BF16 R136, R4.reuse, R24, R192 ;  /* 0x000000180488723c */ /* 0x040fe200000418c0 */
[----:B------:R2:W-:Y:S01]  /*fa50*/  MUFU.EX2 R204, R9 ;  /* 0x0000000900cc7308 */ /* 0x0005e20000000800 */
[----:B------:R-:W-:Y:S02]  /*fa60*/  IMAD.MOV.U32 R186, RZ, RZ, R125 ;  /* 0x000000ffffba7224 */ /* 0x000fe400078e007d */
[----:B------:R-:W-:Y:S02]  /*fa70*/  IMAD.MOV.U32 R185, RZ, RZ, R126 ;  /* 0x000000ffffb97224 */ /* 0x000fe400078e007e */
[----:B------:R-:W-:Y:S02]  /*fa80*/  IMAD.MOV.U32 R184, RZ, RZ, R113 ;  /* 0x000000ffffb87224 */ /* 0x000fe400078e0071 */
[----:B------:R-:W-:Y:S01]  /*fa90*/  HMMA.16816.F32.BF16 R124, R4, R22, R176 ;  /* 0x00000016047c723c */ /* 0x000fe200000418b0 */
[----:B------:R-:W-:-:S02]  /*faa0*/  IMAD.MOV.U32 R157, RZ, RZ, R93 ;  /* 0x000000ffff9d7224 */ /* 0x000fc400078e005d */
[----:B------:R-:W-:Y:S02]  /*fab0*/  IMAD.MOV.U32 R172, RZ, RZ, R39 ;  /* 0x000000ffffac7224 */ /* 0x000fe400078e0027 */
[----:B------:R-:W-:Y:S02]  /*fac0*/  IMAD.MOV.U32 R173, RZ, RZ, R38 ;  /* 0x000000ffffad7224 */ /* 0x000fe400078e0026 */
[----:B------:R-:W-:Y:S01]  /*fad0*/  MOV R176, R115 ;  /* 0x0000007300b07202 */ /* 0x000fe20000000f00 */
[----:B------:R-:W-:Y:S01]  /*fae0*/  IMAD.MOV.U32 R177, RZ, RZ, R94 ;  /* 0x000000ffffb17224 */ /* 0x000fe200078e005e */
[C---:B------:R-:W-:Y:S01]  /*faf0*/  HMMA.16816.F32.BF16 R132, R4.reuse, R26, R132 ;  /* 0x0000001a0484723c */ /* 0x040fe20000041884 */
[----:B--2---:R-:W-:Y:S02]  /*fb00*/  FFMA.FTZ R9, R181, c[0x0][0x23c], -R3 ;  /* 0x00008f00b5097a23 */ /* 0x004fe40000010803 */
[----:B------:R-:W-:Y:S02]  /*fb10*/  IMAD.MOV.U32 R207, RZ, RZ, R147 ;  /* 0x000000ffffcf7224 */ /* 0x000fe400078e0093 */
[----:B------:R2:W-:Y:S03]  /*fb20*/  MUFU.EX2 R201, R9 ;  /* 0x0000000900c97308 */ /* 0x0005e60000000800 */
[C---:B-1----:R-:W-:Y:S08]  /*fb30*/  HMMA.16816.F32.BF16 R120, R4.reuse, R16, R120 ;  /* 0x000000100478723c */ /* 0x042ff00000041878 */
[----:B------:R-:W-:Y:S01]  /*fb40*/  HMMA.16816.F32.BF16 R116, R4, R18, R116 ;  /* 0x000000120474723c */ /* 0x000fe20000041874 */
[----:B--2---:R-:W-:-:S07]  /*fb50*/  FFMA.FTZ R9, R182, c[0x0][0x23c], -R3 ;  /* 0x00008f00b6097a23 */ /* 0x004fce0000010803 */
[C---:B------:R-:W-:Y:S01]  /*fb60*/  HMMA.16816.F32.BF16 R108, R4.reuse, R14, R108 ;  /* 0x0000000e046c723c */ /* 0x040fe2000004186c */
[----:B------:R1:W2:Y:S07]  /*fb70*/  MUFU.EX2 R200, R9 ;  /* 0x0000000900c87308 */ /* 0x0002ae0000000800 */
[----:B------:R-:W-:Y:S01]  /*fb80*/  HMMA.16816.F32.BF16 R76, R4, R34, R76 ;  /* 0x00000022044c723c */ /* 0x000fe2000004184c */
[----:B-1----:R-:W-:-:S04]  /*fb90*/  FFMA.FTZ R9, R183, c[0x0][0x23c], -R3 ;  /* 0x00008f00b7097a23 */ /* 0x002fc80000010803 */
[----:B------:R1:W-:Y:S02]  /*fba0*/  MUFU.EX2 R199, R9 ;  /* 0x0000000900c77308 */ /* 0x0003e40000000800 */
[----:B-1----:R-:W-:Y:S02]  /*fbb0*/  FFMA.FTZ R9, R188, c[0x0][0x23c], -R3 ;  /* 0x00008f00bc097a23 */ /* 0x002fe40000010803 */
[----:B------:R-:W-:-:S04]  /*fbc0*/  IMAD.MOV.U32 R188, RZ, RZ, R114 ;  /* 0x000000ffffbc7224 */ /* 0x000fc800078e0072 */
[----:B------:R1:W3:Y:S01]  /*fbd0*/  MUFU.EX2 R198, R9 ;  /* 0x0000000900c67308 */ /* 0x0002e20000000800 */
[C---:B------:R-:W-:Y:S07]  /*fbe0*/  HMMA.16816.F32.BF16 R112, R4.reuse, R12, R168 ;  /* 0x0000000c0470723c */ /* 0x040fee00000418a8 */
[----:B------:R-:W-:Y:S01]  /*fbf0*/  MOV R169, R92 ;  /* 0x0000005c00a97202 */ /* 0x000fe20000000f00 */
[----:B------:R-:W-:Y:S02]  /*fc00*/  IMAD.MOV.U32 R168, RZ, RZ, R95 ;  /* 0x000000ffffa87224 */ /* 0x000fe400078e005f */
[----:B------:R-:W-:Y:S01]  /*fc10*/  HMMA.16816.F32.BF16 R92, R4, R32, R164 ;  /* 0x00000020045c723c */ /* 0x000fe200000418a4 */
[----:B------:R-:W-:-:S02]  /*fc20*/  IMAD.MOV.U32 R170, RZ, RZ, R37 ;  /* 0x000000ffffaa7224 */ /* 0x000fc400078e0025 */
[----:B------:R-:W-:Y:S02]  /*fc30*/  IMAD.MOV.U32 R171, RZ, RZ, R146 ;  /* 0x000000ffffab7224 */ /* 0x000fe400078e0092 */
[----:B-1----:R-:W-:Y:S02]  /*fc40*/  FFMA.FTZ R9, R210, c[0x0][0x23c], -R2 ;  /* 0x00008f00d2097a23 */ /* 0x002fe40000010802 */
[----:B------:R-:W-:Y:S01]  /*fc50*/  IMAD.MOV.U32 R167, RZ, RZ, R36 ;  /* 0x000000ffffa77224 */ /* 0x000fe200078e0024 */
[----:B------:R-:W-:Y:S01]  /*fc60*/  F2FP.BF16.PACK_AB R4, R202, R238 ;  /* 0x000000eeca04723e */ /* 0x000fe200000010ff */
[----:B------:R1:W-:Y:S01]  /*fc70*/  MUFU.EX2 R197, R9 ;  /* 0x0000000900c57308 */ /* 0x0003e20000000800 */
[----:B------:R-:W4:Y:S01]  /*fc80*/  LDSM.16.MT88.4 R36, [R220+0x9800] ;  /* 0x00980000dc24783b */ /* 0x000f220000004200 */
[----:B--2---:R-:W-:Y:S01]  /*fc90*/  F2FP.BF16.PACK_AB R5, R200, R201 ;  /* 0x000000c9c805723e */ /* 0x004fe200000010ff */
[----:B------:R-:W-:Y:S01]  /*fca0*/  IMAD.MOV.U32 R210, RZ, RZ, R161 ;  /* 0x000000ffffd27224 */ /* 0x000fe200078e00a1 */
[----:B------:R-:W-:-:S02]  /*fcb0*/  F2FP.BF16.PACK_AB R6, R204, R203 ;  /* 0x000000cbcc06723e */ /* 0x000fc400000010ff */
[----:B---3--:R-:W-:-:S07]  /*fcc0*/  F2FP.BF16.PACK_AB R7, R198, R199 ;  /* 0x000000c7c607723e */ /* 0x008fce00000010ff */
[----:B------:R-:W-:Y:S01]  /*fcd0*/  HMMA.16816.F32.BF16 R88, R4, R28, R88 ;  /* 0x0000001c0458723c */ /* 0x000fe20000041858 */
[----:B-1----:R-:W-:-:S04]  /*fce0*/  FFMA.FTZ R9, R191, c[0x0][0x23c], -R2 ;  /* 0x00008f00bf097a23 */ /* 0x002fc80000010802 */
[----:B------:R1:W2:Y:S03]  /*fcf0*/  MUFU.EX2 R196, R9 ;  /* 0x0000000900c47308 */ /* 0x0002a60000000800 */
[C---:B------:R-:W-:Y:S01]  /*fd00*/  HMMA.16816.F32.BF16 R80, R4.reuse, R30, R152 ;  /* 0x0000001e0450723c */ /* 0x040fe20000041898 */
[----:B------:R-:W3:Y:S07]  /*fd10*/  LDSM.16.MT88.4 R28, [R222+0x9800] ;  /* 0x00980000de1c783b */ /* 0x000eee0000004200 */
[----:B------:R-:W-:Y:S01]  /*fd20*/  HMMA.16816.F32.BF16 R40, R4, R12, R40 ;  /* 0x0000000c0428723c */ /* 0x000fe20000041828 */
[----:B-1----:R-:W-:-:S07]  /*fd30*/  FFMA.FTZ R9, R189, c[0x0][0x23c], -R2 ;  /* 0x00008f00bd097a23 */ /* 0x002fce0000010802 */
[C---:B------:R-:W-:Y:S01]  /*fd40*/  HMMA.16816.F32.BF16 R48, R4.reuse, R14, R48 ;  /* 0x0000000e0430723c */ /* 0x040fe20000041830 */
[----:B------:R-:W-:Y:S01]  /*fd50*/  LDSM.16.MT88.4 R12, [R220+0xb800] ;  /* 0x00b80000dc0c783b */ /* 0x000fe20000004200 */
[----:B------:R1:W-:Y:S06]  /*fd60*/  MUFU.EX2 R195, R9 ;  /* 0x0000000900c37308 */ /* 0x0003ec0000000800 */
[C---:B------:R-:W-:Y:S08]  /*fd70*/  HMMA.16816.F32.BF16 R72, R4.reuse, R24, R72 ;  /* 0x000000180448723c */ /* 0x040ff00000041848 */
[----:B------:R-:W-:Y:S01]  /*fd80*/  HMMA.16816.F32.BF16 R68, R4, R26, R148 ;  /* 0x0000001a0444723c */ /* 0x000fe20000041894 */
[----:B------:R-:W5:Y:S01]  /*fd90*/  LDSM.16.MT88.4 R24, [R220+0xa800] ;  /* 0x00a80000dc18783b */ /* 0x000f620000004200 */
[----:B-1----:R-:W-:-:S04]  /*fda0*/  FFMA.FTZ R9, R190, c[0x0][0x23c], -R2 ;  /* 0x00008f00be097a23 */ /* 0x002fc80000010802 */
[----:B------:R1:W1:Y:S02]  /*fdb0*/  MUFU.EX2 R194, R9 ;  /* 0x0000000900c27308 */ /* 0x0002640000000800 */
[C---:B------:R-:W-:Y:S08]  /*fdc0*/  HMMA.16816.F32.BF16 R64, R4.reuse, R20, R64 ;  /* 0x000000140440723c */ /* 0x040ff00000041840 */
[----:B------:R-:W-:Y:S01]  /*fdd0*/  HMMA.16816.F32.BF16 R60, R4, R22, R60 ;  /* 0x00000016043c723c */ /* 0x000fe2000004183c */
[----:B------:R-:W3:Y:S01]  /*fde0*/  LDSM.16.MT88.4 R20, [R222+0xb800] ;  /* 0x00b80000de14783b */ /* 0x000ee20000004200 */
[----:B-1----:R-:W-:-:S06]  /*fdf0*/  FFMA.FTZ R9, R215, c[0x0][0x23c], -R0 ;  /* 0x00008f00d7097a23 */ /* 0x002fcc0000010800 */
[C---:B------:R-:W-:Y:S01]  /*fe00*/  HMMA.16816.F32.BF16 R56, R4.reuse, R16, R56 ;  /* 0x000000100438723c */ /* 0x040fe20000041838 */
[----:B------:R-:W-:Y:S01]  /*fe10*/  IMAD.MOV.U32 R215, RZ, RZ, R163 ;  /* 0x000000ffffd77224 */ /* 0x000fe200078e00a3 */
[----:B------:R1:W-:Y:S06]  /*fe20*/  MUFU.EX2 R193, R9 ;  /* 0x0000000900c17308 */ /* 0x0003ec0000000800 */
[C---:B------:R-:W-:Y:S01]  /*fe30*/  HMMA.16816.F32.BF16 R44, R4.reuse, R18, R44 ;  /* 0x00000012042c723c */ /* 0x040fe2000004182c */
[----:B------:R-:W3:Y:S07]  /*fe40*/  LDSM.16.MT88.4 R16, [R222+0xa800] ;  /* 0x00a80000de10783b */ /* 0x000eee0000004200 */
[----:B------:R-:W-:Y:S01]  /*fe50*/  HMMA.16816.F32.BF16 R52, R4, R32, R52 ;  /* 0x000000200434723c */ /* 0x000fe20000041834 */
[----:B-1----:R-:W-:-:S02]  /*fe60*/  FFMA.FTZ R9, R217, c[0x0][0x23c], -R0 ;  /* 0x00008f00d9097a23 */ /* 0x002fc40000010800 */
[----:B------:R-:W-:Y:S02]  /*fe70*/  IMAD.MOV.U32 R217, RZ, RZ, R186 ;  /* 0x000000ffffd97224 */ /* 0x000fe400078e00ba */
[----:B------:R1:W1:Y:S03]  /*fe80*/  MUFU.EX2 R192, R9 ;  /* 0x0000000900c07308 */ /* 0x0002660000000800 */
[----:B------:R-:W-:Y:S07]  /*fe90*/  HMMA.16816.F32.BF16 R32, R4, R34, R96 ;  /* 0x000000220420723c */ /* 0x000fee0000041860 */
[----:B--2---:R-:W-:-:S02]  /*fea0*/  F2FP.BF16.PACK_AB R4, R196, R197 ;  /* 0x000000c5c404723e */ /* 0x004fc400000010ff */
[----:B------:R-:W-:Y:S01]  /*feb0*/  F2FP.BF16.PACK_AB R6, R194, R195 ;  /* 0x000000c3c206723e */ /* 0x000fe200000010ff */
[--C-:B-1----:R-:W-:Y:S01]  /*fec0*/  FFMA.FTZ R9, R214, c[0x0][0x23c], -R0.reuse ;  /* 0x00008f00d6097a23 */ /* 0x102fe20000010800 */
[----:B------:R-:W-:Y:S01]  /*fed0*/  F2FP.BF16.PACK_AB R5, R192, R193 ;  /* 0x000000c1c005723e */ /* 0x000fe200000010ff */
[----:B------:R-:W-:Y:S02]  /*fee0*/  IMAD.MOV.U32 R214, RZ, RZ, R171 ;  /* 0x000000ffffd67224 */ /* 0x000fe400078e00ab */
[----:B------:R1:W-:Y:S02]  /*fef0*/  MUFU.EX2 R183, R9 ;  /* 0x0000000900b77308 */ /* 0x0003e40000000800 */
[----:B-1----:R-:W-:Y:S01]  /*ff00*/  FFMA.FTZ R9, R213, c[0x0][0x23c], -R0 ;  /* 0x00008f00d5097a23 */ /* 0x002fe20000010800 */
[----:B------:R-:W-:-:S05]  /*ff10*/  MOV R213, R188 ;  /* 0x000000bc00d57202 */ /* 0x000fca0000000f00 */
[----:B------:R1:W2:Y:S02]  /*ff20*/  MUFU.EX2 R182, R9 ;  /* 0x0000000900b67308 */ /* 0x0002a40000000800 */
[----:B-1----:R-:W-:Y:S01]  /*ff30*/  FFMA.FTZ R9, R243, c[0x0][0x23c], -R8 ;  /* 0x00008f00f3097a23 */ /* 0x002fe20000010808 */
[----:B--2---:R-:W-:Y:S01]  /*ff40*/  F2FP.BF16.PACK_AB R7, R182, R183 ;  /* 0x000000b7b607723e */ /* 0x004fe200000010ff */
[----:B------:R-:W-:-:S04]  /*ff50*/  IMAD.MOV.U32 R243, RZ, RZ, R176 ;  /* 0x000000fffff37224 */ /* 0x000fc800078e00b0 */
[----:B------:R1:W-:Y:S02]  /*ff60*/  MUFU.EX2 R181, R9 ;  /* 0x0000000900b57308 */ /* 0x0003e40000000800 */
[C---:B----4-:R-:W-:Y:S07]  /*ff70*/  HMMA.16816.F32.BF16 R144, R4.reuse, R38, R140 ;  /* 0x000000260490723c */ /* 0x050fee000004188c */
[----:B------:R-:W-:Y:S01]  /*ff80*/  IMAD.MOV.U32 R141, RZ, RZ, R177 ;  /* 0x000000ffff8d7224 */ /* 0x000fe200078e00b1 */
[----:B---3--:R-:W-:Y:S01]  /*ff90*/  HMMA.16816.F32.BF16 R148, R4, R30, R132 ;  /* 0x0000001e0494723c */ /* 0x008fe20000041884 */
[----:B------:R-:W-:Y:S01]  /*ffa0*/  MOV R142, R106 ;  /* 0x0000006a008e7202 */ /* 0x000fe20000000f00 */
[----:B------:R-:W-:Y:S01]  /*ffb0*/  IMAD.MOV.U32 R143, RZ, RZ, R160 ;  /* 0x000000ffff8f7224 */ /* 0x000fe200078e00a0 */
[----:B------:R-:W-:Y:S01]  /*ffc0*/  MOV R140, R168 ;  /* 0x000000a8008c7202 */ /* 0x000fe20000000f00 */
[----:B-1----:R-:W-:-:S02]  /*ffd0*/  FFMA.FTZ R9, R244, c[0x0][0x23c], -R8 ;  /* 0x00008f00f4097a23 */ /* 0x002fc40000010808 */
[----:B------:R-:W-:Y:S02]  /*ffe0*/  IMAD.MOV.U32 R244, RZ, RZ, R184 ;  /* 0x000000fffff47224 */ /* 0x000fe400078e00b8 */
        /* <DEDUP_REMOVED lines=18> */
[----:B-1----:R-:W-:-:S02]  /*10110*/  FFMA.FTZ R9, R248, c[0x0][0x23c], -R3 ;  /* 0x00008f00f8097a23 */ /* 0x002fc40000010803 */
[----:B------:R-:W-:-:S05]  /*10120*/  IMAD.MOV.U32 R248, RZ, RZ, R167 ;  /* 0x000000fffff87224 */ /* 0x000fca00078e00a7 */
        /* <DEDUP_REMOVED lines=15> */
[----:B------:R-:W-:Y:S01]  /*10220*/  FFMA.FTZ R9, R133, c[0x0][0x23c], -R2 ;  /* 0x00008f0085097a23 */ /* 0x000fe20000010802 */
[----:B------:R-:W-:-:S05]  /*10230*/  MOV R133, R159 ;  /* 0x0000009f00857202 */ /* 0x000fca0000000f00 */
[C---:B------:R-:W-:Y:S01]  /*10240*/  HMMA.16816.F32.BF16 R68, R4.reuse, R30, R68 ;  /* 0x0000001e0444723c */ /* 0x040fe20000041844 */
[----:B------:R1:W-:Y:S07]  /*10250*/  MUFU.EX2 R31, R9 ;  /* 0x00000009001f7308 */ /* 0x0003ee0000000800 */
[C---:B------:R-:W-:Y:S08]  /*10260*/  HMMA.16816.F32.BF16 R128, R4.reuse, R28, R72 ;  /* 0x0000001c0480723c */ /* 0x040ff00000041848 */
[----:B------:R-:W-:Y:S01]  /*10270*/  HMMA.16816.F32.BF16 R60, R4, R26, R60 ;  /* 0x0000001a043c723c */ /* 0x000fe2000004183c */
[----:B-1----:R-:W-:Y:S01]  /*10280*/  FFMA.FTZ R9, R134, c[0x0][0x23c], -R2 ;  /* 0x00008f0086097a23 */ /* 0x002fe20000010802 */
[----:B------:R-:W-:-:S03]  /*10290*/  MOV R134, R141 ;  /* 0x0000008d00867202 */ /* 0x000fc60000000f00 */
[----:B------:R1:W2:Y:S03]  /*102a0*/  MUFU.EX2 R30, R9 ;  /* 0x00000009001e7308 */ /* 0x0002a60000000800 */
[C---:B------:R-:W-:Y:S08]  /*102b0*/  HMMA.16816.F32.BF16 R64, R4.reuse, R24, R64 ;  /* 0x000000180440723c */ /* 0x040ff00000041840 */
[----:B------:R-:W-:Y:S01]  /*102c0*/  HMMA.16816.F32.BF16 R44, R4, R18, R44 ;  /* 0x00000012042c723c */ /* 0x000fe2000004182c */
[--C-:B-1----:R-:W-:Y:S01]  /*102d0*/  FFMA.FTZ R9, R135, c[0x0][0x23c], -R2.reuse ;  /* 0x00008f0087097a23 */ /* 0x102fe20000010802 */
[----:B--2---:R-:W-:Y:S01]  /*102e0*/  F2FP.BF16.PACK_AB R92, R30, R31 ;  /* 0x0000001f1e5c723e */ /* 0x004fe200000010ff */
[----:B------:R-:W-:-:S05]  /*102f0*/  FFMA.FTZ R2, R249, c[0x0][0x23c], -R2 ;  /* 0x00008f00f9027a23 */ /* 0x000fca0000010802 */
[----:B------:R-:W-:Y:S01]  /*10300*/  HMMA.16816.F32.BF16 R112, R4, R36, R88 ;  /* 0x000000240470723c */ /* 0x000fe20000041858 */
[----:B------:R-:W-:Y:S01]  /*10310*/  IMAD.MOV.U32 R249, RZ, RZ, R143 ;  /* 0x000000fffff97224 */ /* 0x000fe200078e008f */
[----:B------:R-:W-:Y:S01]  /*10320*/  MUFU.EX2 R29, R9 ;  /* 0x00000009001d7308 */ /* 0x000fe20000000800 */
[----:B------:R-:W-:-:S05]  /*10330*/  IMAD.MOV.U32 R135, RZ, RZ, R140 ;  /* 0x000000ffff877224 */ /* 0x000fca00078e008c */
        /* <DEDUP_REMOVED lines=11> */
[----:B------:R-:W-:Y:S02]  /*103f0*/  IMAD.MOV.U32 R245, RZ, RZ, R244 ;  /* 0x000000fffff57224 */ /* 0x000fe400078e00f4 */
[----:B------:R-:W-:Y:S01]  /*10400*/  IMAD.MOV.U32 R244, RZ, RZ, R243 ;  /* 0x000000fffff47224 */ /* 0x000fe200078e00f3 */
[----:B------:R-:W-:Y:S01]  /*10410*/  MOV R243, R214 ;  /* 0x000000d600f37202 */ /* 0x000fe20000000f00 */
[----:B------:R-:W-:Y:S02]  /*10420*/  IMAD.MOV.U32 R214, RZ, RZ, R172 ;  /* 0x000000ffffd67224 */ /* 0x000fe400078e00ac */
[----:B------:R-:W-:Y:S01]  /*10430*/  IMAD.MOV.U32 R172, RZ, RZ, R173 ;  /* 0x000000ffffac7224 */ /* 0x000fe200078e00ad */
[----:B------:R-:W-:Y:S01]  /*10440*/  HMMA.16816.F32.BF16 R52, R4, R20, R52 ;  /* 0x000000140434723c */ /* 0x000fe20000041834 */
[----:B------:R-:W-:-:S02]  /*10450*/  IMAD.MOV.U32 R173, RZ, RZ, R174 ;  /* 0x000000ffffad7224 */ /* 0x000fc400078e00ae */
[----:B------:R-:W-:Y:S02]  /*10460*/  IMAD.MOV.U32 R174, RZ, RZ, R175 ;  /* 0x000000ffffae7224 */ /* 0x000fe400078e00af */
[----:B------:R-:W-:Y:S02]  /*10470*/  IMAD.MOV.U32 R175, RZ, RZ, R156 ;  /* 0x000000ffffaf7224 */ /* 0x000fe400078e009c */
[----:B--2---:R-:W-:Y:S01]  /*10480*/  FFMA.FTZ R2, R142, c[0x0][0x23c], -R0 ;  /* 0x00008f008e027a23 */ /* 0x004fe20000010800 */
[----:B------:R-:W-:Y:S01]  /*10490*/  HMMA.16816.F32.BF16 R32, R4, R22, R32 ;  /* 0x000000160420723c */ /* 0x000fe20000041820 */
[----:B------:R-:W-:Y:S01]  /*104a0*/  LDSM.16.MT88.4 R140, [R222+0x9c00] ;  /* 0x009c0000de8c783b */ /* 0x000fe20000004200 */
[----:B------:R-:W-:Y:S01]  /*104b0*/  IMAD.MOV.U32 R241, RZ, RZ, R218 ;  /* 0x000000fffff17224 */ /* 0x000fe200078e00da */
[----:B------:R2:W4:Y:S01]  /*104c0*/  MUFU.EX2 R26, R2 ;  /* 0x00000002001a7308 */ /* 0x0005220000000800 */
[----:B------:R-:W-:Y:S01]  /*104d0*/  IMAD.MOV.U32 R242, RZ, RZ, R245 ;  /* 0x000000fffff27224 */ /* 0x000fe200078e00f5 */
[----:B------:R-:W-:Y:S01]  /*104e0*/  MOV R218, R172 ;  /* 0x000000ac00da7202 */ /* 0x000fe20000000f00 */
[----:B------:R-:W-:Y:S01]  /*104f0*/  IMAD.MOV.U32 R245, RZ, RZ, R174 ;  /* 0x000000fffff57224 */ /* 0x000fe200078e00ae */
[----:B------:R-:W5:Y:S01]  /*10500*/  LDSM.16.MT88.4 R4, [R222+0xbc00] ;  /* 0x00bc0000de04783b */ /* 0x000f620000004200 */
[--C-:B--2---:R-:W-:Y:S01]  /*10510*/  FFMA.FTZ R2, R157, c[0x0][0x23c], -R0.reuse ;  /* 0x00008f009d027a23 */ /* 0x104fe20000010800 */
[----:B----4-:R-:W-:Y:S01]  /*10520*/  F2FP.BF16.PACK_AB R93, R26, R27 ;  /* 0x0000001b1a5d723e */ /* 0x010fe200000010ff */
[----:B------:R-:W-:-:S02]  /*10530*/  FFMA.FTZ R0, R158, c[0x0][0x23c], -R0 ;  /* 0x00008f009e007a23 */ /* 0x000fc40000010800 */
        /* <DEDUP_REMOVED lines=11> */
[----:B--2---:R-:W-:-:S02]  /*105f0*/  FFMA.FTZ R0, R249, c[0x0][0x23c], -R8 ;  /* 0x00008f00f9007a23 */ /* 0x004fc40000010808 */
[----:B------:R-:W-:Y:S02]  /*10600*/  IMAD.MOV.U32 R249, RZ, RZ, R243 ;  /* 0x000000fffff97224 */ /* 0x000fe400078e00f3 */
[----:B------:R-:W-:Y:S01]  /*10610*/  IMAD.MOV.U32 R243, RZ, RZ, R175 ;  /* 0x000000fffff37224 */ /* 0x000fe200078e00af */
[----:B------:R2:W3:Y:S01]  /*10620*/  MUFU.EX2 R16, R0 ;  /* 0x0000000000107308 */ /* 0x0004e20000000800 */
[----:B------:R-:W4:Y:S01]  /*10630*/  LDSM.16.MT88.4 R172, [R222+0xac00] ;  /* 0x00ac0000deac783b */ /* 0x000f220000004200 */
[----:B-1----:R-:W-:Y:S01]  /*10640*/  HMMA.16816.F32.BF16 R72, R92, R80, R184 ;  /* 0x000000505c48723c */ /* 0x002fe200000418b8 */
[----:B------:R-:W-:-:S04]  /*10650*/  FFMA.FTZ R2, R243, R101, R244 ;  /* 0x00000065f3027223 */ /* 0x000fc800000100f4 */
[----:B------:R-:W-:-:S03]  /*10660*/  FADD.FTZ R2, R217, R2 ;  /* 0x00000002d9027221 */ /* 0x000fc60000010000 */
[----:B------:R-:W-:Y:S01]  /*10670*/  HMMA.16816.F32.BF16 R76, R92, R82, R160 ;  /* 0x000000525c4c723c */ /* 0x000fe200000418a0 */
[----:B------:R-:W-:Y:S02]  /*10680*/  FADD.FTZ R2, R210, R2 ;  /* 0x00000002d2027221 */ /* 0x000fe40000010000 */
[----:B--2---:R-:W-:-:S05]  /*10690*/  FFMA.FTZ R0, R133, c[0x0][0x23c], -R8 ;  /* 0x00008f0085007a23 */ /* 0x004fca0000010808 */
[----:B-----5:R-:W-:Y:S01]  /*106a0*/  HMMA.16816.F32.BF16 R88, R92, R4, R108 ;  /* 0x000000045c58723c */ /* 0x020fe2000004186c */
[----:B------:R1:W-:Y:S02]  /*106b0*/  MUFU.EX2 R17, R0 ;  /* 0x0000000000117308 */ /* 0x0003e40000000800 */
[----:B-1----:R-:W-:Y:S02]  /*106c0*/  FFMA.FTZ R0, R134, c[0x0][0x23c], -R8 ;  /* 0x00008f0086007a23 */ /* 0x002fe40000010808 */
[----:B------:R-:W-:-:S04]  /*106d0*/  FFMA.FTZ R8, R245, R10, R247 ;  /* 0x0000000af5087223 */ /* 0x000fc800000100f7 */
[----:B------:R1:W-:Y:S01]  /*106e0*/  MUFU.EX2 R18, R0 ;  /* 0x0000000000127308 */ /* 0x0003e20000000800 */
[----:B----4-:R-:W-:Y:S01]  /*106f0*/  HMMA.16816.F32.BF16 R164, R92, R172, R164 ;  /* 0x000000ac5ca4723c */ /* 0x010fe200000418a4 */
[----:B------:R-:W-:-:S07]  /*10700*/  FADD.FTZ R8, R246, R8 ;  /* 0x00000008f6087221 */ /* 0x000fce0000010000 */
        /* <DEDUP_REMOVED lines=11> */
[----:B---3--:R-:W-:Y:S01]  /*107c0*/  F2FP.BF16.PACK_AB R96, R16, R19 ;  /* 0x000000131060723e */ /* 0x008fe200000010ff */
        /* <DEDUP_REMOVED lines=79> */
[----:B------:R1:W-:Y:S04]  /*10cc0*/  STL [R1+0x8], R3 ;  /* 0x0000080301007387 */ /* 0x0003e80000100800 */
[----:B------:R1:W-:Y:S04]  /*10cd0*/  STL [R1+0xc], R2 ;  /* 0x00000c0201007387 */ /* 0x0003e80000100800 */
[----:B------:R1:W-:Y:S02]  /*10ce0*/  STL [R1+0x10], R0 ;  /* 0x0000100001007387 */ /* 0x0003e40000100800 */
.L_x_872:
        /* <DEDUP_REMOVED lines=18> */
.L_x_882:
        /* <DEDUP_REMOVED lines=58> */
.L_x_880:
[----:B-1----:R-:W2:Y:S01]  /*111b0*/  LDL.64 R4, [R1+0x18] ;  /* 0x0000180001047983 */ /* 0x002ea20000100a00 */
[----:B------:R-:W-:Y:S04]  /*111c0*/  DEPBAR.LE SB0, 0x0 ;  /* 0x000080000000791a */ /* 0x000fe80000000000 */
[----:B------:R-:W-:Y:S01]  /*111d0*/  IADD3 R235, R236, -0x1, RZ ;  /* 0xffffffffeceb7810 */ /* 0x000fe20007ffe0ff */
[----:B------:R-:W-:Y:S03]  /*111e0*/  BAR.SYNC.DEFER_BLOCKING 0x0 ;  /* 0x0000000000007b1d */ /* 0x000fe60000010000 */
[----:B------:R-:W-:Y:S01]  /*111f0*/  SHF.R.S32.HI R2, RZ, 0x1f, R235 ;  /* 0x0000001fff027819 */ /* 0x000fe200000114eb */
[C---:B------:R-:W-:Y:S04]  /*11200*/  IMAD R0, R235.reuse, UR8, RZ ;  /* 0x00000008eb007c24 */ /* 0x040fe8000f8e02ff */
[----:B------:R-:W-:Y:S01]  /*11210*/  IMAD R2, R2, UR14, R0 ;  /* 0x0000000e02027c24 */ /* 0x000fe2000f8e0200 */
[----:B------:R-:W-:Y:S06]  /*11220*/  @P6 STS.64 [R226+0x9008], RZ ;  /* 0x009008ffe2006388 */ /* 0x000fec0000000a00 */
[----:B------:R-:W-:Y:S04]  /*11230*/  @P6 STS [R226+0x9000], RZ ;  /* 0x009000ffe2006388 */ /* 0x000fe80000000800 */
[----:B------:R-:W-:Y:S04]  /*11240*/  @P6 STS [R226+0x9004], RZ ;  /* 0x009004ffe2006388 */ /* 0x000fe80000000800 */
[----:B------:R-:W3:Y:S01]  /*11250*/  LDL R237, [R1+0x20] ;  /* 0x0000200001ed7983 */ /* 0x000ee20000100800 */
[----:B--2---:R-:W-:Y:S05]  /*11260*/  IMAD.WIDE.U32 R4, R235, UR14, R4 ;  /* 0x0000000eeb047c25 */ /* 0x004fea000f8e0004 */
[C---:B------:R-:W-:Y:S02]  /*11270*/  @!P6 LEA R16, P1, R4.reuse, c[0x0][0x170], 0x1 ;  /* 0x00005c000410ea11 */ /* 0x040fe400078208ff */
[----:B------:R-:W-:Y:S02]  /*11280*/  IADD3 R2, R5, R2, RZ ;  /* 0x0000000205027210 */ /* 0x000fe40007ffe0ff */
        /* <DEDUP_REMOVED lines=10> */
[----:B------:R-:W-:Y:S02]  /*11330*/  IADD3.X R5, R2, UR5, RZ, P3, !PT ;  /* 0x0000000502057c10 */ /* 0x000fe40009ffe4ff */
[C---:B------:R-:W-:Y:S01]  /*11340*/  @!P6 LEA R14, P3, R0.reuse, c[0x0][0x170], 0x1 ;  /* 0x00005c00000eea11 */ /* 0x040fe200078608ff */
[----:B------:R-:W-:Y:S01]  /*11350*/  @P5 STS.128 [R226+0xa000], RZ ;  /* 0x00a000ffe2005388 */ /* 0x000fe20000000c00 */
[C---:B------:R-:W-:Y:S02]  /*11360*/  @!P5 LEA R8, P1, R0.reuse, c[0x0][0x170], 0x1 ;  /* 0x00005c000008da11 */ /* 0x040fe400078208ff */
[C-C-:B------:R-:W-:Y:S02]  /*11370*/  @!P6 LEA.HI.X R15, R0.reuse, c[0x0][0x174], R5.reuse, 0x1, P3 ;  /* 0x00005d00000fea11 */ /* 0x140fe400018f0c05 */
[C-C-:B------:R-:W-:Y:S02]  /*11380*/  @!P5 LEA.HI.X R9, R0.reuse, c[0x0][0x174], R5.reuse, 0x1, P1 ;  /* 0x00005d000009da11 */ /* 0x140fe400008f0c05 */
[C---:B------:R-:W-:Y:S01]  /*11390*/  @!P4 LEA R6, P0, R0.reuse, c[0x0][0x170], 0x1 ;  /* 0x00005c000006ca11 */ /* 0x040fe200078008ff */
[----:B------:R-:W-:Y:S01]  /*113a0*/  @!PT LDS RZ, [RZ] ;  /* 0x00000000fffff984 */ /* 0x000fe20000000800 */
[----:B------:R-:W-:Y:S01]  /*113b0*/  @!PT LDS RZ, [RZ] ;  /* 0x00000000fffff984 */ /* 0x000fe20000000800 */
[----:B------:R-:W-:Y:S01]  /*113c0*/  @!PT LDS RZ, [RZ] ;  /* 0x00000000fffff984 */ /* 0x000fe20000000800 */
[----:B------:R2:W-:Y:S03]  /*113d0*/  @!P5 LDGSTS.E.BYPASS.LTC128B.128 [R226+0xa000], [R12.64+0x40] ;  /* 0x0a0000400ce2dfae */ /* 0x0005e6000b901d4c */
[----:B------:R-:W-:Y:S05]  /*113e0*/  @!P4 LEA.HI.X R7, R0, c[0x0][0x174], R5, 0x1, P0 ;  /* 0x00005d000007ca11 */ /* 0x000fea00000f0c05 */
[----:B------:R-:W-:Y:S01]  /*113f0*/  @P4 STS.128 [R226+0xb000], RZ ;  /* 0x00b000ffe2004388 */ /* 0x000fe20000000c00 */
[----:B---3--:R-:W-:Y:S07]  /*11400*/  ISETP.GT.AND P0, PT, R235, R237, PT ;  /* 0x000000edeb00720c */ /* 0x008fee0003f04270 */
        /* <DEDUP_REMOVED lines=20> */
[----:B-1---5:R-:W4:Y:S08]  /*11550*/  LDSM.16.M88.4 R16, [R221+0x6000] ;  /* 0x00600000dd10783b */ /* 0x022f300000000200 */
[----:B------:R-:W3:Y:S08]  /*11560*/  LDSM.16.M88.4 R60, [R224+0x1000] ;  /* 0x00100000e03c783b */ /* 0x000ef00000000200 */
[----:B------:R-:W1:Y:S08]  /*11570*/  LDSM.16.M88.4 R32, [R221+0x6400] ;  /* 0x00640000dd20783b */ /* 0x000e700000000200 */
[----:B------:R-:W0:Y:S08]  /*11580*/  LDGDEPBAR ;  /* 0x00000000000079af */ /* 0x000e300000000000 */
[----:B------:R-:W1:Y:S01]  /*11590*/  LDSM.16.M88.4 R48, [R221+0x6800] ;  /* 0x00680000dd30783b */ /* 0x000e620000000200 */
        /* <DEDUP_REMOVED lines=16> */
[-C--:B------:R-:W-:Y:S07]  /*116a0*/  HMMA.16816.F32.BF16 R36, R64, R48.reuse, RZ ;  /* 0x000000304024723c */ /* 0x080fee00000418ff */
        /* <DEDUP_REMOVED lines=32> */
[----:B------:R-:W4:Y:S07]  /*118b0*/  LDSM.16.M88.4 R176, [R223+0x7400] ;  /* 0x00740000dfb0783b */ /* 0x000f2e0000000200 */
        /* <DEDUP_REMOVED lines=87> */
[----:B------:R-:W2:Y:S10]  /*11e30*/  MUFU.TANH R202, R12 ;  /* 0x0000000c00ca7308 */ /* 0x000eb40000002400 */
[----:B------:R-:W2:Y:S01]  /*11e40*/  MUFU.TANH R203, R13 ;  /* 0x0000000d00cb7308 */ /* 0x000ea20000002400 */
[----:B-1----:R-:W1:Y:S01]  /*11e50*/  LDSM.16.M88.4 R8, [R223+0x8800] ;  /* 0x00880000df08783b */ /* 0x002e620000000200 */
[-C--:B----4-:R-:W-:Y:S08]  /*11e60*/  HMMA.16816.F32.BF16 R20, R176, R4.reuse, R20 ;  /* 0x00000004b014723c */ /* 0x090ff00000041814 */
[----:B------:R-:W4:Y:S01]  /*11e70*/  MUFU.TANH R210, R14 ;  /* 0x0000000e00d27308 */ /* 0x000f220000002400 */
[C---:B------:R-:W-:Y:S09]  /*11e80*/  HMMA.16816.F32.BF16 R24, R108.reuse, R4, R24 ;  /* 0x000000046c18723c */ /* 0x040ff20000041818 */
[----:B------:R-:W1:Y:S01]  /*11e90*/  MUFU.TANH R212, R15 ;  /* 0x0000000f00d47308 */ /* 0x000e620000002400 */
[-C--:B------:R-:W-:Y:S08]  /*11ea0*/  HMMA.16816.F32.BF16 R28, R108, R6.reuse, R28 ;  /* 0x000000066c1c723c */ /* 0x080ff0000004181c */
[C---:B------:R-:W-:Y:S01]  /*11eb0*/  HMMA.16816.F32.BF16 R32, R176.reuse, R6, R32 ;  /* 0x00000006b020723c */ /* 0x040fe20000041820 */
[----:B------:R-:W2:Y:S01]  /*11ec0*/  MUFU.TANH R196, R16 ;  /* 0x0000001000c47308 */ /* 0x000ea20000002400 */
[----:B------:R-:W2:Y:S01]  /*11ed0*/  LDSM.16.M88.4 R4, [R223+0x8c00] ;  /* 0x008c0000df04783b */ /* 0x000ea20000000200 */
[----:B------:R-:W-:Y:S04]  /*11ee0*/  DEPBAR.LE SB0, 0x0 ;  /* 0x000080000000791a */ /* 0x000fe80000000000 */
[----:B------:R-:W-:Y:S02]  /*11ef0*/  FMUL.FTZ R20, R20, c[0x0][0x2ec] ;  /* 0x0000bb0014147a20 */ /* 0x000fe40000410000 */
[----:B------:R-:W-:Y:S02]  /*11f00*/  FMUL.FTZ R23, R23, c[0x0][0x2ec] ;  /* 0x0000bb0017177a20 */ /* 0x000fe40000410000 */
[----:B------:R-:W2:Y:S01]  /*11f10*/  MUFU.TANH R184, R20 ;  /* 0x0000001400b87308 */ /* 0x000ea20000002400 */
[----:B------:R-:W-:Y:S01]  /*11f20*/  BAR.SYNC.DEFER_BLOCKING 0x0 ;  /* 0x0000000000007b1d */ /* 0x000fe20000010000 */
[----:B------:R-:W-:Y:S01]  /*11f30*/  FMUL.FTZ R25, R25, c[0x0][0x2ec] ;  /* 0x0000bb0019197a20 */ /* 0x000fe20000410000 */
[-C--:B-1----:R-:W-:Y:S05]  /*11f40*/  HMMA.16816.F32.BF16 R36, R176, R8.reuse, R36 ;  /* 0x00000008b024723c */ /* 0x082fea0000041824 */
[----:B------:R-:W-:Y:S02]  /*11f50*/  FMUL.FTZ R26, R26, c[0x0][0x2ec] ;  /* 0x0000bb001a1a7a20 */ /* 0x000fe40000410000 */
        /* <DEDUP_REMOVED lines=11> */
[----:B------:R-:W1:Y:S03]  /*12010*/  MUFU.TANH R198, R26 ;  /* 0x0000001a00c67308 */ /* 0x000e660000002400 */
[----:B------:R-:W-:Y:S02]  /*12020*/  FMUL.FTZ R34, R34, c[0x0][0x2ec] ;  /* 0x0000bb0022227a20 */ /* 0x000fe40000410000 */
[----:B------:R-:W-:Y:S02]  /*12030*/  FMUL.FTZ R35, R35, c[0x0][0x2ec] ;  /* 0x0000bb0023237a20 */ /* 0x000fe40000410000 */
[-C--:B--2---:R-:W-:Y:S03]  /*12040*/  HMMA.16816.F32.BF16 R52, R176, R4.reuse, R52 ;  /* 0x00000004b034723c */ /* 0x084fe60000041834 */
[----:B------:R-:W2:Y:S01]  /*12050*/  MUFU.TANH R190, R28 ;  /* 0x0000001c00be7308 */ /* 0x000ea20000002400 */
[----:B------:R-:W-:Y:S02]  /*12060*/  FMUL.FTZ R36, R36, c[0x0][0x2ec] ;  /* 0x0000bb0024247a20 */ /* 0x000fe40000410000 */
[----:B------:R-:W-:Y:S02]  /*12070*/  FMUL.FTZ R37, R37, c[0x0][0x2ec] ;  /* 0x0000bb0025257a20 */ /* 0x000fe40000410000 */
[C---:B------:R-:W-:Y:S04]  /*12080*/  HMMA.16816.F32.BF16 R56, R108.reuse, R4, R56 ;  /* 0x000000046c38723c */ /* 0x040fe80000041838 */
[----:B------:R-:W-:Y:S01]  /*12090*/  FMUL.FTZ R38, R38, c[0x0][0x2ec] ;  /* 0x0000bb0026267a20 */ /* 0x000fe20000410000 */
[----:B------:R-:W1:Y:S01]  /*120a0*/  MUFU.TANH R189, R29 ;  /* 0x0000001d00bd7308 */ /* 0x000e620000002400 */
        /* <DEDUP_REMOVED lines=9> */
[----:B------:R2:W2:Y:S03]  /*12140*/  MUFU.TANH R199, R31 ;  /* 0x0000001f00c77308 */ /* 0x0004a60000002400 */
[----:B------:R-:W-:Y:S02]  /*12150*/  FMUL.FTZ R57, R57, c[0x0][0x2ec] ;  /* 0x0000bb0039397a20 */ /* 0x000fe40000410000 */
[----:B------:R-:W-:Y:S02]  /*12160*/  FMUL.FTZ R21, R21, c[0x0][0x2ec] ;  /* 0x0000bb0015157a20 */ /* 0x000fe40000410000 */
        /* <DEDUP_REMOVED lines=17> */
[----:B---3--:R-:W-:Y:S02]  /*12280*/  FMUL.FTZ R32, R54, c[0x0][0x2ec] ;  /* 0x0000bb0036207a20 */ /* 0x008fe40000410000 */
[----:B------:R-:W-:Y:S02]  /*12290*/  FMUL.FTZ R44, R44, c[0x0][0x2ec] ;  /* 0x0000bb002c2c7a20 */ /* 0x000fe40000410000 */
[----:B------:R-:W-:Y:S01]  /*122a0*/  FMUL.FTZ R45, R45, c[0x0][0x2ec] ;  /* 0x0000bb002d2d7a20 */ /* 0x000fe20000410000 */
[----:B------:R3:W3:Y:S01]  /*122b0*/  MUFU.TANH R102, R35 ;  /* 0x0000002300667308 */ /* 0x0006e20000002400 */
[----:B------:R-:W-:Y:S02]  /*122c0*/  FMUL.FTZ R58, R58, c[0x0][0x2ec] ;  /* 0x0000bb003a3a7a20 */ /* 0x000fe40000410000 */
[----:B------:R-:W-:Y:S02]  /*122d0*/  FMUL.FTZ R59, R59, c[0x0][0x2ec] ;  /* 0x0000bb003b3b7a20 */ /* 0x000fe40000410000 */
[----:B-1----:R-:W-:Y:S05]  /*122e0*/  FMUL.FTZ R33, R53, c[0x0][0x2ec] ;  /* 0x0000bb0035217a20 */ /* 0x002fea0000410000 */
[----:B------:R1:W1:Y:S01]  /*122f0*/  MUFU.TANH R23, R36 ;  /* 0x0000002400177308 */ /* 0x0002620000002400 */
[----:B--2---:R-:W-:Y:S09]  /*12300*/  FMUL.FTZ R34, R52, c[0x0][0x2ec] ;  /* 0x0000bb0034227a20 */ /* 0x004ff20000410000 */
[----:B------:R2:W2:Y:S01]  /*12310*/  MUFU.TANH R25, R37 ;  /* 0x0000002500197308 */ /* 0x0004a20000002400 */
[----:B---3--:R-:W-:Y:S09]  /*12320*/  FMUL.FTZ R35, R51, c[0x0][0x2ec] ;  /* 0x0000bb0033237a20 */ /* 0x008ff20000410000 */
[----:B------:R3:W3:Y:S01]  /*12330*/  MUFU.TANH R101, R38 ;  /* 0x0000002600657308 */ /* 0x0006e20000002400 */
[----:B-1----:R-:W-:Y:S09]  /*12340*/  FMUL.FTZ R36, R50, c[0x0][0x2ec] ;  /* 0x0000bb0032247a20 */ /* 0x002ff20000410000 */
[----:B------:R1:W1:Y:S01]  /*12350*/  MUFU.TANH R191, R17 ;  /* 0x0000001100bf7308 */ /* 0x0002620000002400 */
[----:B--2---:R-:W-:Y:S09]  /*12360*/  FMUL.FTZ R37, R49, c[0x0][0x2ec] ;  /* 0x0000bb0031257a20 */ /* 0x004ff20000410000 */
[----:B------:R2:W1:Y:S01]  /*12370*/  MUFU.TANH R195, R18 ;  /* 0x0000001200c37308 */ /* 0x0004620000002400 */
[----:B---3--:R-:W-:Y:S09]  /*12380*/  FMUL.FTZ R38, R48, c[0x0][0x2ec] ;  /* 0x0000bb0030267a20 */ /* 0x008ff20000410000 */
[----:B------:R2:W3:Y:S10]  /*12390*/  MUFU.TANH R192, R19 ;  /* 0x0000001300c07308 */ /* 0x0004f40000002400 */
[----:B------:R2:W1:Y:S10]  /*123a0*/  MUFU.TANH R105, R21 ;  /* 0x0000001500697308 */ /* 0x0004740000002400 */
[----:B------:R2:W1:Y:S10]  /*123b0*/  MUFU.TANH R186, R22 ;  /* 0x0000001600ba7308 */ /* 0x0004740000002400 */
[----:B------:R2:W1:Y:S10]  /*123c0*/  MUFU.TANH R188, R24 ;  /* 0x0000001800bc7308 */ /* 0x0004740000002400 */
[----:B------:R2:W1:Y:S10]  /*123d0*/  MUFU.TANH R200, R27 ;  /* 0x0000001b00c87308 */ /* 0x0004740000002400 */
        /* <DEDUP_REMOVED lines=30> */
.L_x_881:
[----:B------:R-:W2:Y:S08]  /*125c0*/  S2R R0, SR_TID.X ;  /* 0x0000000000007919 */ /* 0x000eb00000002100 */
[----:B------:R-:W-:Y:S01]  /*125d0*/  LDSM.16.MT88.4 R52, [R220+0xa000] ;  /* 0x00a00000dc34783b */ /* 0x000fe20000004200 */
[----:B--2---:R-:W-:Y:S05]  /*125e0*/  IMAD.SHL.U32 R0, R0, 0x2, RZ ;  /* 0x0000000200007824 */ /* 0x004fea00078e00ff */
[----:B------:R-:W-:Y:S05]  /*125f0*/  LOP3.LUT R0, R0, 0x6, RZ, 0xc0, !PT ;  /* 0x0000000600007812 */ /* 0x000fea00078ec0ff */
[----:B------:R-:W-:Y:S05]  /*12600*/  IMAD R0, R235, 0x40, R0 ;  /* 0x00000040eb007824 */ /* 0x000fea00078e0200 */
[C---:B------:R-:W-:Y:S02]  /*12610*/  ISETP.GE.AND P0, PT, R0.reuse, R229, PT ;  /* 0x000000e50000720c */ /* 0x040fe40003f06270 */
[C---:B------:R-:W-:Y:S02]  /*12620*/  ISETP.GE.AND P2, PT, R0.reuse, R230, PT ;  /* 0x000000e60000720c */ /* 0x040fe40003f46270 */
[C---:B-1----:R-:W-:Y:S02]  /*12630*/  IADD3 R14, R0.reuse, 0x1, RZ ;  /* 0x00000001000e7810 */ /* 0x042fe40007ffe0ff */
[C---:B------:R-:W-:Y:S02]  /*12640*/  IADD3 R13, R0.reuse, 0x8, RZ ;  /* 0x00000008000d7810 */ /* 0x040fe40007ffe0ff */
[C---:B------:R-:W-:Y:S02]  /*12650*/  ISETP.GE.OR P0, PT, R0.reuse, R233, !P0 ;  /* 0x000000e90000720c */ /* 0x040fe40004706670 */
[----:B------:R-:W-:Y:S02]  /*12660*/  ISETP.GE.OR P2, PT, R0, R234, !P2 ;  /* 0x000000ea0000720c */ /* 0x000fe40005746670 */
[----:B------:R-:W-:Y:S02]  /*12670*/  FSEL R19, R205, -INF , !P0 ;  /* 0xff800000cd137808 */ /* 0x000fe40004000000 */
[----:B------:R-:W-:Y:S02]  /*12680*/  FSEL R17, R206, -INF , !P2 ;  /* 0xff800000ce117808 */ /* 0x000fe40005000000 */
[CC--:B------:R-:W-:Y:S02]  /*12690*/  ISETP.GE.AND P0, PT, R13.reuse, R230.reuse, PT ;  /* 0x000000e60d00720c */ /* 0x0c0fe40003f06270 */
[----:B------:R-:W-:Y:S02]  /*126a0*/  ISETP.GE.AND P2, PT, R14, R230, PT ;  /* 0x000000e60e00720c */ /* 0x000fe40003f46270 */
[-C--:B------:R-:W-:Y:S02]  /*126b0*/  ISETP.GE.OR P0, PT, R13, R234.reuse, !P0 ;  /* 0x000000ea0d00720c */ /* 0x080fe40004706670 */
[C---:B------:R-:W-:Y:S02]  /*126c0*/  IADD3 R10, R0.reuse, 0x11, RZ ;  /* 0x00000011000a7810 */ /* 0x040fe40007ffe0ff */
[----:B------:R-:W-:Y:S02]  /*126d0*/  IADD3 R9, R0, 0x18, RZ ;  /* 0x0000001800097810 */ /* 0x000fe40007ffe0ff */
[----:B------:R-:W-:Y:S02]  /*126e0*/  ISETP.GE.OR P2, PT, R14, R234, !P2 ;  /* 0x000000ea0e00720c */ /* 0x000fe40005746670 */
[----:B------:R-:W-:Y:S02]  /*126f0*/  FSEL R21, R196, -INF , !P0 ;  /* 0xff800000c4157808 */ /* 0x000fe40004000000 */
[----:B------:R-:W-:Y:S02]  /*12700*/  FSEL R18, R207, -INF , !P2 ;  /* 0xff800000cf127808 */ /* 0x000fe40005000000 */
[-C--:B------:R-:W-:Y:S02]  /*12710*/  ISETP.GE.AND P2, PT, R10, R230.reuse, PT ;  /* 0x000000e60a00720c */ /* 0x080fe40003f46270 */
[C---:B------:R-:W-:Y:S02]  /*12720*/  ISETP.GE.AND P0, PT, R9.reuse, R230, PT ;  /* 0x000000e60900720c */ /* 0x040fe40003f06270 */
[C---:B------:R-:W-:Y:S02]  /*12730*/  ISETP.GE.AND P1, PT, R0.reuse, R228, PT ;  /* 0x000000e40000720c */ /* 0x040fe40003f26270 */
[----:B------:R-:W-:Y:S02]  /*12740*/  IADD3 R12, R0, 0x9, RZ ;  /* 0x00000009000c7810 */ /* 0x000fe40007ffe0ff */
[-C--:B------:R-:W-:Y:S02]  /*12750*/  ISETP.GE.OR P2, PT, R10, R234.reuse, !P2 ;  /* 0x000000ea0a00720c */ /* 0x080fe40005746670 */
[----:B------:R-:W-:Y:S02]  /*12760*/  ISETP.GE.OR P0, PT, R9, R234, !P0 ;  /* 0x000000ea0900720c */ /* 0x000fe40004706670 */
[C---:B------:R-:W-:Y:S02]  /*12770*/  IADD3 R7, R0.reuse, 0x20, RZ ;  /* 0x0000002000077810 */ /* 0x040fe40007ffe0ff */
[----:B------:R-:W-:Y:S02]  /*12780*/  ISETP.GE.OR P1, PT, R0, R232, !P1 ;  /* 0x000000e80000720c */ /* 0x000fe40004f26670 */
[----:B------:R-:W-:Y:S02]  /*12790*/  FSEL R41, R105, -INF , !P2 ;  /* 0xff80000069297808 */ /* 0x000fe40005000000 */
[----:B------:R-:W-:Y:S02]  /*127a0*/  FSEL R24, R204, -INF , !P1 ;  /* 0xff800000cc187808 */ /* 0x000fe40004800000 */
[-C--:B------:R-:W-:Y:S02]  /*127b0*/  ISETP.GE.AND P1, PT, R12, R230.reuse, PT ;  /* 0x000000e60c00720c */ /* 0x080fe40003f26270 */
[----:B------:R-:W-:Y:S02]  /*127c0*/  FSEL R58, R104, -INF , !P0 ;  /* 0xff800000683a7808 */ /* 0x000fe40004000000 */
[----:B------:R-:W-:Y:S02]  /*127d0*/  ISETP.GE.AND P0, PT, R13, R229, PT ;  /* 0x000000e50d00720c */ /* 0x000fe40003f06270 */
[----:B------:R-:W-:Y:S02]  /*127e0*/  ISETP.GE.AND P2, PT, R7, R230, PT ;  /* 0x000000e60700720c */ /* 0x000fe40003f46270 */
[----:B------:R-:W-:Y:S02]  /*127f0*/  ISETP.GE.AND P3, PT, R0, R227, PT ;  /* 0x000000e30000720c */ /* 0x000fe40003f66270 */
[-C--:B------:R-:W-:Y:S02]  /*12800*/  ISETP.GE.OR P1, PT, R12, R234.reuse, !P1 ;  /* 0x000000ea0c00720c */ /* 0x080fe40004f26670 */
[----:B------:R-:W-:Y:S02]  /*12810*/  ISETP.GE.OR P0, PT, R13, R233, !P0 ;  /* 0x000000e90d00720c */ /* 0x000fe40004706670 */
[C---:B------:R-:W-:Y:S02]  /*12820*/  IADD3 R11, R0.reuse, 0x10, RZ ;  /* 0x00000010000b7810 */ /* 0x040fe40007ffe0ff */
[C---:B------:R-:W-:Y:S02]  /*12830*/  IADD3 R8, R0.reuse, 0x19, RZ ;  /* 0x0000001900087810 */ /* 0x040fe40007ffe0ff */
[C---:B------:R-:W-:Y:S02]  /*12840*/  IADD3 R5, R0.reuse, 0x28, RZ ;  /* 0x0000002800057810 */ /* 0x040fe40007ffe0ff */
[----:B------:R-:W-:Y:S02]  /*12850*/  ISETP.GE.OR P2, PT, R7, R234, !P2 ;  /* 0x000000ea0700720c */ /* 0x000fe40005746670 */
[----:B------:R-:W-:Y:S02]  /*12860*/  ISETP.GE.OR P3, PT, R0, R231, !P3 ;  /* 0x000000e70000720c */ /* 0x000fe40005f66670 */
[----:B------:R-:W-:Y:S02]  /*12870*/  FSEL R22, R191, -INF , !P1 ;  /* 0xff800000bf167808 */ /* 0x000fe40004800000 */
[----:B------:R-:W-:Y:S02]  /*12880*/  FSEL R27, R201, -INF , !P3 ;  /* 0xff800000c91b7808 */ /* 0x000fe40005800000 */
[----:B------:R-:W-:Y:S02]  /*12890*/  FSEL R201, R23, -INF , !P2 ;  /* 0xff80000017c97808 */ /* 0x000fe40005000000 */
[----:B------:R-:W-:Y:S02]  /*128a0*/  FSEL R23, R195, -INF , !P0 ;  /* 0xff800000c3177808 */ /* 0x000fe40004000000 */
[-C--:B------:R-:W-:Y:S02]  /*128b0*/  ISETP.GE.AND P1, PT, R8, R230.reuse, PT ;  /* 0x000000e60800720c */ /* 0x080fe40003f26270 */
[----:B------:R-:W-:Y:S02]  /*128c0*/  ISETP.GE.AND P2, PT, R5, R230, PT ;  /* 0x000000e60500720c */ /* 0x000fe40003f46270 */
[----:B------:R-:W-:Y:S02]  /*128d0*/  ISETP.GE.AND P0, PT, R11, R229, PT ;  /* 0x000000e50b00720c */ /* 0x000fe40003f06270 */
[-C--:B------:R-:W-:Y:S02]  /*128e0*/  ISETP.GE.OR P2, PT, R5, R234.reuse, !P2 ;  /* 0x000000ea0500720c */ /* 0x080fe40005746670 */
[----:B------:R-:W-:Y:S02]  /*128f0*/  IADD3 R6, R0, 0x21, RZ ;  /* 0x0000002100067810 */ /* 0x000fe40007ffe0ff */
[----:B------:R-:W-:Y:S02]  /*12900*/  ISETP.GE.OR P1, PT, R8, R234, !P1 ;  /* 0x000000ea0800720c */ /* 0x000fe40004f26670 */
[C---:B------:R-:W-:Y:S02]  /*12910*/  ISETP.GE.OR P0, PT, R11.reuse, R233, !P0 ;  /* 0x000000e90b00720c */ /* 0x040fe40004706670 */
[----:B------:R-:W-:Y:S02]  /*12920*/  IADD3 R2, R0, 0x30, RZ ;  /* 0x0000003000027810 */ /* 0x000fe40007ffe0ff */
[----:B------:R-:W-:Y:S02]  /*12930*/  FSEL R207, R38, -INF , !P2 ;  /* 0xff80000026cf7808 */ /* 0x000fe40005000000 */
[----:B------:R-:W-:Y:S02]  /*12940*/  FSEL R59, R20, -INF , !P1 ;  /* 0xff800000143b7808 */ /* 0x000fe40004800000 */
[-C--:B------:R-:W-:Y:S02]  /*12950*/  ISETP.GE.AND P3, PT, R11, R230.reuse, PT ;  /* 0x000000e60b00720c */ /* 0x080fe40003f66270 */
[----:B------:R-:W-:Y:S02]  /*12960*/  FSEL R44, R186, -INF , !P0 ;  /* 0xff800000ba2c7808 */ /* 0x000fe40004000000 */
[----:B------:R-:W-:Y:S02]  /*12970*/  ISETP.GE.AND P0, PT, R9, R229, PT ;  /* 0x000000e50900720c */ /* 0x000fe40003f06270 */
[-C--:B------:R-:W-:Y:S02]  /*12980*/  ISETP.GE.AND P1, PT, R6, R230.reuse, PT ;  /* 0x000000e60600720c */ /* 0x080fe40003f26270 */
[----:B------:R-:W-:Y:S02]  /*12990*/  ISETP.GE.AND P2, PT, R2, R230, PT ;  /* 0x000000e60200720c */ /* 0x000fe40003f46270 */
[C---:B------:R-:W-:Y:S02]  /*129a0*/  IADD3 R4, R0.reuse, 0x29, RZ ;  /* 0x0000002900047810 */ /* 0x040fe40007ffe0ff */
[----:B------:R-:W-:Y:S02]  /*129b0*/  IADD3 R15, R0, 0x38, RZ ;  /* 0x00000038000f7810 */ /* 0x000fe40007ffe0ff */
[-C--:B------:R-:W-:Y:S02]  /*129c0*/  ISETP.GE.OR P3, PT, R11, R234.reuse, !P3 ;  /* 0x000000ea0b00720c */ /* 0x080fe40005f66670 */
[-C--:B------:R-:W-:Y:S02]  /*129d0*/  ISETP.GE.OR P2, PT, R2, R234.reuse, !P2 ;  /* 0x000000ea0200720c */ /* 0x080fe40005746670 */
[----:B------:R-:W-:Y:S02]  /*129e0*/  ISETP.GE.OR P0, PT, R9, R233, !P0 ;  /* 0x000000e90900720c */ /* 0x000fe40004706670 */
[----:B------:R-:W-:Y:S02]  /*129f0*/  ISETP.GE.OR P1, PT, R6, R234, !P1 ;  /* 0x000000ea0600720c */ /* 0x000fe40004f26670 */
[----:B------:R-:W-:Y:S02]  /*12a00*/  FSEL R49, R34, -INF , !P2 ;  /* 0xff80000022317808 */ /* 0x000fe40005000000 */
[----:B------:R-:W-:Y:S02]  /*12a10*/  FSEL R64, R103, -INF , !P0 ;  /* 0xff80000067407808 */ /* 0x000fe40004000000 */
[----:B------:R-:W-:Y:S02]  /*12a20*/  FSEL R40, R184, -INF , !P3 ;  /* 0xff800000b8287808 */ /* 0x000fe40005800000 */
[-C--:B------:R-:W-:Y:S02]  /*12a30*/  ISETP.GE.AND P3, PT, R14, R229.reuse, PT ;  /* 0x000000e50e00720c */ /* 0x080fe40003f66270 */
[-C--:B------:R-:W-:Y:S02]  /*12a40*/  ISETP.GE.AND P2, PT, R15, R230.reuse, PT ;  /* 0x000000e60f00720c */ /* 0x080fe40003f46270 */
[----:B------:R-:W-:Y:S02]  /*12a50*/  FSEL R206, R25, -INF , !P1 ;  /* 0xff80000019ce7808 */ /* 0x000fe40004800000 */
[----:B------:R-:W-:Y:S02]  /*12a60*/  ISETP.GE.AND P1, PT, R4, R230, PT ;  /* 0x000000e60400720c */ /* 0x000fe40003f26270 */
[----:B------:R-:W-:Y:S02]  /*12a70*/  ISETP.GE.AND P0, PT, R7, R229, PT ;  /* 0x000000e50700720c */ /* 0x000fe40003f06270 */
[----:B------:R-:W-:Y:S02]  /*12a80*/  IADD3 R16, R0, 0x31, RZ ;  /* 0x0000003100107810 */ /* 0x000fe40007ffe0ff */
[-C--:B------:R-:W-:Y:S02]  /*12a90*/  ISETP.GE.OR P3, PT, R14, R233.reuse, !P3 ;  /* 0x000000e90e00720c */ /* 0x080fe40005f66670 */
[-C--:B------:R-:W-:Y:S02]  /*12aa0*/  ISETP.GE.OR P1, PT, R4, R234.reuse, !P1 ;  /* 0x000000ea0400720c */ /* 0x080fe40004f26670 */
[----:B------:R-:W-:Y:S02]  /*12ab0*/  ISETP.GE.OR P2, PT, R15, R234, !P2 ;  /* 0x000000ea0f00720c */ /* 0x000fe40005746670 */
[----:B------:R-:W-:Y:S02]  /*12ac0*/  ISETP.GE.OR P0, PT, R7, R233, !P0 ;  /* 0x000000e90700720c */ /* 0x000fe40004706670 */
[----:B------:R-:W-:Y:S02]  /*12ad0*/  FSEL R20, R208, -INF , !P3 ;  /* 0xff800000d0147808 */ /* 0x000fe40005800000 */
[----:B------:R-:W-:Y:S02]  /*12ae0*/  FSEL R208, R37, -INF , !P1 ;  /* 0xff80000025d07808 */ /* 0x000fe40004800000 */
[----:B------:R-:W-:Y:S02]  /*12af0*/  ISETP.GE.AND P1, PT, R16, R230, PT ;  /* 0x000000e61000720c */ /* 0x000fe40003f26270 */
[----:B------:R-:W-:Y:S02]  /*12b00*/  FSEL R48, R30, -INF , !P2 ;  /* 0xff8000001e307808 */ /* 0x000fe40005000000 */
[-C--:B------:R-:W-:Y:S02]  /*12b10*/  ISETP.GE.AND P2, PT, R5, R229.reuse, PT ;  /* 0x000000e50500720c */ /* 0x080fe40003f46270 */
[----:B------:R-:W-:Y:S02]  /*12b20*/  FSEL R204, R101, -INF , !P0 ;  /* 0xff80000065cc7808 */ /* 0x000fe40004000000 */
[-C--:B------:R-:W-:Y:S02]  /*12b30*/  ISETP.GE.AND P0, PT, R4, R229.reuse, PT ;  /* 0x000000e50400720c */ /* 0x080fe40003f06270 */
[----:B------:R-:W-:Y:S02]  /*12b40*/  ISETP.GE.AND P3, PT, R12, R229, PT ;  /* 0x000000e50c00720c */ /* 0x000fe40003f66270 */
[----:B------:R-:W-:Y:S02]  /*12b50*/  ISETP.GE.OR P1, PT, R16, R234, !P1 ;  /* 0x000000ea1000720c */ /* 0x000fe40004f26670 */
[-C--:B------:R-:W-:Y:S02]  /*12b60*/  ISETP.GE.OR P2, PT, R5, R233.reuse, !P2 ;  /* 0x000000e90500720c */ /* 0x080fe40005746670 */
[-C--:B------:R-:W-:Y:S02]  /*12b70*/  ISETP.GE.OR P0, PT, R4, R233.reuse, !P0 ;  /* 0x000000e90400720c */ /* 0x080fe40004706670 */
[----:B------:R-:W-:Y:S02]  /*12b80*/  IADD3 R0, R0, 0x39, RZ ;  /* 0x0000003900007810 */ /* 0x000fe40007ffe0ff */
[----:B------:R-:W-:Y:S02]  /*12b90*/  ISETP.GE.OR P3, PT, R12, R233, !P3 ;  /* 0x000000e90c00720c */ /* 0x000fe40005f66670 */
[----:B------:R-:W-:Y:S02]  /*12ba0*/  FSEL R218, R36, -INF , !P2 ;  /* 0xff80000024da7808 */ /* 0x000fe40005000000 */
[----:B------:R-:W-:Y:S02]  /*12bb0*/  FSEL R66, R33, -INF , !P1 ;  /* 0xff80000021427808 */ /* 0x000fe40004800000 */
[----:B------:R-:W-:Y:S02]  /*12bc0*/  ISETP.GE.AND P1, PT, R0, R230, PT ;  /* 0x000000e60000720c */ /* 0x000fe40003f26270 */
[C---:B------:R-:W-:Y:S02]  /*12bd0*/  ISETP.GE.AND P2, PT, R14.reuse, R228, PT ;  /* 0x000000e40e00720c */ /* 0x040fe40003f46270 */
[----:B------:R-:W-:Y:S02]  /*12be0*/  FSEL R236, R35, -INF , !P0 ;  /* 0xff80000023ec7808 */ /* 0x000fe40004000000 */
[----:B------:R-:W-:Y:S02]  /*12bf0*/  ISETP.GE.AND P0, PT, R14, R227, PT ;  /* 0x000000e30e00720c */ /* 0x000fe40003f06270 */
[----:B------:R-:W-:Y:S02]  /*12c00*/  FSEL R25, R192, -INF , !P3 ;  /* 0xff800000c0197808 */ /* 0x000fe40005800000 */
[----:B------:R-:W-:Y:S02]  /*12c10*/  ISETP.GE.AND P3, PT, R10, R229, PT ;  /* 0x000000e50a00720c */ /* 0x000fe40003f66270 */
[----:B------:R-:W-:Y:S02]  /*12c20*/  ISETP.GE.OR P1, PT, R0, R234, !P1 ;  /* 0x000000ea0000720c */ /* 0x000fe40004f26670 */
[C---:B------:R-:W-:Y:S02]  /*12c30*/  ISETP.GE.OR P2, PT, R14.reuse, R232, !P2 ;  /* 0x000000e80e00720c */ /* 0x040fe40005746670 */
[----:B------:R-:W-:Y:S02]  /*12c40*/  ISETP.GE.OR P0, PT, R14, R231, !P0 ;  /* 0x000000e70e00720c */ /* 0x000fe40004706670 */
[----:B------:R-:W-:Y:S02]  /*12c50*/  FMNMX.FTZ R14, R17, R3, !PT ;  /* 0x00000003110e7209 */ /* 0x000fe40007810000 */
[----:B------:R-:W-:Y:S02]  /*12c60*/  ISETP.GE.OR P3, PT, R10, R233, !P3 ;  /* 0x000000e90a00720c */ /* 0x000fe40005f66670 */
[----:B------:R-:W-:Y:S02]  /*12c70*/  FMNMX.FTZ R14, R18, R14, !PT ;  /* 0x0000000e120e7209 */ /* 0x000fe40007810000 */
[----:B------:R-:W-:Y:S02]  /*12c80*/  FSEL R214, R26, -INF , !P1 ;  /* 0xff8000001ad67808 */ /* 0x000fe40004800000 */
[----:B------:R-:W-:Y:S02]  /*12c90*/  FSEL R26, R209, -INF , !P2 ;  /* 0xff800000d11a7808 */ /* 0x000fe40005000000 */
[-C--:B------:R-:W-:Y:S02]  /*12ca0*/  ISETP.GE.AND P2, PT, R0, R229.reuse, PT ;  /* 0x000000e50000720c */ /* 0x080fe40003f46270 */
[-C--:B------:R-:W-:Y:S02]  /*12cb0*/  ISETP.GE.AND P1, PT, R2, R229.reuse, PT ;  /* 0x000000e50200720c */ /* 0x080fe40003f26270 */
[----:B------:R-:W-:Y:S02]  /*12cc0*/  FSEL R45, R185, -INF , !P3 ;  /* 0xff800000b92d7808 */ /* 0x000fe40005800000 */
[----:B------:R-:W-:Y:S02]  /*12cd0*/  ISETP.GE.AND P3, PT, R8, R229, PT ;  /* 0x000000e50800720c */ /* 0x000fe40003f66270 */
[----:B------:R-:W-:Y:S02]  /*12ce0*/  FMNMX.FTZ R14, R21, R14, !PT ;  /* 0x0000000e150e7209 */ /* 0x000fe40007810000 */
[-C--:B------:R-:W-:Y:S02]  /*12cf0*/  ISETP.GE.OR P2, PT, R0, R233.reuse, !P2 ;  /* 0x000000e90000720c */ /* 0x080fe40005746670 */
[-C--:B------:R-:W-:Y:S02]  /*12d00*/  ISETP.GE.OR P1, PT, R2, R233.reuse, !P1 ;  /* 0x000000e90200720c */ /* 0x080fe40004f26670 */
[----:B------:R-:W-:Y:S02]  /*12d10*/  ISETP.GE.OR P3, PT, R8, R233, !P3 ;  /* 0x000000e90800720c */ /* 0x000fe40005f66670 */
[----:B------:R-:W-:Y:S02]  /*12d20*/  FMNMX.FTZ R14, R22, R14, !PT ;  /* 0x0000000e160e7209 */ /* 0x000fe40007810000 */
[----:B------:R-:W-:Y:S02]  /*12d30*/  FSEL R50, R29, -INF , !P2 ;  /* 0xff8000001d327808 */ /* 0x000fe40005000000 */
[----:B------:R-:W-:Y:S02]  /*12d40*/  ISETP.GE.AND P2, PT, R10, R228, PT ;  /* 0x000000e40a00720c */ /* 0x000fe40003f46270 */
[----:B------:R-:W-:Y:S02]  /*12d50*/  FSEL R32, R32, -INF , !P1 ;  /* 0xff80000020207808 */ /* 0x000fe40004800000 */
[CC--:B------:R-:W-:Y:S02]  /*12d60*/  ISETP.GE.AND P1, PT, R15.reuse, R229.reuse, PT ;  /* 0x000000e50f00720c */ /* 0x0c0fe40003f26270 */
[----:B------:R-:W-:Y:S01]  /*12d70*/  FSEL R65, R102, -INF , !P3 ;  /* 0xff80000066417808 */ /* 0x000fe20005800000 */
[----:B------:R-:W-:Y:S01]  /*12d80*/  IMAD.MOV.U32 R209, RZ, RZ, R32 ;  /* 0x000000ffffd17224 */ /* 0x000fe200078e0020 */
[----:B------:R-:W-:Y:S02]  /*12d90*/  ISETP.GE.AND P3, PT, R6, R229, PT ;  /* 0x000000e50600720c */ /* 0x000fe40003f66270 */
[-C--:B------:R-:W-:Y:S02]  /*12da0*/  ISETP.GE.OR P1, PT, R15, R233.reuse, !P1 ;  /* 0x000000e90f00720c */ /* 0x080fe40004f26670 */
[----:B------:R-:W-:Y:S02]  /*12db0*/  ISETP.GE.OR P2, PT, R10, R232, !P2 ;  /* 0x000000e80a00720c */ /* 0x000fe40005746670 */
[----:B------:R-:W-:Y:S02]  /*12dc0*/  FMNMX.FTZ R14, R40, R14, !PT ;  /* 0x0000000e280e7209 */ /* 0x000fe40007810000 */
[----:B------:R-:W-:Y:S02]  /*12dd0*/  ISETP.GE.OR P3, PT, R6, R233, !P3 ;  /* 0x000000e90600720c */ /* 0x000fe40005f66670 */
[----:B------:R-:W-:Y:S02]  /*12de0*/  FSEL R30, R28, -INF , !P1 ;  /* 0xff8000001c1e7808 */ /* 0x000fe40004800000 */
[----:B------:R-:W-:Y:S02]  /*12df0*/  FSEL R186, R187, -INF , !P2 ;  /* 0xff800000bbba7808 */ /* 0x000fe40005000000 */
[----:B------:R-:W-:Y:S02]  /*12e00*/  FMNMX.FTZ R14, R41, R14, !PT ;  /* 0x0000000e290e7209 */ /* 0x000fe40007810000 */
[C---:B------:R-:W-:Y:S02]  /*12e10*/  ISETP.GE.AND P1, PT, R12.reuse, R228, PT ;  /* 0x000000e40c00720c */ /* 0x040fe40003f26270 */
[----:B------:R-:W-:Y:S02]  /*12e20*/  ISETP.GE.AND P2, PT, R12, R227, PT ;  /* 0x000000e30c00720c */ /* 0x000fe40003f46270 */
[----:B------:R-:W-:Y:S02]  /*12e30*/  FSEL R205, R39, -INF , !P3 ;  /* 0xff80000027cd7808 */ /* 0x000fe40005800000 */
[----:B------:R-:W-:Y:S01]  /*12e40*/  ISETP.GE.AND P3, PT, R16, R229, PT ;  /* 0x000000e51000720c */ /* 0x000fe20003f66270 */
[----:B------:R-:W-:Y:S01]  /*12e50*/  LDSM.16.MT88.4 R36, [R222+0x9000] ;  /* 0x00900000de24783b */ /* 0x000fe20000004200 */
        /* <DEDUP_REMOVED lines=11> */
[-C--:B------:R-:W-:Y:S02]  /*12f10*/  ISETP.GE.AND P1, PT, R9, R228.reuse, PT ;  /* 0x000000e40900720c */ /* 0x080fe40003f26270 */
[----:B------:R-:W-:Y:S02]  /*12f20*/  FSEL R28, R202, -INF , !P3 ;  /* 0xff800000ca1c7808 */ /* 0x000fe40005800000 */
[----:B------:R-:W-:Y:S02]  /*12f30*/  ISETP.GE.AND P3, PT, R11, R228, PT ;  /* 0x000000e40b00720c */ /* 0x000fe40003f66270 */
[----:B------:R-:W-:Y:S02]  /*12f40*/  FMNMX.FTZ R104, R207, R104, !PT ;  /* 0x00000068cf687209 */ /* 0x000fe40007810000 */
[-C--:B------:R-:W-:Y:S02]  /*12f50*/  ISETP.GE.OR P1, PT, R9, R232.reuse, !P1 ;  /* 0x000000e80900720c */ /* 0x080fe40004f26670 */
[----:B------:R-:W-:Y:S02]  /*12f60*/  ISETP.GE.OR P3, PT, R11, R232, !P3 ;  /* 0x000000e80b00720c */ /* 0x000fe40005f66670 */
[----:B------:R-:W-:Y:S02]  /*12f70*/  FMNMX.FTZ R104, R208, R104, !PT ;  /* 0x00000068d0687209 */ /* 0x000fe40007810000 */
[----:B------:R-:W-:Y:S02]  /*12f80*/  FSEL R190, R190, -INF , !P1 ;  /* 0xff800000bebe7808 */ /* 0x000fe40004800000 */
[----:B------:R-:W-:Y:S02]  /*12f90*/  ISETP.GE.AND P1, PT, R8, R228, PT ;  /* 0x000000e40800720c */ /* 0x000fe40003f26270 */
[----:B------:R-:W-:Y:S02]  /*12fa0*/  FSEL R185, R188, -INF , !P3 ;  /* 0xff800000bcb97808 */ /* 0x000fe40005800000 */
[----:B------:R-:W-:Y:S02]  /*12fb0*/  ISETP.GE.AND P3, PT, R13, R227, PT ;  /* 0x000000e30d00720c */ /* 0x000fe40003f66270 */
[----:B------:R-:W-:Y:S02]  /*12fc0*/  FMNMX.FTZ R104, R49, R104, !PT ;  /* 0x0000006831687209 */ /* 0x000fe40007810000 */
[----:B------:R-:W-:Y:S02]  /*12fd0*/  ISETP.GE.OR P1, PT, R8, R232, !P1 ;  /* 0x000000e80800720c */ /* 0x000fe40004f26670 */
[----:B------:R-:W-:Y:S02]  /*12fe0*/  ISETP.GE.OR P3, PT, R13, R231, !P3 ;  /* 0x000000e70d00720c */ /* 0x000fe40005f66670 */
[----:B------:R-:W-:Y:S01]  /*12ff0*/  FSEL R13, R211, -INF , !P0 ;  /* 0xff800000d30d7808 */ /* 0x000fe20004000000 */
[----:B------:R-:W-:Y:S01]  /*13000*/  IMAD.MOV.U32 R211, RZ, RZ, R30 ;  /* 0x000000ffffd37224 */ /* 0x000fe200078e001e */
[----:B------:R-:W-:Y:S02]  /*13010*/  ISETP.GE.AND P0, PT, R11, R227, PT ;  /* 0x000000e30b00720c */ /* 0x000fe40003f06270 */
[----:B------:R-:W-:Y:S02]  /*13020*/  FMNMX.FTZ R105, R19, R100, !PT ;  /* 0x0000006413697209 */ /* 0x000fe40007810000 */
[----:B------:R-:W-:Y:S02]  /*13030*/  FMNMX.FTZ R104, R66, R104, !PT ;  /* 0x0000006842687209 */ /* 0x000fe40007810000 */
[----:B------:R-:W-:Y:S02]  /*13040*/  FSEL R189, R189, -INF , !P1 ;  /* 0xff800000bdbd7808 */ /* 0x000fe40004800000 */
[----:B------:R-:W-:Y:S02]  /*13050*/  ISETP.GE.AND P1, PT, R7, R228, PT ;  /* 0x000000e40700720c */ /* 0x000fe40003f26270 */
[----:B------:R-:W-:Y:S02]  /*13060*/  ISETP.GE.OR P0, PT, R11, R231, !P0 ;  /* 0x000000e70b00720c */ /* 0x000fe40004706670 */
[----:B------:R-:W-:Y:S02]  /*13070*/  FSEL R11, R210, -INF , !P3 ;  /* 0xff800000d20b7808 */ /* 0x000fe40005800000 */
[----:B------:R-:W-:Y:S02]  /*13080*/  ISETP.GE.AND P3, PT, R10, R227, PT ;  /* 0x000000e30a00720c */ /* 0x000fe40003f66270 */
[----:B------:R-:W-:Y:S02]  /*13090*/  FMNMX.FTZ R105, R20, R105, !PT ;  /* 0x0000006914697209 */ /* 0x000fe40007810000 */
[----:B------:R-:W-:Y:S02]  /*130a0*/  FMNMX.FTZ R104, R48, R104, !PT ;  /* 0x0000006830687209 */ /* 0x000fe40007810000 */
[----:B------:R-:W-:Y:S02]  /*130b0*/  ISETP.GE.OR P1, PT, R7, R232, !P1 ;  /* 0x000000e80700720c */ /* 0x000fe40004f26670 */
[----:B------:R-:W-:Y:S02]  /*130c0*/  ISETP.GE.OR P3, PT, R10, R231, !P3 ;  /* 0x000000e70a00720c */ /* 0x000fe40005f66670 */
[----:B------:R-:W-:Y:S02]  /*130d0*/  FSEL R10, R212, -INF , !P2 ;  /* 0xff800000d40a7808 */ /* 0x000fe40005000000 */
[----:B------:R-:W-:Y:S02]  /*130e0*/  ISETP.GE.AND P2, PT, R9, R227, PT ;  /* 0x000000e30900720c */ /* 0x000fe40003f46270 */
[----:B------:R-:W-:Y:S02]  /*130f0*/  FMNMX.FTZ R105, R23, R105, !PT ;  /* 0x0000006917697209 */ /* 0x000fe40007810000 */
[----:B------:R-:W-:Y:S02]  /*13100*/  FMNMX.FTZ R104, R214, R104, !PT ;  /* 0x00000068d6687209 */ /* 0x000fe40007810000 */
[----:B------:R-:W-:Y:S02]  /*13110*/  FSEL R202, R181, -INF , !P1 ;  /* 0xff800000b5ca7808 */ /* 0x000fe40004800000 */
[C---:B------:R-:W-:Y:S02]  /*13120*/  ISETP.GE.AND P1, PT, R6.reuse, R228, PT ;  /* 0x000000e40600720c */ /* 0x040fe40003f26270 */
[----:B------:R-:W-:Y:S02]  /*13130*/  ISETP.GE.OR P2, PT, R9, R231, !P2 ;  /* 0x000000e70900720c */ /* 0x000fe40005746670 */
[----:B------:R-:W-:Y:S01]  /*13140*/  FMNMX.FTZ R105, R25, R105, !PT ;  /* 0x0000006919697209 */ /* 0x000fe20007810000 */
[----:B------:R-:W1:Y:S01]  /*13150*/  SHFL.BFLY PT, R9, R104, 0x2, 0x1f ;  /* 0x0c401f0068097f89 */ /* 0x000e6200000e0000 */
[----:B------:R-:W-:Y:S02]  /*13160*/  ISETP.GE.OR P1, PT, R6, R232, !P1 ;  /* 0x000000e80600720c */ /* 0x000fe40004f26670 */
[----:B------:R-:W-:Y:S02]  /*13170*/  FMNMX.FTZ R105, R44, R105, !PT ;  /* 0x000000692c697209 */ /* 0x000fe40007810000 */
[----:B------:R-:W-:Y:S02]  /*13180*/  FSEL R203, R183, -INF , !P1 ;  /* 0xff800000b7cb7808 */ /* 0x000fe40004800000 */
[----:B------:R-:W-:Y:S02]  /*13190*/  FSEL R187, R198, -INF , !P0 ;  /* 0xff800000c6bb7808 */ /* 0x000fe40004000000 */
[CC--:B------:R-:W-:Y:S02]  /*131a0*/  ISETP.GE.AND P0, PT, R4.reuse, R228.reuse, PT ;  /* 0x000000e40400720c */ /* 0x0c0fe40003f06270 */
        /* <DEDUP_REMOVED lines=8> */
[----:B------:R-:W-:Y:S02]  /*13230*/  FSEL R200, R180, -INF , !P0 ;  /* 0xff800000b4c87808 */ /* 0x000fe40004000000 */
[----:B------:R-:W-:Y:S02]  /*13240*/  ISETP.GE.AND P0, PT, R2, R228, PT ;  /* 0x000000e40200720c */ /* 0x000fe40003f06270 */
[----:B------:R-:W-:Y:S02]  /*13250*/  FMNMX.FTZ R105, R65, R105, !PT ;  /* 0x0000006941697209 */ /* 0x000fe40007810000 */
[----:B------:R-:W-:Y:S02]  /*13260*/  ISETP.GE.OR P1, PT, R8, R231, !P1 ;  /* 0x000000e70800720c */ /* 0x000fe40004f26670 */
[----:B------:R-:W-:Y:S02]  /*13270*/  ISETP.GE.OR P0, PT, R2, R232, !P0 ;  /* 0x000000e80200720c */ /* 0x000fe40004706670 */
[----:B------:R-:W-:Y:S02]  /*13280*/  FMNMX.FTZ R105, R204, R105, !PT ;  /* 0x00000069cc697209 */ /* 0x000fe40007810000 */
[----:B------:R-:W-:Y:S02]  /*13290*/  FSEL R56, R56, -INF , !P0 ;  /* 0xff80000038387808 */ /* 0x000fe40004000000 */
[----:B------:R-:W-:Y:S02]  /*132a0*/  ISETP.GE.AND P0, PT, R16, R228, PT ;  /* 0x000000e41000720c */ /* 0x000fe40003f06270 */
[----:B------:R-:W-:Y:S02]  /*132b0*/  FSEL R192, R199, -INF , !P1 ;  /* 0xff800000c7c07808 */ /* 0x000fe40004800000 */
[----:B------:R-:W-:Y:S02]  /*132c0*/  ISETP.GE.AND P1, PT, R5, R227, PT ;  /* 0x000000e30500720c */ /* 0x000fe40003f26270 */
[----:B------:R-:W-:Y:S02]  /*132d0*/  FMNMX.FTZ R105, R205, R105, !PT ;  /* 0x00000069cd697209 */ /* 0x000fe40007810000 */
[----:B-1----:R-:W-:Y:S02]  /*132e0*/  FMNMX.FTZ R104, R104, R9, !PT ;  /* 0x0000000968687209 */ /* 0x002fe40007810000 */
[----:B------:R-:W-:Y:S02]  /*132f0*/  ISETP.GE.OR P0, PT, R16, R232, !P0 ;  /* 0x000000e81000720c */ /* 0x000fe40004706670 */
[----:B------:R-:W-:Y:S01]  /*13300*/  ISETP.GE.AND P3, PT, R7, R227, PT ;  /* 0x000000e30700720c */ /* 0x000fe20003f66270 */
[----:B------:R-:W1:Y:S01]  /*13310*/  SHFL.BFLY PT, R8, R104, 0x1, 0x1f ;  /* 0x0c201f0068087f89 */ /* 0x000e6200000e0000 */
[----:B------:R-:W-:Y:S02]  /*13320*/  ISETP.GE.OR P1, PT, R5, R231, !P1 ;  /* 0x000000e70500720c */ /* 0x000fe40004f26670 */
[----:B------:R-:W-:Y:S02]  /*13330*/  FMNMX.FTZ R5, R27, R107, !PT ;  /* 0x0000006b1b057209 */ /* 0x000fe40007810000 */
[----:B------:R-:W-:Y:S02]  /*13340*/  FMNMX.FTZ R105, R218, R105, !PT ;  /* 0x00000069da697209 */ /* 0x000fe40007810000 */
[----:B------:R-:W-:Y:S02]  /*13350*/  FSEL R57, R57, -INF , !P0 ;  /* 0xff80000039397808 */ /* 0x000fe40004000000 */
[----:B------:R-:W-:Y:S02]  /*13360*/  ISETP.GE.AND P0, PT, R15, R228, PT ;  /* 0x000000e40f00720c */ /* 0x000fe40003f06270 */
[----:B------:R-:W-:Y:S02]  /*13370*/  FMNMX.FTZ R5, R13, R5, !PT ;  /* 0x000000050d057209 */ /* 0x000fe40007810000 */
[----:B------:R-:W-:Y:S02]  /*13380*/  ISETP.GE.OR P3, PT, R7, R231, !P3 ;  /* 0x000000e70700720c */ /* 0x000fe40005f66670 */
[----:B------:R-:W-:Y:S02]  /*13390*/  FMNMX.FTZ R7, R24, R106, !PT ;  /* 0x0000006a18077209 */ /* 0x000fe40007810000 */
        /* <DEDUP_REMOVED lines=8> */
[----:B------:R-:W-:Y:S02]  /*13420*/  ISETP.GE.OR P3, PT, R4, R231, !P3 ;  /* 0x000000e70400720c */ /* 0x000fe40005f66670 */
[----:B------:R-:W-:Y:S02]  /*13430*/  FMNMX.FTZ R4, R10, R5, !PT ;  /* 0x000000050a047209 */ /* 0x000fe40007810000 */
[----:B------:R-:W-:Y:S02]  /*13440*/  ISETP.GE.AND P0, PT, R2, R227, PT ;  /* 0x000000e30200720c */ /* 0x000fe40003f06270 */
[----:B------:R-:W-:Y:S02]  /*13450*/  FMNMX.FTZ R105, R51, R105, !PT ;  /* 0x0000006933697209 */ /* 0x000fe40007810000 */
[----:B------:R-:W-:Y:S02]  /*13460*/  FSEL R191, R197, -INF , !P2 ;  /* 0xff800000c5bf7808 */ /* 0x000fe40005000000 */
[----:B------:R-:W-:Y:S02]  /*13470*/  FMNMX.FTZ R7, R28, R7, !PT ;  /* 0x000000071c077209 */ /* 0x000fe40007810000 */
[----:B------:R-:W-:Y:S02]  /*13480*/  ISETP.GE.AND P2, PT, R6, R227, PT ;  /* 0x000000e30600720c */ /* 0x000fe40003f46270 */
[----:B------:R-:W-:Y:S02]  /*13490*/  ISETP.GE.OR P0, PT, R2, R231, !P0 ;  /* 0x000000e70200720c */ /* 0x000fe40004706670 */
[----:B------:R-:W-:Y:S02]  /*134a0*/  FMNMX.FTZ R2, R187, R4, !PT ;  /* 0x00000004bb027209 */ /* 0x000fe40007810000 */
[----:B------:R-:W-:Y:S02]  /*134b0*/  FMNMX.FTZ R105, R211, R105, !PT ;  /* 0x00000069d3697209 */ /* 0x000fe40007810000 */
[----:B------:R-:W-:Y:S02]  /*134c0*/  ISETP.GE.OR P2, PT, R6, R231, !P2 ;  /* 0x000000e70600720c */ /* 0x000fe40005746670 */
        /* <DEDUP_REMOVED lines=8> */
[----:B-1----:R-:W-:Y:S02]  /*13550*/  FMNMX.FTZ R104, R104, R8, !PT ;  /* 0x0000000868687209 */ /* 0x002fe40007810000 */
[----:B------:R-:W-:Y:S02]  /*13560*/  FMNMX.FTZ R6, R190, R6, !PT ;  /* 0x00000006be067209 */ /* 0x000fe40007810000 */
[----:B------:R-:W-:Y:S01]  /*13570*/  FSEL R195, R194, -INF , !P2 ;  /* 0xff800000c2c37808 */ /* 0x000fe20005000000 */
[----:B------:R-:W-:Y:S01]  /*13580*/  FMUL.FTZ R109, R104, c[0x0][0x23c] ;  /* 0x00008f00686d7a20 */ /* 0x000fe20000410000 */
[----:B------:R-:W-:Y:S02]  /*13590*/  FMNMX.FTZ R2, R196, R2, !PT ;  /* 0x00000002c4027209 */ /* 0x000fe40007810000 */
[----:B------:R-:W-:Y:S02]  /*135a0*/  FMNMX.FTZ R6, R189, R6, !PT ;  /* 0x00000006bd067209 */ /* 0x000fe40007810000 */
[----:B------:R-:W-:Y:S02]  /*135b0*/  FSEL R194, R47, -INF , !P3 ;  /* 0xff8000002fc27808 */ /* 0x000fe40005800000 */
[----:B------:R-:W-:Y:S02]  /*135c0*/  FSETP.NEU.FTZ.AND P3, PT, R104, -INF , PT ;  /* 0xff8000006800780b */ /* 0x000fe40003f7d000 */
[----:B------:R-:W-:Y:S02]  /*135d0*/  FSEL R193, R46, -INF , !P1 ;  /* 0xff8000002ec17808 */ /* 0x000fe40004800000 */
[----:B------:R-:W-:Y:S02]  /*135e0*/  FMNMX.FTZ R2, R195, R2, !PT ;  /* 0x00000002c3027209 */ /* 0x000fe40007810000 */
[----:B------:R-:W-:Y:S02]  /*135f0*/  FMNMX.FTZ R6, R202, R6, !PT ;  /* 0x00000006ca067209 */ /* 0x000fe40007810000 */
[----:B------:R-:W-:Y:S02]  /*13600*/  FSEL R109, R109, RZ, P3 ;  /* 0x000000ff6d6d7208 */ /* 0x000fe40001800000 */
[----:B------:R-:W-:Y:S02]  /*13610*/  ISETP.GE.AND P2, PT, R0, R228, PT ;  /* 0x000000e40000720c */ /* 0x000fe40003f46270 */
[----:B------:R-:W-:Y:S01]  /*13620*/  FSEL R249, R42, -INF , !P0 ;  /* 0xff8000002af97808 */ /* 0x000fe20004000000 */
[--C-:B------:R-:W-:Y:S01]  /*13630*/  FFMA.FTZ R17, R17, c[0x0][0x23c], -R109.reuse ;  /* 0x00008f0011117a23 */ /* 0x100fe2000001086d */
[----:B------:R-:W-:Y:S02]  /*13640*/  FMNMX.FTZ R2, R193, R2, !PT ;  /* 0x00000002c1027209 */ /* 0x000fe40007810000 */
[C---:B------:R-:W-:Y:S01]  /*13650*/  ISETP.GE.AND P0, PT, R0.reuse, R227, PT ;  /* 0x000000e30000720c */ /* 0x040fe20003f06270 */
[----:B------:R-:W-:Y:S01]  /*13660*/  MUFU.EX2 R241, R17 ;  /* 0x0000001100f17308 */ /* 0x000fe20000000800 */
[----:B------:R-:W-:Y:S02]  /*13670*/  FMNMX.FTZ R5, R203, R6, !PT ;  /* 0x00000006cb057209 */ /* 0x000fe40007810000 */
[C---:B------:R-:W-:Y:S02]  /*13680*/  ISETP.GE.OR P2, PT, R0.reuse, R232, !P2 ;  /* 0x000000e80000720c */ /* 0x040fe40005746670 */
[----:B------:R-:W-:Y:S02]  /*13690*/  ISETP.GE.OR P0, PT, R0, R231, !P0 ;  /* 0x000000e70000720c */ /* 0x000fe40004706670 */
[----:B------:R-:W-:Y:S01]  /*136a0*/  FMNMX.FTZ R0, R194, R2, !PT ;  /* 0x00000002c2007209 */ /* 0x000fe20007810000 */
[--C-:B------:R-:W-:Y:S01]  /*136b0*/  FFMA.FTZ R2, R18, c[0x0][0x23c], -R109.reuse ;  /* 0x00008f0012027a23 */ /* 0x100fe2000001086d */
[----:B------:R-:W-:Y:S02]  /*136c0*/  FSEL R250, R61, -INF , !P2 ;  /* 0xff8000003dfa7808 */ /* 0x000fe40005000000 */
[----:B------:R-:W-:Y:S01]  /*136d0*/  ISETP.GE.AND P2, PT, R16, R227, PT ;  /* 0x000000e31000720c */ /* 0x000fe20003f46270 */
[----:B------:R-:W1:Y:S01]  /*136e0*/  MUFU.EX2 R219, R2 ;  /* 0x0000000200db7308 */ /* 0x000e620000000800 */
[----:B------:R-:W-:Y:S02]  /*136f0*/  FMNMX.FTZ R4, R198, R5, !PT ;  /* 0x00000005c6047209 */ /* 0x000fe40007810000 */
[----:B------:R-:W-:Y:S02]  /*13700*/  ISETP.GE.OR P2, PT, R16, R231, !P2 ;  /* 0x000000e71000720c */ /* 0x000fe40005746670 */
[----:B------:R-:W-:Y:S02]  /*13710*/  ISETP.GE.AND P1, PT, R15, R227, PT ;  /* 0x000000e30f00720c */ /* 0x000fe40003f26270 */
[----:B------:R-:W-:Y:S02]  /*13720*/  FMNMX.FTZ R4, R200, R4, !PT ;  /* 0x00000004c8047209 */ /* 0x000fe40007810000 */
[----:B--2---:R-:W-:Y:S02]  /*13730*/  FMNMX.FTZ R105, R105, R7, !PT ;  /* 0x0000000769697209 */ /* 0x004fe40007810000 */
[----:B------:R-:W-:Y:S02]  /*13740*/  FMNMX.FTZ R0, R249, R0, !PT ;  /* 0x00000000f9007209 */ /* 0x000fe40007810000 */
[----:B------:R-:W-:Y:S02]  /*13750*/  FMNMX.FTZ R103, R56, R4, !PT ;  /* 0x0000000438677209 */ /* 0x000fe40007810000 */
[----:B------:R-:W-:Y:S01]  /*13760*/  ISETP.GE.OR P1, PT, R15, R231, !P1 ;  /* 0x000000e70f00720c */ /* 0x000fe20004f26670 */
[----:B------:R-:W2:Y:S01]  /*13770*/  SHFL.BFLY PT, R4, R105, 0x1, 0x1f ;  /* 0x0c201f0069047f89 */ /* 0x000ea200000e0000 */
[----:B------:R-:W-:Y:S02]  /*13780*/  FSEL R248, R43, -INF , !P2 ;  /* 0xff8000002bf87808 */ /* 0x000fe40005000000 */
        /* <DEDUP_REMOVED lines=10> */
[----:B--2---:R-:W-:Y:S05]  /*13830*/  FMNMX.FTZ R105, R105, R4, !PT ;  /* 0x0000000469697209 */ /* 0x004fea0007810000 */
[----:B------:R-:W2:Y:S01]  /*13840*/  SHFL.BFLY PT, R5, R103, 0x2, 0x1f ;  /* 0x0c401f0067057f89 */ /* 0x000ea200000e0000 */
[C---:B------:R-:W-:Y:S01]  /*13850*/  FSETP.NEU.FTZ.AND P2, PT, R105.reuse, -INF , PT ;  /* 0xff8000006900780b */ /* 0x040fe20003f5d000 */
[----:B------:R-:W-:Y:S05]  /*13860*/  FMUL.FTZ R110, R105, c[0x0][0x23c] ;  /* 0x00008f00696e7a20 */ /* 0x000fea0000410000 */
[----:B------:R-:W-:Y:S05]  /*13870*/  FSEL R110, R110, RZ, P2 ;  /* 0x000000ff6e6e7208 */ /* 0x000fea0001000000 */
[--C-:B------:R-:W-:Y:S01]  /*13880*/  FFMA.FTZ R4, R19, c[0x0][0x23c], -R110.reuse ;  /* 0x00008f0013047a23 */ /* 0x100fe2000001086e */
[----:B-1----:R-:W-:Y:S01]  /*13890*/  FMNMX.FTZ R0, R0, R2, !PT ;  /* 0x0000000200007209 */ /* 0x002fe20007810000 */
[--C-:B------:R-:W-:Y:S02]  /*138a0*/  FFMA.FTZ R2, R23, c[0x0][0x23c], -R110.reuse ;  /* 0x00008f0017027a23 */ /* 0x100fe4000001086e */
[----:B------:R1:W-:Y:S01]  /*138b0*/  MUFU.EX2 R216, R4 ;  /* 0x0000000400d87308 */ /* 0x0003e20000000800 */
[----:B--2---:R-:W-:Y:S09]  /*138c0*/  FMNMX.FTZ R103, R103, R5, !PT ;  /* 0x0000000567677209 */ /* 0x004ff20007810000 */
[----:B------:R2:W-:Y:S01]  /*138d0*/  MUFU.EX2 R240, R2 ;  /* 0x0000000200f07308 */ /* 0x0005e20000000800 */
[----:B------:R-:W3:Y:S01]  /*138e0*/  SHFL.BFLY PT, R5, R103, 0x1, 0x1f ;  /* 0x0c201f0067057f89 */ /* 0x000ee200000e0000 */
[----:B-1----:R-:W-:Y:S08]  /*138f0*/  FFMA.FTZ R4, R20, c[0x0][0x23c], -R110 ;  /* 0x00008f0014047a23 */ /* 0x002ff0000001086e */
[----:B------:R1:W4:Y:S01]  /*13900*/  MUFU.EX2 R243, R4 ;  /* 0x0000000400f37308 */ /* 0x0003220000000800 */
[----:B--2---:R-:W2:Y:S01]  /*13910*/  SHFL.BFLY PT, R2, R0, 0x1, 0x1f ;  /* 0x0c201f0000027f89 */ /* 0x004ea200000e0000 */
[----:B---3--:R-:W-:Y:S04]  /*13920*/  FMNMX.FTZ R103, R103, R5, !PT ;  /* 0x0000000567677209 */ /* 0x008fe80007810000 */
[C---:B------:R-:W-:Y:S01]  /*13930*/  FSETP.NEU.FTZ.AND P1, PT, R103.reuse, -INF , PT ;  /* 0xff8000006700780b */ /* 0x040fe20003f3d000 */
[----:B------:R-:W-:Y:S05]  /*13940*/  FMUL.FTZ R111, R103, c[0x0][0x23c] ;  /* 0x00008f00676f7a20 */ /* 0x000fea0000410000 */
[----:B------:R-:W-:Y:S01]  /*13950*/  FSEL R111, R111, RZ, P1 ;  /* 0x000000ff6f6f7208 */ /* 0x000fe20000800000 */
[----:B-1----:R-:W-:Y:S01]  /*13960*/  FFMA.FTZ R4, R21, c[0x0][0x23c], -R109 ;  /* 0x00008f0015047a23 */ /* 0x002fe2000001086d */
[----:B----4-:R-:W-:Y:S03]  /*13970*/  F2FP.BF16.PACK_AB R177, R243, R216 ;  /* 0x000000d8f3b1723e */ /* 0x010fe600000010ff */
[----:B------:R1:W-:Y:S01]  /*13980*/  MUFU.EX2 R239, R4 ;  /* 0x0000000400ef7308 */ /* 0x0003e20000000800 */
[----:B--2---:R-:W-:Y:S01]  /*13990*/  FMNMX.FTZ R102, R0, R2, !PT ;  /* 0x0000000200667209 */ /* 0x004fe20007810000 */
[----:B------:R-:W-:Y:S03]  /*139a0*/  FFMA.FTZ R0, R28, c[0x0][0x23c], -R111 ;  /* 0x00008f001c007a23 */ /* 0x000fe6000001086f */
[C---:B------:R-:W-:Y:S01]  /*139b0*/  FSETP.NEU.FTZ.AND P0, PT, R102.reuse, -INF , PT ;  /* 0xff8000006600780b */ /* 0x040fe20003f1d000 */
[----:B------:R-:W-:Y:S04]  /*139c0*/  FMUL.FTZ R184, R102, c[0x0][0x23c] ;  /* 0x00008f0066b87a20 */ /* 0x000fe80000410000 */
[----:B------:R2:W-:Y:S01]  /*139d0*/  MUFU.EX2 R217, R0 ;  /* 0x0000000000d97308 */ /* 0x0005e20000000800 */
[----:B------:R-:W-:Y:S05]  /*139e0*/  FSEL R184, R184, RZ, P0 ;  /* 0x000000ffb8b87208 */ /* 0x000fea0000000000 */
[----:B------:R-:W-:Y:S04]  /*139f0*/  FFMA.FTZ R2, R10, c[0x0][0x23c], -R184 ;  /* 0x00008f000a027a23 */ /* 0x000fe800000108b8 */
[----:B------:R3:W-:Y:S01]  /*13a00*/  MUFU.EX2 R215, R2 ;  /* 0x0000000200d77308 */ /* 0x0007e20000000800 */
[----:B-1----:R-:W-:Y:S02]  /*13a10*/  FFMA.FTZ R4, R22, c[0x0][0x23c], -R109 ;  /* 0x00008f0016047a23 */ /* 0x002fe4000001086d */
[----:B------:R-:W1:Y:S07]  /*13a20*/  LDSM.16.MT88.4 R20, [R220+0x9000] ;  /* 0x00900000dc14783b */ /* 0x000e6e0000004200 */
[----:B------:R4:W5:Y:S01]  /*13a30*/  MUFU.EX2 R197, R4 ;  /* 0x0000000400c57308 */ /* 0x0009620000000800 */
[--C-:B--2---:R-:W-:Y:S09]  /*13a40*/  FFMA.FTZ R0, R29, c[0x0][0x23c], -R111.reuse ;  /* 0x00008f001d007a23 */ /* 0x104ff2000001086f */
[----:B------:R2:W1:Y:S01]  /*13a50*/  MUFU.EX2 R67, R0 ;  /* 0x0000000000437308 */ /* 0x0004620000000800 */
[----:B---3--:R-:W-:Y:S01]  /*13a60*/  FSEL R2, R105, RZ, P2 ;  /* 0x000000ff69027208 */ /* 0x008fe20001000000 */
[----:B----4-:R-:W-:Y:S01]  /*13a70*/  FFMA.FTZ R4, R25, c[0x0][0x23c], -R110 ;  /* 0x00008f0019047a23 */ /* 0x010fe2000001086e */
[----:B-----5:R-:W-:Y:S07]  /*13a80*/  F2FP.BF16.PACK_AB R178, R197, R239 ;  /* 0x000000efc5b2723e */ /* 0x020fee00000010ff */
[----:B------:R3:W4:Y:S01]  /*13a90*/  MUFU.EX2 R245, R4 ;  /* 0x0000000400f57308 */ /* 0x0007220000000800 */
[--C-:B--2---:R-:W-:Y:S01]  /*13aa0*/  FFMA.FTZ R0, R27, c[0x0][0x23c], -R184.reuse ;  /* 0x00008f001b007a23 */ /* 0x104fe200000108b8 */
[----:B-1----:R-:W-:Y:S08]  /*13ab0*/  F2FP.BF16.PACK_AB R182, R67, R217 ;  /* 0x000000d943b6723e */ /* 0x002ff000000010ff */
[----:B------:R1:W-:Y:S01]  /*13ac0*/  MUFU.EX2 R242, R0 ;  /* 0x0000000000f27308 */ /* 0x0003e20000000800 */
[--C-:B---3--:R-:W-:Y:S01]  /*13ad0*/  FFMA.FTZ R4, R24, c[0x0][0x23c], -R111.reuse ;  /* 0x00008f0018047a23 */ /* 0x108fe2000001086f */
[----:B----4-:R-:W-:Y:S08]  /*13ae0*/  F2FP.BF16.PACK_AB R179, R245, R240 ;  /* 0x000000f0f5b3723e */ /* 0x010ff000000010ff */
[----:B------:R2:W-:Y:S01]  /*13af0*/  MUFU.EX2 R213, R4 ;  /* 0x0000000400d57308 */ /* 0x0005e20000000800 */
[--C-:B-1----:R-:W-:Y:S09]  /*13b00*/  FFMA.FTZ R0, R13, c[0x0][0x23c], -R184.reuse ;  /* 0x00008f000d007a23 */ /* 0x102ff200000108b8 */
[----:B------:R1:W3:Y:S01]  /*13b10*/  MUFU.EX2 R238, R0 ;  /* 0x0000000000ee7308 */ /* 0x0002e20000000800 */
[----:B--2---:R-:W-:Y:S09]  /*13b20*/  FFMA.FTZ R4, R26, c[0x0][0x23c], -R111 ;  /* 0x00008f001a047a23 */ /* 0x004ff2000001086f */
[----:B------:R-:W2:Y:S01]  /*13b30*/  MUFU.EX2 R244, R4 ;  /* 0x0000000400f47308 */ /* 0x000ea20000000800 */
[----:B-1----:R-:W-:Y:S01]  /*13b40*/  FFMA.FTZ R0, R11, c[0x0][0x23c], -R184 ;  /* 0x00008f000b007a23 */ /* 0x002fe200000108b8 */
[----:B---3--:R-:W-:Y:S08]  /*13b50*/  F2FP.BF16.PACK_AB R181, R238, R242 ;  /* 0x000000f2eeb5723e */ /* 0x008ff000000010ff */
[----:B------:R1:W-:Y:S01]  /*13b60*/  MUFU.EX2 R14, R0 ;  /* 0x00000000000e7308 */ /* 0x0003e20000000800 */
[----:B--2---:R-:W-:Y:S02]  /*13b70*/  F2FP.BF16.PACK_AB R180, R244, R213 ;  /* 0x000000d5f4b4723e */ /* 0x004fe400000010ff */
[----:B-1----:R-:W-:Y:S05]  /*13b80*/  FSEL R0, R104, RZ, P3 ;  /* 0x000000ff68007208 */ /* 0x002fea0001800000 */
[----:B------:R-:W-:Y:S04]  /*13b90*/  FADD.FTZ R0, -R0, R3 ;  /* 0x0000000300007221 */ /* 0x000fe80000010100 */
[----:B------:R-:W-:Y:S04]  /*13ba0*/  FMUL.FTZ R0, R0, c[0x0][0x23c] ;  /* 0x00008f0000007a20 */ /* 0x000fe80000410000 */
[----:B------:R1:W2:Y:S02]  /*13bb0*/  MUFU.EX2 R101, R0 ;  /* 0x0000000000657308 */ /* 0x0002a40000000800 */
[----:B-1----:R-:W-:Y:S01]  /*13bc0*/  FADD.FTZ R0, -R2, R100 ;  /* 0x0000006402007221 */ /* 0x002fe20000010100 */
[----:B------:R-:W-:Y:S01]  /*13bd0*/  FSEL R2, R103, RZ, P1 ;  /* 0x000000ff67027208 */ /* 0x000fe20000800000 */
[C---:B--2---:R-:W-:Y:S02]  /*13be0*/  FMUL.FTZ R32, R101.reuse, R140 ;  /* 0x0000008c65207220 */ /* 0x044fe40000410000 */
[----:B------:R-:W-:Y:S02]  /*13bf0*/  FMUL.FTZ R0, R0, c[0x0][0x23c] ;  /* 0x00008f0000007a20 */ /* 0x000fe40000410000 */
[----:B------:R-:W-:Y:S02]  /*13c00*/  IMAD.MOV.U32 R140, RZ, RZ, R242 ;  /* 0x000000ffff8c7224 */ /* 0x000fe400078e00f2 */
[----:B------:R1:W2:Y:S01]  /*13c10*/  MUFU.EX2 R100, R0 ;  /* 0x0000000000647308 */ /* 0x0002a20000000800 */
        /* <DEDUP_REMOVED lines=23> */
[----:B------:R-:W-:Y:S01]  /*13d90*/  IMAD.MOV.U32 R142, RZ, RZ, R239 ;  /* 0x000000ffff8e7224 */ /* 0x000fe200078e00ef */
[----:B------:R-:W-:Y:S01]  /*13da0*/  LDSM.16.MT88.4 R124, [R222+0x9400] ;  /* 0x00940000de7c783b */ /* 0x000fe20000004200 */
[C---:B------:R-:W-:Y:S02]  /*13db0*/  FMUL.FTZ R35, R100.reuse, R143 ;  /* 0x0000008f64237220 */ /* 0x040fe40000410000 */
[----:B------:R-:W-:Y:S02]  /*13dc0*/  IMAD.MOV.U32 R143, RZ, RZ, R238 ;  /* 0x000000ffff8f7224 */ /* 0x000fe400078e00ee */
[C---:B------:R-:W-:Y:S03]  /*13dd0*/  FMUL.FTZ R70, R100.reuse, R70 ;  /* 0x0000004664467220 */ /* 0x040fe60000410000 */
[C---:B------:R-:W-:Y:S02]  /*13de0*/  FMUL.FTZ R71, R100.reuse, R71 ;  /* 0x0000004764477220 */ /* 0x040fe40000410000 */
[C---:B------:R-:W-:Y:S02]  /*13df0*/  FMUL.FTZ R82, R100.reuse, R82 ;  /* 0x0000005264527220 */ /* 0x040fe40000410000 */
[C---:B------:R-:W-:Y:S02]  /*13e00*/  FMUL.FTZ R83, R100.reuse, R83 ;  /* 0x0000005364537220 */ /* 0x040fe40000410000 */
[----:B------:R-:W-:Y:S02]  /*13e10*/  FMUL.FTZ R86, R100, R86 ;  /* 0x0000005664567220 */ /* 0x000fe40000410000 */
[----:B-1----:R-:W-:Y:S02]  /*13e20*/  FADD.FTZ R0, -R2, R107 ;  /* 0x0000006b02007221 */ /* 0x002fe40000010100 */
[----:B------:R-:W-:Y:S02]  /*13e30*/  FFMA.FTZ R2, R40, c[0x0][0x23c], -R109 ;  /* 0x00008f0028027a23 */ /* 0x000fe4000001086d */
[C---:B--2---:R-:W-:Y:S02]  /*13e40*/  FMUL.FTZ R25, R3.reuse, R133 ;  /* 0x0000008503197220 */ /* 0x044fe40000410000 */
[----:B------:R1:W-:Y:S01]  /*13e50*/  MUFU.EX2 R247, R2 ;  /* 0x0000000200f77308 */ /* 0x0003e20000000800 */
[----:B------:R-:W-:Y:S02]  /*13e60*/  IMAD.MOV.U32 R133, RZ, RZ, R245 ;  /* 0x000000ffff857224 */ /* 0x000fe400078e00f5 */
[----:B------:R-:W-:Y:S02]  /*13e70*/  FMUL.FTZ R0, R0, c[0x0][0x23c] ;  /* 0x00008f0000007a20 */ /* 0x000fe40000410000 */
[C---:B------:R-:W-:Y:S02]  /*13e80*/  FMUL.FTZ R29, R3.reuse, R137 ;  /* 0x00000089031d7220 */ /* 0x040fe40000410000 */
[----:B------:R-:W-:Y:S02]  /*13e90*/  IMAD.MOV.U32 R137, RZ, RZ, R244 ;  /* 0x000000ffff897224 */ /* 0x000fe400078e00f4 */
[C---:B------:R-:W-:Y:S01]  /*13ea0*/  FMUL.FTZ R28, R3.reuse, R136 ;  /* 0x00000088031c7220 */ /* 0x040fe20000410000 */
[----:B------:R-:W2:Y:S01]  /*13eb0*/  MUFU.EX2 R0, R0 ;  /* 0x0000000000007308 */ /* 0x000ea20000000800 */
[----:B------:R-:W-:Y:S02]  /*13ec0*/  IMAD.MOV.U32 R136, RZ, RZ, R241 ;  /* 0x000000ffff887224 */ /* 0x000fe400078e00f1 */
[----:B------:R-:W-:Y:S02]  /*13ed0*/  IMAD.MOV.U32 R107, RZ, RZ, R14 ;  /* 0x000000ffff6b7224 */ /* 0x000fe400078e000e */
[C---:B------:R-:W-:Y:S02]  /*13ee0*/  FMUL.FTZ R8, R3.reuse, R116 ;  /* 0x0000007403087220 */ /* 0x040fe40000410000 */
[----:B------:R-:W-:Y:S01]  /*13ef0*/  FMUL.FTZ R9, R3, R117 ;  /* 0x0000007503097220 */ /* 0x000fe20000410000 */
[----:B------:R-:W-:Y:S01]  /*13f00*/  F2FP.BF16.PACK_AB R183, R215, R107 ;  /* 0x0000006bd7b7723e */ /* 0x000fe200000010ff */
[C---:B------:R-:W-:Y:S02]  /*13f10*/  FMUL.FTZ R12, R3.reuse, R120 ;  /* 0x00000078030c7220 */ /* 0x040fe40000410000 */
[C---:B------:R-:W-:Y:S02]  /*13f20*/  FMUL.FTZ R13, R3.reuse, R121 ;  /* 0x00000079030d7220 */ /* 0x040fe40000410000 */
[----:B------:R-:W-:Y:S02]  /*13f30*/  FMUL.FTZ R24, R3, R132 ;  /* 0x0000008403187220 */ /* 0x000fe40000410000 */
[----:B-1----:R-:W-:Y:S02]  /*13f40*/  FFMA.FTZ R2, R41, c[0x0][0x23c], -R109 ;  /* 0x00008f0029027a23 */ /* 0x002fe4000001086d */
[C---:B------:R-:W-:Y:S02]  /*13f50*/  FMUL.FTZ R40, R3.reuse, R148 ;  /* 0x0000009403287220 */ /* 0x040fe40000410000 */
[----:B------:R1:W4:Y:S01]  /*13f60*/  MUFU.EX2 R246, R2 ;  /* 0x0000000200f67308 */ /* 0x0003220000000800 */
[----:B------:R-:W-:Y:S02]  /*13f70*/  FMUL.FTZ R41, R3, R149 ;  /* 0x0000009503297220 */ /* 0x000fe40000410000 */
[----:B------:R-:W-:Y:S02]  /*13f80*/  IMAD.MOV.U32 R132, RZ, RZ, R51 ;  /* 0x000000ffff847224 */ /* 0x000fe400078e0033 */
[C---:B--2---:R-:W-:Y:S02]  /*13f90*/  FMUL.FTZ R31, R0.reuse, R139 ;  /* 0x0000008b001f7220 */ /* 0x044fe40000410000 */
[----:B------:R-:W-:Y:S02]  /*13fa0*/  IMAD.MOV.U32 R139, RZ, RZ, R243 ;  /* 0x000000ffff8b7224 */ /* 0x000fe400078e00f3 */
[C---:B------:R-:W-:Y:S02]  /*13fb0*/  FMUL.FTZ R10, R0.reuse, R118 ;  /* 0x00000076000a7220 */ /* 0x040fe40000410000 */
[----:B------:R-:W-:Y:S02]  /*13fc0*/  FMUL.FTZ R11, R0, R119 ;  /* 0x00000077000b7220 */ /* 0x000fe40000410000 */
[----:B------:R-:W2:Y:S01]  /*13fd0*/  LDSM.16.MT88.4 R116, [R220+0xb000] ;  /* 0x00b00000dc74783b */ /* 0x000ea20000004200 */
[----:B------:R-:W-:Y:S02]  /*13fe0*/  FMUL.FTZ R51, R100, R159 ;  /* 0x0000009f64337220 */ /* 0x000fe40000410000 */
[C---:B------:R-:W-:Y:S02]  /*13ff0*/  FMUL.FTZ R14, R0.reuse, R122 ;  /* 0x0000007a000e7220 */ /* 0x040fe40000410000 */
[C---:B------:R-:W-:Y:S01]  /*14000*/  HMMA.16816.F32.BF16 R8, R180.reuse, R20, R8 ;  /* 0x00000014b408723c */ /* 0x040fe20000041808 */
[C---:B------:R-:W-:Y:S02]  /*14010*/  FMUL.FTZ R15, R0.reuse, R123 ;  /* 0x0000007b000f7220 */ /* 0x040fe40000410000 */
[----:B------:R-:W-:Y:S02]  /*14020*/  FMUL.FTZ R26, R0, R134 ;  /* 0x00000086001a7220 */ /* 0x000fe40000410000 */
[----:B------:R-:W-:Y:S02]  /*14030*/  IMAD.MOV.U32 R134, RZ, RZ, R67 ;  /* 0x000000ffff867224 */ /* 0x000fe400078e0043 */
[----:B-1----:R-:W-:Y:S01]  /*14040*/  FFMA.FTZ R2, R44, c[0x0][0x23c], -R110 ;  /* 0x00008f002c027a23 */ /* 0x002fe2000001086e */
[-C--:B------:R-:W-:Y:S01]  /*14050*/  HMMA.16816.F32.BF16 R12, R180, R22.reuse, R12 ;  /* 0x00000016b40c723c */ /* 0x080fe2000004180c */
[C---:B------:R-:W-:Y:S02]  /*14060*/  FMUL.FTZ R20, R101.reuse, R128 ;  /* 0x0000008065147220 */ /* 0x040fe40000410000 */
[----:B------:R1:W-:Y:S01]  /*14070*/  MUFU.EX2 R245, R2 ;  /* 0x0000000200f57308 */ /* 0x0003e20000000800 */
[----:B------:R-:W-:Y:S02]  /*14080*/  FMUL.FTZ R21, R101, R129 ;  /* 0x0000008165157220 */ /* 0x000fe40000410000 */
[----:B------:R-:W-:Y:S02]  /*14090*/  FMUL.FTZ R67, R100, R175 ;  /* 0x000000af64437220 */ /* 0x000fe40000410000 */
[C---:B------:R-:W-:Y:S01]  /*140a0*/  HMMA.16816.F32.BF16 R16, R176.reuse, R22, R16 ;  /* 0x00000016b010723c */ /* 0x040fe20000041810 */
[C---:B------:R-:W-:Y:S03]  /*140b0*/  FMUL.FTZ R27, R0.reuse, R135 ;  /* 0x00000087001b7220 */ /* 0x040fe60000410000 */
[----:B------:R-:W-:Y:S02]  /*140c0*/  FMUL.FTZ R30, R0, R138 ;  /* 0x0000008a001e7220 */ /* 0x000fe40000410000 */
[----:B------:R-:W-:Y:S02]  /*140d0*/  IMAD.MOV.U32 R138, RZ, RZ, R216 ;  /* 0x000000ffff8a7224 */ /* 0x000fe400078e00d8 */
[C---:B------:R-:W-:Y:S04]  /*140e0*/  FMUL.FTZ R22, R100.reuse, R130 ;  /* 0x0000008264167220 */ /* 0x040fe80000410000 */
[----:B------:R-:W-:Y:S02]  /*140f0*/  FMUL.FTZ R23, R100, R131 ;  /* 0x0000008364177220 */ /* 0x000fe40000410000 */
[----:B------:R-:W-:Y:S01]  /*14100*/  LDSM.16.MT88.4 R128, [R220+0xa400] ;  /* 0x00a40000dc80783b */ /* 0x000fe20000004200 */
[----:B------:R-:W-:Y:S02]  /*14110*/  IMAD.MOV.U32 R135, RZ, RZ, R213 ;  /* 0x000000ffff877224 */ /* 0x000fe400078e00d5 */
[----:B------:R-:W-:Y:S02]  /*14120*/  FMUL.FTZ R44, R3, R152 ;  /* 0x00000098032c7220 */ /* 0x000fe40000410000 */
[-C--:B------:R-:W-:Y:S01]  /*14130*/  HMMA.16816.F32.BF16 R20, R176, R36.reuse, R20 ;  /* 0x00000024b014723c */ /* 0x080fe20000041814 */
[----:B-1----:R-:W-:Y:S02]  /*14140*/  FFMA.FTZ R2, R45, c[0x0][0x23c], -R110 ;  /* 0x00008f002d027a23 */ /* 0x002fe4000001086e */
[C---:B------:R-:W-:Y:S02]  /*14150*/  FMUL.FTZ R43, R0.reuse, R151 ;  /* 0x00000097002b7220 */ /* 0x040fe40000410000 */
[----:B------:R1:W5:Y:S01]  /*14160*/  MUFU.EX2 R244, R2 ;  /* 0x0000000200f47308 */ /* 0x0003620000000800 */
[C---:B------:R-:W-:Y:S02]  /*14170*/  FMUL.FTZ R47, R0.reuse, R155 ;  /* 0x0000009b002f7220 */ /* 0x040fe40000410000 */
[C---:B------:R-:W-:Y:S01]  /*14180*/  HMMA.16816.F32.BF16 R24, R180.reuse, R36, R24 ;  /* 0x00000024b418723c */ /* 0x040fe20000041818 */
[C---:B------:R-:W-:Y:S03]  /*14190*/  FMUL.FTZ R42, R0.reuse, R150 ;  /* 0x00000096002a7220 */ /* 0x040fe60000410000 */
[----:B------:R-:W-:Y:S02]  /*141a0*/  FMUL.FTZ R45, R3, R153 ;  /* 0x00000099032d7220 */ /* 0x000fe40000410000 */
[----:B------:R-:W-:Y:S02]  /*141b0*/  FMUL.FTZ R46, R0, R154 ;  /* 0x0000009a002e7220 */ /* 0x000fe40000410000 */
[-C--:B------:R-:W-:Y:S01]  /*141c0*/  HMMA.16816.F32.BF16 R28, R180, R38.reuse, R28 ;  /* 0x00000026b41c723c */ /* 0x080fe2000004181c */
[----:B------:R-:W-:Y:S03]  /*141d0*/  IMAD.MOV.U32 R150, RZ, RZ, R50 ;  /* 0x000000ffff967224 */ /* 0x000fe600078e0032 */
[----:B------:R-:W-:Y:S02]  /*141e0*/  FMUL.FTZ R50, R100, R158 ;  /* 0x0000009e64327220 */ /* 0x000fe40000410000 */
[----:B------:R-:W-:Y:S02]  /*141f0*/  IMAD.MOV.U32 R154, RZ, RZ, R49 ;  /* 0x000000ffff9a7224 */ /* 0x000fe400078e0031 */
[C---:B------:R-:W-:Y:S01]  /*14200*/  HMMA.16816.F32.BF16 R32, R176.reuse, R38, R32 ;  /* 0x00000026b020723c */ /* 0x040fe20000041820 */
[C---:B------:R-:W-:Y:S03]  /*14210*/  FMUL.FTZ R36, R101.reuse, R144 ;  /* 0x0000009065247220 */ /* 0x040fe60000410000 */
[----:B------:R-:W-:Y:S02]  /*14220*/  IMAD.MOV.U32 R144, RZ, RZ, R219 ;  /* 0x000000ffff907224 */ /* 0x000fe400078e00db */
[----:B-1----:R-:W-:Y:S02]  /*14230*/  FFMA.FTZ R2, R58, c[0x0][0x23c], -R109 ;  /* 0x00008f003a027a23 */ /* 0x002fe4000001086d */
[C---:B------:R-:W-:Y:S02]  /*14240*/  FMUL.FTZ R39, R100.reuse, R147 ;  /* 0x0000009364277220 */ /* 0x040fe40000410000 */
[----:B------:R1:W-:Y:S02]  /*14250*/  MUFU.EX2 R243, R2 ;  /* 0x0000000200f37308 */ /* 0x0003e40000000800 */
[----:B------:R-:W-:Y:S02]  /*14260*/  IMAD.MOV.U32 R147, RZ, RZ, R237 ;  /* 0x000000ffff937224 */ /* 0x000fe400078e00ed */
[C---:B------:R-:W-:Y:S02]  /*14270*/  FMUL.FTZ R37, R101.reuse, R145 ;  /* 0x0000009165257220 */ /* 0x040fe40000410000 */
[----:B------:R-:W-:Y:S02]  /*14280*/  IMAD.MOV.U32 R145, RZ, RZ, R217 ;  /* 0x000000ffff917224 */ /* 0x000fe400078e00d9 */
[----:B------:R-:W-:Y:S02]  /*14290*/  FMUL.FTZ R38, R100, R146 ;  /* 0x0000009264267220 */ /* 0x000fe40000410000 */
[----:B------:R-:W-:Y:S02]  /*142a0*/  IMAD.MOV.U32 R146, RZ, RZ, R215 ;  /* 0x000000ffff927224 */ /* 0x000fe400078e00d7 */
[----:B------:R-:W-:Y:S02]  /*142b0*/  IMAD.MOV.U32 R152, RZ, RZ, R214 ;  /* 0x000000ffff987224 */ /* 0x000fe400078e00d6 */
[----:B------:R-:W-:Y:S01]  /*142c0*/  IMAD.MOV.U32 R151, RZ, RZ, R211 ;  /* 0x000000ffff977224 */ /* 0x000fe200078e00d3 */
[-C--:B------:R-:W-:Y:S01]  /*142d0*/  HMMA.16816.F32.BF16 R36, R176, R52.reuse, R36 ;  /* 0x00000034b024723c */ /* 0x080fe20000041824 */
[----:B------:R-:W-:Y:S02]  /*142e0*/  IMAD.MOV.U32 R155, RZ, RZ, R209 ;  /* 0x000000ffff9b7224 */ /* 0x000fe400078e00d1 */
[----:B------:R-:W-:Y:S02]  /*142f0*/  FMUL.FTZ R49, R101, R157 ;  /* 0x0000009d65317220 */ /* 0x000fe40000410000 */
[C---:B------:R-:W-:Y:S02]  /*14300*/  FMUL.FTZ R58, R0.reuse, R166 ;  /* 0x000000a6003a7220 */ /* 0x040fe40000410000 */
[----:B------:R-:W-:Y:S01]  /*14310*/  FMUL.FTZ R60, R3, R168 ;  /* 0x000000a8033c7220 */ /* 0x000fe20000410000 */
[C---:B------:R-:W-:Y:S01]  /*14320*/  HMMA.16816.F32.BF16 R40, R180.reuse, R52, R40 ;  /* 0x00000034b428723c */ /* 0x040fe20000041828 */
[----:B-1----:R-:W-:Y:S03]  /*14330*/  FFMA.FTZ R2, R59, c[0x0][0x23c], -R109 ;  /* 0x00008f003b027a23 */ /* 0x002fe6000001086d */
[----:B------:R-:W-:Y:S01]  /*14340*/  FMUL.FTZ R59, R0, R167 ;  /* 0x000000a7003b7220 */ /* 0x000fe20000410000 */
[----:B------:R1:W1:Y:S01]  /*14350*/  MUFU.EX2 R242, R2 ;  /* 0x0000000200f27308 */ /* 0x0002620000000800 */
[----:B------:R-:W-:Y:S02]  /*14360*/  FMUL.FTZ R61, R3, R169 ;  /* 0x000000a9033d7220 */ /* 0x000fe40000410000 */
[-C--:B------:R-:W-:Y:S01]  /*14370*/  HMMA.16816.F32.BF16 R44, R180, R54.reuse, R44 ;  /* 0x00000036b42c723c */ /* 0x080fe2000004182c */
[----:B------:R-:W-:Y:S03]  /*14380*/  IMAD.MOV.U32 R153, RZ, RZ, R48 ;  /* 0x000000ffff997224 */ /* 0x000fe600078e0030 */
[C---:B------:R-:W-:Y:S02]  /*14390*/  FMUL.FTZ R48, R101.reuse, R156 ;  /* 0x0000009c65307220 */ /* 0x040fe40000410000 */
[----:B------:R-:W-:Y:S02]  /*143a0*/  IMAD.MOV.U32 R156, RZ, RZ, R66 ;  /* 0x000000ffff9c7224 */ /* 0x000fe400078e0042 */
[C---:B------:R-:W-:Y:S03]  /*143b0*/  FMUL.FTZ R66, R100.reuse, R174 ;  /* 0x000000ae64427220 */ /* 0x040fe60000410000 */
[C---:B------:R-:W-:Y:S01]  /*143c0*/  HMMA.16816.F32.BF16 R48, R176.reuse, R54, R48 ;  /* 0x00000036b030723c */ /* 0x040fe20000041830 */
[C---:B------:R-:W-:Y:S02]  /*143d0*/  FMUL.FTZ R52, R101.reuse, R160 ;  /* 0x000000a065347220 */ /* 0x040fe40000410000 */
[C---:B------:R-:W-:Y:S02]  /*143e0*/  FMUL.FTZ R53, R101.reuse, R161 ;  /* 0x000000a165357220 */ /* 0x040fe40000410000 */
[----:B------:R-:W-:Y:S02]  /*143f0*/  IMAD.MOV.U32 R148, RZ, RZ, R57 ;  /* 0x000000ffff947224 */ /* 0x000fe400078e0039 */
[C---:B------:R-:W-:Y:S02]  /*14400*/  FMUL.FTZ R54, R100.reuse, R162 ;  /* 0x000000a264367220 */ /* 0x040fe40000410000 */
[----:B------:R-:W-:Y:S03]  /*14410*/  FMUL.FTZ R55, R100, R163 ;  /* 0x000000a364377220 */ /* 0x000fe60000410000 */
[----:B-1----:R-:W-:Y:S02]  /*14420*/  FFMA.FTZ R2, R64, c[0x0][0x23c], -R110 ;  /* 0x00008f0040027a23 */ /* 0x002fe4000001086e */
[----:B------:R-:W-:Y:S02]  /*14430*/  FMUL.FTZ R64, R101, R172 ;  /* 0x000000ac65407220 */ /* 0x000fe40000410000 */
[-C--:B---3--:R-:W-:Y:S01]  /*14440*/  HMMA.16816.F32.BF16 R52, R176, R112.reuse, R52 ;  /* 0x00000070b034723c */ /* 0x088fe20000041834 */
[----:B------:R1:W-:Y:S01]  /*14450*/  MUFU.EX2 R241, R2 ;  /* 0x0000000200f17308 */ /* 0x0003e20000000800 */
[C---:B------:R-:W-:Y:S02]  /*14460*/  FMUL.FTZ R57, R3.reuse, R165 ;  /* 0x000000a503397220 */ /* 0x040fe40000410000 */
[----:B------:R-:W-:Y:S02]  /*14470*/  IMAD.MOV.U32 R149, RZ, RZ, R56 ;  /* 0x000000ffff957224 */ /* 0x000fe400078e0038 */
[C---:B------:R-:W-:Y:S02]  /*14480*/  FMUL.FTZ R56, R3.reuse, R164 ;  /* 0x000000a403387220 */ /* 0x040fe40000410000 */
[C---:B------:R-:W-:Y:S04]  /*14490*/  FMUL.FTZ R62, R0.reuse, R170 ;  /* 0x000000aa003e7220 */ /* 0x040fe80000410000 */
[C---:B------:R-:W-:Y:S01]  /*144a0*/  FMUL.FTZ R63, R0.reuse, R171 ;  /* 0x000000ab003f7220 */ /* 0x040fe20000410000 */
[C---:B------:R-:W-:Y:S01]  /*144b0*/  HMMA.16816.F32.BF16 R56, R180.reuse, R112, R56 ;  /* 0x00000070b438723c */ /* 0x040fe20000041838 */
[C---:B------:R-:W-:Y:S02]  /*144c0*/  FMUL.FTZ R72, R3.reuse, R72 ;  /* 0x0000004803487220 */ /* 0x040fe40000410000 */
[C---:B------:R-:W-:Y:S02]  /*144d0*/  FMUL.FTZ R73, R3.reuse, R73 ;  /* 0x0000004903497220 */ /* 0x040fe40000410000 */
[C---:B------:R-:W-:Y:S02]  /*144e0*/  FMUL.FTZ R74, R0.reuse, R74 ;  /* 0x0000004a004a7220 */ /* 0x040fe40000410000 */
[C---:B------:R-:W-:Y:S01]  /*144f0*/  FMUL.FTZ R75, R0.reuse, R75 ;  /* 0x0000004b004b7220 */ /* 0x040fe20000410000 */
[-C--:B------:R-:W-:Y:S01]  /*14500*/  HMMA.16816.F32.BF16 R60, R180, R114.reuse, R60 ;  /* 0x00000072b43c723c */ /* 0x080fe2000004183c */
[----:B------:R-:W-:Y:S03]  /*14510*/  FMUL.FTZ R76, R3, R76 ;  /* 0x0000004c034c7220 */ /* 0x000fe60000410000 */
[----:B-1----:R-:W-:Y:S02]  /*14520*/  FFMA.FTZ R2, R65, c[0x0][0x23c], -R110 ;  /* 0x00008f0041027a23 */ /* 0x002fe4000001086e */
[----:B------:R-:W-:Y:S02]  /*14530*/  FMUL.FTZ R65, R101, R173 ;  /* 0x000000ad65417220 */ /* 0x000fe40000410000 */
[----:B------:R1:W3:Y:S01]  /*14540*/  MUFU.EX2 R240, R2 ;  /* 0x0000000200f07308 */ /* 0x0002e20000000800 */
[----:B------:R-:W-:Y:S03]  /*14550*/  LDSM.16.MT88.4 R172, [R222+0xac00] ;  /* 0x00ac0000deac783b */ /* 0x000fe60000004200 */
[C---:B------:R-:W-:Y:S01]  /*14560*/  FMUL.FTZ R77, R3.reuse, R77 ;  /* 0x0000004d034d7220 */ /* 0x040fe20000410000 */
[C---:B------:R-:W-:Y:S01]  /*14570*/  HMMA.16816.F32.BF16 R64, R176.reuse, R114, R64 ;  /* 0x00000072b040723c */ /* 0x040fe20000041840 */
[C---:B------:R-:W-:Y:S02]  /*14580*/  FMUL.FTZ R78, R0.reuse, R78 ;  /* 0x0000004e004e7220 */ /* 0x040fe40000410000 */
[C---:B------:R-:W-:Y:S01]  /*14590*/  FMUL.FTZ R79, R0.reuse, R79 ;  /* 0x0000004f004f7220 */ /* 0x040fe20000410000 */
[----:B------:R-:W3:Y:S01]  /*145a0*/  LDSM.16.MT88.4 R112, [R222+0xb000] ;  /* 0x00b00000de70783b */ /* 0x000ee20000004200 */
[C---:B------:R-:W-:Y:S02]  /*145b0*/  FMUL.FTZ R88, R3.reuse, R88 ;  /* 0x0000005803587220 */ /* 0x040fe40000410000 */
[C---:B------:R-:W-:Y:S01]  /*145c0*/  FMUL.FTZ R89, R3.reuse, R89 ;  /* 0x0000005903597220 */ /* 0x040fe20000410000 */
[-C--:B--2---:R-:W-:Y:S01]  /*145d0*/  HMMA.16816.F32.BF16 R68, R176, R116.reuse, R68 ;  /* 0x00000074b044723c */ /* 0x084fe20000041844 */
[C---:B------:R-:W-:Y:S03]  /*145e0*/  FMUL.FTZ R90, R0.reuse, R90 ;  /* 0x0000005a005a7220 */ /* 0x040fe60000410000 */
[C---:B------:R-:W-:Y:S02]  /*145f0*/  FMUL.FTZ R91, R0.reuse, R91 ;  /* 0x0000005b005b7220 */ /* 0x040fe40000410000 */
[C---:B------:R-:W-:Y:S02]  /*14600*/  FMUL.FTZ R92, R3.reuse, R92 ;  /* 0x0000005c035c7220 */ /* 0x040fe40000410000 */
[C---:B------:R-:W-:Y:S01]  /*14610*/  HMMA.16816.F32.BF16 R72, R180.reuse, R116, R72 ;  /* 0x00000074b448723c */ /* 0x040fe20000041848 */
[----:B------:R-:W-:Y:S03]  /*14620*/  FMUL.FTZ R93, R3, R93 ;  /* 0x0000005d035d7220 */ /* 0x000fe60000410000 */
[----:B-1----:R-:W-:Y:S02]  /*14630*/  FFMA.FTZ R2, R185, c[0x0][0x23c], -R111 ;  /* 0x00008f00b9027a23 */ /* 0x002fe4000001086f */
[C---:B------:R-:W-:Y:S02]  /*14640*/  FMUL.FTZ R94, R0.reuse, R94 ;  /* 0x0000005e005e7220 */ /* 0x040fe40000410000 */
[-C--:B------:R-:W-:Y:S01]  /*14650*/  HMMA.16816.F32.BF16 R76, R180, R118.reuse, R76 ;  /* 0x00000076b44c723c */ /* 0x080fe2000004184c */
[----:B------:R1:W-:Y:S03]  /*14660*/  MUFU.EX2 R239, R2 ;  /* 0x0000000200ef7308 */ /* 0x0003e60000000800 */
[----:B------:R-:W-:Y:S02]  /*14670*/  FMUL.FTZ R95, R0, R95 ;  /* 0x0000005f005f7220 */ /* 0x000fe40000410000 */
[C---:B------:R-:W-:Y:S02]  /*14680*/  FMUL.FTZ R87, R100.reuse, R87 ;  /* 0x0000005764577220 */ /* 0x040fe40000410000 */
[C---:B------:R-:W-:Y:S01]  /*14690*/  HMMA.16816.F32.BF16 R80, R176.reuse, R118, R80 ;  /* 0x00000076b050723c */ /* 0x040fe20000041850 */
[----:B------:R-:W2:Y:S03]  /*146a0*/  LDSM.16.MT88.4 R116, [R220+0x9400] ;  /* 0x00940000dc74783b */ /* 0x000ea60000004200 */
[C---:B------:R-:W-:Y:S02]  /*146b0*/  FMUL.FTZ R96, R101.reuse, R96 ;  /* 0x0000006065607220 */ /* 0x040fe40000410000 */
[----:B------:R-:W-:Y:S02]  /*146c0*/  FMUL.FTZ R97, R101, R97 ;  /* 0x0000006165617220 */ /* 0x000fe40000410000 */
[C---:B------:R-:W-:Y:S01]  /*146d0*/  FMUL.FTZ R98, R100.reuse, R98 ;  /* 0x0000006264627220 */ /* 0x040fe20000410000 */
[-C--:B---3--:R-:W-:Y:S03]  /*146e0*/  HMMA.16816.F32.BF16 R84, R176, R112.reuse, R84 ;  /* 0x00000070b054723c */ /* 0x088fe60000041854 */
[----:B------:R-:W-:Y:S02]  /*146f0*/  FMUL.FTZ R99, R100, R99 ;  /* 0x0000006364637220 */ /* 0x000fe40000410000 */
[----:B------:R-:W-:Y:S02]  /*14700*/  FFMA.FTZ R106, R208, c[0x0][0x23c], -R109 ;  /* 0x00008f00d06a7a23 */ /* 0x000fe4000001086d */
[--C-:B-1----:R-:W-:Y:S02]  /*14710*/  FFMA.FTZ R2, R186, c[0x0][0x23c], -R111.reuse ;  /* 0x00008f00ba027a23 */ /* 0x102fe4000001086f */
[----:B------:R1:W-:Y:S01]  /*14720*/  MUFU.EX2 R208, R106 ;  /* 0x0000006a00d07308 */ /* 0x0003e20000000800 */
[C---:B------:R-:W-:Y:S07]  /*14730*/  HMMA.16816.F32.BF16 R88, R180.reuse, R112, R88 ;  /* 0x00000070b458723c */ /* 0x040fee0000041858 */
[----:B----4-:R-:W-:Y:S01]  /*14740*/  F2FP.BF16.PACK_AB R112, R246, R247 ;  /* 0x000000f7f670723e */ /* 0x010fe200000010ff */
[-C--:B------:R-:W-:Y:S01]  /*14750*/  HMMA.16816.F32.BF16 R92, R180, R114.reuse, R92 ;  /* 0x00000072b45c723c */ /* 0x080fe2000004185c */
[----:B------:R3:W4:Y:S01]  /*14760*/  MUFU.EX2 R238, R2 ;  /* 0x0000000200ee7308 */ /* 0x0007220000000800 */
[----:B------:R-:W-:Y:S02]  /*14770*/  LDSM.16.MT88.4 R180, [R220+0xbc00] ;  /* 0x00bc0000dcb4783b */ /* 0x000fe40000004200 */
[----:B-----5:R-:W-:Y:S04]  /*14780*/  F2FP.BF16.PACK_AB R113, R244, R245 ;  /* 0x000000f5f471723e */ /* 0x020fe800000010ff */
[----:B------:R-:W-:Y:S07]  /*14790*/  HMMA.16816.F32.BF16 R96, R176, R114, R96 ;  /* 0x00000072b060723c */ /* 0x000fee0000041860 */
[----:B------:R-:W-:Y:S01]  /*147a0*/  F2FP.BF16.PACK_AB R114, R242, R243 ;  /* 0x000000f3f272723e */ /* 0x000fe200000010ff */
[--C-:B-1----:R-:W-:Y:S01]  /*147b0*/  FFMA.FTZ R106, R203, c[0x0][0x23c], -R111.reuse ;  /* 0x00008f00cb6a7a23 */ /* 0x102fe2000001086f */
[----:B------:R-:W-:Y:S03]  /*147c0*/  F2FP.BF16.PACK_AB R115, R240, R241 ;  /* 0x000000f1f073723e */ /* 0x000fe600000010ff */
[----:B------:R-:W-:Y:S04]  /*147d0*/  MUFU.EX2 R203, R106 ;  /* 0x0000006a00cb7308 */ /* 0x000fe80000000800 */
[-C--:B--2---:R-:W-:Y:S01]  /*147e0*/  HMMA.16816.F32.BF16 R4, R112, R116.reuse, R4 ;  /* 0x000000747004723c */ /* 0x084fe20000041804 */
[--C-:B---3--:R-:W-:Y:S01]  /*147f0*/  FFMA.FTZ R2, R190, c[0x0][0x23c], -R111.reuse ;  /* 0x00008f00be027a23 */ /* 0x108fe2000001086f */
[----:B----4-:R-:W-:Y:S04]  /*14800*/  F2FP.BF16.PACK_AB R120, R238, R239 ;  /* 0x000000efee78723e */ /* 0x010fe800000010ff */
        /* <DEDUP_REMOVED lines=45> */
[--C-:B--2---:R-:W-:Y:S03]  /*14ae0*/  FFMA.FTZ R2, R218, c[0x0][0x23c], -R110.reuse ;  /* 0x00008f00da027a23 */ /* 0x104fe6000001086e */
[----:B------:R-:W-:Y:S04]  /*14af0*/  IMAD.MOV.U32 R218, RZ, RZ, R147 ;  /* 0x000000ffffda7224 */ /* 0x000fe800078e0093 */
[-C--:B------:R-:W-:Y:S01]  /*14b00*/  HMMA.16816.F32.BF16 R76, R120, R126.reuse, R76 ;  /* 0x0000007e784c723c */ /* 0x080fe2000004184c */
[----:B------:R1:W-:Y:S01]  /*14b10*/  MUFU.EX2 R207, R2 ;  /* 0x0000000200cf7308 */ /* 0x0003e20000000800 */
[----:B------:R-:W-:Y:S06]  /*14b20*/  ISETP.GT.AND P0, PT, R235, R218, PT ;  /* 0x000000daeb00720c */ /* 0x000fec0003f04270 */
[C---:B------:R-:W-:Y:S01]  /*14b30*/  HMMA.16816.F32.BF16 R80, R112.reuse, R126, R80 ;  /* 0x0000007e7050723c */ /* 0x040fe20000041850 */
[----:B------:R-:W2:Y:S07]  /*14b40*/  LDSM.16.MT88.4 R124, [R222+0x9800] ;  /* 0x00980000de7c783b */ /* 0x000eae0000004200 */
[-C--:B---3--:R-:W-:Y:S08]  /*14b50*/  HMMA.16816.F32.BF16 R84, R112, R128.reuse, R84 ;  /* 0x000000807054723c */ /* 0x088ff00000041854 */
[C---:B------:R-:W-:Y:S01]  /*14b60*/  HMMA.16816.F32.BF16 R88, R120.reuse, R128, R88 ;  /* 0x000000807858723c */ /* 0x040fe20000041858 */
[----:B-1----:R-:W-:Y:S03]  /*14b70*/  FFMA.FTZ R2, R236, c[0x0][0x23c], -R110 ;  /* 0x00008f00ec027a23 */ /* 0x002fe6000001086e */
[----:B------:R-:W-:Y:S01]  /*14b80*/  IMAD.MOV.U32 R236, RZ, RZ, R146 ;  /* 0x000000ffffec7224 */ /* 0x000fe200078e0092 */
[----:B------:R1:W3:Y:S01]  /*14b90*/  MUFU.EX2 R206, R2 ;  /* 0x0000000200ce7308 */ /* 0x0002e20000000800 */
[----:B------:R-:W-:Y:S02]  /*14ba0*/  IMAD.MOV.U32 R146, RZ, RZ, R145 ;  /* 0x000000ffff927224 */ /* 0x000fe400078e0091 */
[-C--:B------:R-:W-:Y:S01]  /*14bb0*/  HMMA.16816.F32.BF16 R92, R120, R130.reuse, R92 ;  /* 0x00000082785c723c */ /* 0x080fe2000004185c */
[----:B------:R-:W-:Y:S03]  /*14bc0*/  IMAD.MOV.U32 R145, RZ, RZ, R144 ;  /* 0x000000ffff917224 */ /* 0x000fe600078e0090 */
[----:B------:R-:W-:Y:S02]  /*14bd0*/  IMAD.MOV.U32 R144, RZ, RZ, R143 ;  /* 0x000000ffff907224 */ /* 0x000fe400078e008f */
[----:B------:R-:W-:Y:S02]  /*14be0*/  IMAD.MOV.U32 R143, RZ, RZ, R142 ;  /* 0x000000ffff8f7224 */ /* 0x000fe400078e008e */
[----:B------:R-:W-:Y:S01]  /*14bf0*/  HMMA.16816.F32.BF16 R96, R112, R130, R96 ;  /* 0x000000827060723c */ /* 0x000fe20000041860 */
[----:B------:R-:W2:Y:S03]  /*14c00*/  LDSM.16.MT88.4 R128, [R220+0xa800] ;  /* 0x00a80000dc80783b */ /* 0x000ea60000004200 */
[----:B------:R-:W-:Y:S02]  /*14c10*/  IMAD.MOV.U32 R142, RZ, RZ, R141 ;  /* 0x000000ffff8e7224 */ /* 0x000fe400078e008d */
[----:B------:R-:W-:Y:S01]  /*14c20*/  IMAD.MOV.U32 R141, RZ, RZ, R140 ;  /* 0x000000ffff8d7224 */ /* 0x000fe200078e008c */
[----:B------:R-:W-:Y:S01]  /*14c30*/  F2FP.BF16.PACK_AB R112, R213, R212 ;  /* 0x000000d4d570723e */ /* 0x000fe200000010ff */
[----:B------:R-:W-:Y:S01]  /*14c40*/  IMAD.MOV.U32 R140, RZ, RZ, R139 ;  /* 0x000000ffff8c7224 */ /* 0x000fe200078e008b */
[----:B-----5:R-:W-:Y:S03]  /*14c50*/  F2FP.BF16.PACK_AB R113, R209, R211 ;  /* 0x000000d3d171723e */ /* 0x020fe600000010ff */
[----:B----4-:R-:W-:Y:S01]  /*14c60*/  F2FP.BF16.PACK_AB R114, R208, R210 ;  /* 0x000000d2d072723e */ /* 0x010fe200000010ff */
[----:B-1----:R-:W-:Y:S01]  /*14c70*/  FFMA.FTZ R2, R202, c[0x0][0x23c], -R111 ;  /* 0x00008f00ca027a23 */ /* 0x002fe2000001086f */
[----:B---3--:R-:W-:Y:S01]  /*14c80*/  F2FP.BF16.PACK_AB R115, R206, R207 ;  /* 0x000000cfce73723e */ /* 0x008fe200000010ff */
[----:B------:R-:W-:Y:S02]  /*14c90*/  IMAD.MOV.U32 R147, RZ, RZ, R143 ;  /* 0x000000ffff937224 */ /* 0x000fe400078e008f */
[----:B------:R1:W3:Y:S01]  /*14ca0*/  MUFU.EX2 R205, R2 ;  /* 0x0000000200cd7308 */ /* 0x0002e20000000800 */
[----:B------:R-:W-:Y:S02]  /*14cb0*/  IMAD.MOV.U32 R139, RZ, RZ, R137 ;  /* 0x000000ffff8b7224 */ /* 0x000fe400078e0089 */
[----:B------:R-:W-:Y:S01]  /*14cc0*/  IMAD.MOV.U32 R137, RZ, RZ, R135 ;  /* 0x000000ffff897224 */ /* 0x000fe200078e0087 */
        /* <DEDUP_REMOVED lines=16> */
[----:B-1----:R-:W-:Y:S01]  /*14dd0*/  FFMA.FTZ R2, R154, c[0x0][0x23c], -R109 ;  /* 0x00008f009a027a23 */ /* 0x002fe2000001086d */
[----:B---3--:R-:W-:Y:S01]  /*14de0*/  F2FP.BF16.PACK_AB R123, R198, R200 ;  /* 0x000000c8c67b723e */ /* 0x008fe200000010ff */
[----:B------:R-:W-:Y:S02]  /*14df0*/  IMAD.MOV.U32 R154, RZ, RZ, R132 ;  /* 0x000000ffff9a7224 */ /* 0x000fe400078e0084 */
[----:B------:R-:W-:Y:S04]  /*14e00*/  IMAD.MOV.U32 R132, RZ, RZ, R197 ;  /* 0x000000ffff847224 */ /* 0x000fe800078e00c5 */
[----:B------:R1:W-:Y:S01]  /*14e10*/  MUFU.EX2 R197, R2 ;  /* 0x0000000200c57308 */ /* 0x0003e20000000800 */
[C---:B------:R-:W-:Y:S08]  /*14e20*/  HMMA.16816.F32.BF16 R8, R120.reuse, R116, R8 ;  /* 0x000000747808723c */ /* 0x040ff00000041808 */
[-C--:B------:R-:W-:Y:S08]  /*14e30*/  HMMA.16816.F32.BF16 R12, R120, R118.reuse, R12 ;  /* 0x00000076780c723c */ /* 0x080ff0000004180c */
[C---:B------:R-:W-:Y:S01]  /*14e40*/  HMMA.16816.F32.BF16 R16, R112.reuse, R118, R16 ;  /* 0x000000767010723c */ /* 0x040fe20000041810 */
[----:B------:R-:W3:Y:S03]  /*14e50*/  LDSM.16.MT88.4 R116, [R222+0xa800] ;  /* 0x00a80000de74783b */ /* 0x000ee60000004200 */
[--C-:B-1----:R-:W-:Y:S04]  /*14e60*/  FFMA.FTZ R2, R156, c[0x0][0x23c], -R109.reuse ;  /* 0x00008f009c027a23 */ /* 0x102fe8000001086d */
[-C--:B--2---:R-:W-:Y:S01]  /*14e70*/  HMMA.16816.F32.BF16 R20, R112, R124.reuse, R20 ;  /* 0x0000007c7014723c */ /* 0x084fe20000041814 */
[----:B------:R-:W-:Y:S01]  /*14e80*/  LDSM.16.MT88.4 R156, [R220+0xac00] ;  /* 0x00ac0000dc9c783b */ /* 0x000fe20000004200 */
[----:B------:R1:W-:Y:S06]  /*14e90*/  MUFU.EX2 R196, R2 ;  /* 0x0000000200c47308 */ /* 0x0003ec0000000800 */
[C---:B------:R-:W-:Y:S08]  /*14ea0*/  HMMA.16816.F32.BF16 R24, R120.reuse, R124, R24 ;  /* 0x0000007c7818723c */ /* 0x040ff00000041818 */
[-C--:B------:R-:W-:Y:S08]  /*14eb0*/  HMMA.16816.F32.BF16 R28, R120, R126.reuse, R28 ;  /* 0x0000007e781c723c */ /* 0x080ff0000004181c */
[C---:B------:R-:W-:Y:S01]  /*14ec0*/  HMMA.16816.F32.BF16 R32, R112.reuse, R126, R32 ;  /* 0x0000007e7020723c */ /* 0x040fe20000041820 */
[----:B------:R-:W2:Y:S03]  /*14ed0*/  LDSM.16.MT88.4 R124, [R220+0xb800] ;  /* 0x00b80000dc7c783b */ /* 0x000ea60000004200 */
[--C-:B-1----:R-:W-:Y:S04]  /*14ee0*/  FFMA.FTZ R2, R155, c[0x0][0x23c], -R110.reuse ;  /* 0x00008f009b027a23 */ /* 0x102fe8000001086e */
[-C--:B------:R-:W-:Y:S01]  /*14ef0*/  HMMA.16816.F32.BF16 R36, R112, R128.reuse, R36 ;  /* 0x000000807024723c */ /* 0x080fe20000041824 */
[----:B------:R1:W-:Y:S07]  /*14f00*/  MUFU.EX2 R195, R2 ;  /* 0x0000000200c37308 */ /* 0x0003ee0000000800 */
[C---:B------:R-:W-:Y:S08]  /*14f10*/  HMMA.16816.F32.BF16 R40, R120.reuse, R128, R40 ;  /* 0x000000807828723c */ /* 0x040ff00000041828 */
[-C--:B------:R-:W-:Y:S08]  /*14f20*/  HMMA.16816.F32.BF16 R44, R120, R130.reuse, R44 ;  /* 0x00000082782c723c */ /* 0x080ff0000004182c */
[C---:B------:R-:W-:Y:S01]  /*14f30*/  HMMA.16816.F32.BF16 R48, R112.reuse, R130, R48 ;  /* 0x000000827030723c */ /* 0x040fe20000041830 */
[--C-:B-1----:R-:W-:Y:S01]  /*14f40*/  FFMA.FTZ R2, R154, c[0x0][0x23c], -R110.reuse ;  /* 0x00008f009a027a23 */ /* 0x102fe2000001086e */
[----:B------:R-:W1:Y:S03]  /*14f50*/  LDSM.16.MT88.4 R128, [R222+0xb800] ;  /* 0x00b80000de80783b */ /* 0x000e660000004200 */
[----:B------:R4:W5:Y:S03]  /*14f60*/  MUFU.EX2 R193, R2 ;  /* 0x0000000200c17308 */ /* 0x0009660000000800 */
[-C--:B---3--:R-:W-:Y:S08]  /*14f70*/  HMMA.16816.F32.BF16 R52, R112, R116.reuse, R52 ;  /* 0x000000747034723c */ /* 0x088ff00000041834 */
[C---:B------:R-:W-:Y:S08]  /*14f80*/  HMMA.16816.F32.BF16 R56, R120.reuse, R116, R56 ;  /* 0x000000747838723c */ /* 0x040ff00000041838 */
[-C--:B------:R-:W-:Y:S01]  /*14f90*/  HMMA.16816.F32.BF16 R60, R120, R118.reuse, R60 ;  /* 0x00000076783c723c */ /* 0x080fe2000004183c */
[--C-:B----4-:R-:W-:Y:S03]  /*14fa0*/  FFMA.FTZ R2, R153, c[0x0][0x23c], -R109.reuse ;  /* 0x00008f0099027a23 */ /* 0x110fe6000001086d */
[----:B------:R-:W-:Y:S04]  /*14fb0*/  FFMA.FTZ R109, R152, c[0x0][0x23c], -R109 ;  /* 0x00008f00986d7a23 */ /* 0x000fe8000001086d */
[C---:B------:R-:W-:Y:S01]  /*14fc0*/  HMMA.16816.F32.BF16 R64, R112.reuse, R118, R64 ;  /* 0x000000767040723c */ /* 0x040fe20000041840 */
[----:B------:R3:W-:Y:S07]  /*14fd0*/  MUFU.EX2 R194, R2 ;  /* 0x0000000200c27308 */ /* 0x0007ee0000000800 */
[-C--:B--2---:R-:W-:Y:S03]  /*14fe0*/  HMMA.16816.F32.BF16 R68, R112, R124.reuse, R68 ;  /* 0x0000007c7044723c */ /* 0x084fe60000041844 */
[----:B------:R5:W2:Y:S05]  /*14ff0*/  MUFU.EX2 R192, R109 ;  /* 0x0000006d00c07308 */ /* 0x000aaa0000000800 */
[C---:B------:R-:W-:Y:S08]  /*15000*/  HMMA.16816.F32.BF16 R72, R120.reuse, R124, R72 ;  /* 0x0000007c7848723c */ /* 0x040ff00000041848 */
[-C--:B------:R-:W-:Y:S01]  /*15010*/  HMMA.16816.F32.BF16 R76, R120, R126.reuse, R76 ;  /* 0x0000007e784c723c */ /* 0x080fe2000004184c */
[--C-:B---3--:R-:W-:Y:S03]  /*15020*/  FFMA.FTZ R2, R151, c[0x0][0x23c], -R110.reuse ;  /* 0x00008f0097027a23 */ /* 0x108fe6000001086e */
[----:B------:R-:W-:Y:S01]  /*15030*/  FFMA.FTZ R110, R150, c[0x0][0x23c], -R110 ;  /* 0x00008f00966e7a23 */ /* 0x000fe2000001086e */
[----:B------:R3:W-:Y:S03]  /*15040*/  MUFU.EX2 R191, R2 ;  /* 0x0000000200bf7308 */ /* 0x0007e60000000800 */
[C---:B------:R-:W-:Y:S01]  /*15050*/  HMMA.16816.F32.BF16 R80, R112.reuse, R126, R80 ;  /* 0x0000007e7050723c */ /* 0x040fe20000041850 */
[----:B-----5:R-:W-:Y:S06]  /*15060*/  F2FP.BF16.PACK_AB R109, R193, R195 ;  /* 0x000000c3c16d723e */ /* 0x020fec00000010ff */
[----:B------:R2:W-:Y:S01]  /*15070*/  MUFU.EX2 R190, R110 ;  /* 0x0000006e00be7308 */ /* 0x0005e20000000800 */
[-C--:B-1----:R-:W-:Y:S08]  /*15080*/  HMMA.16816.F32.BF16 R84, R112, R128.reuse, R84 ;  /* 0x000000807054723c */ /* 0x082ff00000041854 */
[C---:B------:R-:W-:Y:S01]  /*15090*/  HMMA.16816.F32.BF16 R88, R120.reuse, R128, R88 ;  /* 0x000000807858723c */ /* 0x040fe20000041858 */
[----:B---3--:R-:W-:Y:S03]  /*150a0*/  FFMA.FTZ R2, R149, c[0x0][0x23c], -R111 ;  /* 0x00008f0095027a23 */ /* 0x008fe6000001086f */
[----:B------:R-:W-:Y:S04]  /*150b0*/  IMAD.MOV.U32 R149, RZ, RZ, R145 ;  /* 0x000000ffff957224 */ /* 0x000fe800078e0091 */
[-C--:B------:R-:W-:Y:S01]  /*150c0*/  HMMA.16816.F32.BF16 R92, R120, R130.reuse, R92 ;  /* 0x00000082785c723c */ /* 0x080fe2000004185c */
[----:B------:R1:W-:Y:S03]  /*150d0*/  MUFU.EX2 R188, R2 ;  /* 0x0000000200bc7308 */ /* 0x0003e60000000800 */
[----:B------:R-:W-:Y:S01]  /*150e0*/  IMAD.MOV.U32 R145, RZ, RZ, R141 ;  /* 0x000000ffff917224 */ /* 0x000fe200078e008d */
[----:B--2---:R-:W-:Y:S03]  /*150f0*/  F2FP.BF16.PACK_AB R110, R192, R194 ;  /* 0x000000c2c06e723e */ /* 0x004fe600000010ff */
[----:B------:R-:W-:Y:S01]  /*15100*/  HMMA.16816.F32.BF16 R96, R112, R130, R96 ;  /* 0x000000827060723c */ /* 0x000fe20000041860 */
[--C-:B-1----:R-:W-:Y:S03]  /*15110*/  FFMA.FTZ R2, R148, c[0x0][0x23c], -R111.reuse ;  /* 0x00008f0094027a23 */ /* 0x102fe6000001086f */
[----:B------:R-:W-:Y:S01]  /*15120*/  IMAD.MOV.U32 R148, RZ, RZ, R144 ;  /* 0x000000ffff947224 */ /* 0x000fe200078e0090 */
[----:B------:R1:W2:Y:S01]  /*15130*/  MUFU.EX2 R189, R2 ;  /* 0x0000000200bd7308 */ /* 0x0002a20000000800 */
[----:B------:R-:W-:Y:S02]  /*15140*/  IMAD.MOV.U32 R144, RZ, RZ, R140 ;  /* 0x000000ffff907224 */ /* 0x000fe400078e008c */
[--C-:B-1----:R-:W-:Y:S01]  /*15150*/  FFMA.FTZ R2, R252, c[0x0][0x23c], -R111.reuse ;  /* 0x00008f00fc027a23 */ /* 0x102fe2000001086f */
[----:B--2---:R-:W-:Y:S03]  /*15160*/  F2FP.BF16.PACK_AB R176, R189, R188 ;  /* 0x000000bcbdb0723e */ /* 0x004fe600000010ff */
[----:B------:R-:W-:Y:S03]  /*15170*/  IMAD.MOV.U32 R252, RZ, RZ, R134 ;  /* 0x000000fffffc7224 */ /* 0x000fe600078e0086 */
[----:B------:R1:W-:Y:S01]  /*15180*/  MUFU.EX2 R187, R2 ;  /* 0x0000000200bb7308 */ /* 0x0003e20000000800 */
[----:B------:R-:W-:Y:S02]  /*15190*/  FFMA.FTZ R111, R250, c[0x0][0x23c], -R111 ;  /* 0x00008f00fa6f7a23 */ /* 0x000fe4000001086f */
[----:B------:R-:W-:Y:S07]  /*151a0*/  IMAD.MOV.U32 R250, RZ, RZ, R133 ;  /* 0x000000fffffa7224 */ /* 0x000fee00078e0085 */
[----:B------:R2:W3:Y:S01]  /*151b0*/  MUFU.EX2 R186, R111 ;  /* 0x0000006f00ba7308 */ /* 0x0004e20000000800 */
[----:B-1----:R-:W-:Y:S02]  /*151c0*/  FFMA.FTZ R2, R249, c[0x0][0x23c], -R184 ;  /* 0x00008f00f9027a23 */ /* 0x002fe400000108b8 */
[----:B------:R-:W-:Y:S07]  /*151d0*/  IMAD.MOV.U32 R249, RZ, RZ, R132 ;  /* 0x000000fffff97224 */ /* 0x000fee00078e0084 */
[----:B------:R1:W-:Y:S01]  /*151e0*/  MUFU.EX2 R185, R2 ;  /* 0x0000000200b97308 */ /* 0x0003e20000000800 */
[----:B------:R-:W4:Y:S01]  /*151f0*/  LDSM.16.MT88.4 R132, [R220+0x9c00] ;  /* 0x009c0000dc84783b */ /* 0x000f220000004200 */
[----:B--2---:R-:W-:Y:S02]  /*15200*/  F2FP.BF16.PACK_AB R111, R190, R191 ;  /* 0x000000bfbe6f723e */ /* 0x004fe400000010ff */
[----:B---3--:R-:W-:Y:S01]  /*15210*/  F2FP.BF16.PACK_AB R178, R186, R187 ;  /* 0x000000bbbab2723e */ /* 0x008fe200000010ff */
[--C-:B-1----:R-:W-:Y:S02]  /*15220*/  FFMA.FTZ R2, R248, c[0x0][0x23c], -R184.reuse ;  /* 0x00008f00f8027a23 */ /* 0x102fe400000108b8 */
[----:B------:R-:W-:Y:S03]  /*15230*/  IMAD.MOV.U32 R248, RZ, RZ, R107 ;  /* 0x000000fffff87224 */ /* 0x000fe600078e006b */
[----:B------:R1:W2:Y:S02]  /*15240*/  MUFU.EX2 R107, R2 ;  /* 0x00000002006b7308 */ /* 0x0002a40000000800 */
[--C-:B-1----:R-:W-:Y:S01]  /*15250*/  FFMA.FTZ R2, R251, c[0x0][0x23c], -R184.reuse ;  /* 0x00008f00fb027a23 */ /* 0x102fe200000108b8 */
[----:B--2---:R-:W-:Y:S01]  /*15260*/  F2FP.BF16.PACK_AB R177, R107, R185 ;  /* 0x000000b96bb1723e */ /* 0x004fe200000010ff */
[----:B------:R-:W-:Y:S01]  /*15270*/  FFMA.FTZ R184, R108, c[0x0][0x23c], -R184 ;  /* 0x00008f006cb87a23 */ /* 0x000fe200000108b8 */
[----:B------:R-:W-:Y:S05]  /*15280*/  F2FP.BF16.PACK_AB R108, R196, R197 ;  /* 0x000000c5c46c723e */ /* 0x000fea00000010ff */
[----:B------:R1:W-:Y:S01]  /*15290*/  MUFU.EX2 R106, R2 ;  /* 0x00000002006a7308 */ /* 0x0003e20000000800 */
[----:B------:R-:W-:Y:S02]  /*152a0*/  IMAD.MOV.U32 R251, RZ, RZ, R146 ;  /* 0x000000fffffb7224 */ /* 0x000fe400078e0092 */
[----:B------:R-:W-:Y:S02]  /*152b0*/  IMAD.MOV.U32 R146, RZ, RZ, R142 ;  /* 0x000000ffff927224 */ /* 0x000fe400078e008e */
[----:B------:R-:W2:Y:S01]  /*152c0*/  LDSM.16.MT88.4 R140, [R222+0x9c00] ;  /* 0x009c0000de8c783b */ /* 0x000ea20000004200 */
[-C--:B----4-:R-:W-:Y:S04]  /*152d0*/  HMMA.16816.F32.BF16 R112, R108, R132.reuse, R4 ;  /* 0x000000846c70723c */ /* 0x090fe80000041804 */
[----:B------:R-:W3:Y:S03]  /*152e0*/  MUFU.EX2 R184, R184 ;  /* 0x000000b800b87308 */ /* 0x000ee60000000800 */
[----:B------:R-:W4:Y:S08]  /*152f0*/  LDSM.16.MT88.4 R4, [R222+0xbc00] ;  /* 0x00bc0000de04783b */ /* 0x000f300000004200 */
[----:B-1----:R-:W5:Y:S01]  /*15300*/  LDL.LU R2, [R1+0xc] ;  /* 0x00000c0001027983 */ /* 0x002f620000300800 */
        /* <DEDUP_REMOVED lines=12> */
[-C--:B--2---:R-:W-:Y:S01]  /*153d0*/  HMMA.16816.F32.BF16 R128, R108, R140.reuse, R20 ;  /* 0x0000008c6c80723c */ /* 0x084fe20000041814 */
[----:B------:R-:W-:Y:S03]  /*153e0*/  IMAD.MOV.U32 R8, RZ, RZ, R148 ;  /* 0x000000ffff087224 */ /* 0x000fe600078e0094 */
[----:B------:R-:W-:Y:S02]  /*153f0*/  IMAD.MOV.U32 R17, RZ, RZ, R138 ;  /* 0x000000ffff117224 */ /* 0x000fe400078e008a */
[----:B------:R-:W-:Y:S02]  /*15400*/  IMAD.MOV.U32 R19, RZ, RZ, R137 ;  /* 0x000000ffff137224 */ /* 0x000fe400078e0089 */
[C---:B------:R-:W-:Y:S01]  /*15410*/  HMMA.16816.F32.BF16 R132, R176.reuse, R140, R24 ;  /* 0x0000008cb084723c */ /* 0x040fe20000041818 */
[----:B------:R-:W-:Y:S03]  /*15420*/  IMAD.MOV.U32 R23, RZ, RZ, R136 ;  /* 0x000000ffff177224 */ /* 0x000fe600078e0088 */
[----:B------:R-:W-:Y:S04]  /*15430*/  IMAD.MOV.U32 R13, RZ, RZ, R145 ;  /* 0x000000ffff0d7224 */ /* 0x000fe800078e0091 */
        /* <DEDUP_REMOVED lines=17> */
[----:B------:R-:W-:Y:S01]  /*15550*/  HMMA.16816.F32.BF16 R96, R108, R6, R96 ;  /* 0x000000066c60723c */ /* 0x000fe20000041860 */
[----:B-----5:R-:W-:Y:S04]  /*15560*/  FFMA.FTZ R2, R3, R2, R19 ;  /* 0x0000000203027223 */ /* 0x020fe80000010013 */
[----:B------:R-:W-:Y:S02]  /*15570*/  FADD.FTZ R2, R15, R2 ;  /* 0x000000020f027221 */ /* 0x000fe40000010000 */
[----:B---3--:R-:W-:Y:S05]  /*15580*/  FFMA.FTZ R0, R0, R12, R13 ;  /* 0x0000000c00007223 */ /* 0x008fea000001000d */
        /* <DEDUP_REMOVED lines=71> */
.L_x_879:
        /* <DEDUP_REMOVED lines=377> */
.L_x_884:
[----:B------:R-:W-:Y:S05]  /*17190*/  BSYNC B0 ;  /* 0x0000000000007941 */ /* 0x000fea0003800000 */
.L_x_883:
        /* <DEDUP_REMOVED lines=36> */
.L_x_886:
[----:B-1----:R-:W-:Y:S05]  /*173e0*/  BSYNC B0 ;  /* 0x0000000000007941 */ /* 0x002fea0003800000 */
.L_x_885:
        /* <DEDUP_REMOVED lines=20> */
.L_x_888:
[----:B------:R-:W-:Y:S05]  /*17530*/  BSYNC B0 ;  /* 0x0000000000007941 */ /* 0x000fea0003800000 */
.L_x_887:
        /* <DEDUP_REMOVED lines=20> */
.L_x_890:
[----:B------:R-:W-:Y:S05]  /*17680*/  BSYNC B0 ;  /* 0x0000000000007941 */ /* 0x000fea0003800000 */
.L_x_889:
        /* <DEDUP_REMOVED lines=21> */
.L_x_891:
        /* <DEDUP_REMOVED lines=10> */
.L_x_1047:


//--------------------- .text._ZN5flash16flash_fwd_kernelI23Flash_fwd_kernel_traitsILi96ELi128ELi64ELi4ELb0ELb0EN7cutlass10bfloat16_tE19Flash_kernel_traitsILi96ELi128ELi64ELi4ES3_EELb1ELb0ELb1ELb1ELb0ELb0ELb0ELb1EEEvNS_16Flash_fwd_paramsE --------------------------
	.section	.text._ZN5flash16flash_fwd_kernelI23Flash_fwd_kernel_traitsILi96ELi128ELi64ELi4ELb0ELb0EN7cutlass10bfloat16_tE19Flash_kernel_traitsILi96ELi128ELi64ELi4ES3_EELb1ELb0ELb1ELb1ELb0ELb0ELb0ELb1EEEvNS_16Flash_fwd_paramsE,"ax",@progbits
	.sectioninfo	@"SHI_REGISTERS=255"
	.align	128
        .global         _ZN5flash16flash_fwd_kernelI23Flash_fwd_kernel_traitsILi96ELi128ELi64ELi4ELb0ELb0EN7cutlass10bfloat16_tE19Flash_kernel_traitsILi96ELi128ELi64ELi4ES3_EELb1ELb0ELb1ELb1ELb0ELb0ELb0ELb1EEEvNS_16Flash_fwd_paramsE
        .type           _ZN5flash16flash_fwd_kernelI23Flash_fwd_kernel_traitsILi96ELi128ELi64ELi4ELb0ELb0EN7cutlass10bfloat16_tE19Flash_kernel_traitsILi96ELi128ELi64ELi4ES3_EELb1ELb0ELb1ELb1ELb0ELb0ELb0ELb1EEEvNS_16Flash_fwd_paramsE,@function
        .size           _ZN5flash16flash_fwd_kernelI23Flash_fwd_kernel_traitsILi96ELi128ELi64ELi4ELb0ELb0EN7cutlass10bfloat16_tE19Flash_kernel_traitsILi96ELi128ELi64ELi4ES3_EELb1ELb0ELb1ELb1ELb0ELb0ELb0ELb1EEEvNS_16Flash_fwd_paramsE,(.L_x_1024 - _ZN5flash16flash_fwd_kernelI23Flash_fwd_kernel_traitsILi96ELi128ELi64ELi4ELb0ELb0EN7cutlass10bfloat16_tE19Flash_kernel_traitsILi96ELi128ELi64ELi4ES3_EELb1ELb0ELb1ELb1ELb0ELb0ELb0ELb1EEEvNS_16Flash_fwd_paramsE)
        .other          _ZN5flash16flash_fwd_kernelI23Flash_fwd_kernel_traitsILi96ELi128ELi64ELi4ELb0ELb0EN7cutlass10bfloat16_tE19Flash_kernel_traitsILi96ELi128ELi64ELi4ES3_EELb1ELb0ELb1ELb1ELb0ELb0ELb0ELb1EEEvNS_16Flash_fwd_paramsE,@"STO_CUDA_ENTRY STV_DEFAULT"
_ZN5flash16flash_fwd_kernelI23Flash_fwd_kernel_traitsILi96ELi128ELi64ELi4ELb0ELb0EN7cutlass10bfloat16_tE19Flash_kernel_traitsILi96ELi128ELi64ELi4ES3_EELb1ELb0ELb1ELb1ELb0ELb0ELb0ELb1EEEvNS_16Flash_fwd_paramsE:
.text._ZN5flash16flash_fwd_kernelI23Flash_fwd_kernel_traitsILi96ELi128ELi64ELi4ELb0ELb0EN7cutlass10bfloat16_tE19Flash_kernel_traitsILi96ELi128ELi64ELi4ES3_EELb1ELb0ELb1ELb1ELb0ELb0ELb0ELb1EEEvNS_16Flash_fwd_paramsE:
[----:B------:R-:W-:Y:S02]  /*0000*/  MOV R1, c[0x0][0x28] ;  /* 0x00000a0000017a02 */ /* 0x000fe40000000f00 */
[----:B------:R-:W-:Y:S01]  /*0010*/  ULDC.64 UR4, c[0x0][0x40] ;  /* 0x0000100000047ab9 */ /* 0x000fe20000000a00 */
[----:B------:R-:W-:Y:S01]  /*0020*/  BSSY B2, `(.L_x_892) ;  /* 0x0000005000027945 */ /* 0x000fe20003800000 */
[----:B------:R-:W-:Y:S01]  /*0030*/  UIADD3 UR4, UP0, UR4, 0x160, URZ ;  /* 0x0000016004047890 */ /* 0x000fe2000ff1e03f */
[----:B------:R-:W-:-:S03]  /*0040*/  IADD3 R1, R1, -0x2b8, RZ ;  /* 0xfffffd4801017810 */ /* 0x000fc60007ffe0ff */
[----:B------:R-:W-:-:S07]  /*0050*/  UIADD3.X UR5, URZ, UR5, URZ, UP0, !UPT ;  /* 0x000000053f057290 */ /* 0x000fce00087fe43f */
[----:B------:R-:W-:Y:S05]  /*0060*/  CALL.REL.NOINC `($_ZN5flash16flash_fwd_kernelI23Flash_fwd_kernel_traitsILi96ELi128ELi64ELi4ELb0ELb0EN7cutlass10bfloat16_tE19Flash_kernel_traitsILi96ELi128ELi64ELi4ES3_EELb1ELb0ELb1ELb1ELb0ELb0ELb0ELb1EEEvNS_16Flash_fwd_paramsE$_ZN5flash22compute_attn_1rowblockI23Flash_fwd_kernel_traitsILi96ELi128ELi64ELi4ELb0ELb0EN7cutlass10bfloat16_tE19Flash_kernel_traitsILi96ELi128ELi64ELi4ES3_EELb1ELb0ELb1ELb1ELb0ELb0ELb0ELb1ENS_16Flash_fwd_paramsEEEvRKT8_iii) ;  /* 0x0000002000007944 */ /* 0x000fea0003c00000 */
[----:B------:R-:W-:Y:S05]  /*0070*/  BSYNC B2 ;  /* 0x0000000000027941 */ /* 0x000fea0003800000 */
.L_x_892:
[----:B------:R-:W-:Y:S05]  /*0080*/  EXIT ;  /* 0x000000000000794d */ /* 0x000fea0003800000 */
        .type           $_ZN5flash16flash_fwd_kernelI23Flash_fwd_kernel_traitsILi96ELi128ELi64ELi4ELb0ELb0EN7cutlass10bfloat16_tE19Flash_kernel_traitsILi96ELi128ELi64ELi4ES3_EELb1ELb0ELb1ELb1ELb0ELb0ELb0ELb1EEEvNS_16Flash_fwd_paramsE$_ZN5flash22compute_attn_1rowblockI23Flash_fwd_kernel_traitsILi96ELi128ELi64ELi4ELb0ELb0EN7cutlass10bfloat16_tE19Flash_kernel_traitsILi96ELi128ELi64ELi4ES3_EELb1ELb0ELb1ELb1ELb0ELb0ELb0ELb1ENS_16Flash_fwd_paramsEEEvRKT8_iii,@function
        .size           $_ZN5flash16flash_fwd_kernelI23Flash_fwd_kernel_traitsILi96ELi128ELi64ELi4ELb0ELb0EN7cutlass10bfloat16_tE19Flash_kernel_traitsILi96ELi128ELi64ELi4ES3_EELb1ELb0ELb1ELb1ELb0ELb0ELb0ELb1EEEvNS_16Flash_fwd_paramsE$_ZN5flash22compute_attn_1rowblockI23Flash_fwd_kernel_traitsILi96ELi128ELi64ELi4ELb0ELb0EN7cutlass10bfloat16_tE19Flash_kernel_traitsILi96ELi128ELi64ELi4ES3_EELb1ELb0ELb1ELb1ELb0ELb0ELb0ELb1ENS_16Flash_fwd_paramsEEEvRKT8_iii,($__internal_1_$__cuda_sm70_shflsync_bfly_p - $_ZN5flash16flash_fwd_kernelI23Flash_fwd_kernel_traitsILi96ELi128ELi64ELi4ELb0ELb0EN7cutlass10bfloat16_tE19Flash_kernel_traitsILi96ELi128ELi64ELi4ES3_EELb1ELb0ELb1ELb1ELb0ELb0ELb0ELb1EEEvNS_16Flash_fwd_paramsE$_ZN5flash22compute_attn_1rowblockI23Flash_fwd_kernel_traitsILi96ELi128ELi64ELi4ELb0ELb0EN7cutlass10bfloat16_tE19Flash_kernel_traitsILi96ELi128ELi64ELi4ES3_EELb1ELb0ELb1ELb1ELb0ELb0ELb0ELb1ENS_16Flash_fwd_paramsEEEvRKT8_iii)
$_ZN5flash16flash_fwd_kernelI23Flash_fwd_kernel_traitsILi96ELi128ELi64ELi4ELb0ELb0EN7cutlass10bfloat16_tE19Flash_kernel_traitsILi96ELi128ELi64ELi4ES3_EELb1ELb0ELb1ELb1ELb0ELb0ELb0ELb1EEEvNS_16Flash_fwd_paramsE$_ZN5flash22compute_attn_1rowblockI23Flash_fwd_kernel_traitsILi96ELi128ELi64ELi4ELb0ELb0EN7cutlass10bfloat16_tE19Flash_kernel_traitsILi96ELi128ELi64ELi4ES3_EELb1ELb0ELb1ELb1ELb0ELb0ELb0ELb1ENS_16Flash_fwd_paramsEEEvRKT8_iii:
        /* <DEDUP_REMOVED lines=58> */
.L_x_894:
[----:B------:R-:W-:Y:S05]  /*0430*/  BSYNC B0 ;  /* 0x0000000000007941 */ /* 0x000fea0003800000 */
.L_x_893:
        /* <DEDUP_REMOVED lines=19> */
.L_x_896:
[----:B------:R2:W5:Y:S02]  /*0570*/  LD.E R6, [R108.64+0xb8] ;  /* 0x0000b8046c067980 */ /* 0x000564000c101900 */
.L_x_897:
[----:B------:R-:W-:Y:S05]  /*0580*/  BSYNC B0 ;  /* 0x0000000000007941 */ /* 0x000fea0003800000 */
.L_x_895:
        /* <DEDUP_REMOVED lines=9> */
.L_x_899:
[----:B------:R-:W3:Y:S01]  /*0620*/  LD.E.64 R2, [R108.64+0x108] ;  /* 0x000108046c027980 */ /* 0x000ee2000c101b00 */
[----:B------:R-:W-:Y:S01]  /*0630*/  BSSY B0, `(.L_x_901) ;  /* 0x0000006000007945 */ /* 0x000fe20003800000 */
[----:B------:R-:W-:Y:S01]  /*0640*/  IMAD.MOV.U32 R0, RZ, RZ, RZ ;  /* 0x000000ffff007224 */ /* 0x000fe200078e00ff */
[----:B---3--:R-:W-:-:S04]  /*0650*/  ISETP.NE.U32.AND P0, PT, R2, RZ, PT ;  /* 0x000000ff0200720c */ /* 0x008fc80003f05070 */
[----:B------:R-:W-:-:S13]  /*0660*/  ISETP.NE.AND.EX P0, PT, R3, RZ, PT, P0 ;  /* 0x000000ff0300720c */ /* 0x000fda0003f05300 */
[----:B------:R-:W-:Y:S05]  /*0670*/  @!P0 BRA `(.L_x_902) ;  /* 0x0000001000008947 */ /* 0x000fea0003800000 */
[----:B------:R3:W5:Y:S02]  /*0680*/  LD.E R0, [R108.64+0xbc] ;  /* 0x0000bc046c007980 */ /* 0x000764000c101900 */
.L_x_902:
[----:B------:R-:W-:Y:S05]  /*0690*/  BSYNC B0 ;  /* 0x0000000000007941 */ /* 0x000fea0003800000 */
.L_x_901:
[----:B-----5:R-:W-:Y:S02]  /*06a0*/  IADD3 R45, R0, R6, -R7 ;  /* 0x00000006002d7210 */ /* 0x020fe40007ffe807 */
.L_x_900:
[----:B------:R-:W-:Y:S05]  /*06b0*/  BSYNC B1 ;  /* 0x0000000000017941 */ /* 0x000fea0003800000 */
.L_x_898:
[----:B------:R-:W4:Y:S01]  /*06c0*/  S2R R50, SR_CTAID.X ;  /* 0x0000000000327919 */ /* 0x000f220000002500 */
[----:B------:R-:W-:Y:S01]  /*06d0*/  MOV R29, 0x70 ;  /* 0x00000070001d7802 */ /* 0x000fe20000000f00 */
[----:B------:R-:W-:-:S03]  /*06e0*/  IMAD.MOV.U32 R3, RZ, RZ, 0x0 ;  /* 0x00000000ff037424 */ /* 0x000fc600078e00ff */
[----:B------:R-:W-:Y:S01]  /*06f0*/  MOV R2, R29 ;  /* 0x0000001d00027202 */ /* 0x000fe20000000f00 */
[----:B----4-:R-:W-:-:S05]  /*0700*/  IMAD.SHL.U32 R160, R50, 0x80, RZ ;  /* 0x0000008032a07824 */ /* 0x010fca00078e00ff */
[----:B------:R-:W-:-:S13]  /*0710*/  ISETP.GT.AND P0, PT, R111, R160, PT ;  /* 0x000000a06f00720c */ /* 0x000fda0003f04270 */
[----:B------:R-:W-:Y:S05]  /*0720*/  @!P0 RET.REL.NODEC R2 `(_ZN5flash16flash_fwd_kernelI23Flash_fwd_kernel_traitsILi96ELi128ELi64ELi4ELb0ELb0EN7cutlass10bfloat16_tE19Flash_kernel_traitsILi96ELi128ELi64ELi4ES3_EELb1ELb0ELb1ELb1ELb0ELb0ELb0ELb1EEEvNS_16Flash_fwd_paramsE) ;  /* 0xfffff8d002008950 */ /* 0x000fea0003c3ffff */
        /* <DEDUP_REMOVED lines=52> */
.L_x_907:
[----:B------:R-:W-:Y:S05]  /*0a70*/  BSYNC B0 ;  /* 0x0000000000007941 */ /* 0x000fea0003800000 */
.L_x_906:
[----:B------:R-:W-:Y:S01]  /*0a80*/  PLOP3.LUT P2, PT, PT, PT, PT, 0x80, 0x0 ;  /* 0x000000000000781c */ /* 0x000fe20003f4f070 */
[--C-:B------:R-:W-:Y:S01]  /*0a90*/  IMAD.MOV.U32 R4, RZ, RZ, R44.reuse ;  /* 0x000000ffff047224 */ /* 0x100fe200078e002c */
[----:B------:R-:W-:Y:S02]  /*0aa0*/  SHF.R.S32.HI R5, RZ, 0x1f, R44 ;  /* 0x0000001fff057819 */ /* 0x000fe4000001142c */
[----:B------:R-:W-:-:S04]  /*0ab0*/  PRMT R0, RZ, 0x7610, R0 ;  /* 0x00007610ff007816 */ /* 0x000fc80000000000 */
.L_x_905:
[----:B------:R-:W-:Y:S05]  /*0ac0*/  BSYNC B1 ;  /* 0x0000000000017941 */ /* 0x000fea0003800000 */
.L_x_904:
        /* <DEDUP_REMOVED lines=12> */
.L_x_909:
[----:B--2---:R-:W-:Y:S05]  /*0b90*/  BSYNC B0 ;  /* 0x0000000000007941 */ /* 0x004fea0003800000 */
.L_x_908:
        /* <DEDUP_REMOVED lines=24> */
[----:B------:R-:W-:Y:S01]  /*0d20*/  IADD3 R28, R0, 0x20, RZ ;  /* 0x00000020001c7810 */ /* 0x000fe20007ffe0ff */
        /* <DEDUP_REMOVED lines=17> */
.L_x_911:
[----:B--2---:R-:W-:Y:S05]  /*0e40*/  BSYNC B0 ;  /* 0x0000000000007941 */ /* 0x004fea0003800000 */
.L_x_910:
        /* <DEDUP_REMOVED lines=20> */
.L_x_913:
[----:B------:R-:W-:Y:S05]  /*0f90*/  BSYNC B0 ;  /* 0x0000000000007941 */ /* 0x000fea0003800000 */
.L_x_912:
        /* <DEDUP_REMOVED lines=20> */
.L_x_915:
[----:B------:R-:W-:Y:S05]  /*10e0*/  BSYNC B0 ;  /* 0x0000000000007941 */ /* 0x000fea0003800000 */
.L_x_914:
        /* <DEDUP_REMOVED lines=20> */
.L_x_917:
[----:B------:R-:W-:Y:S05]  /*1230*/  BSYNC B0 ;  /* 0x0000000000007941 */ /* 0x000fea0003800000 */
.L_x_916:
        /* <DEDUP_REMOVED lines=28> */
[----:B------:R-:W-:Y:S05]  /*1400*/  @P6 RET.REL.NODEC R2 `(_ZN5flash16flash_fwd_kernelI23Flash_fwd_kernel_traitsILi96ELi128ELi64ELi4ELb0ELb0EN7cutlass10bfloat16_tE19Flash_kernel_traitsILi96ELi128ELi64ELi4ES3_EELb1ELb0ELb1ELb1ELb0ELb0ELb0ELb1EEEvNS_16Flash_fwd_paramsE) ;  /* 0xffffebf002006950 */ /* 0x000fea0003c3ffff */
        /* <DEDUP_REMOVED lines=9> */
[----:B------:R-:W-:Y:S05]  /*14a0*/  RET.REL.NODEC R2 `(_ZN5flash16flash_fwd_kernelI23Flash_fwd_kernel_traitsILi96ELi128ELi64ELi4ELb0ELb0EN7cutlass10bfloat16_tE19Flash_kernel_traitsILi96ELi128ELi64ELi4ES3_EELb1ELb0ELb1ELb1ELb0ELb0ELb0ELb1EEEvNS_16Flash_fwd_paramsE) ;  /* 0xffffeb5002007950 */ /* 0x000fea0003c3ffff */
.L_x_903:
        /* <DEDUP_REMOVED lines=135> */
[----:B------:R1:W-:Y:S03]  /*1d20*/  STL [R1+0x34], R176 ;  /* 0x000034b001007387 */ /* 0x0003e60000100800 */
        /* <DEDUP_REMOVED lines=73> */
.L_x_919:
[----:B-1----:R-:W-:Y:S05]  /*21c0*/  BSYNC B0 ;  /* 0x0000000000007941 */ /* 0x002fea0003800000 */
.L_x_918:
        /* <DEDUP_REMOVED lines=37> */
.L_x_921:
[----:B------:R-:W-:Y:S05]  /*2420*/  BSYNC B0 ;  /* 0x0000000000007941 */ /* 0x000fea0003800000 */
.L_x_920:
        /* <DEDUP_REMOVED lines=37> */
.L_x_923:
[----:B------:R-:W-:Y:S05]  /*2680*/  BSYNC B0 ;  /* 0x0000000000007941 */ /* 0x000fea0003800000 */
.L_x_922:
        /* <DEDUP_REMOVED lines=40> */
.L_x_925:
[----:B------:R-:W-:Y:S05]  /*2910*/  BSYNC B0 ;  /* 0x0000000000007941 */ /* 0x000fea0003800000 */
.L_x_924:
        /* <DEDUP_REMOVED lines=42> */
.L_x_927:
[----:B------:R-:W-:Y:S05]  /*2bc0*/  BSYNC B0 ;  /* 0x0000000000007941 */ /* 0x000fea0003800000 */
.L_x_926:
[C---:B------:R-:W-:Y:S01]  /*2bd0*/  SHF.L.U64.HI R168, R10.reuse, 0x5, R11 ;  /* 0x000000050aa87819 */ /* 0x040fe2000001020b */
[----:B------:R-:W-:Y:S01]  /*2be0*/  IMAD.SHL.U32 R169, R10, 0x20, RZ ;  /* 0x000000200aa97824 */ /* 0x000fe200078e00ff */
[----:B------:R-:W-:Y:S01]  /*2bf0*/  ISETP.GE.AND P0, PT, R24, R14, PT ;  /* 0x0000000e1800720c */ /* 0x000fe20003f06270 */
[----:B------:R-:W-:Y:S02]  /*2c00*/  BSSY B0, `(.L_x_928) ;  /* 0x000001e000007945 */ /* 0x000fe40003800000 */
[----:B------:R4:W-:Y:S04]  /*2c10*/  STL [R1+0x1d8], R168 ;  /* 0x0001d8a801007387 */ /* 0x0009e80000100800 */
[----:B------:R4:W-:Y:S06]  /*2c20*/  STL [R1+0x1bc], R169 ;  /* 0x0001bca901007387 */ /* 0x0009ec0000100800 */
        /* <DEDUP_REMOVED lines=27> */
.L_x_929:
[----:B------:R-:W-:Y:S05]  /*2de0*/  BSYNC B0 ;  /* 0x0000000000007941 */ /* 0x000fea0003800000 */
.L_x_928:
[----:B--2---:R-:W2:Y:S01]  /*2df0*/  LD.E.64 R4, [R108.64+0x1b8] ;  /* 0x0001b8046c047980 */ /* 0x004ea2000c101b00 */
[----:B------:R-:W-:-:S02]  /*2e00*/  IMAD.MOV.U32 R16, RZ, RZ, R52 ;  /* 0x000000ffff107224 */ /* 0x000fc400078e0034 */
[----:B------:R-:W-:Y:S01]  /*2e10*/  IMAD.MOV.U32 R17, RZ, RZ, R53 ;  /* 0x000000ffff117224 */ /* 0x000fe200078e0035 */
[----:B------:R-:W0:Y:S04]  /*2e20*/  LDGDEPBAR ;  /* 0x00000000000079af */ /* 0x000e280000000000 */
[----:B------:R1:W5:Y:S04]  /*2e30*/  LD.E R104, [R108.64+0x184] ;  /* 0x000184046c687980 */ /* 0x000368000c101900 */
[----:B------:R1:W5:Y:S01]  /*2e40*/  LD.E R110, [R108.64+0x188] ;  /* 0x000188046c6e7980 */ /* 0x000362000c101900 */
[----:B--2---:R-:W-:-:S04]  /*2e50*/  ISETP.NE.U32.AND P1, PT, R4, RZ, PT ;  /* 0x000000ff0400720c */ /* 0x004fc80003f25070 */
[----:B------:R-:W-:-:S13]  /*2e60*/  ISETP.NE.AND.EX P1, PT, R5, RZ, PT, P1 ;  /* 0x000000ff0500720c */ /* 0x000fda0003f25310 */
[----:B---3--:R-:W2:Y:S01]  /*2e70*/  @P1 LD.E.64 R8, [R108.64+0x1c0] ;  /* 0x0001c0046c081980 */ /* 0x008ea2000c101b00 */
[----:B------:R-:W-:Y:S02]  /*2e80*/  @P1 MOV R22, R167 ;  /* 0x000000a700161202 */ /* 0x000fe40000000f00 */
[----:B------:R-:W-:Y:S01]  /*2e90*/  @P1 SHF.R.S32.HI R7, RZ, 0x1f, R166 ;  /* 0x0000001fff071819 */ /* 0x000fe200000114a6 */
[----:B------:R-:W3:Y:S01]  /*2ea0*/  @P1 LD.E R2, [R108.64+0xd8] ;  /* 0x0000d8046c021980 */ /* 0x000ee2000c101900 */
[C---:B------:R-:W-:Y:S01]  /*2eb0*/  SHF.L.U64.HI R13, R48.reuse, 0x6, R49 ;  /* 0x00000006300d7819 */ /* 0x040fe20000010231 */
[----:B------:R-:W-:Y:S01]  /*2ec0*/  IMAD.MOV.U32 R16, RZ, RZ, R30 ;  /* 0x000000ffff107224 */ /* 0x000fe200078e001e */
[----:B------:R-:W-:Y:S01]  /*2ed0*/  SHF.L.U32 R12, R48, 0x6, RZ ;  /* 0x00000006300c7819 */ /* 0x000fe200000006ff */
[----:B--2---:R-:W-:Y:S02]  /*2ee0*/  @P1 IMAD R0, R9, R166, RZ ;  /* 0x000000a609001224 */ /* 0x004fe400078e02ff */
[----:B------:R-:W-:-:S04]  /*2ef0*/  @P1 IMAD.WIDE.U32 R10, R166, R8, R22 ;  /* 0x00000008a60a1225 */ /* 0x000fc800078e0016 */
[----:B------:R-:W-:Y:S01]  /*2f00*/  @P1 IMAD R8, R8, R7, R0 ;  /* 0x0000000708081224 */ /* 0x000fe200078e0200 */
[----:B------:R-:W-:-:S03]  /*2f10*/  @P1 LEA R4, P0, R10, R4, 0x2 ;  /* 0x000000040a041211 */ /* 0x000fc600078010ff */
[----:B------:R-:W-:-:S05]  /*2f20*/  @P1 IMAD.IADD R8, R11, 0x1, R8 ;  /* 0x000000010b081824 */ /* 0x000fca00078e0208 */
[----:B------:R-:W-:-:S05]  /*2f30*/  @P1 LEA.HI.X R5, R10, R5, R8, 0x2, P0 ;  /* 0x000000050a051211 */ /* 0x000fca00000f1408 */
[----:B----4-:R2:W4:Y:S01]  /*2f40*/  @P1 LD.E R7, [R4.64] ;  /* 0x0000000404071980 */ /* 0x010522000c101900 */
[----:B------:R-:W-:-:S04]  /*2f50*/  DEPBAR.LE SB0, 0x0 ;  /* 0x000080000000791a */ /* 0x000fc80000000000 */
[----:B------:R-:W-:Y:S01]  /*2f60*/  WARPSYNC 0xffffffff ;  /* 0xffffffff00007948 */ /* 0x000fe20003800000 */
[----:B------:R-:W-:Y:S01]  /*2f70*/  ISETP.GE.AND P0, PT, R6, R14, PT ;  /* 0x0000000e0600720c */ /* 0x000fe20003f06270 */
[----:B------:R-:W-:Y:S01]  /*2f80*/  BAR.SYNC.DEFER_BLOCKING 0x0 ;  /* 0x0000000000007b1d */ /* 0x000fe20000010000 */
[----:B------:R-:W-:Y:S02]  /*2f90*/  LEA R161, R50, R46, 0x3 ;  /* 0x0000002e32a17211 */ /* 0x000fe400078e18ff */
[----:B------:R-:W-:-:S03]  /*2fa0*/  IADD3 R239, R164, -0x4ab325aa, RZ ;  /* 0xb54cda56a4ef7810 */ /* 0x000fc60007ffe0ff */
[----:B------:R1:W-:Y:S04]  /*2fb0*/  STL [R1+0xc], R13 ;  /* 0x00000c0d01007387 */ /* 0x0003e80000100800 */
[----:B------:R1:W-:Y:S04]  /*2fc0*/  STL [R1], R12 ;  /* 0x0000000c01007387 */ /* 0x0003e80000100800 */
[----:B------:R1:W-:Y:S04]  /*2fd0*/  STL.64 [R1+0x1c8], R16 ;  /* 0x0001c81001007387 */ /* 0x0003e80000100a00 */
[----:B------:R1:W-:Y:S04]  /*2fe0*/  STL [R1+0x1a0], R161 ;  /* 0x0001a0a101007387 */ /* 0x0003e80000100800 */
[----:B------:R1:W-:Y:S04]  /*2ff0*/  STL [R1+0x38], R239 ;  /* 0x000038ef01007387 */ /* 0x0003e80000100800 */
[----:B------:R1:W-:Y:S04]  /*3000*/  @P0 STS [R198+0x9000], RZ ;  /* 0x009000ffc6000388 */ /* 0x0003e80000000800 */
[----:B------:R1:W-:Y:S04]  /*3010*/  @P0 STS [R198+0x9004], RZ ;  /* 0x009004ffc6000388 */ /* 0x0003e80000000800 */
[----:B------:R1:W-:Y:S04]  /*3020*/  @P0 STS.64 [R198+0x9008], RZ ;  /* 0x009008ffc6000388 */ /* 0x0003e80000000a00 */
[----:B------:R1:W-:Y:S04]  /*3030*/  @P0 STS.128 [R198+0xa000], RZ ;  /* 0x00a000ffc6000388 */ /* 0x0003e80000000c00 */
[----:B------:R1:W-:Y:S01]  /*3040*/  @P0 STS.128 [R198+0xb000], RZ ;  /* 0x00b000ffc6000388 */ /* 0x0003e20000000c00 */
[----:B---3--:R-:W4:Y:S01]  /*3050*/  @P1 MUFU.RCP R2, R2 ;  /* 0x0000000200021308 */ /* 0x008f220000001000 */
[----:B------:R-:W-:Y:S01]  /*3060*/  IMAD R0, R13, R44, RZ ;  /* 0x0000002c0d007224 */ /* 0x000fe200078e02ff */
[----:B------:R-:W-:Y:S01]  /*3070*/  SHF.L.U32 R6, R41, 0x1, RZ ;  /* 0x0000000129067819 */ /* 0x000fe200000006ff */
[-C--:B--2---:R-:W-:Y:S01]  /*3080*/  IMAD.WIDE.U32 R4, R44, R12.reuse, R16 ;  /* 0x0000000c2c047225 */ /* 0x084fe200078e0010 */
[----:B------:R-:W-:Y:S03]  /*3090*/  BSSY B0, `(.L_x_930) ;  /* 0x0000022000007945 */ /* 0x000fe60003800000 */
[----:B------:R-:W-:Y:S01]  /*30a0*/  IMAD R0, R15, R12, R0 ;  /* 0x0000000c0f007224 */ /* 0x000fe200078e0200 */
[----:B------:R-:W-:Y:S01]  /*30b0*/  LOP3.LUT R178, R6, 0x6, RZ, 0xc0, !PT ;  /* 0x0000000606b27812 */ /* 0x000fe200078ec0ff */
[----:B------:R-:W-:-:S02]  /*30c0*/  IMAD.MOV.U32 R195, RZ, RZ, RZ ;  /* 0x000000ffffc37224 */ /* 0x000fc400078e00ff */
[----:B------:R-:W-:Y:S02]  /*30d0*/  IMAD.IADD R0, R5, 0x1, R0 ;  /* 0x0000000105007824 */ /* 0x000fe400078e0200 */
[----:B----4-:R-:W-:Y:S01]  /*30e0*/  @P1 FMUL.FTZ R195, R7, R2 ;  /* 0x0000000207c31220 */ /* 0x010fe20000410000 */
[----:B------:R-:W-:Y:S05]  /*30f0*/  @P0 BRA `(.L_x_931) ;  /* 0x000001b000000947 */ /* 0x000fea0003800000 */
[-C--:B-1----:R-:W-:Y:S02]  /*3100*/  ISETP.GE.AND P3, PT, R176, R200.reuse, PT ;  /* 0x000000c8b000720c */ /* 0x082fe40003f66270 */
[-C--:B------:R-:W-:Y:S02]  /*3110*/  ISETP.GE.AND P2, PT, R175, R200.reuse, PT ;  /* 0x000000c8af00720c */ /* 0x080fe40003f46270 */
[----:B------:R-:W-:-:S09]  /*3120*/  ISETP.GE.AND P0, PT, R174, R200, PT ;  /* 0x000000c8ae00720c */ /* 0x000fd20003f06270 */
[CC--:B------:R-:W-:Y:S01]  /*3130*/  @!P3 LEA R8, P4, R4.reuse, R234.reuse, 0x1 ;  /* 0x000000ea0408b211 */ /* 0x0c0fe200078808ff */
        /* <DEDUP_REMOVED lines=23> */
.L_x_931:
[----:B-1----:R-:W-:Y:S05]  /*32b0*/  BSYNC B0 ;  /* 0x0000000000007941 */ /* 0x002fea0003800000 */
.L_x_930:
[----:B------:R-:W-:Y:S01]  /*32c0*/  ISETP.GE.AND P0, PT, R24, R14, PT ;  /* 0x0000000e1800720c */ /* 0x000fe20003f06270 */
[C---:B------:R-:W-:Y:S01]  /*32d0*/  IMAD.SHL.U32 R6, R48.reuse, 0x20, RZ ;  /* 0x0000002030067824 */ /* 0x040fe200078e00ff */
[----:B------:R-:W-:Y:S01]  /*32e0*/  SHF.L.U64.HI R2, R48, 0x5, R49 ;  /* 0x0000000530027819 */ /* 0x000fe20000010231 */
[----:B------:R-:W-:Y:S04]  /*32f0*/  BSSY B0, `(.L_x_932) ;  /* 0x0000022000007945 */ /* 0x000fe80003800000 */
[----:B------:R1:W-:Y:S04]  /*3300*/  STL [R1+0x8], R2 ;  /* 0x0000080201007387 */ /* 0x0003e80000100800 */
[----:B------:R1:W-:Y:S04]  /*3310*/  STL [R1+0x4], R6 ;  /* 0x0000040601007387 */ /* 0x0003e80000100800 */
[----:B------:R1:W-:Y:S04]  /*3320*/  @P0 STS.128 [R198+0x9800], RZ ;  /* 0x009800ffc6000388 */ /* 0x0003e80000000c00 */
[----:B------:R1:W-:Y:S04]  /*3330*/  @P0 STS.128 [R198+0xa800], RZ ;  /* 0x00a800ffc6000388 */ /* 0x0003e80000000c00 */
[----:B------:R1:W-:Y:S01]  /*3340*/  @P0 STS.128 [R198+0xb800], RZ ;  /* 0x00b800ffc6000388 */ /* 0x0003e20000000c00 */
[----:B------:R-:W-:Y:S05]  /*3350*/  @P0 BRA `(.L_x_933) ;  /* 0x000001b000000947 */ /* 0x000fea0003800000 */
[-C--:B------:R-:W-:Y:S02]  /*3360*/  ISETP.GE.AND P3, PT, R176, R200.reuse, PT ;  /* 0x000000c8b000720c */ /* 0x080fe40003f66270 */
[----:B------:R-:W-:-:S02]  /*3370*/  ISETP.GE.AND P2, PT, R175, R200, PT ;  /* 0x000000c8af00720c */ /* 0x000fc40003f46270 */
[----:B------:R-:W-:Y:S02]  /*3380*/  IADD3 R4, P1, R6, R4, RZ ;  /* 0x0000000406047210 */ /* 0x000fe40007f3e0ff */
[----:B------:R-:W-:-:S03]  /*3390*/  ISETP.GE.AND P0, PT, R174, R200, PT ;  /* 0x000000c8ae00720c */ /* 0x000fc60003f06270 */
[----:B------:R-:W-:-:S04]  /*33a0*/  IMAD.X R0, R2, 0x1, R0, P1 ;  /* 0x0000000102007824 */ /* 0x000fc800008e0600 */
[CC--:B------:R-:W-:Y:S01]  /*33b0*/  @!P3 LEA R8, P4, R4.reuse, R234.reuse, 0x1 ;  /* 0x000000ea0408b211 */ /* 0x0c0fe200078808ff */
[----:B------:R2:W-:Y:S01]  /*33c0*/  @P3 STS.128 [R198+0x9800], RZ ;  /* 0x009800ffc6003388 */ /* 0x0005e20000000c00 */
[C---:B-1----:R-:W-:Y:S02]  /*33d0*/  @!P2 LEA R6, P1, R4.reuse, R234, 0x1 ;  /* 0x000000ea0406a211 */ /* 0x042fe400078208ff */
        /* <DEDUP_REMOVED lines=13> */
[----:B--2---:R-:W-:-:S04]  /*34b0*/  LEA R6, P0, R4, R234, 0x1 ;  /* 0x000000ea04067211 */ /* 0x004fc800078008ff */
[----:B------:R-:W-:-:S05]  /*34c0*/  LEA.HI.X R7, R4, R235, R0, 0x1, P0 ;  /* 0x000000eb04077211 */ /* 0x000fca00000f0c00 */
[----:B------:R-:W-:Y:S01]  /*34d0*/  @!PT LDS RZ, [RZ] ;  /* 0x00000000fffff984 */ /* 0x000fe20000000800 */
[----:B------:R-:W-:Y:S01]  /*34e0*/  @!PT LDS RZ, [RZ] ;  /* 0x00000000fffff984 */ /* 0x000fe20000000800 */
[----:B------:R-:W-:Y:S01]  /*34f0*/  @!PT LDS RZ, [RZ] ;  /* 0x00000000fffff984 */ /* 0x000fe20000000800 */
[----:B------:R1:W-:Y:S04]  /*3500*/  LDGSTS.E.BYPASS.LTC128B.128 [R198+0xb800], [R6.64+0x80] ;  /* 0x0b80008006c67fae */ /* 0x0003e8000b901d44 */
.L_x_933:
[----:B------:R-:W-:Y:S05]  /*3510*/  BSYNC B0 ;  /* 0x0000000000007941 */ /* 0x000fea0003800000 */
.L_x_932:
[----:B-1----:R-:W-:Y:S01]  /*3520*/  LOP3.LUT R2, R42, 0xfffffff8, RZ, 0xc0, !PT ;  /* 0xfffffff82a027812 */ /* 0x002fe200078ec0ff */
[----:B------:R-:W-:Y:S01]  /*3530*/  IMAD.SHL.U32 R5, R33, 0x40, RZ ;  /* 0x0000004021057824 */ /* 0x000fe200078e00ff */
[----:B--2---:R-:W-:Y:S01]  /*3540*/  SHF.R.S32.HI R8, RZ, 0x4, R40 ;  /* 0x00000004ff087819 */ /* 0x004fe20000011428 */
[----:B------:R-:W-:Y:S01]  /*3550*/  IMAD.SHL.U32 R9, R39, 0x8, RZ ;  /* 0x0000000827097824 */ /* 0x000fe200078e00ff */
[----:B------:R-:W-:Y:S01]  /*3560*/  LOP3.LUT R4, R37, 0x7fffffe, RZ, 0xc0, !PT ;  /* 0x07fffffe25047812 */ /* 0x000fe200078ec0ff */
[----:B------:R-:W-:Y:S01]  /*3570*/  IMAD.IADD R2, R41, 0x1, -R2 ;  /* 0x0000000129027824 */ /* 0x000fe200078e0a02 */
[----:B------:R-:W-:Y:S01]  /*3580*/  LEA.HI R6, R40, R8, RZ, 0x1 ;  /* 0x0000000828067211 */ /* 0x000fe200078f08ff */
[----:B------:R-:W0:Y:S01]  /*3590*/  LDGDEPBAR ;  /* 0x00000000000079af */ /* 0x000e220000000000 */
[----:B------:R-:W-:Y:S01]  /*35a0*/  SHF.R.S32.HI R7, RZ, 0x1f, R36 ;  /* 0x0000001fff077819 */ /* 0x000fe20000011424 */
[----:B------:R-:W-:Y:S01]  /*35b0*/  IMAD.IADD R106, R36, 0x1, -R4 ;  /* 0x00000001246a7824 */ /* 0x000fe200078e0a04 */
[----:B------:R-:W-:Y:S01]  /*35c0*/  LEA.HI R0, R2, R2, RZ, 0x1 ;  /* 0x0000000202007211 */ /* 0x000fe200078f08ff */
[----:B------:R-:W-:Y:S01]  /*35d0*/  BSSY B1, `(.L_x_934) ;  /* 0x00002f6000017945 */ /* 0x000fe20003800000 */
[----:B------:R-:W-:-:S02]  /*35e0*/  LOP3.LUT R6, R6, 0xfffffffe, RZ, 0xc0, !PT ;  /* 0xfffffffe06067812 */ /* 0x000fc400078ec0ff */
        /* <DEDUP_REMOVED lines=11> */
[----:B------:R-:W-:Y:S01]  /*36a0*/  IMAD R6, R6, 0x8, R8 ;  /* 0x0000000806067824 */ /* 0x000fe200078e0208 */
[----:B------:R-:W-:-:S02]  /*36b0*/  LOP3.LUT R105, R4, 0xffffff00, RZ, 0xc0, !PT ;  /* 0xffffff0004697812 */ /* 0x000fc400078ec0ff */
[----:B------:R-:W-:Y:S02]  /*36c0*/  LOP3.LUT R7, R2, 0x8, R5, 0xf8, !PT ;  /* 0x0000000802077812 */ /* 0x000fe400078ef805 */
[----:B------:R-:W-:Y:S02]  /*36d0*/  LOP3.LUT R5, R0, 0x8, R9, 0xf8, !PT ;  /* 0x0000000800057812 */ /* 0x000fe400078ef809 */
        /* <DEDUP_REMOVED lines=13> */
[----:B------:R-:W1:Y:S01]  /*37b0*/  LDSM.16.M88.4 R28, [R189+0x6000] ;  /* 0x00600000bd1c783b */ /* 0x000e620000000200 */
[----:B------:R-:W-:-:S03]  /*37c0*/  SEL R0, R0, 0xffffffe0, !P0 ;  /* 0xffffffe000007807 */ /* 0x000fc60004000000 */
[----:B------:R-:W2:Y:S02]  /*37d0*/  LDSM.16.M88.4 R4, [R192+0x1000] ;  /* 0x00100000c004783b */ /* 0x000ea40000000200 */
[----:B------:R-:W-:Y:S02]  /*37e0*/  IMAD.IADD R191, R189, 0x1, R0 ;  /* 0x00000001bdbf7824 */ /* 0x000fe400078e0200 */
[----:B------:R-:W3:Y:S01]  /*37f0*/  LDSM.16.M88.4 R24, [R189+0x6400] ;  /* 0x00640000bd18783b */ /* 0x000ee20000000200 */
[----:B------:R-:W-:-:S03]  /*3800*/  IMAD R0, R46, 0x10, R47 ;  /* 0x000000102e007824 */ /* 0x000fc600078e022f */
[----:B------:R-:W4:Y:S04]  /*3810*/  LDSM.16.M88.4 R16, [R189+0x6c00] ;  /* 0x006c0000bd10783b */ /* 0x000f280000000200 */
[----:B------:R-:W3:Y:S04]  /*3820*/  LDSM.16.M88.4 R20, [R189+0x6800] ;  /* 0x00680000bd14783b */ /* 0x000ee80000000200 */
[----:B------:R-:W-:Y:S04]  /*3830*/  LDSM.16.M88.4 R12, [R193+0x1000] ;  /* 0x00100000c10c783b */ /* 0x000fe80000000200 */
[----:B------:R-:W3:Y:S04]  /*3840*/  LDSM.16.M88.4 R40, [R191+0x6000] ;  /* 0x00600000bf28783b */ /* 0x000ee80000000200 */
[----:B------:R-:W3:Y:S04]  /*3850*/  LDSM.16.M88.4 R36, [R191+0x6400] ;  /* 0x00640000bf24783b */ /* 0x000ee80000000200 */
[----:B------:R-:W-:Y:S04]  /*3860*/  LDSM.16.M88.4 R32, [R191+0x6800] ;  /* 0x00680000bf20783b */ /* 0x000fe80000000200 */
[----:B------:R-:W-:Y:S01]  /*3870*/  LDSM.16.M88.4 R52, [R189+0x7c00] ;  /* 0x007c0000bd34783b */ /* 0x000fe20000000200 */
[-C--:B-1----:R-:W-:Y:S08]  /*3880*/  HMMA.16816.F32.BF16 R116, R8, R28.reuse, RZ ;  /* 0x0000001c0874723c */ /* 0x082ff000000418ff */
[C---:B--2---:R-:W-:Y:S08]  /*3890*/  HMMA.16816.F32.BF16 R48, R4.reuse, R28, RZ ;  /* 0x0000001c0430723c */ /* 0x044ff000000418ff */
[-C--:B------:R-:W-:Y:S08]  /*38a0*/  HMMA.16816.F32.BF16 R56, R4, R30.reuse, RZ ;  /* 0x0000001e0438723c */ /* 0x080ff000000418ff */
[----:B------:R-:W-:Y:S01]  /*38b0*/  HMMA.16816.F32.BF16 R88, R8, R30, RZ ;  /* 0x0000001e0858723c */ /* 0x000fe200000418ff */
[----:B------:R-:W1:Y:S07]  /*38c0*/  LDSM.16.M88.4 R28, [R191+0x6c00] ;  /* 0x006c0000bf1c783b */ /* 0x000e6e0000000200 */
[C---:B---3--:R-:W-:Y:S08]  /*38d0*/  HMMA.16816.F32.BF16 R64, R4.reuse, R26, RZ ;  /* 0x0000001a0440723c */ /* 0x048ff000000418ff */
[C---:B----4-:R-:W-:Y:S08]  /*38e0*/  HMMA.16816.F32.BF16 R60, R4.reuse, R16, RZ ;  /* 0x00000010043c723c */ /* 0x050ff000000418ff */
[C---:B------:R-:W-:Y:S08]  /*38f0*/  HMMA.16816.F32.BF16 R68, R4.reuse, R24, RZ ;  /* 0x000000180444723c */ /* 0x040ff000000418ff */
[C---:B------:R-:W-:Y:S08]  /*3900*/  HMMA.16816.F32.BF16 R72, R4.reuse, R20, RZ ;  /* 0x000000140448723c */ /* 0x040ff000000418ff */
[C---:B------:R-:W-:Y:S08]  /*3910*/  HMMA.16816.F32.BF16 R76, R4.reuse, R22, RZ ;  /* 0x00000016044c723c */ /* 0x040ff000000418ff */
[----:B------:R-:W-:Y:S01]  /*3920*/  HMMA.16816.F32.BF16 R80, R4, R18, RZ ;  /* 0x000000120450723c */ /* 0x000fe200000418ff */
[----:B------:R-:W-:Y:S07]  /*3930*/  LDSM.16.M88.4 R4, [R192+0x3000] ;  /* 0x00300000c004783b */ /* 0x000fee0000000200 */
[C---:B------:R-:W-:Y:S08]  /*3940*/  HMMA.16816.F32.BF16 R92, R8.reuse, R24, RZ ;  /* 0x00000018085c723c */ /* 0x040ff000000418ff */
[C---:B------:R-:W-:Y:S01]  /*3950*/  HMMA.16816.F32.BF16 R84, R8.reuse, R26, RZ ;  /* 0x0000001a0854723c */ /* 0x040fe200000418ff */
[----:B------:R-:W-:Y:S07]  /*3960*/  LDSM.16.M88.4 R24, [R189+0x7800] ;  /* 0x00780000bd18783b */ /* 0x000fee0000000200 */
[C---:B------:R-:W-:Y:S08]  /*3970*/  HMMA.16816.F32.BF16 R120, R8.reuse, R16, RZ ;  /* 0x000000100878723c */ /* 0x040ff000000418ff */
[C---:B------:R-:W-:Y:S08]  /*3980*/  HMMA.16816.F32.BF16 R132, R8.reuse, R20, RZ ;  /* 0x000000140884723c */ /* 0x040ff000000418ff */
[C---:B------:R-:W-:Y:S01]  /*3990*/  HMMA.16816.F32.BF16 R136, R8.reuse, R22, RZ ;  /* 0x000000160888723c */ /* 0x040fe200000418ff */
[----:B------:R-:W-:Y:S07]  /*39a0*/  LDSM.16.M88.4 R20, [R192+0x2000] ;  /* 0x00200000c014783b */ /* 0x000fee0000000200 */
[----:B------:R-:W-:Y:S01]  /*39b0*/  HMMA.16816.F32.BF16 R128, R8, R18, RZ ;  /* 0x000000120880723c */ /* 0x000fe200000418ff */
[----:B------:R-:W2:Y:S04]  /*39c0*/  LDSM.16.M88.4 R8, [R193] ;  /* 0x00000000c108783b */ /* 0x000ea80000000200 */
[----:B------:R-:W3:Y:S03]  /*39d0*/  LDSM.16.M88.4 R16, [R189+0x7000] ;  /* 0x00700000bd10783b */ /* 0x000ee60000000200 */
[C---:B------:R-:W-:Y:S08]  /*39e0*/  HMMA.16816.F32.BF16 R112, R12.reuse, R42, R56 ;  /* 0x0000002a0c70723c */ /* 0x040ff00000041838 */
[C---:B------:R-:W-:Y:S08]  /*39f0*/  HMMA.16816.F32.BF16 R96, R12.reuse, R38, R64 ;  /* 0x000000260c60723c */ /* 0x040ff00000041840 */
[C---:B-1----:R-:W-:Y:S08]  /*3a00*/  HMMA.16816.F32.BF16 R56, R12.reuse, R28, R60 ;  /* 0x0000001c0c38723c */ /* 0x042ff0000004183c */
[C---:B------:R-:W-:Y:S01]  /*3a10*/  HMMA.16816.F32.BF16 R124, R12.reuse, R40, R48 ;  /* 0x000000280c7c723c */ /* 0x040fe20000041830 */
[----:B------:R-:W1:Y:S07]  /*3a20*/  LDSM.16.M88.4 R48, [R189+0x7400] ;  /* 0x00740000bd30783b */ /* 0x000e6e0000000200 */
[C---:B------:R-:W-:Y:S08]  /*3a30*/  HMMA.16816.F32.BF16 R100, R12.reuse, R36, R68 ;  /* 0x000000240c64723c */ /* 0x040ff00000041844 */
[C---:B------:R-:W-:Y:S08]  /*3a40*/  HMMA.16816.F32.BF16 R64, R12.reuse, R32, R72 ;  /* 0x000000200c40723c */ /* 0x040ff00000041848 */
[C---:B------:R-:W-:Y:S08]  /*3a50*/  HMMA.16816.F32.BF16 R60, R12.reuse, R34, R76 ;  /* 0x000000220c3c723c */ /* 0x040ff0000004184c */
[----:B------:R-:W-:Y:S08]  /*3a60*/  HMMA.16816.F32.BF16 R12, R12, R30, R80 ;  /* 0x0000001e0c0c723c */ /* 0x000ff00000041850 */
[C---:B--2---:R-:W-:Y:S08]  /*3a70*/  HMMA.16816.F32.BF16 R68, R8.reuse, R40, R116 ;  /* 0x000000280844723c */ /* 0x044ff00000041874 */
[C---:B------:R-:W-:Y:S01]  /*3a80*/  HMMA.16816.F32.BF16 R88, R8.reuse, R42, R88 ;  /* 0x0000002a0858723c */ /* 0x040fe20000041858 */
[----:B------:R-:W-:Y:S07]  /*3a90*/  LDSM.16.M88.4 R40, [R191+0x7000] ;  /* 0x00700000bf28783b */ /* 0x000fee0000000200 */
[C---:B------:R-:W-:Y:S08]  /*3aa0*/  HMMA.16816.F32.BF16 R92, R8.reuse, R36, R92 ;  /* 0x00000024085c723c */ /* 0x040ff0000004185c */
[C---:B------:R-:W-:Y:S01]  /*3ab0*/  HMMA.16816.F32.BF16 R84, R8.reuse, R38, R84 ;  /* 0x000000260854723c */ /* 0x040fe20000041854 */
[----:B------:R-:W-:Y:S07]  /*3ac0*/  LDSM.16.M88.4 R36, [R191+0x7400] ;  /* 0x00740000bf24783b */ /* 0x000fee0000000200 */
[C---:B------:R-:W-:Y:S08]  /*3ad0*/  HMMA.16816.F32.BF16 R80, R8.reuse, R28, R120 ;  /* 0x0000001c0850723c */ /* 0x040ff00000041878 */
[C---:B------:R-:W-:Y:S08]  /*3ae0*/  HMMA.16816.F32.BF16 R76, R8.reuse, R32, R132 ;  /* 0x00000020084c723c */ /* 0x040ff00000041884 */
[C---:B------:R-:W-:Y:S01]  /*3af0*/  HMMA.16816.F32.BF16 R72, R8.reuse, R34, R136 ;  /* 0x000000220848723c */ /* 0x040fe20000041888 */
[----:B------:R-:W-:Y:S07]  /*3b00*/  LDSM.16.M88.4 R32, [R191+0x7800] ;  /* 0x00780000bf20783b */ /* 0x000fee0000000200 */
[----:B------:R-:W-:Y:S01]  /*3b10*/  HMMA.16816.F32.BF16 R8, R8, R30, R128 ;  /* 0x0000001e0808723c */ /* 0x000fe20000041880 */
[----:B------:R-:W-:Y:S07]  /*3b20*/  LDSM.16.M88.4 R28, [R191+0x7c00] ;  /* 0x007c0000bf1c783b */ /* 0x000fee0000000200 */
[C---:B------:R-:W-:Y:S01]  /*3b30*/  HMMA.16816.F32.BF16 R128, R4.reuse, R54, R12 ;  /* 0x000000360480723c */ /* 0x040fe2000004180c */
[----:B------:R-:W2:Y:S07]  /*3b40*/  LDSM.16.M88.4 R12, [R193+0x3000] ;  /* 0x00300000c10c783b */ /* 0x000eae0000000200 */
[C---:B------:R-:W-:Y:S08]  /*3b50*/  HMMA.16816.F32.BF16 R148, R4.reuse, R52, R56 ;  /* 0x000000340494723c */ /* 0x040ff00000041838 */
[C---:B------:R-:W-:Y:S08]  /*3b60*/  HMMA.16816.F32.BF16 R56, R4.reuse, R24, R64 ;  /* 0x000000180438723c */ /* 0x040ff00000041840 */
[C---:B---3--:R-:W-:Y:S08]  /*3b70*/  HMMA.16816.F32.BF16 R132, R4.reuse, R16, R124 ;  /* 0x000000100484723c */ /* 0x048ff0000004187c */
[C---:B------:R-:W-:Y:S08]  /*3b80*/  HMMA.16816.F32.BF16 R144, R4.reuse, R18, R112 ;  /* 0x000000120490723c */ /* 0x040ff00000041870 */
[C---:B-1----:R-:W-:Y:S08]  /*3b90*/  HMMA.16816.F32.BF16 R140, R4.reuse, R48, R100 ;  /* 0x00000030048c723c */ /* 0x042ff00000041864 */
[C---:B------:R-:W-:Y:S08]  /*3ba0*/  HMMA.16816.F32.BF16 R136, R4.reuse, R50, R96 ;  /* 0x000000320488723c */ /* 0x040ff00000041860 */
[----:B------:R-:W-:Y:S01]  /*3bb0*/  HMMA.16816.F32.BF16 R64, R4, R26, R60 ;  /* 0x0000001a0440723c */ /* 0x000fe2000004183c */
[----:B------:R-:W-:Y:S04]  /*3bc0*/  LDSM.16.M88.4 R4, [R192+0x5000] ;  /* 0x00500000c004783b */ /* 0x000fe80000000200 */
[----:B------:R-:W-:Y:S03]  /*3bd0*/  LDSM.16.M88.4 R60, [R189+0x8c00] ;  /* 0x008c0000bd3c783b */ /* 0x000fe60000000200 */
[C---:B------:R-:W-:Y:S08]  /*3be0*/  HMMA.16816.F32.BF16 R124, R20.reuse, R16, R68 ;  /* 0x00000010147c723c */ /* 0x040ff00000041844 */
[C---:B------:R-:W-:Y:S01]  /*3bf0*/  HMMA.16816.F32.BF16 R120, R20.reuse, R18, R88 ;  /* 0x000000121478723c */ /* 0x040fe20000041858 */
[----:B------:R-:W1:Y:S07]  /*3c00*/  LDSM.16.M88.4 R16, [R193+0x2000] ;  /* 0x00200000c110783b */ /* 0x000e6e0000000200 */
[C---:B------:R-:W-:Y:S08]  /*3c10*/  HMMA.16816.F32.BF16 R92, R20.reuse, R48, R92 ;  /* 0x00000030145c723c */ /* 0x040ff0000004185c */
[C---:B------:R-:W-:Y:S01]  /*3c20*/  HMMA.16816.F32.BF16 R116, R20.reuse, R50, R84 ;  /* 0x000000321474723c */ /* 0x040fe20000041854 */
[----:B------:R-:W-:Y:S07]  /*3c30*/  LDSM.16.M88.4 R48, [R189+0x8800] ;  /* 0x00880000bd30783b */ /* 0x000fee0000000200 */
[C---:B------:R-:W-:Y:S08]  /*3c40*/  HMMA.16816.F32.BF16 R112, R20.reuse, R24, R76 ;  /* 0x000000181470723c */ /* 0x040ff0000004184c */
[C---:B------:R-:W-:Y:S01]  /*3c50*/  HMMA.16816.F32.BF16 R100, R20.reuse, R26, R72 ;  /* 0x0000001a1464723c */ /* 0x040fe20000041848 */
[----:B------:R-:W3:Y:S07]  /*3c60*/  LDSM.16.M88.4 R24, [R189+0x8000] ;  /* 0x00800000bd18783b */ /* 0x000eee0000000200 */
[C---:B------:R-:W-:Y:S08]  /*3c70*/  HMMA.16816.F32.BF16 R96, R20.reuse, R52, R80 ;  /* 0x000000341460723c */ /* 0x040ff00000041850 */
[----:B------:R-:W-:Y:S01]  /*3c80*/  HMMA.16816.F32.BF16 R88, R20, R54, R8 ;  /* 0x000000361458723c */ /* 0x000fe20000041808 */
[----:B------:R-:W4:Y:S04]  /*3c90*/  LDSM.16.M88.4 R20, [R189+0x8400] ;  /* 0x00840000bd14783b */ /* 0x000f280000000200 */
[----:B------:R-:W1:Y:S03]  /*3ca0*/  LDSM.16.M88.4 R8, [R192+0x4000] ;  /* 0x00400000c008783b */ /* 0x000e660000000200 */
        /* <DEDUP_REMOVED lines=8> */
[----:B------:R-:W-:Y:S01]  /*3d30*/  IMAD R128, R106, 0x20, R105 ;  /* 0x000000206a807824 */ /* 0x000fe200078e0269 */
[C---:B-1----:R-:W-:Y:S08]  /*3d40*/  HMMA.16816.F32.BF16 R12, R16.reuse, R40, R124 ;  /* 0x00000028100c723c */ /* 0x042ff0000004187c */
[C---:B------:R-:W-:Y:S08]  /*3d50*/  HMMA.16816.F32.BF16 R92, R16.reuse, R36, R92 ;  /* 0x00000024105c723c */ /* 0x040ff0000004185c */
[C---:B------:R-:W-:Y:S08]  /*3d60*/  HMMA.16816.F32.BF16 R40, R16.reuse, R42, R120 ;  /* 0x0000002a1028723c */ /* 0x040ff00000041878 */
[C---:B------:R-:W-:Y:S08]  /*3d70*/  HMMA.16816.F32.BF16 R36, R16.reuse, R38, R116 ;  /* 0x000000261024723c */ /* 0x040ff00000041874 */
[----:B------:R-:W-:Y:S07]  /*3d80*/  HMMA.16816.F32.BF16 R96, R16, R28, R96 ;  /* 0x0000001c1060723c */ /* 0x000fee0000041860 */
[----:B------:R-:W-:Y:S01]  /*3d90*/  IMAD.IADD R29, R45, 0x1, -R111 ;  /* 0x000000012d1d7824 */ /* 0x000fe200078e0a6f */
[----:B---3--:R-:W-:Y:S01]  /*3da0*/  HMMA.16816.F32.BF16 R84, R4, R24, R84 ;  /* 0x000000180454723c */ /* 0x008fe20000041854 */
[----:B------:R-:W-:-:S07]  /*3db0*/  IMAD R28, R44, 0x40, R178 ;  /* 0x000000402c1c7824 */ /* 0x000fce00078e02b2 */
[C---:B------:R-:W-:Y:S08]  /*3dc0*/  HMMA.16816.F32.BF16 R80, R4.reuse, R26, R80 ;  /* 0x0000001a0450723c */ /* 0x040ff00000041850 */
[C---:B----4-:R-:W-:Y:S08]  /*3dd0*/  HMMA.16816.F32.BF16 R76, R4.reuse, R20, R76 ;  /* 0x00000014044c723c */ /* 0x050ff0000004184c */
[C---:B------:R-:W-:Y:S08]  /*3de0*/  HMMA.16816.F32.BF16 R116, R4.reuse, R22, R72 ;  /* 0x000000160474723c */ /* 0x040ff00000041848 */
[C---:B------:R-:W-:Y:S08]  /*3df0*/  HMMA.16816.F32.BF16 R120, R4.reuse, R48, R68 ;  /* 0x000000300478723c */ /* 0x040ff00000041844 */
[C---:B------:R-:W-:Y:S08]  /*3e00*/  HMMA.16816.F32.BF16 R124, R4.reuse, R50, R64 ;  /* 0x00000032047c723c */ /* 0x040ff00000041840 */
[C---:B------:R-:W-:Y:S08]  /*3e10*/  HMMA.16816.F32.BF16 R140, R4.reuse, R60, R56 ;  /* 0x0000003c048c723c */ /* 0x040ff00000041838 */
[----:B------:R-:W-:Y:S07]  /*3e20*/  HMMA.16816.F32.BF16 R144, R4, R62, R52 ;  /* 0x0000003e0490723c */ /* 0x000fee0000041834 */
[----:B------:R-:W-:Y:S01]  /*3e30*/  IMAD.IADD R6, R160, 0x1, R0 ;  /* 0x00000001a0067824 */ /* 0x000fe200078e0200 */
[----:B------:R-:W-:Y:S03]  /*3e40*/  HMMA.16816.F32.BF16 R112, R16, R32, R112 ;  /* 0x000000201070723c */ /* 0x000fe60000041870 */
[----:B------:R-:W-:-:S04]  /*3e50*/  IMAD.IADD R213, R6, 0x1, R29 ;  /* 0x0000000106d57824 */ /* 0x000fc800078e021d */
[----:B------:R-:W-:Y:S01]  /*3e60*/  IMAD.IADD R0, R213, 0x1, -R28 ;  /* 0x00000001d5007824 */ /* 0x000fe200078e0a1c */
[----:B------:R-:W-:Y:S04]  /*3e70*/  HMMA.16816.F32.BF16 R100, R16, R34, R100 ;  /* 0x000000221064723c */ /* 0x000fe80000041864 */
[----:B------:R-:W-:-:S04]  /*3e80*/  IABS R0, R0 ;  /* 0x0000000000007213 */ /* 0x000fc80000000000 */
[----:B------:R-:W-:Y:S01]  /*3e90*/  HMMA.16816.F32.BF16 R88, R16, R30, R88 ;  /* 0x0000001e1058723c */ /* 0x000fe20000041858 */
[----:B------:R-:W-:-:S04]  /*3ea0*/  IMAD.MOV.U32 R2, RZ, RZ, R0 ;  /* 0x000000ffff027224 */ /* 0x000fc800078e0000 */
[----:B------:R1:W-:Y:S02]  /*3eb0*/  I2F R75, R2 ;  /* 0x00000002004b7306 */ /* 0x0003e40000201400 */
[C---:B------:R-:W-:Y:S01]  /*3ec0*/  IADD3 R17, R28.reuse, 0x1, RZ ;  /* 0x000000011c117810 */ /* 0x040fe20007ffe0ff */
[C---:B------:R-:W-:Y:S01]  /*3ed0*/  HMMA.16816.F32.BF16 R32, R8.reuse, R24, R12 ;  /* 0x000000180820723c */ /* 0x040fe2000004180c */
[C---:B------:R-:W-:Y:S01]  /*3ee0*/  IADD3 R16, R28.reuse, 0x8, RZ ;  /* 0x000000081c107810 */ /* 0x040fe20007ffe0ff */
[----:B------:R-:W-:Y:S01]  /*3ef0*/  LDSM.16.M88.4 R12, [R191+0x8000] ;  /* 0x00800000bf0c783b */ /* 0x000fe20000000200 */
[C---:B------:R-:W-:Y:S01]  /*3f00*/  IADD3 R18, R28.reuse, 0x9, RZ ;  /* 0x000000091c127810 */ /* 0x040fe20007ffe0ff */
[C---:B------:R-:W-:Y:S01]  /*3f10*/  IMAD.IADD R4, R213.reuse, 0x1, -R17 ;  /* 0x00000001d5047824 */ /* 0x040fe200078e0a11 */
[C---:B------:R-:W-:Y:S02]  /*3f20*/  IADD3 R19, R28.reuse, 0x10, RZ ;  /* 0x000000101c137810 */ /* 0x040fe40007ffe0ff */
[C---:B------:R-:W-:Y:S01]  /*3f30*/  IADD3 R24, R28.reuse, 0x11, RZ ;  /* 0x000000111c187810 */ /* 0x040fe20007ffe0ff */
[----:B------:R-:W-:Y:S01]  /*3f40*/  HMMA.16816.F32.BF16 R56, R8, R20, R92 ;  /* 0x000000140838723c */ /* 0x000fe2000004185c */
[----:B------:R-:W-:Y:S01]  /*3f50*/  IABS R0, R4 ;  /* 0x0000000400007213 */ /* 0x000fe20000000000 */
[----:B------:R-:W-:Y:S01]  /*3f60*/  IMAD.IADD R4, R213, 0x1, -R16 ;  /* 0x00000001d5047824 */ /* 0x000fe200078e0a10 */
[----:B------:R-:W-:-:S03]  /*3f70*/  IADD3 R25, R28, 0x18, RZ ;  /* 0x000000181c197810 */ /* 0x000fc60007ffe0ff */
[----:B-1----:R-:W-:Y:S01]  /*3f80*/  IMAD.MOV.U32 R2, RZ, RZ, R0 ;  /* 0x000000ffff027224 */ /* 0x002fe200078e0000 */
[----:B------:R-:W-:Y:S01]  /*3f90*/  IABS R0, R4 ;  /* 0x0000000400007213 */ /* 0x000fe20000000000 */
[C---:B------:R-:W-:Y:S01]  /*3fa0*/  IMAD.IADD R4, R213.reuse, 0x1, -R18 ;  /* 0x00000001d5047824 */ /* 0x040fe200078e0a12 */
[C---:B------:R-:W-:Y:S01]  /*3fb0*/  HMMA.16816.F32.BF16 R52, R8.reuse, R26, R40 ;  /* 0x0000001a0834723c */ /* 0x040fe20000041828 */
[----:B------:R1:W-:Y:S01]  /*3fc0*/  I2F R74, R2 ;  /* 0x00000002004a7306 */ /* 0x0003e20000201400 */
[----:B------:R-:W2:Y:S06]  /*3fd0*/  LDSM.16.M88.4 R40, [R193+0x5000] ;  /* 0x00500000c128783b */ /* 0x000eac0000000200 */
[C---:B------:R-:W-:Y:S01]  /*3fe0*/  HMMA.16816.F32.BF16 R64, R8.reuse, R22, R36 ;  /* 0x000000160840723c */ /* 0x040fe20000041824 */
[----:B------:R-:W-:Y:S04]  /*3ff0*/  LDSM.16.M88.4 R36, [R193+0x4000] ;  /* 0x00400000c124783b */ /* 0x000fe80000000200 */
[----:B------:R-:W3:Y:S03]  /*4000*/  LDSM.16.M88.4 R20, [R191+0x8400] ;  /* 0x00840000bf14783b */ /* 0x000ee60000000200 */
[----:B------:R-:W-:Y:S01]  /*4010*/  HMMA.16816.F32.BF16 R68, R8, R48, R112 ;  /* 0x000000300844723c */ /* 0x000fe20000041870 */
[----:B-1----:R-:W-:Y:S01]  /*4020*/  IMAD.MOV.U32 R2, RZ, RZ, R0 ;  /* 0x000000ffff027224 */ /* 0x002fe200078e0000 */
[----:B------:R-:W-:Y:S01]  /*4030*/  IABS R0, R4 ;  /* 0x0000000400007213 */ /* 0x000fe20000000000 */
[----:B------:R-:W-:-:S02]  /*4040*/  IMAD.IADD R4, R213, 0x1, -R19 ;  /* 0x00000001d5047824 */ /* 0x000fc400078e0a13 */
[----:B------:R1:W-:Y:S03]  /*4050*/  I2F R73, R2 ;  /* 0x0000000200497306 */ /* 0x0003e60000201400 */
[C---:B------:R-:W-:Y:S08]  /*4060*/  HMMA.16816.F32.BF16 R100, R8.reuse, R50, R100 ;  /* 0x000000320864723c */ /* 0x040ff00000041864 */
[----:B------:R-:W-:Y:S01]  /*4070*/  HMMA.16816.F32.BF16 R92, R8, R60, R96 ;  /* 0x0000003c085c723c */ /* 0x000fe20000041860 */
[----:B-1----:R-:W-:Y:S01]  /*4080*/  IMAD.MOV.U32 R2, RZ, RZ, R0 ;  /* 0x000000ffff027224 */ /* 0x002fe200078e0000 */
[----:B------:R-:W-:-:S06]  /*4090*/  IABS R0, R4 ;  /* 0x0000000400007213 */ /* 0x000fcc0000000000 */
[----:B------:R-:W-:Y:S01]  /*40a0*/  HMMA.16816.F32.BF16 R136, R8, R62, R88 ;  /* 0x0000003e0888723c */ /* 0x000fe20000041858 */
[----:B------:R1:W-:Y:S06]  /*40b0*/  I2F R72, R2 ;  /* 0x0000000200487306 */ /* 0x0003ec0000201400 */
[C---:B------:R-:W-:Y:S01]  /*40c0*/  IADD3 R9, R6.reuse, 0x8, RZ ;  /* 0x0000000806097810 */ /* 0x040fe20007ffe0ff */
[----:B--2---:R-:W-:Y:S01]  /*40d0*/  HMMA.16816.F32.BF16 R80, R40, R14, R80 ;  /* 0x0000000e2850723c */ /* 0x004fe20000041850 */
[----:B------:R2:W-:Y:S01]  /*40e0*/  I2F R47, R0 ;  /* 0x00000000002f7306 */ /* 0x0005e20000201400 */
[----:B------:R-:W-:-:S02]  /*40f0*/  IADD3 R8, R6, 0x40, RZ ;  /* 0x0000004006087810 */ /* 0x000fc40007ffe0ff */
[----:B------:R-:W-:-:S03]  /*4100*/  IMAD.IADD R214, R29, 0x1, R9 ;  /* 0x000000011dd67824 */ /* 0x000fc600078e0209 */
[----:B------:R-:W-:Y:S01]  /*4110*/  IMAD.IADD R212, R29, 0x1, R8 ;  /* 0x000000011dd47824 */ /* 0x000fe200078e0208 */
[----:B---3--:R-:W-:Y:S01]  /*4120*/  HMMA.16816.F32.BF16 R48, R36, R20, R56 ;  /* 0x000000142430723c */ /* 0x008fe20000041838 */
[----:B-1----:R-:W-:Y:S02]  /*4130*/  IMAD.IADD R2, R213, 0x1, -R24 ;  /* 0x00000001d5027824 */ /* 0x002fe400078e0a18 */
[----:B------:R-:W-:-:S03]  /*4140*/  IMAD.IADD R4, R214, 0x1, -R28 ;  /* 0x00000001d6047824 */ /* 0x000fc600078e0a1c */
[----:B------:R-:W-:Y:S02]  /*4150*/  IABS R2, R2 ;  /* 0x0000000200027213 */ /* 0x000fe40000000000 */
[----:B------:R-:W-:Y:S01]  /*4160*/  HMMA.16816.F32.BF16 R56, R40, R20, R76 ;  /* 0x000000142838723c */ /* 0x000fe2000004184c */
[----:B--2---:R-:W-:Y:S01]  /*4170*/  IMAD.IADD R0, R213, 0x1, -R25 ;  /* 0x00000001d5007824 */ /* 0x004fe200078e0a19 */
[----:B------:R1:W2:Y:S04]  /*4180*/  I2F R46, R2 ;  /* 0x00000002002e7306 */ /* 0x0002a80000201400 */
[----:B------:R-:W-:Y:S02]  /*4190*/  IABS R0, R0 ;  /* 0x0000000000007213 */ /* 0x000fe40000000000 */
[C---:B------:R-:W-:Y:S08]  /*41a0*/  HMMA.16816.F32.BF16 R52, R36.reuse, R14, R52 ;  /* 0x0000000e2434723c */ /* 0x040ff00000041834 */
[----:B------:R-:W-:Y:S01]  /*41b0*/  HMMA.16816.F32.BF16 R60, R36, R12, R32 ;  /* 0x0000000c243c723c */ /* 0x000fe20000041820 */
[----:B------:R-:W3:Y:S01]  /*41c0*/  LDSM.16.M88.4 R32, [R191+0x8800] ;  /* 0x00880000bf20783b */ /* 0x000ee20000000200 */
[----:B-1----:R-:W-:Y:S01]  /*41d0*/  IMAD.MOV.U32 R2, RZ, RZ, R0 ;  /* 0x000000ffff027224 */ /* 0x002fe200078e0000 */
[----:B------:R-:W-:Y:S01]  /*41e0*/  IABS R0, R4 ;  /* 0x0000000400007213 */ /* 0x000fe20000000000 */
[----:B------:R-:W-:-:S02]  /*41f0*/  IMAD.IADD R4, R212, 0x1, -R28 ;  /* 0x00000001d4047824 */ /* 0x000fc400078e0a1c */
[----:B------:R1:W4:Y:S02]  /*4200*/  I2F R44, R2 ;  /* 0x00000002002c7306 */ /* 0x0003240000201400 */
[----:B------:R-:W-:Y:S07]  /*4210*/  HMMA.16816.F32.BF16 R84, R40, R12, R84 ;  /* 0x0000000c2854723c */ /* 0x000fee0000041854 */
[----:B--2---:R-:W-:Y:S01]  /*4220*/  FFMA.FTZ R13, R46, -R195, R49 ;  /* 0x800000c32e0d7223 */ /* 0x004fe20000010031 */
[----:B------:R-:W-:Y:S01]  /*4230*/  HMMA.16816.F32.BF16 R64, R36, R22, R64 ;  /* 0x000000162440723c */ /* 0x000fe20000041840 */
[----:B-1----:R-:W-:Y:S01]  /*4240*/  IMAD.MOV.U32 R2, RZ, RZ, R0 ;  /* 0x000000ffff027224 */ /* 0x002fe200078e0000 */
[----:B------:R-:W-:Y:S01]  /*4250*/  IABS R0, R4 ;  /* 0x0000000400007213 */ /* 0x000fe20000000000 */
[----:B------:R-:W-:-:S05]  /*4260*/  IMAD.IADD R4, R214, 0x1, -R17 ;  /* 0x00000001d6047824 */ /* 0x000fca00078e0a11 */
[C---:B------:R-:W-:Y:S01]  /*4270*/  HMMA.16816.F32.BF16 R76, R40.reuse, R22, R116 ;  /* 0x00000016284c723c */ /* 0x040fe20000041874 */
[----:B------:R1:W2:Y:S01]  /*4280*/  I2F R27, R2 ;  /* 0x00000002001b7306 */ /* 0x0002a20000201400 */
[-C--:B------:R-:W-:Y:S02]  /*4290*/  FFMA.FTZ R11, R74, -R195.reuse, R61 ;  /* 0x800000c34a0b7223 */ /* 0x080fe4000001003d */
[-C--:B------:R-:W-:Y:S11]  /*42a0*/  FFMA.FTZ R12, R75, -R195.reuse, R60 ;  /* 0x800000c34b0c7223 */ /* 0x080ff6000001003c */
[----:B------:R-:W-:Y:S01]  /*42b0*/  @!UPT UIADD3 URZ, URZ, URZ, URZ ;  /* 0x0000003f3f3ff290 */ /* 0x000fe2000fffe03f */
[-C--:B----4-:R-:W-:Y:S01]  /*42c0*/  FFMA.FTZ R14, R44, -R195.reuse, R64 ;  /* 0x800000c32c0e7223 */ /* 0x090fe20000010040 */
[-C--:B---3--:R-:W-:Y:S01]  /*42d0*/  HMMA.16816.F32.BF16 R88, R40, R32.reuse, R120 ;  /* 0x000000202858723c */ /* 0x088fe20000041878 */
[----:B-1----:R-:W-:Y:S01]  /*42e0*/  IMAD.MOV.U32 R2, RZ, RZ, R0 ;  /* 0x000000ffff027224 */ /* 0x002fe200078e0000 */
[----:B------:R-:W-:Y:S01]  /*42f0*/  IABS R0, R4 ;  /* 0x0000000400007213 */ /* 0x000fe20000000000 */
[----:B------:R-:W-:Y:S02]  /*4300*/  IMAD.IADD R4, R212, 0x1, -R17 ;  /* 0x00000001d4047824 */ /* 0x000fe400078e0a11 */
[----:B------:R1:W3:Y:S01]  /*4310*/  I2F R31, R2 ;  /* 0x00000002001f7306 */ /* 0x0002e20000201400 */
[----:B--2---:R-:W-:Y:S02]  /*4320*/  FFMA.FTZ R22, R27, -R195, R62 ;  /* 0x800000c31b167223 */ /* 0x004fe4000001003e */
[----:B------:R-:W-:Y:S01]  /*4330*/  HMMA.16816.F32.BF16 R68, R36, R32, R68 ;  /* 0x000000202444723c */ /* 0x000fe20000041844 */
[----:B-1----:R-:W-:Y:S01]  /*4340*/  IMAD.MOV.U32 R2, RZ, RZ, R0 ;  /* 0x000000ffff027224 */ /* 0x002fe200078e0000 */
[----:B------:R-:W-:Y:S01]  /*4350*/  IABS R0, R4 ;  /* 0x0000000400007213 */ /* 0x000fe20000000000 */
[----:B------:R-:W-:-:S02]  /*4360*/  IMAD.IADD R4, R214, 0x1, -R16 ;  /* 0x00000001d6047824 */ /* 0x000fc400078e0a10 */
[----:B------:R1:W2:Y:S01]  /*4370*/  I2F R26, R2 ;  /* 0x00000002001a7306 */ /* 0x0002a20000201400 */
[----:B---3--:R-:W-:Y:S02]  /*4380*/  FFMA.FTZ R27, R31, -R195, R84 ;  /* 0x800000c31f1b7223 */ /* 0x008fe40000010054 */
[----:B-1----:R-:W-:Y:S01]  /*4390*/  IMAD.MOV.U32 R2, RZ, RZ, R0 ;  /* 0x000000ffff027224 */ /* 0x002fe200078e0000 */
[----:B------:R-:W-:Y:S01]  /*43a0*/  IABS R0, R4 ;  /* 0x0000000400007213 */ /* 0x000fe20000000000 */
[----:B------:R-:W-:-:S03]  /*43b0*/  IMAD.IADD R4, R214, 0x1, -R18 ;  /* 0x00000001d6047824 */ /* 0x000fc600078e0a12 */
[----:B------:R1:W-:Y:S01]  /*43c0*/  I2F R30, R2 ;  /* 0x00000002001e7306 */ /* 0x0003e20000201400 */
[----:B--2---:R-:W-:Y:S02]  /*43d0*/  FFMA.FTZ R26, R26, -R195, R63 ;  /* 0x800000c31a1a7223 */ /* 0x004fe4000001003f */
[----:B-1----:R-:W-:Y:S01]  /*43e0*/  IMAD.MOV.U32 R2, RZ, RZ, R0 ;  /* 0x000000ffff027224 */ /* 0x002fe200078e0000 */
[----:B------:R-:W-:Y:S01]  /*43f0*/  IABS R0, R4 ;  /* 0x0000000400007213 */ /* 0x000fe20000000000 */
[----:B------:R-:W-:-:S03]  /*4400*/  IMAD.IADD R4, R214, 0x1, -R19 ;  /* 0x00000001d6047824 */ /* 0x000fc600078e0a13 */
[----:B------:R1:W2:Y:S02]  /*4410*/  I2F R21, R2 ;  /* 0x0000000200157306 */ /* 0x0002a40000201400 */
[----:B------:R-:W-:-:S06]  /*4420*/  IABS R4, R4 ;  /* 0x0000000400047213 */ /* 0x000fcc0000000000 */
[----:B------:R3:W4:Y:S01]  /*4430*/  I2F R20, R0 ;  /* 0x0000000000147306 */ /* 0x0007220000201400 */
[----:B------:R-:W-:Y:S01]  /*4440*/  IMAD.MOV.U32 R5, RZ, RZ, R4 ;  /* 0x000000ffff057224 */ /* 0x000fe200078e0004 */
[----:B-1----:R-:W-:-:S06]  /*4450*/  IADD3 R2, R45, 0x1, -R111 ;  /* 0x000000012d027810 */ /* 0x002fcc0007ffe86f */
[----:B------:R1:W1:Y:S01]  /*4460*/  I2F R15, R5 ;  /* 0x00000005000f7306 */ /* 0x0002620000201400 */
[-C--:B--2---:R-:W-:Y:S02]  /*4470*/  FFMA.FTZ R23, R21, -R195.reuse, R54 ;  /* 0x800000c315177223 */ /* 0x084fe40000010036 */
[----:B---3-5:R-:W-:Y:S02]  /*4480*/  IMAD.IADD R0, R110, 0x1, R2 ;  /* 0x000000016e007824 */ /* 0x028fe400078e0202 */
[----:B------:R-:W-:Y:S02]  /*4490*/  IMAD.IADD R2, R214, 0x1, -R24 ;  /* 0x00000001d6027824 */ /* 0x000fe400078e0a18 */
[----:B------:R-:W-:Y:S02]  /*44a0*/  IMAD.IADD R7, R6, 0x1, R0 ;  /* 0x0000000106077824 */ /* 0x000fe400078e0200 */
[----:B------:R-:W-:Y:S01]  /*44b0*/  IMAD.IADD R8, R0, 0x1, R8 ;  /* 0x0000000100087824 */ /* 0x000fe200078e0208 */
[----:B------:R-:W-:Y:S01]  /*44c0*/  IABS R4, R2 ;  /* 0x0000000200047213 */ /* 0x000fe20000000000 */
[----:B----4-:R-:W-:Y:S01]  /*44d0*/  FFMA.FTZ R21, R20, -R195, R55 ;  /* 0x800000c314157223 */ /* 0x010fe20000010037 */
[----:B------:R-:W-:Y:S01]  /*44e0*/  IADD3 R2, R6, 0x48, RZ ;  /* 0x0000004806027810 */ /* 0x000fe20007ffe0ff */
[----:B-1----:R-:W-:Y:S01]  /*44f0*/  IMAD.IADD R5, R214, 0x1, -R25 ;  /* 0x00000001d6057824 */ /* 0x002fe200078e0a19 */
[----:B------:R1:W2:Y:S01]  /*4500*/  I2F R10, R4 ;  /* 0x00000004000a7306 */ /* 0x0002a20000201400 */
[----:B------:R-:W-:Y:S01]  /*4510*/  IMAD.IADD R6, R0, 0x1, R9 ;  /* 0x0000000100067824 */ /* 0x000fe200078e0209 */
[----:B------:R-:W-:Y:S01]  /*4520*/  IMNMX R218, R7, R45, PT ;  /* 0x0000002d07da7217 */ /* 0x000fe20003800200 */
[----:B------:R-:W-:Y:S01]  /*4530*/  IMAD.IADD R211, R29, 0x1, R2 ;  /* 0x000000011dd37824 */ /* 0x000fe200078e0202 */
[----:B------:R-:W-:Y:S01]  /*4540*/  IABS R5, R5 ;  /* 0x0000000500057213 */ /* 0x000fe20000000000 */
[----:B------:R-:W-:Y:S01]  /*4550*/  FFMA.FTZ R9, R73, -R195, R52 ;  /* 0x800000c349097223 */ /* 0x000fe20000010034 */
[----:B------:R-:W-:Y:S01]  /*4560*/  IMNMX R216, R8, R45, PT ;  /* 0x0000002d08d87217 */ /* 0x000fe20003800200 */
[----:B------:R-:W-:Y:S01]  /*4570*/  FFMA.FTZ R29, R30, -R195, R85 ;  /* 0x800000c31e1d7223 */ /* 0x000fe20000010055 */
[----:B------:R-:W-:Y:S01]  /*4580*/  IMNMX R217, R6, R45, PT ;  /* 0x0000002d06d97217 */ /* 0x000fe20003800200 */
[----:B------:R-:W-:-:S02]  /*4590*/  FFMA.FTZ R8, R72, -R195, R53 ;  /* 0x800000c348087223 */ /* 0x000fc40000010035 */
[-C--:B------:R-:W-:Y:S01]  /*45a0*/  FFMA.FTZ R6, R47, -R195.reuse, R48 ;  /* 0x800000c32f067223 */ /* 0x080fe20000010030 */
[-C--:B------:R-:W-:Y:S01]  /*45b0*/  HMMA.16816.F32.BF16 R52, R40, R34.reuse, R124 ;  /* 0x000000222834723c */ /* 0x080fe2000004187c */
[----:B------:R-:W-:Y:S02]  /*45c0*/  FFMA.FTZ R20, R15, -R195, R50 ;  /* 0x800000c30f147223 */ /* 0x000fe40000010032 */
[C---:B------:R-:W-:Y:S02]  /*45d0*/  IMAD.IADD R7, R211.reuse, 0x1, -R17 ;  /* 0x00000001d3077824 */ /* 0x040fe400078e0a11 */
[----:B-1----:R-:W-:Y:S02]  /*45e0*/  IMAD.IADD R4, R0, 0x1, R2 ;  /* 0x0000000100047824 */ /* 0x002fe400078e0202 */
[----:B------:R-:W-:Y:S01]  /*45f0*/  IMAD.IADD R2, R212, 0x1, -R16 ;  /* 0x00000001d4027824 */ /* 0x000fe200078e0a10 */
[----:B------:R-:W-:Y:S01]  /*4600*/  IABS R7, R7 ;  /* 0x0000000700077213 */ /* 0x000fe20000000000 */
[----:B------:R-:W-:Y:S01]  /*4610*/  IMAD.MOV.U32 R0, RZ, RZ, R5 ;  /* 0x000000ffff007224 */ /* 0x000fe200078e0005 */
[----:B------:R-:W-:Y:S01]  /*4620*/  IMNMX R215, R4, R45, PT ;  /* 0x0000002d04d77217 */ /* 0x000fe20003800200 */
[----:B--2---:R-:W-:Y:S01]  /*4630*/  FFMA.FTZ R15, R10, -R195, R51 ;  /* 0x800000c30a0f7223 */ /* 0x004fe20000010033 */
[----:B------:R-:W-:Y:S01]  /*4640*/  IABS R2, R2 ;  /* 0x0000000200027213 */ /* 0x000fe20000000000 */
[----:B------:R1:W2:Y:S01]  /*4650*/  I2F R5, R0 ;  /* 0x0000000000057306 */ /* 0x0002a20000201400 */
[----:B------:R-:W-:Y:S01]  /*4660*/  IMAD.IADD R4, R211, 0x1, -R104 ;  /* 0x00000001d3047824 */ /* 0x000fe200078e0a68 */
[----:B------:R-:W-:Y:S04]  /*4670*/  HMMA.16816.F32.BF16 R48, R36, R34, R100 ;  /* 0x000000222430723c */ /* 0x000fe80000041864 */
[----:B------:R-:W-:Y:S01]  /*4680*/  IMNMX R207, RZ, R4, !PT ;  /* 0x00000004ffcf7217 */ /* 0x000fe20007800200 */
[----:B------:R-:W-:-:S03]  /*4690*/  IMAD.IADD R4, R212, 0x1, -R24 ;  /* 0x00000001d4047824 */ /* 0x000fc600078e0a18 */
[----:B------:R-:W-:-:S04]  /*46a0*/  ISETP.GE.AND P5, PT, R17, R207, PT ;  /* 0x000000cf1100720c */ /* 0x000fc80003fa6270 */
[----:B------:R-:W-:Y:S01]  /*46b0*/  ISETP.GE.OR P5, PT, R17, R215, !P5 ;  /* 0x000000d71100720c */ /* 0x000fe20006fa6670 */
[----:B-1----:R-:W-:Y:S02]  /*46c0*/  IMAD.MOV.U32 R0, RZ, RZ, R2 ;  /* 0x000000ffff007224 */ /* 0x002fe400078e0002 */
[----:B------:R-:W-:Y:S02]  /*46d0*/  IMAD.IADD R2, R213, 0x1, -R104 ;  /* 0x00000001d5027824 */ /* 0x000fe400078e0a68 */
[----:B--2---:R-:W-:Y:S02]  /*46e0*/  FFMA.FTZ R10, R5, -R195, R66 ;  /* 0x800000c3050a7223 */ /* 0x004fe40000010042 */
[----:B------:R-:W1:Y:S01]  /*46f0*/  I2F R0, R0 ;  /* 0x0000000000007306 */ /* 0x000e620000201400 */
[----:B------:R-:W-:Y:S01]  /*4700*/  IMNMX R210, RZ, R2, !PT ;  /* 0x00000002ffd27217 */ /* 0x000fe20007800200 */
[C---:B------:R-:W-:Y:S02]  /*4710*/  IMAD.IADD R2, R212.reuse, 0x1, -R104 ;  /* 0x00000001d4027824 */ /* 0x040fe400078e0a68 */
[----:B------:R-:W-:Y:S01]  /*4720*/  IMAD.IADD R5, R212, 0x1, -R19 ;  /* 0x00000001d4057824 */ /* 0x000fe200078e0a13 */
[----:B------:R-:W-:-:S02]  /*4730*/  ISETP.GE.AND P0, PT, R17, R210, PT ;  /* 0x000000d21100720c */ /* 0x000fc40003f06270 */
[C---:B------:R-:W-:Y:S02]  /*4740*/  ISETP.GE.AND P3, PT, R28.reuse, R210, PT ;  /* 0x000000d21c00720c */ /* 0x040fe40003f66270 */
[-C--:B------:R-:W-:Y:S02]  /*4750*/  ISETP.GE.OR P0, PT, R17, R218.reuse, !P0 ;  /* 0x000000da1100720c */ /* 0x080fe40004706670 */
[----:B------:R-:W-:Y:S02]  /*4760*/  ISETP.GE.OR P3, PT, R28, R218, !P3 ;  /* 0x000000da1c00720c */ /* 0x000fe40005f66670 */
[----:B------:R-:W-:Y:S02]  /*4770*/  FSEL R73, R11, -INF , !P0 ;  /* 0xff8000000b497808 */ /* 0x000fe40004000000 */
[----:B------:R-:W-:Y:S01]  /*4780*/  ISETP.GE.AND P0, PT, R24, R210, PT ;  /* 0x000000d21800720c */ /* 0x000fe20003f06270 */
[----:B-1----:R-:W-:Y:S01]  /*4790*/  FFMA.FTZ R30, R0, -R195, R80 ;  /* 0x800000c3001e7223 */ /* 0x002fe20000010050 */
[----:B------:R-:W-:Y:S01]  /*47a0*/  FSEL R72, R12, -INF , !P3 ;  /* 0xff8000000c487808 */ /* 0x000fe20005800000 */
[----:B------:R-:W-:Y:S01]  /*47b0*/  IMAD.IADD R0, R214, 0x1, -R104 ;  /* 0x00000001d6007824 */ /* 0x000fe200078e0a68 */
[----:B------:R-:W-:-:S02]  /*47c0*/  ISETP.GE.OR P0, PT, R24, R218, !P0 ;  /* 0x000000da1800720c */ /* 0x000fc40004706670 */
[----:B------:R-:W-:Y:S02]  /*47d0*/  ISETP.GE.AND P3, PT, R19, R210, PT ;  /* 0x000000d21300720c */ /* 0x000fe40003f66270 */
[----:B------:R-:W-:Y:S01]  /*47e0*/  IMNMX R209, RZ, R0, !PT ;  /* 0x00000000ffd17217 */ /* 0x000fe20007800200 */
[----:B------:R-:W-:Y:S01]  /*47f0*/  IMAD.IADD R0, R211, 0x1, -R28 ;  /* 0x00000001d3007824 */ /* 0x000fe200078e0a1c */
[----:B------:R-:W-:Y:S02]  /*4800*/  FSEL R112, R13, -INF , !P0 ;  /* 0xff8000000d707808 */ /* 0x000fe40004000000 */
[----:B------:R-:W-:Y:S01]  /*4810*/  ISETP.GE.AND P2, PT, R18, R210, PT ;  /* 0x000000d21200720c */ /* 0x000fe20003f46270 */
[----:B------:R-:W1:Y:S01]  /*4820*/  I2F R13, R7 ;  /* 0x00000007000d7306 */ /* 0x000e620000201400 */
[----:B------:R-:W-:Y:S02]  /*4830*/  ISETP.GE.OR P3, PT, R19, R218, !P3 ;  /* 0x000000da1300720c */ /* 0x000fe40005f66670 */
[----:B------:R-:W-:-:S02]  /*4840*/  ISETP.GE.AND P0, PT, R25, R210, PT ;  /* 0x000000d21900720c */ /* 0x000fc40003f06270 */
[----:B------:R-:W-:Y:S01]  /*4850*/  IMNMX R208, RZ, R2, !PT ;  /* 0x00000002ffd07217 */ /* 0x000fe20007800200 */
[----:B------:R-:W-:Y:S01]  /*4860*/  IMAD.IADD R2, R211, 0x1, -R16 ;  /* 0x00000001d3027824 */ /* 0x000fe200078e0a10 */
[-C--:B------:R-:W-:Y:S02]  /*4870*/  ISETP.GE.OR P2, PT, R18, R218.reuse, !P2 ;  /* 0x000000da1200720c */ /* 0x080fe40005746670 */
[----:B------:R-:W-:Y:S01]  /*4880*/  FSEL R111, R6, -INF , !P3 ;  /* 0xff800000066f7808 */ /* 0x000fe20005800000 */
[----:B------:R-:W-:Y:S01]  /*4890*/  IMAD.IADD R6, R212, 0x1, -R18 ;  /* 0x00000001d4067824 */ /* 0x000fe200078e0a12 */
[----:B------:R-:W-:Y:S02]  /*48a0*/  ISETP.GE.OR P0, PT, R25, R218, !P0 ;  /* 0x000000da1900720c */ /* 0x000fe40004706670 */
[----:B------:R-:W-:Y:S02]  /*48b0*/  IABS R0, R0 ;  /* 0x0000000000007213 */ /* 0x000fe40000000000 */
[----:B------:R-:W-:Y:S01]  /*48c0*/  FSEL R99, R8, -INF , !P2 ;  /* 0xff80000008637808 */ /* 0x000fe20005000000 */
[----:B-1----:R-:W-:Y:S01]  /*48d0*/  FFMA.FTZ R13, R13, -R195, R87 ;  /* 0x800000c30d0d7223 */ /* 0x002fe20000010057 */
[----:B------:R-:W-:Y:S01]  /*48e0*/  FSEL R118, R14, -INF , !P0 ;  /* 0xff8000000e767808 */ /* 0x000fe20004000000 */
[----:B------:R-:W1:Y:S01]  /*48f0*/  I2F R11, R0 ;  /* 0x00000000000b7306 */ /* 0x000e620000201400 */
[----:B------:R-:W-:-:S02]  /*4900*/  ISETP.GE.AND P4, PT, R17, R209, PT ;  /* 0x000000d11100720c */ /* 0x000fc40003f86270 */
[----:B------:R-:W-:Y:S02]  /*4910*/  IABS R8, R2 ;  /* 0x0000000200087213 */ /* 0x000fe40000000000 */
[C---:B------:R-:W-:Y:S02]  /*4920*/  ISETP.GE.AND P0, PT, R28.reuse, R209, PT ;  /* 0x000000d11c00720c */ /* 0x040fe40003f06270 */
[----:B------:R-:W-:Y:S02]  /*4930*/  IABS R2, R5 ;  /* 0x0000000500027213 */ /* 0x000fe40000000000 */
[-C--:B------:R-:W-:Y:S02]  /*4940*/  ISETP.GE.OR P4, PT, R17, R217.reuse, !P4 ;  /* 0x000000d91100720c */ /* 0x080fe40006786670 */
[----:B------:R-:W-:Y:S02]  /*4950*/  ISETP.GE.OR P0, PT, R28, R217, !P0 ;  /* 0x000000d91c00720c */ /* 0x000fe40004706670 */
[----:B------:R-:W-:Y:S01]  /*4960*/  IABS R5, R4 ;  /* 0x0000000400057213 */ /* 0x000fe20000000000 */
[----:B------:R-:W-:Y:S01]  /*4970*/  IMAD.MOV.U32 R4, RZ, RZ, R8 ;  /* 0x000000ffff047224 */ /* 0x000fe200078e0008 */
[----:B------:R-:W-:Y:S01]  /*4980*/  FSEL R64, R22, -INF , !P0 ;  /* 0xff80000016407808 */ /* 0x000fe20004000000 */
[----:B-1----:R-:W-:Y:S01]  /*4990*/  FFMA.FTZ R14, R11, -R195, R86 ;  /* 0x800000c30b0e7223 */ /* 0x002fe20000010056 */
[----:B------:R-:W-:Y:S01]  /*49a0*/  IABS R0, R6 ;  /* 0x0000000600007213 */ /* 0x000fe20000000000 */
[----:B------:R1:W2:Y:S01]  /*49b0*/  I2F R12, R4 ;  /* 0x00000004000c7306 */ /* 0x0002a20000201400 */
[----:B------:R-:W-:Y:S01]  /*49c0*/  FSEL R26, R26, -INF , !P4 ;  /* 0xff8000001a1a7808 */ /* 0x000fe20006000000 */
[----:B------:R-:W-:Y:S01]  /*49d0*/  IMAD.IADD R6, R211, 0x1, -R19 ;  /* 0x00000001d3067824 */ /* 0x000fe200078e0a13 */
[----:B------:R-:W-:-:S02]  /*49e0*/  ISETP.GE.AND P0, PT, R18, R209, PT ;  /* 0x000000d11200720c */ /* 0x000fc40003f06270 */
[C---:B------:R-:W-:Y:S02]  /*49f0*/  ISETP.GE.AND P4, PT, R19.reuse, R209, PT ;  /* 0x000000d11300720c */ /* 0x040fe40003f86270 */
[-C--:B------:R-:W-:Y:S01]  /*4a00*/  ISETP.GE.OR P0, PT, R18, R217.reuse, !P0 ;  /* 0x000000d91200720c */ /* 0x080fe20004706670 */
[----:B------:R3:W-:Y:S01]  /*4a10*/  I2F R7, R0 ;  /* 0x0000000000077306 */ /* 0x0007e20000201400 */
[----:B------:R-:W-:Y:S02]  /*4a20*/  ISETP.GE.OR P4, PT, R19, R217, !P4 ;  /* 0x000000d91300720c */ /* 0x000fe40006786670 */
[----:B------:R-:W-:Y:S02]  /*4a30*/  FSEL R97, R21, -INF , !P0 ;  /* 0xff80000015617808 */ /* 0x000fe40004000000 */
[----:B------:R-:W-:Y:S02]  /*4a40*/  FSEL R104, R20, -INF , !P4 ;  /* 0xff80000014687808 */ /* 0x000fe40006000000 */
[----:B------:R-:W-:Y:S01]  /*4a50*/  ISETP.GE.AND P0, PT, R25, R209, PT ;  /* 0x000000d11900720c */ /* 0x000fe20003f06270 */
[----:B-1----:R-:W-:Y:S01]  /*4a60*/  IMAD.IADD R4, R211, 0x1, -R18 ;  /* 0x00000001d3047824 */ /* 0x002fe200078e0a12 */
[----:B------:R-:W-:Y:S01]  /*4a70*/  ISETP.GE.AND P4, PT, R18, R208, PT ;  /* 0x000000d01200720c */ /* 0x000fe20003f86270 */
[----:B--2---:R-:W-:Y:S01]  /*4a80*/  FFMA.FTZ R11, R12, -R195, R82 ;  /* 0x800000c30c0b7223 */ /* 0x004fe20000010052 */
[----:B------:R-:W-:-:S02]  /*4a90*/  ISETP.GE.OR P0, PT, R25, R217, !P0 ;  /* 0x000000d91900720c */ /* 0x000fc40004706670 */
[----:B------:R-:W-:Y:S02]  /*4aa0*/  ISETP.GE.OR P4, PT, R18, R216, !P4 ;  /* 0x000000d81200720c */ /* 0x000fe40006786670 */
[----:B------:R-:W-:Y:S01]  /*4ab0*/  FSEL R122, R10, -INF , !P0 ;  /* 0xff8000000a7a7808 */ /* 0x000fe20004000000 */
[----:B---3--:R-:W-:Y:S01]  /*4ac0*/  IMAD.MOV.U32 R0, RZ, RZ, R2 ;  /* 0x000000ffff007224 */ /* 0x008fe200078e0002 */
[----:B------:R-:W-:Y:S01]  /*4ad0*/  IABS R4, R4 ;  /* 0x0000000400047213 */ /* 0x000fe20000000000 */
[----:B------:R-:W-:Y:S01]  /*4ae0*/  IMAD.MOV.U32 R2, RZ, RZ, R5 ;  /* 0x000000ffff027224 */ /* 0x000fe200078e0005 */
[----:B------:R-:W-:Y:S01]  /*4af0*/  IABS R6, R6 ;  /* 0x0000000600067213 */ /* 0x000fe20000000000 */
[----:B------:R1:W-:Y:S01]  /*4b00*/  I2F R8, R0 ;  /* 0x0000000000087306 */ /* 0x0003e20000201400 */
[----:B------:R-:W-:Y:S02]  /*4b10*/  ISETP.GE.AND P0, PT, R28, R208, PT ;  /* 0x000000d01c00720c */ /* 0x000fe40003f06270 */
[----:B------:R-:W-:-:S02]  /*4b20*/  ISETP.GE.AND P1, PT, R16, R210, PT ;  /* 0x000000d21000720c */ /* 0x000fc40003f26270 */
[----:B------:R-:W-:Y:S02]  /*4b30*/  ISETP.GE.OR P0, PT, R28, R216, !P0 ;  /* 0x000000d81c00720c */ /* 0x000fe40004706670 */
[C---:B------:R-:W-:Y:S01]  /*4b40*/  ISETP.GE.OR P1, PT, R16.reuse, R218, !P1 ;  /* 0x000000da1000720c */ /* 0x040fe20004f26670 */
[----:B------:R2:W3:Y:S01]  /*4b50*/  I2F R10, R4 ;  /* 0x00000004000a7306 */ /* 0x0004e20000201400 */
[----:B------:R-:W-:Y:S02]  /*4b60*/  FSEL R130, R27, -INF , !P0 ;  /* 0xff8000001b827808 */ /* 0x000fe40004000000 */
[-C--:B------:R-:W-:Y:S02]  /*4b70*/  ISETP.GE.AND P0, PT, R19, R208.reuse, PT ;  /* 0x000000d01300720c */ /* 0x080fe40003f06270 */
[----:B------:R-:W-:Y:S02]  /*4b80*/  FSEL R98, R9, -INF , !P1 ;  /* 0xff80000009627808 */ /* 0x000fe40004800000 */
[----:B------:R-:W-:Y:S01]  /*4b90*/  ISETP.GE.AND P2, PT, R16, R208, PT ;  /* 0x000000d01000720c */ /* 0x000fe20003f46270 */
[----:B-1----:R-:W-:Y:S01]  /*4ba0*/  IMAD.IADD R0, R212, 0x1, -R25 ;  /* 0x00000001d4007824 */ /* 0x002fe200078e0a19 */
[----:B------:R-:W1:Y:S01]  /*4bb0*/  I2F R2, R2 ;  /* 0x0000000200027306 */ /* 0x000e620000201400 */
[----:B------:R-:W-:-:S02]  /*4bc0*/  ISETP.GE.OR P0, PT, R19, R216, !P0 ;  /* 0x000000d81300720c */ /* 0x000fc40004706670 */
[C---:B------:R-:W-:Y:S02]  /*4bd0*/  ISETP.GE.AND P1, PT, R16.reuse, R209, PT ;  /* 0x000000d11000720c */ /* 0x040fe40003f26270 */
[----:B------:R-:W-:Y:S01]  /*4be0*/  IABS R0, R0 ;  /* 0x0000000000007213 */ /* 0x000fe20000000000 */
[----:B--2---:R-:W-:Y:S01]  /*4bf0*/  IMAD.MOV.U32 R4, RZ, RZ, R6 ;  /* 0x000000ffff047224 */ /* 0x004fe200078e0006 */
[C---:B------:R-:W-:Y:S02]  /*4c00*/  ISETP.GE.OR P2, PT, R16.reuse, R216, !P2 ;  /* 0x000000d81000720c */ /* 0x040fe40005746670 */
[----:B------:R2:W4:Y:S01]  /*4c10*/  I2F R5, R0 ;  /* 0x0000000000057306 */ /* 0x0005220000201400 */
[----:B------:R-:W-:Y:S01]  /*4c20*/  ISETP.GE.OR P1, PT, R16, R217, !P1 ;  /* 0x000000d91000720c */ /* 0x000fe20004f26670 */
[----:B---3--:R-:W-:Y:S01]  /*4c30*/  FFMA.FTZ R10, R10, -R195, R83 ;  /* 0x800000c30a0a7223 */ /* 0x008fe20000010053 */
[----:B------:R-:W-:Y:S02]  /*4c40*/  FSEL R132, R30, -INF , !P2 ;  /* 0xff8000001e847808 */ /* 0x000fe40005000000 */
[----:B------:R-:W-:-:S02]  /*4c50*/  ISETP.GE.AND P2, PT, R24, R208, PT ;  /* 0x000000d01800720c */ /* 0x000fc40003f46270 */
[----:B------:R-:W-:Y:S01]  /*4c60*/  ISETP.GE.AND P6, PT, R17, R208, PT ;  /* 0x000000d01100720c */ /* 0x000fe20003fc6270 */
[----:B------:R3:W-:Y:S01]  /*4c70*/  I2F R9, R4 ;  /* 0x0000000400097306 */ /* 0x0007e20000201400 */
[----:B------:R-:W-:Y:S01]  /*4c80*/  FSEL R74, R23, -INF , !P1 ;  /* 0xff800000174a7808 */ /* 0x000fe20004800000 */
[----:B-1----:R-:W-:Y:S01]  /*4c90*/  FFMA.FTZ R2, R2, -R195, R57 ;  /* 0x800000c302027223 */ /* 0x002fe20000010039 */
[C---:B------:R-:W-:Y:S01]  /*4ca0*/  ISETP.GE.AND P1, PT, R24.reuse, R209, PT ;  /* 0x000000d11800720c */ /* 0x040fe20003f26270 */
[----:B------:R-:W1:Y:S01]  /*4cb0*/  LDSM.16.M88.4 R20, [R191+0x8c00] ;  /* 0x008c0000bf14783b */ /* 0x000e620000000200 */
[----:B------:R-:W-:Y:S01]  /*4cc0*/  ISETP.GE.OR P2, PT, R24, R216, !P2 ;  /* 0x000000d81800720c */ /* 0x000fe20005746670 */
[----:B------:R-:W-:-:S04]  /*4cd0*/  DEPBAR.LE SB0, 0x0 ;  /* 0x000080000000791a */ /* 0x000fc80000000000 */
[-C--:B--2---:R-:W-:Y:S01]  /*4ce0*/  FFMA.FTZ R0, R7, -R195.reuse, R81 ;  /* 0x800000c307007223 */ /* 0x084fe20000010051 */
[----:B------:R-:W-:Y:S01]  /*4cf0*/  ISETP.GE.OR P6, PT, R17, R216, !P6 ;  /* 0x000000d81100720c */ /* 0x000fe200077c6670 */
[----:B----4-:R-:W-:Y:S01]  /*4d00*/  FFMA.FTZ R7, R5, -R195, R76 ;  /* 0x800000c305077223 */ /* 0x010fe2000001004c */
[----:B------:R-:W-:Y:S02]  /*4d10*/  ISETP.GE.OR P1, PT, R24, R217, !P1 ;  /* 0x000000d91800720c */ /* 0x000fe40004f26670 */
[----:B------:R-:W-:Y:S01]  /*4d20*/  FSEL R131, R0, -INF , !P4 ;  /* 0xff80000000837808 */ /* 0x000fe20006000000 */
[----:B------:R-:W-:Y:S01]  /*4d30*/  IMAD.IADD R0, R211, 0x1, -R24 ;  /* 0x00000001d3007824 */ /* 0x000fe200078e0a18 */
[----:B------:R-:W-:Y:S01]  /*4d40*/  FSEL R124, R2, -INF , !P2 ;  /* 0xff800000027c7808 */ /* 0x000fe20005000000 */
[----:B---3--:R-:W-:Y:S01]  /*4d50*/  FFMA.FTZ R4, R8, -R195, R56 ;  /* 0x800000c308047223 */ /* 0x008fe20000010038 */
[----:B------:R-:W-:Y:S02]  /*4d60*/  FSEL R106, R15, -INF , !P1 ;  /* 0xff8000000f6a7808 */ /* 0x000fe40004800000 */
[----:B------:R-:W-:-:S02]  /*4d70*/  IABS R6, R0 ;  /* 0x0000000000067213 */ /* 0x000fc40000000000 */
[----:B------:R-:W-:Y:S01]  /*4d80*/  FSEL R125, R4, -INF , !P0 ;  /* 0xff800000047d7808 */ /* 0x000fe20004000000 */
[----:B------:R-:W-:Y:S01]  /*4d90*/  IMAD.IADD R4, R211, 0x1, -R25 ;  /* 0x00000001d3047824 */ /* 0x000fe200078e0a19 */
[----:B------:R-:W-:Y:S02]  /*4da0*/  IADD3 R0, R28, 0x19, RZ ;  /* 0x000000191c007810 */ /* 0x000fe40007ffe0ff */
[----:B------:R-:W2:Y:S01]  /*4db0*/  I2F R6, R6 ;  /* 0x0000000600067306 */ /* 0x000ea20000201400 */
[----:B------:R-:W-:Y:S02]  /*4dc0*/  ISETP.GE.AND P0, PT, R25, R208, PT ;  /* 0x000000d01900720c */ /* 0x000fe40003f06270 */
[----:B------:R-:W-:Y:S01]  /*4dd0*/  IMAD.IADD R5, R213, 0x1, -R0 ;  /* 0x00000001d5057824 */ /* 0x000fe200078e0a00 */
[----:B------:R-:W-:Y:S02]  /*4de0*/  IABS R4, R4 ;  /* 0x0000000400047213 */ /* 0x000fe40000000000 */
[----:B------:R-:W-:-:S02]  /*4df0*/  ISETP.GE.OR P0, PT, R25, R216, !P0 ;  /* 0x000000d81900720c */ /* 0x000fc40004706670 */
[----:B------:R-:W-:Y:S01]  /*4e00*/  IABS R2, R5 ;  /* 0x0000000500027213 */ /* 0x000fe20000000000 */
[----:B------:R-:W-:Y:S01]  /*4e10*/  IMAD.IADD R5, R214, 0x1, -R0 ;  /* 0x00000001d6057824 */ /* 0x000fe200078e0a00 */
[----:B------:R-:W-:Y:S02]  /*4e20*/  ISETP.GE.AND P3, PT, R16, R207, PT ;  /* 0x000000cf1000720c */ /* 0x000fe40003f66270 */
[----:B------:R3:W-:Y:S01]  /*4e30*/  I2F R12, R2 ;  /* 0x00000002000c7306 */ /* 0x0007e20000201400 */
[----:B------:R-:W-:Y:S02]  /*4e40*/  FSEL R123, R7, -INF , !P0 ;  /* 0xff800000077b7808 */ /* 0x000fe40004000000 */
[----:B------:R-:W-:Y:S01]  /*4e50*/  IABS R5, R5 ;  /* 0x0000000500057213 */ /* 0x000fe20000000000 */
[----:B--2---:R-:W-:Y:S01]  /*4e60*/  FFMA.FTZ R17, R6, -R195, R59 ;  /* 0x800000c306117223 */ /* 0x004fe2000001003b */
[----:B------:R-:W-:Y:S01]  /*4e70*/  ISETP.GE.OR P3, PT, R16, R215, !P3 ;  /* 0x000000d71000720c */ /* 0x000fe20005f66670 */
[----:B------:R-:W-:Y:S01]  /*4e80*/  IMAD.MOV.U32 R6, RZ, RZ, R4 ;  /* 0x000000ffff067224 */ /* 0x000fe200078e0004 */
[----:B------:R-:W-:Y:S01]  /*4e90*/  IADD3 R4, R28, 0x20, RZ ;  /* 0x000000201c047810 */ /* 0x000fe20007ffe0ff */
[----:B------:R-:W-:Y:S01]  /*4ea0*/  FFMA.FTZ R16, R9, -R195, R58 ;  /* 0x800000c309107223 */ /* 0x000fe2000001003a */
[-C--:B------:R-:W-:Y:S01]  /*4eb0*/  ISETP.GE.AND P1, PT, R18, R207.reuse, PT ;  /* 0x000000cf1200720c */ /* 0x080fe20003f26270 */
[----:B------:R2:W4:Y:S01]  /*4ec0*/  I2F R15, R6 ;  /* 0x00000006000f7306 */ /* 0x0005220000201400 */
[----:B------:R-:W-:Y:S01]  /*4ed0*/  ISETP.GE.AND P0, PT, R28, R207, PT ;  /* 0x000000cf1c00720c */ /* 0x000fe20003f06270 */
[----:B------:R-:W-:Y:S01]  /*4ee0*/  IMAD.IADD R7, R213, 0x1, -R4 ;  /* 0x00000001d5077824 */ /* 0x000fe200078e0a04 */
[-C--:B------:R-:W-:Y:S01]  /*4ef0*/  ISETP.GE.OR P1, PT, R18, R215.reuse, !P1 ;  /* 0x000000d71200720c */ /* 0x080fe20004f26670 */
[----:B-1----:R-:W-:Y:S01]  /*4f00*/  HMMA.16816.F32.BF16 R32, R36, R20, R92 ;  /* 0x000000142420723c */ /* 0x002fe2000004185c */
[----:B------:R-:W-:-:S02]  /*4f10*/  ISETP.GE.OR P0, PT, R28, R215, !P0 ;  /* 0x000000d71c00720c */ /* 0x000fc40004706670 */
[----:B---3--:R-:W-:Y:S01]  /*4f20*/  IADD3 R2, R28, 0x21, RZ ;  /* 0x000000211c027810 */ /* 0x008fe20007ffe0ff */
[----:B------:R1:W3:Y:S01]  /*4f30*/  I2F R9, R5 ;  /* 0x0000000500097306 */ /* 0x0002e20000201400 */
[----:B------:R-:W-:Y:S02]  /*4f40*/  IABS R7, R7 ;  /* 0x0000000700077213 */ /* 0x000fe40000000000 */
[----:B------:R-:W-:Y:S01]  /*4f50*/  FSEL R119, R14, -INF , !P0 ;  /* 0xff8000000e777808 */ /* 0x000fe20004000000 */
[----:B------:R-:W-:Y:S01]  /*4f60*/  HMMA.16816.F32.BF16 R44, R40, R20, R140 ;  /* 0x00000014282c723c */ /* 0x000fe2000004188c */
[----:B------:R-:W-:Y:S02]  /*4f70*/  FSEL R117, R13, -INF , !P5 ;  /* 0xff8000000d757808 */ /* 0x000fe40006800000 */
[----:B------:R-:W-:Y:S01]  /*4f80*/  FSEL R121, R11, -INF , !P3 ;  /* 0xff8000000b797808 */ /* 0x000fe20005800000 */
[----:B--2---:R-:W-:Y:S01]  /*4f90*/  IMAD.IADD R6, R212, 0x1, -R0 ;  /* 0x00000001d4067824 */ /* 0x004fe200078e0a00 */
[----:B------:R-:W-:Y:S01]  /*4fa0*/  FSEL R120, R10, -INF , !P1 ;  /* 0xff8000000a787808 */ /* 0x000fe20004800000 */
[-C--:B----4-:R-:W-:Y:S01]  /*4fb0*/  FFMA.FTZ R10, R15, -R195.reuse, R78 ;  /* 0x800000c30f0a7223 */ /* 0x090fe2000001004e */
[----:B------:R-:W-:Y:S01]  /*4fc0*/  ISETP.GE.AND P0, PT, R0, R210, PT ;  /* 0x000000d20000720c */ /* 0x000fe20003f06270 */
[----:B------:R-:W-:Y:S01]  /*4fd0*/  FFMA.FTZ R11, R12, -R195, R65 ;  /* 0x800000c30c0b7223 */ /* 0x000fe20000010041 */
[----:B------:R-:W-:Y:S01]  /*4fe0*/  IABS R6, R6 ;  /* 0x0000000600067213 */ /* 0x000fe20000000000 */
[----:B------:R-:W-:Y:S01]  /*4ff0*/  HMMA.16816.F32.BF16 R36, R36, R22, R136 ;  /* 0x000000162424723c */ /* 0x000fe20000041888 */
[C---:B------:R-:W-:Y:S01]  /*5000*/  ISETP.GE.AND P5, PT, R0.reuse, R209, PT ;  /* 0x000000d10000720c */ /* 0x040fe20003fa6270 */
[----:B-1----:R-:W-:Y:S01]  /*5010*/  IMAD.IADD R5, R213, 0x1, -R2 ;  /* 0x00000001d5057824 */ /* 0x002fe200078e0a02 */
[C---:B------:R-:W-:Y:S01]  /*5020*/  ISETP.GE.AND P3, PT, R0.reuse, R208, PT ;  /* 0x000000d00000720c */ /* 0x040fe20003f66270 */
[----:B------:R-:W-:Y:S01]  /*5030*/  IMAD.MOV.U32 R8, RZ, RZ, R6 ;  /* 0x000000ffff087224 */ /* 0x000fe200078e0006 */
[C---:B------:R-:W-:Y:S01]  /*5040*/  ISETP.GE.AND P1, PT, R0.reuse, R207, PT ;  /* 0x000000cf0000720c */ /* 0x040fe20003f26270 */
[----:B---3--:R-:W-:Y:S01]  /*5050*/  FFMA.FTZ R12, R9, -R195, R67 ;  /* 0x800000c3090c7223 */ /* 0x008fe20000010043 */
[----:B------:R-:W-:Y:S01]  /*5060*/  IABS R6, R5 ;  /* 0x0000000500067213 */ /* 0x000fe20000000000 */
[----:B------:R-:W-:Y:S01]  /*5070*/  IMAD.MOV.U32 R5, RZ, RZ, R7 ;  /* 0x000000ffff057224 */ /* 0x000fe200078e0007 */
[C---:B------:R-:W-:Y:S01]  /*5080*/  ISETP.GE.OR P0, PT, R0.reuse, R218, !P0 ;  /* 0x000000da0000720c */ /* 0x040fe20004706670 */
[----:B------:R-:W1:Y:S01]  /*5090*/  I2F R7, R8 ;  /* 0x0000000800077306 */ /* 0x000e620000201400 */
[----:B------:R-:W-:-:S02]  /*50a0*/  ISETP.GE.OR P5, PT, R0, R217, !P5 ;  /* 0x000000d90000720c */ /* 0x000fc40006fa6670 */
[C---:B------:R-:W-:Y:S02]  /*50b0*/  ISETP.GE.OR P3, PT, R0.reuse, R216, !P3 ;  /* 0x000000d80000720c */ /* 0x040fe40005f66670 */
[----:B------:R-:W-:Y:S02]  /*50c0*/  ISETP.GE.OR P1, PT, R0, R215, !P1 ;  /* 0x000000d70000720c */ /* 0x000fe40004f26670 */
[----:B------:R-:W-:Y:S01]  /*50d0*/  FSEL R129, R29, -INF , !P6 ;  /* 0xff8000001d817808 */ /* 0x000fe20007000000 */
[----:B------:R2:W-:Y:S01]  /*50e0*/  I2F R13, R5 ;  /* 0x00000005000d7306 */ /* 0x0005e20000201400 */
[----:B------:R-:W-:Y:S01]  /*50f0*/  BAR.SYNC.DEFER_BLOCKING 0x0 ;  /* 0x0000000000007b1d */ /* 0x000fe20000010000 */
[-C--:B------:R-:W-:Y:S02]  /*5100*/  ISETP.GE.AND P6, PT, R19, R207.reuse, PT ;  /* 0x000000cf1300720c */ /* 0x080fe40003fc6270 */
[-C--:B------:R-:W-:Y:S02]  /*5110*/  ISETP.GE.AND P4, PT, R24, R207.reuse, PT ;  /* 0x000000cf1800720c */ /* 0x080fe40003f86270 */
[----:B------:R-:W-:Y:S01]  /*5120*/  ISETP.GE.AND P2, PT, R25, R207, PT ;  /* 0x000000cf1900720c */ /* 0x000fe20003f46270 */
[----:B-1----:R-:W-:Y:S01]  /*5130*/  FFMA.FTZ R14, R7, -R195, R77 ;  /* 0x800000c3070e7223 */ /* 0x002fe2000001004d */
[----:B------:R-:W-:-:S02]  /*5140*/  ISETP.GE.OR P6, PT, R19, R215, !P6 ;  /* 0x000000d71300720c */ /* 0x000fc400077c6670 */
[-C--:B------:R-:W-:Y:S02]  /*5150*/  ISETP.GE.OR P4, PT, R24, R215.reuse, !P4 ;  /* 0x000000d71800720c */ /* 0x080fe40006786670 */
[----:B------:R-:W-:Y:S02]  /*5160*/  ISETP.GE.OR P2, PT, R25, R215, !P2 ;  /* 0x000000d71900720c */ /* 0x000fe40005746670 */
[----:B------:R-:W-:Y:S01]  /*5170*/  FSEL R115, R16, -INF , !P6 ;  /* 0xff80000010737808 */ /* 0x000fe20007000000 */
[----:B--2---:R-:W-:Y:S01]  /*5180*/  IMAD.IADD R5, R211, 0x1, -R0 ;  /* 0x00000001d3057824 */ /* 0x004fe200078e0a00 */
[----:B------:R-:W-:Y:S01]  /*5190*/  FSEL R114, R17, -INF , !P4 ;  /* 0xff80000011727808 */ /* 0x000fe20006000000 */
[----:B------:R-:W-:Y:S01]  /*51a0*/  IMAD.MOV.U32 R0, RZ, RZ, R6 ;  /* 0x000000ffff007224 */ /* 0x000fe200078e0006 */
[----:B------:R-:W-:Y:S02]  /*51b0*/  FSEL R113, R10, -INF , !P2 ;  /* 0xff8000000a717808 */ /* 0x000fe40005000000 */
[----:B------:R-:W-:Y:S01]  /*51c0*/  IABS R6, R5 ;  /* 0x0000000500067213 */ /* 0x000fe20000000000 */
[----:B------:R1:W-:Y:S01]  /*51d0*/  I2F R15, R0 ;  /* 0x00000000000f7306 */ /* 0x0003e20000201400 */
[----:B------:R-:W-:Y:S01]  /*51e0*/  IMAD.IADD R5, R214, 0x1, -R4 ;  /* 0x00000001d6057824 */ /* 0x000fe200078e0a04 */
[----:B------:R-:W-:-:S02]  /*51f0*/  FSEL R61, R11, -INF , !P0 ;  /* 0xff8000000b3d7808 */ /* 0x000fc40004000000 */
[----:B------:R-:W-:Y:S01]  /*5200*/  IMAD.MOV.U32 R8, RZ, RZ, R6 ;  /* 0x000000ffff087224 */ /* 0x000fe200078e0006 */
[C---:B------:R-:W-:Y:S02]  /*5210*/  ISETP.GE.AND P6, PT, R4.reuse, R210, PT ;  /* 0x000000d20400720c */ /* 0x040fe40003fc6270 */
[----:B------:R-:W-:Y:S01]  /*5220*/  IABS R5, R5 ;  /* 0x0000000500057213 */ /* 0x000fe20000000000 */
[----:B------:R2:W3:Y:S01]  /*5230*/  I2F R9, R8 ;  /* 0x0000000800097306 */ /* 0x0004e20000201400 */
[C---:B------:R-:W-:Y:S02]  /*5240*/  ISETP.GE.AND P4, PT, R4.reuse, R209, PT ;  /* 0x000000d10400720c */ /* 0x040fe40003f86270 */
[C---:B------:R-:W-:Y:S02]  /*5250*/  ISETP.GE.AND P2, PT, R4.reuse, R208, PT ;  /* 0x000000d00400720c */ /* 0x040fe40003f46270 */
[C---:B------:R-:W-:Y:S02]  /*5260*/  ISETP.GE.AND P0, PT, R4.reuse, R207, PT ;  /* 0x000000cf0400720c */ /* 0x040fe40003f06270 */
[----:B------:R-:W-:-:S02]  /*5270*/  ISETP.GE.OR P6, PT, R4, R218, !P6 ;  /* 0x000000da0400720c */ /* 0x000fc400077c6670 */
[----:B-1----:R-:W-:Y:S02]  /*5280*/  IADD3 R0, R28, 0x28, RZ ;  /* 0x000000281c007810 */ /* 0x002fe40007ffe0ff */
[C---:B------:R-:W-:Y:S02]  /*5290*/  ISETP.GE.OR P4, PT, R4.reuse, R217, !P4 ;  /* 0x000000d90400720c */ /* 0x040fe40006786670 */
[C---:B------:R-:W-:Y:S01]  /*52a0*/  ISETP.GE.OR P2, PT, R4.reuse, R216, !P2 ;  /* 0x000000d80400720c */ /* 0x040fe20005746670 */
[----:B------:R-:W-:Y:S01]  /*52b0*/  IMAD.IADD R6, R213, 0x1, -R0 ;  /* 0x00000001d5067824 */ /* 0x000fe200078e0a00 */
[----:B------:R-:W-:Y:S01]  /*52c0*/  ISETP.GE.OR P0, PT, R4, R215, !P0 ;  /* 0x000000d70400720c */ /* 0x000fe20004706670 */
[----:B--2---:R-:W-:Y:S01]  /*52d0*/  IMAD.MOV.U32 R8, RZ, RZ, R5 ;  /* 0x000000ffff087224 */ /* 0x004fe200078e0005 */
[----:B------:R-:W-:Y:S01]  /*52e0*/  FSEL R116, R14, -INF , !P3 ;  /* 0xff8000000e747808 */ /* 0x000fe20005800000 */
[----:B---3--:R-:W-:Y:S01]  /*52f0*/  FFMA.FTZ R9, R9, -R195, R79 ;  /* 0x800000c309097223 */ /* 0x008fe2000001004f */
[----:B------:R-:W-:Y:S01]  /*5300*/  IABS R7, R6 ;  /* 0x0000000600077213 */ /* 0x000fe20000000000 */
[--C-:B------:R-:W-:Y:S01]  /*5310*/  IMAD.IADD R6, R212, 0x1, -R4.reuse ;  /* 0x00000001d4067824 */ /* 0x100fe200078e0a04 */
[----:B------:R-:W-:Y:S01]  /*5320*/  FSEL R65, R12, -INF , !P5 ;  /* 0xff8000000c417808 */ /* 0x000fe20006800000 */
[----:B------:R-:W-:Y:S01]  /*5330*/  IMAD.IADD R4, R211, 0x1, -R4 ;  /* 0x00000001d3047824 */ /* 0x000fe200078e0a04 */
[----:B------:R-:W-:-:S02]  /*5340*/  FSEL R105, R9, -INF , !P1 ;  /* 0xff80000009697808 */ /* 0x000fc40004800000 */
[----:B------:R-:W-:Y:S01]  /*5350*/  IABS R5, R6 ;  /* 0x0000000600057213 */ /* 0x000fe20000000000 */
[----:B------:R-:W-:Y:S01]  /*5360*/  IMAD.MOV.U32 R6, RZ, RZ, R7 ;  /* 0x000000ffff067224 */ /* 0x000fe200078e0007 */
[----:B------:R-:W-:Y:S01]  /*5370*/  IABS R11, R4 ;  /* 0x00000004000b7213 */ /* 0x000fe20000000000 */
[----:B------:R1:W2:Y:S01]  /*5380*/  I2F R7, R8 ;  /* 0x0000000800077306 */ /* 0x0002a20000201400 */
[C---:B------:R-:W-:Y:S02]  /*5390*/  ISETP.GE.AND P5, PT, R2.reuse, R210, PT ;  /* 0x000000d20200720c */ /* 0x040fe40003fa6270 */
[C---:B------:R-:W-:Y:S02]  /*53a0*/  ISETP.GE.AND P3, PT, R2.reuse, R209, PT ;  /* 0x000000d10200720c */ /* 0x040fe40003f66270 */
[C---:B------:R-:W-:Y:S02]  /*53b0*/  ISETP.GE.AND P1, PT, R2.reuse, R208, PT ;  /* 0x000000d00200720c */ /* 0x040fe40003f26270 */
[C---:B------:R-:W-:Y:S01]  /*53c0*/  ISETP.GE.OR P5, PT, R2.reuse, R218, !P5 ;  /* 0x000000da0200720c */ /* 0x040fe20006fa6670 */
[----:B------:R3:W-:Y:S01]  /*53d0*/  I2F R16, R6 ;  /* 0x0000000600107306 */ /* 0x0007e20000201400 */
[----:B------:R-:W-:-:S02]  /*53e0*/  ISETP.GE.OR P3, PT, R2, R217, !P3 ;  /* 0x000000d90200720c */ /* 0x000fc40005f66670 */
[----:B------:R-:W-:-:S05]  /*53f0*/  ISETP.GE.OR P1, PT, R2, R216, !P1 ;  /* 0x000000d80200720c */ /* 0x000fca0004f26670 */
[----:B------:R-:W4:Y:S01]  /*5400*/  I2F R10, R5 ;  /* 0x00000005000a7306 */ /* 0x000f220000201400 */
[-C--:B-1----:R-:W-:Y:S02]  /*5410*/  FFMA.FTZ R8, R13, -R195.reuse, R68 ;  /* 0x800000c30d087223 */ /* 0x082fe40000010044 */
[----:B--2---:R-:W-:Y:S02]  /*5420*/  FFMA.FTZ R13, R7, -R195, R70 ;  /* 0x800000c3070d7223 */ /* 0x004fe40000010046 */
[----:B------:R-:W-:Y:S01]  /*5430*/  IMAD.IADD R7, R212, 0x1, -R2 ;  /* 0x00000001d4077824 */ /* 0x000fe200078e0a02 */
[----:B------:R-:W-:Y:S02]  /*5440*/  FSEL R66, R8, -INF , !P6 ;  /* 0xff80000008427808 */ /* 0x000fe40007000000 */
[----:B---3--:R-:W-:Y:S01]  /*5450*/  IADD3 R6, R28, 0x29, RZ ;  /* 0x000000291c067810 */ /* 0x008fe20007ffe0ff */
[----:B------:R-:W1:Y:S01]  /*5460*/  I2F R11, R11 ;  /* 0x0000000b000b7306 */ /* 0x000e620000201400 */
[----:B------:R-:W-:-:S02]  /*5470*/  IABS R7, R7 ;  /* 0x0000000700077213 */ /* 0x000fc40000000000 */
[C---:B------:R-:W-:Y:S01]  /*5480*/  ISETP.GE.AND P6, PT, R2.reuse, R207, PT ;  /* 0x000000cf0200720c */ /* 0x040fe20003fc6270 */
[----:B------:R-:W-:Y:S01]  /*5490*/  IMAD.IADD R4, R213, 0x1, -R6 ;  /* 0x00000001d5047824 */ /* 0x000fe200078e0a06 */
[----:B------:R-:W-:Y:S02]  /*54a0*/  FSEL R83, R13, -INF , !P4 ;  /* 0xff8000000d537808 */ /* 0x000fe40006000000 */
[----:B------:R-:W-:Y:S01]  /*54b0*/  ISETP.GE.OR P6, PT, R2, R215, !P6 ;  /* 0x000000d70200720c */ /* 0x000fe200077c6670 */
[-C--:B----4-:R-:W-:Y:S01]  /*54c0*/  FFMA.FTZ R9, R10, -R195.reuse, R88 ;  /* 0x800000c30a097223 */ /* 0x090fe20000010058 */
[----:B------:R-:W-:Y:S01]  /*54d0*/  IABS R5, R4 ;  /* 0x0000000400057213 */ /* 0x000fe20000000000 */
[----:B------:R-:W-:Y:S01]  /*54e0*/  IMAD.IADD R4, R214, 0x1, -R2 ;  /* 0x00000001d6047824 */ /* 0x000fe200078e0a02 */
[----:B------:R-:W-:Y:S01]  /*54f0*/  ISETP.GE.AND P4, PT, R0, R210, PT ;  /* 0x000000d20000720c */ /* 0x000fe20003f86270 */
[----:B------:R-:W-:Y:S01]  /*5500*/  FFMA.FTZ R10, R15, -R195, R69 ;  /* 0x800000c30f0a7223 */ /* 0x000fe20000010045 */
[----:B------:R2:W-:Y:S01]  /*5510*/  I2F R19, R5 ;  /* 0x0000000500137306 */ /* 0x0005e20000201400 */
[----:B------:R-:W-:-:S02]  /*5520*/  FSEL R110, R9, -INF , !P2 ;  /* 0xff800000096e7808 */ /* 0x000fc40005000000 */
[----:B------:R-:W-:Y:S01]  /*5530*/  IABS R4, R4 ;  /* 0x0000000400047213 */ /* 0x000fe20000000000 */
[-C--:B-1----:R-:W-:Y:S01]  /*5540*/  FFMA.FTZ R11, R11, -R195.reuse, R90 ;  /* 0x800000c30b0b7223 */ /* 0x082fe2000001005a */
[----:B------:R-:W-:Y:S01]  /*5550*/  FSEL R63, R10, -INF , !P5 ;  /* 0xff8000000a3f7808 */ /* 0x000fe20006800000 */
[----:B------:R-:W-:Y:S01]  /*5560*/  FFMA.FTZ R10, R16, -R195, R48 ;  /* 0x800000c3100a7223 */ /* 0x000fe20000010030 */
[C---:B------:R-:W-:Y:S01]  /*5570*/  ISETP.GE.AND P2, PT, R0.reuse, R209, PT ;  /* 0x000000d10000720c */ /* 0x040fe20003f46270 */
[----:B------:R1:W3:Y:S01]  /*5580*/  I2F R14, R4 ;  /* 0x00000004000e7306 */ /* 0x0002e20000201400 */
[----:B------:R-:W-:Y:S02]  /*5590*/  FSEL R96, R11, -INF , !P0 ;  /* 0xff8000000b607808 */ /* 0x000fe40004000000 */
[C---:B------:R-:W-:Y:S02]  /*55a0*/  ISETP.GE.AND P0, PT, R0.reuse, R208, PT ;  /* 0x000000d00000720c */ /* 0x040fe40003f06270 */
[----:B------:R-:W-:-:S02]  /*55b0*/  ISETP.GE.AND P5, PT, R0, R207, PT ;  /* 0x000000cf0000720c */ /* 0x000fc40003fa6270 */
[----:B------:R-:W-:Y:S02]  /*55c0*/  ISETP.GE.OR P4, PT, R0, R218, !P4 ;  /* 0x000000da0000720c */ /* 0x000fe40006786670 */
[----:B--2---:R-:W-:Y:S02]  /*55d0*/  IADD3 R5, R28, 0x30, RZ ;  /* 0x000000301c057810 */ /* 0x004fe40007ffe0ff */
[C---:B------:R-:W-:Y:S02]  /*55e0*/  ISETP.GE.OR P2, PT, R0.reuse, R217, !P2 ;  /* 0x000000d90000720c */ /* 0x040fe40005746670 */
[C---:B------:R-:W-:Y:S02]  /*55f0*/  ISETP.GE.OR P0, PT, R0.reuse, R216, !P0 ;  /* 0x000000d80000720c */ /* 0x040fe40004706670 */
[----:B------:R-:W-:Y:S01]  /*5600*/  ISETP.GE.OR P5, PT, R0, R215, !P5 ;  /* 0x000000d70000720c */ /* 0x000fe20006fa6670 */
[----:B-1----:R-:W-:Y:S01]  /*5610*/  IMAD.IADD R4, R211, 0x1, -R2 ;  /* 0x00000001d3047824 */ /* 0x002fe200078e0a02 */
[----:B------:R-:W-:Y:S01]  /*5620*/  FSEL R92, R10, -INF , !P4 ;  /* 0xff8000000a5c7808 */ /* 0x000fe20006000000 */
[----:B------:R-:W-:Y:S01]  /*5630*/  IMAD.MOV.U32 R2, RZ, RZ, R7 ;  /* 0x000000ffff027224 */ /* 0x000fe200078e0007 */
[----:B------:R-:W-:Y:S01]  /*5640*/  ISETP.GE.AND P4, PT, R6, R207, PT ;  /* 0x000000cf0600720c */ /* 0x000fe20003f86270 */
[----:B------:R-:W-:Y:S01]  /*5650*/  IMAD.IADD R7, R213, 0x1, -R5 ;  /* 0x00000001d5077824 */ /* 0x000fe200078e0a05 */
[----:B------:R-:W-:Y:S01]  /*5660*/  IABS R4, R4 ;  /* 0x0000000400047213 */ /* 0x000fe20000000000 */
[----:B------:R1:W2:Y:S01]  /*5670*/  I2F R12, R2 ;  /* 0x00000002000c7306 */ /* 0x0002a20000201400 */
[----:B---3--:R-:W-:Y:S01]  /*5680*/  FFMA.FTZ R14, R14, -R195, R71 ;  /* 0x800000c30e0e7223 */ /* 0x008fe20000010047 */
[----:B------:R-:W-:Y:S01]  /*5690*/  ISETP.GE.OR P4, PT, R6, R215, !P4 ;  /* 0x000000d70600720c */ /* 0x000fe20006786670 */
[----:B------:R-:W-:-:S02]  /*56a0*/  FFMA.FTZ R10, R19, -R195, R49 ;  /* 0x800000c3130a7223 */ /* 0x000fc40000010031 */
[----:B------:R-:W-:Y:S01]  /*56b0*/  IMAD.MOV.U32 R8, RZ, RZ, R4 ;  /* 0x000000ffff087224 */ /* 0x000fe200078e0004 */
[----:B------:R-:W-:Y:S01]  /*56c0*/  FSEL R79, R14, -INF , !P3 ;  /* 0xff8000000e4f7808 */ /* 0x000fe20005800000 */
[--C-:B------:R-:W-:Y:S01]  /*56d0*/  IMAD.IADD R4, R212, 0x1, -R0.reuse ;  /* 0x00000001d4047824 */ /* 0x100fe200078e0a00 */
[C---:B------:R-:W-:Y:S01]  /*56e0*/  ISETP.GE.AND P3, PT, R6.reuse, R210, PT ;  /* 0x000000d20600720c */ /* 0x040fe20003f66270 */
[----:B------:R3:W4:Y:S03]  /*56f0*/  I2F R15, R8 ;  /* 0x00000008000f7306 */ /* 0x0007260000201400 */
[----:B------:R-:W-:Y:S02]  /*5700*/  IABS R4, R4 ;  /* 0x0000000400047213 */ /* 0x000fe40000000000 */
[----:B------:R-:W-:Y:S01]  /*5710*/  ISETP.GE.OR P3, PT, R6, R218, !P3 ;  /* 0x000000da0600720c */ /* 0x000fe20005f66670 */
[----:B-1----:R-:W-:-:S02]  /*5720*/  IMAD.IADD R2, R214, 0x1, -R0 ;  /* 0x00000001d6027824 */ /* 0x002fc400078e0a00 */
[----:B--2---:R-:W-:Y:S01]  /*5730*/  FFMA.FTZ R13, R12, -R195, R89 ;  /* 0x800000c30c0d7223 */ /* 0x004fe20000010059 */
[----:B------:R-:W-:Y:S02]  /*5740*/  FSEL R89, R10, -INF , !P3 ;  /* 0xff8000000a597808 */ /* 0x000fe40005800000 */
[----:B------:R-:W-:Y:S02]  /*5750*/  IABS R2, R2 ;  /* 0x0000000200027213 */ /* 0x000fe40000000000 */
[----:B------:R-:W-:Y:S02]  /*5760*/  FSEL R95, R13, -INF , !P1 ;  /* 0xff8000000d5f7808 */ /* 0x000fe40004800000 */
[----:B---3--:R-:W-:Y:S01]  /*5770*/  IABS R8, R7 ;  /* 0x0000000700087213 */ /* 0x008fe20000000000 */
[----:B----4-:R-:W-:Y:S01]  /*5780*/  FFMA.FTZ R11, R15, -R195, R91 ;  /* 0x800000c30f0b7223 */ /* 0x010fe2000001005b */
[----:B------:R1:W2:Y:S01]  /*5790*/  I2F R7, R2 ;  /* 0x0000000200077306 */ /* 0x0002a20000201400 */
[----:B------:R-:W-:-:S02]  /*57a0*/  ISETP.GE.AND P1, PT, R6, R209, PT ;  /* 0x000000d10600720c */ /* 0x000fc40003f26270 */
[----:B------:R-:W-:Y:S02]  /*57b0*/  ISETP.GE.AND P3, PT, R5, R207, PT ;  /* 0x000000cf0500720c */ /* 0x000fe40003f66270 */
[----:B------:R-:W-:Y:S02]  /*57c0*/  FSEL R93, R11, -INF , !P6 ;  /* 0xff8000000b5d7808 */ /* 0x000fe40007000000 */
[C---:B------:R-:W-:Y:S02]  /*57d0*/  ISETP.GE.AND P6, PT, R6.reuse, R208, PT ;  /* 0x000000d00600720c */ /* 0x040fe40003fc6270 */
[C---:B------:R-:W-:Y:S02]  /*57e0*/  ISETP.GE.OR P1, PT, R6.reuse, R217, !P1 ;  /* 0x000000d90600720c */ /* 0x040fe40004f26670 */
[----:B------:R-:W-:Y:S02]  /*57f0*/  ISETP.GE.OR P6, PT, R6, R216, !P6 ;  /* 0x000000d80600720c */ /* 0x000fe400077c6670 */
[----:B------:R-:W-:Y:S01]  /*5800*/  ISETP.GE.OR P3, PT, R5, R215, !P3 ;  /* 0x000000d70500720c */ /* 0x000fe20005f66670 */
[----:B-1----:R-:W-:-:S02]  /*5810*/  IMAD.MOV.U32 R2, RZ, RZ, R4 ;  /* 0x000000ffff027224 */ /* 0x002fc400078e0004 */
[----:B--2---:R-:W-:Y:S02]  /*5820*/  FFMA.FTZ R16, R7, -R195, R50 ;  /* 0x800000c307107223 */ /* 0x004fe40000010032 */
[----:B------:R1:W2:Y:S01]  /*5830*/  I2F R4, R2 ;  /* 0x0000000200047306 */ /* 0x0002a20000201400 */
[----:B------:R-:W-:Y:S02]  /*5840*/  IMAD.IADD R7, R212, 0x1, -R6 ;  /* 0x00000001d4077824 */ /* 0x000fe400078e0a06 */
[----:B------:R-:W-:Y:S02]  /*5850*/  FSEL R91, R16, -INF , !P2 ;  /* 0xff800000105b7808 */ /* 0x000fe40005000000 */
[C---:B------:R-:W-:Y:S02]  /*5860*/  ISETP.GE.AND P2, PT, R5.reuse, R210, PT ;  /* 0x000000d20500720c */ /* 0x040fe40003f46270 */
[----:B------:R-:W-:Y:S02]  /*5870*/  IABS R7, R7 ;  /* 0x0000000700077213 */ /* 0x000fe40000000000 */
[----:B------:R-:W-:-:S03]  /*5880*/  ISETP.GE.OR P2, PT, R5, R218, !P2 ;  /* 0x000000da0500720c */ /* 0x000fc60005746670 */
[----:B------:R-:W-:Y:S02]  /*5890*/  IMAD.MOV.U32 R9, RZ, RZ, R7 ;  /* 0x000000ffff097224 */ /* 0x000fe400078e0007 */
[----:B-1----:R-:W-:Y:S02]  /*58a0*/  IMAD.IADD R2, R211, 0x1, -R0 ;  /* 0x00000001d3027824 */ /* 0x002fe400078e0a00 */
[----:B------:R-:W-:Y:S02]  /*58b0*/  IMAD.MOV.U32 R0, RZ, RZ, R8 ;  /* 0x000000ffff007224 */ /* 0x000fe400078e0008 */
[----:B------:R-:W1:Y:S01]  /*58c0*/  I2F R9, R9 ;  /* 0x0000000900097306 */ /* 0x000e620000201400 */
[----:B--2---:R-:W-:Y:S01]  /*58d0*/  FFMA.FTZ R17, R4, -R195, R52 ;  /* 0x800000c304117223 */ /* 0x004fe20000010034 */
[----:B------:R-:W-:Y:S02]  /*58e0*/  IADD3 R4, R28, 0x31, RZ ;  /* 0x000000311c047810 */ /* 0x000fe40007ffe0ff */
[----:B------:R-:W-:-:S02]  /*58f0*/  IABS R2, R2 ;  /* 0x0000000200027213 */ /* 0x000fc40000000000 */
[----:B------:R-:W-:Y:S01]  /*5900*/  FSEL R94, R17, -INF , !P0 ;  /* 0xff800000115e7808 */ /* 0x000fe20004000000 */
[----:B------:R-:W-:Y:S01]  /*5910*/  IMAD.IADD R8, R213, 0x1, -R4 ;  /* 0x00000001d5087824 */ /* 0x000fe200078e0a04 */
[----:B------:R2:W3:Y:S01]  /*5920*/  I2F R18, R0 ;  /* 0x0000000000127306 */ /* 0x0004e20000201400 */
[----:B------:R-:W-:-:S03]  /*5930*/  ISETP.GE.AND P0, PT, R5, R209, PT ;  /* 0x000000d10500720c */ /* 0x000fc60003f06270 */
[----:B------:R-:W-:Y:S02]  /*5940*/  IABS R8, R8 ;  /* 0x0000000800087213 */ /* 0x000fe40000000000 */
[----:B------:R-:W-:Y:S02]  /*5950*/  ISETP.GE.OR P0, PT, R5, R217, !P0 ;  /* 0x000000d90500720c */ /* 0x000fe40004706670 */
[----:B------:R4:W4:Y:S01]  /*5960*/  I2F R15, R2 ;  /* 0x00000002000f7306 */ /* 0x0009220000201400 */
[----:B------:R-:W-:Y:S02]  /*5970*/  IMAD.MOV.U32 R7, RZ, RZ, R8 ;  /* 0x000000ffff077224 */ /* 0x000fe400078e0008 */
[----:B------:R-:W-:Y:S02]  /*5980*/  IMAD.IADD R8, R214, 0x1, -R5 ;  /* 0x00000001d6087824 */ /* 0x000fe400078e0a05 */
[-C--:B-1----:R-:W-:Y:S02]  /*5990*/  FFMA.FTZ R14, R9, -R195.reuse, R53 ;  /* 0x800000c3090e7223 */ /* 0x082fe40000010035 */
[----:B------:R-:W-:Y:S01]  /*59a0*/  IMAD.IADD R9, R212, 0x1, -R5 ;  /* 0x00000001d4097824 */ /* 0x000fe200078e0a05 */
[----:B------:R1:W-:Y:S01]  /*59b0*/  I2F R20, R7 ;  /* 0x0000000700147306 */ /* 0x0003e20000201400 */
[----:B--2---:R-:W-:Y:S01]  /*59c0*/  IMAD.IADD R0, R214, 0x1, -R6 ;  /* 0x00000001d6007824 */ /* 0x004fe200078e0a06 */
[----:B------:R-:W-:Y:S01]  /*59d0*/  FSEL R90, R14, -INF , !P6 ;  /* 0xff8000000e5a7808 */ /* 0x000fe20007000000 */
[----:B---3--:R-:W-:Y:S01]  /*59e0*/  FFMA.FTZ R10, R18, -R195, R32 ;  /* 0x800000c3120a7223 */ /* 0x008fe20000010020 */
[----:B------:R-:W-:-:S02]  /*59f0*/  ISETP.GE.AND P6, PT, R4, R209, PT ;  /* 0x000000d10400720c */ /* 0x000fc40003fc6270 */
[----:B------:R-:W-:Y:S02]  /*5a00*/  IABS R0, R0 ;  /* 0x0000000000007213 */ /* 0x000fe40000000000 */
[----:B----4-:R-:W-:Y:S01]  /*5a10*/  IADD3 R2, R28, 0x38, RZ ;  /* 0x000000381c027810 */ /* 0x010fe20007ffe0ff */
[----:B------:R-:W-:Y:S01]  /*5a20*/  FFMA.FTZ R11, R15, -R195, R54 ;  /* 0x800000c30f0b7223 */ /* 0x000fe20000010036 */
[----:B------:R2:W3:Y:S01]  /*5a30*/  I2F R12, R0 ;  /* 0x00000000000c7306 */ /* 0x0004e20000201400 */
[----:B------:R-:W-:Y:S02]  /*5a40*/  FSEL R86, R10, -INF , !P2 ;  /* 0xff8000000a567808 */ /* 0x000fe40005000000 */
[----:B------:R-:W-:Y:S02]  /*5a50*/  ISETP.GE.AND P2, PT, R4, R207, PT ;  /* 0x000000cf0400720c */ /* 0x000fe40003f46270 */
[----:B------:R-:W-:Y:S01]  /*5a60*/  FSEL R88, R11, -INF , !P5 ;  /* 0xff8000000b587808 */ /* 0x000fe20006800000 */
[----:B-1----:R-:W-:Y:S01]  /*5a70*/  IMAD.IADD R7, R211, 0x1, -R6 ;  /* 0x00000001d3077824 */ /* 0x002fe200078e0a06 */
[----:B------:R-:W-:-:S02]  /*5a80*/  ISETP.GE.AND P5, PT, R5, R208, PT ;  /* 0x000000d00500720c */ /* 0x000fc40003fa6270 */
[C---:B------:R-:W-:Y:S02]  /*5a90*/  ISETP.GE.OR P6, PT, R4.reuse, R217, !P6 ;  /* 0x000000d90400720c */ /* 0x040fe400077c6670 */
[----:B------:R-:W-:Y:S02]  /*5aa0*/  IABS R7, R7 ;  /* 0x0000000700077213 */ /* 0x000fe40000000000 */
[----:B------:R-:W-:Y:S02]  /*5ab0*/  ISETP.GE.OR P5, PT, R5, R216, !P5 ;  /* 0x000000d80500720c */ /* 0x000fe40006fa6670 */
[----:B------:R-:W-:Y:S01]  /*5ac0*/  ISETP.GE.OR P2, PT, R4, R215, !P2 ;  /* 0x000000d70400720c */ /* 0x000fe20005746670 */
[----:B--2---:R-:W-:Y:S02]  /*5ad0*/  IMAD.IADD R0, R213, 0x1, -R2 ;  /* 0x00000001d5007824 */ /* 0x004fe400078e0a02 */
[----:B---3--:R-:W-:Y:S02]  /*5ae0*/  FFMA.FTZ R13, R12, -R195, R51 ;  /* 0x800000c30c0d7223 */ /* 0x008fe40000010033 */
[----:B------:R-:W1:Y:S01]  /*5af0*/  I2F R12, R7 ;  /* 0x00000007000c7306 */ /* 0x000e620000201400 */
[----:B------:R-:W-:-:S02]  /*5b00*/  IABS R0, R0 ;  /* 0x0000000000007213 */ /* 0x000fc40000000000 */
[----:B------:R-:W-:Y:S02]  /*5b10*/  FSEL R87, R13, -INF , !P1 ;  /* 0xff8000000d577808 */ /* 0x000fe40004800000 */
[----:B------:R-:W-:Y:S01]  /*5b20*/  ISETP.GE.AND P1, PT, R4, R210, PT ;  /* 0x000000d20400720c */ /* 0x000fe20003f26270 */
[----:B------:R-:W-:Y:S01]  /*5b30*/  IMAD.MOV.U32 R6, RZ, RZ, R0 ;  /* 0x000000ffff067224 */ /* 0x000fe200078e0000 */
[----:B------:R-:W-:Y:S02]  /*5b40*/  IADD3 R0, R28, 0x39, RZ ;  /* 0x000000391c007810 */ /* 0x000fe40007ffe0ff */
[----:B------:R-:W-:Y:S01]  /*5b50*/  ISETP.GE.OR P1, PT, R4, R218, !P1 ;  /* 0x000000da0400720c */ /* 0x000fe20004f26670 */
[----:B------:R2:W-:Y:S02]  /*5b60*/  I2F R24, R6 ;  /* 0x0000000600187306 */ /* 0x0005e40000201400 */
[--C-:B------:R-:W-:Y:S02]  /*5b70*/  IMAD.IADD R10, R214, 0x1, -R0.reuse ;  /* 0x00000001d60a7824 */ /* 0x100fe400078e0a00 */
[----:B--2---:R-:W-:-:S05]  /*5b80*/  IMAD.IADD R6, R213, 0x1, -R0 ;  /* 0x00000001d5067824 */ /* 0x004fca00078e0a00 */
[----:B------:R-:W-:-:S05]  /*5b90*/  IABS R6, R6 ;  /* 0x0000000600067213 */ /* 0x000fca0000000000 */
[----:B------:R-:W-:Y:S01]  /*5ba0*/  IMAD.MOV.U32 R7, RZ, RZ, R6 ;  /* 0x000000ffff077224 */ /* 0x000fe200078e0006 */
[----:B------:R-:W-:Y:S02]  /*5bb0*/  IABS R6, R8 ;  /* 0x0000000800067213 */ /* 0x000fe40000000000 */
[----:B------:R-:W-:Y:S01]  /*5bc0*/  IABS R8, R9 ;  /* 0x0000000900087213 */ /* 0x000fe20000000000 */
[----:B------:R2:W-:Y:S08]  /*5bd0*/  I2F R21, R7 ;  /* 0x0000000700157306 */ /* 0x0005f00000201400 */
[----:B------:R3:W-:Y:S01]  /*5be0*/  I2F R11, R6 ;  /* 0x00000006000b7306 */ /* 0x0007e20000201400 */
[----:B--2---:R-:W-:-:S02]  /*5bf0*/  IMAD.IADD R7, R211, 0x1, -R4 ;  /* 0x00000001d3077824 */ /* 0x004fc400078e0a04 */
[----:B---3--:R-:W-:Y:S02]  /*5c00*/  IMAD.IADD R6, R211, 0x1, -R5 ;  /* 0x00000001d3067824 */ /* 0x008fe400078e0a05 */
[----:B------:R-:W-:Y:S02]  /*5c10*/  IMAD.MOV.U32 R5, RZ, RZ, R8 ;  /* 0x000000ffff057224 */ /* 0x000fe400078e0008 */
[----:B-1----:R-:W-:Y:S01]  /*5c20*/  FFMA.FTZ R8, R12, -R195, R55 ;  /* 0x800000c30c087223 */ /* 0x002fe20000010037 */
[----:B------:R-:W-:Y:S01]  /*5c30*/  IABS R12, R6 ;  /* 0x00000006000c7213 */ /* 0x000fe20000000000 */
[----:B------:R1:W2:Y:S01]  /*5c40*/  I2F R9, R5 ;  /* 0x0000000500097306 */ /* 0x0002a20000201400 */
[----:B------:R-:W-:Y:S02]  /*5c50*/  IMAD.IADD R6, R212, 0x1, -R4 ;  /* 0x00000001d4067824 */ /* 0x000fe400078e0a04 */
[----:B------:R-:W-:Y:S02]  /*5c60*/  FSEL R85, R8, -INF , !P4 ;  /* 0xff80000008557808 */ /* 0x000fe40006000000 */
[----:B------:R-:W-:-:S02]  /*5c70*/  ISETP.GE.AND P4, PT, R4, R208, PT ;  /* 0x000000d00400720c */ /* 0x000fc40003f86270 */
[----:B------:R-:W-:Y:S01]  /*5c80*/  IABS R6, R6 ;  /* 0x0000000600067213 */ /* 0x000fe20000000000 */
[----:B------:R-:W3:Y:S01]  /*5c90*/  I2F R12, R12 ;  /* 0x0000000c000c7306 */ /* 0x000ee20000201400 */
[----:B------:R-:W-:Y:S01]  /*5ca0*/  ISETP.GE.OR P4, PT, R4, R216, !P4 ;  /* 0x000000d80400720c */ /* 0x000fe20006786670 */
[C---:B-1----:R-:W-:Y:S02]  /*5cb0*/  IMAD.IADD R5, R214.reuse, 0x1, -R4 ;  /* 0x00000001d6057824 */ /* 0x042fe400078e0a04 */
[----:B--2---:R-:W-:Y:S02]  /*5cc0*/  FFMA.FTZ R9, R9, -R195, R44 ;  /* 0x800000c309097223 */ /* 0x004fe4000001002c */
[----:B------:R-:W-:Y:S01]  /*5cd0*/  IMAD.IADD R4, R214, 0x1, -R2 ;  /* 0x00000001d6047824 */ /* 0x000fe200078e0a02 */
[----:B------:R-:W-:Y:S02]  /*5ce0*/  IABS R5, R5 ;  /* 0x0000000500057213 */ /* 0x000fe40000000000 */
[----:B------:R-:W-:Y:S01]  /*5cf0*/  FSEL R84, R9, -INF , !P5 ;  /* 0xff80000009547808 */ /* 0x000fe20006800000 */
[----:B---3--:R-:W-:Y:S01]  /*5d00*/  FFMA.FTZ R8, R12, -R195, R46 ;  /* 0x800000c30c087223 */ /* 0x008fe2000001002e */
[----:B------:R1:W-:Y:S01]  /*5d10*/  I2F R19, R5 ;  /* 0x0000000500137306 */ /* 0x0003e20000201400 */
[----:B------:R-:W-:Y:S01]  /*5d20*/  IABS R4, R4 ;  /* 0x0000000400047213 */ /* 0x000fe20000000000 */
[----:B------:R-:W-:Y:S01]  /*5d30*/  HMMA.16816.F32.BF16 R12, R40, R22, R144 ;  /* 0x00000016280c723c */ /* 0x000fe20000041890 */
[----:B------:R-:W-:-:S02]  /*5d40*/  ISETP.GE.AND P5, PT, R2, R209, PT ;  /* 0x000000d10200720c */ /* 0x000fc40003fa6270 */
[----:B------:R-:W-:Y:S02]  /*5d50*/  FSEL R80, R8, -INF , !P3 ;  /* 0xff80000008507808 */ /* 0x000fe40005800000 */
[C---:B------:R-:W-:Y:S01]  /*5d60*/  ISETP.GE.AND P3, PT, R2.reuse, R208, PT ;  /* 0x000000d00200720c */ /* 0x040fe20003f66270 */
[----:B------:R-:W-:Y:S01]  /*5d70*/  I2F R18, R4 ;  /* 0x0000000400127306 */ /* 0x000fe20000201400 */
[C---:B------:R-:W-:Y:S02]  /*5d80*/  ISETP.GE.OR P5, PT, R2.reuse, R217, !P5 ;  /* 0x000000d90200720c */ /* 0x040fe40006fa6670 */
[----:B------:R-:W-:Y:S01]  /*5d90*/  ISETP.GE.OR P3, PT, R2, R216, !P3 ;  /* 0x000000d80200720c */ /* 0x000fe20005f66670 */
[----:B-1----:R-:W-:Y:S01]  /*5da0*/  IMAD.MOV.U32 R5, RZ, RZ, R6 ;  /* 0x000000ffff057224 */ /* 0x002fe200078e0006 */
[----:B------:R-:W-:Y:S01]  /*5db0*/  IABS R6, R7 ;  /* 0x0000000700067213 */ /* 0x000fe20000000000 */
[-C--:B------:R-:W-:Y:S02]  /*5dc0*/  FFMA.FTZ R7, R11, -R195.reuse, R34 ;  /* 0x800000c30b077223 */ /* 0x080fe40000010022 */
[----:B------:R1:W2:Y:S01]  /*5dd0*/  I2F R17, R5 ;  /* 0x0000000500117306 */ /* 0x0002a20000201400 */
[----:B------:R-:W-:-:S02]  /*5de0*/  FFMA.FTZ R11, R20, -R195, R33 ;  /* 0x800000c3140b7223 */ /* 0x000fc40000010021 */
[----:B------:R-:W-:Y:S02]  /*5df0*/  FSEL R82, R7, -INF , !P0 ;  /* 0xff80000007527808 */ /* 0x000fe40004000000 */
[C---:B------:R-:W-:Y:S02]  /*5e00*/  ISETP.GE.AND P0, PT, R2.reuse, R210, PT ;  /* 0x000000d20200720c */ /* 0x040fe40003f06270 */
[----:B------:R-:W-:Y:S02]  /*5e10*/  FSEL R81, R11, -INF , !P1 ;  /* 0xff8000000b517808 */ /* 0x000fe40004800000 */
[C---:B------:R-:W-:Y:S02]  /*5e20*/  ISETP.GE.AND P1, PT, R2.reuse, R207, PT ;  /* 0x000000cf0200720c */ /* 0x040fe40003f26270 */
[C---:B------:R-:W-:Y:S02]  /*5e30*/  ISETP.GE.OR P0, PT, R2.reuse, R218, !P0 ;  /* 0x000000da0200720c */ /* 0x040fe40004706670 */
[----:B------:R-:W-:Y:S01]  /*5e40*/  ISETP.GE.OR P1, PT, R2, R215, !P1 ;  /* 0x000000d70200720c */ /* 0x000fe20004f26670 */
[----:B-1----:R-:W-:-:S02]  /*5e50*/  IMAD.MOV.U32 R5, RZ, RZ, R6 ;  /* 0x000000ffff057224 */ /* 0x002fc400078e0006 */
[----:B------:R-:W-:Y:S02]  /*5e60*/  IMAD.IADD R6, R211, 0x1, -R2 ;  /* 0x00000001d3067824 */ /* 0x000fe400078e0a02 */
[----:B------:R1:W3:Y:S01]  /*5e70*/  I2F R20, R5 ;  /* 0x0000000500147306 */ /* 0x0002e20000201400 */
[-C--:B--2---:R-:W-:Y:S02]  /*5e80*/  FFMA.FTZ R8, R17, -R195.reuse, R45 ;  /* 0x800000c311087223 */ /* 0x084fe4000001002d */
[----:B------:R-:W-:Y:S01]  /*5e90*/  IABS R4, R6 ;  /* 0x0000000600047213 */ /* 0x000fe20000000000 */
[-C--:B------:R-:W-:Y:S02]  /*5ea0*/  FFMA.FTZ R6, R19, -R195.reuse, R35 ;  /* 0x800000c313067223 */ /* 0x080fe40000010023 */
[----:B------:R-:W-:Y:S01]  /*5eb0*/  FSEL R62, R8, -INF , !P4 ;  /* 0xff800000083e7808 */ /* 0x000fe20006000000 */
[-C--:B------:R-:W-:Y:S01]  /*5ec0*/  FFMA.FTZ R8, R18, -R195.reuse, R38 ;  /* 0x800000c312087223 */ /* 0x080fe20000010026 */
[----:B------:R2:W-:Y:S01]  /*5ed0*/  I2F R9, R4 ;  /* 0x0000000400097306 */ /* 0x0005e20000201400 */
[----:B------:R-:W-:Y:S01]  /*5ee0*/  FSEL R60, R6, -INF , !P6 ;  /* 0xff800000063c7808 */ /* 0x000fe20007000000 */
[----:B------:R-:W-:Y:S01]  /*5ef0*/  FFMA.FTZ R6, R24, -R195, R36 ;  /* 0x800000c318067223 */ /* 0x000fe20000010024 */
[----:B------:R-:W-:-:S02]  /*5f00*/  ISETP.GE.AND P6, PT, R0, R210, PT ;  /* 0x000000d20000720c */ /* 0x000fc40003fc6270 */
[----:B------:R-:W-:Y:S02]  /*5f10*/  FSEL R53, R8, -INF , !P5 ;  /* 0xff80000008357808 */ /* 0x000fe40006800000 */
[----:B------:R-:W-:Y:S01]  /*5f20*/  ISETP.GT.AND P5, PT, R107, R177, PT ;  /* 0x000000b16b00720c */ /* 0x000fe20003fa4270 */
[----:B-1----:R-:W-:Y:S01]  /*5f30*/  IMAD.IADD R5, R212, 0x1, -R2 ;  /* 0x00000001d4057824 */ /* 0x002fe200078e0a02 */
[----:B------:R-:W-:Y:S01]  /*5f40*/  IABS R2, R10 ;  /* 0x0000000a00027213 */ /* 0x000fe20000000000 */
[----:B---3--:R-:W-:Y:S01]  /*5f50*/  FFMA.FTZ R7, R20, -R195, R47 ;  /* 0x800000c314077223 */ /* 0x008fe2000001002f */
[----:B------:R-:W-:Y:S02]  /*5f60*/  FSEL R59, R6, -INF , !P0 ;  /* 0xff800000063b7808 */ /* 0x000fe40004000000 */
[----:B------:R-:W-:Y:S02]  /*5f70*/  IABS R5, R5 ;  /* 0x0000000500057213 */ /* 0x000fe40000000000 */
[----:B------:R-:W-:Y:S01]  /*5f80*/  FSEL R56, R7, -INF , !P2 ;  /* 0xff80000007387808 */ /* 0x000fe20005000000 */
[----:B--2---:R-:W-:Y:S01]  /*5f90*/  IMAD.MOV.U32 R4, RZ, RZ, R2 ;  /* 0x000000ffff047224 */ /* 0x004fe200078e0002 */
[----:B------:R1:W2:Y:S01]  /*5fa0*/  I2F R16, R5 ;  /* 0x0000000500107306 */ /* 0x0002a20000201400 */
[----:B------:R-:W-:-:S02]  /*5fb0*/  ISETP.GE.AND P4, PT, R0, R209, PT ;  /* 0x000000d10000720c */ /* 0x000fc40003f86270 */
[C---:B------:R-:W-:Y:S02]  /*5fc0*/  ISETP.GE.AND P2, PT, R0.reuse, R208, PT ;  /* 0x000000d00000720c */ /* 0x040fe40003f46270 */
[C---:B------:R-:W-:Y:S02]  /*5fd0*/  ISETP.GE.AND P0, PT, R0.reuse, R207, PT ;  /* 0x000000cf0000720c */ /* 0x040fe40003f06270 */
[C---:B------:R-:W-:Y:S01]  /*5fe0*/  ISETP.GE.OR P6, PT, R0.reuse, R218, !P6 ;  /* 0x000000da0000720c */ /* 0x040fe200077c6670 */
[----:B------:R-:W3:Y:S01]  /*5ff0*/  I2F R10, R4 ;  /* 0x00000004000a7306 */ /* 0x000ee20000201400 */
[C---:B------:R-:W-:Y:S02]  /*6000*/  ISETP.GE.OR P4, PT, R0.reuse, R217, !P4 ;  /* 0x000000d90000720c */ /* 0x040fe40006786670 */
[C---:B------:R-:W-:Y:S02]  /*6010*/  ISETP.GE.OR P2, PT, R0.reuse, R216, !P2 ;  /* 0x000000d80000720c */ /* 0x040fe40005746670 */
[----:B------:R-:W-:Y:S01]  /*6020*/  ISETP.GE.OR P0, PT, R0, R215, !P0 ;  /* 0x000000d70000720c */ /* 0x000fe20004706670 */
[----:B-1----:R-:W-:-:S02]  /*6030*/  IMAD.IADD R5, R212, 0x1, -R0 ;  /* 0x00000001d4057824 */ /* 0x002fc400078e0a00 */
[----:B--2---:R-:W-:-:S03]  /*6040*/  FFMA.FTZ R6, R16, -R195, R12 ;  /* 0x800000c310067223 */ /* 0x004fc6000001000c */
[----:B------:R-:W-:Y:S01]  /*6050*/  IABS R2, R5 ;  /* 0x0000000500027213 */ /* 0x000fe20000000000 */
[----:B------:R-:W-:Y:S01]  /*6060*/  IMAD.IADD R5, R211, 0x1, -R0 ;  /* 0x00000001d3057824 */ /* 0x000fe200078e0a00 */
[----:B------:R-:W-:Y:S01]  /*6070*/  FSEL R58, R6, -INF , !P3 ;  /* 0xff800000063a7808 */ /* 0x000fe20005800000 */
[----:B---3--:R-:W-:Y:S02]  /*6080*/  FFMA.FTZ R7, R10, -R195, R39 ;  /* 0x800000c30a077223 */ /* 0x008fe40000010027 */
[----:B------:R-:W-:Y:S01]  /*6090*/  IMAD.MOV.U32 R4, RZ, RZ, R2 ;  /* 0x000000ffff047224 */ /* 0x000fe200078e0002 */
[----:B------:R-:W-:Y:S01]  /*60a0*/  IABS R2, R5 ;  /* 0x0000000500027213 */ /* 0x000fe20000000000 */
[----:B------:R-:W-:Y:S01]  /*60b0*/  IMAD.IADD R0, R153, 0x1, R128 ;  /* 0x0000000199007824 */ /* 0x000fe200078e0280 */
[----:B------:R-:W-:Y:S01]  /*60c0*/  FSEL R51, R7, -INF , !P4 ;  /* 0xff80000007337808 */ /* 0x000fe20006000000 */
[----:B------:R1:W2:Y:S08]  /*60d0*/  I2F R5, R4 ;  /* 0x0000000400057306 */ /* 0x0002b00000201400 */
[----:B------:R-:W3:Y:S01]  /*60e0*/  I2F R2, R2 ;  /* 0x0000000200027306 */ /* 0x000ee20000201400 */
[----:B-1----:R-:W-:-:S02]  /*60f0*/  FFMA.FTZ R4, R9, -R195, R14 ;  /* 0x800000c309047223 */ /* 0x002fc4000001000e */
        /* <DEDUP_REMOVED lines=10> */
[----:B------:R-:W-:Y:S02]  /*61a0*/  ISETP.GE.AND P4, PT, R176, R200, PT ;  /* 0x000000c8b000720c */ /* 0x000fe40003f86270 */
        /* <DEDUP_REMOVED lines=54> */
.L_x_937:
[----:B------:R-:W-:Y:S05]  /*6510*/  BSYNC B0 ;  /* 0x0000000000007941 */ /* 0x000fea0003800000 */
.L_x_936:
[----:B------:R-:W0:Y:S02]  /*6520*/  LDGDEPBAR ;  /* 0x00000000000079af */ /* 0x000e240000000000 */
.L_x_935:
[----:B------:R-:W-:Y:S05]  /*6530*/  BSYNC B1 ;  /* 0x0000000000017941 */ /* 0x000fea0003800000 */
.L_x_934:
[----:B------:R-:W3:Y:S01]  /*6540*/  LD.E R2, [R108.64+0xdc] ;  /* 0x0000dc046c027980 */ /* 0x000ee2000c101900 */
[----:B--2---:R-:W-:Y:S01]  /*6550*/  FMNMX.FTZ R4, R72, R73, !PT ;  /* 0x0000004948047209 */ /* 0x004fe20007810000 */
[----:B-1----:R-:W-:Y:S01]  /*6560*/  IMAD R9, R166, R158, R167 ;  /* 0x0000009ea6097224 */ /* 0x002fe200078e02a7 */
[----:B------:R-:W-:Y:S01]  /*6570*/  LOP3.LUT R5, R154, 0x7ffffffc, RZ, 0xc0, !PT ;  /* 0x7ffffffc9a057812 */ /* 0x000fe200078ec0ff */
[----:B------:R-:W-:Y:S01]  /*6580*/  IMAD.SHL.U32 R7, R163, 0x40, RZ ;  /* 0x00000040a3077824 */ /* 0x000fe200078e00ff */
[----:B------:R-:W-:Y:S01]  /*6590*/  FMNMX.FTZ R4, R98, R4, !PT ;  /* 0x0000000462047209 */ /* 0x000fe20007810000 */
[----:B------:R-:W-:Y:S01]  /*65a0*/  IMAD R201, R201, R9, R160 ;  /* 0x00000009c9c97224 */ /* 0x000fe200078e02a0 */
[----:B------:R-:W-:Y:S01]  /*65b0*/  LOP3.LUT R188, R164, R159, RZ, 0x3c, !PT ;  /* 0x0000009fa4bc7212 */ /* 0x000fe200078e3cff */
[----:B------:R-:W-:Y:S01]  /*65c0*/  IMAD.IADD R8, R152, 0x1, -R5 ;  /* 0x0000000198087824 */ /* 0x000fe200078e0a05 */
[----:B------:R-:W-:Y:S01]  /*65d0*/  FMNMX.FTZ R4, R99, R4, !PT ;  /* 0x0000000463047209 */ /* 0x000fe20007810000 */
[----:B------:R-:W-:Y:S01]  /*65e0*/  IMAD R201, R186, R201, R7 ;  /* 0x000000c9bac97224 */ /* 0x000fe200078e0207 */
[----:B------:R-:W-:Y:S01]  /*65f0*/  FMNMX.FTZ R5, R64, R26, !PT ;  /* 0x0000001a40057209 */ /* 0x000fe20007810000 */
[----:B------:R-:W-:Y:S01]  /*6600*/  IMAD.SHL.U32 R8, R8, 0x2, RZ ;  /* 0x0000000208087824 */ /* 0x000fe200078e00ff */
[----:B------:R-:W-:Y:S01]  /*6610*/  FMNMX.FTZ R4, R111, R4, !PT ;  /* 0x000000046f047209 */ /* 0x000fe20007810000 */
[----:B------:R-:W-:Y:S01]  /*6620*/  IMAD.WIDE.U32 R224, R161, -0x326172a9, RZ ;  /* 0xcd9e8d57a1e07825 */ /* 0x000fe200078e00ff */
[----:B------:R-:W-:Y:S01]  /*6630*/  IADD3 R153, R165, -0x4498517b, RZ ;  /* 0xbb67ae85a5997810 */ /* 0x000fe20007ffe0ff */
[----:B------:R-:W-:Y:S01]  /*6640*/  STL [R1+0x1b0], R188 ;  /* 0x0001b0bc01007387 */ /* 0x000fe20000100800 */
[----:B------:R-:W-:Y:S01]  /*6650*/  FMNMX.FTZ R4, R112, R4, !PT ;  /* 0x0000000470047209 */ /* 0x000fe20007810000 */
[----:B------:R-:W-:Y:S01]  /*6660*/  IMAD.WIDE.U32 R226, R162, -0x2daee0ad, RZ ;  /* 0xd2511f53a2e27825 */ /* 0x000fe200078e00ff */
[----:B------:R-:W-:-:S02]  /*6670*/  IADD3 R221, R164, -0x61c88647, RZ ;  /* 0x9e3779b9a4dd7810 */ /* 0x000fc40007ffe0ff */
[----:B------:R-:W-:Y:S02]  /*6680*/  FMNMX.FTZ R4, R118, R4, !PT ;  /* 0x0000000476047209 */ /* 0x000fe40007810000 */
[----:B------:R-:W-:Y:S01]  /*6690*/  IADD3 R220, R164, 0x3c6ef372, RZ ;  /* 0x3c6ef372a4dc7810 */ /* 0x000fe20007ffe0ff */
[----:B------:R-:W-:Y:S01]  /*66a0*/  STL [R1+0xcc], R221 ;  /* 0x0000ccdd01007387 */ /* 0x000fe20000100800 */
[----:B------:R-:W-:Y:S02]  /*66b0*/  FMNMX.FTZ R6, R61, R4, !PT ;  /* 0x000000043d067209 */ /* 0x000fe40007810000 */
[----:B------:R-:W-:Y:S01]  /*66c0*/  FMNMX.FTZ R4, R74, R5, !PT ;  /* 0x000000054a047209 */ /* 0x000fe20007810000 */
[----:B------:R-:W-:Y:S01]  /*66d0*/  STL.64 [R1+0xa0], R226 ;  /* 0x0000a0e201007387 */ /* 0x000fe20000100a00 */
[----:B------:R-:W-:Y:S02]  /*66e0*/  FMNMX.FTZ R5, R66, R6, !PT ;  /* 0x0000000642057209 */ /* 0x000fe40007810000 */
[----:B------:R-:W-:Y:S01]  /*66f0*/  FMNMX.FTZ R4, R97, R4, !PT ;  /* 0x0000000461047209 */ /* 0x000fe20007810000 */
[----:B------:R-:W-:Y:S01]  /*6700*/  STL.64 [R1+0x138], R224 ;  /* 0x000138e001007387 */ /* 0x000fe20000100a00 */
[----:B------:R-:W-:Y:S01]  /*6710*/  FMNMX.FTZ R7, R63, R5, !PT ;  /* 0x000000053f077209 */ /* 0x000fe20007810000 */
[----:B------:R-:W-:Y:S01]  /*6720*/  IMAD R5, R186, R155, R8 ;  /* 0x0000009bba057224 */ /* 0x000fe200078e0208 */
[----:B------:R-:W-:-:S02]  /*6730*/  FMNMX.FTZ R6, R104, R4, !PT ;  /* 0x0000000468067209 */ /* 0x000fc40007810000 */
[----:B------:R-:W-:Y:S02]  /*6740*/  IADD3 R4, R201, -0x40, RZ ;  /* 0xffffffc0c9047810 */ /* 0x000fe40007ffe0ff */
[----:B------:R-:W-:Y:S02]  /*6750*/  FMNMX.FTZ R6, R106, R6, !PT ;  /* 0x000000066a067209 */ /* 0x000fe40007810000 */
[----:B------:R-:W-:Y:S02]  /*6760*/  FMNMX.FTZ R7, R92, R7, !PT ;  /* 0x000000075c077209 */ /* 0x000fe40007810000 */
[----:B------:R-:W-:Y:S02]  /*6770*/  SHF.R.S32.HI R9, RZ, 0x1f, R4 ;  /* 0x0000001fff097819 */ /* 0x000fe40000011404 */
[----:B------:R-:W-:Y:S02]  /*6780*/  IADD3 R8, P0, R5, R4, RZ ;  /* 0x0000000405087210 */ /* 0x000fe40007f1e0ff */
[----:B------:R-:W-:-:S02]  /*6790*/  FMNMX.FTZ R4, R122, R6, !PT ;  /* 0x000000067a047209 */ /* 0x000fc40007810000 */
[----:B------:R-:W-:Y:S02]  /*67a0*/  FMNMX.FTZ R7, R89, R7, !PT ;  /* 0x0000000759077209 */ /* 0x000fe40007810000 */
[----:B------:R-:W-:Y:S02]  /*67b0*/  LEA.HI.X.SX32 R10, R5, R9, 0x1, P0 ;  /* 0x00000009050a7211 */ /* 0x000fe400000f0eff */
        /* <DEDUP_REMOVED lines=8> */
[----:B------:R-:W-:Y:S02]  /*6840*/  FMNMX.FTZ R5, R48, R7, !PT ;  /* 0x0000000730057209 */ /* 0x000fe40007810000 */
[----:B------:R-:W-:Y:S02]  /*6850*/  IADD3 R7, R4, 0x1, RZ ;  /* 0x0000000104077810 */ /* 0x000fe40007ffe0ff */
[----:B------:R-:W-:Y:S01]  /*6860*/  FMNMX.FTZ R6, R87, R6, !PT ;  /* 0x0000000657067209 */ /* 0x000fe20007810000 */
[----:B------:R-:W1:Y:S01]  /*6870*/  SHFL.BFLY PT, R102, R5, 0x2, 0x1f ;  /* 0x0c401f0005667f89 */ /* 0x000e6200000e0000 */
[----:B------:R-:W-:-:S02]  /*6880*/  LOP3.LUT R155, R165, R7, RZ, 0x3c, !PT ;  /* 0x00000007a59b7212 */ /* 0x000fc400078e3cff */
[----:B------:R-:W-:Y:S02]  /*6890*/  FMNMX.FTZ R7, R82, R6, !PT ;  /* 0x0000000652077209 */ /* 0x000fe40007810000 */
[----:B------:R-:W-:Y:S02]  /*68a0*/  LOP3.LUT R4, R165, R4, RZ, 0x3c, !PT ;  /* 0x00000004a5047212 */ /* 0x000fe400078e3cff */
[----:B------:R-:W-:Y:S02]  /*68b0*/  FMNMX.FTZ R7, R60, R7, !PT ;  /* 0x000000073c077209 */ /* 0x000fe40007810000 */
[----:B------:R-:W-:Y:S02]  /*68c0*/  LOP3.LUT R9, R188, R225, RZ, 0x3c, !PT ;  /* 0x000000e1bc097212 */ /* 0x000fe400078e3cff */
[----:B------:R-:W-:Y:S02]  /*68d0*/  FMNMX.FTZ R7, R53, R7, !PT ;  /* 0x0000000735077209 */ /* 0x000fe40007810000 */
[----:B------:R-:W-:Y:S01]  /*68e0*/  LOP3.LUT R6, R4, R227, RZ, 0x3c, !PT ;  /* 0x000000e304067212 */ /* 0x000fe200078e3cff */
[----:B------:R-:W-:Y:S01]  /*68f0*/  IMAD.WIDE.U32 R184, R9, -0x2daee0ad, RZ ;  /* 0xd2511f5309b87825 */ /* 0x000fe200078e00ff */
[----:B------:R-:W-:-:S02]  /*6900*/  FMNMX.FTZ R12, R51, R7, !PT ;  /* 0x00000007330c7209 */ /* 0x000fc40007810000 */
[----:B------:R-:W-:Y:S01]  /*6910*/  LOP3.LUT R4, R155, R227, RZ, 0x3c, !PT ;  /* 0x000000e39b047212 */ /* 0x000fe200078e3cff */
[----:B------:R-:W-:Y:S01]  /*6920*/  IMAD.WIDE.U32 R162, R6, -0x326172a9, RZ ;  /* 0xcd9e8d5706a27825 */ /* 0x000fe200078e00ff */
[----:B------:R-:W-:Y:S01]  /*6930*/  LEA R34, P0, R8, R156, 0x1 ;  /* 0x0000009c08227211 */ /* 0x000fe200078008ff */
[----:B------:R-:W2:Y:S01]  /*6940*/  SHFL.BFLY PT, R101, R12, 0x2, 0x1f ;  /* 0x0c401f000c657f89 */ /* 0x000ea200000e0000 */
[----:B------:R-:W-:Y:S01]  /*6950*/  IADD3 R173, R161, 0x4, RZ ;  /* 0x00000004a1ad7810 */ /* 0x000fe20007ffe0ff */
[----:B------:R-:W-:Y:S01]  /*6960*/  IMAD.WIDE.U32 R30, R4, -0x326172a9, RZ ;  /* 0xcd9e8d57041e7825 */ /* 0x000fe200078e00ff */
[----:B------:R-:W-:Y:S01]  /*6970*/  LOP3.LUT R4, R185, R153, R226, 0x96, !PT ;  /* 0x00000099b9047212 */ /* 0x000fe200078e96e2 */
[----:B------:R-:W-:Y:S01]  /*6980*/  STL.64 [R1+0xd0], R184 ;  /* 0x0000d0b801007387 */ /* 0x000fe20000100a00 */
[----:B-1----:R-:W-:Y:S01]  /*6990*/  FMNMX.FTZ R102, R5, R102, !PT ;  /* 0x0000006605667209 */ /* 0x002fe20007810000 */
[----:B------:R-:W-:Y:S01]  /*69a0*/  IMAD.WIDE.U32 R14, R173, -0x326172a9, RZ ;  /* 0xcd9e8d57ad0e7825 */ /* 0x000fe200078e00ff */
[----:B------:R-:W-:Y:S01]  /*69b0*/  LEA.HI.X R35, R8, R157, R10, 0x1, P0 ;  /* 0x0000009d08237211 */ /* 0x000fe200000f0c0a */
[----:B------:R-:W-:Y:S01]  /*69c0*/  STL [R1+0x16c], R220 ;  /* 0x00016cdc01007387 */ /* 0x000fe20000100800 */
[-CC-:B------:R-:W-:Y:S01]  /*69d0*/  LOP3.LUT R6, R163, R221.reuse, R224.reuse, 0x96, !PT ;  /* 0x000000dda3067212 */ /* 0x180fe200078e96e0 */
[----:B------:R-:W-:Y:S01]  /*69e0*/  IMAD.WIDE.U32 R202, R4, -0x326172a9, RZ ;  /* 0xcd9e8d5704ca7825 */ /* 0x000fe200078e00ff */
[----:B------:R-:W-:Y:S01]  /*69f0*/  LOP3.LUT R4, R31, R221, R224, 0x96, !PT ;  /* 0x000000dd1f047212 */ /* 0x000fe200078e96e0 */
[----:B------:R-:W1:Y:S01]  /*6a00*/  SHFL.BFLY PT, R13, R102, 0x1, 0x1f ;  /* 0x0c201f00660d7f89 */ /* 0x000e6200000e0000 */
[----:B------:R-:W-:Y:S01]  /*6a10*/  IADD3 R190, R165, 0x76cf5d0a, RZ ;  /* 0x76cf5d0aa5be7810 */ /* 0x000fe20007ffe0ff */
[----:B------:R-:W-:Y:S01]  /*6a20*/  IMAD.WIDE.U32 R6, R6, -0x2daee0ad, RZ ;  /* 0xd2511f5306067825 */ /* 0x000fe200078e00ff */
[----:B------:R-:W-:-:S02]  /*6a30*/  LOP3.LUT R8, R203, R220, R162, 0x96, !PT ;  /* 0x000000dccb087212 */ /* 0x000fc400078e96a2 */
[----:B------:R-:W-:Y:S01]  /*6a40*/  LOP3.LUT R10, R203, R220, R30, 0x96, !PT ;  /* 0x000000dccb0a7212 */ /* 0x000fe200078e961e */
[----:B------:R-:W-:Y:S01]  /*6a50*/  IMAD.WIDE.U32 R4, R4, -0x2daee0ad, RZ ;  /* 0xd2511f5304047825 */ /* 0x000fe200078e00ff */
[----:B------:R-:W-:Y:S01]  /*6a60*/  IADD3 R222, R165, 0x32370b8f, RZ ;  /* 0x32370b8fa5de7810 */ /* 0x000fe20007ffe0ff */
[----:B------:R-:W-:Y:S01]  /*6a70*/  STL [R1+0xc4], R190 ;  /* 0x0000c4be01007387 */ /* 0x000fe20000100800 */
[-CC-:B------:R-:W-:Y:S01]  /*6a80*/  LOP3.LUT R7, R7, R190.reuse, R184.reuse, 0x96, !PT ;  /* 0x000000be07077212 */ /* 0x180fe200078e96b8 */
[----:B------:R-:W-:Y:S01]  /*6a90*/  IMAD.WIDE.U32 R8, R8, -0x2daee0ad, RZ ;  /* 0xd2511f5308087825 */ /* 0x000fe200078e00ff */
[----:B------:R-:W-:Y:S01]  /*6aa0*/  LOP3.LUT R5, R5, R190, R184, 0x96, !PT ;  /* 0x000000be05057212 */ /* 0x000fe200078e96b8 */
[----:B------:R-:W-:Y:S01]  /*6ab0*/  STL [R1+0xdc], R222 ;  /* 0x0000dcde01007387 */ /* 0x000fe20000100800 */
[----:B--2---:R-:W-:Y:S01]  /*6ac0*/  FMNMX.FTZ R101, R12, R101, !PT ;  /* 0x000000650c657209 */ /* 0x004fe20007810000 */
[----:B------:R-:W-:Y:S01]  /*6ad0*/  IMAD.WIDE.U32 R10, R10, -0x2daee0ad, RZ ;  /* 0xd2511f530a0a7825 */ /* 0x000fe200078e00ff */
[----:B------:R-:W-:-:S02]  /*6ae0*/  LOP3.LUT R6, R9, R222, R6, 0x96, !PT ;  /* 0x000000de09067212 */ /* 0x000fc400078e9606 */
[-CC-:B------:R-:W-:Y:S01]  /*6af0*/  LOP3.LUT R128, R163, R221.reuse, R14.reuse, 0x96, !PT ;  /* 0x000000dda3807212 */ /* 0x180fe200078e960e */
[----:B------:R-:W2:Y:S01]  /*6b00*/  SHFL.BFLY PT, R18, R101, 0x1, 0x1f ;  /* 0x0c201f0065127f89 */ /* 0x000ea200000e0000 */
[----:B------:R-:W-:Y:S01]  /*6b10*/  LOP3.LUT R152, R31, R221, R14, 0x96, !PT ;  /* 0x000000dd1f987212 */ /* 0x000fe200078e960e */
[----:B------:R-:W-:Y:S01]  /*6b20*/  IMAD.WIDE.U32 R28, R7, -0x326172a9, RZ ;  /* 0xcd9e8d57071c7825 */ /* 0x000fe200078e00ff */
[----:B------:R-:W-:Y:S02]  /*6b30*/  LOP3.LUT R14, R11, R222, R4, 0x96, !PT ;  /* 0x000000de0b0e7212 */ /* 0x000fe400078e9604 */
[----:B------:R-:W-:Y:S01]  /*6b40*/  IADD3 R223, R164, -0x255992d5, RZ ;  /* 0xdaa66d2ba4df7810 */ /* 0x000fe20007ffe0ff */
[----:B------:R-:W-:Y:S01]  /*6b50*/  IMAD.WIDE.U32 R24, R6, -0x326172a9, RZ ;  /* 0xcd9e8d5706187825 */ /* 0x000fe200078e00ff */
[----:B------:R-:W-:Y:S02]  /*6b60*/  IADD3 R230, R164, 0x78dde6e4, RZ ;  /* 0x78dde6e4a4e67810 */ /* 0x000fe40007ffe0ff */
[----:B------:R-:W-:Y:S01]  /*6b70*/  LOP3.LUT R127, R188, R15, RZ, 0x3c, !PT ;  /* 0x0000000fbc7f7212 */ /* 0x000fe200078e3cff */
[----:B------:R-:W-:Y:S01]  /*6b80*/  IMAD.WIDE.U32 R4, R5, -0x326172a9, RZ ;  /* 0xcd9e8d5705047825 */ /* 0x000fe200078e00ff */
[-C--:B------:R-:W-:Y:S01]  /*6b90*/  LOP3.LUT R6, R29, R223.reuse, R202, 0x96, !PT ;  /* 0x000000df1d067212 */ /* 0x080fe200078e96ca */
[----:B------:R-:W-:Y:S01]  /*6ba0*/  STL [R1+0x4c], R223 ;  /* 0x00004cdf01007387 */ /* 0x000fe20000100800 */
[-C--:B------:R-:W-:Y:S01]  /*6bb0*/  LOP3.LUT R16, R25, R230.reuse, R28, 0x96, !PT ;  /* 0x000000e619107212 */ /* 0x080fe200078e961c */
[----:B------:R-:W-:Y:S01]  /*6bc0*/  IMAD.WIDE.U32 R14, R14, -0x326172a9, RZ ;  /* 0xcd9e8d570e0e7825 */ /* 0x000fe200078e00ff */
[----:B------:R-:W-:Y:S01]  /*6bd0*/  LOP3.LUT R7, R5, R223, R202, 0x96, !PT ;  /* 0x000000df05077212 */ /* 0x000fe200078e96ca */
[----:B------:R-:W-:Y:S01]  /*6be0*/  STL [R1+0x58], R230 ;  /* 0x000058e601007387 */ /* 0x000fe20000100800 */
[----:B------:R-:W-:Y:S01]  /*6bf0*/  IADD3 R231, R165, -0x126145ec, RZ ;  /* 0xed9eba14a5e77810 */ /* 0x000fe20007ffe0ff */
[----:B------:R-:W-:Y:S01]  /*6c00*/  IMAD.WIDE.U32 R16, R16, -0x2daee0ad, RZ ;  /* 0xd2511f5310107825 */ /* 0x000fe200078e00ff */
[----:B------:R-:W-:-:S02]  /*6c10*/  LOP3.LUT R9, R15, R230, R4, 0x96, !PT ;  /* 0x000000e60f097212 */ /* 0x000fc400078e9604 */
[----:B------:R-:W-:Y:S01]  /*6c20*/  IADD3 R232, R165, -0x56f99767, RZ ;  /* 0xa9066899a5e87810 */ /* 0x000fe20007ffe0ff */
[----:B------:R-:W-:Y:S01]  /*6c30*/  IMAD.WIDE.U32 R4, R6, -0x2daee0ad, RZ ;  /* 0xd2511f5306047825 */ /* 0x000fe200078e00ff */
[----:B-1----:R-:W-:Y:S01]  /*6c40*/  FMNMX.FTZ R102, R102, R13, !PT ;  /* 0x0000000d66667209 */ /* 0x002fe20007810000 */
[----:B------:R-:W-:Y:S01]  /*6c50*/  STL [R1+0xbc], R231 ;  /* 0x0000bce701007387 */ /* 0x000fe20000100800 */
[----:B--2---:R-:W-:Y:S01]  /*6c60*/  FMNMX.FTZ R101, R101, R18, !PT ;  /* 0x0000001265657209 */ /* 0x004fe20007810000 */
[----:B------:R-:W-:Y:S01]  /*6c70*/  IMAD.WIDE.U32 R6, R7, -0x2daee0ad, RZ ;  /* 0xd2511f5307067825 */ /* 0x000fe200078e00ff */
[----:B------:R-:W-:Y:S01]  /*6c80*/  LOP3.LUT R4, R17, R232, R4, 0x96, !PT ;  /* 0x000000e811047212 */ /* 0x000fe200078e9604 */
[----:B------:R-:W-:Y:S01]  /*6c90*/  STL [R1+0x54], R232 ;  /* 0x000054e801007387 */ /* 0x000fe20000100800 */
[----:B------:R-:W-:Y:S01]  /*6ca0*/  FSETP.NEU.FTZ.AND P0, PT, R102, -INF , PT ;  /* 0xff8000006600780b */ /* 0x000fe20003f1d000 */
[----:B------:R-:W-:Y:S01]  /*6cb0*/  IMAD.WIDE.U32 R20, R9, -0x2daee0ad, RZ ;  /* 0xd2511f5309147825 */ /* 0x000fe200078e00ff */
[----:B------:R-:W-:-:S02]  /*6cc0*/  LOP3.LUT R9, R5, R231, R8, 0x96, !PT ;  /* 0x000000e705097212 */ /* 0x000fc400078e9608 */
[----:B------:R-:W-:Y:S01]  /*6cd0*/  LOP3.LUT R12, R7, R231, R10, 0x96, !PT ;  /* 0x000000e7070c7212 */ /* 0x000fe200078e960a */
[----:B------:R-:W-:Y:S01]  /*6ce0*/  IMAD.WIDE.U32 R4, R4, -0x326172a9, RZ ;  /* 0xcd9e8d5704047825 */ /* 0x000fe200078e00ff */
[----:B------:R-:W-:Y:S02]  /*6cf0*/  LOP3.LUT R8, R21, R232, R6, 0x96, !PT ;  /* 0x000000e815087212 */ /* 0x000fe400078e9606 */
[----:B------:R-:W-:Y:S01]  /*6d00*/  IADD3 R238, R164, 0x1715609d, RZ ;  /* 0x1715609da4ee7810 */ /* 0x000fe20007ffe0ff */
[----:B------:R-:W-:Y:S01]  /*6d10*/  IMAD.WIDE.U32 R22, R9, -0x326172a9, RZ ;  /* 0xcd9e8d5709167825 */ /* 0x000fe200078e00ff */
[C---:B------:R-:W-:Y:S02]  /*6d20*/  LOP3.LUT R11, R4.reuse, 0xff, RZ, 0xc0, !PT ;  /* 0x000000ff040b7812 */ /* 0x040fe400078ec0ff */
[----:B------:R-:W-:Y:S01]  /*6d30*/  LOP3.LUT R19, R4, 0xffff, RZ, 0xc0, !PT ;  /* 0x0000ffff04137812 */ /* 0x000fe200078ec0ff */
[----:B------:R-:W-:Y:S01]  /*6d40*/  IMAD.WIDE.U32 R12, R12, -0x326172a9, RZ ;  /* 0xcd9e8d570c0c7825 */ /* 0x000fe200078e00ff */
[----:B------:R-:W-:Y:S01]  /*6d50*/  LOP3.LUT R10, R5, R239, R22, 0x96, !PT ;  /* 0x000000ef050a7212 */ /* 0x000fe200078e9616 */
[----:B------:R-:W-:Y:S01]  /*6d60*/  STL [R1+0x50], R238 ;  /* 0x000050ee01007387 */ /* 0x000fe20000100800 */
[--C-:B------:R-:W-:Y:S01]  /*6d70*/  SHF.R.U32.HI R17, RZ, 0x10, R4.reuse ;  /* 0x00000010ff117819 */ /* 0x100fe20000011604 */
[----:B------:R-:W-:Y:S01]  /*6d80*/  IMAD.WIDE.U32 R8, R8, -0x326172a9, RZ ;  /* 0xcd9e8d5708087825 */ /* 0x000fe200078e00ff */
[----:B------:R-:W-:-:S02]  /*6d90*/  SHF.R.U32.HI R15, RZ, 0x18, R4 ;  /* 0x00000018ff0f7819 */ /* 0x000fc40000011604 */
[----:B------:R-:W-:Y:S02]  /*6da0*/  LOP3.LUT R52, R13, R238, R14, 0x96, !PT ;  /* 0x000000ee0d347212 */ /* 0x000fe400078e960e */
[C---:B------:R-:W-:Y:S02]  /*6db0*/  LOP3.LUT R18, R8.reuse, 0xff, RZ, 0xc0, !PT ;  /* 0x000000ff08127812 */ /* 0x040fe400078ec0ff */
[----:B------:R-:W-:Y:S02]  /*6dc0*/  LOP3.LUT R43, R8, 0xffff, RZ, 0xc0, !PT ;  /* 0x0000ffff082b7812 */ /* 0x000fe400078ec0ff */
[--C-:B------:R-:W-:Y:S02]  /*6dd0*/  SHF.R.U32.HI R21, RZ, 0x10, R8.reuse ;  /* 0x00000010ff157819 */ /* 0x100fe40000011608 */
[----:B------:R-:W-:Y:S02]  /*6de0*/  SHF.R.U32.HI R14, RZ, 0x18, R8 ;  /* 0x00000018ff0e7819 */ /* 0x000fe40000011608 */
[----:B------:R-:W-:-:S02]  /*6df0*/  LOP3.LUT R13, R9, R239, R12, 0x96, !PT ;  /* 0x000000ef090d7212 */ /* 0x000fc400078e960c */
[----:B------:R-:W-:Y:S02]  /*6e00*/  LOP3.LUT R9, R23, R238, R24, 0x96, !PT ;  /* 0x000000ee17097212 */ /* 0x000fe400078e9618 */
[C---:B------:R-:W-:Y:S02]  /*6e10*/  ISETP.GE.U32.AND P2, PT, R194.reuse, R11, PT ;  /* 0x0000000bc200720c */ /* 0x040fe40003f46070 */
[----:B------:R-:W-:Y:S02]  /*6e20*/  IADD3 R187, R165, 0x646e171e, RZ ;  /* 0x646e171ea5bb7810 */ /* 0x000fe40007ffe0ff */
[----:B------:R-:W-:-:S03]  /*6e30*/  ISETP.GE.U32.AND P4, PT, R194, R15, PT ;  /* 0x0000000fc200720c */ /* 0x000fc60003f86070 */
[----:B------:R-:W-:Y:S01]  /*6e40*/  STL [R1+0x18], R187 ;  /* 0x000018bb01007387 */ /* 0x000fe20000100800 */
[C---:B---3--:R-:W-:Y:S02]  /*6e50*/  FMUL.FTZ R7, R2.reuse, R102 ;  /* 0x0000006602077220 */ /* 0x048fe40000410000 */
[----:B------:R-:W-:-:S03]  /*6e60*/  FMUL.FTZ R6, R2, R101 ;  /* 0x0000006502067220 */ /* 0x000fc60000410000 */
[----:B------:R-:W-:Y:S02]  /*6e70*/  FSEL R7, R7, RZ, P0 ;  /* 0x000000ff07077208 */ /* 0x000fe40000000000 */
[----:B------:R-:W-:-:S03]  /*6e80*/  FSETP.NEU.FTZ.AND P0, PT, R101, -INF , PT ;  /* 0xff8000006500780b */ /* 0x000fc60003f1d000 */
[-CC-:B------:R-:W-:Y:S01]  /*6e90*/  FFMA.FTZ R5, R72, R2.reuse, -R7.reuse ;  /* 0x0000000248057223 */ /* 0x180fe20000010807 */
[----:B------:R-:W-:Y:S01]  /*6ea0*/  FSEL R6, R6, RZ, P0 ;  /* 0x000000ff06067208 */ /* 0x000fe20000000000 */
[-C--:B------:R-:W-:Y:S02]  /*6eb0*/  FFMA.FTZ R4, R73, R2.reuse, -R7 ;  /* 0x0000000249047223 */ /* 0x080fe40000010807 */
[----:B------:R1:W-:Y:S02]  /*6ec0*/  MUFU.EX2 R160, R5 ;  /* 0x0000000500a07308 */ /* 0x0003e40000000800 */
[-CC-:B------:R-:W-:Y:S02]  /*6ed0*/  FFMA.FTZ R8, R64, R2.reuse, -R6.reuse ;  /* 0x0000000240087223 */ /* 0x180fe40000010806 */
[----:B------:R-:W-:-:S04]  /*6ee0*/  FFMA.FTZ R12, R26, R2, -R6 ;  /* 0x000000021a0c7223 */ /* 0x000fc80000010806 */
[----:B------:R2:W3:Y:S08]  /*6ef0*/  MUFU.EX2 R159, R4 ;  /* 0x00000004009f7308 */ /* 0x0004f00000000800 */
[----:B------:R4:W-:Y:S01]  /*6f00*/  MUFU.EX2 R158, R8 ;  /* 0x00000008009e7308 */ /* 0x0009e20000000800 */
[----:B-1----:R-:W-:-:S04]  /*6f10*/  LOP3.LUT R5, R10, 0xff, RZ, 0xc0, !PT ;  /* 0x000000ff0a057812 */ /* 0x002fc800078ec0ff */
[----:B------:R-:W-:Y:S02]  /*6f20*/  ISETP.GE.U32.AND P3, PT, R194, R5, PT ;  /* 0x00000005c200720c */ /* 0x000fe40003f66070 */
[----:B--2---:R-:W-:Y:S01]  /*6f30*/  LOP3.LUT R4, R10, 0xffff, RZ, 0xc0, !PT ;  /* 0x0000ffff0a047812 */ /* 0x004fe200078ec0ff */
[----:B------:R1:W2:Y:S03]  /*6f40*/  MUFU.EX2 R157, R12 ;  /* 0x0000000c009d7308 */ /* 0x0002a60000000800 */
[----:B----4-:R-:W-:Y:S01]  /*6f50*/  SHF.R.U32.HI R8, RZ, 0x8, R4 ;  /* 0x00000008ff087819 */ /* 0x010fe20000011604 */
[----:B------:R-:W-:Y:S01]  /*6f60*/  IMAD.WIDE.U32 R4, R9, -0x2daee0ad, RZ ;  /* 0xd2511f5309047825 */ /* 0x000fe200078e00ff */
[----:B---3--:R-:W-:Y:S02]  /*6f70*/  F2FP.BF16.PACK_AB R9, R159, R160 ;  /* 0x000000a09f09723e */ /* 0x008fe400000010ff */
[----:B------:R-:W-:-:S02]  /*6f80*/  LOP3.LUT R11, R8, 0xffff, RZ, 0xc0, !PT ;  /* 0x0000ffff080b7812 */ /* 0x000fc400078ec0ff */
[C---:B------:R-:W-:Y:S02]  /*6f90*/  PRMT R75, R9.reuse, 0x7610, R75 ;  /* 0x00007610094b7816 */ /* 0x040fe4000000004b */
[----:B------:R-:W-:Y:S01]  /*6fa0*/  ISETP.GE.U32.AND P1, PT, R194, R11, PT ;  /* 0x0000000bc200720c */ /* 0x000fe20003f26070 */
[-C--:B-1----:R-:W-:Y:S01]  /*6fb0*/  FFMA.FTZ R12, R98, R2.reuse, -R7 ;  /* 0x00000002620c7223 */ /* 0x082fe20000010807 */
[--C-:B------:R-:W-:Y:S01]  /*6fc0*/  SHF.R.U32.HI R11, RZ, 0x18, R10.reuse ;  /* 0x00000018ff0b7819 */ /* 0x100fe2000001160a */
[----:B------:R-:W-:Y:S01]  /*6fd0*/  @!P3 HFMA2.BF16_V2 R26, -RZ.H0_H0, RZ.H0_H0, -R75.H0_H0 ;  /* 0x200000ffff1ab231 */ /* 0x000fe2000034094b */
[----:B------:R-:W-:Y:S01]  /*6fe0*/  PRMT R33, R9, 0x7632, R33 ;  /* 0x0000763209217816 */ /* 0x000fe20000000021 */
[----:B------:R1:W-:Y:S01]  /*6ff0*/  MUFU.EX2 R156, R12 ;  /* 0x0000000c009c7308 */ /* 0x0003e20000000800 */
[----:B------:R-:W-:Y:S01]  /*7000*/  SHF.R.U32.HI R9, RZ, 0x10, R10 ;  /* 0x00000010ff097819 */ /* 0x000fe2000001160a */
[----:B------:R-:W-:Y:S01]  /*7010*/  FFMA.FTZ R10, R99, R2, -R7 ;  /* 0x00000002630a7223 */ /* 0x000fe20000010807 */
[----:B------:R-:W-:-:S02]  /*7020*/  ISETP.GE.U32.AND P0, PT, R194, R11, PT ;  /* 0x0000000bc200720c */ /* 0x000fc40003f06070 */
[----:B------:R-:W-:Y:S02]  /*7030*/  LOP3.LUT R8, R5, R187, R16, 0x96, !PT ;  /* 0x000000bb05087212 */ /* 0x000fe400078e9610 */
[----:B------:R-:W-:Y:S01]  /*7040*/  LOP3.LUT R11, R4, 0xff, RZ, 0xc0, !PT ;  /* 0x000000ff040b7812 */ /* 0x000fe200078ec0ff */
[----:B------:R3:W4:Y:S01]  /*7050*/  MUFU.EX2 R154, R10 ;  /* 0x0000000a009a7308 */ /* 0x0007220000000800 */
[--C-:B------:R-:W-:Y:S01]  /*7060*/  SHF.R.U32.HI R16, RZ, 0x10, R4.reuse ;  /* 0x00000010ff107819 */ /* 0x100fe20000011604 */
[----:B------:R-:W-:Y:S01]  /*7070*/  @!P1 HFMA2.BF16_V2 R27, -RZ.H0_H0, RZ.H0_H0, -R33.H0_H0 ;  /* 0x200000ffff1b9231 */ /* 0x000fe20000340921 */
[----:B------:R-:W-:Y:S02]  /*7080*/  SHF.R.U32.HI R15, RZ, 0x18, R4 ;  /* 0x00000018ff0f7819 */ /* 0x000fe40000011604 */
[----:B------:R-:W-:Y:S02]  /*7090*/  LOP3.LUT R9, R9, 0xff, RZ, 0xc0, !PT ;  /* 0x000000ff09097812 */ /* 0x000fe400078ec0ff */
[----:B------:R-:W-:-:S02]  /*70a0*/  PRMT R171, R75, 0x5410, R33 ;  /* 0x000054104bab7816 */ /* 0x000fc40000000021 */
[----:B-1----:R-:W-:Y:S01]  /*70b0*/  LOP3.LUT R12, R4, 0xffff, RZ, 0xc0, !PT ;  /* 0x0000ffff040c7812 */ /* 0x002fe200078ec0ff */
[--C-:B------:R-:W-:Y:S01]  /*70c0*/  FFMA.FTZ R5, R74, R2, -R6.reuse ;  /* 0x000000024a057223 */ /* 0x100fe20000010806 */
[----:B--2---:R-:W-:Y:S02]  /*70d0*/  F2FP.BF16.PACK_AB R4, R157, R158 ;  /* 0x0000009e9d04723e */ /* 0x004fe400000010ff */
[----:B------:R-:W-:Y:S01]  /*70e0*/  @!P3 PRMT R75, R26, 0x5410, RZ ;  /* 0x000054101a4bb816 */ /* 0x000fe200000000ff */
[----:B------:R1:W-:Y:S01]  /*70f0*/  MUFU.EX2 R99, R5 ;  /* 0x0000000500637308 */ /* 0x0003e20000000800 */
[----:B------:R-:W-:Y:S01]  /*7100*/  PRMT R49, R4, 0x7632, R49 ;  /* 0x0000763204317816 */ /* 0x000fe20000000031 */
[-C--:B---3--:R-:W-:Y:S01]  /*7110*/  FFMA.FTZ R10, R112, R2.reuse, -R7 ;  /* 0x00000002700a7223 */ /* 0x088fe20000010807 */
[----:B------:R-:W-:Y:S01]  /*7120*/  PRMT R31, R4, 0x7610, R31 ;  /* 0x00007610041f7816 */ /* 0x000fe2000000001f */
[----:B------:R-:W-:Y:S01]  /*7130*/  ST.E.U16 [R34.64], R75 ;  /* 0x0000004b22007985 */ /* 0x000fe2000c101504 */
[----:B------:R-:W-:Y:S01]  /*7140*/  SHF.R.U32.HI R4, RZ, 0x8, R19 ;  /* 0x00000008ff047819 */ /* 0x000fe20000011613 */
[----:B------:R-:W-:Y:S01]  /*7150*/  @!P0 HFMA2.BF16_V2 R36, -RZ.H0_H0, RZ.H0_H0, -R49.H0_H0 ;  /* 0x200000ffff248231 */ /* 0x000fe20000340931 */
[----:B------:R-:W-:Y:S01]  /*7160*/  ISETP.GE.U32.AND P3, PT, R194, R9, PT ;  /* 0x00000009c200720c */ /* 0x000fe20003f66070 */
[----:B------:R2:W-:Y:S01]  /*7170*/  MUFU.EX2 R175, R10 ;  /* 0x0000000a00af7308 */ /* 0x0005e20000000800 */
[----:B------:R-:W-:Y:S01]  /*7180*/  LOP3.LUT R4, R4, 0xffff, RZ, 0xc0, !PT ;  /* 0x0000ffff04047812 */ /* 0x000fe200078ec0ff */
[----:B------:R-:W-:Y:S01]  /*7190*/  FFMA.FTZ R19, R53, R2, -R6 ;  /* 0x0000000235137223 */ /* 0x000fe20000010806 */
[----:B------:R-:W-:-:S02]  /*71a0*/  PRMT R168, R31, 0x5410, R49 ;  /* 0x000054101fa87816 */ /* 0x000fc40000000031 */
[----:B------:R-:W-:Y:S02]  /*71b0*/  @!P0 PRMT R49, R36, 0x5410, RZ ;  /* 0x0000541024318816 */ /* 0x000fe400000000ff */
[----:B------:R-:W-:Y:S01]  /*71c0*/  ISETP.GE.U32.AND P0, PT, R194, R4, PT ;  /* 0x00000004c200720c */ /* 0x000fe20003f06070 */
[----:B-1----:R-:W-:Y:S01]  /*71d0*/  FFMA.FTZ R5, R97, R2, -R6 ;  /* 0x0000000261057223 */ /* 0x002fe20000010806 */
[----:B----4-:R-:W-:Y:S01]  /*71e0*/  F2FP.BF16.PACK_AB R4, R154, R156 ;  /* 0x0000009c9a04723e */ /* 0x010fe200000010ff */
[----:B------:R-:W-:Y:S01]  /*71f0*/  MUFU.EX2 R248, R19 ;  /* 0x0000001300f87308 */ /* 0x000fe20000000800 */
[----:B------:R-:W-:Y:S01]  /*7200*/  LOP3.LUT R9, R17, 0xff, RZ, 0xc0, !PT ;  /* 0x000000ff11097812 */ /* 0x000fe200078ec0ff */
[----:B------:R-:W-:Y:S01]  /*7210*/  @!P3 HFMA2.BF16_V2 R32, -RZ.H0_H0, RZ.H0_H0, -R31.H0_H0 ;  /* 0x200000ffff20b231 */ /* 0x000fe2000034091f */
[----:B------:R-:W-:Y:S01]  /*7220*/  PRMT R73, R4, 0x7610, R73 ;  /* 0x0000761004497816 */ /* 0x000fe20000000049 */
[-CC-:B------:R-:W-:Y:S01]  /*7230*/  FFMA.FTZ R17, R48, R2.reuse, -R7.reuse ;  /* 0x0000000230117223 */ /* 0x180fe20000010807 */
[----:B------:R-:W-:Y:S01]  /*7240*/  PRMT R50, R4, 0x7632, R50 ;  /* 0x0000763204327816 */ /* 0x000fe20000000032 */
[----:B--2---:R-:W-:Y:S01]  /*7250*/  FFMA.FTZ R10, R92, R2, -R7 ;  /* 0x000000025c0a7223 */ /* 0x004fe20000010807 */
[----:B------:R-:W-:Y:S01]  /*7260*/  @!P1 PRMT R33, R27, 0x5410, RZ ;  /* 0x000054101b219816 */ /* 0x000fe200000000ff */
[----:B------:R1:W2:Y:S01]  /*7270*/  MUFU.EX2 R26, R5 ;  /* 0x00000005001a7308 */ /* 0x0002a20000000800 */
[----:B------:R-:W-:Y:S01]  /*7280*/  @!P2 HFMA2.BF16_V2 R37, -RZ.H0_H0, RZ.H0_H0, -R73.H0_H0 ;  /* 0x200000ffff25a231 */ /* 0x000fe20000340949 */
[----:B------:R-:W-:Y:S01]  /*7290*/  ISETP.GE.U32.AND P1, PT, R194, R9, PT ;  /* 0x00000009c200720c */ /* 0x000fe20003f26070 */
[----:B------:R-:W-:Y:S01]  /*72a0*/  @!P0 HFMA2.BF16_V2 R38, -RZ.H0_H0, RZ.H0_H0, -R50.H0_H0 ;  /* 0x200000ffff268231 */ /* 0x000fe20000340932 */
[----:B------:R-:W-:Y:S01]  /*72b0*/  LOP3.LUT R9, R8, 0xff, RZ, 0xc0, !PT ;  /* 0x000000ff08097812 */ /* 0x000fe200078ec0ff */
[----:B------:R-:W-:Y:S01]  /*72c0*/  ST.E.U16 [R34.64+0x2], R33 ;  /* 0x0000022122007985 */ /* 0x000fe2000c101504 */
[----:B------:R-:W-:-:S02]  /*72d0*/  PRMT R167, R73, 0x5410, R50 ;  /* 0x0000541049a77816 */ /* 0x000fc40000000032 */
[----:B------:R-:W-:Y:S01]  /*72e0*/  @!P3 PRMT R31, R32, 0x5410, RZ ;  /* 0x00005410201fb816 */ /* 0x000fe200000000ff */
[----:B------:R3:W-:Y:S01]  /*72f0*/  MUFU.EX2 R236, R10 ;  /* 0x0000000a00ec7308 */ /* 0x0007e20000000800 */
[----:B------:R-:W-:Y:S02]  /*7300*/  @!P2 PRMT R73, R37, 0x5410, RZ ;  /* 0x000054102549a816 */ /* 0x000fe400000000ff */
[----:B------:R-:W-:Y:S01]  /*7310*/  ISETP.GE.U32.AND P3, PT, R194, R9, PT ;  /* 0x00000009c200720c */ /* 0x000fe20003f66070 */
[-CC-:B------:R-:W-:Y:S01]  /*7320*/  FFMA.FTZ R9, R104, R2.reuse, -R6.reuse ;  /* 0x0000000268097223 */ /* 0x180fe20000010806 */
[----:B------:R-:W-:Y:S01]  /*7330*/  @!P0 PRMT R50, R38, 0x5410, RZ ;  /* 0x0000541026328816 */ /* 0x000fe200000000ff */
[----:B-1----:R-:W-:Y:S02]  /*7340*/  FFMA.FTZ R5, R111, R2, -R7 ;  /* 0x000000026f057223 */ /* 0x002fe40000010807 */
[----:B------:R-:W-:Y:S01]  /*7350*/  MUFU.EX2 R172, R9 ;  /* 0x0000000900ac7308 */ /* 0x000fe20000000800 */
[----:B------:R-:W-:Y:S01]  /*7360*/  ISETP.GE.U32.AND P0, PT, R194, R18, PT ;  /* 0x00000012c200720c */ /* 0x000fe20003f06070 */
[----:B------:R-:W-:-:S06]  /*7370*/  FFMA.FTZ R18, R51, R2, -R6 ;  /* 0x0000000233127223 */ /* 0x000fcc0000010806 */
[----:B------:R1:W4:Y:S01]  /*7380*/  MUFU.EX2 R164, R5 ;  /* 0x0000000500a47308 */ /* 0x0003220000000800 */
[----:B---3--:R-:W-:-:S07]  /*7390*/  FFMA.FTZ R10, R87, R2, -R6 ;  /* 0x00000002570a7223 */ /* 0x008fce0000010806 */
[----:B------:R-:W-:Y:S01]  /*73a0*/  MUFU.EX2 R205, R10 ;  /* 0x0000000a00cd7308 */ /* 0x000fe20000000800 */
[----:B-1----:R-:W-:-:S07]  /*73b0*/  LOP3.LUT R5, R8, 0xffff, RZ, 0xc0, !PT ;  /* 0x0000ffff08057812 */ /* 0x002fce00078ec0ff */
[----:B------:R-:W-:Y:S01]  /*73c0*/  MUFU.EX2 R251, R17 ;  /* 0x0000001100fb7308 */ /* 0x000fe20000000800 */
[----:B------:R-:W-:-:S04]  /*73d0*/  SHF.R.U32.HI R4, RZ, 0x8, R5 ;  /* 0x00000008ff047819 */ /* 0x000fc80000011605 */
[----:B------:R-:W-:-:S03]  /*73e0*/  LOP3.LUT R5, R4, 0xffff, RZ, 0xc0, !PT ;  /* 0x0000ffff04057812 */ /* 0x000fc600078ec0ff */
[----:B------:R-:W-:Y:S01]  /*73f0*/  MUFU.EX2 R247, R18 ;  /* 0x0000001200f77308 */ /* 0x000fe20000000800 */
[----:B--2---:R-:W-:Y:S02]  /*7400*/  F2FP.BF16.PACK_AB R4, R26, R99 ;  /* 0x000000631a04723e */ /* 0x004fe400000010ff */
[----:B------:R-:W-:Y:S01]  /*7410*/  ISETP.GE.U32.AND P2, PT, R194, R5, PT ;  /* 0x00000005c200720c */ /* 0x000fe20003f46070 */
[----:B------:R-:W-:Y:S01]  /*7420*/  FFMA.FTZ R5, R106, R2, -R6 ;  /* 0x000000026a057223 */ /* 0x000fe20000010806 */
[C---:B------:R-:W-:Y:S02]  /*7430*/  PRMT R78, R4.reuse, 0x7632, R78 ;  /* 0x00007632044e7816 */ /* 0x040fe4000000004e */
[----:B------:R-:W-:Y:S01]  /*7440*/  PRMT R74, R4, 0x7610, R74 ;  /* 0x00007610044a7816 */ /* 0x000fe2000000004a */
[----:B------:R1:W2:Y:S01]  /*7450*/  MUFU.EX2 R174, R5 ;  /* 0x0000000500ae7308 */ /* 0x0002a20000000800 */
[----:B----4-:R-:W-:Y:S01]  /*7460*/  F2FP.BF16.PACK_AB R4, R175, R164 ;  /* 0x000000a4af04723e */ /* 0x010fe200000010ff */
[----:B------:R-:W-:Y:S01]  /*7470*/  @!P4 HFMA2.BF16_V2 R39, -RZ.H0_H0, RZ.H0_H0, -R78.H0_H0 ;  /* 0x200000ffff27c231 */ /* 0x000fe2000034094e */
[----:B------:R-:W-:Y:S01]  /*7480*/  PRMT R165, R74, 0x5410, R78 ;  /* 0x000054104aa57816 */ /* 0x000fe2000000004e */
[----:B------:R-:W-:Y:S01]  /*7490*/  @!P1 HFMA2.BF16_V2 R41, -RZ.H0_H0, RZ.H0_H0, -R74.H0_H0 ;  /* 0x200000ffff299231 */ /* 0x000fe2000034094a */
[----:B------:R-:W-:-:S02]  /*74a0*/  PRMT R77, R4, 0x7610, R77 ;  /* 0x00007610044d7816 */ /* 0x000fc4000000004d */
[----:B------:R-:W-:Y:S02]  /*74b0*/  PRMT R76, R4, 0x7632, R76 ;  /* 0x00007632044c7816 */ /* 0x000fe4000000004c */
[--C-:B------:R-:W-:Y:S01]  /*74c0*/  SHF.R.U32.HI R4, RZ, 0x18, R8.reuse ;  /* 0x00000018ff047819 */ /* 0x100fe20000011608 */
[----:B------:R-:W-:Y:S01]  /*74d0*/  @!P3 HFMA2.BF16_V2 R40, -RZ.H0_H0, RZ.H0_H0, -R77.H0_H0 ;  /* 0x200000ffff28b231 */ /* 0x000fe2000034094d */
[----:B------:R-:W-:Y:S01]  /*74e0*/  SHF.R.U32.HI R8, RZ, 0x10, R8 ;  /* 0x00000010ff087819 */ /* 0x000fe20000011608 */
[----:B------:R-:W-:Y:S01]  /*74f0*/  @!P2 HFMA2.BF16_V2 R42, -RZ.H0_H0, RZ.H0_H0, -R76.H0_H0 ;  /* 0x200000ffff2aa231 */ /* 0x000fe2000034094c */
[----:B------:R-:W-:Y:S02]  /*7500*/  PRMT R170, R77, 0x5410, R76 ;  /* 0x000054104daa7816 */ /* 0x000fe4000000004c */
[----:B------:R-:W-:Y:S01]  /*7510*/  @!P3 PRMT R77, R40, 0x5410, RZ ;  /* 0x00005410284db816 */ /* 0x000fe200000000ff */
[----:B-1----:R-:W-:Y:S01]  /*7520*/  FFMA.FTZ R5, R118, R2, -R7 ;  /* 0x0000000276057223 */ /* 0x002fe20000010807 */
[----:B------:R-:W-:-:S02]  /*7530*/  ISETP.GE.U32.AND P3, PT, R194, R4, PT ;  /* 0x00000004c200720c */ /* 0x000fc40003f66070 */
[----:B--2---:R-:W-:Y:S01]  /*7540*/  F2FP.BF16.PACK_AB R4, R174, R172 ;  /* 0x000000acae04723e */ /* 0x004fe200000010ff */
[----:B------:R1:W-:Y:S01]  /*7550*/  MUFU.EX2 R181, R5 ;  /* 0x0000000500b57308 */ /* 0x0003e20000000800 */
[----:B------:R-:W-:Y:S02]  /*7560*/  LOP3.LUT R8, R8, 0xff, RZ, 0xc0, !PT ;  /* 0x000000ff08087812 */ /* 0x000fe400078ec0ff */
[----:B------:R-:W-:Y:S02]  /*7570*/  @!P2 PRMT R76, R42, 0x5410, RZ ;  /* 0x000054102a4ca816 */ /* 0x000fe400000000ff */
[C---:B------:R-:W-:Y:S02]  /*7580*/  PRMT R72, R4.reuse, 0x7632, R72 ;  /* 0x0000763204487816 */ /* 0x040fe40000000048 */
[----:B------:R-:W-:Y:S01]  /*7590*/  PRMT R71, R4, 0x7610, R71 ;  /* 0x0000761004477816 */ /* 0x000fe20000000047 */
[----:B------:R-:W-:Y:S01]  /*75a0*/  FFMA.FTZ R4, R61, R2, -R7 ;  /* 0x000000023d047223 */ /* 0x000fe20000010807 */
[----:B------:R-:W-:Y:S01]  /*75b0*/  ISETP.GE.U32.AND P2, PT, R194, R8, PT ;  /* 0x00000008c200720c */ /* 0x000fe20003f46070 */
[----:B------:R-:W-:Y:S01]  /*75c0*/  @!P3 HFMA2.BF16_V2 R44, -RZ.H0_H0, RZ.H0_H0, -R72.H0_H0 ;  /* 0x200000ffff2cb231 */ /* 0x000fe20000340948 */
[----:B------:R-:W-:Y:S01]  /*75d0*/  FMNMX.FTZ R8, R130, R129, !PT ;  /* 0x0000008182087209 */ /* 0x000fe20007810000 */
[----:B------:R2:W3:Y:S01]  /*75e0*/  MUFU.EX2 R182, R4 ;  /* 0x0000000400b67308 */ /* 0x0004e20000000800 */
[----:B------:R-:W-:-:S02]  /*75f0*/  PRMT R169, R71, 0x5410, R72 ;  /* 0x0000541047a97816 */ /* 0x000fc40000000048 */
[----:B------:R-:W-:Y:S02]  /*7600*/  FMNMX.FTZ R8, R132, R8, !PT ;  /* 0x0000000884087209 */ /* 0x000fe40007810000 */
[----:B-1----:R-:W-:Y:S02]  /*7610*/  FMNMX.FTZ R5, R119, R117, !PT ;  /* 0x0000007577057209 */ /* 0x002fe40007810000 */
[----:B------:R-:W-:Y:S02]  /*7620*/  FMNMX.FTZ R8, R131, R8, !PT ;  /* 0x0000000883087209 */ /* 0x000fe40007810000 */
[----:B------:R-:W-:Y:S01]  /*7630*/  FMNMX.FTZ R5, R121, R5, !PT ;  /* 0x0000000579057209 */ /* 0x000fe20007810000 */
[----:B------:R-:W-:Y:S01]  /*7640*/  @!P2 HFMA2.BF16_V2 R45, -RZ.H0_H0, RZ.H0_H0, -R71.H0_H0 ;  /* 0x200000ffff2da231 */ /* 0x000fe20000340947 */
[----:B------:R-:W-:Y:S02]  /*7650*/  FMNMX.FTZ R8, R125, R8, !PT ;  /* 0x000000087d087209 */ /* 0x000fe40007810000 */
[----:B------:R-:W-:-:S02]  /*7660*/  FMNMX.FTZ R5, R120, R5, !PT ;  /* 0x0000000578057209 */ /* 0x000fc40007810000 */
[----:B------:R-:W-:Y:S02]  /*7670*/  FMNMX.FTZ R8, R124, R8, !PT ;  /* 0x000000087c087209 */ /* 0x000fe40007810000 */
[----:B------:R-:W-:Y:S02]  /*7680*/  FMNMX.FTZ R5, R115, R5, !PT ;  /* 0x0000000573057209 */ /* 0x000fe40007810000 */
[----:B--2---:R-:W-:Y:S01]  /*7690*/  SHF.R.U32.HI R4, RZ, 0x8, R12 ;  /* 0x00000008ff047819 */ /* 0x004fe2000001160c */
[----:B------:R-:W-:Y:S01]  /*76a0*/  FFMA.FTZ R12, R86, R2, -R7 ;  /* 0x00000002560c7223 */ /* 0x000fe20000010807 */
[----:B------:R-:W-:Y:S02]  /*76b0*/  FMNMX.FTZ R5, R114, R5, !PT ;  /* 0x0000000572057209 */ /* 0x000fe40007810000 */
[----:B------:R-:W-:Y:S01]  /*76c0*/  LOP3.LUT R4, R4, 0xffff, RZ, 0xc0, !PT ;  /* 0x0000ffff04047812 */ /* 0x000fe200078ec0ff */
[----:B------:R-:W-:Y:S01]  /*76d0*/  MUFU.EX2 R237, R12 ;  /* 0x0000000c00ed7308 */ /* 0x000fe20000000800 */
[----:B------:R-:W-:-:S02]  /*76e0*/  @!P3 PRMT R72, R44, 0x5410, RZ ;  /* 0x000054102c48b816 */ /* 0x000fc400000000ff */
[----:B------:R-:W-:Y:S02]  /*76f0*/  FMNMX.FTZ R5, R113, R5, !PT ;  /* 0x0000000571057209 */ /* 0x000fe40007810000 */
[----:B------:R-:W-:Y:S02]  /*7700*/  ISETP.GE.U32.AND P3, PT, R194, R4, PT ;  /* 0x00000004c200720c */ /* 0x000fe40003f66070 */
[----:B---3--:R-:W-:Y:S02]  /*7710*/  F2FP.BF16.PACK_AB R4, R182, R181 ;  /* 0x000000b5b604723e */ /* 0x008fe400000010ff */
[----:B------:R-:W-:Y:S02]  /*7720*/  FMNMX.FTZ R9, R123, R8, !PT ;  /* 0x000000087b097209 */ /* 0x000fe40007810000 */
[----:B------:R-:W-:Y:S02]  /*7730*/  FMNMX.FTZ R8, R105, R5, !PT ;  /* 0x0000000569087209 */ /* 0x000fe40007810000 */
[----:B------:R-:W-:-:S02]  /*7740*/  PRMT R70, R4, 0x7610, R70 ;  /* 0x0000761004467816 */ /* 0x000fc40000000046 */
[----:B------:R-:W-:Y:S01]  /*7750*/  PRMT R69, R4, 0x7632, R69 ;  /* 0x0000763204457816 */ /* 0x000fe20000000045 */
[----:B------:R-:W-:Y:S01]  /*7760*/  FFMA.FTZ R4, R122, R2, -R6 ;  /* 0x000000027a047223 */ /* 0x000fe20000010806 */
[----:B------:R-:W-:Y:S02]  /*7770*/  FMNMX.FTZ R8, R96, R8, !PT ;  /* 0x0000000860087209 */ /* 0x000fe40007810000 */
[----:B------:R-:W-:Y:S01]  /*7780*/  FMNMX.FTZ R5, R116, R9, !PT ;  /* 0x0000000974057209 */ /* 0x000fe20007810000 */
[----:B------:R1:W-:Y:S01]  /*7790*/  MUFU.EX2 R177, R4 ;  /* 0x0000000400b17308 */ /* 0x0003e20000000800 */
[----:B------:R-:W-:Y:S01]  /*77a0*/  @!P1 PRMT R74, R41, 0x5410, RZ ;  /* 0x00005410294a9816 */ /* 0x000fe200000000ff */
[----:B------:R-:W-:Y:S01]  /*77b0*/  @!P3 HFMA2.BF16_V2 R55, -RZ.H0_H0, RZ.H0_H0, -R69.H0_H0 ;  /* 0x200000ffff37b231 */ /* 0x000fe20000340945 */
[----:B------:R-:W-:Y:S02]  /*77c0*/  FMNMX.FTZ R5, R110, R5, !PT ;  /* 0x000000056e057209 */ /* 0x000fe40007810000 */
[----:B------:R-:W-:Y:S01]  /*77d0*/  ISETP.GE.U32.AND P1, PT, R194, R11, PT ;  /* 0x0000000bc200720c */ /* 0x000fe20003f26070 */
[----:B------:R-:W-:Y:S01]  /*77e0*/  FFMA.FTZ R11, R89, R2, -R7 ;  /* 0x00000002590b7223 */ /* 0x000fe20000010807 */
[----:B------:R-:W-:-:S02]  /*77f0*/  FMNMX.FTZ R5, R95, R5, !PT ;  /* 0x000000055f057209 */ /* 0x000fc40007810000 */
[----:B------:R-:W-:Y:S01]  /*7800*/  PRMT R166, R70, 0x5410, R69 ;  /* 0x0000541046a67816 */ /* 0x000fe20000000045 */
[----:B------:R-:W-:Y:S01]  /*7810*/  MUFU.EX2 R233, R11 ;  /* 0x0000000b00e97308 */ /* 0x000fe20000000800 */
[----:B------:R-:W-:Y:S01]  /*7820*/  FMNMX.FTZ R100, R94, R5, !PT ;  /* 0x000000055e647209 */ /* 0x000fe20007810000 */
[----:B------:R-:W-:Y:S01]  /*7830*/  FFMA.FTZ R5, R66, R2, -R7 ;  /* 0x0000000242057223 */ /* 0x000fe20000010807 */
[----:B------:R-:W-:Y:S02]  /*7840*/  @!P2 PRMT R71, R45, 0x5410, RZ ;  /* 0x000054102d47a816 */ /* 0x000fe400000000ff */
[----:B------:R-:W-:Y:S02]  /*7850*/  FMNMX.FTZ R100, R90, R100, !PT ;  /* 0x000000645a647209 */ /* 0x000fe40007810000 */
[----:B-1----:R-:W-:Y:S01]  /*7860*/  FMNMX.FTZ R4, R93, R8, !PT ;  /* 0x000000085d047209 */ /* 0x002fe20007810000 */
[----:B------:R-:W-:Y:S01]  /*7870*/  FFMA.FTZ R8, R65, R2, -R6 ;  /* 0x0000000241087223 */ /* 0x000fe20000010806 */
[----:B------:R-:W-:Y:S01]  /*7880*/  @!P1 HFMA2.BF16_V2 R54, -RZ.H0_H0, RZ.H0_H0, -R70.H0_H0 ;  /* 0x200000ffff369231 */ /* 0x000fe20000340946 */
[----:B------:R-:W-:Y:S01]  /*7890*/  FMNMX.FTZ R100, R84, R100, !PT ;  /* 0x0000006454647209 */ /* 0x000fe20007810000 */
[----:B------:R-:W-:Y:S01]  /*78a0*/  MUFU.EX2 R245, R5 ;  /* 0x0000000500f57308 */ /* 0x000fe20000000800 */
[----:B------:R-:W-:-:S02]  /*78b0*/  FMNMX.FTZ R103, R88, R4, !PT ;  /* 0x0000000458677209 */ /* 0x000fc40007810000 */
[----:B------:R-:W-:Y:S02]  /*78c0*/  LOP3.LUT R4, R21, 0xff, RZ, 0xc0, !PT ;  /* 0x000000ff15047812 */ /* 0x000fe400078ec0ff */
[----:B------:R-:W-:Y:S02]  /*78d0*/  FMNMX.FTZ R103, R85, R103, !PT ;  /* 0x0000006755677209 */ /* 0x000fe40007810000 */
[----:B------:R-:W-:Y:S01]  /*78e0*/  @!P1 PRMT R70, R54, 0x5410, RZ ;  /* 0x0000541036469816 */ /* 0x000fe200000000ff */
[----:B------:R1:W2:Y:S01]  /*78f0*/  MUFU.EX2 R180, R8 ;  /* 0x0000000800b47308 */ /* 0x0002a20000000800 */
[----:B------:R-:W-:Y:S02]  /*7900*/  FMNMX.FTZ R103, R80, R103, !PT ;  /* 0x0000006750677209 */ /* 0x000fe40007810000 */
[----:B------:R-:W-:Y:S02]  /*7910*/  ISETP.GE.U32.AND P1, PT, R194, R4, PT ;  /* 0x00000004c200720c */ /* 0x000fe40003f26070 */
[----:B------:R-:W-:-:S02]  /*7920*/  FMNMX.FTZ R103, R56, R103, !PT ;  /* 0x0000006738677209 */ /* 0x000fc40007810000 */
[----:B------:R-:W-:Y:S02]  /*7930*/  FMNMX.FTZ R100, R62, R100, !PT ;  /* 0x000000643e647209 */ /* 0x000fe40007810000 */
[----:B------:R-:W-:Y:S02]  /*7940*/  FMNMX.FTZ R103, R47, R103, !PT ;  /* 0x000000672f677209 */ /* 0x000fe40007810000 */
[----:B------:R-:W-:Y:S01]  /*7950*/  LOP3.LUT R4, R16, 0xff, RZ, 0xc0, !PT ;  /* 0x000000ff10047812 */ /* 0x000fe200078ec0ff */
[-CC-:B------:R-:W-:Y:S01]  /*7960*/  FFMA.FTZ R16, R59, R2.reuse, -R7.reuse ;  /* 0x000000023b107223 */ /* 0x180fe20000010807 */
[----:B------:R-:W-:Y:S02]  /*7970*/  FMNMX.FTZ R103, R46, R103, !PT ;  /* 0x000000672e677209 */ /* 0x000fe40007810000 */
[----:B------:R-:W-:Y:S01]  /*7980*/  ISETP.GE.U32.AND P2, PT, R194, R15, PT ;  /* 0x0000000fc200720c */ /* 0x000fe20003f46070 */
[----:B------:R-:W-:Y:S01]  /*7990*/  FFMA.FTZ R15, R82, R2, -R6 ;  /* 0x00000002520f7223 */ /* 0x000fe20000010806 */
[----:B------:R-:W-:Y:S01]  /*79a0*/  @!P3 PRMT R69, R55, 0x5410, RZ ;  /* 0x000054103745b816 */ /* 0x000fe200000000ff */
[----:B-1----:R-:W1:Y:S01]  /*79b0*/  SHFL.BFLY PT, R8, R103, 0x2, 0x1f ;  /* 0x0c401f0067087f89 */ /* 0x002e6200000e0000 */
[----:B------:R-:W-:Y:S01]  /*79c0*/  FMNMX.FTZ R100, R58, R100, !PT ;  /* 0x000000643a647209 */ /* 0x000fe20007810000 */
[----:B------:R-:W-:Y:S01]  /*79d0*/  MUFU.EX2 R219, R15 ;  /* 0x0000000f00db7308 */ /* 0x000fe20000000800 */
[----:B------:R-:W-:Y:S01]  /*79e0*/  ISETP.GE.U32.AND P3, PT, R194, R4, PT ;  /* 0x00000004c200720c */ /* 0x000fe20003f66070 */
[----:B------:R-:W-:Y:S01]  /*79f0*/  FFMA.FTZ R4, R63, R2, -R7 ;  /* 0x000000023f047223 */ /* 0x000fe20000010807 */
[----:B--2---:R-:W-:-:S02]  /*7a00*/  F2FP.BF16.PACK_AB R5, R180, R177 ;  /* 0x000000b1b405723e */ /* 0x004fc400000010ff */
[----:B------:R-:W-:Y:S02]  /*7a10*/  FMNMX.FTZ R100, R57, R100, !PT ;  /* 0x0000006439647209 */ /* 0x000fe40007810000 */
[C---:B------:R-:W-:Y:S01]  /*7a20*/  PRMT R68, R5.reuse, 0x7632, R68 ;  /* 0x0000763205447816 */ /* 0x040fe20000000044 */
[----:B------:R2:W3:Y:S01]  /*7a30*/  MUFU.EX2 R246, R4 ;  /* 0x0000000400f67308 */ /* 0x0004e20000000800 */
[----:B------:R-:W-:Y:S01]  /*7a40*/  PRMT R67, R5, 0x7610, R67 ;  /* 0x0000761005437816 */ /* 0x000fe20000000043 */
[----:B------:R-:W4:Y:S01]  /*7a50*/  SHFL.BFLY PT, R9, R100, 0x2, 0x1f ;  /* 0x0c401f0064097f89 */ /* 0x000f2200000e0000 */
[----:B------:R-:W-:Y:S01]  /*7a60*/  LOP3.LUT R5, R13, 0xff, RZ, 0xc0, !PT ;  /* 0x000000ff0d057812 */ /* 0x000fe200078ec0ff */
[----:B------:R-:W-:Y:S01]  /*7a70*/  @!P2 HFMA2.BF16_V2 R61, -RZ.H0_H0, RZ.H0_H0, -R68.H0_H0 ;  /* 0x200000ffff3da231 */ /* 0x000fe20000340944 */
[----:B------:R-:W-:Y:S01]  /*7a80*/  PRMT R161, R67, 0x5410, R68 ;  /* 0x0000541043a17816 */ /* 0x000fe20000000044 */
[----:B------:R-:W-:Y:S01]  /*7a90*/  @!P3 HFMA2.BF16_V2 R63, -RZ.H0_H0, RZ.H0_H0, -R67.H0_H0 ;  /* 0x200000ffff3fb231 */ /* 0x000fe20000340943 */
[----:B------:R-:W-:Y:S01]  /*7aa0*/  @!P4 PRMT R78, R39, 0x5410, RZ ;  /* 0x00005410274ec816 */ /* 0x000fe200000000ff */
[----:B------:R-:W-:Y:S01]  /*7ab0*/  MUFU.EX2 R250, R16 ;  /* 0x0000001000fa7308 */ /* 0x000fe20000000800 */
[----:B------:R-:W-:-:S02]  /*7ac0*/  @!P2 PRMT R68, R61, 0x5410, RZ ;  /* 0x000054103d44a816 */ /* 0x000fc400000000ff */
[----:B------:R-:W-:Y:S02]  /*7ad0*/  ISETP.GE.U32.AND P2, PT, R194, R5, PT ;  /* 0x00000005c200720c */ /* 0x000fe40003f46070 */
[----:B------:R-:W-:Y:S02]  /*7ae0*/  @!P3 PRMT R67, R63, 0x5410, RZ ;  /* 0x000054103f43b816 */ /* 0x000fe400000000ff */
[----:B-1----:R-:W-:Y:S02]  /*7af0*/  FMNMX.FTZ R103, R103, R8, !PT ;  /* 0x0000000867677209 */ /* 0x002fe40007810000 */
[----:B--2---:R-:W-:Y:S02]  /*7b00*/  LOP3.LUT R4, R13, 0xffff, RZ, 0xc0, !PT ;  /* 0x0000ffff0d047812 */ /* 0x004fe400078ec0ff */
[----:B---3--:R-:W-:Y:S02]  /*7b10*/  F2FP.BF16.PACK_AB R5, R246, R245 ;  /* 0x000000f5f605723e */ /* 0x008fe400000010ff */
[----:B------:R-:W-:-:S02]  /*7b20*/  SHF.R.U32.HI R4, RZ, 0x8, R4 ;  /* 0x00000008ff047819 */ /* 0x000fc40000011604 */
[C---:B------:R-:W-:Y:S02]  /*7b30*/  PRMT R66, R5.reuse, 0x7610, R66 ;  /* 0x0000761005427816 */ /* 0x040fe40000000042 */
[----:B------:R-:W-:Y:S02]  /*7b40*/  LOP3.LUT R4, R4, 0xffff, RZ, 0xc0, !PT ;  /* 0x0000ffff04047812 */ /* 0x000fe400078ec0ff */
[----:B------:R-:W-:Y:S01]  /*7b50*/  PRMT R65, R5, 0x7632, R65 ;  /* 0x0000763205417816 */ /* 0x000fe20000000041 */
[--C-:B------:R-:W-:Y:S01]  /*7b60*/  FFMA.FTZ R5, R79, R2, -R6.reuse ;  /* 0x000000024f057223 */ /* 0x100fe20000010806 */
[----:B------:R-:W-:Y:S01]  /*7b70*/  ISETP.GE.U32.AND P3, PT, R194, R4, PT ;  /* 0x00000004c200720c */ /* 0x000fe20003f66070 */
[----:B------:R-:W-:Y:S01]  /*7b80*/  FFMA.FTZ R4, R83, R2, -R6 ;  /* 0x0000000253047223 */ /* 0x000fe20000010806 */
[----:B------:R-:W-:Y:S01]  /*7b90*/  @!P2 HFMA2.BF16_V2 R64, -RZ.H0_H0, RZ.H0_H0, -R66.H0_H0 ;  /* 0x200000ffff40a231 */ /* 0x000fe20000340942 */
[----:B------:R1:W-:Y:S01]  /*7ba0*/  MUFU.EX2 R244, R5 ;  /* 0x0000000500f47308 */ /* 0x0003e20000000800 */
[----:B----4-:R-:W-:-:S02]  /*7bb0*/  FMNMX.FTZ R100, R100, R9, !PT ;  /* 0x0000000964647209 */ /* 0x010fc40007810000 */
[----:B------:R-:W-:Y:S02]  /*7bc0*/  PRMT R204, R66, 0x5410, R65 ;  /* 0x0000541042cc7816 */ /* 0x000fe40000000041 */
[----:B------:R-:W-:Y:S01]  /*7bd0*/  @!P2 PRMT R66, R64, 0x5410, RZ ;  /* 0x000054104042a816 */ /* 0x000fe200000000ff */
[----:B------:R-:W2:Y:S01]  /*7be0*/  SHFL.BFLY PT, R8, R100, 0x1, 0x1f ;  /* 0x0c201f0064087f89 */ /* 0x000ea200000e0000 */
[----:B------:R-:W-:Y:S01]  /*7bf0*/  ISETP.GE.U32.AND P4, PT, R194, R14, PT ;  /* 0x0000000ec200720c */ /* 0x000fe20003f86070 */
[----:B------:R3:W4:Y:S01]  /*7c00*/  MUFU.EX2 R183, R4 ;  /* 0x0000000400b77308 */ /* 0x0007220000000800 */
[----:B------:R-:W-:Y:S01]  /*7c10*/  FFMA.FTZ R14, R60, R2, -R6 ;  /* 0x000000023c0e7223 */ /* 0x000fe20000010806 */
[----:B------:R-:W-:-:S05]  /*7c20*/  @!P3 HFMA2.BF16_V2 R79, -RZ.H0_H0, RZ.H0_H0, -R65.H0_H0 ;  /* 0x200000ffff4fb231 */ /* 0x000fca0000340941 */
[----:B------:R-:W-:Y:S01]  /*7c30*/  @!P3 PRMT R65, R79, 0x5410, RZ ;  /* 0x000054104f41b816 */ /* 0x000fe200000000ff */
[----:B-1----:R-:W1:Y:S01]  /*7c40*/  SHFL.BFLY PT, R5, R103, 0x1, 0x1f ;  /* 0x0c201f0067057f89 */ /* 0x002e6200000e0000 */
[----:B------:R-:W-:Y:S01]  /*7c50*/  MUFU.EX2 R249, R14 ;  /* 0x0000000e00f97308 */ /* 0x000fe20000000800 */
[----:B---3--:R-:W-:-:S04]  /*7c60*/  SHF.R.U32.HI R4, RZ, 0x18, R13 ;  /* 0x00000018ff047819 */ /* 0x008fc8000001160d */
[----:B------:R-:W-:Y:S02]  /*7c70*/  ISETP.GE.U32.AND P2, PT, R194, R4, PT ;  /* 0x00000004c200720c */ /* 0x000fe40003f46070 */
[----:B------:R-:W-:Y:S01]  /*7c80*/  SHF.R.U32.HI R4, RZ, 0x10, R13 ;  /* 0x00000010ff047819 */ /* 0x000fe2000001160d */
[----:B------:R-:W-:Y:S01]  /*7c90*/  FFMA.FTZ R13, R81, R2, -R7 ;  /* 0x00000002510d7223 */ /* 0x000fe20000010807 */
[----:B--2---:R-:W-:Y:S01]  /*7ca0*/  FMNMX.FTZ R100, R100, R8, !PT ;  /* 0x0000000864647209 */ /* 0x004fe20007810000 */
[----:B------:R-:W-:Y:S01]  /*7cb0*/  FFMA.FTZ R7, R91, R2, -R6 ;  /* 0x000000025b077223 */ /* 0x000fe20000010806 */
[----:B------:R-:W-:Y:S01]  /*7cc0*/  LOP3.LUT R4, R4, 0xff, RZ, 0xc0, !PT ;  /* 0x000000ff04047812 */ /* 0x000fe200078ec0ff */
[----:B------:R-:W-:Y:S01]  /*7cd0*/  MUFU.EX2 R252, R13 ;  /* 0x0000000d00fc7308 */ /* 0x000fe20000000800 */
[----:B------:R-:W-:Y:S02]  /*7ce0*/  SHF.R.U32.HI R8, RZ, 0x8, R43 ;  /* 0x00000008ff087819 */ /* 0x000fe4000001162b */
[----:B------:R-:W-:-:S02]  /*7cf0*/  ISETP.GE.U32.AND P3, PT, R194, R4, PT ;  /* 0x00000004c200720c */ /* 0x000fc40003f66070 */
[----:B----4-:R-:W-:Y:S02]  /*7d00*/  F2FP.BF16.PACK_AB R4, R244, R183 ;  /* 0x000000b7f404723e */ /* 0x010fe400000010ff */
[----:B-1----:R-:W-:Y:S01]  /*7d10*/  FMNMX.FTZ R103, R103, R5, !PT ;  /* 0x0000000567677209 */ /* 0x002fe20007810000 */
[----:B------:R-:W-:Y:S01]  /*7d20*/  FMUL.FTZ R5, R2, R100 ;  /* 0x0000006402057220 */ /* 0x000fe20000410000 */
[C---:B------:R-:W-:Y:S01]  /*7d30*/  PRMT R64, R4.reuse, 0x7632, R64 ;  /* 0x0000763204407816 */ /* 0x040fe20000000040 */
[----:B------:R1:W2:Y:S01]  /*7d40*/  MUFU.EX2 R206, R7 ;  /* 0x0000000700ce7308 */ /* 0x0002a20000000800 */
[----:B------:R-:W-:Y:S01]  /*7d50*/  PRMT R63, R4, 0x7610, R63 ;  /* 0x00007610043f7816 */ /* 0x000fe2000000003f */
[----:B------:R-:W-:Y:S01]  /*7d60*/  FMUL.FTZ R4, R2, R103 ;  /* 0x0000006702047220 */ /* 0x000fe20000410000 */
[----:B------:R-:W-:Y:S01]  /*7d70*/  LOP3.LUT R8, R8, 0xffff, RZ, 0xc0, !PT ;  /* 0x0000ffff08087812 */ /* 0x000fe200078ec0ff */
[----:B------:R-:W-:Y:S01]  /*7d80*/  @!P2 HFMA2.BF16_V2 R83, -RZ.H0_H0, RZ.H0_H0, -R64.H0_H0 ;  /* 0x200000ffff53a231 */ /* 0x000fe20000340940 */
[----:B------:R-:W-:-:S02]  /*7d90*/  PRMT R201, R63, 0x5410, R64 ;  /* 0x000054103fc97816 */ /* 0x000fc40000000040 */
[----:B------:R-:W-:Y:S02]  /*7da0*/  F2FP.BF16.PACK_AB R6, R233, R236 ;  /* 0x000000ece906723e */ /* 0x000fe400000010ff */
[----:B------:R-:W-:Y:S02]  /*7db0*/  @!P2 PRMT R64, R83, 0x5410, RZ ;  /* 0x000054105340a816 */ /* 0x000fe400000000ff */
[----:B------:R-:W-:Y:S02]  /*7dc0*/  FSETP.NEU.FTZ.AND P2, PT, R103, -INF , PT ;  /* 0xff8000006700780b */ /* 0x000fe40003f5d000 */
[----:B------:R-:W-:Y:S02]  /*7dd0*/  PRMT R61, R6, 0x7632, R61 ;  /* 0x00007632063d7816 */ /* 0x000fe4000000003d */
[----:B------:R-:W-:Y:S02]  /*7de0*/  FSEL R4, R4, RZ, P2 ;  /* 0x000000ff04047208 */ /* 0x000fe40001000000 */
[----:B------:R-:W-:-:S03]  /*7df0*/  FSETP.NEU.FTZ.AND P2, PT, R100, -INF , PT ;  /* 0xff8000006400780b */ /* 0x000fc60003f5d000 */
[-CC-:B------:R-:W-:Y:S01]  /*7e00*/  FFMA.FTZ R27, R119, R2.reuse, -R4.reuse ;  /* 0x00000002771b7223 */ /* 0x180fe20000010804 */
[----:B------:R-:W-:Y:S01]  /*7e10*/  FSEL R5, R5, RZ, P2 ;  /* 0x000000ff05057208 */ /* 0x000fe20001000000 */
[--C-:B------:R-:W-:Y:S01]  /*7e20*/  FFMA.FTZ R32, R117, R2, -R4.reuse ;  /* 0x0000000275207223 */ /* 0x100fe20000010804 */
[----:B------:R-:W-:Y:S01]  /*7e30*/  ISETP.GE.U32.AND P2, PT, R194, R8, PT ;  /* 0x00000008c200720c */ /* 0x000fe20003f46070 */
[----:B------:R-:W-:Y:S01]  /*7e40*/  IMAD.WIDE.U32 R8, R52, -0x2daee0ad, RZ ;  /* 0xd2511f5334087825 */ /* 0x000fe200078e00ff */
[----:B------:R-:W-:Y:S03]  /*7e50*/  MUFU.EX2 R16, R27 ;  /* 0x0000001b00107308 */ /* 0x000fe60000000800 */
[-C--:B------:R-:W-:Y:S01]  /*7e60*/  FFMA.FTZ R40, R121, R2.reuse, -R4 ;  /* 0x0000000279287223 */ /* 0x080fe20000010804 */
[----:B-1----:R-:W-:Y:S01]  /*7e70*/  SHF.R.U32.HI R7, RZ, 0x10, R8 ;  /* 0x00000010ff077819 */ /* 0x002fe20000011608 */
[----:B------:R-:W-:-:S02]  /*7e80*/  FFMA.FTZ R45, R115, R2, -R4 ;  /* 0x00000002732d7223 */ /* 0x000fc40000010804 */
[-CC-:B------:R-:W-:Y:S02]  /*7e90*/  FFMA.FTZ R97, R113, R2.reuse, -R4.reuse ;  /* 0x0000000271617223 */ /* 0x180fe40000010804 */
[-CC-:B------:R-:W-:Y:S02]  /*7ea0*/  FFMA.FTZ R41, R120, R2.reuse, -R4.reuse ;  /* 0x0000000278297223 */ /* 0x180fe40000010804 */
[-CC-:B------:R-:W-:Y:S01]  /*7eb0*/  FFMA.FTZ R79, R114, R2.reuse, -R4.reuse ;  /* 0x00000002724f7223 */ /* 0x180fe20000010804 */
[----:B------:R-:W-:Y:S01]  /*7ec0*/  @!P2 HFMA2.BF16_V2 R48, -RZ.H0_H0, RZ.H0_H0, -R61.H0_H0 ;  /* 0x200000ffff30a231 */ /* 0x000fe2000034093d */
[-CC-:B------:R-:W-:Y:S02]  /*7ed0*/  FFMA.FTZ R98, R105, R2.reuse, -R4.reuse ;  /* 0x0000000269627223 */ /* 0x180fe40000010804 */
[-CC-:B------:R-:W-:Y:S02]  /*7ee0*/  FFMA.FTZ R111, R96, R2.reuse, -R4.reuse ;  /* 0x00000002606f7223 */ /* 0x180fe40000010804 */
[-CC-:B------:R-:W-:Y:S01]  /*7ef0*/  FFMA.FTZ R113, R93, R2.reuse, -R4.reuse ;  /* 0x000000025d717223 */ /* 0x180fe20000010804 */
[----:B------:R-:W-:Y:S01]  /*7f00*/  MUFU.EX2 R79, R79 ;  /* 0x0000004f004f7308 */ /* 0x000fe20000000800 */
[----:B------:R-:W-:-:S02]  /*7f10*/  FFMA.FTZ R115, R88, R2, -R4 ;  /* 0x0000000258737223 */ /* 0x000fc40000010804 */
[-CC-:B------:R-:W-:Y:S02]  /*7f20*/  FFMA.FTZ R117, R85, R2.reuse, -R4.reuse ;  /* 0x0000000255757223 */ /* 0x180fe40000010804 */
[-CC-:B------:R-:W-:Y:S02]  /*7f30*/  FFMA.FTZ R119, R80, R2.reuse, -R4.reuse ;  /* 0x0000000250777223 */ /* 0x180fe40000010804 */
[-CC-:B------:R-:W-:Y:S02]  /*7f40*/  FFMA.FTZ R126, R56, R2.reuse, -R4.reuse ;  /* 0x00000002387e7223 */ /* 0x180fe40000010804 */
[-CC-:B------:R-:W-:Y:S02]  /*7f50*/  FFMA.FTZ R118, R47, R2.reuse, -R4.reuse ;  /* 0x000000022f767223 */ /* 0x180fe40000010804 */
[-C--:B------:R-:W-:Y:S01]  /*7f60*/  FFMA.FTZ R121, R46, R2.reuse, -R4 ;  /* 0x000000022e797223 */ /* 0x080fe20000010804 */
[----:B------:R-:W-:Y:S01]  /*7f70*/  LOP3.LUT R4, R9, R187, R20, 0x96, !PT ;  /* 0x000000bb09047212 */ /* 0x000fe200078e9614 */
[-CC-:B------:R-:W-:Y:S01]  /*7f80*/  FFMA.FTZ R89, R95, R2.reuse, -R5.reuse ;  /* 0x000000025f597223 */ /* 0x180fe20000010805 */
[----:B------:R-:W-:Y:S01]  /*7f90*/  @!P3 HFMA2.BF16_V2 R46, -RZ.H0_H0, RZ.H0_H0, -R63.H0_H0 ;  /* 0x200000ffff2eb231 */ /* 0x000fe2000034093f */
[-CC-:B------:R-:W-:Y:S01]  /*7fa0*/  FFMA.FTZ R20, R130, R2.reuse, -R5.reuse ;  /* 0x0000000282147223 */ /* 0x180fe20000010805 */
[----:B------:R-:W-:Y:S01]  /*7fb0*/  LOP3.LUT R9, R8, 0xffff, RZ, 0xc0, !PT ;  /* 0x0000ffff08097812 */ /* 0x000fe200078ec0ff */
[-CC-:B------:R-:W-:Y:S01]  /*7fc0*/  FFMA.FTZ R11, R129, R2.reuse, -R5.reuse ;  /* 0x00000002810b7223 */ /* 0x180fe20000010805 */
[----:B------:R-:W-:Y:S01]  /*7fd0*/  MUFU.EX2 R179, R89 ;  /* 0x0000005900b37308 */ /* 0x000fe20000000800 */
[-CC-:B------:R-:W-:Y:S01]  /*7fe0*/  FFMA.FTZ R21, R132, R2.reuse, -R5.reuse ;  /* 0x0000000284157223 */ /* 0x180fe20000010805 */
[----:B------:R-:W-:Y:S01]  /*7ff0*/  @!P3 PRMT R63, R46, 0x5410, RZ ;  /* 0x000054102e3fb816 */ /* 0x000fe200000000ff */
[----:B------:R-:W-:-:S02]  /*8000*/  FFMA.FTZ R36, R131, R2, -R5 ;  /* 0x0000000283247223 */ /* 0x000fc40000010805 */
[-CC-:B------:R-:W-:Y:S02]  /*8010*/  FFMA.FTZ R42, R125, R2.reuse, -R5.reuse ;  /* 0x000000027d2a7223 */ /* 0x180fe40000010805 */
[-CC-:B------:R-:W-:Y:S02]  /*8020*/  FFMA.FTZ R43, R124, R2.reuse, -R5.reuse ;  /* 0x000000027c2b7223 */ /* 0x180fe40000010805 */
[-CC-:B------:R-:W-:Y:S02]  /*8030*/  FFMA.FTZ R85, R123, R2.reuse, -R5.reuse ;  /* 0x000000027b557223 */ /* 0x180fe40000010805 */
[-CC-:B------:R-:W-:Y:S02]  /*8040*/  FFMA.FTZ R86, R116, R2.reuse, -R5.reuse ;  /* 0x0000000274567223 */ /* 0x180fe40000010805 */
[-CC-:B------:R-:W-:Y:S02]  /*8050*/  FFMA.FTZ R88, R110, R2.reuse, -R5.reuse ;  /* 0x000000026e587223 */ /* 0x180fe40000010805 */
[-CC-:B------:R-:W-:Y:S01]  /*8060*/  FFMA.FTZ R95, R94, R2.reuse, -R5.reuse ;  /* 0x000000025e5f7223 */ /* 0x180fe20000010805 */
[----:B------:R-:W-:Y:S01]  /*8070*/  MUFU.EX2 R178, R86 ;  /* 0x0000005600b27308 */ /* 0x000fe20000000800 */
[----:B------:R-:W-:-:S02]  /*8080*/  FFMA.FTZ R96, R90, R2, -R5 ;  /* 0x000000025a607223 */ /* 0x000fc40000010805 */
[-CC-:B------:R-:W-:Y:S02]  /*8090*/  FFMA.FTZ R106, R84, R2.reuse, -R5.reuse ;  /* 0x00000002546a7223 */ /* 0x180fe40000010805 */
[-CC-:B------:R-:W-:Y:S01]  /*80a0*/  FFMA.FTZ R105, R62, R2.reuse, -R5.reuse ;  /* 0x000000023e697223 */ /* 0x180fe20000010805 */
[----:B------:R-:W-:Y:S01]  /*80b0*/  PRMT R62, R6, 0x7610, R62 ;  /* 0x00007610063e7816 */ /* 0x000fe2000000003e */
[--C-:B------:R-:W-:Y:S01]  /*80c0*/  FFMA.FTZ R114, R58, R2, -R5.reuse ;  /* 0x000000023a727223 */ /* 0x100fe20000010805 */
[----:B--2---:R-:W-:Y:S01]  /*80d0*/  F2FP.BF16.PACK_AB R6, R205, R206 ;  /* 0x000000cecd06723e */ /* 0x004fe200000010ff */
[----:B------:R-:W-:Y:S01]  /*80e0*/  FFMA.FTZ R112, R57, R2, -R5 ;  /* 0x0000000239707223 */ /* 0x000fe20000010805 */
[----:B------:R-:W-:Y:S01]  /*80f0*/  LOP3.LUT R2, R8, 0xff, RZ, 0xc0, !PT ;  /* 0x000000ff08027812 */ /* 0x000fe200078ec0ff */
[----:B------:R-:W-:Y:S01]  /*8100*/  @!P0 HFMA2.BF16_V2 R47, -RZ.H0_H0, RZ.H0_H0, -R62.H0_H0 ;  /* 0x200000ffff2f8231 */ /* 0x000fe2000034093e */
[----:B------:R-:W-:Y:S01]  /*8110*/  PRMT R60, R6, 0x7632, R60 ;  /* 0x00007632063c7816 */ /* 0x000fe2000000003c */
[----:B------:R-:W-:Y:S01]  /*8120*/  MUFU.EX2 R176, R88 ;  /* 0x0000005800b07308 */ /* 0x000fe20000000800 */
[----:B------:R-:W-:-:S02]  /*8130*/  ISETP.GE.U32.AND P3, PT, R194, R2, PT ;  /* 0x00000002c200720c */ /* 0x000fc40003f66070 */
[C---:B------:R-:W-:Y:S01]  /*8140*/  LOP3.LUT R2, R4.reuse, 0xffff, RZ, 0xc0, !PT ;  /* 0x0000ffff04027812 */ /* 0x040fe200078ec0ff */
[----:B------:R-:W-:Y:S01]  /*8150*/  @!P4 HFMA2.BF16_V2 R51, -RZ.H0_H0, RZ.H0_H0, -R60.H0_H0 ;  /* 0x200000ffff33c231 */ /* 0x000fe2000034093c */
[----:B------:R-:W-:Y:S02]  /*8160*/  LOP3.LUT R5, R4, 0xff, RZ, 0xc0, !PT ;  /* 0x000000ff04057812 */ /* 0x000fe400078ec0ff */
[----:B------:R-:W-:Y:S01]  /*8170*/  SHF.R.U32.HI R2, RZ, 0x8, R2 ;  /* 0x00000008ff027819 */ /* 0x000fe20000011602 */
[----:B------:R-:W-:Y:S01]  /*8180*/  MUFU.EX2 R242, R106 ;  /* 0x0000006a00f27308 */ /* 0x000fe20000000800 */
[----:B------:R-:W-:Y:S02]  /*8190*/  PRMT R59, R6, 0x7610, R59 ;  /* 0x00007610063b7816 */ /* 0x000fe4000000003b */
[----:B------:R-:W-:Y:S02]  /*81a0*/  PRMT R199, R62, 0x5410, R61 ;  /* 0x000054103ec77816 */ /* 0x000fe4000000003d */
[----:B------:R-:W-:Y:S01]  /*81b0*/  @!P2 PRMT R61, R48, 0x5410, RZ ;  /* 0x00005410303da816 */ /* 0x000fe200000000ff */
[----:B------:R-:W-:Y:S01]  /*81c0*/  @!P1 HFMA2.BF16_V2 R53, -RZ.H0_H0, RZ.H0_H0, -R59.H0_H0 ;  /* 0x200000ffff359231 */ /* 0x000fe2000034093b */
[----:B------:R-:W-:Y:S01]  /*81d0*/  LOP3.LUT R2, R2, 0xffff, RZ, 0xc0, !PT ;  /* 0x0000ffff02027812 */ /* 0x000fe200078ec0ff */
[----:B------:R-:W-:Y:S01]  /*81e0*/  MUFU.EX2 R6, R20 ;  /* 0x0000001400067308 */ /* 0x000fe20000000800 */
[----:B------:R-:W-:-:S02]  /*81f0*/  ISETP.GE.U32.AND P2, PT, R194, R5, PT ;  /* 0x00000005c200720c */ /* 0x000fc40003f46070 */
[----:B------:R-:W-:Y:S02]  /*8200*/  PRMT R197, R59, 0x5410, R60 ;  /* 0x000054103bc57816 */ /* 0x000fe4000000003c */
[----:B------:R-:W-:Y:S02]  /*8210*/  @!P4 PRMT R60, R51, 0x5410, RZ ;  /* 0x00005410333cc816 */ /* 0x000fe400000000ff */
[----:B------:R-:W-:Y:S01]  /*8220*/  ISETP.GE.U32.AND P4, PT, R194, R2, PT ;  /* 0x00000002c200720c */ /* 0x000fe20003f86070 */
[----:B------:R1:W-:Y:S01]  /*8230*/  MUFU.EX2 R243, R105 ;  /* 0x0000006900f37308 */ /* 0x0003e20000000800 */
[----:B------:R-:W-:Y:S02]  /*8240*/  F2FP.BF16.PACK_AB R2, R252, R237 ;  /* 0x000000edfc02723e */ /* 0x000fe400000010ff */
[----:B------:R-:W-:Y:S02]  /*8250*/  @!P1 PRMT R59, R53, 0x5410, RZ ;  /* 0x00005410353b9816 */ /* 0x000fe400000000ff */
[----:B------:R-:W-:-:S02]  /*8260*/  PRMT R58, R2, 0x7610, R58 ;  /* 0x00007610023a7816 */ /* 0x000fc4000000003a */
[----:B------:R-:W-:Y:S01]  /*8270*/  PRMT R57, R2, 0x7632, R57 ;  /* 0x0000763202397816 */ /* 0x000fe20000000039 */
[----:B------:R-:W-:Y:S01]  /*8280*/  MUFU.EX2 R240, R114 ;  /* 0x0000007200f07308 */ /* 0x000fe20000000800 */
[----:B------:R-:W-:Y:S01]  /*8290*/  SHF.R.U32.HI R2, RZ, 0x18, R4 ;  /* 0x00000018ff027819 */ /* 0x000fe20000011604 */
[----:B------:R-:W-:Y:S01]  /*82a0*/  @!P2 HFMA2.BF16_V2 R80, -RZ.H0_H0, RZ.H0_H0, -R58.H0_H0 ;  /* 0x200000ffff50a231 */ /* 0x000fe2000034093a */
[----:B------:R-:W-:Y:S01]  /*82b0*/  PRMT R196, R58, 0x5410, R57 ;  /* 0x000054103ac47816 */ /* 0x000fe20000000039 */
[----:B------:R-:W-:Y:S01]  /*82c0*/  @!P4 HFMA2.BF16_V2 R56, -RZ.H0_H0, RZ.H0_H0, -R57.H0_H0 ;  /* 0x200000ffff38c231 */ /* 0x000fe20000340939 */
[----:B------:R-:W-:Y:S02]  /*82d0*/  SHF.R.U32.HI R8, RZ, 0x18, R8 ;  /* 0x00000018ff087819 */ /* 0x000fe40000011608 */
[----:B------:R-:W-:Y:S01]  /*82e0*/  @!P2 PRMT R58, R80, 0x5410, RZ ;  /* 0x00005410503aa816 */ /* 0x000fe200000000ff */
[----:B------:R-:W-:Y:S01]  /*82f0*/  MUFU.EX2 R241, R112 ;  /* 0x0000007000f17308 */ /* 0x000fe20000000800 */
[----:B------:R-:W-:Y:S01]  /*8300*/  ISETP.GE.U32.AND P2, PT, R194, R2, PT ;  /* 0x00000002c200720c */ /* 0x000fe20003f46070 */
[----:B-1----:R-:W-:Y:S01]  /*8310*/  IMAD.MOV.U32 R105, RZ, RZ, R239 ;  /* 0x000000ffff697224 */ /* 0x002fe200078e00ef */
[----:B------:R-:W-:-:S02]  /*8320*/  SHF.R.U32.HI R2, RZ, 0x10, R4 ;  /* 0x00000010ff027819 */ /* 0x000fc40000011604 */
[----:B------:R-:W-:Y:S02]  /*8330*/  F2FP.BF16.PACK_AB R4, R249, R219 ;  /* 0x000000dbf904723e */ /* 0x000fe400000010ff */
[----:B------:R-:W-:Y:S01]  /*8340*/  LOP3.LUT R2, R2, 0xff, RZ, 0xc0, !PT ;  /* 0x000000ff02027812 */ /* 0x000fe200078ec0ff */
[----:B------:R-:W-:Y:S01]  /*8350*/  MUFU.EX2 R106, R119 ;  /* 0x00000077006a7308 */ /* 0x000fe20000000800 */
[----:B------:R-:W-:Y:S02]  /*8360*/  @!P4 PRMT R57, R56, 0x5410, RZ ;  /* 0x000054103839c816 */ /* 0x000fe400000000ff */
[----:B------:R-:W-:Y:S02]  /*8370*/  PRMT R56, R4, 0x7632, R56 ;  /* 0x0000763204387816 */ /* 0x000fe40000000038 */
[----:B------:R-:W-:Y:S02]  /*8380*/  ISETP.GE.U32.AND P4, PT, R194, R2, PT ;  /* 0x00000002c200720c */ /* 0x000fe40003f86070 */
[----:B------:R-:W-:Y:S01]  /*8390*/  SHF.R.U32.HI R2, RZ, 0x8, R9 ;  /* 0x00000008ff027819 */ /* 0x000fe20000011609 */
[----:B------:R-:W-:Y:S01]  /*83a0*/  @!P2 HFMA2.BF16_V2 R81, -RZ.H0_H0, RZ.H0_H0, -R56.H0_H0 ;  /* 0x200000ffff51a231 */ /* 0x000fe20000340938 */
[----:B------:R-:W-:Y:S01]  /*83b0*/  PRMT R55, R4, 0x7610, R55 ;  /* 0x0000761004377816 */ /* 0x000fe20000000037 */
[----:B------:R-:W-:Y:S01]  /*83c0*/  FADD.FTZ R4, R158, R157 ;  /* 0x0000009d9e047221 */ /* 0x000fe20000010000 */
[----:B------:R-:W-:Y:S01]  /*83d0*/  LOP3.LUT R2, R2, 0xffff, RZ, 0xc0, !PT ;  /* 0x0000ffff02027812 */ /* 0x000fe200078ec0ff */
[----:B------:R-:W-:Y:S01]  /*83e0*/  MUFU.EX2 R158, R111 ;  /* 0x0000006f009e7308 */ /* 0x000fe20000000800 */
[----:B------:R-:W-:-:S02]  /*83f0*/  PRMT R157, R55, 0x5410, R56 ;  /* 0x00005410379d7816 */ /* 0x000fc40000000038 */
[----:B------:R-:W-:Y:S01]  /*8400*/  @!P2 PRMT R56, R81, 0x5410, RZ ;  /* 0x000054105138a816 */ /* 0x000fe200000000ff */
[----:B------:R-:W-:Y:S01]  /*8410*/  IMAD.WIDE.U32 R80, R127, -0x2daee0ad, RZ ;  /* 0xd2511f537f507825 */ /* 0x000fe200078e00ff */
[C---:B------:R-:W-:Y:S01]  /*8420*/  ISETP.GE.U32.AND P2, PT, R194.reuse, R2, PT ;  /* 0x00000002c200720c */ /* 0x040fe20003f46070 */
[----:B------:R-:W-:Y:S01]  /*8430*/  @!P4 HFMA2.BF16_V2 R84, -RZ.H0_H0, RZ.H0_H0, -R55.H0_H0 ;  /* 0x200000ffff54c231 */ /* 0x000fe20000340937 */
[----:B------:R-:W-:Y:S01]  /*8440*/  @!P0 PRMT R62, R47, 0x5410, RZ ;  /* 0x000054102f3e8816 */ /* 0x000fe200000000ff */
[----:B------:R-:W-:Y:S01]  /*8450*/  FADD.FTZ R2, R99, R4 ;  /* 0x0000000463027221 */ /* 0x000fe20000010000 */
[----:B------:R-:W-:Y:S02]  /*8460*/  F2FP.BF16.PACK_AB R4, R251, R250 ;  /* 0x000000fafb04723e */ /* 0x000fe400000010ff */
[----:B------:R-:W-:Y:S01]  /*8470*/  ISETP.GE.U32.AND P0, PT, R194, R8, PT ;  /* 0x00000008c200720c */ /* 0x000fe20003f06070 */
[----:B------:R-:W-:Y:S01]  /*8480*/  FADD.FTZ R18, R26, R2 ;  /* 0x000000021a127221 */ /* 0x000fe20000010000 */
[----:B------:R-:W-:-:S02]  /*8490*/  PRMT R54, R4, 0x7610, R54 ;  /* 0x0000761004367816 */ /* 0x000fc40000000036 */
[----:B------:R-:W-:Y:S01]  /*84a0*/  PRMT R53, R4, 0x7632, R53 ;  /* 0x0000763204357816 */ /* 0x000fe20000000035 */
[----:B------:R-:W-:Y:S01]  /*84b0*/  FADD.FTZ R18, R172, R18 ;  /* 0x00000012ac127221 */ /* 0x000fe20000010000 */
[----:B------:R-:W1:Y:S01]  /*84c0*/  MUFU.EX2 R4, R11 ;  /* 0x0000000b00047308 */ /* 0x000e620000000800 */
[----:B------:R-:W-:Y:S01]  /*84d0*/  LOP3.LUT R5, R7, 0xff, RZ, 0xc0, !PT ;  /* 0x000000ff07057812 */ /* 0x000fe200078ec0ff */
[----:B------:R-:W-:Y:S01]  /*84e0*/  @!P3 HFMA2.BF16_V2 R87, -RZ.H0_H0, RZ.H0_H0, -R54.H0_H0 ;  /* 0x200000ffff57b231 */ /* 0x000fe20000340936 */
[----:B------:R-:W-:Y:S01]  /*84f0*/  LOP3.LUT R8, R81, R153, R226, 0x96, !PT ;  /* 0x0000009951087212 */ /* 0x000fe200078e96e2 */
[----:B------:R-:W-:Y:S01]  /*8500*/  @!P2 HFMA2.BF16_V2 R91, -RZ.H0_H0, RZ.H0_H0, -R53.H0_H0 ;  /* 0x200000ffff5ba231 */ /* 0x000fe20000340935 */
[----:B------:R-:W-:Y:S01]  /*8510*/  ISETP.GE.U32.AND P1, PT, R194, R5, PT ;  /* 0x00000005c200720c */ /* 0x000fe20003f26070 */
[----:B------:R-:W-:Y:S01]  /*8520*/  FADD.FTZ R5, R160, R159 ;  /* 0x0000009fa0057221 */ /* 0x000fe20000010000 */
[----:B------:R-:W-:Y:S01]  /*8530*/  F2FP.BF16.PACK_AB R2, R247, R248 ;  /* 0x000000f8f702723e */ /* 0x000fe200000010ff */
[----:B------:R-:W-:Y:S01]  /*8540*/  IMAD.WIDE.U32 R8, R8, -0x326172a9, RZ ;  /* 0xcd9e8d5708087825 */ /* 0x000fe200078e00ff */
[----:B------:R-:W-:Y:S01]  /*8550*/  @!P4 PRMT R55, R84, 0x5410, RZ ;  /* 0x000054105437c816 */ /* 0x000fe200000000ff */
[----:B------:R-:W-:Y:S01]  /*8560*/  MUFU.EX2 R159, R113 ;  /* 0x00000071009f7308 */ /* 0x000fe20000000800 */
[----:B------:R-:W-:Y:S01]  /*8570*/  PRMT R52, R2, 0x7610, R52 ;  /* 0x0000761002347816 */ /* 0x000fe20000000034 */
[----:B------:R-:W-:Y:S01]  /*8580*/  FADD.FTZ R5, R156, R5 ;  /* 0x000000059c057221 */ /* 0x000fe20000010000 */
[----:B------:R-:W-:-:S02]  /*8590*/  PRMT R51, R2, 0x7632, R51 ;  /* 0x0000763202337816 */ /* 0x000fc40000000033 */
[C---:B------:R-:W-:Y:S01]  /*85a0*/  LOP3.LUT R2, R9.reuse, R220, R162, 0x96, !PT ;  /* 0x000000dc09027212 */ /* 0x040fe200078e96a2 */
[----:B-1----:R-:W-:Y:S01]  /*85b0*/  FADD.FTZ R20, R6, R4 ;  /* 0x0000000406147221 */ /* 0x002fe20000010000 */
[----:B------:R-:W-:Y:S01]  /*85c0*/  F2FP.BF16.PACK_AB R26, R4, R6 ;  /* 0x00000006041a723e */ /* 0x000fe200000010ff */
[----:B------:R-:W-:Y:S01]  /*85d0*/  IMAD.WIDE.U32 R6, R128, -0x2daee0ad, RZ ;  /* 0xd2511f5380067825 */ /* 0x000fe200078e00ff */
[----:B------:R-:W-:Y:S01]  /*85e0*/  LOP3.LUT R30, R9, R220, R30, 0x96, !PT ;  /* 0x000000dc091e7212 */ /* 0x000fe200078e961e */
[----:B------:R-:W-:Y:S01]  /*85f0*/  @!P0 HFMA2.BF16_V2 R90, -RZ.H0_H0, RZ.H0_H0, -R51.H0_H0 ;  /* 0x200000ffff5a8231 */ /* 0x000fe20000340933 */
[----:B------:R-:W-:Y:S01]  /*8600*/  LOP3.LUT R9, R25, R230, R28, 0x96, !PT ;  /* 0x000000e619097212 */ /* 0x000fe200078e961c */
[----:B------:R-:W-:Y:S01]  /*8610*/  FADD.FTZ R17, R154, R5 ;  /* 0x000000059a117221 */ /* 0x000fe20000010000 */
[----:B------:R-:W-:Y:S01]  /*8620*/  LOP3.LUT R4, R7, R190, R80, 0x96, !PT ;  /* 0x000000be07047212 */ /* 0x000fe200078e9650 */
[----:B------:R-:W-:Y:S01]  /*8630*/  IMAD.WIDE.U32 R38, R2, -0x2daee0ad, RZ ;  /* 0xd2511f5302267825 */ /* 0x000fe200078e00ff */
[----:B------:R-:W-:Y:S01]  /*8640*/  LOP3.LUT R25, R23, R238, R24, 0x96, !PT ;  /* 0x000000ee17197212 */ /* 0x000fe200078e9618 */
[----:B------:R-:W-:Y:S01]  /*8650*/  @!P1 HFMA2.BF16_V2 R82, -RZ.H0_H0, RZ.H0_H0, -R52.H0_H0 ;  /* 0x200000ffff529231 */ /* 0x000fe20000340934 */
[----:B------:R-:W-:Y:S01]  /*8660*/  PRMT R154, R52, 0x5410, R51 ;  /* 0x00005410349a7816 */ /* 0x000fe20000000033 */
[----:B------:R-:W-:Y:S01]  /*8670*/  IMAD.WIDE.U32 R4, R4, -0x326172a9, RZ ;  /* 0xcd9e8d5704047825 */ /* 0x000fe200078e00ff */
[----:B------:R-:W-:Y:S01]  /*8680*/  LOP3.LUT R6, R39, R222, R6, 0x96, !PT ;  /* 0x000000de27067212 */ /* 0x000fe200078e9606 */
[----:B------:R-:W-:Y:S01]  /*8690*/  MUFU.EX2 R160, R95 ;  /* 0x0000005f00a07308 */ /* 0x000fe20000000800 */
[----:B------:R-:W-:Y:S01]  /*86a0*/  @!P0 PRMT R51, R90, 0x5410, RZ ;  /* 0x000054105a338816 */ /* 0x000fe200000000ff */
[----:B------:R-:W-:Y:S01]  /*86b0*/  IMAD.WIDE.U32 R14, R9, -0x2daee0ad, RZ ;  /* 0xd2511f53090e7825 */ /* 0x000fe200078e00ff */
[----:B------:R-:W-:-:S02]  /*86c0*/  LOP3.LUT R10, R5, R223, R8, 0x96, !PT ;  /* 0x000000df050a7212 */ /* 0x000fc400078e9608 */
[----:B------:R-:W-:Y:S01]  /*86d0*/  @!P1 PRMT R52, R82, 0x5410, RZ ;  /* 0x0000541052349816 */ /* 0x000fe200000000ff */
[----:B------:R-:W-:Y:S01]  /*86e0*/  IMAD.WIDE.U32 R6, R6, -0x326172a9, RZ ;  /* 0xcd9e8d5706067825 */ /* 0x000fe200078e00ff */
[----:B------:R-:W-:Y:S01]  /*86f0*/  PRMT R156, R54, 0x5410, R53 ;  /* 0x00005410369c7816 */ /* 0x000fe20000000035 */
[----:B------:R-:W-:Y:S01]  /*8700*/  MUFU.EX2 R90, R43 ;  /* 0x0000002b005a7308 */ /* 0x000fe20000000800 */
[----:B------:R-:W-:Y:S01]  /*8710*/  @!P3 PRMT R54, R87, 0x5410, RZ ;  /* 0x000054105736b816 */ /* 0x000fe200000000ff */
[----:B------:R-:W-:Y:S01]  /*8720*/  IMAD.WIDE.U32 R10, R10, -0x2daee0ad, RZ ;  /* 0xd2511f530a0a7825 */ /* 0x000fe200078e00ff */
[----:B------:R-:W-:Y:S02]  /*8730*/  LOP3.LUT R12, R7, R230, R4, 0x96, !PT ;  /* 0x000000e6070c7212 */ /* 0x000fe400078e9604 */
[----:B------:R-:W-:Y:S02]  /*8740*/  @!P2 PRMT R53, R91, 0x5410, RZ ;  /* 0x000054105b35a816 */ /* 0x000fe400000000ff */
[----:B------:R-:W-:Y:S01]  /*8750*/  LOP3.LUT R5, R11, R231, R38, 0x96, !PT ;  /* 0x000000e70b057212 */ /* 0x000fe200078e9626 */
[----:B------:R-:W-:Y:S01]  /*8760*/  IMAD.WIDE.U32 R12, R12, -0x2daee0ad, RZ ;  /* 0xd2511f530c0c7825 */ /* 0x000fe200078e00ff */
[----:B------:R-:W-:Y:S03]  /*8770*/  MUFU.EX2 R87, R85 ;  /* 0x0000005500577308 */ /* 0x000fe60000000800 */
[----:B------:R-:W-:-:S05]  /*8780*/  IMAD.WIDE.U32 R4, R5, -0x326172a9, RZ ;  /* 0xcd9e8d5705047825 */ /* 0x000fca00078e00ff */
[----:B------:R-:W-:Y:S01]  /*8790*/  LOP3.LUT R11, R5, R238, R6, 0x96, !PT ;  /* 0x000000ee050b7212 */ /* 0x000fe200078e9606 */
[----:B------:R-:W-:Y:S01]  /*87a0*/  MUFU.EX2 R162, R96 ;  /* 0x0000006000a27308 */ /* 0x000fe20000000800 */
[----:B------:R-:W-:Y:S02]  /*87b0*/  LOP3.LUT R6, R13, R232, R10, 0x96, !PT ;  /* 0x000000e80d067212 */ /* 0x000fe400078e960a */
[----:B------:R-:W-:-:S03]  /*87c0*/  LOP3.LUT R5, R29, R223, R202, 0x96, !PT ;  /* 0x000000df1d057212 */ /* 0x000fc600078e96ca */
[----:B------:R-:W-:Y:S02]  /*87d0*/  IMAD.WIDE.U32 R6, R6, -0x326172a9, RZ ;  /* 0xcd9e8d5706067825 */ /* 0x000fe400078e00ff */
[----:B------:R1:W-:Y:S03]  /*87e0*/  MUFU.EX2 R13, R21 ;  /* 0x00000015000d7308 */ /* 0x0003e60000000800 */
[----:B------:R-:W-:Y:S01]  /*87f0*/  LOP3.LUT R2, R7, R239, R4, 0x96, !PT ;  /* 0x000000ef07027212 */ /* 0x000fe200078e9604 */
[----:B------:R-:W-:-:S03]  /*8800*/  IMAD R4, R5, -0x2daee0ad, RZ ;  /* 0xd2511f5305047824 */ /* 0x000fc600078e02ff */
[C---:B------:R-:W-:Y:S01]  /*8810*/  LOP3.LUT R5, R2.reuse, 0xff, RZ, 0xc0, !PT ;  /* 0x000000ff02057812 */ /* 0x040fe200078ec0ff */
[----:B------:R-:W2:Y:S01]  /*8820*/  MUFU.EX2 R10, R32 ;  /* 0x00000020000a7308 */ /* 0x000ea20000000800 */
[----:B------:R-:W-:Y:S02]  /*8830*/  LOP3.LUT R4, R15, R232, R4, 0x96, !PT ;  /* 0x000000e80f047212 */ /* 0x000fe400078e9604 */
[----:B------:R-:W-:Y:S02]  /*8840*/  LOP3.LUT R9, R2, 0xffff, RZ, 0xc0, !PT ;  /* 0x0000ffff02097812 */ /* 0x000fe400078ec0ff */
[----:B------:R-:W-:Y:S01]  /*8850*/  ISETP.GE.U32.AND P4, PT, R194, R5, PT ;  /* 0x00000005c200720c */ /* 0x000fe20003f86070 */
[----:B------:R-:W-:Y:S01]  /*8860*/  IMAD.WIDE.U32 R4, R4, -0x326172a9, RZ ;  /* 0xcd9e8d5704047825 */ /* 0x000fe200078e00ff */
[----:B------:R-:W-:Y:S01]  /*8870*/  SHF.R.U32.HI R9, RZ, 0x8, R9 ;  /* 0x00000008ff097819 */ /* 0x000fe20000011609 */
[----:B------:R-:W-:Y:S02]  /*8880*/  MUFU.EX2 R32, R42 ;  /* 0x0000002a00207308 */ /* 0x000fe40000000800 */
[----:B-1----:R-:W-:Y:S01]  /*8890*/  FADD.FTZ R21, R164, R17 ;  /* 0x00000011a4157221 */ /* 0x002fe20000010000 */
[----:B------:R-:W-:-:S02]  /*88a0*/  LOP3.LUT R9, R9, 0xffff, RZ, 0xc0, !PT ;  /* 0x0000ffff09097812 */ /* 0x000fc400078ec0ff */
[----:B------:R-:W-:Y:S02]  /*88b0*/  LOP3.LUT R15, R5, R239, R22, 0x96, !PT ;  /* 0x000000ef050f7212 */ /* 0x000fe400078e9616 */
[----:B------:R-:W-:Y:S01]  /*88c0*/  LOP3.LUT R19, R4, 0xffff, RZ, 0xc0, !PT ;  /* 0x0000ffff04137812 */ /* 0x000fe200078ec0ff */
[----:B--2---:R-:W-:Y:S01]  /*88d0*/  FADD.FTZ R17, R16, R10 ;  /* 0x0000000a10117221 */ /* 0x004fe20000010000 */
[----:B------:R-:W-:Y:S01]  /*88e0*/  LOP3.LUT R24, R4, 0xff, RZ, 0xc0, !PT ;  /* 0x000000ff04187812 */ /* 0x000fe200078ec0ff */
[----:B------:R-:W-:Y:S01]  /*88f0*/  @!P4 HFMA2.BF16_V2 R92, -RZ.H0_H0, RZ.H0_H0, -R26.H0_H0 ;  /* 0x200000ffff5cc231 */ /* 0x000fe2000034091a */
[--C-:B------:R-:W-:Y:S02]  /*8900*/  SHF.R.U32.HI R23, RZ, 0x10, R4.reuse ;  /* 0x00000010ff177819 */ /* 0x100fe40000011604 */
[----:B------:R-:W-:Y:S02]  /*8910*/  SHF.R.U32.HI R22, RZ, 0x18, R4 ;  /* 0x00000018ff167819 */ /* 0x000fe40000011604 */
[----:B------:R-:W-:-:S02]  /*8920*/  SHF.R.U32.HI R4, RZ, 0x10, R2 ;  /* 0x00000010ff047819 */ /* 0x000fc40000011602 */
[----:B------:R-:W-:Y:S02]  /*8930*/  SHF.R.U32.HI R2, RZ, 0x18, R2 ;  /* 0x00000018ff027819 */ /* 0x000fe40000011602 */
[C---:B------:R-:W-:Y:S02]  /*8940*/  ISETP.GE.U32.AND P0, PT, R194.reuse, R9, PT ;  /* 0x00000009c200720c */ /* 0x040fe40003f06070 */
[----:B------:R-:W1:Y:S01]  /*8950*/  MUFU.EX2 R9, R36 ;  /* 0x0000002400097308 */ /* 0x000e620000000800 */
[----:B------:R-:W-:Y:S02]  /*8960*/  ISETP.GE.U32.AND P1, PT, R194, R2, PT ;  /* 0x00000002c200720c */ /* 0x000fe40003f26070 */
[----:B------:R-:W-:Y:S02]  /*8970*/  LOP3.LUT R4, R4, 0xff, RZ, 0xc0, !PT ;  /* 0x000000ff04047812 */ /* 0x000fe400078ec0ff */
[----:B------:R-:W-:Y:S02]  /*8980*/  LOP3.LUT R2, R6, 0xff, RZ, 0xc0, !PT ;  /* 0x000000ff06027812 */ /* 0x000fe400078ec0ff */
[----:B------:R-:W-:-:S02]  /*8990*/  ISETP.GE.U32.AND P2, PT, R194, R4, PT ;  /* 0x00000004c200720c */ /* 0x000fc40003f46070 */
[----:B------:R-:W-:Y:S02]  /*89a0*/  ISETP.GE.U32.AND P3, PT, R194, R2, PT ;  /* 0x00000002c200720c */ /* 0x000fe40003f66070 */
[----:B------:R-:W-:Y:S01]  /*89b0*/  LOP3.LUT R2, R6, 0xffff, RZ, 0xc0, !PT ;  /* 0x0000ffff06027812 */ /* 0x000fe200078ec0ff */
[--C-:B------:R-:W-:Y:S01]  /*89c0*/  FADD.FTZ R7, R13, R20.reuse ;  /* 0x000000140d077221 */ /* 0x100fe20000010000 */
[----:B------:R-:W-:Y:S02]  /*89d0*/  PRMT R20, R26, 0x7632, R20 ;  /* 0x000076321a147816 */ /* 0x000fe40000000014 */
[--C-:B------:R-:W-:Y:S01]  /*89e0*/  SHF.R.U32.HI R5, RZ, 0x10, R6.reuse ;  /* 0x00000010ff057819 */ /* 0x100fe20000011606 */
[----:B-1----:R-:W-:Y:S01]  /*89f0*/  FADD.FTZ R27, R9, R7 ;  /* 0x00000007091b7221 */ /* 0x002fe20000010000 */
[----:B------:R-:W-:Y:S01]  /*8a00*/  F2FP.BF16.PACK_AB R4, R10, R16 ;  /* 0x000000100a04723e */ /* 0x000fe200000010ff */
[----:B------:R-:W-:Y:S01]  /*8a10*/  @!P0 HFMA2.BF16_V2 R93, -RZ.H0_H0, RZ.H0_H0, -R20.H0_H0 ;  /* 0x200000ffff5d8231 */ /* 0x000fe20000340914 */
[----:B------:R-:W-:Y:S01]  /*8a20*/  SHF.R.U32.HI R6, RZ, 0x18, R6 ;  /* 0x00000018ff067819 */ /* 0x000fe20000011606 */
[----:B------:R-:W-:Y:S01]  /*8a30*/  MUFU.EX2 R10, R41 ;  /* 0x00000029000a7308 */ /* 0x000fe20000000800 */
[----:B------:R-:W-:-:S02]  /*8a40*/  PRMT R104, R26, 0x5410, R20 ;  /* 0x000054101a687816 */ /* 0x000fc40000000014 */
[----:B------:R-:W-:Y:S02]  /*8a50*/  SHF.R.U32.HI R2, RZ, 0x8, R2 ;  /* 0x00000008ff027819 */ /* 0x000fe40000011602 */
[----:B------:R-:W-:Y:S02]  /*8a60*/  @!P4 PRMT R26, R92, 0x5410, RZ ;  /* 0x000054105c1ac816 */ /* 0x000fe400000000ff */
[----:B------:R-:W-:Y:S02]  /*8a70*/  PRMT R37, R4, 0x7610, R37 ;  /* 0x0000761004257816 */ /* 0x000fe40000000025 */
[----:B------:R-:W-:Y:S02]  /*8a80*/  ISETP.GE.U32.AND P4, PT, R194, R6, PT ;  /* 0x00000006c200720c */ /* 0x000fe40003f86070 */
[----:B------:R-:W-:Y:S01]  /*8a90*/  F2FP.BF16.PACK_AB R7, R9, R13 ;  /* 0x0000000d0907723e */ /* 0x000fe200000010ff */
[----:B------:R-:W-:Y:S01]  /*8aa0*/  @!P2 HFMA2.BF16_V2 R94, -RZ.H0_H0, RZ.H0_H0, -R37.H0_H0 ;  /* 0x200000ffff5ea231 */ /* 0x000fe20000340925 */
[----:B------:R-:W-:Y:S01]  /*8ab0*/  PRMT R36, R4, 0x7632, R36 ;  /* 0x0000763204247816 */ /* 0x000fe20000000024 */
[----:B------:R-:W1:Y:S01]  /*8ac0*/  MUFU.EX2 R13, R40 ;  /* 0x00000028000d7308 */ /* 0x000e620000000800 */
[----:B------:R-:W-:Y:S01]  /*8ad0*/  LOP3.LUT R6, R5, 0xff, RZ, 0xc0, !PT ;  /* 0x000000ff05067812 */ /* 0x000fe200078ec0ff */
[----:B------:R-:W-:Y:S01]  /*8ae0*/  IMAD.WIDE.U32 R4, R11, -0x2daee0ad, RZ ;  /* 0xd2511f530b047825 */ /* 0x000fe200078e00ff */
[----:B------:R-:W-:Y:S01]  /*8af0*/  LOP3.LUT R2, R2, 0xffff, RZ, 0xc0, !PT ;  /* 0x0000ffff02027812 */ /* 0x000fe200078ec0ff */
[----:B------:R-:W-:Y:S01]  /*8b00*/  @!P1 HFMA2.BF16_V2 R110, -RZ.H0_H0, RZ.H0_H0, -R36.H0_H0 ;  /* 0x200000ffff6e9231 */ /* 0x000fe20000340924 */
[----:B------:R-:W-:-:S02]  /*8b10*/  @!P0 PRMT R20, R93, 0x5410, RZ ;  /* 0x000054105d148816 */ /* 0x000fc400000000ff */
[----:B------:R-:W-:Y:S02]  /*8b20*/  ISETP.GE.U32.AND P0, PT, R194, R2, PT ;  /* 0x00000002c200720c */ /* 0x000fe40003f06070 */
[----:B------:R-:W-:Y:S02]  /*8b30*/  LOP3.LUT R2, R5, R187, R12, 0x96, !PT ;  /* 0x000000bb05027212 */ /* 0x000fe400078e960c */
[----:B------:R-:W-:Y:S02]  /*8b40*/  PRMT R99, R37, 0x5410, R36 ;  /* 0x0000541025637816 */ /* 0x000fe40000000024 */
[----:B------:R-:W-:Y:S02]  /*8b50*/  @!P2 PRMT R37, R94, 0x5410, RZ ;  /* 0x000054105e25a816 */ /* 0x000fe400000000ff */
[----:B------:R-:W-:Y:S02]  /*8b60*/  ISETP.GE.U32.AND P2, PT, R194, R6, PT ;  /* 0x00000006c200720c */ /* 0x000fe40003f46070 */
[----:B------:R-:W-:-:S02]  /*8b70*/  SHF.R.U32.HI R6, RZ, 0x10, R2 ;  /* 0x00000010ff067819 */ /* 0x000fc40000011602 */
[C---:B------:R-:W-:Y:S02]  /*8b80*/  PRMT R48, R7.reuse, 0x7610, R48 ;  /* 0x0000761007307816 */ /* 0x040fe40000000030 */
[----:B------:R-:W-:Y:S02]  /*8b90*/  LOP3.LUT R6, R6, 0xff, RZ, 0xc0, !PT ;  /* 0x000000ff06067812 */ /* 0x000fe400078ec0ff */
[----:B------:R-:W-:Y:S01]  /*8ba0*/  PRMT R47, R7, 0x7632, R47 ;  /* 0x00007632072f7816 */ /* 0x000fe2000000002f */
[----:B------:R-:W-:Y:S01]  /*8bb0*/  @!P3 HFMA2.BF16_V2 R116, -RZ.H0_H0, RZ.H0_H0, -R48.H0_H0 ;  /* 0x200000ffff74b231 */ /* 0x000fe20000340930 */
[----:B------:R-:W-:Y:S01]  /*8bc0*/  @!P1 PRMT R36, R110, 0x5410, RZ ;  /* 0x000054106e249816 */ /* 0x000fe200000000ff */
[----:B-1----:R-:W-:Y:S01]  /*8bd0*/  FADD.FTZ R7, R13, R17 ;  /* 0x000000110d077221 */ /* 0x002fe20000010000 */
[----:B------:R-:W-:Y:S01]  /*8be0*/  ISETP.GE.U32.AND P1, PT, R194, R6, PT ;  /* 0x00000006c200720c */ /* 0x000fe20003f26070 */
[----:B------:R-:W-:Y:S01]  /*8bf0*/  @!P0 HFMA2.BF16_V2 R120, -RZ.H0_H0, RZ.H0_H0, -R47.H0_H0 ;  /* 0x200000ffff788231 */ /* 0x000fe2000034092f */
[----:B------:R-:W-:Y:S01]  /*8c00*/  LOP3.LUT R6, R2, 0xff, RZ, 0xc0, !PT ;  /* 0x000000ff02067812 */ /* 0x000fe200078ec0ff */
[----:B------:R-:W-:Y:S01]  /*8c10*/  FADD.FTZ R9, R10, R7 ;  /* 0x000000070a097221 */ /* 0x000fe20000010000 */
[----:B------:R-:W-:-:S02]  /*8c20*/  PRMT R94, R48, 0x5410, R47 ;  /* 0x00005410305e7816 */ /* 0x000fc4000000002f */
[----:B------:R-:W-:Y:S01]  /*8c30*/  F2FP.BF16.PACK_AB R7, R10, R13 ;  /* 0x0000000d0a07723e */ /* 0x000fe200000010ff */
[----:B------:R-:W-:Y:S01]  /*8c40*/  IMAD.WIDE.U32 R10, R30, -0x2daee0ad, RZ ;  /* 0xd2511f531e0a7825 */ /* 0x000fe200078e00ff */
[----:B------:R-:W-:Y:S01]  /*8c50*/  @!P3 PRMT R48, R116, 0x5410, RZ ;  /* 0x000054107430b816 */ /* 0x000fe200000000ff */
[----:B------:R-:W1:Y:S01]  /*8c60*/  MUFU.EX2 R13, R45 ;  /* 0x0000002d000d7308 */ /* 0x000e620000000800 */
[----:B------:R-:W-:Y:S02]  /*8c70*/  ISETP.GE.U32.AND P3, PT, R194, R6, PT ;  /* 0x00000006c200720c */ /* 0x000fe40003f66070 */
[----:B------:R-:W-:Y:S02]  /*8c80*/  SHF.R.U32.HI R6, RZ, 0x18, R2 ;  /* 0x00000018ff067819 */ /* 0x000fe40000011602 */
[----:B------:R-:W-:Y:S02]  /*8c90*/  LOP3.LUT R2, R2, 0xffff, RZ, 0xc0, !PT ;  /* 0x0000ffff02027812 */ /* 0x000fe400078ec0ff */
[----:B------:R-:W-:Y:S01]  /*8ca0*/  PRMT R46, R7, 0x7610, R46 ;  /* 0x00007610072e7816 */ /* 0x000fe2000000002e */
[----:B------:R-:W-:Y:S01]  /*8cb0*/  MUFU.EX2 R30, R98 ;  /* 0x00000062001e7308 */ /* 0x000fe20000000800 */
[----:B------:R-:W-:-:S02]  /*8cc0*/  SHF.R.U32.HI R2, RZ, 0x8, R2 ;  /* 0x00000008ff027819 */ /* 0x000fc40000011602 */
[----:B------:R-:W-:Y:S01]  /*8cd0*/  @!P0 PRMT R47, R120, 0x5410, RZ ;  /* 0x00005410782f8816 */ /* 0x000fe200000000ff */
[----:B------:R-:W-:Y:S01]  /*8ce0*/  @!P2 HFMA2.BF16_V2 R122, -RZ.H0_H0, RZ.H0_H0, -R46.H0_H0 ;  /* 0x200000ffff7aa231 */ /* 0x000fe2000034092e */
[----:B------:R-:W-:Y:S02]  /*8cf0*/  PRMT R44, R7, 0x7632, R44 ;  /* 0x00007632072c7816 */ /* 0x000fe4000000002c */
[----:B------:R-:W-:Y:S01]  /*8d00*/  ISETP.GE.U32.AND P0, PT, R194, R6, PT ;  /* 0x00000006c200720c */ /* 0x000fe20003f06070 */
[----:B------:R-:W-:Y:S01]  /*8d10*/  IMAD.WIDE.U32 R6, R152, -0x2daee0ad, RZ ;  /* 0xd2511f5398067825 */ /* 0x000fe200078e00ff */
[----:B------:R-:W-:Y:S01]  /*8d20*/  LOP3.LUT R2, R2, 0xffff, RZ, 0xc0, !PT ;  /* 0x0000ffff02027812 */ /* 0x000fe200078ec0ff */
[----:B------:R-:W-:Y:S01]  /*8d30*/  @!P4 HFMA2.BF16_V2 R123, -RZ.H0_H0, RZ.H0_H0, -R44.H0_H0 ;  /* 0x200000ffff7bc231 */ /* 0x000fe2000034092c */
[----:B------:R-:W-:Y:S01]  /*8d40*/  PRMT R91, R46, 0x5410, R44 ;  /* 0x000054102e5b7816 */ /* 0x000fe2000000002c */
[----:B-1----:R-:W-:Y:S01]  /*8d50*/  FADD.FTZ R17, R13, R9 ;  /* 0x000000090d117221 */ /* 0x002fe20000010000 */
[----:B------:R-:W-:-:S02]  /*8d60*/  @!P2 PRMT R46, R122, 0x5410, RZ ;  /* 0x000054107a2ea816 */ /* 0x000fc400000000ff */
[----:B------:R-:W-:Y:S02]  /*8d70*/  ISETP.GE.U32.AND P2, PT, R194, R2, PT ;  /* 0x00000002c200720c */ /* 0x000fe40003f46070 */
[----:B------:R-:W-:Y:S02]  /*8d80*/  F2FP.BF16.PACK_AB R2, R90, R32 ;  /* 0x000000205a02723e */ /* 0x000fe400000010ff */
[----:B------:R-:W-:Y:S02]  /*8d90*/  LOP3.LUT R7, R7, R190, R80, 0x96, !PT ;  /* 0x000000be07077212 */ /* 0x000fe400078e9650 */
[----:B------:R-:W-:Y:S02]  /*8da0*/  LOP3.LUT R12, R11, R222, R6, 0x96, !PT ;  /* 0x000000de0b0c7212 */ /* 0x000fe400078e9606 */
[C---:B------:R-:W-:Y:S01]  /*8db0*/  PRMT R43, R2.reuse, 0x7610, R43 ;  /* 0x00007610022b7816 */ /* 0x040fe2000000002b */
[----:B------:R-:W-:Y:S01]  /*8dc0*/  IMAD.WIDE.U32 R6, R7, -0x326172a9, RZ ;  /* 0xcd9e8d5707067825 */ /* 0x000fe200078e00ff */
[----:B------:R-:W-:-:S02]  /*8dd0*/  PRMT R42, R2, 0x7632, R42 ;  /* 0x00007632022a7816 */ /* 0x000fc4000000002a */
[----:B------:R-:W-:Y:S01]  /*8de0*/  F2FP.BF16.PACK_AB R2, R79, R13 ;  /* 0x0000000d4f02723e */ /* 0x000fe200000010ff */
[----:B------:R-:W-:Y:S01]  /*8df0*/  IMAD.WIDE.U32 R12, R12, -0x326172a9, RZ ;  /* 0xcd9e8d570c0c7825 */ /* 0x000fe200078e00ff */
[----:B------:R-:W-:Y:S01]  /*8e00*/  LOP3.LUT R7, R7, R223, R8, 0x96, !PT ;  /* 0x000000df07077212 */ /* 0x000fe200078e9608 */
[----:B------:R-:W-:Y:S01]  /*8e10*/  @!P2 HFMA2.BF16_V2 R129, -RZ.H0_H0, RZ.H0_H0, -R42.H0_H0 ;  /* 0x200000ffff81a231 */ /* 0x000fe2000034092a */
[C---:B------:R-:W-:Y:S01]  /*8e20*/  PRMT R41, R2.reuse, 0x7610, R41 ;  /* 0x0000761002297816 */ /* 0x040fe20000000029 */
[----:B------:R-:W-:Y:S01]  /*8e30*/  @!P3 HFMA2.BF16_V2 R125, -RZ.H0_H0, RZ.H0_H0, -R43.H0_H0 ;  /* 0x200000ffff7db231 */ /* 0x000fe2000034092b */
[----:B------:R-:W-:Y:S01]  /*8e40*/  LOP3.LUT R8, R13, R230, R6, 0x96, !PT ;  /* 0x000000e60d087212 */ /* 0x000fe200078e9606 */
[----:B------:R-:W-:Y:S01]  /*8e50*/  IMAD.WIDE.U32 R6, R7, -0x2daee0ad, RZ ;  /* 0xd2511f5307067825 */ /* 0x000fe200078e00ff */
[----:B------:R-:W-:Y:S01]  /*8e60*/  PRMT R40, R2, 0x7632, R40 ;  /* 0x0000763202287816 */ /* 0x000fe20000000028 */
[----:B------:R-:W-:Y:S01]  /*8e70*/  @!P1 HFMA2.BF16_V2 R131, -RZ.H0_H0, RZ.H0_H0, -R41.H0_H0 ;  /* 0x200000ffff839231 */ /* 0x000fe20000340929 */
[----:B------:R-:W-:Y:S01]  /*8e80*/  LOP3.LUT R2, R4, 0xff, RZ, 0xc0, !PT ;  /* 0x000000ff04027812 */ /* 0x000fe200078ec0ff */
[----:B------:R-:W-:Y:S01]  /*8e90*/  IMAD.WIDE.U32 R8, R8, -0x2daee0ad, RZ ;  /* 0xd2511f5308087825 */ /* 0x000fe200078e00ff */
[----:B------:R-:W-:Y:S01]  /*8ea0*/  LOP3.LUT R7, R7, R231, R10, 0x96, !PT ;  /* 0x000000e707077212 */ /* 0x000fe200078e960a */
[----:B------:R-:W-:Y:S01]  /*8eb0*/  @!P0 HFMA2.BF16_V2 R130, -RZ.H0_H0, RZ.H0_H0, -R40.H0_H0 ;  /* 0x200000ffff828231 */ /* 0x000fe20000340928 */
[----:B------:R-:W-:-:S02]  /*8ec0*/  PRMT R124, R43, 0x5410, R42 ;  /* 0x000054102b7c7816 */ /* 0x000fc4000000002a */
[----:B------:R-:W-:Y:S01]  /*8ed0*/  LOP3.LUT R9, R9, R232, R6, 0x96, !PT ;  /* 0x000000e809097212 */ /* 0x000fe200078e9606 */
[----:B------:R-:W-:Y:S01]  /*8ee0*/  IMAD.WIDE.U32 R6, R7, -0x326172a9, RZ ;  /* 0xcd9e8d5707067825 */ /* 0x000fe200078e00ff */
[----:B------:R-:W-:Y:S02]  /*8ef0*/  @!P2 PRMT R42, R129, 0x5410, RZ ;  /* 0x00005410812aa816 */ /* 0x000fe400000000ff */
[----:B------:R-:W-:Y:S02]  /*8f00*/  ISETP.GE.U32.AND P2, PT, R194, R2, PT ;  /* 0x00000002c200720c */ /* 0x000fe40003f46070 */
[--C-:B------:R-:W-:Y:S02]  /*8f10*/  SHF.R.U32.HI R2, RZ, 0x18, R4.reuse ;  /* 0x00000018ff027819 */ /* 0x100fe40000011604 */
[----:B------:R-:W-:Y:S02]  /*8f20*/  LOP3.LUT R10, R4, 0xffff, RZ, 0xc0, !PT ;  /* 0x0000ffff040a7812 */ /* 0x000fe400078ec0ff */
[----:B------:R-:W-:Y:S01]  /*8f30*/  SHF.R.U32.HI R11, RZ, 0x10, R4 ;  /* 0x00000010ff0b7819 */ /* 0x000fe20000011604 */
[----:B------:R-:W-:Y:S01]  /*8f40*/  IMAD.WIDE.U32 R4, R9, -0x326172a9, RZ ;  /* 0xcd9e8d5709047825 */ /* 0x000fe200078e00ff */
[----:B------:R-:W-:-:S02]  /*8f50*/  PRMT R110, R41, 0x5410, R40 ;  /* 0x00005410296e7816 */ /* 0x000fc40000000028 */
[----:B------:R-:W-:Y:S02]  /*8f60*/  @!P1 PRMT R41, R131, 0x5410, RZ ;  /* 0x0000541083299816 */ /* 0x000fe400000000ff */
[----:B------:R-:W-:Y:S02]  /*8f70*/  ISETP.GE.U32.AND P1, PT, R194, R2, PT ;  /* 0x00000002c200720c */ /* 0x000fe40003f26070 */
[----:B------:R-:W-:Y:S02]  /*8f80*/  LOP3.LUT R12, R7, R238, R12, 0x96, !PT ;  /* 0x000000ee070c7212 */ /* 0x000fe400078e960c */
[----:B------:R-:W-:Y:S02]  /*8f90*/  LOP3.LUT R6, R5, R239, R6, 0x96, !PT ;  /* 0x000000ef05067212 */ /* 0x000fe400078e9606 */
[C---:B------:R-:W-:Y:S01]  /*8fa0*/  LOP3.LUT R7, R4.reuse, 0xff, RZ, 0xc0, !PT ;  /* 0x000000ff04077812 */ /* 0x040fe200078ec0ff */
[----:B------:R-:W-:Y:S01]  /*8fb0*/  MUFU.EX2 R239, R121 ;  /* 0x0000007900ef7308 */ /* 0x000fe20000000800 */
[----:B------:R-:W-:-:S02]  /*8fc0*/  LOP3.LUT R16, R4, 0xffff, RZ, 0xc0, !PT ;  /* 0x0000ffff04107812 */ /* 0x000fc400078ec0ff */
[--C-:B------:R-:W-:Y:S02]  /*8fd0*/  SHF.R.U32.HI R13, RZ, 0x10, R4.reuse ;  /* 0x00000010ff0d7819 */ /* 0x100fe40000011604 */
[----:B------:R-:W-:Y:S01]  /*8fe0*/  SHF.R.U32.HI R2, RZ, 0x18, R4 ;  /* 0x00000018ff027819 */ /* 0x000fe20000011604 */
[----:B------:R-:W-:Y:S01]  /*8ff0*/  IMAD.WIDE.U32 R4, R25, -0x2daee0ad, RZ ;  /* 0xd2511f5319047825 */ /* 0x000fe200078e00ff */
[----:B------:R-:W-:Y:S02]  /*9000*/  @!P4 PRMT R44, R123, 0x5410, RZ ;  /* 0x000054107b2cc816 */ /* 0x000fe400000000ff */
[----:B------:R-:W-:Y:S02]  /*9010*/  ISETP.GE.U32.AND P4, PT, R194, R2, PT ;  /* 0x00000002c200720c */ /* 0x000fe40003f86070 */
[----:B------:R-:W-:Y:S02]  /*9020*/  LOP3.LUT R45, R5, R187, R14, 0x96, !PT ;  /* 0x000000bb052d7212 */ /* 0x000fe400078e960e */
[C---:B------:R-:W-:Y:S01]  /*9030*/  LOP3.LUT R81, R4.reuse, 0xffff, RZ, 0xc0, !PT ;  /* 0x0000ffff04517812 */ /* 0x040fe200078ec0ff */
[----:B------:R-:W1:Y:S01]  /*9040*/  MUFU.EX2 R14, R97 ;  /* 0x00000061000e7308 */ /* 0x000e620000000800 */
[----:B------:R-:W-:-:S02]  /*9050*/  LOP3.LUT R84, R4, 0xff, RZ, 0xc0, !PT ;  /* 0x000000ff04547812 */ /* 0x000fc400078ec0ff */
[--C-:B------:R-:W-:Y:S02]  /*9060*/  SHF.R.U32.HI R82, RZ, 0x10, R4.reuse ;  /* 0x00000010ff527819 */ /* 0x100fe40000011604 */
[----:B------:R-:W-:Y:S01]  /*9070*/  SHF.R.U32.HI R83, RZ, 0x18, R4 ;  /* 0x00000018ff537819 */ /* 0x000fe20000011604 */
[----:B------:R-:W-:Y:S01]  /*9080*/  IMAD.WIDE.U32 R4, R12, -0x2daee0ad, RZ ;  /* 0xd2511f530c047825 */ /* 0x000fe200078e00ff */
[----:B------:R-:W-:Y:S02]  /*9090*/  @!P3 PRMT R43, R125, 0x5410, RZ ;  /* 0x000054107d2bb816 */ /* 0x000fe400000000ff */
[----:B------:R-:W-:Y:S02]  /*90a0*/  @!P0 PRMT R40, R130, 0x5410, RZ ;  /* 0x0000541082288816 */ /* 0x000fe400000000ff */
        /* <DEDUP_REMOVED lines=8> */
[----:B------:R-:W-:-:S02]  /*9130*/  LOP3.LUT R4, R23, 0xff, RZ, 0xc0, !PT ;  /* 0x000000ff17047812 */ /* 0x000fc400078ec0ff */
[----:B------:R-:W-:Y:S01]  /*9140*/  SHF.R.U32.HI R5, RZ, 0x8, R10 ;  /* 0x00000008ff057819 */ /* 0x000fe2000001160a */
[----:B------:R-:W-:Y:S01]  /*9150*/  FADD.FTZ R10, R175, R21 ;  /* 0x00000015af0a7221 */ /* 0x000fe20000010000 */
[----:B------:R-:W-:Y:S02]  /*9160*/  F2FP.BF16.PACK_AB R23, R178, R87 ;  /* 0x00000057b217723e */ /* 0x000fe400000010ff */
[--C-:B------:R-:W-:Y:S02]  /*9170*/  PRMT R85, R4, 0x5410, R22.reuse ;  /* 0x0000541004557816 */ /* 0x100fe40000000016 */
[----:B------:R-:W-:Y:S01]  /*9180*/  LOP3.LUT R4, R5, 0xffff, RZ, 0xc0, !PT ;  /* 0x0000ffff05047812 */ /* 0x000fe200078ec0ff */
[----:B------:R-:W-:Y:S01]  /*9190*/  @!P2 HFMA2.BF16_V2 R133, -RZ.H0_H0, RZ.H0_H0, -R23.H0_H0 ;  /* 0x200000ffff85a231 */ /* 0x000fe20000340917 */
[----:B------:R-:W-:Y:S02]  /*91a0*/  PRMT R22, R23, 0x7632, R22 ;  /* 0x0000763217167816 */ /* 0x000fe40000000016 */
[----:B------:R-:W-:-:S02]  /*91b0*/  ISETP.GE.U32.AND P3, PT, R194, R4, PT ;  /* 0x00000004c200720c */ /* 0x000fc40003f66070 */
[----:B------:R-:W-:Y:S01]  /*91c0*/  LOP3.LUT R4, R11, 0xff, RZ, 0xc0, !PT ;  /* 0x000000ff0b047812 */ /* 0x000fe200078ec0ff */
[----:B------:R-:W-:Y:S01]  /*91d0*/  FADD.FTZ R11, R174, R18 ;  /* 0x00000012ae0b7221 */ /* 0x000fe20000010000 */
[----:B------:R-:W-:Y:S02]  /*91e0*/  PRMT R93, R23, 0x5410, R22 ;  /* 0x00005410175d7816 */ /* 0x000fe40000000016 */
[----:B------:R-:W-:Y:S02]  /*91f0*/  @!P2 PRMT R23, R133, 0x5410, RZ ;  /* 0x000054108517a816 */ /* 0x000fe400000000ff */
[----:B------:R-:W-:Y:S02]  /*9200*/  ISETP.GE.U32.AND P2, PT, R194, R4, PT ;  /* 0x00000004c200720c */ /* 0x000fe40003f46070 */
[----:B------:R-:W-:Y:S02]  /*9210*/  LOP3.LUT R4, R6, 0xffff, RZ, 0xc0, !PT ;  /* 0x0000ffff06047812 */ /* 0x000fe400078ec0ff */
[----:B-1----:R-:W-:Y:S01]  /*9220*/  F2FP.BF16.PACK_AB R25, R30, R14 ;  /* 0x0000000e1e19723e */ /* 0x002fe200000010ff */
        /* <DEDUP_REMOVED lines=18> */
[C---:B------:R-:W-:Y:S02]  /*9350*/  PRMT R17, R21.reuse, 0x7632, R17 ;  /* 0x0000763215117816 */ /* 0x040fe40000000011 */
[----:B------:R-:W-:Y:S02]  /*9360*/  LOP3.LUT R4, R4, 0xff, RZ, 0xc0, !PT ;  /* 0x000000ff04047812 */ /* 0x000fe400078ec0ff */
[----:B------:R-:W-:Y:S01]  /*9370*/  PRMT R152, R21, 0x5410, R17 ;  /* 0x0000541015987816 */ /* 0x000fe20000000011 */
[----:B------:R-:W-:Y:S01]  /*9380*/  @!P2 HFMA2.BF16_V2 R136, -RZ.H0_H0, RZ.H0_H0, -R17.H0_H0 ;  /* 0x200000ffff88a231 */ /* 0x000fe20000340911 */
[----:B------:R-:W-:Y:S02]  /*9390*/  @!P3 PRMT R21, R137, 0x5410, RZ ;  /* 0x000054108915b816 */ /* 0x000fe400000000ff */
[----:B------:R-:W-:Y:S02]  /*93a0*/  ISETP.GE.U32.AND P3, PT, R194, R4, PT ;  /* 0x00000004c200720c */ /* 0x000fe40003f66070 */
[----:B------:R-:W-:-:S02]  /*93b0*/  F2FP.BF16.PACK_AB R19, R159, R158 ;  /* 0x0000009e9f13723e */ /* 0x000fc400000010ff */
[----:B------:R-:W-:Y:S02]  /*93c0*/  LOP3.LUT R4, R13, 0xff, RZ, 0xc0, !PT ;  /* 0x000000ff0d047812 */ /* 0x000fe400078ec0ff */
[C---:B------:R-:W-:Y:S02]  /*93d0*/  PRMT R18, R19.reuse, 0x7632, R18 ;  /* 0x0000763213127816 */ /* 0x040fe40000000012 */
[----:B------:R-:W-:Y:S02]  /*93e0*/  @!P2 PRMT R17, R136, 0x5410, RZ ;  /* 0x000054108811a816 */ /* 0x000fe400000000ff */
[----:B------:R-:W-:Y:S01]  /*93f0*/  ISETP.GE.U32.AND P2, PT, R194, R4, PT ;  /* 0x00000004c200720c */ /* 0x000fe20003f46070 */
[----:B------:R-:W-:Y:S01]  /*9400*/  @!P1 HFMA2.BF16_V2 R138, -RZ.H0_H0, RZ.H0_H0, -R18.H0_H0 ;  /* 0x200000ffff8a9231 */ /* 0x000fe20000340912 */
[----:B------:R-:W-:Y:S01]  /*9410*/  SHF.R.U32.HI R4, RZ, 0x8, R16 ;  /* 0x00000008ff047819 */ /* 0x000fe20000011610 */
[----:B------:R-:W-:Y:S01]  /*9420*/  @!P3 HFMA2.BF16_V2 R139, -RZ.H0_H0, RZ.H0_H0, -R19.H0_H0 ;  /* 0x200000ffff8bb231 */ /* 0x000fe20000340913 */
[----:B------:R-:W-:-:S02]  /*9430*/  PRMT R137, R19, 0x5410, R18 ;  /* 0x0000541013897816 */ /* 0x000fc40000000012 */
[----:B------:R-:W-:Y:S02]  /*9440*/  LOP3.LUT R4, R4, 0xffff, RZ, 0xc0, !PT ;  /* 0x0000ffff04047812 */ /* 0x000fe400078ec0ff */
[----:B------:R-:W-:Y:S02]  /*9450*/  @!P3 PRMT R19, R139, 0x5410, RZ ;  /* 0x000054108b13b816 */ /* 0x000fe400000000ff */
[----:B------:R-:W-:Y:S01]  /*9460*/  @!P1 PRMT R18, R138, 0x5410, RZ ;  /* 0x000054108a129816 */ /* 0x000fe200000000ff */
[----:B------:R-:W-:Y:S01]  /*9470*/  MUFU.EX2 R139, R117 ;  /* 0x00000075008b7308 */ /* 0x000fe20000000800 */
[C---:B------:R-:W-:Y:S02]  /*9480*/  ISETP.GE.U32.AND P1, PT, R194.reuse, R4, PT ;  /* 0x00000004c200720c */ /* 0x040fe40003f26070 */
[----:B------:R-:W-:Y:S01]  /*9490*/  ISETP.GE.U32.AND P3, PT, R194, R9, PT ;  /* 0x00000009c200720c */ /* 0x000fe20003f66070 */
[----:B------:R-:W-:Y:S01]  /*94a0*/  FADD.FTZ R9, R14, R8 ;  /* 0x000000080e097221 */ /* 0x000fe20000010000 */
[----:B------:R-:W-:Y:S01]  /*94b0*/  ISETP.GE.U32.AND P0, PT, R194, R7, PT ;  /* 0x00000007c200720c */ /* 0x000fe20003f06070 */
[----:B------:R-:W-:Y:S01]  /*94c0*/  FADD.FTZ R7, R32, R27 ;  /* 0x0000001b20077221 */ /* 0x000fe20000010000 */
[----:B------:R-:W-:Y:S01]  /*94d0*/  F2FP.BF16.PACK_AB R14, R162, R160 ;  /* 0x000000a0a20e723e */ /* 0x000fe200000010ff */
[----:B------:R-:W1:Y:S01]  /*94e0*/  MUFU.EX2 R138, R115 ;  /* 0x00000073008a7308 */ /* 0x000e620000000800 */
[----:B------:R-:W-:Y:S01]  /*94f0*/  LOP3.LUT R4, R15, 0xffff, RZ, 0xc0, !PT ;  /* 0x0000ffff0f047812 */ /* 0x000fe200078ec0ff */
[----:B------:R-:W-:Y:S01]  /*9500*/  FADD.FTZ R27, R90, R7 ;  /* 0x000000075a1b7221 */ /* 0x000fe20000010000 */
[----:B------:R-:W-:Y:S01]  /*9510*/  SHF.R.U32.HI R5, RZ, 0x10, R15 ;  /* 0x00000010ff057819 */ /* 0x000fe2000001160f */
[----:B------:R-:W-:Y:S01]  /*9520*/  IMAD.SHL.U32 R32, R186, 0x8, RZ ;  /* 0x00000008ba207824 */ /* 0x000fe200078e00ff */
[----:B------:R-:W-:Y:S01]  /*9530*/  PRMT R13, R14, 0x7632, R13 ;  /* 0x000076320e0d7816 */ /* 0x000fe2000000000d */
[----:B------:R-:W-:Y:S01]  /*9540*/  FADD.FTZ R98, R30, R9 ;  /* 0x000000091e627221 */ /* 0x000fe20000010000 */
[----:B------:R-:W-:Y:S01]  /*9550*/  SHF.R.U32.HI R6, RZ, 0x8, R4 ;  /* 0x00000008ff067819 */ /* 0x000fe20000011604 */
[----:B------:R-:W-:Y:S01]  /*9560*/  IMAD.WIDE R32, R32, 0x2, R34 ;  /* 0x0000000220207825 */ /* 0x000fe200078e0222 */
[----:B------:R-:W-:Y:S01]  /*9570*/  SHF.R.U32.HI R7, RZ, 0x18, R15 ;  /* 0x00000018ff077819 */ /* 0x000fe2000001160f */
[----:B------:R-:W-:Y:S01]  /*9580*/  @!P1 HFMA2.BF16_V2 R141, -RZ.H0_H0, RZ.H0_H0, -R13.H0_H0 ;  /* 0x200000ffff8d9231 */ /* 0x000fe2000034090d */
[----:B------:R-:W-:Y:S01]  /*9590*/  LOP3.LUT R4, R5, 0xff, RZ, 0xc0, !PT ;  /* 0x000000ff05047812 */ /* 0x000fe200078ec0ff */
[----:B------:R-:W-:Y:S01]  /*95a0*/  @!P0 HFMA2.BF16_V2 R140, -RZ.H0_H0, RZ.H0_H0, -R14.H0_H0 ;  /* 0x200000ffff8c8231 */ /* 0x000fe2000034090e */
[----:B------:R-:W-:Y:S01]  /*95b0*/  LOP3.LUT R8, R15, 0xff, RZ, 0xc0, !PT ;  /* 0x000000ff0f087812 */ /* 0x000fe200078ec0ff */
[----:B------:R-:W-:Y:S01]  /*95c0*/  FADD.FTZ R5, R177, R11 ;  /* 0x0000000bb1057221 */ /* 0x000fe20000010000 */
[----:B------:R-:W-:Y:S01]  /*95d0*/  PRMT R79, R4, 0x5410, R7 ;  /* 0x00005410044f7816 */ /* 0x000fe20000000007 */
[----:B------:R-:W-:Y:S01]  /*95e0*/  IMAD.MOV.U32 R177, RZ, RZ, R238 ;  /* 0x000000ffffb17224 */ /* 0x000fe200078e00ee */
[----:B-1----:R-:W-:Y:S01]  /*95f0*/  F2FP.BF16.PACK_AB R16, R139, R138 ;  /* 0x0000008a8b10723e */ /* 0x002fe200000010ff */
[----:B------:R-:W1:Y:S01]  /*9600*/  MUFU.EX2 R238, R118 ;  /* 0x0000007600ee7308 */ /* 0x000e620000000800 */
[----:B------:R-:W-:Y:S01]  /*9610*/  LOP3.LUT R4, R28, 0xff, RZ, 0xc0, !PT ;  /* 0x000000ff1c047812 */ /* 0x000fe200078ec0ff */
[----:B------:R-:W-:Y:S01]  /*9620*/  FADD.FTZ R95, R180, R5 ;  /* 0x00000005b45f7221 */ /* 0x000fe20000010000 */
[----:B------:R-:W-:Y:S01]  /*9630*/  PRMT R136, R14, 0x5410, R13 ;  /* 0x000054100e887816 */ /* 0x000fe2000000000d */
[----:B------:R-:W-:Y:S01]  /*9640*/  @!P2 HFMA2.BF16_V2 R142, -RZ.H0_H0, RZ.H0_H0, -R16.H0_H0 ;  /* 0x200000ffff8ea231 */ /* 0x000fe20000340910 */
[----:B------:R-:W-:Y:S01]  /*9650*/  @!P1 PRMT R13, R141, 0x5410, RZ ;  /* 0x000054108d0d9816 */ /* 0x000fe200000000ff */
[----:B------:R-:W-:Y:S01]  /*9660*/  IMAD.MOV.U32 R180, RZ, RZ, R222 ;  /* 0x000000ffffb47224 */ /* 0x000fe200078e00de */
[----:B------:R-:W-:Y:S01]  /*9670*/  PRMT R15, R16, 0x7632, R15 ;  /* 0x00007632100f7816 */ /* 0x000fe2000000000f */
[----:B------:R-:W-:Y:S01]  /*9680*/  IMAD.SHL.U32 R30, R186, 0x40, RZ ;  /* 0x00000040ba1e7824 */ /* 0x000fe200078e00ff */
[----:B------:R-:W-:Y:S01]  /*9690*/  ISETP.GE.U32.AND P1, PT, R194, R4, PT ;  /* 0x00000004c200720c */ /* 0x000fe20003f26070 */
[----:B------:R2:W-:Y:S01]  /*96a0*/  ST.E.U16 [R32.64], R31 ;  /* 0x0000001f20007985 */ /* 0x0005e2000c101504 */
[----:B------:R-:W-:Y:S01]  /*96b0*/  LOP3.LUT R4, R2, 0xff, RZ, 0xc0, !PT ;  /* 0x000000ff02047812 */ /* 0x000fe200078ec0ff */
[----:B------:R-:W-:Y:S01]  /*96c0*/  @!P4 HFMA2.BF16_V2 R143, -RZ.H0_H0, RZ.H0_H0, -R15.H0_H0 ;  /* 0x200000ffff8fc231 */ /* 0x000fe2000034090f */
[----:B------:R-:W-:Y:S01]  /*96d0*/  PRMT R131, R16, 0x5410, R15 ;  /* 0x0000541010837816 */ /* 0x000fe2000000000f */
[----:B------:R-:W-:Y:S01]  /*96e0*/  ST.E.U16 [R32.64+0x2], R49 ;  /* 0x0000023120007985 */ /* 0x000fe2000c101504 */
[----:B------:R-:W-:Y:S01]  /*96f0*/  @!P2 PRMT R16, R142, 0x5410, RZ ;  /* 0x000054108e10a816 */ /* 0x000fe200000000ff */
[----:B------:R-:W-:Y:S01]  /*9700*/  FADD.FTZ R97, R87, R27 ;  /* 0x0000001b57617221 */ /* 0x000fe20000010000 */
[----:B------:R-:W-:Y:S01]  /*9710*/  ISETP.GE.U32.AND P2, PT, R194, R4, PT ;  /* 0x00000004c200720c */ /* 0x000fe20003f46070 */
[----:B------:R-:W-:Y:S01]  /*9720*/  IMAD R28, R186, 0x48, RZ ;  /* 0x00000048ba1c7824 */ /* 0x000fe200078e02ff */
[----:B------:R-:W-:-:S02]  /*9730*/  LOP3.LUT R4, R2, 0xffff, RZ, 0xc0, !PT ;  /* 0x0000ffff02047812 */ /* 0x000fc400078ec0ff */
[----:B------:R-:W-:Y:S02]  /*9740*/  @!P4 PRMT R15, R143, 0x5410, RZ ;  /* 0x000054108f0fc816 */ /* 0x000fe400000000ff */
[----:B------:R-:W-:Y:S02]  /*9750*/  SHF.R.U32.HI R4, RZ, 0x8, R4 ;  /* 0x00000008ff047819 */ /* 0x000fe40000011604 */
[----:B------:R-:W-:Y:S02]  /*9760*/  @!P0 PRMT R14, R140, 0x5410, RZ ;  /* 0x000054108c0e8816 */ /* 0x000fe400000000ff */
[----:B------:R-:W-:Y:S02]  /*9770*/  LOP3.LUT R4, R4, 0xffff, RZ, 0xc0, !PT ;  /* 0x0000ffff04047812 */ /* 0x000fe400078ec0ff */
[C---:B------:R-:W-:Y:S02]  /*9780*/  ISETP.GE.U32.AND P0, PT, R194.reuse, R12, PT ;  /* 0x0000000cc200720c */ /* 0x040fe40003f06070 */
[----:B------:R-:W-:-:S02]  /*9790*/  ISETP.GE.U32.AND P4, PT, R194, R4, PT ;  /* 0x00000004c200720c */ /* 0x000fc40003f86070 */
[----:B------:R-:W-:Y:S02]  /*97a0*/  F2FP.BF16.PACK_AB R12, R243, R242 ;  /* 0x000000f2f30c723e */ /* 0x000fe400000010ff */
[----:B------:R-:W-:Y:S01]  /*97b0*/  SHF.R.U32.HI R4, RZ, 0x8, R29 ;  /* 0x00000008ff047819 */ /* 0x000fe2000001161d */
[----:B------:R-:W-:Y:S01]  /*97c0*/  IMAD.WIDE R28, R28, 0x2, R34 ;  /* 0x000000021c1c7825 */ /* 0x000fe200078e0222 */
[----:B------:R-:W-:Y:S01]  /*97d0*/  PRMT R11, R12, 0x7632, R11 ;  /* 0x000076320c0b7816 */ /* 0x000fe2000000000b */
[----:B------:R-:W-:Y:S01]  /*97e0*/  @!P2 HFMA2.BF16_V2 R145, -RZ.H0_H0, RZ.H0_H0, -R12.H0_H0 ;  /* 0x200000ffff91a231 */ /* 0x000fe2000034090c */
[----:B------:R-:W-:Y:S01]  /*97f0*/  LOP3.LUT R4, R4, 0xffff, RZ, 0xc0, !PT ;  /* 0x0000ffff04047812 */ /* 0x000fe200078ec0ff */
[----:B--2---:R-:W-:Y:S01]  /*9800*/  IMAD.WIDE R30, R30, 0x2, R34 ;  /* 0x000000021e1e7825 */ /* 0x004fe200078e0222 */
[----:B------:R-:W-:Y:S02]  /*9810*/  PRMT R130, R12, 0x5410, R11 ;  /* 0x000054100c827816 */ /* 0x000fe4000000000b */
[----:B------:R-:W-:Y:S01]  /*9820*/  @!P2 PRMT R12, R145, 0x5410, RZ ;  /* 0x00005410910ca816 */ /* 0x000fe200000000ff */
[----:B------:R-:W-:Y:S01]  /*9830*/  @!P4 HFMA2.BF16_V2 R144, -RZ.H0_H0, RZ.H0_H0, -R11.H0_H0 ;  /* 0x200000ffff90c231 */ /* 0x000fe2000034090b */
[----:B------:R-:W-:Y:S01]  /*9840*/  ISETP.GE.U32.AND P2, PT, R194, R4, PT ;  /* 0x00000004c200720c */ /* 0x000fe20003f46070 */
[----:B------:R2:W-:Y:S01]  /*9850*/  ST.E.U16 [R30.64], R26 ;  /* 0x0000001a1e007985 */ /* 0x0005e2000c101504 */
[----:B------:R-:W-:Y:S01]  /*9860*/  SHF.R.U32.HI R4, RZ, 0x18, R2 ;  /* 0x00000018ff047819 */ /* 0x000fe20000011602 */
[----:B------:R-:W-:Y:S01]  /*9870*/  IMAD.MOV.U32 R145, RZ, RZ, R232 ;  /* 0x000000ffff917224 */ /* 0x000fe200078e00e8 */
[----:B------:R-:W-:Y:S01]  /*9880*/  PRMT R80, R8, 0x5410, R6 ;  /* 0x0000541008507816 */ /* 0x000fe20000000006 */
[----:B------:R-:W-:Y:S01]  /*9890*/  FADD.FTZ R6, R181, R10 ;  /* 0x0000000ab5067221 */ /* 0x000fe20000010000 */
[----:B------:R-:W-:Y:S01]  /*98a0*/  F2FP.BF16.PACK_AB R8, R241, R240 ;  /* 0x000000f0f108723e */ /* 0x000fe200000010ff */
[----:B------:R3:W-:Y:S01]  /*98b0*/  ST.E.U16 [R30.64+0x2], R20 ;  /* 0x000002141e007985 */ /* 0x0007e2000c101504 */
[----:B------:R-:W-:Y:S01]  /*98c0*/  @!P4 PRMT R11, R144, 0x5410, RZ ;  /* 0x00005410900bc816 */ /* 0x000fe200000000ff */
[----:B------:R-:W-:Y:S01]  /*98d0*/  FADD.FTZ R96, R182, R6 ;  /* 0x00000006b6607221 */ /* 0x000fe20000010000 */
[----:B------:R-:W-:Y:S01]  /*98e0*/  ISETP.GE.U32.AND P4, PT, R194, R4, PT ;  /* 0x00000004c200720c */ /* 0x000fe20003f86070 */
[----:B------:R-:W-:Y:S01]  /*98f0*/  @!P3 HFMA2.BF16_V2 R146, -RZ.H0_H0, RZ.H0_H0, -R8.H0_H0 ;  /* 0x200000ffff92b231 */ /* 0x000fe20000340908 */
[--C-:B------:R-:W-:Y:S01]  /*9900*/  SHF.R.U32.HI R4, RZ, 0x10, R2.reuse ;  /* 0x00000010ff047819 */ /* 0x100fe20000011602 */
[----:B------:R-:W-:Y:S01]  /*9910*/  IMAD.MOV.U32 R182, RZ, RZ, R223 ;  /* 0x000000ffffb67224 */ /* 0x000fe200078e00df */
[----:B-1----:R-:W-:Y:S01]  /*9920*/  F2FP.BF16.PACK_AB R10, R239, R238 ;  /* 0x000000eeef0a723e */ /* 0x002fe200000010ff */
[----:B------:R-:W-:Y:S01]  /*9930*/  IMAD.WIDE.U32 R222, R173, -0x326172a9, RZ ;  /* 0xcd9e8d57adde7825 */ /* 0x000fe200078e00ff */
[----:B------:R-:W-:Y:S01]  /*9940*/  PRMT R2, R8, 0x7632, R2 ;  /* 0x0000763208027816 */ /* 0x000fe20000000002 */
[----:B------:R-:W1:Y:S01]  /*9950*/  MUFU.EX2 R232, R126 ;  /* 0x0000007e00e87308 */ /* 0x000e620000000800 */
[----:B------:R-:W-:Y:S01]  /*9960*/  LOP3.LUT R4, R4, 0xff, RZ, 0xc0, !PT ;  /* 0x000000ff04047812 */ /* 0x000fe200078ec0ff */
[----:B------:R-:W-:Y:S01]  /*9970*/  @!P1 HFMA2.BF16_V2 R148, -RZ.H0_H0, RZ.H0_H0, -R10.H0_H0 ;  /* 0x200000ffff949231 */ /* 0x000fe2000034090a */
[----:B------:R-:W-:Y:S01]  /*9980*/  PRMT R9, R10, 0x7632, R9 ;  /* 0x000076320a097816 */ /* 0x000fe20000000009 */
[----:B------:R-:W-:Y:S01]  /*9990*/  @!P2 HFMA2.BF16_V2 R147, -RZ.H0_H0, RZ.H0_H0, -R2.H0_H0 ;  /* 0x200000ffff93a231 */ /* 0x000fe20000340902 */
[----:B------:R-:W-:Y:S01]  /*99a0*/  PRMT R129, R8, 0x5410, R2 ;  /* 0x0000541008817816 */ /* 0x000fe20000000002 */
[----:B------:R-:W-:Y:S01]  /*99b0*/  IMAD.MOV.U32 R144, RZ, RZ, R231 ;  /* 0x000000ffff907224 */ /* 0x000fe200078e00e7 */
[----:B------:R-:W-:Y:S01]  /*99c0*/  @!P3 PRMT R8, R146, 0x5410, RZ ;  /* 0x000054109208b816 */ /* 0x000fe200000000ff */
[----:B------:R-:W-:Y:S01]  /*99d0*/  @!P0 HFMA2.BF16_V2 R149, -RZ.H0_H0, RZ.H0_H0, -R9.H0_H0 ;  /* 0x200000ffff958231 */ /* 0x000fe20000340909 */
[----:B------:R-:W-:Y:S01]  /*99e0*/  ISETP.GE.U32.AND P3, PT, R194, R4, PT ;  /* 0x00000004c200720c */ /* 0x000fe20003f66070 */
[----:B------:R-:W-:Y:S01]  /*99f0*/  IMAD.MOV.U32 R146, RZ, RZ, R230 ;  /* 0x000000ffff927224 */ /* 0x000fe200078e00e6 */
[----:B------:R-:W-:Y:S01]  /*9a00*/  LOP3.LUT R4, R163, R221, R222, 0x96, !PT ;  /* 0x000000dda3047212 */ /* 0x000fe200078e96de */
[----:B------:R-:W-:Y:S01]  /*9a10*/  ST.E.U16 [R28.64], R37 ;  /* 0x000000251c007985 */ /* 0x000fe2000c101504 */
[----:B------:R-:W-:Y:S01]  /*9a20*/  LOP3.LUT R5, R188, R223, RZ, 0x3c, !PT ;  /* 0x000000dfbc057212 */ /* 0x000fe200078e3cff */
[----:B------:R-:W-:Y:S01]  /*9a30*/  IMAD.SHL.U32 R188, R0, 0x2, RZ ;  /* 0x0000000200bc7824 */ /* 0x000fe200078e00ff */
[----:B------:R-:W-:Y:S01]  /*9a40*/  PRMT R128, R10, 0x5410, R9 ;  /* 0x000054100a807816 */ /* 0x000fe20000000009 */
[----:B--2---:R-:W-:Y:S01]  /*9a50*/  IMAD.WIDE.U32 R26, R4, -0x2daee0ad, RZ ;  /* 0xd2511f53041a7825 */ /* 0x004fe200078e00ff */
[----:B------:R-:W-:Y:S01]  /*9a60*/  @!P2 PRMT R2, R147, 0x5410, RZ ;  /* 0x000054109302a816 */ /* 0x000fe200000000ff */
[----:B------:R2:W-:Y:S01]  /*9a70*/  ST.E.U16 [R28.64+0x2], R36 ;  /* 0x000002241c007985 */ /* 0x0005e2000c101504 */
[----:B------:R-:W-:Y:S01]  /*9a80*/  @!P1 PRMT R10, R148, 0x5410, RZ ;  /* 0x00005410940a9816 */ /* 0x000fe200000000ff */
[----:B------:R-:W-:Y:S01]  /*9a90*/  IMAD.MOV.U32 R147, RZ, RZ, R190 ;  /* 0x000000ffff937224 */ /* 0x000fe200078e00be */
[----:B------:R-:W-:Y:S01]  /*9aa0*/  @!P0 PRMT R9, R149, 0x5410, RZ ;  /* 0x0000541095098816 */ /* 0x000fe200000000ff */
[----:B------:R-:W-:Y:S01]  /*9ab0*/  IMAD.WIDE.U32 R148, R5, -0x2daee0ad, RZ ;  /* 0xd2511f5305947825 */ /* 0x000fe200078e00ff */
[----:B---3--:R-:W-:Y:S01]  /*9ac0*/  LOP3.LUT R20, R39, R180, R26, 0x96, !PT ;  /* 0x000000b427147212 */ /* 0x008fe200078e961a */
[----:B------:R-:W-:Y:S01]  /*9ad0*/  ST.E.U16 [R34.64+0x10], R73 ;  /* 0x0000104922007985 */ /* 0x000fe2000c101504 */
[----:B-1----:R-:W-:Y:S01]  /*9ae0*/  F2FP.BF16.PACK_AB R7, R232, R106 ;  /* 0x0000006ae807723e */ /* 0x002fe200000010ff */
[----:B------:R-:W-:Y:S01]  /*9af0*/  IMAD R190, R3, 0x2, R188 ;  /* 0x0000000203be7824 */ /* 0x000fe200078e02bc */
[----:B------:R-:W-:Y:S01]  /*9b00*/  LOP3.LUT R26, R27, R147, R148, 0x96, !PT ;  /* 0x000000931b1a7212 */ /* 0x000fe200078e9694 */
[----:B------:R1:W-:Y:S01]  /*9b10*/  ST.E.U16 [R34.64+0x12], R50 ;  /* 0x0000123222007985 */ /* 0x0003e2000c101504 */
[----:B------:R-:W-:Y:S01]  /*9b20*/  LOP3.LUT R4, R149, R153, R226, 0x96, !PT ;  /* 0x0000009995047212 */ /* 0x000fe200078e96e2 */
[----:B------:R-:W-:Y:S01]  /*9b30*/  @!P3 HFMA2.BF16_V2 R151, -RZ.H0_H0, RZ.H0_H0, -R7.H0_H0 ;  /* 0x200000ffff97b231 */ /* 0x000fe20000340907 */
[C---:B------:R-:W-:Y:S01]  /*9b40*/  PRMT R6, R7.reuse, 0x7632, R6 ;  /* 0x0000763207067816 */ /* 0x040fe20000000006 */
[----:B------:R-:W-:Y:S01]  /*9b50*/  IMAD.WIDE.U32 R26, R26, -0x326172a9, RZ ;  /* 0xcd9e8d571a1a7825 */ /* 0x000fe200078e00ff */
[----:B------:R-:W-:Y:S02]  /*9b60*/  ST.E.U16 [R32.64+0x10], R74 ;  /* 0x0000104a20007985 */ /* 0x000fe4000c101504 */
[----:B------:R-:W-:Y:S01]  /*9b70*/  PRMT R111, R7, 0x5410, R6 ;  /* 0x00005410076f7816 */ /* 0x000fe20000000006 */
[----:B------:R-:W-:Y:S01]  /*9b80*/  IMAD.WIDE.U32 R230, R4, -0x326172a9, RZ ;  /* 0xcd9e8d5704e67825 */ /* 0x000fe200078e00ff */
[----:B------:R-:W-:Y:S01]  /*9b90*/  ST.E.U16 [R32.64+0x12], R78 ;  /* 0x0000124e20007985 */ /* 0x000fe2000c101504 */
[----:B------:R-:W-:Y:S01]  /*9ba0*/  @!P4 HFMA2.BF16_V2 R150, -RZ.H0_H0, RZ.H0_H0, -R6.H0_H0 ;  /* 0x200000ffff96c231 */ /* 0x000fe20000340906 */
[----:B------:R-:W-:Y:S01]  /*9bb0*/  @!P3 PRMT R7, R151, 0x5410, RZ ;  /* 0x000054109707b816 */ /* 0x000fe200000000ff */
[----:B------:R-:W-:Y:S01]  /*9bc0*/  IMAD.MOV.U32 R181, RZ, RZ, R187 ;  /* 0x000000ffffb57224 */ /* 0x000fe200078e00bb */
[----:B------:R-:W-:Y:S01]  /*9bd0*/  LOP3.LUT R4, R27, R182, R230, 0x96, !PT ;  /* 0x000000b61b047212 */ /* 0x000fe200078e96e6 */
[----:B------:R-:W-:Y:S01]  /*9be0*/  ST.E.U16 [R30.64+0x10], R48 ;  /* 0x000010301e007985 */ /* 0x000fe2000c101504 */
[----:B------:R-:W-:Y:S01]  /*9bf0*/  @!P4 PRMT R6, R150, 0x5410, RZ ;  /* 0x000054109606c816 */ /* 0x000fe200000000ff */
[----:B------:R-:W-:-:S02]  /*9c00*/  IMAD.MOV.U32 R150, RZ, RZ, R184 ;  /* 0x000000ffff967224 */ /* 0x000fc400078e00b8 */
[----:B------:R-:W-:Y:S01]  /*9c10*/  IMAD.WIDE.U32 R4, R4, -0x2daee0ad, RZ ;  /* 0xd2511f5304047825 */ /* 0x000fe200078e00ff */
[----:B------:R-:W-:Y:S03]  /*9c20*/  ST.E.U16 [R30.64+0x12], R47 ;  /* 0x0000122f1e007985 */ /* 0x000fe6000c101504 */
[----:B--2---:R-:W-:Y:S01]  /*9c30*/  IMAD.WIDE.U32 R36, R20, -0x326172a9, RZ ;  /* 0xcd9e8d5714247825 */ /* 0x004fe200078e00ff */
[----:B------:R-:W-:Y:S01]  /*9c40*/  LOP3.LUT R27, R5, R144, R38, 0x96, !PT ;  /* 0x00000090051b7212 */ /* 0x000fe200078e9626 */
[----:B------:R-:W-:Y:S02]  /*9c50*/  ST.E.U16 [R28.64+0x10], R46 ;  /* 0x0000102e1c007985 */ /* 0x000fe4000c101504 */
[----:B------:R-:W-:Y:S01]  /*9c60*/  IMAD.MOV.U32 R151, RZ, RZ, R185 ;  /* 0x000000ffff977224 */ /* 0x000fe200078e00b9 */
        /* <DEDUP_REMOVED lines=8> */
[----:B------:R-:W-:Y:S03]  /*9cf0*/  ST.E.U16 [R32.64+0x20], R71 ;  /* 0x0000204720007985 */ /* 0x000fe6000c101504 */
[----:B------:R-:W-:Y:S01]  /*9d00*/  IMAD.WIDE.U32 R4, R4, -0x326172a9, RZ ;  /* 0xcd9e8d5704047825 */ /* 0x000fe200078e00ff */
[----:B------:R-:W-:Y:S04]  /*9d10*/  ST.E.U16 [R32.64+0x22], R72 ;  /* 0x0000224820007985 */ /* 0x000fe8000c101504 */
[----:B------:R-:W-:Y:S01]  /*9d20*/  ST.E.U16 [R30.64+0x20], R43 ;  /* 0x0000202b1e007985 */ /* 0x000fe2000c101504 */
[----:B------:R-:W-:-:S02]  /*9d30*/  LOP3.LUT R20, R5, R105, R26, 0x96, !PT ;  /* 0x0000006905147212 */ /* 0x000fc400078e961a */
[C---:B------:R-:W-:Y:S01]  /*9d40*/  LOP3.LUT R27, R4.reuse, 0xffff, RZ, 0xc0, !PT ;  /* 0x0000ffff041b7812 */ /* 0x040fe200078ec0ff */
[----:B------:R-:W-:Y:S01]  /*9d50*/  ST.E.U16 [R30.64+0x22], R42 ;  /* 0x0000222a1e007985 */ /* 0x000fe2000c101504 */
[----:B-1----:R-:W-:Y:S02]  /*9d60*/  LOP3.LUT R50, R4, 0xff, RZ, 0xc0, !PT ;  /* 0x000000ff04327812 */ /* 0x002fe400078ec0ff */
[--C-:B------:R-:W-:Y:S01]  /*9d70*/  SHF.R.U32.HI R39, RZ, 0x10, R4.reuse ;  /* 0x00000010ff277819 */ /* 0x100fe20000011604 */
[----:B------:R-:W-:Y:S01]  /*9d80*/  ST.E.U16 [R28.64+0x20], R41 ;  /* 0x000020291c007985 */ /* 0x000fe2000c101504 */
[----:B------:R-:W-:Y:S01]  /*9d90*/  SHF.R.U32.HI R49, RZ, 0x18, R4 ;  /* 0x00000018ff317819 */ /* 0x000fe20000011604 */
[----:B------:R-:W-:Y:S01]  /*9da0*/  IMAD.WIDE.U32 R4, R36, -0x2daee0ad, RZ ;  /* 0xd2511f5324047825 */ /* 0x000fe200078e00ff */
[----:B------:R-:W-:Y:S01]  /*9db0*/  SHF.R.U32.HI R3, RZ, 0x10, R20 ;  /* 0x00000010ff037819 */ /* 0x000fe20000011614 */
[----:B------:R-:W-:Y:S03]  /*9dc0*/  ST.E.U16 [R28.64+0x22], R40 ;  /* 0x000022281c007985 */ /* 0x000fe6000c101504 */
[C---:B------:R-:W-:Y:S01]  /*9dd0*/  LOP3.LUT R26, R4.reuse, 0xffff, RZ, 0xc0, !PT ;  /* 0x0000ffff041a7812 */ /* 0x040fe200078ec0ff */
[----:B------:R-:W-:Y:S01]  /*9de0*/  ST.E.U16 [R34.64+0x30], R70 ;  /* 0x0000304622007985 */ /* 0x000fe2000c101504 */
[----:B------:R-:W-:-:S02]  /*9df0*/  LOP3.LUT R37, R4, 0xff, RZ, 0xc0, !PT ;  /* 0x000000ff04257812 */ /* 0x000fc400078ec0ff */
[----:B------:R-:W-:Y:S01]  /*9e00*/  SHF.R.U32.HI R0, RZ, 0x8, R26 ;  /* 0x00000008ff007819 */ /* 0x000fe2000001161a */
[----:B------:R1:W-:Y:S01]  /*9e10*/  ST.E.U16 [R34.64+0x32], R69 ;  /* 0x0000324522007985 */ /* 0x0003e2000c101504 */
[----:B------:R-:W-:Y:S02]  /*9e20*/  LOP3.LUT R36, R5, R181, R38, 0x96, !PT ;  /* 0x000000b505247212 */ /* 0x000fe400078e9626 */
[----:B------:R-:W-:Y:S01]  /*9e30*/  LOP3.LUT R5, R82, 0xff, RZ, 0xc0, !PT ;  /* 0x000000ff52057812 */ /* 0x000fe200078ec0ff */
[----:B------:R-:W-:Y:S01]  /*9e40*/  ST.E.U16 [R32.64+0x30], R67 ;  /* 0x0000304320007985 */ /* 0x000fe2000c101504 */
[--C-:B------:R-:W-:Y:S02]  /*9e50*/  SHF.R.U32.HI R38, RZ, 0x10, R4.reuse ;  /* 0x00000010ff267819 */ /* 0x100fe40000011604 */
[----:B------:R-:W-:Y:S01]  /*9e60*/  SHF.R.U32.HI R73, RZ, 0x18, R4 ;  /* 0x00000018ff497819 */ /* 0x000fe20000011604 */
[----:B------:R-:W-:Y:S01]  /*9e70*/  ST.E.U16 [R32.64+0x32], R68 ;  /* 0x0000324420007985 */ /* 0x000fe2000c101504 */
[----:B------:R-:W-:-:S02]  /*9e80*/  SHF.R.U32.HI R4, RZ, 0x8, R27 ;  /* 0x00000008ff047819 */ /* 0x000fc4000001161b */
[----:B------:R-:W-:Y:S01]  /*9e90*/  LOP3.LUT R3, R3, 0xff, RZ, 0xc0, !PT ;  /* 0x000000ff03037812 */ /* 0x000fe200078ec0ff */
        /* <DEDUP_REMOVED lines=29> */
[----:B------:R3:W-:Y:S04]  /*a070*/  ST.E.U16 [R28.64+0x62], R6 ;  /* 0x000062061c007985 */ /* 0x0007e8000c101504 */
[----:B------:R-:W-:Y:S04]  /*a080*/  ST.E.U16 [R34.64+0x70], R54 ;  /* 0x0000703622007985 */ /* 0x000fe8000c101504 */
[----:B------:R-:W-:Y:S04]  /*a090*/  ST.E.U16 [R34.64+0x72], R53 ;  /* 0x0000723522007985 */ /* 0x000fe8000c101504 */
[----:B------:R-:W-:Y:S04]  /*a0a0*/  ST.E.U16 [R32.64+0x70], R52 ;  /* 0x0000703420007985 */ /* 0x000fe8000c101504 */
[----:B------:R-:W-:Y:S01]  /*a0b0*/  ST.E.U16 [R32.64+0x72], R51 ;  /* 0x0000723320007985 */ /* 0x000fe2000c101504 */
[----:B-1----:R-:W-:-:S03]  /*a0c0*/  PRMT R11, R37, 0x5410, R0 ;  /* 0x00005410250b7816 */ /* 0x002fc60000000000 */
[----:B------:R1:W-:Y:S01]  /*a0d0*/  ST.E.U16 [R30.64+0x70], R8 ;  /* 0x000070081e007985 */ /* 0x0003e2000c101504 */
[----:B------:R-:W-:Y:S02]  /*a0e0*/  LOP3.LUT R0, R20, 0xffff, RZ, 0xc0, !PT ;  /* 0x0000ffff14007812 */ /* 0x000fe400078ec0ff */
[----:B--2---:R-:W-:Y:S01]  /*a0f0*/  LOP3.LUT R7, R45, 0xff, RZ, 0xc0, !PT ;  /* 0x000000ff2d077812 */ /* 0x004fe200078ec0ff */
[----:B------:R2:W-:Y:S01]  /*a100*/  ST.E.U16 [R30.64+0x72], R2 ;  /* 0x000072021e007985 */ /* 0x0005e2000c101504 */
[----:B---3--:R-:W-:-:S03]  /*a110*/  SHF.R.U32.HI R6, RZ, 0x8, R81 ;  /* 0x00000008ff067819 */ /* 0x008fc60000011651 */
[----:B------:R-:W-:Y:S01]  /*a120*/  ST.E.U16 [R28.64+0x70], R10 ;  /* 0x0000700a1c007985 */ /* 0x000fe2000c101504 */
[----:B------:R-:W-:-:S03]  /*a130*/  PRMT R16, R84, 0x5410, R6 ;  /* 0x0000541054107816 */ /* 0x000fc60000000006 */
[----:B------:R3:W-:Y:S01]  /*a140*/  ST.E.U16 [R28.64+0x72], R9 ;  /* 0x000072091c007985 */ /* 0x0007e2000c101504 */
[----:B------:R-:W-:-:S03]  /*a150*/  LOP3.LUT R6, R20, 0xff, RZ, 0xc0, !PT ;  /* 0x000000ff14067812 */ /* 0x000fc600078ec0ff */
[----:B------:R-:W-:Y:S04]  /*a160*/  LDSM.16.MT88.4 R120, [R190+0x9000] ;  /* 0x00900000be78783b */ /* 0x000fe80000004200 */
[----:B------:R-:W4:Y:S04]  /*a170*/  LDSM.16.MT88.4 R116, [R188+0x9000] ;  /* 0x00900000bc74783b */ /* 0x000f280000004200 */
[----:B------:R-:W5:Y:S01]  /*a180*/  LDSM.16.MT88.4 R112, [R188+0xa000] ;  /* 0x00a00000bc70783b */ /* 0x000f620000004200 */
[----:B-1----:R-:W-:-:S03]  /*a190*/  PRMT R8, R50, 0x5410, R4 ;  /* 0x0000541032087816 */ /* 0x002fc60000000004 */
[----:B------:R-:W-:Y:S01]  /*a1a0*/  STL.64 [R1+0xb0], R222 ;  /* 0x0000b0de01007387 */ /* 0x000fe20000100a00 */
[----:B------:R-:W-:Y:S02]  /*a1b0*/  SHF.R.U32.HI R4, RZ, 0x18, R20 ;  /* 0x00000018ff047819 */ /* 0x000fe40000011614 */
[----:B--2---:R-:W-:Y:S01]  /*a1c0*/  LOP3.LUT R2, R39, 0xff, RZ, 0xc0, !PT ;  /* 0x000000ff27027812 */ /* 0x004fe200078ec0ff */
[----:B------:R-:W-:Y:S04]  /*a1d0*/  LDSM.16.MT88.4 R52, [R188+0xb000] ;  /* 0x00b00000bc34783b */ /* 0x000fe80000004200 */
[----:B------:R-:W-:Y:S01]  /*a1e0*/  STL.64 [R1+0xa8], R148 ;  /* 0x0000a89401007387 */ /* 0x000fe20000100a00 */
[----:B---3--:R-:W-:Y:S02]  /*a1f0*/  PRMT R9, R2, 0x5410, R49 ;  /* 0x0000541002097816 */ /* 0x008fe40000000031 */
[----:B------:R-:W-:-:S04]  /*a200*/  LOP3.LUT R2, R45, 0xffff, RZ, 0xc0, !PT ;  /* 0x0000ffff2d027812 */ /* 0x000fc800078ec0ff */
[----:B------:R-:W-:Y:S02]  /*a210*/  SHF.R.U32.HI R5, RZ, 0x8, R2 ;  /* 0x00000008ff057819 */ /* 0x000fe40000011602 */
[----:B------:R-:W-:Y:S01]  /*a220*/  SHF.R.U32.HI R2, RZ, 0x8, R0 ;  /* 0x00000008ff027819 */ /* 0x000fe20000011600 */
[--C-:B------:R-:W-:Y:S01]  /*a230*/  HSET2.LE.AND R0, R80, R69.reuse, PT ;  /* 0x0000004550007233 */ /* 0x100fe20003803000 */
[----:B------:R-:W-:Y:S01]  /*a240*/  PRMT R10, R7, 0x5410, R5 ;  /* 0x00005410070a7816 */ /* 0x000fe20000000005 */
[----:B------:R-:W-:Y:S01]  /*a250*/  LDSM.16.MT88.4 R80, [R190+0xa000] ;  /* 0x00a00000be50783b */ /* 0x000fe20000004200 */
[----:B------:R-:W-:Y:S01]  /*a260*/  PRMT R6, R6, 0x5410, R2 ;  /* 0x0000541006067816 */ /* 0x000fe20000000002 */
[--C-:B------:R-:W-:Y:S01]  /*a270*/  HSET2.LE.AND R2, R79, R69.reuse, PT ;  /* 0x000000454f027233 */ /* 0x100fe20003803000 */
[----:B------:R-:W-:Y:S01]  /*a280*/  LOP3.LUT R24, R171, R0, RZ, 0xc0, !PT ;  /* 0x00000000ab187212 */ /* 0x000fe200078ec0ff */
[--C-:B------:R-:W-:Y:S01]  /*a290*/  HSET2.LE.AND R0, R9, R69.reuse, PT ;  /* 0x0000004509007233 */ /* 0x100fe20003803000 */
[----:B------:R-:W-:Y:S01]  /*a2a0*/  PRMT R5, R3, 0x5410, R4 ;  /* 0x0000541003057816 */ /* 0x000fe20000000004 */
[--C-:B------:R-:W-:Y:S01]  /*a2b0*/  HSET2.LE.AND R3, R86, R69.reuse, PT ;  /* 0x0000004556037233 */ /* 0x100fe20003803000 */
[----:B------:R-:W-:Y:S01]  /*a2c0*/  LOP3.LUT R25, R168, R2, RZ, 0xc0, !PT ;  /* 0x00000002a8197212 */ /* 0x000fe200078ec0ff */
[--C-:B------:R-:W-:Y:S01]  /*a2d0*/  HSET2.LE.AND R2, R8, R69.reuse, PT ;  /* 0x0000004508027233 */ /* 0x100fe20003803000 */
[----:B------:R-:W-:Y:S01]  /*a2e0*/  LOP3.LUT R15, R91, R0, RZ, 0xc0, !PT ;  /* 0x000000005b0f7212 */ /* 0x000fe200078ec0ff */
[--C-:B------:R-:W-:Y:S01]  /*a2f0*/  HSET2.LE.AND R4, R85, R69.reuse, PT ;  /* 0x0000004555047233 */ /* 0x100fe20003803000 */
[----:B------:R-:W1:Y:S01]  /*a300*/  LDSM.16.MT88.4 R88, [R190+0x9400] ;  /* 0x00940000be58783b */ /* 0x000e620000004200 */
[----:B------:R-:W-:Y:S01]  /*a310*/  LOP3.LUT R26, R167, R3, RZ, 0xc0, !PT ;  /* 0x00000003a71a7212 */ /* 0x000fe200078ec0ff */
[--C-:B------:R-:W-:Y:S01]  /*a320*/  HSET2.LE.AND R3, R6, R69.reuse, PT ;  /* 0x0000004506037233 */ /* 0x100fe20003803000 */
[----:B------:R-:W-:Y:S01]  /*a330*/  LOP3.LUT R14, R94, R2, RZ, 0xc0, !PT ;  /* 0x000000025e0e7212 */ /* 0x000fe200078ec0ff */
[----:B------:R-:W2:Y:S01]  /*a340*/  LDSM.16.MT88.4 R84, [R188+0x9400] ;  /* 0x00940000bc54783b */ /* 0x000ea20000004200 */
[----:B------:R-:W-:Y:S01]  /*a350*/  LOP3.LUT R27, R165, R4, RZ, 0xc0, !PT ;  /* 0x00000004a51b7212 */ /* 0x000fe200078ec0ff */
[----:B------:R-:W-:Y:S01]  /*a360*/  HSET2.LE.AND R2, R5, R69, PT ;  /* 0x0000004505027233 */ /* 0x000fe20003803000 */
[----:B------:R-:W-:Y:S01]  /*a370*/  LOP3.LUT R12, R104, R3, RZ, 0xc0, !PT ;  /* 0x00000003680c7212 */ /* 0x000fe200078ec0ff */
[----:B------:R-:W3:Y:S01]  /*a380*/  LDSM.16.MT88.4 R76, [R188+0xa400] ;  /* 0x00a40000bc4c783b */ /* 0x000ee20000004200 */
[----:B------:R-:W-:-:S02]  /*a390*/  SHF.R.U32.HI R3, RZ, 0x10, R45 ;  /* 0x00000010ff037819 */ /* 0x000fc4000001162d */
[----:B------:R-:W-:Y:S01]  /*a3a0*/  LOP3.LUT R13, R99, R2, RZ, 0xc0, !PT ;  /* 0x00000002630d7212 */ /* 0x000fe200078ec0ff */
[-C--:B----4-:R-:W-:Y:S01]  /*a3b0*/  HMMA.16816.F32.BF16 R48, R24, R116.reuse, RZ ;  /* 0x000000741830723c */ /* 0x090fe200000418ff */
[----:B------:R-:W-:Y:S02]  /*a3c0*/  LOP3.LUT R5, R38, 0xff, RZ, 0xc0, !PT ;  /* 0x000000ff26057812 */ /* 0x000fe400078ec0ff */
[C---:B------:R-:W-:Y:S02]  /*a3d0*/  LOP3.LUT R0, R36.reuse, 0xffff, RZ, 0xc0, !PT ;  /* 0x0000ffff24007812 */ /* 0x040fe400078ec0ff */
[----:B------:R-:W-:Y:S02]  /*a3e0*/  LOP3.LUT R8, R36, 0xff, RZ, 0xc0, !PT ;  /* 0x000000ff24087812 */ /* 0x000fe400078ec0ff */
[--C-:B------:R-:W-:Y:S01]  /*a3f0*/  SHF.R.U32.HI R2, RZ, 0x10, R36.reuse ;  /* 0x00000010ff027819 */ /* 0x100fe20000011624 */
[----:B------:R-:W-:Y:S01]  /*a400*/  HMMA.16816.F32.BF16 R40, R12, R116, RZ ;  /* 0x000000740c28723c */ /* 0x000fe200000418ff */
[----:B------:R-:W-:-:S02]  /*a410*/  SHF.R.U32.HI R6, RZ, 0x18, R36 ;  /* 0x00000018ff067819 */ /* 0x000fc40000011624 */
[----:B------:R-:W-:Y:S02]  /*a420*/  SHF.R.U32.HI R7, RZ, 0x18, R45 ;  /* 0x00000018ff077819 */ /* 0x000fe4000001162d */
[----:B------:R-:W-:Y:S02]  /*a430*/  LOP3.LUT R3, R3, 0xff, RZ, 0xc0, !PT ;  /* 0x000000ff03037812 */ /* 0x000fe400078ec0ff */
[----:B------:R-:W-:Y:S01]  /*a440*/  SHF.R.U32.HI R4, RZ, 0x8, R0 ;  /* 0x00000008ff047819 */ /* 0x000fe20000011600 */
[-C--:B------:R-:W-:Y:S01]  /*a450*/  HMMA.16816.F32.BF16 R36, R24, R120.reuse, RZ ;  /* 0x000000781824723c */ /* 0x080fe200000418ff */
[----:B------:R-:W-:Y:S01]  /*a460*/  LOP3.LUT R2, R2, 0xff, RZ, 0xc0, !PT ;  /* 0x000000ff02027812 */ /* 0x000fe200078ec0ff */
[--C-:B------:R-:W-:Y:S01]  /*a470*/  HSET2.LE.AND R0, R10, R69.reuse, PT ;  /* 0x000000450a007233 */ /* 0x100fe20003803000 */
[----:B------:R-:W-:Y:S02]  /*a480*/  PRMT R9, R5, 0x5410, R73 ;  /* 0x0000541005097816 */ /* 0x000fe40000000049 */
[----:B------:R-:W-:Y:S01]  /*a490*/  PRMT R3, R3, 0x5410, R7 ;  /* 0x0000541003037816 */ /* 0x000fe20000000007 */
[----:B------:R-:W4:Y:S01]  /*a4a0*/  LDSM.16.MT88.4 R72, [R190+0xa400] ;  /* 0x00a40000be48783b */ /* 0x000f220000004200 */
        /* <DEDUP_REMOVED lines=16> */
[----:B-----5:R-:W-:Y:S01]  /*a5b0*/  HMMA.16816.F32.BF16 R4, R24, R112, RZ ;  /* 0x000000701804723c */ /* 0x020fe200000418ff */
[----:B------:R-:W-:-:S02]  /*a5c0*/  LOP3.LUT R11, R92, R0, RZ, 0xc0, !PT ;  /* 0x000000005c0b7212 */ /* 0x000fc400078ec0ff */
[----:B------:R-:W-:Y:S02]  /*a5d0*/  LOP3.LUT R9, R110, R2, RZ, 0xc0, !PT ;  /* 0x000000026e097212 */ /* 0x000fe400078ec0ff */
[----:B------:R-:W-:-:S03]  /*a5e0*/  LOP3.LUT R2, R155, R227, RZ, 0x3c, !PT ;  /* 0x000000e39b027212 */ /* 0x000fc600078e3cff */
[----:B-1----:R-:W-:Y:S02]  /*a5f0*/  HMMA.16816.F32.BF16 R164, R20, R88, R36 ;  /* 0x0000005814a4723c */ /* 0x002fe40000041824 */
[----:B------:R-:W-:-:S05]  /*a600*/  IMAD.WIDE.U32 R2, R2, -0x326172a9, RZ ;  /* 0xcd9e8d5702027825 */ /* 0x000fca00078e00ff */
[-C--:B------:R-:W-:Y:S01]  /*a610*/  LOP3.LUT R0, R3, R221.reuse, R224, 0x96, !PT ;  /* 0x000000dd03007212 */ /* 0x080fe200078e96e0 */
[----:B------:R-:W-:Y:S08]  /*a620*/  HMMA.16816.F32.BF16 R36, R24, R80, RZ ;  /* 0x000000501824723c */ /* 0x000ff000000418ff */
[----:B--2---:R-:W-:Y:S08]  /*a630*/  HMMA.16816.F32.BF16 R140, R8, R84, R40 ;  /* 0x00000054088c723c */ /* 0x004ff00000041828 */
[----:B------:R-:W-:Y:S08]  /*a640*/  HMMA.16816.F32.BF16 R40, R12, R80, RZ ;  /* 0x000000500c28723c */ /* 0x000ff000000418ff */
[----:B------:R-:W-:Y:S08]  /*a650*/  HMMA.16816.F32.BF16 R132, R8, R88, R16 ;  /* 0x000000580884723c */ /* 0x000ff00000041810 */
[----:B------:R-:W-:Y:S08]  /*a660*/  HMMA.16816.F32.BF16 R16, R12, R112, RZ ;  /* 0x000000700c10723c */ /* 0x000ff000000418ff */
[C---:B---3--:R-:W-:Y:S07]  /*a670*/  HMMA.16816.F32.BF16 R184, R20.reuse, R76, R4 ;  /* 0x0000004c14b8723c */ /* 0x048fee0000041804 */
[----:B------:R-:W-:Y:S01]  /*a680*/  LOP3.LUT R6, R203, R220, R2, 0x96, !PT ;  /* 0x000000dccb067212 */ /* 0x000fe200078e9602 */
[----:B----4-:R-:W-:Y:S01]  /*a690*/  HMMA.16816.F32.BF16 R224, R20, R72, R36 ;  /* 0x0000004814e0723c */ /* 0x010fe20000041824 */
        /* <DEDUP_REMOVED lines=115> */
[----:B------:R-:W-:Y:S02]  /*add0*/  LOP3.LUT R94, R129, R49, RZ, 0xc0, !PT ;  /* 0x00000031815e7212 */ /* 0x000fe400078ec0ff */
        /* <DEDUP_REMOVED lines=10> */
[----:B------:R-:W-:Y:S08]  /*ae80*/  HMMA.16816.F32.BF16 R16, R24, R44, RZ ;  /* 0x0000002c1810723c */ /* 0x000ff000000418ff */
[----:B------:R-:W-:Y:S07]  /*ae90*/  HMMA.16816.F32.BF16 R168, R8, R40, R4 ;  /* 0x0000002808a8723c */ /* 0x000fee0000041804 */
[----:B------:R-:W-:Y:S01]  /*aea0*/  FADD.FTZ R4, R246, R3 ;  /* 0x00000003f6047221 */ /* 0x000fe20000010000 */
[----:B------:R-:W-:Y:S01]  /*aeb0*/  HSET2.LE.AND R41, R60, R69, PT ;  /* 0x000000453c297233 */ /* 0x000fe20003803000 */
[----:B------:R-:W-:-:S02]  /*aec0*/  FADD.FTZ R3, R244, R37 ;  /* 0x00000025f4037221 */ /* 0x000fc40000010000 */
[----:B------:R-:W1:Y:S01]  /*aed0*/  LDSM.16.MT88.4 R36, [R190+0xb400] ;  /* 0x00b40000be24783b */ /* 0x000e620000004200 */
[----:B------:R-:W-:Y:S02]  /*aee0*/  FADD.FTZ R5, R138, R0 ;  /* 0x000000008a057221 */ /* 0x000fe40000010000 */
[----:B------:R-:W-:Y:S02]  /*aef0*/  FADD.FTZ R0, R236, R4 ;  /* 0x00000004ec007221 */ /* 0x000fe40000010000 */
[----:B------:R-:W-:Y:S02]  /*af00*/  FADD.FTZ R40, R139, R5 ;  /* 0x000000058b287221 */ /* 0x000fe40000010000 */
[C---:B------:R-:W-:Y:S01]  /*af10*/  HMMA.16816.F32.BF16 R4, R12.reuse, R44, RZ ;  /* 0x0000002c0c04723c */ /* 0x040fe200000418ff */
[----:B------:R-:W-:Y:S02]  /*af20*/  FADD.FTZ R3, R206, R3 ;  /* 0x00000003ce037221 */ /* 0x000fe40000010000 */
        /* <DEDUP_REMOVED lines=10> */
[----:B------:R-:W-:Y:S01]  /*afd0*/  LOP3.LUT R98, R156, R3, RZ, 0xc0, !PT ;  /* 0x000000039c627212 */ /* 0x000fe200078ec0ff */
[----:B------:R-:W-:-:S02]  /*afe0*/  FADD.FTZ R105, R237, R52 ;  /* 0x00000034ed697221 */ /* 0x000fc40000010000 */
[----:B------:R-:W-:Y:S01]  /*aff0*/  FADD.FTZ R3, R249, R104 ;  /* 0x00000068f9037221 */ /* 0x000fe20000010000 */
[----:B------:R-:W-:Y:S02]  /*b000*/  LOP3.LUT R92, R130, R45, RZ, 0xc0, !PT ;  /* 0x0000002d825c7212 */ /* 0x000fe400078ec0ff */
[-C--:B-1----:R-:W-:Y:S07]  /*b010*/  HMMA.16816.F32.BF16 R176, R20, R36.reuse, R16 ;  /* 0x0000002414b0723c */ /* 0x082fee0000041810 */
[----:B------:R-:W-:Y:S01]  /*b020*/  LOP3.LUT R18, R199, R0, RZ, 0xc0, !PT ;  /* 0x00000000c7127212 */ /* 0x000fe200078ec0ff */
[----:B------:R-:W-:Y:S01]  /*b030*/  HMMA.16816.F32.BF16 R160, R8, R36, R4 ;  /* 0x0000002408a0723c */ /* 0x000fe20000041804 */
[----:B------:R-:W-:Y:S01]  /*b040*/  LOP3.LUT R19, R197, R2, RZ, 0xc0, !PT ;  /* 0x00000002c5137212 */ /* 0x000fe200078ec0ff */
[----:B------:R-:W-:-:S02]  /*b050*/  FADD.FTZ R2, R242, R110 ;  /* 0x0000006ef2027221 */ /* 0x000fc40000010000 */
[----:B------:R-:W-:-:S03]  /*b060*/  FADD.FTZ R0, R232, R106 ;  /* 0x0000006ae8007221 */ /* 0x000fc60000010000 */
[--C-:B------:R-:W-:Y:S02]  /*b070*/  HSET2.LE.AND R5, R66, R69.reuse, PT ;  /* 0x0000004542057233 */ /* 0x100fe40003803000 */
[--C-:B------:R-:W-:Y:S02]  /*b080*/  HSET2.LE.AND R6, R65, R69.reuse, PT ;  /* 0x0000004541067233 */ /* 0x100fe40003803000 */
        /* <DEDUP_REMOVED lines=16> */
[----:B------:R-:W-:-:S04]  /*b190*/  IADD3 R196, P0, R34, -0x80, RZ ;  /* 0xffffff8022c47810 */ /* 0x000fc80007f1e0ff */
[----:B------:R-:W-:Y:S01]  /*b1a0*/  IADD3.X R197, R35, -0x1, RZ, P0, !PT ;  /* 0xffffffff23c57810 */ /* 0x000fe200007fe4ff */
        /* <DEDUP_REMOVED lines=43> */
[----:B------:R-:W1:Y:S07]  /*b460*/  LDSM.16.MT88.4 R168, [R188+0x9c00] ;  /* 0x009c0000bca8783b */ /* 0x000e6e0000004200 */
[C---:B------:R-:W-:Y:S08]  /*b470*/  HMMA.16816.F32.BF16 R112, R4.reuse, R22, R156 ;  /* 0x000000160470723c */ /* 0x040ff0000004189c */
[----:B------:R-:W-:Y:S01]  /*b480*/  HMMA.16816.F32.BF16 R76, R4, R14, R152 ;  /* 0x0000000e044c723c */ /* 0x000fe20000041898 */
[----:B------:R-:W-:Y:S07]  /*b490*/  LDSM.16.MT88.4 R152, [R188+0xac00] ;  /* 0x00ac0000bc98783b */ /* 0x000fee0000004200 */
[----:B------:R-:W-:Y:S08]  /*b4a0*/  HMMA.16816.F32.BF16 R68, R16, R12, R180 ;  /* 0x0000000c1044723c */ /* 0x000ff000000418b4 */
[C---:B---3--:R-:W-:Y:S01]  /*b4b0*/  HMMA.16816.F32.BF16 R88, R4.reuse, R8, R160 ;  /* 0x000000080458723c */ /* 0x048fe200000418a0 */
[----:B------:R-:W2:Y:S07]  /*b4c0*/  LDSM.16.MT88.4 R160, [R190+0x9c00] ;  /* 0x009c0000bea0783b */ /* 0x000eae0000004200 */
[----:B------:R-:W-:Y:S01]  /*b4d0*/  HMMA.16816.F32.BF16 R48, R4, R10, R148 ;  /* 0x0000000a0430723c */ /* 0x000fe20000041894 */
[----:B------:R-:W3:Y:S07]  /*b4e0*/  LDSM.16.MT88.4 R4, [R190+0xbc00] ;  /* 0x00bc0000be04783b */ /* 0x000eee0000004200 */
[C---:B------:R-:W-:Y:S08]  /*b4f0*/  HMMA.16816.F32.BF16 R148, R16.reuse, R20, R224 ;  /* 0x000000141094723c */ /* 0x040ff000000418e0 */
[C---:B------:R-:W-:Y:S08]  /*b500*/  HMMA.16816.F32.BF16 R84, R16.reuse, R8, R176 ;  /* 0x000000081054723c */ /* 0x040ff000000418b0 */
[C---:B------:R-:W-:Y:S08]  /*b510*/  HMMA.16816.F32.BF16 R20, R16.reuse, R22, R72 ;  /* 0x000000161014723c */ /* 0x040ff00000041848 */
[C---:B------:R-:W-:Y:S08]  /*b520*/  HMMA.16816.F32.BF16 R40, R16.reuse, R14, R40 ;  /* 0x0000000e1028723c */ /* 0x040ff00000041828 */
[----:B------:R-:W-:Y:S08]  /*b530*/  HMMA.16816.F32.BF16 R24, R16, R10, R24 ;  /* 0x0000000a1018723c */ /* 0x000ff00000041818 */
[-C--:B-1----:R-:W-:Y:S08]  /*b540*/  HMMA.16816.F32.BF16 R172, R96, R168.reuse, R172 ;  /* 0x000000a860ac723c */ /* 0x082ff000000418ac */
[C---:B------:R-:W-:Y:S08]  /*b550*/  HMMA.16816.F32.BF16 R140, R92.reuse, R168, R140 ;  /* 0x000000a85c8c723c */ /* 0x040ff0000004188c */
        /* <DEDUP_REMOVED lines=9> */
[----:B---3--:R-:W-:Y:S08]  /*b5f0*/  HMMA.16816.F32.BF16 R88, R92, R4, R88 ;  /* 0x000000045c58723c */ /* 0x008ff00000041858 */
[C---:B------:R-:W-:Y:S08]  /*b600*/  HMMA.16816.F32.BF16 R164, R96.reuse, R160, R164 ;  /* 0x000000a060a4723c */ /* 0x040ff000000418a4 */
[C---:B------:R-:W-:Y:S08]  /*b610*/  HMMA.16816.F32.BF16 R156, R96.reuse, R152, R60 ;  /* 0x00000098609c723c */ /* 0x040ff0000004183c */
[C---:B------:R-:W-:Y:S08]  /*b620*/  HMMA.16816.F32.BF16 R148, R96.reuse, R144, R148 ;  /* 0x000000906094723c */ /* 0x040ff00000041894 */
[C---:B------:R-:W-:Y:S08]  /*b630*/  HMMA.16816.F32.BF16 R68, R96.reuse, R80, R68 ;  /* 0x000000506044723c */ /* 0x040ff00000041844 */
[C---:B------:R-:W-:Y:S07]  /*b640*/  HMMA.16816.F32.BF16 R84, R96.reuse, R4, R84 ;  /* 0x000000046054723c */ /* 0x040fee0000041854 */
[----:B------:R-:W-:Y:S01]  /*b650*/  FADD.FTZ R4, R252, R105 ;  /* 0x00000069fc047221 */ /* 0x000fe20000010000 */
[----:B------:R-:W-:Y:S01]  /*b660*/  HMMA.16816.F32.BF16 R168, R96, R170, R36 ;  /* 0x000000aa60a8723c */ /* 0x000fe20000041824 */
[----:B------:R-:W-:-:S02]  /*b670*/  FADD.FTZ R5, R238, R0 ;  /* 0x00000000ee057221 */ /* 0x000fc40000010000 */
[----:B------:R-:W-:Y:S02]  /*b680*/  FADD.FTZ R4, R250, R4 ;  /* 0x00000004fa047221 */ /* 0x000fe40000010000 */
[----:B------:R-:W-:-:S03]  /*b690*/  FADD.FTZ R5, R239, R5 ;  /* 0x00000005ef057221 */ /* 0x000fc60000010000 */
[C---:B------:R-:W-:Y:S02]  /*b6a0*/  HMMA.16816.F32.BF16 R160, R96.reuse, R162, R56 ;  /* 0x000000a260a0723c */ /* 0x040fe40000041838 */
[----:B------:R1:W-:Y:S06]  /*b6b0*/  STL [R1+0x44], R5 ;  /* 0x0000440501007387 */ /* 0x0003ec0000100800 */
[C---:B------:R-:W-:Y:S08]  /*b6c0*/  HMMA.16816.F32.BF16 R152, R96.reuse, R154, R52 ;  /* 0x0000009a6098723c */ /* 0x040ff00000041834 */
[C---:B------:R-:W-:Y:S08]  /*b6d0*/  HMMA.16816.F32.BF16 R144, R96.reuse, R146, R20 ;  /* 0x000000926090723c */ /* 0x040ff00000041814 */
[----:B------:R-:W-:Y:S08]  /*b6e0*/  HMMA.16816.F32.BF16 R80, R96, R82, R40 ;  /* 0x000000526050723c */ /* 0x000ff00000041828 */
[-C--:B------:R-:W-:Y:S08]  /*b6f0*/  HMMA.16816.F32.BF16 R92, R92, R6.reuse, R48 ;  /* 0x000000065c5c723c */ /* 0x080ff00000041830 */
[----:B------:R-:W-:Y:S07]  /*b700*/  HMMA.16816.F32.BF16 R96, R96, R6, R24 ;  /* 0x000000066060723c */ /* 0x000fee0000041818 */
        /* <DEDUP_REMOVED lines=8> */
[----:B------:R1:W-:Y:S01]  /*b790*/  STL [R1+0x40], R0 ;  /* 0x0000400001007387 */ /* 0x0003e20000100800 */
[----:B------:R-:W-:Y:S05]  /*b7a0*/  @!P5 BRA `(.L_x_938) ;  /* 0x000134000000d947 */ /* 0x000fea0003800000 */
[----:B------:R-:W2:Y:S01]  /*b7b0*/  LDL R237, [R1+0x3c] ;  /* 0x00003c0001ed7983 */ /* 0x000ea20000100800 */
[----:B------:R-:W-:-:S04]  /*b7c0*/  DEPBAR.LE SB0, 0x0 ;  /* 0x000080000000791a */ /* 0x000fc80000000000 */
[----:B------:R-:W3:Y:S04]  /*b7d0*/  LDL R233, [R1+0x48] ;  /* 0x0000480001e97983 */ /* 0x000ee80000100800 */
[----:B------:R-:W4:Y:S04]  /*b7e0*/  LDL.LU R206, [R1+0xc] ;  /* 0x00000c0001ce7983 */ /* 0x000f280000300800 */
[----:B------:R-:W5:Y:S04]  /*b7f0*/  LDL.64 R204, [R1+0x1c8] ;  /* 0x0001c80001cc7983 */ /* 0x000f680000100a00 */
[----:B------:R-:W5:Y:S04]  /*b800*/  LDL.LU R236, [R1] ;  /* 0x0000000001ec7983 */ /* 0x000f680000300800 */
[----:B------:R-:W4:Y:S04]  /*b810*/  LDL.LU R244, [R1+0x4] ;  /* 0x0000040001f47983 */ /* 0x000f280000300800 */
[----:B------:R-:W4:Y:S04]  /*b820*/  LDL.LU R246, [R1+0x8] ;  /* 0x0000080001f67983 */ /* 0x000f280000300800 */
[----:B------:R-:W4:Y:S04]  /*b830*/  LDL R199, [R1+0xc8] ;  /* 0x0000c80001c77983 */ /* 0x000f280000100800 */
[----:B------:R-:W5:Y:S04]  /*b840*/  LDL R219, [R1+0x34] ;  /* 0x0000340001db7983 */ /* 0x000f680000100800 */
[----:B------:R-:W5:Y:S01]  /*b850*/  LDL R245, [R1+0x1b4] ;  /* 0x0001b40001f57983 */ /* 0x000f620000100800 */
[----:B------:R-:W-:Y:S03]  /*b860*/  WARPSYNC 0xffffffff ;  /* 0xffffffff00007948 */ /* 0x000fe60003800000 */
[----:B------:R-:W-:Y:S01]  /*b870*/  BAR.SYNC.DEFER_BLOCKING 0x0 ;  /* 0x0000000000007b1d */ /* 0x000fe20000010000 */
[----:B--2---:R-:W-:-:S02]  /*b880*/  ISETP.GE.AND P3, PT, R237, R200, PT ;  /* 0x000000c8ed00720c */ /* 0x004fc40003f66270 */
[-C--:B---3--:R-:W-:Y:S02]  /*b890*/  ISETP.GE.AND P2, PT, R233, R200.reuse, PT ;  /* 0x000000c8e900720c */ /* 0x088fe40003f46270 */
[----:B----4-:R-:W-:Y:S02]  /*b8a0*/  IADD3 R197, R199, -0x2, RZ ;  /* 0xfffffffec7c57810 */ /* 0x010fe40007ffe0ff */
[----:B-----5:R-:W-:-:S03]  /*b8b0*/  ISETP.GE.AND P4, PT, R219, R200, PT ;  /* 0x000000c8db00720c */ /* 0x020fc60003f86270 */
[----:B-1----:R-:W-:Y:S01]  /*b8c0*/  IMAD R0, R206, R197, RZ ;  /* 0x000000c5ce007224 */ /* 0x002fe200078e02ff */
[----:B------:R-:W-:Y:S01]  /*b8d0*/  SHF.R.S32.HI R4, RZ, 0x1f, R197 ;  /* 0x0000001fff047819 */ /* 0x000fe200000114c5 */
[----:B------:R-:W-:-:S04]  /*b8e0*/  IMAD.WIDE.U32 R2, R197, R236, R204 ;  /* 0x000000ecc5027225 */ /* 0x000fc800078e00cc */
[----:B------:R-:W-:Y:S01]  /*b8f0*/  IMAD R0, R4, R236, R0 ;  /* 0x000000ec04007224 */ /* 0x000fe200078e0200 */
[CC--:B------:R-:W-:Y:S02]  /*b900*/  @!P3 LEA R10, P1, R2.reuse, R234.reuse, 0x1 ;  /* 0x000000ea020ab211 */ /* 0x0c0fe400078208ff */
[----:B------:R-:W-:Y:S01]  /*b910*/  @!P2 LEA R8, P0, R2, R234, 0x1 ;  /* 0x000000ea0208a211 */ /* 0x000fe200078008ff */
[----:B------:R-:W-:Y:S01]  /*b920*/  IMAD.IADD R3, R3, 0x1, R0 ;  /* 0x0000000103037824 */ /* 0x000fe200078e0200 */
[----:B------:R-:W-:Y:S02]  /*b930*/  IADD3 R0, P5, R244, R2, RZ ;  /* 0x00000002f4007210 */ /* 0x000fe40007fbe0ff */
[C---:B------:R-:W-:Y:S02]  /*b940*/  @!P4 LEA R12, P6, R2.reuse, R234, 0x1 ;  /* 0x000000ea020cc211 */ /* 0x040fe400078c08ff */
[CCC-:B------:R-:W-:Y:S02]  /*b950*/  @!P3 LEA.HI.X R11, R2.reuse, R235.reuse, R3.reuse, 0x1, P1 ;  /* 0x000000eb020bb211 */ /* 0x1c0fe400008f0c03 */
[----:B------:R-:W-:-:S02]  /*b960*/  @!P4 LEA.HI.X R13, R2, R235, R3, 0x1, P6 ;  /* 0x000000eb020dc211 */ /* 0x000fc400030f0c03 */
        /* <DEDUP_REMOVED lines=41> */
[----:B------:R-:W5:Y:S04]  /*bc00*/  LDSM.16.M88.4 R48, [R189+0x6800] ;  /* 0x00680000bd30783b */ /* 0x000f680000000200 */
[----:B-1----:R-:W1:Y:S04]  /*bc10*/  LDSM.16.M88.4 R12, [R192+0x1000] ;  /* 0x00100000c00c783b */ /* 0x002e680000000200 */
[----:B------:R-:W1:Y:S04]  /*bc20*/  LDSM.16.M88.4 R44, [R189+0x6c00] ;  /* 0x006c0000bd2c783b */ /* 0x000e680000000200 */
[----:B--2---:R-:W-:Y:S04]  /*bc30*/  LDSM.16.M88.4 R8, [R193] ;  /* 0x00000000c108783b */ /* 0x004fe80000000200 */
[----:B------:R-:W2:Y:S04]  /*bc40*/  LDSM.16.M88.4 R24, [R191+0x6800] ;  /* 0x00680000bf18783b */ /* 0x000ea80000000200 */
[----:B------:R-:W2:Y:S04]  /*bc50*/  LDSM.16.M88.4 R52, [R189+0x6400] ;  /* 0x00640000bd34783b */ /* 0x000ea80000000200 */
[----:B---3--:R-:W3:Y:S04]  /*bc60*/  LDSM.16.M88.4 R4, [R193+0x1000] ;  /* 0x00100000c104783b */ /* 0x008ee80000000200 */
[----:B------:R-:W2:Y:S04]  /*bc70*/  LDSM.16.M88.4 R20, [R191+0x6c00] ;  /* 0x006c0000bf14783b */ /* 0x000ea80000000200 */
[----:B------:R-:W2:Y:S04]  /*bc80*/  LDSM.16.M88.4 R56, [R189+0x6000] ;  /* 0x00600000bd38783b */ /* 0x000ea80000000200 */
[----:B------:R-:W3:Y:S01]  /*bc90*/  LDSM.16.M88.4 R36, [R191+0x6400] ;  /* 0x00640000bf24783b */ /* 0x000ee20000000200 */
[----:B-----5:R-:W-:Y:S03]  /*bca0*/  HMMA.16816.F32.BF16 R176, R16, R48, RZ ;  /* 0x0000003010b0723c */ /* 0x020fe600000418ff */
[----:B------:R-:W5:Y:S01]  /*bcb0*/  LDSM.16.M88.4 R40, [R191+0x6000] ;  /* 0x00600000bf28783b */ /* 0x000f620000000200 */
[----:B------:R-:W-:-:S03]  /*bcc0*/  IMAD.MOV.U32 R206, RZ, RZ, R245 ;  /* 0x000000ffffce7224 */ /* 0x000fc600078e00f5 */
[----:B------:R-:W2:Y:S01]  /*bcd0*/  S2R R111, SR_TID.X ;  /* 0x00000000006f7919 */ /* 0x000ea20000002100 */
[----:B-1----:R-:W-:Y:S03]  /*bce0*/  HMMA.16816.F32.BF16 R104, R12, R48, RZ ;  /* 0x000000300c68723c */ /* 0x002fe600000418ff */
[----:B------:R-:W0:Y:S05]  /*bcf0*/  LDGDEPBAR ;  /* 0x00000000000079af */ /* 0x000e2a0000000000 */
[-C--:B------:R-:W-:Y:S08]  /*bd00*/  HMMA.16816.F32.BF16 R64, R16, R44.reuse, RZ ;  /* 0x0000002c1040723c */ /* 0x080ff000000418ff */
[----:B------:R-:W-:Y:S08]  /*bd10*/  HMMA.16816.F32.BF16 R60, R12, R44, RZ ;  /* 0x0000002c0c3c723c */ /* 0x000ff000000418ff */
[----:B--2---:R-:W-:Y:S08]  /*bd20*/  HMMA.16816.F32.BF16 R244, R8, R24, R176 ;  /* 0x0000001808f4723c */ /* 0x004ff000000418b0 */
[----:B------:R-:W-:Y:S08]  /*bd30*/  HMMA.16816.F32.BF16 R184, R16, R52, RZ ;  /* 0x0000003410b8723c */ /* 0x000ff000000418ff */
[----:B---3--:R-:W-:Y:S08]  /*bd40*/  HMMA.16816.F32.BF16 R176, R4, R24, R104 ;  /* 0x0000001804b0723c */ /* 0x008ff00000041868 */
[-C--:B------:R-:W-:Y:S08]  /*bd50*/  HMMA.16816.F32.BF16 R240, R8, R20.reuse, R64 ;  /* 0x0000001408f0723c */ /* 0x080ff00000041840 */
[----:B------:R-:W-:Y:S08]  /*bd60*/  HMMA.16816.F32.BF16 R248, R4, R20, R60 ;  /* 0x0000001404f8723c */ /* 0x000ff0000004183c */
[C---:B------:R-:W-:Y:S08]  /*bd70*/  HMMA.16816.F32.BF16 R220, R12.reuse, R56, RZ ;  /* 0x000000380cdc723c */ /* 0x040ff000000418ff */
[C---:B------:R-:W-:Y:S08]  /*bd80*/  HMMA.16816.F32.BF16 R180, R12.reuse, R52, RZ ;  /* 0x000000340cb4723c */ /* 0x040ff000000418ff */
[C---:B------:R-:W-:Y:S08]  /*bd90*/  HMMA.16816.F32.BF16 R104, R12.reuse, R58, RZ ;  /* 0x0000003a0c68723c */ /* 0x040ff000000418ff */
[C---:B------:R-:W-:Y:S08]  /*bda0*/  HMMA.16816.F32.BF16 R64, R12.reuse, R54, RZ ;  /* 0x000000360c40723c */ /* 0x040ff000000418ff */
[----:B------:R-:W-:Y:S08]  /*bdb0*/  HMMA.16816.F32.BF16 R60, R12, R50, RZ ;  /* 0x000000320c3c723c */ /* 0x000ff000000418ff */
[----:B------:R-:W-:Y:S08]  /*bdc0*/  HMMA.16816.F32.BF16 R224, R16, R56, RZ ;  /* 0x0000003810e0723c */ /* 0x000ff000000418ff */
[----:B------:R-:W-:Y:S08]  /*bdd0*/  HMMA.16816.F32.BF16 R12, R12, R46, RZ ;  /* 0x0000002e0c0c723c */ /* 0x000ff000000418ff */
[C---:B------:R-:W-:Y:S08]  /*bde0*/  HMMA.16816.F32.BF16 R56, R16.reuse, R58, RZ ;  /* 0x0000003a1038723c */ /* 0x040ff000000418ff */
[C---:B------:R-:W-:Y:S08]  /*bdf0*/  HMMA.16816.F32.BF16 R52, R16.reuse, R54, RZ ;  /* 0x000000361034723c */ /* 0x040ff000000418ff */
[C---:B------:R-:W-:Y:S08]  /*be00*/  HMMA.16816.F32.BF16 R48, R16.reuse, R50, RZ ;  /* 0x000000321030723c */ /* 0x040ff000000418ff */
[----:B------:R-:W-:Y:S01]  /*be10*/  HMMA.16816.F32.BF16 R16, R16, R46, RZ ;  /* 0x0000002e1010723c */ /* 0x000fe200000418ff */
[----:B------:R-:W-:-:S02]  /*be20*/  IMAD.MOV.U32 R24, RZ, RZ, R240 ;  /* 0x000000ffff187224 */ /* 0x000fc400078e00f0 */
[----:B----4-:R-:W-:Y:S02]  /*be30*/  IMAD.MOV.U32 R3, RZ, RZ, R241 ;  /* 0x000000ffff037224 */ /* 0x010fe400078e00f1 */
[----:B------:R-:W-:Y:S02]  /*be40*/  IMAD.MOV.U32 R2, RZ, RZ, R242 ;  /* 0x000000ffff027224 */ /* 0x000fe400078e00f2 */
[----:B------:R-:W-:Y:S01]  /*be50*/  IMAD.MOV.U32 R0, RZ, RZ, R243 ;  /* 0x000000ffff007224 */ /* 0x000fe200078e00f3 */
[-C--:B------:R-:W-:Y:S08]  /*be60*/  HMMA.16816.F32.BF16 R236, R8, R36.reuse, R184 ;  /* 0x0000002408ec723c */ /* 0x080ff000000418b8 */
[C---:B------:R-:W-:Y:S08]  /*be70*/  HMMA.16816.F32.BF16 R184, R4.reuse, R36, R180 ;  /* 0x0000002404b8723c */ /* 0x040ff000000418b4 */
[C---:B-----5:R-:W-:Y:S08]  /*be80*/  HMMA.16816.F32.BF16 R220, R4.reuse, R40, R220 ;  /* 0x0000002804dc723c */ /* 0x060ff000000418dc */
        /* <DEDUP_REMOVED lines=9> */
[C---:B------:R-:W-:Y:S08]  /*bf20*/  HMMA.16816.F32.BF16 R48, R8.reuse, R26, R48 ;  /* 0x0000001a0830723c */ /* 0x040ff00000041830 */
[----:B------:R-:W-:Y:S01]  /*bf30*/  HMMA.16816.F32.BF16 R16, R8, R22, R16 ;  /* 0x000000160810723c */ /* 0x000fe20000041810 */
[----:B------:R-:W2:Y:S07]  /*bf40*/  LDSM.16.M88.4 R8, [R192+0x2000] ;  /* 0x00200000c008783b */ /* 0x000eae0000000200 */
[----:B-1----:R-:W-:Y:S07]  /*bf50*/  HMMA.16816.F32.BF16 R40, R4, R12, R220 ;  /* 0x0000000c0428723c */ /* 0x002fee00000418dc */
[----:B------:R-:W-:-:S02]  /*bf60*/  IMAD.MOV.U32 R220, RZ, RZ, R24 ;  /* 0x000000ffffdc7224 */ /* 0x000fc400078e0018 */
[----:B------:R-:W-:Y:S08]  /*bf70*/  HMMA.16816.F32.BF16 R24, R4, R14, R104 ;  /* 0x0000000e0418723c */ /* 0x000ff00000041868 */
[C---:B--2---:R-:W-:Y:S08]  /*bf80*/  HMMA.16816.F32.BF16 R36, R8.reuse, R12, R224 ;  /* 0x0000000c0824723c */ /* 0x044ff000000418e0 */
[C---:B------:R-:W-:Y:S01]  /*bf90*/  HMMA.16816.F32.BF16 R20, R8.reuse, R14, R56 ;  /* 0x0000000e0814723c */ /* 0x040fe20000041838 */
[----:B------:R-:W1:Y:S07]  /*bfa0*/  LDSM.16.M88.4 R12, [R189+0x7400] ;  /* 0x00740000bd0c783b */ /* 0x000e6e0000000200 */
[-C--:B-1----:R-:W-:Y:S08]  /*bfb0*/  HMMA.16816.F32.BF16 R44, R8, R12.reuse, R236 ;  /* 0x0000000c082c723c */ /* 0x082ff000000418ec */
[C---:B------:R-:W-:Y:S08]  /*bfc0*/  HMMA.16816.F32.BF16 R52, R4.reuse, R12, R184 ;  /* 0x0000000c0434723c */ /* 0x040ff000000418b8 */
[-C--:B------:R-:W-:Y:S08]  /*bfd0*/  HMMA.16816.F32.BF16 R56, R4, R14.reuse, R64 ;  /* 0x0000000e0438723c */ /* 0x080ff00000041840 */
[----:B------:R-:W-:Y:S01]  /*bfe0*/  HMMA.16816.F32.BF16 R60, R8, R14, R60 ;  /* 0x0000000e083c723c */ /* 0x000fe2000004183c */
[----:B------:R-:W1:Y:S01]  /*bff0*/  LDSM.16.M88.4 R12, [R189+0x7800] ;  /* 0x00780000bd0c783b */ /* 0x000e620000000200 */
[----:B------:R-:W-:-:S02]  /*c000*/  IMAD.MOV.U32 R221, RZ, RZ, R3 ;  /* 0x000000ffffdd7224 */ /* 0x000fc400078e0003 */
[----:B------:R-:W-:Y:S02]  /*c010*/  IMAD.MOV.U32 R222, RZ, RZ, R2 ;  /* 0x000000ffffde7224 */ /* 0x000fe400078e0002 */
[----:B------:R-:W-:Y:S02]  /*c020*/  IMAD.MOV.U32 R223, RZ, RZ, R0 ;  /* 0x000000ffffdf7224 */ /* 0x000fe400078e0000 */
[-C--:B-1----:R-:W-:Y:S08]  /*c030*/  HMMA.16816.F32.BF16 R104, R4, R12.reuse, R176 ;  /* 0x0000000c0468723c */ /* 0x082ff000000418b0 */
[----:B------:R-:W-:Y:S08]  /*c040*/  HMMA.16816.F32.BF16 R64, R8, R12, R244 ;  /* 0x0000000c0840723c */ /* 0x000ff000000418f4 */
        /* <DEDUP_REMOVED lines=34> */
[----:B--2---:R-:W-:Y:S08]  /*c270*/  HMMA.16816.F32.BF16 R240, R8, R14, R20 ;  /* 0x0000000e08f0723c */ /* 0x004ff00000041814 */
[----:B------:R-:W-:-:S02]  /*c280*/  IMAD.MOV.U32 R110, RZ, RZ, R248 ;  /* 0x000000ffff6e7224 */ /* 0x000fc400078e00f8 */
[----:B------:R-:W-:Y:S02]  /*c290*/  IMAD.MOV.U32 R3, RZ, RZ, R249 ;  /* 0x000000ffff037224 */ /* 0x000fe400078e00f9 */
[----:B------:R-:W-:Y:S02]  /*c2a0*/  IMAD.MOV.U32 R2, RZ, RZ, R250 ;  /* 0x000000ffff027224 */ /* 0x000fe400078e00fa */
[----:B------:R-:W-:Y:S02]  /*c2b0*/  IMAD.MOV.U32 R0, RZ, RZ, R251 ;  /* 0x000000ffff007224 */ /* 0x000fe400078e00fb */
        /* <DEDUP_REMOVED lines=16> */
[C---:B------:R-:W-:Y:S08]  /*c3c0*/  HMMA.16816.F32.BF16 R36, R4.reuse, R12, R184 ;  /* 0x0000000c0424723c */ /* 0x040ff000000418b8 */
[-C--:B------:R-:W-:Y:S01]  /*c3d0*/  HMMA.16816.F32.BF16 R20, R4, R14.reuse, R180 ;  /* 0x0000000e0414723c */ /* 0x080fe200000418b4 */
[----:B------:R-:W-:Y:S07]  /*c3e0*/  LDSM.16.M88.4 R4, [R193+0x5000] ;  /* 0x00500000c104783b */ /* 0x000fee0000000200 */
[----:B------:R-:W-:Y:S01]  /*c3f0*/  HMMA.16816.F32.BF16 R16, R8, R14, R104 ;  /* 0x0000000e0810723c */ /* 0x000fe20000041868 */
[----:B------:R-:W1:Y:S04]  /*c400*/  LDSM.16.M88.4 R12, [R191+0x8000] ;  /* 0x00800000bf0c783b */ /* 0x000e680000000200 */
[----:B------:R-:W2:Y:S01]  /*c410*/  LDSM.16.M88.4 R8, [R193+0x4000] ;  /* 0x00400000c108783b */ /* 0x000ea20000000200 */
[----:B------:R-:W-:-:S07]  /*c420*/  IMAD.MOV.U32 R55, RZ, RZ, R0 ;  /* 0x000000ffff377224 */ /* 0x000fce00078e0000 */
        /* <DEDUP_REMOVED lines=13> */
[----:B------:R-:W-:Y:S11]  /*c500*/  HMMA.16816.F32.BF16 R12, R8, R14, R24 ;  /* 0x0000000e080c723c */ /* 0x000ff60000041818 */
[----:B------:R-:W-:Y:S11]  /*c510*/  @!UPT UIADD3 URZ, URZ, URZ, URZ ;  /* 0x0000003f3f3ff290 */ /* 0x000ff6000fffe03f */
[----:B------:R-:W-:Y:S02]  /*c520*/  @!UPT UIADD3 URZ, URZ, URZ, URZ ;  /* 0x0000003f3f3ff290 */ /* 0x000fe4000fffe03f */
[----:B------:R-:W-:Y:S02]  /*c530*/  IMAD.MOV.U32 R41, RZ, RZ, R15 ;  /* 0x000000ffff297224 */ /* 0x000fe400078e000f */
[----:B------:R-:W-:Y:S02]  /*c540*/  IMAD.MOV.U32 R40, RZ, RZ, R13 ;  /* 0x000000ffff287224 */ /* 0x000fe400078e000d */
[----:B------:R-:W-:Y:S02]  /*c550*/  IMAD.MOV.U32 R25, RZ, RZ, R14 ;  /* 0x000000ffff197224 */ /* 0x000fe400078e000e */
[----:B------:R-:W-:Y:S02]  /*c560*/  IMAD.MOV.U32 R24, RZ, RZ, R12 ;  /* 0x000000ffff187224 */ /* 0x000fe400078e000c */
[----:B------:R-:W1:Y:S01]  /*c570*/  LDSM.16.M88.4 R12, [R191+0x8c00] ;  /* 0x008c0000bf0c783b */ /* 0x000e620000000200 */
[----:B------:R-:W-:Y:S01]  /*c580*/  IMAD.SHL.U32 R111, R111, 0x2, RZ ;  /* 0x000000026f6f7824 */ /* 0x000fe200078e00ff */
[----:B------:R-:W-:-:S04]  /*c590*/  DEPBAR.LE SB0, 0x0 ;  /* 0x000080000000791a */ /* 0x000fc80000000000 */
[-C--:B-1----:R-:W-:Y:S11]  /*c5a0*/  HMMA.16816.F32.BF16 R48, R8, R12.reuse, R48 ;  /* 0x0000000c0830723c */ /* 0x082ff60000041830 */
[----:B------:R-:W-:Y:S11]  /*c5b0*/  @!UPT UIADD3 URZ, URZ, URZ, URZ ;  /* 0x0000003f3f3ff290 */ /* 0x000ff6000fffe03f */
[----:B------:R-:W-:Y:S02]  /*c5c0*/  @!UPT UIADD3 URZ, URZ, URZ, URZ ;  /* 0x0000003f3f3ff290 */ /* 0x000fe4000fffe03f */
[----:B------:R-:W-:Y:S02]  /*c5d0*/  IMAD.MOV.U32 R45, RZ, RZ, R50 ;  /* 0x000000ffff2d7224 */ /* 0x000fe400078e0032 */
[----:B------:R-:W-:Y:S02]  /*c5e0*/  IMAD.MOV.U32 R44, RZ, RZ, R48 ;  /* 0x000000ffff2c7224 */ /* 0x000fe400078e0030 */
[----:B------:R-:W-:Y:S02]  /*c5f0*/  IMAD.MOV.U32 R47, RZ, RZ, R49 ;  /* 0x000000ffff2f7224 */ /* 0x000fe400078e0031 */
[----:B------:R-:W-:Y:S02]  /*c600*/  IMAD.MOV.U32 R252, RZ, RZ, R51 ;  /* 0x000000fffffc7224 */ /* 0x000fe400078e0033 */
[C---:B------:R-:W-:Y:S08]  /*c610*/  HMMA.16816.F32.BF16 R48, R4.reuse, R12, R36 ;  /* 0x0000000c0430723c */ /* 0x040ff00000041824 */
[----:B------:R-:W-:Y:S01]  /*c620*/  HMMA.16816.F32.BF16 R4, R4, R14, R20 ;  /* 0x0000000e0404723c */ /* 0x000fe20000041814 */
[----:B------:R-:W-:Y:S01]  /*c630*/  LOP3.LUT R111, R111, 0x6, RZ, 0xc0, !PT ;  /* 0x000000066f6f7812 */ /* 0x000fe200078ec0ff */
[----:B------:R-:W-:-:S04]  /*c640*/  IMAD.MOV.U32 R2, RZ, RZ, R104 ;  /* 0x000000ffff027224 */ /* 0x000fc800078e0068 */
[----:B------:R-:W-:Y:S02]  /*c650*/  IMAD R0, R197, 0x40, R111 ;  /* 0x00000040c5007824 */ /* 0x000fe400078e026f */
[----:B------:R-:W-:Y:S11]  /*c660*/  IMAD.MOV.U32 R3, RZ, RZ, R107 ;  /* 0x000000ffff037224 */ /* 0x000ff600078e006b */
[----:B------:R-:W-:Y:S05]  /*c670*/  @!UPT UIADD3 URZ, URZ, URZ, URZ ;  /* 0x0000003f3f3ff290 */ /* 0x000fea000fffe03f */
[----:B------:R-:W-:Y:S02]  /*c680*/  IMAD.MOV.U32 R205, RZ, RZ, R4 ;  /* 0x000000ffffcd7224 */ /* 0x000fe400078e0004 */
[----:B------:R-:W-:Y:S02]  /*c690*/  IMAD.MOV.U32 R204, RZ, RZ, R6 ;  /* 0x000000ffffcc7224 */ /* 0x000fe400078e0006 */
[----:B------:R-:W-:Y:S02]  /*c6a0*/  IMAD.MOV.U32 R201, RZ, RZ, R5 ;  /* 0x000000ffffc97224 */ /* 0x000fe400078e0005 */
[----:B------:R-:W-:Y:S02]  /*c6b0*/  IMAD.MOV.U32 R196, RZ, RZ, R7 ;  /* 0x000000ffffc47224 */ /* 0x000fe400078e0007 */
[----:B------:R-:W-:Y:S07]  /*c6c0*/  HMMA.16816.F32.BF16 R4, R8, R14, R16 ;  /* 0x0000000e0804723c */ /* 0x000fee0000041810 */
[----:B------:R-:W-:-:S02]  /*c6d0*/  IMAD.MOV.U32 R16, RZ, RZ, R2 ;  /* 0x000000ffff107224 */ /* 0x000fc400078e0002 */
[----:B------:R-:W-:-:S05]  /*c6e0*/  IMAD.IADD R2, R213, 0x1, -R0 ;  /* 0x00000001d5027824 */ /* 0x000fca00078e0a00 */
[----:B------:R-:W-:Y:S01]  /*c6f0*/  IABS R2, R2 ;  /* 0x0000000200027213 */ /* 0x000fe20000000000 */
[----:B------:R-:W-:-:S04]  /*c700*/  IMAD.MOV.U32 R17, RZ, RZ, R3 ;  /* 0x000000ffff117224 */ /* 0x000fc800078e0003 */
[----:B------:R-:W-:Y:S02]  /*c710*/  IMAD.MOV.U32 R3, RZ, RZ, R2 ;  /* 0x000000ffff037224 */ /* 0x000fe400078e0002 */
[----:B------:R-:W-:-:S03]  /*c720*/  IMAD.IADD R2, R214, 0x1, -R0 ;  /* 0x00000001d6027824 */ /* 0x000fc600078e0a00 */
[----:B------:R-:W-:Y:S02]  /*c730*/  IMAD.MOV.U32 R232, RZ, RZ, R4 ;  /* 0x000000ffffe87224 */ /* 0x000fe400078e0004 */
[----:B------:R-:W-:Y:S01]  /*c740*/  IABS R2, R2 ;  /* 0x0000000200027213 */ /* 0x000fe20000000000 */
[----:B------:R-:W-:Y:S02]  /*c750*/  IMAD.IADD R4, R212, 0x1, -R0 ;  /* 0x00000001d4047824 */ /* 0x000fe400078e0a00 */
[----:B------:R-:W-:Y:S02]  /*c760*/  IMAD.MOV.U32 R219, RZ, RZ, R6 ;  /* 0x000000ffffdb7224 */ /* 0x000fe400078e0006 */
[----:B------:R1:W-:Y:S01]  /*c770*/  I2F R6, R3 ;  /* 0x0000000300067306 */ /* 0x0003e20000201400 */
[----:B------:R-:W-:Y:S02]  /*c780*/  IMAD.MOV.U32 R20, RZ, RZ, R5 ;  /* 0x000000ffff147224 */ /* 0x000fe400078e0005 */
[----:B-1----:R-:W-:Y:S01]  /*c790*/  IMAD.MOV.U32 R3, RZ, RZ, R2 ;  /* 0x000000ffff037224 */ /* 0x002fe200078e0002 */
[----:B------:R-:W-:-:S04]  /*c7a0*/  IABS R2, R4 ;  /* 0x0000000400027213 */ /* 0x000fc80000000000 */
[----:B------:R-:W-:Y:S08]  /*c7b0*/  I2F R5, R3 ;  /* 0x0000000300057306 */ /* 0x000ff00000201400 */
[----:B------:R1:W2:Y:S02]  /*c7c0*/  I2F R3, R2 ;  /* 0x0000000200037306 */ /* 0x0002a40000201400 */
[----:B-1----:R-:W-:-:S05]  /*c7d0*/  IMAD.IADD R2, R211, 0x1, -R0 ;  /* 0x00000001d3027824 */ /* 0x002fca00078e0a00 */
[----:B------:R-:W-:-:S04]  /*c7e0*/  IABS R2, R2 ;  /* 0x0000000200027213 */ /* 0x000fc80000000000 */
[----:B------:R1:W3:Y:S01]  /*c7f0*/  I2F R4, R2 ;  /* 0x0000000200047306 */ /* 0x0002e20000201400 */
[----:B--2---:R-:W-:Y:S02]  /*c800*/  FFMA.FTZ R8, R3, -R195, R64 ;  /* 0x800000c303087223 */ /* 0x004fe40000010040 */
[----:B------:R-:W-:Y:S01]  /*c810*/  IMAD.MOV.U32 R18, RZ, RZ, R7 ;  /* 0x000000ffff127224 */ /* 0x000fe200078e0007 */
[----:B-1----:R-:W-:-:S05]  /*c820*/  IADD3 R2, R0, 0x1, RZ ;  /* 0x0000000100027810 */ /* 0x002fca0007ffe0ff */
[----:B------:R-:W-:-:S05]  /*c830*/  IMAD.IADD R3, R213, 0x1, -R2 ;  /* 0x00000001d5037824 */ /* 0x000fca00078e0a02 */
[----:B------:R-:W-:Y:S01]  /*c840*/  IABS R3, R3 ;  /* 0x0000000300037213 */ /* 0x000fe20000000000 */
[----:B---3--:R-:W-:-:S04]  /*c850*/  FFMA.FTZ R7, R4, -R195, R66 ;  /* 0x800000c304077223 */ /* 0x008fc80000010042 */
[----:B------:R-:W-:Y:S02]  /*c860*/  IMAD.MOV.U32 R4, RZ, RZ, R3 ;  /* 0x000000ffff047224 */ /* 0x000fe400078e0003 */
[----:B------:R-:W-:Y:S02]  /*c870*/  IMAD.IADD R3, R214, 0x1, -R2 ;  /* 0x00000001d6037824 */ /* 0x000fe400078e0a02 */
[----:B------:R-:W-:Y:S02]  /*c880*/  FFMA.FTZ R9, R5, -R195, R54 ;  /* 0x800000c305097223 */ /* 0x000fe40000010036 */
[----:B------:R-:W-:Y:S01]  /*c890*/  IMAD.IADD R5, R212, 0x1, -R2 ;  /* 0x00000001d4057824 */ /* 0x000fe200078e0a02 */
[----:B------:R-:W-:Y:S01]  /*c8a0*/  IABS R3, R3 ;  /* 0x0000000300037213 */ /* 0x000fe20000000000 */
[----:B------:R-:W-:Y:S02]  /*c8b0*/  FFMA.FTZ R10, R6, -R195, R52 ;  /* 0x800000c3060a7223 */ /* 0x000fe40000010034 */
[----:B------:R1:W-:Y:S02]  /*c8c0*/  I2F R6, R4 ;  /* 0x0000000400067306 */ /* 0x0003e40000201400 */
[----:B-1----:R-:W-:Y:S01]  /*c8d0*/  IMAD.MOV.U32 R4, RZ, RZ, R3 ;  /* 0x000000ffff047224 */ /* 0x002fe200078e0003 */
[----:B------:R-:W-:-:S05]  /*c8e0*/  IABS R3, R5 ;  /* 0x0000000500037213 */ /* 0x000fca0000000000 */
[----:B------:R1:W-:Y:S01]  /*c8f0*/  I2F R5, R4 ;  /* 0x0000000400057306 */ /* 0x0003e20000201400 */
[C---:B------:R-:W-:Y:S02]  /*c900*/  ISETP.GE.AND P0, PT, R0.reuse, R210, PT ;  /* 0x000000d20000720c */ /* 0x040fe40003f06270 */
[C---:B------:R-:W-:Y:S02]  /*c910*/  ISETP.GE.AND P6, PT, R0.reuse, R209, PT ;  /* 0x000000d10000720c */ /* 0x040fe40003fc6270 */
[C---:B------:R-:W-:Y:S01]  /*c920*/  ISETP.GE.AND P5, PT, R0.reuse, R208, PT ;  /* 0x000000d00000720c */ /* 0x040fe20003fa6270 */
[----:B-1----:R-:W-:Y:S02]  /*c930*/  IMAD.MOV.U32 R4, RZ, RZ, R3 ;  /* 0x000000ffff047224 */ /* 0x002fe400078e0003 */
[----:B------:R-:W-:Y:S01]  /*c940*/  IMAD.IADD R3, R211, 0x1, -R2 ;  /* 0x00000001d3037824 */ /* 0x000fe200078e0a02 */
[----:B------:R-:W-:-:S04]  /*c950*/  ISETP.GE.AND P1, PT, R0, R207, PT ;  /* 0x000000cf0000720c */ /* 0x000fc80003f26270 */
[----:B------:R-:W-:Y:S02]  /*c960*/  IABS R3, R3 ;  /* 0x0000000300037213 */ /* 0x000fe40000000000 */
[C---:B------:R-:W-:Y:S02]  /*c970*/  ISETP.GE.OR P0, PT, R0.reuse, R218, !P0 ;  /* 0x000000da0000720c */ /* 0x040fe40004706670 */
[C---:B------:R-:W-:Y:S02]  /*c980*/  ISETP.GE.OR P6, PT, R0.reuse, R217, !P6 ;  /* 0x000000d90000720c */ /* 0x040fe400077c6670 */
[----:B------:R-:W1:Y:S01]  /*c990*/  I2F R3, R3 ;  /* 0x0000000300037306 */ /* 0x000e620000201400 */
[C---:B------:R-:W-:Y:S02]  /*c9a0*/  ISETP.GE.OR P5, PT, R0.reuse, R216, !P5 ;  /* 0x000000d80000720c */ /* 0x040fe40006fa6670 */
[----:B------:R-:W-:Y:S01]  /*c9b0*/  ISETP.GE.OR P1, PT, R0, R215, !P1 ;  /* 0x000000d70000720c */ /* 0x000fe20004f26670 */
[----:B------:R-:W-:Y:S01]  /*c9c0*/  IMAD.MOV.U32 R43, RZ, RZ, R106 ;  /* 0x000000ffff2b7224 */ /* 0x000fe200078e006a */
[----:B------:R-:W-:Y:S01]  /*c9d0*/  FSEL R106, R10, -INF , !P0 ;  /* 0xff8000000a6a7808 */ /* 0x000fe20004000000 */
[----:B------:R-:W-:Y:S01]  /*c9e0*/  IMAD.MOV.U32 R22, RZ, RZ, R45 ;  /* 0x000000ffff167224 */ /* 0x000fe200078e002d */
[----:B------:R-:W-:-:S02]  /*c9f0*/  FSEL R111, R9, -INF , !P6 ;  /* 0xff800000096f7808 */ /* 0x000fc40007000000 */
[----:B------:R-:W-:Y:S02]  /*ca00*/  FSEL R183, R8, -INF , !P5 ;  /* 0xff80000008b77808 */ /* 0x000fe40006800000 */
[----:B------:R-:W-:Y:S02]  /*ca10*/  FSEL R45, R7, -INF , !P1 ;  /* 0xff800000072d7808 */ /* 0x000fe40004800000 */
[C---:B------:R-:W-:Y:S02]  /*ca20*/  ISETP.GE.AND P0, PT, R2.reuse, R210, PT ;  /* 0x000000d20200720c */ /* 0x040fe40003f06270 */
[C---:B------:R-:W-:Y:S02]  /*ca30*/  ISETP.GE.AND P6, PT, R2.reuse, R209, PT ;  /* 0x000000d10200720c */ /* 0x040fe40003fc6270 */
[C---:B------:R-:W-:Y:S02]  /*ca40*/  ISETP.GE.AND P5, PT, R2.reuse, R208, PT ;  /* 0x000000d00200720c */ /* 0x040fe40003fa6270 */
[C---:B------:R-:W-:Y:S01]  /*ca50*/  ISETP.GE.AND P1, PT, R2.reuse, R207, PT ;  /* 0x000000cf0200720c */ /* 0x040fe20003f26270 */
[----:B------:R-:W2:Y:S01]  /*ca60*/  I2F R4, R4 ;  /* 0x0000000400047306 */ /* 0x000ea20000201400 */
[----:B------:R-:W-:-:S02]  /*ca70*/  ISETP.GE.OR P0, PT, R2, R218, !P0 ;  /* 0x000000da0200720c */ /* 0x000fc40004706670 */
[C---:B------:R-:W-:Y:S02]  /*ca80*/  ISETP.GE.OR P6, PT, R2.reuse, R217, !P6 ;  /* 0x000000d90200720c */ /* 0x040fe400077c6670 */
[C---:B------:R-:W-:Y:S02]  /*ca90*/  ISETP.GE.OR P5, PT, R2.reuse, R216, !P5 ;  /* 0x000000d80200720c */ /* 0x040fe40006fa6670 */
[----:B------:R-:W-:Y:S02]  /*caa0*/  ISETP.GE.OR P1, PT, R2, R215, !P1 ;  /* 0x000000d70200720c */ /* 0x000fe40004f26670 */
[----:B------:R-:W-:Y:S01]  /*cab0*/  IADD3 R2, R0, 0x8, RZ ;  /* 0x0000000800027810 */ /* 0x000fe20007ffe0ff */
[----:B-1----:R-:W-:-:S04]  /*cac0*/  FFMA.FTZ R8, R3, -R195, R67 ;  /* 0x800000c303087223 */ /* 0x002fc80000010043 */
[--C-:B------:R-:W-:Y:S02]  /*cad0*/  IMAD.IADD R3, R213, 0x1, -R2.reuse ;  /* 0x00000001d5037824 */ /* 0x100fe400078e0a02 */
[----:B------:R-:W-:Y:S02]  /*cae0*/  FFMA.FTZ R10, R5, -R195, R55 ;  /* 0x800000c3050a7223 */ /* 0x000fe40000010037 */
[----:B------:R-:W-:Y:S01]  /*caf0*/  IMAD.IADD R5, R214, 0x1, -R2 ;  /* 0x00000001d6057824 */ /* 0x000fe200078e0a02 */
[----:B------:R-:W-:Y:S01]  /*cb00*/  IABS R3, R3 ;  /* 0x0000000300037213 */ /* 0x000fe20000000000 */
[----:B--2---:R-:W-:-:S04]  /*cb10*/  FFMA.FTZ R9, R4, -R195, R65 ;  /* 0x800000c304097223 */ /* 0x004fc80000010041 */
[----:B------:R-:W-:Y:S01]  /*cb20*/  IMAD.MOV.U32 R4, RZ, RZ, R3 ;  /* 0x000000ffff047224 */ /* 0x000fe200078e0003 */
[----:B------:R-:W-:-:S03]  /*cb30*/  IABS R3, R5 ;  /* 0x0000000500037213 */ /* 0x000fc60000000000 */
[----:B------:R1:W-:Y:S01]  /*cb40*/  I2F R7, R4 ;  /* 0x0000000400077306 */ /* 0x0003e20000201400 */
[----:B------:R-:W-:Y:S02]  /*cb50*/  FFMA.FTZ R11, R6, -R195, R53 ;  /* 0x800000c3060b7223 */ /* 0x000fe40000010035 */
[----:B-1----:R-:W-:Y:S02]  /*cb60*/  IMAD.MOV.U32 R4, RZ, RZ, R3 ;  /* 0x000000ffff047224 */ /* 0x002fe400078e0003 */
[----:B------:R-:W-:-:S05]  /*cb70*/  IMAD.IADD R3, R212, 0x1, -R2 ;  /* 0x00000001d4037824 */ /* 0x000fca00078e0a02 */
[----:B------:R-:W-:-:S04]  /*cb80*/  IABS R3, R3 ;  /* 0x0000000300037213 */ /* 0x000fc80000000000 */
[----:B------:R1:W-:Y:S01]  /*cb90*/  I2F R5, R3 ;  /* 0x0000000300057306 */ /* 0x0003e20000201400 */
[----:B------:R-:W-:Y:S01]  /*cba0*/  IMAD.MOV.U32 R42, RZ, RZ, R105 ;  /* 0x000000ffff2a7224 */ /* 0x000fe200078e0069 */
[----:B------:R-:W-:Y:S01]  /*cbb0*/  FSEL R105, R11, -INF , !P0 ;  /* 0xff8000000b697808 */ /* 0x000fe20004000000 */
[----:B------:R-:W-:Y:S01]  /*cbc0*/  IMAD.MOV.U32 R21, RZ, RZ, R44 ;  /* 0x000000ffff157224 */ /* 0x000fe200078e002c */
[----:B------:R-:W-:Y:S02]  /*cbd0*/  FSEL R110, R10, -INF , !P6 ;  /* 0xff8000000a6e7808 */ /* 0x000fe40007000000 */
[----:B------:R-:W-:Y:S02]  /*cbe0*/  FSEL R182, R9, -INF , !P5 ;  /* 0xff80000009b67808 */ /* 0x000fe40006800000 */
[----:B------:R-:W-:Y:S02]  /*cbf0*/  FSEL R44, R8, -INF , !P1 ;  /* 0xff800000082c7808 */ /* 0x000fe40004800000 */
[C---:B------:R-:W-:Y:S01]  /*cc00*/  ISETP.GE.AND P0, PT, R2.reuse, R210, PT ;  /* 0x000000d20200720c */ /* 0x040fe20003f06270 */
[----:B-1----:R-:W-:Y:S01]  /*cc10*/  IMAD.IADD R3, R211, 0x1, -R2 ;  /* 0x00000001d3037824 */ /* 0x002fe200078e0a02 */
[----:B------:R-:W-:-:S02]  /*cc20*/  ISETP.GE.AND P6, PT, R2, R209, PT ;  /* 0x000000d10200720c */ /* 0x000fc40003fc6270 */
[C---:B------:R-:W-:Y:S02]  /*cc30*/  ISETP.GE.AND P5, PT, R2.reuse, R208, PT ;  /* 0x000000d00200720c */ /* 0x040fe40003fa6270 */
[C---:B------:R-:W-:Y:S02]  /*cc40*/  ISETP.GE.AND P1, PT, R2.reuse, R207, PT ;  /* 0x000000cf0200720c */ /* 0x040fe40003f26270 */
[----:B------:R-:W-:Y:S02]  /*cc50*/  IABS R3, R3 ;  /* 0x0000000300037213 */ /* 0x000fe40000000000 */
[C---:B------:R-:W-:Y:S02]  /*cc60*/  ISETP.GE.OR P0, PT, R2.reuse, R218, !P0 ;  /* 0x000000da0200720c */ /* 0x040fe40004706670 */
[C---:B------:R-:W-:Y:S02]  /*cc70*/  ISETP.GE.OR P6, PT, R2.reuse, R217, !P6 ;  /* 0x000000d90200720c */ /* 0x040fe400077c6670 */
[----:B------:R-:W-:-:S02]  /*cc80*/  ISETP.GE.OR P5, PT, R2, R216, !P5 ;  /* 0x000000d80200720c */ /* 0x000fc40006fa6670 */
[----:B------:R-:W-:Y:S01]  /*cc90*/  ISETP.GE.OR P1, PT, R2, R215, !P1 ;  /* 0x000000d70200720c */ /* 0x000fe20004f26670 */
[----:B------:R-:W-:Y:S01]  /*cca0*/  IMAD.MOV.U32 R2, RZ, RZ, R3 ;  /* 0x000000ffff027224 */ /* 0x000fe200078e0003 */
[----:B------:R-:W-:Y:S01]  /*ccb0*/  I2F R6, R4 ;  /* 0x0000000400067306 */ /* 0x000fe20000201400 */
[----:B------:R-:W-:-:S07]  /*ccc0*/  IADD3 R3, R0, 0x9, RZ ;  /* 0x0000000900037810 */ /* 0x000fce0007ffe0ff */
[----:B------:R1:W2:Y:S02]  /*ccd0*/  I2F R4, R2 ;  /* 0x0000000200047306 */ /* 0x0002a40000201400 */
[----:B-1----:R-:W-:-:S05]  /*cce0*/  IMAD.IADD R2, R213, 0x1, -R3 ;  /* 0x00000001d5027824 */ /* 0x002fca00078e0a03 */
[----:B------:R-:W-:Y:S01]  /*ccf0*/  IABS R2, R2 ;  /* 0x0000000200027213 */ /* 0x000fe20000000000 */
[----:B--2---:R-:W-:-:S04]  /*cd00*/  FFMA.FTZ R12, R4, -R195, R246 ;  /* 0x800000c3040c7223 */ /* 0x004fc800000100f6 */
[----:B------:R-:W-:Y:S02]  /*cd10*/  IMAD.MOV.U32 R4, RZ, RZ, R2 ;  /* 0x000000ffff047224 */ /* 0x000fe400078e0002 */
[--C-:B------:R-:W-:Y:S02]  /*cd20*/  IMAD.IADD R2, R214, 0x1, -R3.reuse ;  /* 0x00000001d6027824 */ /* 0x100fe400078e0a03 */
[----:B------:R-:W-:Y:S02]  /*cd30*/  FFMA.FTZ R13, R5, -R195, R244 ;  /* 0x800000c3050d7223 */ /* 0x000fe400000100f4 */
[----:B------:R-:W-:Y:S01]  /*cd40*/  IMAD.IADD R5, R212, 0x1, -R3 ;  /* 0x00000001d4057824 */ /* 0x000fe200078e0a03 */
[----:B------:R-:W-:Y:S01]  /*cd50*/  IABS R2, R2 ;  /* 0x0000000200027213 */ /* 0x000fe20000000000 */
[----:B------:R1:W-:Y:S04]  /*cd60*/  I2F R11, R4 ;  /* 0x00000004000b7306 */ /* 0x0003e80000201400 */
[----:B-1----:R-:W-:Y:S01]  /*cd70*/  IMAD.MOV.U32 R4, RZ, RZ, R2 ;  /* 0x000000ffff047224 */ /* 0x002fe200078e0002 */
[----:B------:R-:W-:-:S05]  /*cd80*/  IABS R2, R5 ;  /* 0x0000000500027213 */ /* 0x000fca0000000000 */
[----:B------:R-:W-:Y:S02]  /*cd90*/  IMAD.MOV.U32 R5, RZ, RZ, R2 ;  /* 0x000000ffff057224 */ /* 0x000fe400078e0002 */
[----:B------:R-:W-:Y:S01]  /*cda0*/  IMAD.IADD R2, R211, 0x1, -R3 ;  /* 0x00000001d3027824 */ /* 0x000fe200078e0a03 */
[----:B------:R1:W-:Y:S01]  /*cdb0*/  I2F R10, R4 ;  /* 0x00000004000a7306 */ /* 0x0003e20000201400 */
[----:B------:R-:W-:-:S07]  /*cdc0*/  FFMA.FTZ R15, R7, -R195, R240 ;  /* 0x800000c3070f7223 */ /* 0x000fce00000100f0 */
[----:B------:R2:W-:Y:S01]  /*cdd0*/  I2F R9, R5 ;  /* 0x0000000500097306 */ /* 0x0005e20000201400 */
[----:B-1----:R-:W-:Y:S02]  /*cde0*/  IABS R4, R2 ;  /* 0x0000000200047213 */ /* 0x002fe40000000000 */
[----:B------:R-:W-:-:S03]  /*cdf0*/  IADD3 R2, R0, 0x10, RZ ;  /* 0x0000001000027810 */ /* 0x000fc60007ffe0ff */
[----:B--2---:R-:W-:Y:S02]  /*ce00*/  IMAD.MOV.U32 R5, RZ, RZ, R4 ;  /* 0x000000ffff057224 */ /* 0x004fe400078e0004 */
[----:B------:R-:W-:Y:S02]  /*ce10*/  IMAD.IADD R4, R213, 0x1, -R2 ;  /* 0x00000001d5047824 */ /* 0x000fe400078e0a02 */
[----:B------:R1:W2:Y:S01]  /*ce20*/  I2F R7, R5 ;  /* 0x0000000500077306 */ /* 0x0002a20000201400 */
[----:B------:R-:W-:Y:S02]  /*ce30*/  FFMA.FTZ R14, R6, -R195, R242 ;  /* 0x800000c3060e7223 */ /* 0x000fe400000100f2 */
[----:B------:R-:W-:Y:S01]  /*ce40*/  IABS R4, R4 ;  /* 0x0000000400047213 */ /* 0x000fe20000000000 */
[----:B------:R-:W-:Y:S01]  /*ce50*/  IMAD.IADD R6, R214, 0x1, -R2 ;  /* 0x00000001d6067824 */ /* 0x000fe200078e0a02 */
[----:B------:R-:W-:Y:S01]  /*ce60*/  FSEL R65, R15, -INF , !P0 ;  /* 0xff8000000f417808 */ /* 0x000fe20004000000 */
[----:B------:R-:W-:Y:S01]  /*ce70*/  IMAD.MOV.U32 R19, RZ, RZ, R43 ;  /* 0x000000ffff137224 */ /* 0x000fe200078e002b */
[----:B------:R-:W-:-:S02]  /*ce80*/  FSEL R104, R14, -INF , !P6 ;  /* 0xff8000000e687808 */ /* 0x000fc40007000000 */
[----:B------:R-:W-:Y:S02]  /*ce90*/  FSEL R181, R13, -INF , !P5 ;  /* 0xff8000000db57808 */ /* 0x000fe40006800000 */
[----:B------:R-:W-:Y:S02]  /*cea0*/  FSEL R43, R12, -INF , !P1 ;  /* 0xff8000000c2b7808 */ /* 0x000fe40004800000 */
[C---:B------:R-:W-:Y:S01]  /*ceb0*/  ISETP.GE.AND P0, PT, R3.reuse, R210, PT ;  /* 0x000000d20300720c */ /* 0x040fe20003f06270 */
[----:B-1----:R-:W-:Y:S01]  /*cec0*/  IMAD.MOV.U32 R5, RZ, RZ, R4 ;  /* 0x000000ffff057224 */ /* 0x002fe200078e0004 */
[----:B------:R-:W-:Y:S02]  /*ced0*/  IABS R4, R6 ;  /* 0x0000000600047213 */ /* 0x000fe40000000000 */
[C---:B------:R-:W-:Y:S02]  /*cee0*/  ISETP.GE.AND P6, PT, R3.reuse, R209, PT ;  /* 0x000000d10300720c */ /* 0x040fe40003fc6270 */
[----:B------:R-:W-:-:S02]  /*cef0*/  ISETP.GE.AND P5, PT, R3, R208, PT ;  /* 0x000000d00300720c */ /* 0x000fc40003fa6270 */
[C---:B------:R-:W-:Y:S01]  /*cf00*/  ISETP.GE.AND P1, PT, R3.reuse, R207, PT ;  /* 0x000000cf0300720c */ /* 0x040fe20003f26270 */
[----:B------:R1:W3:Y:S01]  /*cf10*/  I2F R6, R4 ;  /* 0x0000000400067306 */ /* 0x0002e20000201400 */
[----:B------:R-:W-:Y:S01]  /*cf20*/  ISETP.GE.OR P0, PT, R3, R218, !P0 ;  /* 0x000000da0300720c */ /* 0x000fe20004706670 */
[----:B--2---:R-:W-:Y:S01]  /*cf30*/  FFMA.FTZ R7, R7, -R195, R247 ;  /* 0x800000c307077223 */ /* 0x004fe200000100f7 */
[C---:B------:R-:W-:Y:S02]  /*cf40*/  ISETP.GE.OR P6, PT, R3.reuse, R217, !P6 ;  /* 0x000000d90300720c */ /* 0x040fe400077c6670 */
[C---:B------:R-:W-:Y:S02]  /*cf50*/  ISETP.GE.OR P5, PT, R3.reuse, R216, !P5 ;  /* 0x000000d80300720c */ /* 0x040fe40006fa6670 */
[----:B------:R-:W-:Y:S01]  /*cf60*/  ISETP.GE.OR P1, PT, R3, R215, !P1 ;  /* 0x000000d70300720c */ /* 0x000fe20004f26670 */
[----:B------:R2:W4:Y:S01]  /*cf70*/  I2F R8, R5 ;  /* 0x0000000500087306 */ /* 0x0005220000201400 */
[----:B------:R-:W-:-:S02]  /*cf80*/  FFMA.FTZ R3, R10, -R195, R243 ;  /* 0x800000c30a037223 */ /* 0x000fc400000100f3 */
[----:B------:R-:W-:Y:S02]  /*cf90*/  IMAD.MOV.U32 R23, RZ, RZ, R42 ;  /* 0x000000ffff177224 */ /* 0x000fe400078e002a */
[-C--:B-1----:R-:W-:Y:S01]  /*cfa0*/  FFMA.FTZ R4, R11, -R195.reuse, R241 ;  /* 0x800000c30b047223 */ /* 0x082fe200000100f1 */
[----:B------:R-:W-:Y:S01]  /*cfb0*/  FSEL R66, R3, -INF , !P6 ;  /* 0xff80000003427808 */ /* 0x000fe20007000000 */
[----:B------:R-:W-:Y:S01]  /*cfc0*/  IMAD.IADD R3, R212, 0x1, -R2 ;  /* 0x00000001d4037824 */ /* 0x000fe200078e0a02 */
[----:B------:R-:W-:Y:S01]  /*cfd0*/  FSEL R42, R7, -INF , !P1 ;  /* 0xff800000072a7808 */ /* 0x000fe20004800000 */
[----:B--2---:R-:W-:Y:S01]  /*cfe0*/  FFMA.FTZ R5, R9, -R195, R245 ;  /* 0x800000c309057223 */ /* 0x004fe200000100f5 */
[----:B------:R-:W-:Y:S02]  /*cff0*/  FSEL R61, R4, -INF , !P0 ;  /* 0xff800000043d7808 */ /* 0x000fe40004000000 */
[----:B------:R-:W-:Y:S02]  /*d000*/  ISETP.GE.AND P0, PT, R2, R210, PT ;  /* 0x000000d20200720c */ /* 0x000fe40003f06270 */
[----:B------:R-:W-:-:S02]  /*d010*/  FSEL R180, R5, -INF , !P5 ;  /* 0xff80000005b47808 */ /* 0x000fc40006800000 */
[C---:B------:R-:W-:Y:S02]  /*d020*/  ISETP.GE.AND P6, PT, R2.reuse, R209, PT ;  /* 0x000000d10200720c */ /* 0x040fe40003fc6270 */
[C---:B------:R-:W-:Y:S02]  /*d030*/  ISETP.GE.AND P5, PT, R2.reuse, R208, PT ;  /* 0x000000d00200720c */ /* 0x040fe40003fa6270 */
[C---:B------:R-:W-:Y:S01]  /*d040*/  ISETP.GE.AND P1, PT, R2.reuse, R207, PT ;  /* 0x000000cf0200720c */ /* 0x040fe20003f26270 */
[----:B------:R-:W-:Y:S01]  /*d050*/  IMAD.IADD R4, R211, 0x1, -R2 ;  /* 0x00000001d3047824 */ /* 0x000fe200078e0a02 */
[C---:B------:R-:W-:Y:S02]  /*d060*/  ISETP.GE.OR P0, PT, R2.reuse, R218, !P0 ;  /* 0x000000da0200720c */ /* 0x040fe40004706670 */
[C---:B------:R-:W-:Y:S02]  /*d070*/  ISETP.GE.OR P6, PT, R2.reuse, R217, !P6 ;  /* 0x000000d90200720c */ /* 0x040fe400077c6670 */
[----:B------:R-:W-:-:S02]  /*d080*/  ISETP.GE.OR P5, PT, R2, R216, !P5 ;  /* 0x000000d80200720c */ /* 0x000fc40006fa6670 */
[----:B------:R-:W-:Y:S02]  /*d090*/  ISETP.GE.OR P1, PT, R2, R215, !P1 ;  /* 0x000000d70200720c */ /* 0x000fe40004f26670 */
[----:B------:R-:W-:Y:S02]  /*d0a0*/  IABS R3, R3 ;  /* 0x0000000300037213 */ /* 0x000fe40000000000 */
[----:B------:R-:W-:Y:S01]  /*d0b0*/  IADD3 R2, R0, 0x11, RZ ;  /* 0x0000001100027810 */ /* 0x000fe20007ffe0ff */
[----:B---3--:R-:W-:Y:S02]  /*d0c0*/  FFMA.FTZ R9, R6, -R195, R238 ;  /* 0x800000c306097223 */ /* 0x008fe400000100ee */
[----:B------:R1:W2:Y:S01]  /*d0d0*/  I2F R6, R3 ;  /* 0x0000000300067306 */ /* 0x0002a20000201400 */
[----:B------:R-:W-:Y:S01]  /*d0e0*/  IABS R4, R4 ;  /* 0x0000000400047213 */ /* 0x000fe20000000000 */
[--C-:B------:R-:W-:Y:S02]  /*d0f0*/  IMAD.IADD R5, R214, 0x1, -R2.reuse ;  /* 0x00000001d6057824 */ /* 0x100fe400078e0a02 */
[----:B-1----:R-:W-:-:S04]  /*d100*/  IMAD.IADD R3, R213, 0x1, -R2 ;  /* 0x00000001d5037824 */ /* 0x002fc800078e0a02 */
[----:B------:R1:W3:Y:S01]  /*d110*/  I2F R11, R4 ;  /* 0x00000004000b7306 */ /* 0x0002e20000201400 */
[----:B------:R-:W-:Y:S01]  /*d120*/  IABS R3, R3 ;  /* 0x0000000300037213 */ /* 0x000fe20000000000 */
[----:B----4-:R-:W-:-:S04]  /*d130*/  FFMA.FTZ R10, R8, -R195, R236 ;  /* 0x800000c3080a7223 */ /* 0x010fc800000100ec */
[----:B-1----:R-:W-:Y:S01]  /*d140*/  IMAD.MOV.U32 R4, RZ, RZ, R3 ;  /* 0x000000ffff047224 */ /* 0x002fe200078e0003 */
[----:B------:R-:W-:-:S03]  /*d150*/  IABS R3, R5 ;  /* 0x0000000500037213 */ /* 0x000fc60000000000 */
[----:B------:R1:W4:Y:S01]  /*d160*/  I2F R8, R4 ;  /* 0x0000000400087306 */ /* 0x0003220000201400 */
[--C-:B------:R-:W-:Y:S02]  /*d170*/  IMAD.IADD R5, R211, 0x1, -R2.reuse ;  /* 0x00000001d3057824 */ /* 0x100fe400078e0a02 */
[----:B-1----:R-:W-:Y:S02]  /*d180*/  IMAD.MOV.U32 R4, RZ, RZ, R3 ;  /* 0x000000ffff047224 */ /* 0x002fe400078e0003 */
[----:B------:R-:W-:-:S05]  /*d190*/  IMAD.IADD R3, R212, 0x1, -R2 ;  /* 0x00000001d4037824 */ /* 0x000fca00078e0a02 */
[----:B------:R-:W-:Y:S01]  /*d1a0*/  IABS R3, R3 ;  /* 0x0000000300037213 */ /* 0x000fe20000000000 */
[----:B------:R1:W-:Y:S01]  /*d1b0*/  I2F R7, R4 ;  /* 0x0000000400077306 */ /* 0x0003e20000201400 */
[----:B--2---:R-:W-:Y:S01]  /*d1c0*/  FFMA.FTZ R6, R6, -R195, R224 ;  /* 0x800000c306067223 */ /* 0x004fe200000100e0 */
[----:B------:R-:W-:Y:S01]  /*d1d0*/  FSEL R59, R10, -INF , !P0 ;  /* 0xff8000000a3b7808 */ /* 0x000fe20004000000 */
[----:B------:R-:W-:Y:S02]  /*d1e0*/  IMAD.MOV.U32 R37, RZ, RZ, R41 ;  /* 0x000000ffff257224 */ /* 0x000fe400078e0029 */
[----:B-1----:R-:W-:Y:S01]  /*d1f0*/  IMAD.MOV.U32 R4, RZ, RZ, R3 ;  /* 0x000000ffff047224 */ /* 0x002fe200078e0003 */
[----:B------:R-:W-:-:S03]  /*d200*/  IABS R3, R5 ;  /* 0x0000000500037213 */ /* 0x000fc60000000000 */
[----:B------:R3:W-:Y:S01]  /*d210*/  I2F R5, R4 ;  /* 0x0000000400057306 */ /* 0x0007e20000201400 */
[----:B------:R-:W-:-:S07]  /*d220*/  FSEL R63, R9, -INF , !P6 ;  /* 0xff800000093f7808 */ /* 0x000fce0007000000 */
[----:B------:R-:W1:Y:S01]  /*d230*/  I2F R3, R3 ;  /* 0x0000000300037306 */ /* 0x000e620000201400 */
[----:B------:R-:W-:Y:S01]  /*d240*/  FSEL R107, R6, -INF , !P5 ;  /* 0xff800000066b7808 */ /* 0x000fe20006800000 */
[----:B---3--:R-:W-:Y:S01]  /*d250*/  FFMA.FTZ R4, R11, -R195, R226 ;  /* 0x800000c30b047223 */ /* 0x008fe200000100e2 */
[C---:B------:R-:W-:Y:S02]  /*d260*/  ISETP.GE.AND P0, PT, R2.reuse, R210, PT ;  /* 0x000000d20200720c */ /* 0x040fe40003f06270 */
[----:B------:R-:W-:Y:S02]  /*d270*/  ISETP.GE.AND P6, PT, R2, R209, PT ;  /* 0x000000d10200720c */ /* 0x000fe40003fc6270 */
[----:B------:R-:W-:Y:S02]  /*d280*/  FSEL R41, R4, -INF , !P1 ;  /* 0xff80000004297808 */ /* 0x000fe40004800000 */
[C---:B------:R-:W-:Y:S02]  /*d290*/  ISETP.GE.AND P5, PT, R2.reuse, R208, PT ;  /* 0x000000d00200720c */ /* 0x040fe40003fa6270 */
[----:B------:R-:W-:-:S02]  /*d2a0*/  ISETP.GE.AND P1, PT, R2, R207, PT ;  /* 0x000000cf0200720c */ /* 0x000fc40003f26270 */
[C---:B------:R-:W-:Y:S02]  /*d2b0*/  ISETP.GE.OR P0, PT, R2.reuse, R218, !P0 ;  /* 0x000000da0200720c */ /* 0x040fe40004706670 */
[C---:B------:R-:W-:Y:S02]  /*d2c0*/  ISETP.GE.OR P6, PT, R2.reuse, R217, !P6 ;  /* 0x000000d90200720c */ /* 0x040fe400077c6670 */
[C---:B------:R-:W-:Y:S02]  /*d2d0*/  ISETP.GE.OR P5, PT, R2.reuse, R216, !P5 ;  /* 0x000000d80200720c */ /* 0x040fe40006fa6670 */
[----:B------:R-:W-:Y:S02]  /*d2e0*/  ISETP.GE.OR P1, PT, R2, R215, !P1 ;  /* 0x000000d70200720c */ /* 0x000fe40004f26670 */
[----:B------:R-:W-:Y:S01]  /*d2f0*/  IADD3 R2, R0, 0x18, RZ ;  /* 0x0000001800027810 */ /* 0x000fe20007ffe0ff */
[-C--:B----4-:R-:W-:Y:S02]  /*d300*/  FFMA.FTZ R11, R8, -R195.reuse, R237 ;  /* 0x800000c3080b7223 */ /* 0x090fe400000100ed */
[----:B-1----:R-:W-:-:S02]  /*d310*/  FFMA.FTZ R8, R3, -R195, R227 ;  /* 0x800000c303087223 */ /* 0x002fc400000100e3 */
[--C-:B------:R-:W-:Y:S02]  /*d320*/  IMAD.IADD R3, R213, 0x1, -R2.reuse ;  /* 0x00000001d5037824 */ /* 0x100fe400078e0a02 */
[----:B------:R-:W-:Y:S02]  /*d330*/  FFMA.FTZ R9, R5, -R195, R225 ;  /* 0x800000c305097223 */ /* 0x000fe400000100e1 */
[----:B------:R-:W-:Y:S01]  /*d340*/  IMAD.IADD R5, R214, 0x1, -R2 ;  /* 0x00000001d6057824 */ /* 0x000fe200078e0a02 */
[----:B------:R-:W-:Y:S01]  /*d350*/  IABS R3, R3 ;  /* 0x0000000300037213 */ /* 0x000fe20000000000 */
[----:B------:R-:W-:-:S04]  /*d360*/  FFMA.FTZ R10, R7, -R195, R239 ;  /* 0x800000c3070a7223 */ /* 0x000fc800000100ef */
[----:B------:R-:W-:Y:S01]  /*d370*/  IMAD.MOV.U32 R4, RZ, RZ, R3 ;  /* 0x000000ffff047224 */ /* 0x000fe200078e0003 */
[----:B------:R-:W-:-:S03]  /*d380*/  IABS R3, R5 ;  /* 0x0000000500037213 */ /* 0x000fc60000000000 */
[----:B------:R1:W-:Y:S01]  /*d390*/  I2F R7, R4 ;  /* 0x0000000400077306 */ /* 0x0003e20000201400 */
[----:B------:R-:W-:Y:S02]  /*d3a0*/  IMAD.MOV.U32 R39, RZ, RZ, R50 ;  /* 0x000000ffff277224 */ /* 0x000fe400078e0032 */
[----:B-1----:R-:W-:Y:S02]  /*d3b0*/  IMAD.MOV.U32 R4, RZ, RZ, R3 ;  /* 0x000000ffff047224 */ /* 0x002fe400078e0003 */
[----:B------:R-:W-:-:S05]  /*d3c0*/  IMAD.IADD R3, R212, 0x1, -R2 ;  /* 0x00000001d4037824 */ /* 0x000fca00078e0a02 */
[----:B------:R-:W-:-:S04]  /*d3d0*/  IABS R3, R3 ;  /* 0x0000000300037213 */ /* 0x000fc80000000000 */
[----:B------:R1:W-:Y:S01]  /*d3e0*/  I2F R5, R3 ;  /* 0x0000000300057306 */ /* 0x0003e20000201400 */
[----:B------:R-:W-:Y:S01]  /*d3f0*/  IMAD.MOV.U32 R50, RZ, RZ, R40 ;  /* 0x000000ffff327224 */ /* 0x000fe200078e0028 */
[----:B------:R-:W-:Y:S02]  /*d400*/  FSEL R56, R11, -INF , !P0 ;  /* 0xff8000000b387808 */ /* 0x000fe40004000000 */
        /* <DEDUP_REMOVED lines=112> */
[C---:B------:R-:W-:Y:S01]  /*db10*/  ISETP.GE.OR P5, PT, R2.reuse, R216, !P5 ;  /* 0x000000d80200720c */ /* 0x040fe20006fa6670 */
[----:B------:R-:W-:Y:S01]  /*db20*/  BAR.SYNC.DEFER_BLOCKING 0x0 ;  /* 0x0000000000007b1d */ /* 0x000fe20000010000 */
        /* <DEDUP_REMOVED lines=51> */
[----:B------:R2:W3:Y:S01]  /*de60*/  I2F R9, R5 ;  /* 0x0000000500097306 */ /* 0x0004e20000201400 */
[----:B-1----:R-:W-:Y:S02]  /*de70*/  IABS R4, R2 ;  /* 0x0000000200047213 */ /* 0x002fe40000000000 */
[----:B------:R-:W-:-:S03]  /*de80*/  IADD3 R2, R0, 0x30, RZ ;  /* 0x0000003000027810 */ /* 0x000fc60007ffe0ff */
[----:B--2---:R-:W-:Y:S02]  /*de90*/  IMAD.MOV.U32 R5, RZ, RZ, R4 ;  /* 0x000000ffff057224 */ /* 0x004fe400078e0004 */
[--C-:B------:R-:W-:Y:S02]  /*dea0*/  IMAD.IADD R4, R213, 0x1, -R2.reuse ;  /* 0x00000001d5047824 */ /* 0x100fe400078e0a02 */
[----:B------:R-:W-:-:S03]  /*deb0*/  IMAD.IADD R6, R214, 0x1, -R2 ;  /* 0x00000001d6067824 */ /* 0x000fc600078e0a02 */
[----:B------:R-:W-:Y:S01]  /*dec0*/  IABS R4, R4 ;  /* 0x0000000400047213 */ /* 0x000fe20000000000 */
[----:B------:R-:W-:Y:S02]  /*ded0*/  FFMA.FTZ R15, R7, -R195, R242 ;  /* 0x800000c3070f7223 */ /* 0x000fe400000100f2 */
[----:B------:R1:W2:Y:S01]  /*dee0*/  I2F R7, R5 ;  /* 0x0000000500077306 */ /* 0x0002a20000201400 */
[----:B------:R-:W-:Y:S01]  /*def0*/  IMAD.MOV.U32 R16, RZ, RZ, R23 ;  /* 0x000000ffff107224 */ /* 0x000fe200078e0017 */
[----:B------:R-:W-:Y:S01]  /*df00*/  FSEL R19, R12, -INF , !P1 ;  /* 0xff8000000c137808 */ /* 0x000fe20004800000 */
[----:B------:R-:W-:Y:S01]  /*df10*/  IMAD.MOV.U32 R240, RZ, RZ, R37 ;  /* 0x000000fffff07224 */ /* 0x000fe200078e0025 */
[----:B------:R-:W-:Y:S01]  /*df20*/  FSEL R23, R15, -INF , !P0 ;  /* 0xff8000000f177808 */ /* 0x000fe20004000000 */
[----:B------:R-:W-:Y:S02]  /*df30*/  IMAD.MOV.U32 R242, RZ, RZ, R50 ;  /* 0x000000fffff27224 */ /* 0x000fe400078e0032 */
[----:B-1----:R-:W-:Y:S01]  /*df40*/  IMAD.MOV.U32 R5, RZ, RZ, R4 ;  /* 0x000000ffff057224 */ /* 0x002fe200078e0004 */
[----:B------:R-:W-:-:S03]  /*df50*/  IABS R4, R6 ;  /* 0x0000000600047213 */ /* 0x000fc60000000000 */
[----:B------:R3:W-:Y:S01]  /*df60*/  I2F R8, R5 ;  /* 0x0000000500087306 */ /* 0x0007e20000201400 */
[----:B------:R-:W-:-:S07]  /*df70*/  FSEL R37, R14, -INF , !P6 ;  /* 0xff8000000e257808 */ /* 0x000fce0007000000 */
[----:B------:R1:W4:Y:S01]  /*df80*/  I2F R6, R4 ;  /* 0x0000000400067306 */ /* 0x0003220000201400 */
[----:B------:R-:W-:Y:S02]  /*df90*/  FSEL R50, R13, -INF , !P5 ;  /* 0xff8000000d327808 */ /* 0x000fe40006800000 */
[C---:B------:R-:W-:Y:S02]  /*dfa0*/  ISETP.GE.AND P0, PT, R3.reuse, R210, PT ;  /* 0x000000d20300720c */ /* 0x040fe40003f06270 */
[C---:B------:R-:W-:Y:S02]  /*dfb0*/  ISETP.GE.AND P6, PT, R3.reuse, R209, PT ;  /* 0x000000d10300720c */ /* 0x040fe40003fc6270 */
[C---:B------:R-:W-:Y:S02]  /*dfc0*/  ISETP.GE.AND P5, PT, R3.reuse, R208, PT ;  /* 0x000000d00300720c */ /* 0x040fe40003fa6270 */
[----:B------:R-:W-:Y:S01]  /*dfd0*/  ISETP.GE.AND P1, PT, R3, R207, PT ;  /* 0x000000cf0300720c */ /* 0x000fe20003f26270 */
[-C--:B---3--:R-:W-:Y:S01]  /*dfe0*/  FFMA.FTZ R5, R9, -R195.reuse, R16 ;  /* 0x800000c309057223 */ /* 0x088fe20000010010 */
[----:B------:R-:W-:Y:S01]  /*dff0*/  ISETP.GE.OR P0, PT, R3, R218, !P0 ;  /* 0x000000da0300720c */ /* 0x000fe20004706670 */
[----:B--2---:R-:W-:Y:S01]  /*e000*/  FFMA.FTZ R7, R7, -R195, R17 ;  /* 0x800000c307077223 */ /* 0x004fe20000010011 */
[----:B------:R-:W-:-:S02]  /*e010*/  ISETP.GE.OR P6, PT, R3, R217, !P6 ;  /* 0x000000d90300720c */ /* 0x000fc400077c6670 */
[----:B------:R-:W-:Y:S01]  /*e020*/  ISETP.GE.OR P5, PT, R3, R216, !P5 ;  /* 0x000000d80300720c */ /* 0x000fe20006fa6670 */
[----:B-1----:R-:W-:Y:S01]  /*e030*/  FFMA.FTZ R4, R11, -R195, R242 ;  /* 0x800000c30b047223 */ /* 0x002fe200000100f2 */
[----:B------:R-:W-:Y:S01]  /*e040*/  ISETP.GE.OR P1, PT, R3, R215, !P1 ;  /* 0x000000d70300720c */ /* 0x000fe20004f26670 */
[-C--:B------:R-:W-:Y:S02]  /*e050*/  FFMA.FTZ R3, R10, -R195.reuse, R240 ;  /* 0x800000c30a037223 */ /* 0x080fe400000100f0 */
[-C--:B----4-:R-:W-:Y:S01]  /*e060*/  FFMA.FTZ R9, R6, -R195.reuse, R22 ;  /* 0x800000c306097223 */ /* 0x090fe20000010016 */
[----:B------:R-:W-:Y:S01]  /*e070*/  FSEL R16, R7, -INF , !P1 ;  /* 0xff80000007107808 */ /* 0x000fe20004800000 */
[----:B------:R-:W-:Y:S01]  /*e080*/  FFMA.FTZ R10, R8, -R195, R21 ;  /* 0x800000c3080a7223 */ /* 0x000fe20000010015 */
[----:B------:R-:W-:Y:S01]  /*e090*/  FSEL R21, R4, -INF , !P0 ;  /* 0xff80000004157808 */ /* 0x000fe20004000000 */
[----:B------:R-:W-:Y:S01]  /*e0a0*/  IMAD.MOV.U32 R17, RZ, RZ, R47 ;  /* 0x000000ffff117224 */ /* 0x000fe200078e002f */
[----:B------:R-:W-:Y:S01]  /*e0b0*/  FSEL R47, R5, -INF , !P5 ;  /* 0xff800000052f7808 */ /* 0x000fe20006800000 */
[----:B------:R-:W-:Y:S01]  /*e0c0*/  IMAD.MOV.U32 R22, RZ, RZ, R27 ;  /* 0x000000ffff167224 */ /* 0x000fe200078e001b */
[----:B------:R-:W-:Y:S01]  /*e0d0*/  FSEL R27, R3, -INF , !P6 ;  /* 0xff800000031b7808 */ /* 0x000fe20007000000 */
[----:B------:R-:W-:Y:S01]  /*e0e0*/  IMAD.IADD R3, R212, 0x1, -R2 ;  /* 0x00000001d4037824 */ /* 0x000fe200078e0a02 */
[----:B------:R-:W-:-:S02]  /*e0f0*/  ISETP.GE.AND P0, PT, R2, R210, PT ;  /* 0x000000d20200720c */ /* 0x000fc40003f06270 */
        /* <DEDUP_REMOVED lines=9> */
[----:B------:R-:W-:Y:S02]  /*e190*/  IADD3 R2, R0, 0x31, RZ ;  /* 0x0000003100027810 */ /* 0x000fe40007ffe0ff */
[----:B------:R1:W2:Y:S01]  /*e1a0*/  I2F R6, R3 ;  /* 0x0000000300067306 */ /* 0x0002a20000201400 */
[----:B------:R-:W-:Y:S02]  /*e1b0*/  IABS R4, R4 ;  /* 0x0000000400047213 */ /* 0x000fe40000000000 */
[--C-:B------:R-:W-:Y:S02]  /*e1c0*/  IMAD.IADD R5, R214, 0x1, -R2.reuse ;  /* 0x00000001d6057824 */ /* 0x100fe400078e0a02 */
[----:B-1----:R-:W-:-:S03]  /*e1d0*/  IMAD.IADD R3, R213, 0x1, -R2 ;  /* 0x00000001d5037824 */ /* 0x002fc600078e0a02 */
[----:B------:R1:W3:Y:S02]  /*e1e0*/  I2F R11, R4 ;  /* 0x00000004000b7306 */ /* 0x0002e40000201400 */
[----:B------:R-:W-:-:S05]  /*e1f0*/  IABS R3, R3 ;  /* 0x0000000300037213 */ /* 0x000fca0000000000 */
[----:B-1----:R-:W-:Y:S01]  /*e200*/  IMAD.MOV.U32 R4, RZ, RZ, R3 ;  /* 0x000000ffff047224 */ /* 0x002fe200078e0003 */
[----:B------:R-:W-:-:S03]  /*e210*/  IABS R3, R5 ;  /* 0x0000000500037213 */ /* 0x000fc60000000000 */
[----:B------:R1:W-:Y:S01]  /*e220*/  I2F R8, R4 ;  /* 0x0000000400087306 */ /* 0x0003e20000201400 */
[--C-:B------:R-:W-:Y:S02]  /*e230*/  IMAD.IADD R5, R211, 0x1, -R2.reuse ;  /* 0x00000001d3057824 */ /* 0x100fe400078e0a02 */
[----:B-1----:R-:W-:Y:S02]  /*e240*/  IMAD.MOV.U32 R4, RZ, RZ, R3 ;  /* 0x000000ffff047224 */ /* 0x002fe400078e0003 */
[----:B------:R-:W-:-:S05]  /*e250*/  IMAD.IADD R3, R212, 0x1, -R2 ;  /* 0x00000001d4037824 */ /* 0x000fca00078e0a02 */
[----:B------:R-:W-:Y:S01]  /*e260*/  IABS R3, R3 ;  /* 0x0000000300037213 */ /* 0x000fe20000000000 */
[----:B------:R1:W-:Y:S01]  /*e270*/  I2F R7, R4 ;  /* 0x0000000400077306 */ /* 0x0003e20000201400 */
[----:B--2---:R-:W-:Y:S01]  /*e280*/  FFMA.FTZ R6, R6, -R195, R22 ;  /* 0x800000c306067223 */ /* 0x004fe20000010016 */
[----:B------:R-:W-:Y:S02]  /*e290*/  FSEL R15, R10, -INF , !P0 ;  /* 0xff8000000a0f7808 */ /* 0x000fe40004000000 */
[----:B-1----:R-:W-:Y:S01]  /*e2a0*/  IMAD.MOV.U32 R4, RZ, RZ, R3 ;  /* 0x000000ffff047224 */ /* 0x002fe200078e0003 */
[----:B------:R-:W-:-:S03]  /*e2b0*/  IABS R3, R5 ;  /* 0x0000000500037213 */ /* 0x000fc60000000000 */
[----:B------:R3:W-:Y:S01]  /*e2c0*/  I2F R5, R4 ;  /* 0x0000000400057306 */ /* 0x0007e20000201400 */
[----:B------:R-:W-:-:S07]  /*e2d0*/  FSEL R22, R9, -INF , !P6 ;  /* 0xff80000009167808 */ /* 0x000fce0007000000 */
[----:B------:R-:W1:Y:S01]  /*e2e0*/  I2F R3, R3 ;  /* 0x0000000300037306 */ /* 0x000e620000201400 */
[----:B------:R-:W-:Y:S01]  /*e2f0*/  ISETP.GE.AND P0, PT, R2, R210, PT ;  /* 0x000000d20200720c */ /* 0x000fe20003f06270 */
[----:B---3--:R-:W-:Y:S01]  /*e300*/  FFMA.FTZ R4, R11, -R195, R39 ;  /* 0x800000c30b047223 */ /* 0x008fe20000010027 */
[----:B------:R-:W-:Y:S02]  /*e310*/  FSEL R39, R6, -INF , !P5 ;  /* 0xff80000006277808 */ /* 0x000fe40006800000 */
        /* <DEDUP_REMOVED lines=18> */
[----:B------:R-:W-:Y:S01]  /*e440*/  IADD3 R0, R0, 0x39, RZ ;  /* 0x0000003900007810 */ /* 0x000fe20007ffe0ff */
[----:B-1----:R-:W-:Y:S02]  /*e450*/  IMAD.MOV.U32 R4, RZ, RZ, R3 ;  /* 0x000000ffff047224 */ /* 0x002fe400078e0003 */
[----:B------:R-:W-:-:S04]  /*e460*/  IMAD.IADD R3, R212, 0x1, -R2 ;  /* 0x00000001d4037824 */ /* 0x000fc800078e0a02 */
[----:B------:R1:W-:Y:S01]  /*e470*/  I2F R6, R4 ;  /* 0x0000000400067306 */ /* 0x0003e20000201400 */
[----:B------:R-:W-:-:S05]  /*e480*/  IABS R3, R3 ;  /* 0x0000000300037213 */ /* 0x000fca0000000000 */
[----:B------:R-:W-:Y:S02]  /*e490*/  IMAD.MOV.U32 R5, RZ, RZ, R3 ;  /* 0x000000ffff057224 */ /* 0x000fe400078e0003 */
[----:B-1----:R-:W-:-:S05]  /*e4a0*/  IMAD.IADD R4, R211, 0x1, -R2 ;  /* 0x00000001d3047824 */ /* 0x002fca00078e0a02 */
[----:B------:R-:W-:-:S05]  /*e4b0*/  IABS R3, R4 ;  /* 0x0000000400037213 */ /* 0x000fca0000000000 */
[----:B------:R-:W-:Y:S02]  /*e4c0*/  IMAD.MOV.U32 R4, RZ, RZ, R3 ;  /* 0x000000ffff047224 */ /* 0x000fe400078e0003 */
[----:B------:R-:W-:Y:S02]  /*e4d0*/  IMAD.IADD R3, R213, 0x1, -R0 ;  /* 0x00000001d5037824 */ /* 0x000fe400078e0a00 */
[----:B------:R-:W-:-:S03]  /*e4e0*/  FFMA.FTZ R8, R8, -R195, R17 ;  /* 0x800000c308087223 */ /* 0x000fc60000010011 */
[----:B------:R-:W-:Y:S02]  /*e4f0*/  IABS R3, R3 ;  /* 0x0000000300037213 */ /* 0x000fe40000000000 */
[----:B------:R-:W-:Y:S02]  /*e500*/  FSEL R11, R8, -INF , !P0 ;  /* 0xff800000080b7808 */ /* 0x000fe40004000000 */
[----:B------:R-:W-:Y:S02]  /*e510*/  FSEL R17, R12, -INF , !P6 ;  /* 0xff8000000c117808 */ /* 0x000fe40007000000 */
[----:B------:R-:W1:Y:S01]  /*e520*/  I2F R3, R3 ;  /* 0x0000000300037306 */ /* 0x000e620000201400 */
[----:B------:R-:W-:Y:S02]  /*e530*/  FSEL R26, R10, -INF , !P5 ;  /* 0xff8000000a1a7808 */ /* 0x000fe40006800000 */
[----:B------:R-:W-:Y:S02]  /*e540*/  FSEL R8, R9, -INF , !P1 ;  /* 0xff80000009087808 */ /* 0x000fe40004800000 */
[----:B------:R-:W-:-:S02]  /*e550*/  ISETP.GE.AND P0, PT, R2, R210, PT ;  /* 0x000000d20200720c */ /* 0x000fc40003f06270 */
[C---:B------:R-:W-:Y:S02]  /*e560*/  ISETP.GE.AND P6, PT, R2.reuse, R209, PT ;  /* 0x000000d10200720c */ /* 0x040fe40003fc6270 */
[C---:B------:R-:W-:Y:S02]  /*e570*/  ISETP.GE.AND P5, PT, R2.reuse, R208, PT ;  /* 0x000000d00200720c */ /* 0x040fe40003fa6270 */
[C---:B------:R-:W-:Y:S01]  /*e580*/  ISETP.GE.AND P1, PT, R2.reuse, R207, PT ;  /* 0x000000cf0200720c */ /* 0x040fe20003f26270 */
[----:B------:R-:W2:Y:S01]  /*e590*/  I2F R4, R4 ;  /* 0x0000000400047306 */ /* 0x000ea20000201400 */
[C---:B------:R-:W-:Y:S02]  /*e5a0*/  ISETP.GE.OR P0, PT, R2.reuse, R218, !P0 ;  /* 0x000000da0200720c */ /* 0x040fe40004706670 */
[C---:B------:R-:W-:Y:S02]  /*e5b0*/  ISETP.GE.OR P6, PT, R2.reuse, R217, !P6 ;  /* 0x000000d90200720c */ /* 0x040fe400077c6670 */
[----:B------:R-:W-:-:S02]  /*e5c0*/  ISETP.GE.OR P5, PT, R2, R216, !P5 ;  /* 0x000000d80200720c */ /* 0x000fc40006fa6670 */
[----:B------:R-:W-:Y:S01]  /*e5d0*/  ISETP.GE.OR P1, PT, R2, R215, !P1 ;  /* 0x000000d70200720c */ /* 0x000fe20004f26670 */
[----:B------:R-:W-:Y:S01]  /*e5e0*/  IMAD.IADD R2, R214, 0x1, -R0 ;  /* 0x00000001d6027824 */ /* 0x000fe200078e0a00 */
[----:B------:R-:W3:Y:S04]  /*e5f0*/  I2F R5, R5 ;  /* 0x0000000500057306 */ /* 0x000ee80000201400 */
[----:B------:R-:W-:Y:S01]  /*e600*/  IABS R2, R2 ;  /* 0x0000000200027213 */ /* 0x000fe20000000000 */
[----:B-1----:R-:W-:-:S04]  /*e610*/  FFMA.FTZ R12, R3, -R195, R20 ;  /* 0x800000c3030c7223 */ /* 0x002fc80000010014 */
[----:B------:R-:W-:Y:S02]  /*e620*/  IMAD.MOV.U32 R3, RZ, RZ, R2 ;  /* 0x000000ffff037224 */ /* 0x000fe400078e0002 */
[----:B------:R-:W-:Y:S02]  /*e630*/  IMAD.IADD R2, R212, 0x1, -R0 ;  /* 0x00000001d4027824 */ /* 0x000fe400078e0a00 */
[-C--:B------:R-:W-:Y:S02]  /*e640*/  FFMA.FTZ R10, R7, -R195.reuse, R232 ;  /* 0x800000c3070a7223 */ /* 0x080fe400000100e8 */
[-C--:B--2---:R-:W-:Y:S01]  /*e650*/  FFMA.FTZ R7, R4, -R195.reuse, R204 ;  /* 0x800000c304077223 */ /* 0x084fe200000100cc */
[----:B------:R-:W-:Y:S01]  /*e660*/  IABS R2, R2 ;  /* 0x0000000200027213 */ /* 0x000fe20000000000 */
[----:B------:R-:W-:Y:S02]  /*e670*/  IMAD.IADD R4, R211, 0x1, -R0 ;  /* 0x00000001d3047824 */ /* 0x000fe400078e0a00 */
[----:B------:R-:W-:-:S02]  /*e680*/  FFMA.FTZ R9, R6, -R195, R219 ;  /* 0x800000c306097223 */ /* 0x000fc400000100db */
[----:B---3--:R-:W-:Y:S02]  /*e690*/  FFMA.FTZ R6, R5, -R195, R205 ;  /* 0x800000c305067223 */ /* 0x008fe400000100cd */
[----:B------:R1:W2:Y:S01]  /*e6a0*/  I2F R5, R3 ;  /* 0x0000000300057306 */ /* 0x0002a20000201400 */
[----:B------:R-:W-:Y:S02]  /*e6b0*/  FSEL R10, R10, -INF , !P0 ;  /* 0xff8000000a0a7808 */ /* 0x000fe40004000000 */
[----:B------:R-:W-:-:S04]  /*e6c0*/  ISETP.GE.AND P0, PT, R0, R210, PT ;  /* 0x000000d20000720c */ /* 0x000fc80003f06270 */
[----:B------:R-:W-:Y:S01]  /*e6d0*/  ISETP.GE.OR P0, PT, R0, R218, !P0 ;  /* 0x000000da0000720c */ /* 0x000fe20004706670 */
[----:B-1----:R-:W-:Y:S01]  /*e6e0*/  IMAD.MOV.U32 R3, RZ, RZ, R2 ;  /* 0x000000ffff037224 */ /* 0x002fe200078e0002 */
[----:B------:R-:W-:-:S05]  /*e6f0*/  IABS R2, R4 ;  /* 0x0000000400027213 */ /* 0x000fca0000000000 */
[----:B------:R-:W-:Y:S01]  /*e700*/  I2F R3, R3 ;  /* 0x0000000300037306 */ /* 0x000fe20000201400 */
[----:B------:R-:W-:Y:S02]  /*e710*/  FSEL R14, R9, -INF , !P6 ;  /* 0xff800000090e7808 */ /* 0x000fe40007000000 */
[----:B------:R-:W-:-:S05]  /*e720*/  FSEL R9, R12, -INF , !P0 ;  /* 0xff8000000c097808 */ /* 0x000fca0004000000 */
[----:B------:R-:W1:Y:S01]  /*e730*/  I2F R2, R2 ;  /* 0x0000000200027306 */ /* 0x000e620000201400 */
[----:B------:R-:W-:Y:S02]  /*e740*/  ISETP.GT.AND P0, PT, R197, R206, PT ;  /* 0x000000cec500720c */ /* 0x000fe40003f04270 */
[----:B------:R-:W-:Y:S02]  /*e750*/  FSEL R20, R6, -INF , !P5 ;  /* 0xff80000006147808 */ /* 0x000fe40006800000 */
[----:B------:R-:W-:Y:S02]  /*e760*/  FSEL R7, R7, -INF , !P1 ;  /* 0xff80000007077808 */ /* 0x000fe40004800000 */
[C---:B------:R-:W-:Y:S02]  /*e770*/  ISETP.GE.AND P6, PT, R0.reuse, R209, PT ;  /* 0x000000d10000720c */ /* 0x040fe40003fc6270 */
[C---:B------:R-:W-:Y:S02]  /*e780*/  ISETP.GE.AND P5, PT, R0.reuse, R208, PT ;  /* 0x000000d00000720c */ /* 0x040fe40003fa6270 */
[C---:B------:R-:W-:Y:S01]  /*e790*/  ISETP.GE.AND P1, PT, R0.reuse, R207, PT ;  /* 0x000000cf0000720c */ /* 0x040fe20003f26270 */
[----:B--2---:R-:W-:Y:S01]  /*e7a0*/  FFMA.FTZ R4, R5, -R195, R18 ;  /* 0x800000c305047223 */ /* 0x004fe20000010012 */
[----:B------:R-:W-:-:S02]  /*e7b0*/  ISETP.GE.OR P6, PT, R0, R217, !P6 ;  /* 0x000000d90000720c */ /* 0x000fc400077c6670 */
[----:B------:R-:W-:Y:S01]  /*e7c0*/  ISETP.GE.OR P5, PT, R0, R216, !P5 ;  /* 0x000000d80000720c */ /* 0x000fe20006fa6670 */
[----:B-1----:R-:W-:Y:S01]  /*e7d0*/  FFMA.FTZ R6, R2, -R195, R196 ;  /* 0x800000c302067223 */ /* 0x002fe200000100c4 */
[----:B------:R-:W-:Y:S01]  /*e7e0*/  ISETP.GE.OR P1, PT, R0, R215, !P1 ;  /* 0x000000d70000720c */ /* 0x000fe20004f26670 */
[----:B------:R-:W-:Y:S01]  /*e7f0*/  FFMA.FTZ R0, R3, -R195, R201 ;  /* 0x800000c303007223 */ /* 0x000fe200000100c9 */
[----:B------:R-:W-:Y:S01]  /*e800*/  BSSY B1, `(.L_x_939) ;  /* 0x0000042000017945 */ /* 0x000fe20003800000 */
[----:B------:R-:W-:Y:S02]  /*e810*/  FSEL R12, R4, -INF , !P6 ;  /* 0xff800000040c7808 */ /* 0x000fe40007000000 */
[----:B------:R-:W-:Y:S02]  /*e820*/  FSEL R6, R6, -INF , !P1 ;  /* 0xff80000006067808 */ /* 0x000fe40004800000 */
[----:B------:R-:W-:Y:S01]  /*e830*/  FSEL R18, R0, -INF , !P5 ;  /* 0xff80000000127808 */ /* 0x000fe20006800000 */
[----:B------:R-:W-:Y:S05]  /*e840*/  @!P0 BRA `(.L_x_940) ;  /* 0x000003d000008947 */ /* 0x000fea0003800000 */
[----:B------:R-:W2:Y:S04]  /*e850*/  LDL R219, [R1+0x1ec] ;  /* 0x0001ec0001db7983 */ /* 0x000ea80000100800 */
[----:B------:R-:W3:Y:S04]  /*e860*/  LDL R205, [R1+0x1b8] ;  /* 0x0001b80001cd7983 */ /* 0x000ee80000100800 */
[----:B------:R-:W4:Y:S04]  /*e870*/  LDL.64 R240, [R1+0x1c0] ;  /* 0x0001c00001f07983 */ /* 0x000f280000100a00 */
[----:B------:R-:W5:Y:S04]  /*e880*/  LDL R233, [R1+0x1bc] ;  /* 0x0001bc0001e97983 */ /* 0x000f680000100800 */
[----:B------:R-:W5:Y:S01]  /*e890*/  LDL R206, [R1+0x1d8] ;  /* 0x0001d80001ce7983 */ /* 0x000f620000100800 */
[----:B------:R-:W-:-:S04]  /*e8a0*/  IADD3 R2, R199, -0x3, RZ ;  /* 0xfffffffdc7027810 */ /* 0x000fc80007ffe0ff */
[----:B------:R-:W-:Y:S01]  /*e8b0*/  SHF.R.S32.HI R3, RZ, 0x1f, R2 ;  /* 0x0000001fff037819 */ /* 0x000fe20000011402 */
[----:B------:R1:W-:Y:S04]  /*e8c0*/  @P4 STS [R198+0x6000], RZ ;  /* 0x006000ffc6004388 */ /* 0x0003e80000000800 */
[----:B------:R1:W-:Y:S04]  /*e8d0*/  @P4 STS [R198+0x6004], RZ ;  /* 0x006004ffc6004388 */ /* 0x0003e80000000800 */
[----:B------:R1:W-:Y:S01]  /*e8e0*/  @P4 STS.64 [R198+0x6008], RZ ;  /* 0x006008ffc6004388 */ /* 0x0003e20000000a00 */
[----:B------:R-:W-:Y:S01]  /*e8f0*/  BSSY B0, `(.L_x_941) ;  /* 0x0000031000007945 */ /* 0x000fe20003800000 */
[----:B--2---:R-:W-:-:S04]  /*e900*/  IMAD R0, R219, R2, RZ ;  /* 0x00000002db007224 */ /* 0x004fc800078e02ff */
[-C--:B---3--:R-:W-:Y:S02]  /*e910*/  IMAD R0, R3, R205.reuse, R0 ;  /* 0x000000cd03007224 */ /* 0x088fe400078e0200 */
[----:B----4-:R-:W-:-:S04]  /*e920*/  IMAD.WIDE.U32 R2, R2, R205, R240 ;  /* 0x000000cd02027225 */ /* 0x010fc800078e00f0 */
        /* <DEDUP_REMOVED lines=17> */
[----:B-----5:R-:W-:-:S03]  /*ea40*/  IADD3 R2, P0, R233, R2, RZ ;  /* 0x00000002e9027210 */ /* 0x020fc60007f1e0ff */
        /* <DEDUP_REMOVED lines=27> */
.L_x_942:
[----:B------:R-:W-:Y:S05]  /*ec00*/  BSYNC B0 ;  /* 0x0000000000007941 */ /* 0x000fea0003800000 */
.L_x_941:
[----:B------:R-:W0:Y:S02]  /*ec10*/  LDGDEPBAR ;  /* 0x00000000000079af */ /* 0x000e240000000000 */
.L_x_940:
[----:B------:R-:W-:Y:S05]  /*ec20*/  BSYNC B1 ;  /* 0x0000000000017941 */ /* 0x000fea0003800000 */
.L_x_939:
[----:B------:R-:W2:Y:S01]  /*ec30*/  LD.E R0, [R108.64+0xdc] ;  /* 0x0000dc046c007980 */ /* 0x000ea2000c101900 */
[----:B------:R-:W-:-:S03]  /*ec40*/  FMNMX.FTZ R2, R103, R45, !PT ;  /* 0x0000002d67027209 */ /* 0x000fc60007810000 */
[----:B------:R-:W3:Y:S01]  /*ec50*/  LDL R178, [R1+0x18] ;  /* 0x0000180001b27983 */ /* 0x000ee20000100800 */
[----:B------:R-:W-:Y:S02]  /*ec60*/  FMNMX.FTZ R2, R44, R2, !PT ;  /* 0x000000022c027209 */ /* 0x000fe40007810000 */
[----:B------:R-:W-:Y:S01]  /*ec70*/  FMNMX.FTZ R3, R102, R106, !PT ;  /* 0x0000006a66037209 */ /* 0x000fe20007810000 */
[----:B------:R-:W4:Y:S01]  /*ec80*/  LDL.LU.64 R244, [R1+0xb0] ;  /* 0x0000b00001f47983 */ /* 0x000f220000300a00 */
[----:B------:R-:W-:Y:S02]  /*ec90*/  FMNMX.FTZ R2, R43, R2, !PT ;  /* 0x000000022b027209 */ /* 0x000fe40007810000 */
[----:B------:R-:W-:Y:S01]  /*eca0*/  FMNMX.FTZ R3, R105, R3, !PT ;  /* 0x0000000369037209 */ /* 0x000fe20007810000 */
[----:B------:R-:W3:Y:S01]  /*ecb0*/  LDL R221, [R1+0x38] ;  /* 0x0000380001dd7983 */ /* 0x000ee20000100800 */
[----:B------:R-:W-:Y:S02]  /*ecc0*/  FMNMX.FTZ R2, R42, R2, !PT ;  /* 0x000000022a027209 */ /* 0x000fe40007810000 */
[----:B------:R-:W-:Y:S01]  /*ecd0*/  FMNMX.FTZ R3, R65, R3, !PT ;  /* 0x0000000341037209 */ /* 0x000fe20007810000 */
[----:B------:R-:W3:Y:S01]  /*ece0*/  LDL.LU R222, [R1+0x180] ;  /* 0x0001800001de7983 */ /* 0x000ee20000300800 */
        /* <DEDUP_REMOVED lines=11> */
[----:B------:R-:W-:Y:S01]  /*eda0*/  STL.64 [R1+0x2a0], R28 ;  /* 0x0002a01c01007387 */ /* 0x000fe20000100a00 */
        /* <DEDUP_REMOVED lines=13> */
[----:B------:R-:W-:Y:S01]  /*ee80*/  STL [R1+0x250], R229 ;  /* 0x000250e501007387 */ /* 0x000fe20000100800 */
[----:B------:R-:W-:-:S03]  /*ee90*/  FMNMX.FTZ R2, R8, R2, !PT ;  /* 0x0000000208027209 */ /* 0x000fc60007810000 */
[----:B------:R-:W-:Y:S01]  /*eea0*/  STL [R1+0x24c], R228 ;  /* 0x00024ce401007387 */ /* 0x000fe20000100800 */
[----:B------:R-:W-:-:S03]  /*eeb0*/  FMNMX.FTZ R2, R7, R2, !PT ;  /* 0x0000000207027209 */ /* 0x000fc60007810000 */
[----:B------:R-:W-:Y:S01]  /*eec0*/  STL [R1+0x248], R218 ;  /* 0x000248da01007387 */ /* 0x000fe20000100800 */
[----:B------:R-:W-:-:S03]  /*eed0*/  FMNMX.FTZ R2, R6, R2, !PT ;  /* 0x0000000206027209 */ /* 0x000fc60007810000 */
[----:B------:R-:W-:Y:S04]  /*eee0*/  STL [R1+0x244], R217 ;  /* 0x000244d901007387 */ /* 0x000fe80000100800 */
[----:B-1----:R-:W1:Y:S04]  /*eef0*/  SHFL.BFLY PT, R4, R2, 0x2, 0x1f ;  /* 0x0c401f0002047f89 */ /* 0x002e6800000e0000 */
[----:B------:R-:W-:Y:S04]  /*ef00*/  STL [R1+0x240], R216 ;  /* 0x000240d801007387 */ /* 0x000fe80000100800 */
[----:B------:R-:W-:Y:S04]  /*ef10*/  STL [R1+0x23c], R215 ;  /* 0x00023cd701007387 */ /* 0x000fe80000100800 */
[----:B------:R-:W-:Y:S04]  /*ef20*/  STL [R1+0x238], R214 ;  /* 0x000238d601007387 */ /* 0x000fe80000100800 */
[----:B------:R1:W-:Y:S02]  /*ef30*/  STL.64 [R1+0x230], R212 ;  /* 0x000230d401007387 */ /* 0x0003e40000100a00 */
[----:B-1----:R-:W-:-:S05]  /*ef40*/  FMNMX.FTZ R2, R2, R4, !PT ;  /* 0x0000000402027209 */ /* 0x002fca0007810000 */
[----:B------:R-:W1:Y:S04]  /*ef50*/  SHFL.BFLY PT, R4, R2, 0x1, 0x1f ;  /* 0x0c201f0002047f89 */ /* 0x000e6800000e0000 */
[----:B------:R-:W3:Y:S04]  /*ef60*/  LDL.64 R212, [R1+0xa0] ;  /* 0x0000a00001d47983 */ /* 0x000ee80000100a00 */
[----:B------:R1:W-:Y:S02]  /*ef70*/  STL.64 [R1+0x228], R210 ;  /* 0x000228d201007387 */ /* 0x0003e40000100a00 */
[----:B-1----:R-:W-:-:S02]  /*ef80*/  FMNMX.FTZ R250, R2, R4, !PT ;  /* 0x0000000402fa7209 */ /* 0x002fc40007810000 */
[----:B------:R-:W-:Y:S02]  /*ef90*/  FMNMX.FTZ R2, R21, R3, !PT ;  /* 0x0000000315027209 */ /* 0x000fe40007810000 */
[----:B------:R-:W-:Y:S02]  /*efa0*/  FSETP.NEU.FTZ.AND P0, PT, R250, -INF , PT ;  /* 0xff800000fa00780b */ /* 0x000fe40003f1d000 */
[----:B------:R-:W-:-:S04]  /*efb0*/  FMNMX.FTZ R3, R15, R2, !PT ;  /* 0x000000020f037209 */ /* 0x000fc80007810000 */
[----:B------:R-:W-:-:S04]  /*efc0*/  FMNMX.FTZ R3, R11, R3, !PT ;  /* 0x000000030b037209 */ /* 0x000fc80007810000 */
[----:B------:R-:W-:Y:S01]  /*efd0*/  FMNMX.FTZ R3, R10, R3, !PT ;  /* 0x000000030a037209 */ /* 0x000fe20007810000 */
[----:B------:R-:W3:Y:S04]  /*efe0*/  LDL.64 R210, [R1+0x138] ;  /* 0x0001380001d27983 */ /* 0x000ee80000100a00 */
[----:B------:R1:W-:Y:S04]  /*eff0*/  STL [R1+0x224], R207 ;  /* 0x000224cf01007387 */ /* 0x0003e80000100800 */
[----:B-1----:R-:W3:Y:S04]  /*f000*/  LDL R207, [R1+0xcc] ;  /* 0x0000cc0001cf7983 */ /* 0x002ee80000100800 */
        /* <DEDUP_REMOVED lines=15> */
[-CC-:B------:R-:W-:Y:S01]  /*f100*/  FFMA.FTZ R41, R41, R0.reuse, -R2.reuse ;  /* 0x0000000029297223 */ /* 0x180fe20000010802 */
[----:B-1----:R-:W2:Y:S01]  /*f110*/  LDL R193, [R1+0x4c] ;  /* 0x00004c0001c17983 */ /* 0x002ea20000100800 */
[----:B------:R-:W-:-:S02]  /*f120*/  FFMA.FTZ R40, R40, R0, -R2 ;  /* 0x0000000028287223 */ /* 0x000fc40000010802 */
[-CC-:B------:R-:W-:Y:S01]  /*f130*/  FFMA.FTZ R199, R48, R0.reuse, -R2.reuse ;  /* 0x0000000030c77223 */ /* 0x180fe20000010802 */
[----:B------:R1:W-:Y:S01]  /*f140*/  STL [R1+0x208], R192 ;  /* 0x000208c001007387 */ /* 0x0003e20000100800 */
        /* <DEDUP_REMOVED lines=9> */
[----:B------:R-:W-:Y:S02]  /*f1e0*/  FMNMX.FTZ R2, R9, R3, !PT ;  /* 0x0000000309027209 */ /* 0x000fe40007810000 */
[----:B------:R-:W-:-:S05]  /*f1f0*/  FSEL R3, R250, RZ, P0 ;  /* 0x000000fffa037208 */ /* 0x000fca0000000000 */
[----:B------:R-:W-:Y:S01]  /*f200*/  FADD.FTZ R36, R103, -R3 ;  /* 0x8000000367247221 */ /* 0x000fe20000010000 */
[----:B-1----:R-:W2:Y:S04]  /*f210*/  LDL R192, [R1+0x58] ;  /* 0x0000580001c07983 */ /* 0x002ea80000100800 */
[----:B------:R-:W1:Y:S04]  /*f220*/  SHFL.BFLY PT, R3, R2, 0x2, 0x1f ;  /* 0x0c401f0002037f89 */ /* 0x000e6800000e0000 */
[----:B------:R1:W-:Y:S02]  /*f230*/  STL [R1+0x204], R191 ;  /* 0x000204bf01007387 */ /* 0x0003e40000100800 */
[----:B-1----:R-:W-:-:S05]  /*f240*/  FMNMX.FTZ R2, R2, R3, !PT ;  /* 0x0000000302027209 */ /* 0x002fca0007810000 */
[----:B------:R-:W1:Y:S04]  /*f250*/  SHFL.BFLY PT, R3, R2, 0x1, 0x1f ;  /* 0x0c201f0002037f89 */ /* 0x000e6800000e0000 */
[----:B------:R-:W2:Y:S04]  /*f260*/  LDL R191, [R1+0xbc] ;  /* 0x0000bc0001bf7983 */ /* 0x000ea80000100800 */
[----:B------:R1:W-:Y:S02]  /*f270*/  STL [R1+0x200], R189 ;  /* 0x000200bd01007387 */ /* 0x0003e40000100800 */
[----:B-1----:R-:W-:-:S02]  /*f280*/  FMNMX.FTZ R252, R2, R3, !PT ;  /* 0x0000000302fc7209 */ /* 0x002fc40007810000 */
[----:B------:R-:W2:Y:S04]  /*f290*/  LDL R189, [R1+0x54] ;  /* 0x0000540001bd7983 */ /* 0x000ea80000100800 */
[----:B------:R-:W-:Y:S04]  /*f2a0*/  STL [R1+0x260], R108 ;  /* 0x0002606c01007387 */ /* 0x000fe80000100800 */
[----:B------:R-:W-:Y:S04]  /*f2b0*/  STL [R1+0x25c], R109 ;  /* 0x00025c6d01007387 */ /* 0x000fe80000100800 */
[----:B------:R-:W-:Y:S04]  /*f2c0*/  STL [R1+0x1c], R250 ;  /* 0x00001cfa01007387 */ /* 0x000fe80000100800 */
        /* <DEDUP_REMOVED lines=54> */
[----:B------:R-:W-:Y:S01]  /*f630*/  FSEL R2, R2, RZ, P0 ;  /* 0x000000ff02027208 */ /* 0x000fe20000000000 */
[----:B------:R-:W-:-:S04]  /*f640*/  IMAD.MOV.U32 R246, RZ, RZ, R178 ;  /* 0x000000fffff67224 */ /* 0x000fc800078e00b2 */
        /* <DEDUP_REMOVED lines=9> */
[-CC-:B------:R-:W-:Y:S01]  /*f6e0*/  FFMA.FTZ R6, R110, R0.reuse, -R2.reuse ;  /* 0x000000006e067223 */ /* 0x180fe20000010802 */
[----:B------:R-:W-:Y:S01]  /*f6f0*/  MUFU.EX2 R102, R16 ;  /* 0x0000001000667308 */ /* 0x000fe20000000800 */
[-CC-:B------:R-:W-:Y:S01]  /*f700*/  FFMA.FTZ R9, R104, R0.reuse, -R2.reuse ;  /* 0x0000000068097223 */ /* 0x180fe20000010802 */
[----:B------:R-:W2:Y:S01]  /*f710*/  LDL R31, [R1+0x50] ;  /* 0x00005000011f7983 */ /* 0x000ea20000100800 */
        /* <DEDUP_REMOVED lines=42> */
[----:B------:R1:W-:Y:S01]  /*f9c0*/  MUFU.EX2 R16, R5 ;  /* 0x0000000500107308 */ /* 0x0003e20000000800 */
[----:B------:R-:W-:Y:S02]  /*f9d0*/  FMUL.FTZ R6, R0, R6 ;  /* 0x0000000600067220 */ /* 0x000fe40000410000 */
[----:B-1----:R-:W-:-:S05]  /*f9e0*/  FFMA.FTZ R5, R182, R0, -R2 ;  /* 0x00000000b6057223 */ /* 0x002fca0000010802 */
[----:B------:R1:W-:Y:S08]  /*f9f0*/  MUFU.EX2 R15, R5 ;  /* 0x00000005000f7308 */ /* 0x0003f00000000800 */
[----:B------:R-:W-:Y:S01]  /*fa00*/  MUFU.EX2 R45, R45 ;  /* 0x0000002d002d7308 */ /* 0x000fe20000000800 */
[----:B-1----:R-:W-:-:S07]  /*fa10*/  FMUL.FTZ R5, R0, R36 ;  /* 0x0000002400057220 */ /* 0x002fce0000410000 */
[----:B------:R-:W3:Y:S08]  /*fa20*/  MUFU.EX2 R6, R6 ;  /* 0x0000000600067308 */ /* 0x000ef00000000800 */
[----:B------:R-:W2:Y:S01]  /*fa30*/  MUFU.EX2 R5, R5 ;  /* 0x0000000500057308 */ /* 0x000ea20000000800 */
[-CC-:B------:R-:W-:Y:S01]  /*fa40*/  FFMA.FTZ R12, R62, R0.reuse, -R2.reuse ;  /* 0x000000003e0c7223 */ /* 0x180fe20000010802 */
[----:B------:R-:W-:Y:S01]  /*fa50*/  STL [R1+0x14], R30 ;  /* 0x0000141e01007387 */ /* 0x000fe20000100800 */
[----:B------:R-:W-:-:S02]  /*fa60*/  FFMA.FTZ R17, R58, R0, -R2 ;  /* 0x000000003a117223 */ /* 0x000fc40000010802 */
[----:B------:R-:W-:-:S03]  /*fa70*/  FFMA.FTZ R22, R50, R0, -R2 ;  /* 0x0000000032167223 */ /* 0x000fc60000010802 */
[----:B------:R-:W-:Y:S01]  /*fa80*/  MUFU.EX2 R53, R43 ;  /* 0x0000002b00357308 */ /* 0x000fe20000000800 */
[-CC-:B------:R-:W-:Y:S02]  /*fa90*/  FFMA.FTZ R21, R47, R0.reuse, -R2.reuse ;  /* 0x000000002f157223 */ /* 0x180fe40000010802 */
[-CC-:B------:R-:W-:Y:S02]  /*faa0*/  FFMA.FTZ R39, R39, R0.reuse, -R2.reuse ;  /* 0x0000000027277223 */ /* 0x180fe40000010802 */
[----:B------:R-:W-:-:S03]  /*fab0*/  FFMA.FTZ R26, R26, R0, -R2 ;  /* 0x000000001a1a7223 */ /* 0x000fc60000010802 */
[----:B------:R-:W-:Y:S01]  /*fac0*/  MUFU.EX2 R43, R42 ;  /* 0x0000002a002b7308 */ /* 0x000fe20000000800 */
[----:B------:R-:W-:-:S07]  /*fad0*/  FFMA.FTZ R23, R18, R0, -R2 ;  /* 0x0000000012177223 */ /* 0x000fce0000010802 */
[----:B------:R-:W-:Y:S08]  /*fae0*/  MUFU.EX2 R63, R41 ;  /* 0x00000029003f7308 */ /* 0x000ff00000000800 */
[----:B------:R1:W-:Y:S08]  /*faf0*/  MUFU.EX2 R110, R24 ;  /* 0x00000018006e7308 */ /* 0x0003f00000000800 */
[----:B------:R3:W-:Y:S08]  /*fb00*/  MUFU.EX2 R42, R19 ;  /* 0x00000013002a7308 */ /* 0x0007f00000000800 */
[----:B------:R4:W-:Y:S01]  /*fb10*/  MUFU.EX2 R38, R9 ;  /* 0x0000000900267308 */ /* 0x0009e20000000800 */
[----:B-1----:R-:W-:-:S07]  /*fb20*/  FFMA.FTZ R24, R20, R0, -R2 ;  /* 0x0000000014187223 */ /* 0x002fce0000010802 */
[----:B------:R1:W-:Y:S01]  /*fb30*/  MUFU.EX2 R105, R8 ;  /* 0x0000000800697308 */ /* 0x0003e20000000800 */
[----:B---3--:R-:W-:-:S07]  /*fb40*/  FFMA.FTZ R19, R55, R0, -R2 ;  /* 0x0000000037137223 */ /* 0x008fce0000010802 */
[----:B------:R3:W-:Y:S01]  /*fb50*/  MUFU.EX2 R41, R7 ;  /* 0x0000000700297308 */ /* 0x0007e20000000800 */
[----:B----4-:R-:W-:-:S07]  /*fb60*/  FFMA.FTZ R9, R67, R0, -R2 ;  /* 0x0000000043097223 */ /* 0x010fce0000010802 */
[----:B------:R4:W-:Y:S01]  /*fb70*/  MUFU.EX2 R104, R10 ;  /* 0x0000000a00687308 */ /* 0x0009e20000000800 */
[----:B-1----:R-:W-:-:S07]  /*fb80*/  FFMA.FTZ R8, R180, R0, -R2 ;  /* 0x00000000b4087223 */ /* 0x002fce0000010802 */
[----:B------:R1:W-:Y:S01]  /*fb90*/  MUFU.EX2 R54, R11 ;  /* 0x0000000b00367308 */ /* 0x0003e20000000800 */
[-CC-:B---3--:R-:W-:Y:S02]  /*fba0*/  FFMA.FTZ R7, R181, R0.reuse, -R2.reuse ;  /* 0x00000000b5077223 */ /* 0x188fe40000010802 */
[-CC-:B----4-:R-:W-:Y:S02]  /*fbb0*/  FFMA.FTZ R10, R107, R0.reuse, -R2.reuse ;  /* 0x000000006b0a7223 */ /* 0x190fe40000010802 */
[----:B-1----:R-:W-:Y:S02]  /*fbc0*/  FFMA.FTZ R11, R64, R0, -R2 ;  /* 0x00000000400b7223 */ /* 0x002fe40000010802 */
[----:B------:R-:W-:Y:S02]  /*fbd0*/  FFMA.FTZ R2, R249, R6, R16 ;  /* 0x00000006f9027223 */ /* 0x000fe40000010010 */
[----:B--2---:R-:W-:Y:S02]  /*fbe0*/  FFMA.FTZ R0, R248, R5, R45 ;  /* 0x00000005f8007223 */ /* 0x004fe4000001002d */
[----:B------:R-:W2:Y:S01]  /*fbf0*/  LDL.64 R248, [R1+0x178] ;  /* 0x0001780001f87983 */ /* 0x000ea20000100a00 */
[----:B------:R-:W-:Y:S08]  /*fc00*/  MUFU.EX2 R44, R44 ;  /* 0x0000002c002c7308 */ /* 0x000ff00000000800 */
[----:B------:R-:W-:Y:S08]  /*fc10*/  MUFU.EX2 R60, R40 ;  /* 0x00000028003c7308 */ /* 0x000ff00000000800 */
[----:B------:R-:W1:Y:S08]  /*fc20*/  MUFU.EX2 R40, R25 ;  /* 0x0000001900287308 */ /* 0x000e700000000800 */
[----:B------:R3:W4:Y:S08]  /*fc30*/  MUFU.EX2 R25, R7 ;  /* 0x0000000700197308 */ /* 0x0007300000000800 */
[----:B------:R4:W4:Y:S08]  /*fc40*/  MUFU.EX2 R14, R8 ;  /* 0x00000008000e7308 */ /* 0x0009300000000800 */
[----:B------:R-:W4:Y:S01]  /*fc50*/  MUFU.EX2 R10, R10 ;  /* 0x0000000a000a7308 */ /* 0x000f220000000800 */
[----:B---3--:R-:W-:-:S02]  /*fc60*/  FADD.FTZ R7, R15, R2 ;  /* 0x000000020f077221 */ /* 0x008fc40000010000 */
[----:B-1----:R-:W-:Y:S02]  /*fc70*/  FADD.FTZ R2, R40, R106 ;  /* 0x0000006a28027221 */ /* 0x002fe40000010000 */
[----:B----4-:R-:W-:Y:S02]  /*fc80*/  FADD.FTZ R8, R44, R0 ;  /* 0x000000002c087221 */ /* 0x010fe40000010000 */
[----:B------:R-:W-:Y:S01]  /*fc90*/  FADD.FTZ R0, R38, R46 ;  /* 0x0000002e26007221 */ /* 0x000fe20000010000 */
[----:B------:R-:W1:Y:S01]  /*fca0*/  MUFU.EX2 R13, R13 ;  /* 0x0000000d000d7308 */ /* 0x000e620000000800 */
        /* <DEDUP_REMOVED lines=13> */
[----:B------:R-:W-:Y:S02]  /*fd80*/  IMAD.SHL.U32 R33, R197, 0x2, RZ ;  /* 0x00000002c5217824 */ /* 0x000fe400078e00ff */
[----:B------:R-:W-:-:S02]  /*fd90*/  FADD.FTZ R18, R60, R7 ;  /* 0x000000073c127221 */ /* 0x000fc40000010000 */
[----:B-1----:R-:W-:Y:S01]  /*fda0*/  FADD.FTZ R7, R13, R0 ;  /* 0x000000000d077221 */ /* 0x002fe20000010000 */
[----:B------:R-:W1:Y:S08]  /*fdb0*/  MUFU.EX2 R9, R9 ;  /* 0x0000000900097308 */ /* 0x000e700000000800 */
[----:B------:R-:W3:Y:S01]  /*fdc0*/  MUFU.EX2 R11, R11 ;  /* 0x0000000b000b7308 */ /* 0x000ee20000000800 */
[----:B------:R-:W-:-:S07]  /*fdd0*/  F2FP.BF16.PACK_AB R236, R44, R45 ;  /* 0x0000002d2cec723e */ /* 0x000fce00000010ff */
[----:B------:R-:W4:Y:S01]  /*fde0*/  MUFU.EX2 R12, R12 ;  /* 0x0000000c000c7308 */ /* 0x000f220000000800 */
[C---:B-1----:R-:W-:Y:S01]  /*fdf0*/  FADD.FTZ R2, R9.reuse, R2 ;  /* 0x0000000209027221 */ /* 0x042fe20000010000 */
[----:B------:R-:W-:Y:S02]  /*fe00*/  F2FP.BF16.PACK_AB R44, R9, R10 ;  /* 0x0000000a092c723e */ /* 0x000fe400000010ff */
[----:B------:R-:W-:Y:S01]  /*fe10*/  F2FP.BF16.PACK_AB R36, R14, R25 ;  /* 0x000000190e24723e */ /* 0x000fe200000010ff */
[----:B---3--:R-:W-:Y:S01]  /*fe20*/  FADD.FTZ R2, R11, R2 ;  /* 0x000000020b027221 */ /* 0x008fe20000010000 */
[----:B------:R-:W-:Y:S02]  /*fe30*/  F2FP.BF16.PACK_AB R227, R15, R16 ;  /* 0x000000100fe3723e */ /* 0x000fe400000010ff */
[----:B------:R-:W-:Y:S01]  /*fe40*/  F2FP.BF16.PACK_AB R67, R13, R54 ;  /* 0x000000360d43723e */ /* 0x000fe200000010ff */
[C---:B----4-:R-:W-:Y:S01]  /*fe50*/  FADD.FTZ R16, R12.reuse, R2 ;  /* 0x000000020c107221 */ /* 0x050fe20000010000 */
[----:B------:R-:W-:Y:S01]  /*fe60*/  F2FP.BF16.PACK_AB R45, R12, R11 ;  /* 0x0000000b0c2d723e */ /* 0x000fe200000010ff */
[----:B------:R-:W-:Y:S01]  /*fe70*/  IMAD.MOV.U32 R29, RZ, RZ, R247 ;  /* 0x000000ffff1d7224 */ /* 0x000fe200078e00f7 */
[----:B------:R-:W1:Y:S08]  /*fe80*/  MUFU.EX2 R52, R52 ;  /* 0x0000003400347308 */ /* 0x000e700000000800 */
[----:B------:R-:W3:Y:S08]  /*fe90*/  MUFU.EX2 R49, R49 ;  /* 0x0000003100317308 */ /* 0x000ef00000000800 */
[----:B------:R-:W4:Y:S01]  /*fea0*/  MUFU.EX2 R17, R17 ;  /* 0x0000001100117308 */ /* 0x000f220000000800 */
[----:B------:R-:W-:Y:S01]  /*feb0*/  PRMT R111, R176, 0x7632, R111 ;  /* 0x00007632b06f7816 */ /* 0x000fe2000000006f */
[----:B------:R-:W-:Y:S01]  /*fec0*/  STL [R1+0x268], R197 ;  /* 0x000268c501007387 */ /* 0x000fe20000100800 */
[----:B------:R-:W-:-:S03]  /*fed0*/  PRMT R177, R178, 0x7632, R177 ;  /* 0x00007632b2b17816 */ /* 0x000fc600000000b1 */
[----:B------:R-:W-:Y:S02]  /*fee0*/  STL [R1+0x128], R33 ;  /* 0x0001282101007387 */ /* 0x000fe40000100800 */
[----:B------:R-:W-:Y:S01]  /*fef0*/  MUFU.EX2 R25, R27 ;  /* 0x0000001b00197308 */ /* 0x000fe20000000800 */
[----:B------:R-:W-:Y:S02]  /*ff00*/  F2FP.BF16.PACK_AB R110, R110, R40 ;  /* 0x000000286e6e723e */ /* 0x000fe400000010ff */
        /* <DEDUP_REMOVED lines=27> */
[----:B------:R-:W-:-:S04]  /*100c0*/  SHF.R.U32.HI R2, RZ, 0x10, R0 ;  /* 0x00000010ff027819 */ /* 0x000fc80000011600 */
[----:B------:R-:W-:-:S04]  /*100d0*/  LOP3.LUT R2, R2, 0xff, RZ, 0xc0, !PT ;  /* 0x000000ff02027812 */ /* 0x000fc800078ec0ff */
[----:B------:R-:W-:Y:S02]  /*100e0*/  ISETP.GE.U32.AND P1, PT, R194, R2, PT ;  /* 0x00000002c200720c */ /* 0x000fe40003f26070 */
[----:B------:R-:W2:Y:S01]  /*100f0*/  MUFU.EX2 R2, R19 ;  /* 0x0000001300027308 */ /* 0x000ea20000000800 */
[----:B------:R-:W-:-:S04]  /*10100*/  SHF.R.U32.HI R0, RZ, 0x18, R0 ;  /* 0x00000018ff007819 */ /* 0x000fc80000011600 */
[----:B------:R-:W-:Y:S01]  /*10110*/  ISETP.GE.U32.AND P0, PT, R194, R0, PT ;  /* 0x00000000c200720c */ /* 0x000fe20003f06070 */
[----:B-1----:R-:W-:-:S04]  /*10120*/  FADD.FTZ R0, R52, R7 ;  /* 0x0000000734007221 */ /* 0x002fc80000010000 */
[----:B---3--:R-:W-:Y:S02]  /*10130*/  FADD.FTZ R7, R49, R0 ;  /* 0x0000000031077221 */ /* 0x008fe40000010000 */
[----:B----4-:R-:W-:-:S04]  /*10140*/  FADD.FTZ R0, R17, R16 ;  /* 0x0000001011007221 */ /* 0x010fc80000010000 */
[----:B--2---:R-:W-:Y:S01]  /*10150*/  FADD.FTZ R10, R2, R0 ;  /* 0x00000000020a7221 */ /* 0x004fe20000010000 */
[----:B------:R-:W-:Y:S01]  /*10160*/  PRMT R0, R176, 0x5410, R111 ;  /* 0x00005410b0007816 */ /* 0x000fe2000000006f */
[----:B------:R-:W-:Y:S04]  /*10170*/  STL [R1+0x294], R181 ;  /* 0x000294b501007387 */ /* 0x000fe80000100800 */
[----:B------:R-:W-:Y:S04]  /*10180*/  STL.64 [R1+0x298], R182 ;  /* 0x000298b601007387 */ /* 0x000fe80000100a00 */
[----:B------:R1:W-:Y:S01]  /*10190*/  STL [R1+0x9c], R0 ;  /* 0x00009c0001007387 */ /* 0x0003e20000100800 */
[----:B------:R-:W-:Y:S01]  /*101a0*/  @!P5 HFMA2.BF16_V2 R56, -RZ.H0_H0, RZ.H0_H0, -R111.H0_H0 ;  /* 0x200000ffff38d231 */ /* 0x000fe2000034096f */
[----:B------:R-:W2:Y:S01]  /*101b0*/  MUFU.EX2 R13, R37 ;  /* 0x00000025000d7308 */ /* 0x000ea20000000800 */
[----:B------:R-:W-:Y:S01]  /*101c0*/  @!P0 HFMA2.BF16_V2 R50, -RZ.H0_H0, RZ.H0_H0, -R177.H0_H0 ;  /* 0x200000ffff328231 */ /* 0x000fe200003409b1 */
[----:B------:R-:W-:-:S02]  /*101d0*/  F2FP.BF16.PACK_AB R232, R2, R17 ;  /* 0x0000001102e8723e */ /* 0x000fc400000010ff */
[----:B------:R-:W-:Y:S02]  /*101e0*/  @!P5 PRMT R111, R56, 0x5410, RZ ;  /* 0x00005410386fd816 */ /* 0x000fe400000000ff */
[----:B------:R-:W-:Y:S02]  /*101f0*/  SHF.R.U32.HI R2, RZ, 0x10, R8 ;  /* 0x00000010ff027819 */ /* 0x000fe40000011608 */
[----:B-1----:R-:W-:-:S05]  /*10200*/  PRMT R0, R178, 0x5410, R177 ;  /* 0x00005410b2007816 */ /* 0x002fca00000000b1 */
[----:B------:R1:W-:Y:S01]  /*10210*/  STL [R1+0x98], R0 ;  /* 0x0000980001007387 */ /* 0x0003e20000100800 */
[----:B------:R-:W-:Y:S01]  /*10220*/  @!P0 PRMT R177, R50, 0x5410, RZ ;  /* 0x0000541032b18816 */ /* 0x000fe200000000ff */
[----:B------:R-:W-:Y:S01]  /*10230*/  @!P1 HFMA2.BF16_V2 R55, -RZ.H0_H0, RZ.H0_H0, -R178.H0_H0 ;  /* 0x200000ffff379231 */ /* 0x000fe200003409b2 */
[----:B------:R-:W-:Y:S01]  /*10240*/  LOP3.LUT R2, R2, 0xff, RZ, 0xc0, !PT ;  /* 0x000000ff02027812 */ /* 0x000fe200078ec0ff */
[----:B------:R-:W-:Y:S01]  /*10250*/  @!P6 HFMA2.BF16_V2 R57, -RZ.H0_H0, RZ.H0_H0, -R176.H0_H0 ;  /* 0x200000ffff39e231 */ /* 0x000fe200003409b0 */
[----:B------:R-:W-:Y:S02]  /*10260*/  IMAD.MOV.U32 R15, RZ, RZ, R246 ;  /* 0x000000ffff0f7224 */ /* 0x000fe400078e00f6 */
[----:B------:R-:W-:Y:S02]  /*10270*/  @!P1 PRMT R178, R55, 0x5410, RZ ;  /* 0x0000541037b29816 */ /* 0x000fe400000000ff */
[----:B-1----:R-:W-:-:S04]  /*10280*/  LOP3.LUT R0, R8, 0xff, RZ, 0xc0, !PT ;  /* 0x000000ff08007812 */ /* 0x002fc800078ec0ff */
[----:B------:R-:W-:Y:S02]  /*10290*/  ISETP.GE.U32.AND P5, PT, R194, R0, PT ;  /* 0x00000000c200720c */ /* 0x000fe40003fa6070 */
[----:B------:R-:W-:Y:S02]  /*102a0*/  SHF.R.U32.HI R0, RZ, 0x18, R8 ;  /* 0x00000018ff007819 */ /* 0x000fe40000011608 */
[----:B------:R-:W-:Y:S02]  /*102b0*/  LOP3.LUT R8, R8, 0xffff, RZ, 0xc0, !PT ;  /* 0x0000ffff08087812 */ /* 0x000fe400078ec0ff */
[----:B------:R-:W-:Y:S02]  /*102c0*/  ISETP.GE.U32.AND P0, PT, R194, R0, PT ;  /* 0x00000000c200720c */ /* 0x000fe40003f06070 */
[----:B------:R-:W-:Y:S01]  /*102d0*/  SHF.R.U32.HI R0, RZ, 0x8, R8 ;  /* 0x00000008ff007819 */ /* 0x000fe20000011608 */
[----:B------:R-:W-:-:S03]  /*102e0*/  IMAD.WIDE.U32 R8, R11, -0x2daee0ad, RZ ;  /* 0xd2511f530b087825 */ /* 0x000fc600078e00ff */
[----:B------:R-:W-:Y:S02]  /*102f0*/  LOP3.LUT R0, R0, 0xffff, RZ, 0xc0, !PT ;  /* 0x0000ffff00007812 */ /* 0x000fe400078ec0ff */
[----:B------:R-:W-:Y:S02]  /*10300*/  @!P6 PRMT R176, R57, 0x5410, RZ ;  /* 0x0000541039b0e816 */ /* 0x000fe400000000ff */
[C---:B------:R-:W-:Y:S01]  /*10310*/  ISETP.GE.U32.AND P1, PT, R194.reuse, R2, PT ;  /* 0x00000002c200720c */ /* 0x040fe20003f26070 */
[----:B--2---:R-:W-:Y:S01]  /*10320*/  FADD.FTZ R2, R13, R7 ;  /* 0x000000070d027221 */ /* 0x004fe20000010000 */
[----:B------:R-:W-:Y:S02]  /*10330*/  ISETP.GE.U32.AND P6, PT, R194, R0, PT ;  /* 0x00000000c200720c */ /* 0x000fe40003fc6070 */
[----:B------:R-:W-:Y:S01]  /*10340*/  LOP3.LUT R0, R9, R15, R12, 0x96, !PT ;  /* 0x0000000f09007212 */ /* 0x000fe200078e960c */
[----:B------:R-:W-:-:S03]  /*10350*/  FADD.FTZ R7, R25, R2 ;  /* 0x0000000219077221 */ /* 0x000fc60000010000 */
        /* <DEDUP_REMOVED lines=10> */
[----:B------:R-:W-:Y:S02]  /*10400*/  F2FP.BF16.PACK_AB R105, R105, R38 ;  /* 0x000000266969723e */ /* 0x000fe400000010ff */
[----:B------:R-:W-:Y:S02]  /*10410*/  @!P6 PRMT R107, R59, 0x5410, RZ ;  /* 0x000054103b6be816 */ /* 0x000fe400000000ff */
[----:B------:R-:W-:Y:S02]  /*10420*/  ISETP.GE.U32.AND P6, PT, R194, R2, PT ;  /* 0x00000002c200720c */ /* 0x000fe40003fc6070 */
[----:B------:R-:W-:-:S02]  /*10430*/  PRMT R106, R105, 0x7632, R106 ;  /* 0x00007632696a7816 */ /* 0x000fc4000000006a */
[--C-:B------:R-:W-:Y:S02]  /*10440*/  SHF.R.U32.HI R2, RZ, 0x18, R0.reuse ;  /* 0x00000018ff027819 */ /* 0x100fe40000011600 */
[----:B------:R-:W-:Y:S01]  /*10450*/  SHF.R.U32.HI R0, RZ, 0x10, R0 ;  /* 0x00000010ff007819 */ /* 0x000fe20000011600 */
[----:B------:R-:W-:Y:S01]  /*10460*/  @!P0 HFMA2.BF16_V2 R61, -RZ.H0_H0, RZ.H0_H0, -R106.H0_H0 ;  /* 0x200000ffff3d8231 */ /* 0x000fe2000034096a */
[----:B------:R-:W-:Y:S01]  /*10470*/  F2FP.BF16.PACK_AB R102, R102, R42 ;  /* 0x0000002a6666723e */ /* 0x000fe200000010ff */
[----:B------:R-:W-:Y:S01]  /*10480*/  @!P1 HFMA2.BF16_V2 R62, -RZ.H0_H0, RZ.H0_H0, -R105.H0_H0 ;  /* 0x200000ffff3e9231 */ /* 0x000fe20000340969 */
[----:B------:R-:W-:Y:S02]  /*10490*/  LOP3.LUT R0, R0, 0xff, RZ, 0xc0, !PT ;  /* 0x000000ff00007812 */ /* 0x000fe400078ec0ff */
[----:B------:R-:W-:Y:S01]  /*104a0*/  PRMT R197, R105, 0x5410, R106 ;  /* 0x0000541069c57816 */ /* 0x000fe2000000006a */
[----:B------:R-:W-:Y:S01]  /*104b0*/  @!P6 HFMA2.BF16_V2 R100, -RZ.H0_H0, RZ.H0_H0, -R102.H0_H0 ;  /* 0x200000ffff64e231 */ /* 0x000fe20000340966 */
[----:B------:R-:W-:-:S02]  /*104c0*/  @!P0 PRMT R106, R61, 0x5410, RZ ;  /* 0x000054103d6a8816 */ /* 0x000fc400000000ff */
[----:B------:R-:W-:Y:S02]  /*104d0*/  ISETP.GE.U32.AND P0, PT, R194, R2, PT ;  /* 0x00000002c200720c */ /* 0x000fe40003f06070 */
[----:B------:R-:W-:Y:S02]  /*104e0*/  @!P1 PRMT R105, R62, 0x5410, RZ ;  /* 0x000054103e699816 */ /* 0x000fe400000000ff */
[----:B------:R-:W-:Y:S02]  /*104f0*/  PRMT R101, R102, 0x7632, R101 ;  /* 0x0000763266657816 */ /* 0x000fe40000000065 */
[----:B------:R-:W-:Y:S01]  /*10500*/  ISETP.GE.U32.AND P1, PT, R194, R0, PT ;  /* 0x00000000c200720c */ /* 0x000fe20003f26070 */
[----:B------:R1:W-:Y:S01]  /*10510*/  STL [R1+0x5c], R11 ;  /* 0x00005c0b01007387 */ /* 0x0003e20000100800 */
[----:B------:R-:W-:Y:S01]  /*10520*/  LOP3.LUT R0, R8, 0xff, RZ, 0xc0, !PT ;  /* 0x000000ff08007812 */ /* 0x000fe200078ec0ff */
[----:B------:R-:W-:Y:S01]  /*10530*/  MUFU.EX2 R22, R22 ;  /* 0x0000001600167308 */ /* 0x000fe20000000800 */
[----:B------:R-:W-:-:S02]  /*10540*/  F2FP.BF16.PACK_AB R104, R104, R41 ;  /* 0x000000296868723e */ /* 0x000fc400000010ff */
[----:B------:R-:W-:Y:S02]  /*10550*/  PRMT R217, R102, 0x5410, R101 ;  /* 0x0000541066d97816 */ /* 0x000fe40000000065 */
[----:B------:R-:W-:Y:S02]  /*10560*/  @!P6 PRMT R102, R100, 0x5410, RZ ;  /* 0x000054106466e816 */ /* 0x000fe400000000ff */
[----:B------:R-:W-:Y:S01]  /*10570*/  ISETP.GE.U32.AND P6, PT, R194, R0, PT ;  /* 0x00000000c200720c */ /* 0x000fe20003fc6070 */
[----:B------:R2:W-:Y:S01]  /*10580*/  MUFU.EX2 R12, R103 ;  /* 0x00000067000c7308 */ /* 0x0005e20000000800 */
[----:B------:R-:W-:Y:S02]  /*10590*/  LOP3.LUT R0, R8, 0xffff, RZ, 0xc0, !PT ;  /* 0x0000ffff08007812 */ /* 0x000fe400078ec0ff */
[----:B------:R-:W-:Y:S02]  /*105a0*/  SHF.R.U32.HI R2, RZ, 0x18, R8 ;  /* 0x00000018ff027819 */ /* 0x000fe40000011608 */
[----:B------:R-:W-:-:S03]  /*105b0*/  SHF.R.U32.HI R0, RZ, 0x8, R0 ;  /* 0x00000008ff007819 */ /* 0x000fc60000011600 */
[----:B------:R-:W-:Y:S08]  /*105c0*/  MUFU.EX2 R21, R21 ;  /* 0x0000001500157308 */ /* 0x000ff00000000800 */
[----:B-1----:R-:W1:Y:S01]  /*105d0*/  MUFU.EX2 R11, R48 ;  /* 0x00000030000b7308 */ /* 0x002e620000000800 */
[----:B--2---:R-:W-:Y:S01]  /*105e0*/  PRMT R103, R104, 0x7632, R103 ;  /* 0x0000763268677816 */ /* 0x004fe20000000067 */
[----:B------:R-:W-:Y:S01]  /*105f0*/  @!P5 HFMA2.BF16_V2 R66, -RZ.H0_H0, RZ.H0_H0, -R101.H0_H0 ;  /* 0x200000ffff42d231 */ /* 0x000fe20000340965 */
[----:B------:R-:W-:-:S05]  /*10600*/  SHF.R.U32.HI R8, RZ, 0x10, R8 ;  /* 0x00000010ff087819 */ /* 0x000fca0000011608 */
[----:B------:R-:W2:Y:S01]  /*10610*/  MUFU.EX2 R17, R51 ;  /* 0x0000003300117308 */ /* 0x000ea20000000800 */
[----:B------:R-:W-:Y:S01]  /*10620*/  @!P0 HFMA2.BF16_V2 R64, -RZ.H0_H0, RZ.H0_H0, -R103.H0_H0 ;  /* 0x200000ffff408231 */ /* 0x000fe20000340967 */
[----:B------:R-:W-:-:S06]  /*10630*/  LOP3.LUT R0, R0, 0xffff, RZ, 0xc0, !PT ;  /* 0x0000ffff00007812 */ /* 0x000fcc00078ec0ff */
[----:B------:R3:W4:Y:S01]  /*10640*/  MUFU.EX2 R9, R187 ;  /* 0x000000bb00097308 */ /* 0x0007220000000800 */
[----:B------:R-:W-:Y:S01]  /*10650*/  @!P1 HFMA2.BF16_V2 R65, -RZ.H0_H0, RZ.H0_H0, -R104.H0_H0 ;  /* 0x200000ffff419231 */ /* 0x000fe20000340968 */
[----:B------:R-:W-:Y:S02]  /*10660*/  LOP3.LUT R8, R8, 0xff, RZ, 0xc0, !PT ;  /* 0x000000ff08087812 */ /* 0x000fe400078ec0ff */
[----:B------:R-:W-:-:S04]  /*10670*/  PRMT R216, R104, 0x5410, R103 ;  /* 0x0000541068d87816 */ /* 0x000fc80000000067 */
[----:B------:R-:W2:Y:S01]  /*10680*/  MUFU.EX2 R39, R39 ;  /* 0x0000002700277308 */ /* 0x000ea20000000800 */
[----:B------:R-:W-:Y:S02]  /*10690*/  @!P5 PRMT R101, R66, 0x5410, RZ ;  /* 0x000054104265d816 */ /* 0x000fe400000000ff */
[----:B------:R-:W-:Y:S02]  /*106a0*/  @!P0 PRMT R103, R64, 0x5410, RZ ;  /* 0x0000541040678816 */ /* 0x000fe400000000ff */
[C---:B------:R-:W-:Y:S01]  /*106b0*/  ISETP.GE.U32.AND P0, PT, R194.reuse, R2, PT ;  /* 0x00000002c200720c */ /* 0x040fe20003f06070 */
[----:B-1----:R-:W-:Y:S01]  /*106c0*/  FADD.FTZ R2, R11, R7 ;  /* 0x000000070b027221 */ /* 0x002fe20000010000 */
[----:B------:R-:W-:Y:S01]  /*106d0*/  ISETP.GE.U32.AND P5, PT, R194, R0, PT ;  /* 0x00000000c200720c */ /* 0x000fe20003fa6070 */
[----:B------:R-:W1:Y:S01]  /*106e0*/  MUFU.EX2 R26, R26 ;  /* 0x0000001a001a7308 */ /* 0x000e620000000800 */
[----:B------:R-:W-:Y:S01]  /*106f0*/  @!P1 PRMT R104, R65, 0x5410, RZ ;  /* 0x0000541041689816 */ /* 0x000fe200000000ff */
[----:B------:R-:W-:Y:S01]  /*10700*/  FADD.FTZ R0, R22, R10 ;  /* 0x0000000a16007221 */ /* 0x000fe20000010000 */
[----:B------:R-:W-:-:S02]  /*10710*/  ISETP.GE.U32.AND P1, PT, R194, R8, PT ;  /* 0x00000008c200720c */ /* 0x000fc40003f26070 */
[C---:B---3--:R-:W-:Y:S01]  /*10720*/  F2FP.BF16.PACK_AB R187, R21.reuse, R22 ;  /* 0x0000001615bb723e */ /* 0x048fe200000010ff */
[----:B------:R-:W-:Y:S02]  /*10730*/  FADD.FTZ R7, R21, R0 ;  /* 0x0000000015077221 */ /* 0x000fe40000010000 */
[----:B------:R-:W3:Y:S01]  /*10740*/  MUFU.EX2 R8, R24 ;  /* 0x0000001800087308 */ /* 0x000ee20000000800 */
[----:B--2---:R-:W-:Y:S01]  /*10750*/  FADD.FTZ R21, R17, R2 ;  /* 0x0000000211157221 */ /* 0x004fe20000010000 */
[----:B----4-:R-:W-:Y:S02]  /*10760*/  F2FP.BF16.PACK_AB R0, R9, R12 ;  /* 0x0000000c0900723e */ /* 0x010fe400000010ff */
[----:B------:R-:W-:-:S04]  /*10770*/  F2FP.BF16.PACK_AB R19, R49, R52 ;  /* 0x000000343113723e */ /* 0x000fc800000010ff */
[----:B------:R-:W2:Y:S01]  /*10780*/  MUFU.EX2 R2, R23 ;  /* 0x0000001700027308 */ /* 0x000ea20000000800 */
[C---:B------:R-:W-:Y:S02]  /*10790*/  PRMT R49, R0.reuse, 0x7610, R49 ;  /* 0x0000761000317816 */ /* 0x040fe40000000031 */
[----:B------:R-:W-:Y:S01]  /*107a0*/  PRMT R66, R0, 0x7632, R66 ;  /* 0x0000763200427816 */ /* 0x000fe20000000042 */
[----:B------:R-:W-:Y:S01]  /*107b0*/  FADD.FTZ R0, R39, R7 ;  /* 0x0000000727007221 */ /* 0x000fe20000010000 */
[----:B------:R-:W-:-:S03]  /*107c0*/  PRMT R100, R67, 0x7632, R100 ;  /* 0x0000763243647816 */ /* 0x000fc60000000064 */
[----:B-1----:R-:W-:Y:S01]  /*107d0*/  FADD.FTZ R0, R26, R0 ;  /* 0x000000001a007221 */ /* 0x002fe20000010000 */
[----:B------:R-:W-:-:S03]  /*107e0*/  PRMT R215, R49, 0x5410, R66 ;  /* 0x0000541031d77816 */ /* 0x000fc60000000042 */
[----:B---3--:R-:W-:Y:S01]  /*107f0*/  FADD.FTZ R0, R8, R0 ;  /* 0x0000000008007221 */ /* 0x008fe20000010000 */
[----:B------:R-:W-:Y:S01]  /*10800*/  PRMT R214, R67, 0x5410, R100 ;  /* 0x0000541043d67816 */ /* 0x000fe20000000064 */
[----:B------:R-:W-:Y:S02]  /*10810*/  STL [R1+0x26c], R197 ;  /* 0x00026cc501007387 */ /* 0x000fe40000100800 */
[----:B--2---:R-:W-:Y:S02]  /*10820*/  FADD.FTZ R0, R2, R0 ;  /* 0x0000000002007221 */ /* 0x004fe40000010000 */
[----:B------:R-:W-:Y:S01]  /*10830*/  STL [R1+0x270], R217 ;  /* 0x000270d901007387 */ /* 0x000fe20000100800 */
[----:B------:R-:W-:-:S03]  /*10840*/  FMUL.FTZ R172, R172, R4 ;  /* 0x00000004acac7220 */ /* 0x000fc60000410000 */
[----:B------:R-:W-:Y:S01]  /*10850*/  STL [R1+0x274], R216 ;  /* 0x000274d801007387 */ /* 0x000fe20000100800 */
[----:B------:R-:W-:Y:S02]  /*10860*/  IMAD.MOV.U32 R246, RZ, RZ, R244 ;  /* 0x000000fffff67224 */ /* 0x000fe400078e00f4 */
[-C--:B------:R-:W-:Y:S01]  /*10870*/  FMUL.FTZ R173, R173, R4.reuse ;  /* 0x00000004adad7220 */ /* 0x080fe20000410000 */
[----:B------:R-:W-:Y:S01]  /*10880*/  STL [R1+0x278], R215 ;  /* 0x000278d701007387 */ /* 0x000fe20000100800 */
[----:B------:R-:W-:-:S03]  /*10890*/  FMUL.FTZ R244, R168, R4 ;  /* 0x00000004a8f47220 */ /* 0x000fc60000410000 */
[----:B------:R-:W-:Y:S04]  /*108a0*/  STL [R1+0x27c], R214 ;  /* 0x00027cd601007387 */ /* 0x000fe80000100800 */
[----:B------:R1:W-:Y:S04]  /*108b0*/  STL [R1+0x40], R0 ;  /* 0x0000400001007387 */ /* 0x0003e80000100800 */
[----:B------:R-:W-:Y:S04]  /*108c0*/  STL [R1+0x280], R172 ;  /* 0x000280ac01007387 */ /* 0x000fe80000100800 */
[----:B------:R-:W-:Y:S04]  /*108d0*/  STL [R1+0x284], R173 ;  /* 0x000284ad01007387 */ /* 0x000fe80000100800 */
[----:B------:R-:W-:Y:S01]  /*108e0*/  STL [R1+0x288], R244 ;  /* 0x000288f401007387 */ /* 0x000fe20000100800 */
[----:B-1----:R-:W-:-:S05]  /*108f0*/  FMUL.FTZ R0, R156, R4 ;  /* 0x000000049c007220 */ /* 0x002fca0000410000 */
[----:B------:R1:W-:Y:S04]  /*10900*/  STL [R1+0x20], R0 ;  /* 0x0000200001007387 */ /* 0x0003e80000100800 */
[----:B------:R-:W2:Y:S01]  /*10910*/  LDL.64 R182, [R1+0x178] ;  /* 0x0001780001b67983 */ /* 0x000ea20000100a00 */
[----:B------:R-:W-:-:S05]  /*10920*/  @!P6 HFMA2.BF16_V2 R184, -RZ.H0_H0, RZ.H0_H0, -R49.H0_H0 ;  /* 0x200000ffffb8e231 */ /* 0x000fca0000340931 */
[----:B------:R-:W-:Y:S02]  /*10930*/  @!P6 PRMT R49, R184, 0x5410, RZ ;  /* 0x00005410b831e816 */ /* 0x000fe400000000ff */
[----:B------:R-:W-:Y:S02]  /*10940*/  F2FP.BF16.PACK_AB R184, R2, R8 ;  /* 0x0000000802b8723e */ /* 0x000fe400000010ff */
[----:B------:R-:W1:Y:S08]  /*10950*/  MUFU.EX2 R8, R199 ;  /* 0x000000c700087308 */ /* 0x000e700000000800 */
[----:B------:R-:W3:Y:S01]  /*10960*/  MUFU.EX2 R7, R196 ;  /* 0x000000c400077308 */ /* 0x000ee20000000800 */
[----:B------:R-:W-:Y:S01]  /*10970*/  FMUL.FTZ R190, R83, R3 ;  /* 0x0000000353be7220 */ /* 0x000fe20000410000 */
[----:B------:R-:W-:Y:S01]  /*10980*/  @!P0 HFMA2.BF16_V2 R185, -RZ.H0_H0, RZ.H0_H0, -R100.H0_H0 ;  /* 0x200000ffffb98231 */ /* 0x000fe20000340964 */
[----:B-1----:R-:W-:-:S04]  /*10990*/  FADD.FTZ R0, R8, R18 ;  /* 0x0000001208007221 */ /* 0x002fc80000010000 */
[----:B------:R-:W-:Y:S02]  /*109a0*/  @!P0 PRMT R100, R185, 0x5410, RZ ;  /* 0x00005410b9648816 */ /* 0x000fe400000000ff */
[C---:B---3--:R-:W-:Y:S01]  /*109b0*/  F2FP.BF16.PACK_AB R83, R7.reuse, R8 ;  /* 0x000000080753723e */ /* 0x048fe200000010ff */
[----:B------:R-:W-:Y:S01]  /*109c0*/  FADD.FTZ R7, R7, R0 ;  /* 0x0000000007077221 */ /* 0x000fe20000010000 */
[----:B------:R-:W-:Y:S01]  /*109d0*/  IADD3 R0, R33, 0x1, RZ ;  /* 0x0000000121007810 */ /* 0x000fe20007ffe0ff */
[----:B------:R-:W-:Y:S02]  /*109e0*/  IMAD.MOV.U32 R14, RZ, RZ, R30 ;  /* 0x000000ffff0e7224 */ /* 0x000fe400078e001e */
[----:B------:R-:W-:Y:S02]  /*109f0*/  FMUL.FTZ R248, R164, R4 ;  /* 0x00000004a4f87220 */ /* 0x000fe40000410000 */
[----:B------:R-:W-:Y:S02]  /*10a00*/  IMAD.MOV.U32 R16, RZ, RZ, R28 ;  /* 0x000000ffff107224 */ /* 0x000fe400078e001c */
[----:B------:R-:W-:Y:S01]  /*10a10*/  IMAD.MOV.U32 R247, RZ, RZ, R245 ;  /* 0x000000fffff77224 */ /* 0x000fe200078e00f5 */
[----:B------:R-:W-:Y:S01]  /*10a20*/  F2FP.BF16.PACK_AB R25, R25, R13 ;  /* 0x0000000d1919723e */ /* 0x000fe200000010ff */
[----:B------:R-:W-:Y:S01]  /*10a30*/  FMUL.FTZ R217, R162, R3 ;  /* 0x00000003a2d97220 */ /* 0x000fe20000410000 */
[----:B------:R-:W-:Y:S01]  /*10a40*/  F2FP.BF16.PACK_AB R17, R17, R11 ;  /* 0x0000000b1111723e */ /* 0x000fe200000010ff */
        /* <DEDUP_REMOVED lines=13> */
[-C--:B------:R-:W-:Y:S01]  /*10b20*/  FMUL.FTZ R249, R165, R4.reuse ;  /* 0x00000004a5f97220 */ /* 0x080fe20000410000 */
[----:B------:R-:W-:Y:S01]  /*10b30*/  @!P1 HFMA2.BF16_V2 R186, -RZ.H0_H0, RZ.H0_H0, -R67.H0_H0 ;  /* 0x200000ffffba9231 */ /* 0x000fe20000340943 */
        /* <DEDUP_REMOVED lines=9> */
[-C--:B------:R-:W-:Y:S01]  /*10bd0*/  FMUL.FTZ R229, R97, R4.reuse ;  /* 0x0000000461e57220 */ /* 0x080fe20000410000 */
[----:B------:R-:W-:Y:S01]  /*10be0*/  @!P5 HFMA2.BF16_V2 R179, -RZ.H0_H0, RZ.H0_H0, -R66.H0_H0 ;  /* 0x200000ffffb3d231 */ /* 0x000fe20000340942 */
[----:B------:R-:W-:Y:S01]  /*10bf0*/  FADD.FTZ R2, R12, R20 ;  /* 0x000000140c027221 */ /* 0x000fe20000010000 */
[----:B------:R-:W-:Y:S01]  /*10c00*/  F2FP.BF16.PACK_AB R237, R60, R63 ;  /* 0x0000003f3ced723e */ /* 0x000fe200000010ff */
[----:B------:R-:W-:Y:S01]  /*10c10*/  IMAD.MOV.U32 R199, RZ, RZ, R16 ;  /* 0x000000ffffc77224 */ /* 0x000fe200078e0010 */
[----:B------:R-:W-:Y:S01]  /*10c20*/  PRMT R64, R19, 0x7610, R64 ;  /* 0x0000761013407816 */ /* 0x000fe20000000040 */
[----:B------:R-:W-:Y:S01]  /*10c30*/  FADD.FTZ R16, R9, R2 ;  /* 0x0000000209107221 */ /* 0x000fe20000010000 */
[----:B------:R-:W3:Y:S01]  /*10c40*/  LDL.LU R33, [R1+0x2b0] ;  /* 0x0002b00001217983 */ /* 0x000ee20000300800 */
[----:B------:R-:W-:-:S02]  /*10c50*/  FMUL.FTZ R216, R161, R4 ;  /* 0x00000004a1d87220 */ /* 0x000fc40000410000 */
        /* <DEDUP_REMOVED lines=13> */
[----:B------:R-:W-:Y:S02]  /*10d30*/  IMAD.MOV.U32 R165, RZ, RZ, R13 ;  /* 0x000000ffffa57224 */ /* 0x000fe400078e000d */
[----:B------:R-:W-:Y:S02]  /*10d40*/  IMAD.MOV.U32 R166, RZ, RZ, R10 ;  /* 0x000000ffffa67224 */ /* 0x000fe400078e000a */
[----:B------:R-:W-:Y:S01]  /*10d50*/  IMAD.MOV.U32 R167, RZ, RZ, R11 ;  /* 0x000000ffffa77224 */ /* 0x000fe200078e000b */
[----:B------:R-:W-:Y:S01]  /*10d60*/  @!P1 PRMT R67, R186, 0x5410, RZ ;  /* 0x00005410ba439816 */ /* 0x000fe200000000ff */
[-C--:B------:R-:W-:Y:S02]  /*10d70*/  FMUL.FTZ R215, R160, R4.reuse ;  /* 0x00000004a0d77220 */ /* 0x080fe40000410000 */
[----:B------:R-:W-:-:S02]  /*10d80*/  FMUL.FTZ R173, R157, R4 ;  /* 0x000000049dad7220 */ /* 0x000fc40000410000 */
[-C--:B------:R-:W-:Y:S02]  /*10d90*/  FMUL.FTZ R245, R169, R4.reuse ;  /* 0x00000004a9f57220 */ /* 0x080fe40000410000 */
[-C--:B------:R-:W-:Y:S02]  /*10da0*/  FMUL.FTZ R156, R144, R4.reuse ;  /* 0x00000004909c7220 */ /* 0x080fe40000410000 */
[-C--:B------:R-:W-:Y:S02]  /*10db0*/  FMUL.FTZ R30, R145, R4.reuse ;  /* 0x00000004911e7220 */ /* 0x080fe40000410000 */
[-C--:B------:R-:W-:Y:S02]  /*10dc0*/  FMUL.FTZ R157, R68, R4.reuse ;  /* 0x00000004449d7220 */ /* 0x080fe40000410000 */
[-C--:B------:R-:W-:Y:S02]  /*10dd0*/  FMUL.FTZ R160, R69, R4.reuse ;  /* 0x0000000445a07220 */ /* 0x080fe40000410000 */
[----:B------:R-:W-:Y:S01]  /*10de0*/  FMUL.FTZ R186, R80, R4 ;  /* 0x0000000450ba7220 */ /* 0x000fe20000410000 */
[----:B------:R-:W-:-:S02]  /*10df0*/  @!P5 PRMT R66, R179, 0x5410, RZ ;  /* 0x00005410b342d816 */ /* 0x000fc400000000ff */
[----:B------:R-:W-:Y:S01]  /*10e00*/  PRMT R63, R19, 0x7632, R63 ;  /* 0x00007632133f7816 */ /* 0x000fe2000000003f */
[----:B------:R-:W-:Y:S01]  /*10e10*/  IMAD.MOV.U32 R20, RZ, RZ, R28 ;  /* 0x000000ffff147224 */ /* 0x000fe200078e001c */
[----:B--2---:R-:W-:-:S04]  /*10e20*/  LOP3.LUT R185, R183, R0, RZ, 0x3c, !PT ;  /* 0x00000000b7b97212 */ /* 0x004fc800078e3cff */
        /* <DEDUP_REMOVED lines=26> */
[----:B------:R-:W2:Y:S01]  /*10fd0*/  MUFU.EX2 R8, R206 ;  /* 0x000000ce00087308 */ /* 0x000ea20000000800 */
[----:B------:R-:W-:Y:S02]  /*10fe0*/  ISETP.GE.U32.AND P5, PT, R194, R4, PT ;  /* 0x00000004c200720c */ /* 0x000fe40003fa6070 */
[----:B------:R-:W-:-:S05]  /*10ff0*/  SHF.R.U32.HI R4, RZ, 0x10, R0 ;  /* 0x00000010ff047819 */ /* 0x000fca0000011600 */
[----:B------:R-:W4:Y:S01]  /*11000*/  MUFU.EX2 R13, R201 ;  /* 0x000000c9000d7308 */ /* 0x000f220000000800 */
[----:B------:R-:W-:-:S07]  /*11010*/  SHF.R.U32.HI R0, RZ, 0x18, R0 ;  /* 0x00000018ff007819 */ /* 0x000fce0000011600 */
[----:B------:R-:W3:Y:S01]  /*11020*/  MUFU.EX2 R11, R204 ;  /* 0x000000cc000b7308 */ /* 0x000ee20000000800 */
[----:B------:R-:W-:Y:S01]  /*11030*/  ISETP.GE.U32.AND P0, PT, R194, R0, PT ;  /* 0x00000000c200720c */ /* 0x000fe20003f06070 */
[----:B-1----:R-:W-:Y:S01]  /*11040*/  FADD.FTZ R0, R9, R7 ;  /* 0x0000000709007221 */ /* 0x002fe20000010000 */
[----:B------:R-:W-:-:S03]  /*11050*/  LOP3.LUT R4, R4, 0xff, RZ, 0xc0, !PT ;  /* 0x000000ff04047812 */ /* 0x000fc600078ec0ff */
[----:B--2---:R-:W-:Y:S01]  /*11060*/  FADD.FTZ R7, R8, R0 ;  /* 0x0000000008077221 */ /* 0x004fe20000010000 */
[----:B------:R-:W-:Y:S01]  /*11070*/  ISETP.GE.U32.AND P1, PT, R194, R4, PT ;  /* 0x00000004c200720c */ /* 0x000fe20003f26070 */
[----:B----4-:R-:W-:Y:S01]  /*11080*/  FADD.FTZ R4, R13, R16 ;  /* 0x000000100d047221 */ /* 0x010fe20000010000 */
[----:B---3--:R-:W-:-:S04]  /*11090*/  F2FP.BF16.PACK_AB R0, R11, R13 ;  /* 0x0000000d0b00723e */ /* 0x008fc800000010ff */
[C---:B------:R-:W-:Y:S02]  /*110a0*/  PRMT R65, R0.reuse, 0x7610, R65 ;  /* 0x0000761000417816 */ /* 0x040fe40000000041 */
[----:B------:R-:W-:Y:S02]  /*110b0*/  PRMT R62, R0, 0x7632, R62 ;  /* 0x00007632003e7816 */ /* 0x000fe4000000003e */
[----:B------:R-:W-:Y:S01]  /*110c0*/  F2FP.BF16.PACK_AB R82, R8, R9 ;  /* 0x000000090852723e */ /* 0x000fe200000010ff */
[----:B------:R-:W-:Y:S01]  /*110d0*/  @!P6 HFMA2.BF16_V2 R69, -RZ.H0_H0, RZ.H0_H0, -R65.H0_H0 ;  /* 0x200000ffff45e231 */ /* 0x000fe20000340941 */
[----:B------:R-:W-:Y:S01]  /*110e0*/  FADD.FTZ R8, R11, R4 ;  /* 0x000000040b087221 */ /* 0x000fe20000010000 */
[----:B------:R-:W-:Y:S01]  /*110f0*/  LOP3.LUT R0, R2, 0xff, RZ, 0xc0, !PT ;  /* 0x000000ff02007812 */ /* 0x000fe200078ec0ff */
[----:B------:R1:W2:Y:S08]  /*11100*/  MUFU.EX2 R11, R223 ;  /* 0x000000df000b7308 */ /* 0x0002b00000000800 */
[----:B------:R-:W3:Y:S01]  /*11110*/  MUFU.EX2 R13, R219 ;  /* 0x000000db000d7308 */ /* 0x000ee20000000800 */
[----:B-1----:R-:W-:-:S02]  /*11120*/  PRMT R223, R65, 0x5410, R62 ;  /* 0x0000541041df7816 */ /* 0x002fc4000000003e */
[----:B------:R-:W-:Y:S02]  /*11130*/  @!P6 PRMT R65, R69, 0x5410, RZ ;  /* 0x000054104541e816 */ /* 0x000fe400000000ff */
[----:B------:R-:W-:Y:S02]  /*11140*/  ISETP.GE.U32.AND P6, PT, R194, R0, PT ;  /* 0x00000000c200720c */ /* 0x000fe40003fc6070 */
[----:B------:R-:W-:Y:S01]  /*11150*/  LOP3.LUT R0, R2, 0xffff, RZ, 0xc0, !PT ;  /* 0x0000ffff02007812 */ /* 0x000fe200078ec0ff */
[----:B------:R-:W1:Y:S01]  /*11160*/  MUFU.EX2 R16, R220 ;  /* 0x000000dc00107308 */ /* 0x000e620000000800 */
[----:B------:R-:W-:Y:S02]  /*11170*/  @!P0 HFMA2.BF16_V2 R70, -RZ.H0_H0, RZ.H0_H0, -R63.H0_H0 ;  /* 0x200000ffff468231 */ /* 0x000fe4000034093f */
[----:B------:R-:W-:Y:S01]  /*11180*/  SHF.R.U32.HI R0, RZ, 0x8, R0 ;  /* 0x00000008ff007819 */ /* 0x000fe20000011600 */
[----:B------:R-:W-:-:S03]  /*11190*/  @!P1 HFMA2.BF16_V2 R71, -RZ.H0_H0, RZ.H0_H0, -R64.H0_H0 ;  /* 0x200000ffff479231 */ /* 0x000fc60000340940 */
[----:B------:R-:W-:Y:S01]  /*111a0*/  LOP3.LUT R0, R0, 0xffff, RZ, 0xc0, !PT ;  /* 0x0000ffff00007812 */ /* 0x000fe200078ec0ff */
[----:B------:R4:W1:Y:S01]  /*111b0*/  MUFU.EX2 R9, R225 ;  /* 0x000000e100097308 */ /* 0x0008620000000800 */
[----:B------:R-:W-:Y:S02]  /*111c0*/  SHF.R.U32.HI R4, RZ, 0x18, R2 ;  /* 0x00000018ff047819 */ /* 0x000fe40000011602 */
[----:B----4-:R-:W-:Y:S02]  /*111d0*/  PRMT R225, R64, 0x5410, R63 ;  /* 0x0000541040e17816 */ /* 0x010fe4000000003f */
[----:B------:R-:W-:Y:S02]  /*111e0*/  @!P0 PRMT R63, R70, 0x5410, RZ ;  /* 0x00005410463f8816 */ /* 0x000fe400000000ff */
[----:B------:R-:W-:Y:S01]  /*111f0*/  ISETP.GE.U32.AND P0, PT, R194, R0, PT ;  /* 0x00000000c200720c */ /* 0x000fe20003f06070 */
[----:B--2---:R-:W-:Y:S02]  /*11200*/  FADD.FTZ R0, R11, R7 ;  /* 0x000000070b007221 */ /* 0x004fe40000010000 */
[----:B---3--:R-:W-:Y:S01]  /*11210*/  FADD.FTZ R7, R13, R8 ;  /* 0x000000080d077221 */ /* 0x008fe20000010000 */
[----:B------:R-:W-:-:S02]  /*11220*/  @!P1 PRMT R64, R71, 0x5410, RZ ;  /* 0x0000541047409816 */ /* 0x000fc400000000ff */
[----:B------:R-:W-:Y:S01]  /*11230*/  ISETP.GE.U32.AND P1, PT, R194, R4, PT ;  /* 0x00000004c200720c */ /* 0x000fe20003f26070 */
[C---:B-1----:R-:W-:Y:S01]  /*11240*/  FADD.FTZ R7, R16.reuse, R7 ;  /* 0x0000000710077221 */ /* 0x042fe20000010000 */
[----:B------:R-:W-:Y:S02]  /*11250*/  F2FP.BF16.PACK_AB R4, R16, R13 ;  /* 0x0000000d1004723e */ /* 0x000fe400000010ff */
[----:B------:R1:W-:Y:S02]  /*11260*/  MUFU.EX2 R16, R238 ;  /* 0x000000ee00107308 */ /* 0x0003e40000000800 */
[----:B-1----:R-:W-:Y:S02]  /*11270*/  IMAD.MOV.U32 R238, RZ, RZ, R29 ;  /* 0x000000ffffee7224 */ /* 0x002fe400078e001d */
[----:B------:R-:W2:Y:S01]  /*11280*/  LDL.LU.64 R28, [R1+0xa8] ;  /* 0x0000a800011c7983 */ /* 0x000ea20000300a00 */
[----:B------:R-:W-:Y:S01]  /*11290*/  SHF.R.U32.HI R2, RZ, 0x10, R2 ;  /* 0x00000010ff027819 */ /* 0x000fe20000011602 */
[----:B------:R-:W-:-:S03]  /*112a0*/  @!P5 HFMA2.BF16_V2 R68, -RZ.H0_H0, RZ.H0_H0, -R62.H0_H0 ;  /* 0x200000ffff44d231 */ /* 0x000fc6000034093e */
[----:B------:R-:W-:Y:S02]  /*112b0*/  LOP3.LUT R2, R2, 0xff, RZ, 0xc0, !PT ;  /* 0x000000ff02027812 */ /* 0x000fe400078ec0ff */
[----:B------:R-:W-:Y:S01]  /*112c0*/  @!P5 PRMT R62, R68, 0x5410, RZ ;  /* 0x00005410443ed816 */ /* 0x000fe200000000ff */
[----:B------:R-:W-:Y:S01]  /*112d0*/  IMAD.MOV.U32 R70, RZ, RZ, R162 ;  /* 0x000000ffff467224 */ /* 0x000fe200078e00a2 */
[----:B------:R-:W-:Y:S01]  /*112e0*/  ISETP.GE.U32.AND P5, PT, R194, R2, PT ;  /* 0x00000002c200720c */ /* 0x000fe20003fa6070 */
[----:B------:R-:W-:Y:S01]  /*112f0*/  IMAD.WIDE.U32 R2, R10, -0x2daee0ad, RZ ;  /* 0xd2511f530a027825 */ /* 0x000fe200078e00ff */
[C---:B------:R-:W-:Y:S02]  /*11300*/  PRMT R61, R4.reuse, 0x7610, R61 ;  /* 0x00007610043d7816 */ /* 0x040fe4000000003d */
[C---:B------:R-:W-:Y:S01]  /*11310*/  F2FP.BF16.PACK_AB R81, R9.reuse, R11 ;  /* 0x0000000b0951723e */ /* 0x040fe200000010ff */
        /* <DEDUP_REMOVED lines=30> */
[----:B------:R-:W-:Y:S01]  /*11500*/  @!P6 HFMA2.BF16_V2 R98, -RZ.H0_H0, RZ.H0_H0, -R57.H0_H0 ;  /* 0x200000ffff62e231 */ /* 0x000fe20000340939 */
[----:B------:R-:W-:Y:S01]  /*11510*/  PRMT R54, R0, 0x7632, R54 ;  /* 0x0000763200367816 */ /* 0x000fe20000000036 */
        /* <DEDUP_REMOVED lines=16> */
[----:B------:R-:W4:Y:S01]  /*11620*/  MUFU.EX2 R8, R241 ;  /* 0x000000f100087308 */ /* 0x000f220000000800 */
[----:B------:R-:W-:Y:S02]  /*11630*/  ISETP.GE.U32.AND P1, PT, R194, R2, PT ;  /* 0x00000002c200720c */ /* 0x000fe40003f26070 */
[----:B------:R-:W-:Y:S02]  /*11640*/  SHF.R.U32.HI R0, RZ, 0x8, R0 ;  /* 0x00000008ff007819 */ /* 0x000fe40000011600 */
[----:B-1----:R-:W-:-:S03]  /*11650*/  F2FP.BF16.PACK_AB R2, R16, R13 ;  /* 0x0000000d1002723e */ /* 0x002fc600000010ff */
[----:B------:R-:W-:Y:S01]  /*11660*/  MUFU.EX2 R11, R221 ;  /* 0x000000dd000b7308 */ /* 0x000fe20000000800 */
[----:B------:R-:W-:Y:S01]  /*11670*/  @!P5 HFMA2.BF16_V2 R97, -RZ.H0_H0, RZ.H0_H0, -R54.H0_H0 ;  /* 0x200000ffff61d231 */ /* 0x000fe20000340936 */
[----:B------:R-:W-:-:S06]  /*11680*/  F2FP.BF16.PACK_AB R233, R43, R53 ;  /* 0x000000352be9723e */ /* 0x000fcc00000010ff */
[----:B------:R-:W1:Y:S01]  /*11690*/  MUFU.EX2 R12, R222 ;  /* 0x000000de000c7308 */ /* 0x000e620000000800 */
[----:B------:R-:W-:Y:S02]  /*116a0*/  LOP3.LUT R0, R0, 0xffff, RZ, 0xc0, !PT ;  /* 0x0000ffff00007812 */ /* 0x000fe400078ec0ff */
[C---:B------:R-:W-:Y:S02]  /*116b0*/  PRMT R53, R2.reuse, 0x7610, R53 ;  /* 0x0000761002357816 */ /* 0x040fe40000000035 */
[----:B------:R-:W-:Y:S01]  /*116c0*/  PRMT R52, R2, 0x7632, R52 ;  /* 0x0000763202347816 */ /* 0x000fe20000000034 */
[----:B------:R-:W-:Y:S02]  /*116d0*/  FADD.FTZ R2, R18, R3 ;  /* 0x0000000312027221 */ /* 0x000fe40000010000 */
[----:B------:R-:W1:Y:S01]  /*116e0*/  MUFU.EX2 R7, R242 ;  /* 0x000000f200077308 */ /* 0x000e620000000800 */
[----:B------:R-:W-:Y:S01]  /*116f0*/  @!P0 HFMA2.BF16_V2 R87, -RZ.H0_H0, RZ.H0_H0, -R55.H0_H0 ;  /* 0x200000ffff578231 */ /* 0x000fe20000340937 */
[----:B------:R-:W-:-:S02]  /*11700*/  @!P5 PRMT R54, R97, 0x5410, RZ ;  /* 0x000054106136d816 */ /* 0x000fc400000000ff */
[----:B------:R-:W-:Y:S01]  /*11710*/  ISETP.GE.U32.AND P5, PT, R194, R0, PT ;  /* 0x00000000c200720c */ /* 0x000fe20003fa6070 */
[----:B---3--:R-:W-:-:S03]  /*11720*/  FADD.FTZ R0, R10, R9 ;  /* 0x000000090a007221 */ /* 0x008fc60000010000 */
[----:B------:R-:W3:Y:S01]  /*11730*/  MUFU.EX2 R3, R243 ;  /* 0x000000f300037308 */ /* 0x000ee20000000800 */
[----:B------:R-:W-:Y:S02]  /*11740*/  @!P0 PRMT R55, R87, 0x5410, RZ ;  /* 0x0000541057378816 */ /* 0x000fe400000000ff */
[----:B------:R-:W-:Y:S01]  /*11750*/  ISETP.GE.U32.AND P0, PT, R194, R4, PT ;  /* 0x00000004c200720c */ /* 0x000fe20003f06070 */
[----:B----4-:R-:W-:Y:S01]  /*11760*/  FADD.FTZ R4, R8, R0 ;  /* 0x0000000008047221 */ /* 0x010fe20000010000 */
[----:B-1----:R-:W-:Y:S01]  /*11770*/  F2FP.BF16.PACK_AB R0, R12, R11 ;  /* 0x0000000b0c00723e */ /* 0x002fe200000010ff */
[----:B------:R-:W-:-:S03]  /*11780*/  IMAD.MOV.U32 R162, RZ, RZ, R166 ;  /* 0x000000ffffa27224 */ /* 0x000fc600078e00a6 */
[C---:B------:R-:W-:Y:S02]  /*11790*/  PRMT R51, R0.reuse, 0x7610, R51 ;  /* 0x0000761000337816 */ /* 0x040fe40000000033 */
[----:B------:R-:W-:Y:S01]  /*117a0*/  PRMT R50, R0, 0x7632, R50 ;  /* 0x0000763200327816 */ /* 0x000fe20000000032 */
[----:B------:R-:W-:Y:S02]  /*117b0*/  FADD.FTZ R0, R7, R4 ;  /* 0x0000000407007221 */ /* 0x000fe40000010000 */
[----:B------:R-:W-:Y:S01]  /*117c0*/  FADD.FTZ R2, R13, R2 ;  /* 0x000000020d027221 */ /* 0x000fe20000010000 */
[C---:B---3--:R-:W-:Y:S01]  /*117d0*/  F2FP.BF16.PACK_AB R48, R3.reuse, R7 ;  /* 0x000000070330723e */ /* 0x048fe200000010ff */
[----:B------:R-:W-:Y:S02]  /*117e0*/  FADD.FTZ R3, R3, R0 ;  /* 0x0000000003037221 */ /* 0x000fe40000010000 */
[----:B------:R-:W-:Y:S01]  /*117f0*/  FADD.FTZ R0, R16, R2 ;  /* 0x0000000210007221 */ /* 0x000fe20000010000 */
[----:B------:R-:W-:-:S02]  /*11800*/  LOP3.LUT R2, R47, R207, R162, 0x96, !PT ;  /* 0x000000cf2f027212 */ /* 0x000fc400078e96a2 */
[----:B------:R1:W-:Y:S01]  /*11810*/  STL [R1+0x44], R3 ;  /* 0x0000440301007387 */ /* 0x0003e20000100800 */
[----:B------:R-:W-:Y:S02]  /*11820*/  @!P1 HFMA2.BF16_V2 R145, -RZ.H0_H0, RZ.H0_H0, -R51.H0_H0 ;  /* 0x200000ffff919231 */ /* 0x000fe40000340933 */
[----:B------:R-:W-:Y:S01]  /*11830*/  @!P0 HFMA2.BF16_V2 R144, -RZ.H0_H0, RZ.H0_H0, -R50.H0_H0 ;  /* 0x200000ffff908231 */ /* 0x000fe20000340932 */
[----:B------:R2:W-:Y:S01]  /*11840*/  STL [R1+0x180], R0 ;  /* 0x0001800001007387 */ /* 0x0005e20000100800 */
[----:B------:R-:W-:Y:S01]  /*11850*/  IMAD.MOV.U32 R222, RZ, RZ, R147 ;  /* 0x000000ffffde7224 */ /* 0x000fe200078e0093 */
[----:B------:R-:W-:Y:S01]  /*11860*/  F2FP.BF16.PACK_AB R80, R8, R10 ;  /* 0x0000000a0850723e */ /* 0x000fe200000010ff */
[----:B------:R-:W-:Y:S01]  /*11870*/  IMAD.MOV.U32 R71, RZ, RZ, R157 ;  /* 0x000000ffff477224 */ /* 0x000fe200078e009d */
[----:B------:R-:W-:Y:S01]  /*11880*/  PRMT R220, R51, 0x5410, R50 ;  /* 0x0000541033dc7816 */ /* 0x000fe20000000032 */
[----:B------:R-:W-:Y:S01]  /*11890*/  IMAD.MOV.U32 R9, RZ, RZ, R196 ;  /* 0x000000ffff097224 */ /* 0x000fe200078e00c4 */
[----:B------:R-:W-:Y:S01]  /*118a0*/  @!P1 PRMT R51, R145, 0x5410, RZ ;  /* 0x0000541091339816 */ /* 0x000fe200000000ff */
[----:B------:R-:W-:Y:S01]  /*118b0*/  IMAD.MOV.U32 R8, RZ, RZ, R161 ;  /* 0x000000ffff087224 */ /* 0x000fe200078e00a1 */
[----:B------:R-:W-:Y:S01]  /*118c0*/  @!P0 PRMT R50, R144, 0x5410, RZ ;  /* 0x0000541090328816 */ /* 0x000fe200000000ff */
[----:B------:R-:W-:-:S02]  /*118d0*/  IMAD.MOV.U32 R239, RZ, RZ, R156 ;  /* 0x000000ffffef7224 */ /* 0x000fc400078e009c */
[----:B------:R-:W-:Y:S02]  /*118e0*/  IMAD.MOV.U32 R69, RZ, RZ, R148 ;  /* 0x000000ffff457224 */ /* 0x000fe400078e0094 */
[----:B------:R-:W-:Y:S02]  /*118f0*/  IMAD.MOV.U32 R241, RZ, RZ, R149 ;  /* 0x000000fffff17224 */ /* 0x000fe400078e0095 */
[----:B-1----:R-:W-:-:S04]  /*11900*/  IMAD.WIDE.U32 R2, R2, -0x2daee0ad, RZ ;  /* 0xd2511f5302027825 */ /* 0x002fc800078e00ff */
[----:B------:R-:W-:Y:S02]  /*11910*/  IMAD.MOV.U32 R196, RZ, RZ, R165 ;  /* 0x000000ffffc47224 */ /* 0x000fe400078e00a5 */
[----:B------:R-:W-:Y:S02]  /*11920*/  IMAD.MOV.U32 R161, RZ, RZ, R164 ;  /* 0x000000ffffa17224 */ /* 0x000fe400078e00a4 */
[----:B------:R-:W-:Y:S02]  /*11930*/  IMAD.MOV.U32 R201, RZ, RZ, R153 ;  /* 0x000000ffffc97224 */ /* 0x000fe400078e0099 */
[----:B------:R-:W-:Y:S02]  /*11940*/  IMAD.MOV.U32 R205, RZ, RZ, R152 ;  /* 0x000000ffffcd7224 */ /* 0x000fe400078e0098 */
        /* <DEDUP_REMOVED lines=24> */
[----:B------:R-:W-:Y:S02]  /*11ad0*/  IMAD.MOV.U32 R242, RZ, RZ, R222 ;  /* 0x000000fffff27224 */ /* 0x000fe400078e00de */
[----:B------:R-:W-:-:S02]  /*11ae0*/  IMAD.MOV.U32 R222, RZ, RZ, R71 ;  /* 0x000000ffffde7224 */ /* 0x000fc400078e0047 */
[----:B------:R-:W-:Y:S02]  /*11af0*/  FADD.FTZ R10, R11, R21 ;  /* 0x000000150b0a7221 */ /* 0x000fe40000010000 */
[----:B------:R-:W-:Y:S01]  /*11b00*/  IMAD.MOV.U32 R71, RZ, RZ, R20 ;  /* 0x000000ffff477224 */ /* 0x000fe200078e0014 */
[----:B------:R-:W-:Y:S02]  /*11b10*/  @!P6 HFMA2.BF16_V2 R99, -RZ.H0_H0, RZ.H0_H0, -R53.H0_H0 ;  /* 0x200000ffff63e231 */ /* 0x000fe40000340935 */
[----:B------:R-:W-:Y:S01]  /*11b20*/  @!P5 HFMA2.BF16_V2 R146, -RZ.H0_H0, RZ.H0_H0, -R52.H0_H0 ;  /* 0x200000ffff92d231 */ /* 0x000fe20000340934 */
[----:B------:R-:W-:Y:S01]  /*11b30*/  PRMT R221, R53, 0x5410, R52 ;  /* 0x0000541035dd7816 */ /* 0x000fe20000000034 */
[----:B------:R-:W-:Y:S01]  /*11b40*/  IMAD.MOV.U32 R163, RZ, RZ, R167 ;  /* 0x000000ffffa37224 */ /* 0x000fe200078e00a7 */
[----:B------:R-:W-:Y:S01]  /*11b50*/  @!P6 PRMT R53, R99, 0x5410, RZ ;  /* 0x000054106335e816 */ /* 0x000fe200000000ff */
[----:B------:R-:W-:Y:S01]  /*11b60*/  IMAD.MOV.U32 R240, RZ, RZ, R150 ;  /* 0x000000fffff07224 */ /* 0x000fe200078e0096 */
[----:B------:R-:W-:Y:S01]  /*11b70*/  @!P5 PRMT R52, R146, 0x5410, RZ ;  /* 0x000054109234d816 */ /* 0x000fe200000000ff */
        /* <DEDUP_REMOVED lines=22> */
[----:B------:R-:W-:Y:S01]  /*11ce0*/  FMUL.FTZ R158, R90, R5 ;  /* 0x000000055a9e7220 */ /* 0x000fe20000410000 */
[----:B--2---:R-:W-:Y:S02]  /*11cf0*/  LOP3.LUT R0, R3, R198, R28, 0x96, !PT ;  /* 0x000000c603007212 */ /* 0x004fe400078e961c */
[----:B------:R-:W-:-:S03]  /*11d00*/  LOP3.LUT R3, R231, R200, R46, 0x96, !PT ;  /* 0x000000c8e7037212 */ /* 0x000fc600078e962e */
[----:B------:R-:W-:-:S04]  /*11d10*/  IMAD.WIDE.U32 R6, R0, -0x326172a9, RZ ;  /* 0xcd9e8d5700067825 */ /* 0x000fc800078e00ff */
[----:B------:R-:W-:Y:S01]  /*11d20*/  IMAD.WIDE.U32 R20, R3, -0x2daee0ad, RZ ;  /* 0xd2511f5303147825 */ /* 0x000fe200078e00ff */
[----:B------:R-:W-:-:S04]  /*11d30*/  LOP3.LUT R0, R7, R193, R230, 0x96, !PT ;  /* 0x000000c107007212 */ /* 0x000fc800078e96e6 */
[----:B------:R-:W-:Y:S01]  /*11d40*/  LOP3.LUT R2, R21, R195, R2, 0x96, !PT ;  /* 0x000000c315027212 */ /* 0x000fe200078e9602 */
[-C--:B------:R-:W-:Y:S02]  /*11d50*/  FMUL.FTZ R159, R91, R5.reuse ;  /* 0x000000055b9f7220 */ /* 0x080fe40000410000 */
[-C--:B------:R-:W-:Y:S02]  /*11d60*/  FMUL.FTZ R166, R94, R5.reuse ;  /* 0x000000055ea67220 */ /* 0x080fe40000410000 */
[----:B------:R-:W-:Y:S02]  /*11d70*/  FMUL.FTZ R167, R95, R5 ;  /* 0x000000055fa77220 */ /* 0x000fe40000410000 */
[----:B------:R-:W-:-:S04]  /*11d80*/  IMAD.WIDE.U32 R4, R0, -0x2daee0ad, RZ ;  /* 0xd2511f5300047825 */ /* 0x000fc800078e00ff */
[----:B------:R-:W-:Y:S01]  /*11d90*/  IMAD.WIDE.U32 R2, R2, -0x326172a9, RZ ;  /* 0xcd9e8d5702027825 */ /* 0x000fe200078e00ff */
[----:B------:R-:W-:-:S04]  /*11da0*/  LOP3.LUT R0, R5, R191, R20, 0x96, !PT ;  /* 0x000000bf05007212 */ /* 0x000fc800078e9614 */
[----:B------:R-:W-:Y:S01]  /*11db0*/  LOP3.LUT R3, R3, R192, R6, 0x96, !PT ;  /* 0x000000c003037212 */ /* 0x000fe200078e9606 */
[----:B------:R-:W-:-:S04]  /*11dc0*/  IMAD.WIDE.U32 R6, R0, -0x326172a9, RZ ;  /* 0xcd9e8d5700067825 */ /* 0x000fc800078e00ff */
[----:B------:R-:W-:Y:S02]  /*11dd0*/  IMAD.MOV.U32 R243, RZ, RZ, R8 ;  /* 0x000000fffff37224 */ /* 0x000fe400078e0008 */
[----:B------:R-:W-:Y:S02]  /*11de0*/  IMAD.MOV.U32 R0, RZ, RZ, R9 ;  /* 0x000000ffff007224 */ /* 0x000fe400078e0009 */
[----:B------:R-:W-:Y:S01]  /*11df0*/  IMAD.WIDE.U32 R8, R3, -0x2daee0ad, RZ ;  /* 0xd2511f5303087825 */ /* 0x000fe200078e00ff */
[----:B------:R-:W-:-:S04]  /*11e00*/  LOP3.LUT R5, R7, R31, R2, 0x96, !PT ;  /* 0x0000001f07057212 */ /* 0x000fc800078e9602 */
[----:B------:R-:W-:Y:S01]  /*11e10*/  LOP3.LUT R2, R9, R189, R4, 0x96, !PT ;  /* 0x000000bd09027212 */ /* 0x000fe200078e9604 */
[----:B------:R-:W-:-:S04]  /*11e20*/  IMAD.MOV.U32 R4, RZ, RZ, R0 ;  /* 0x000000ffff047224 */ /* 0x000fc800078e0000 */
[----:B------:R-:W-:-:S05]  /*11e30*/  IMAD.WIDE.U32 R2, R2, -0x326172a9, RZ ;  /* 0xcd9e8d5702027825 */ /* 0x000fca00078e00ff */
[----:B------:R-:W-:Y:S01]  /*11e40*/  LOP3.LUT R0, R3, R238, R6, 0x96, !PT ;  /* 0x000000ee03007212 */ /* 0x000fe200078e9606 */
[----:B------:R-:W-:-:S03]  /*11e50*/  IMAD.MOV.U32 R7, RZ, RZ, R4 ;  /* 0x000000ffff077224 */ /* 0x000fc600078e0004 */
[----:B------:R-:W-:-:S04]  /*11e60*/  LOP3.LUT R4, R0, 0xff, RZ, 0xc0, !PT ;  /* 0x000000ff00047812 */ /* 0x000fc800078ec0ff */
[----:B------:R-:W-:Y:S02]  /*11e70*/  ISETP.GE.U32.AND P0, PT, R194, R4, PT ;  /* 0x00000004c200720c */ /* 0x000fe40003f06070 */
[C---:B------:R-:W-:Y:S02]  /*11e80*/  PRMT R43, R227.reuse, 0x7610, R43 ;  /* 0x00007610e32b7816 */ /* 0x040fe4000000002b */
[----:B------:R-:W-:Y:S01]  /*11e90*/  PRMT R42, R227, 0x7632, R42 ;  /* 0x00007632e32a7816 */ /* 0x000fe2000000002a */
[----:B------:R-:W-:Y:S02]  /*11ea0*/  FADD.FTZ R227, R12, R10 ;  /* 0x0000000a0ce37221 */ /* 0x000fe40000010000 */
[----:B------:R-:W-:Y:S02]  /*11eb0*/  IMAD.MOV.U32 R6, RZ, RZ, R30 ;  /* 0x000000ffff067224 */ /* 0x000fe400078e001e */
[----:B------:R-:W2:Y:S01]  /*11ec0*/  LDL.LU R30, [R1+0x2ac] ;  /* 0x0002ac00011e7983 */ /* 0x000ea20000300800 */
[----:B------:R-:W-:-:S03]  /*11ed0*/  IMAD.MOV.U32 R4, RZ, RZ, R31 ;  /* 0x000000ffff047224 */ /* 0x000fc600078e001f */
[----:B------:R-:W2:Y:S01]  /*11ee0*/  LDL.LU R31, [R1+0x2a8] ;  /* 0x0002a800011f7983 */ /* 0x000ea20000300800 */
[----:B------:R-:W-:-:S03]  /*11ef0*/  @!P0 HFMA2.BF16_V2 R88, -RZ.H0_H0, RZ.H0_H0, -R43.H0_H0 ;  /* 0x200000ffff588231 */ /* 0x000fc6000034092b */
[----:B------:R1:W-:Y:S02]  /*11f00*/  STL [R1+0x184], R227 ;  /* 0x000184e301007387 */ /* 0x0003e40000100800 */
[----:B-1----:R-:W-:Y:S02]  /*11f10*/  IMAD.MOV.U32 R227, RZ, RZ, R6 ;  /* 0x000000ffffe37224 */ /* 0x002fe400078e0006 */
[----:B------:R-:W-:Y:S02]  /*11f20*/  IMAD.MOV.U32 R6, RZ, RZ, R7 ;  /* 0x000000ffff067224 */ /* 0x000fe400078e0007 */
[----:B------:R-:W-:Y:S01]  /*11f30*/  IMAD.MOV.U32 R7, RZ, RZ, R71 ;  /* 0x000000ffff077224 */ /* 0x000fe200078e0047 */
[----:B------:R-:W-:Y:S02]  /*11f40*/  PRMT R71, R43, 0x5410, R42 ;  /* 0x000054102b477816 */ /* 0x000fe4000000002a */
[----:B------:R-:W-:Y:S01]  /*11f50*/  @!P0 PRMT R43, R88, 0x5410, RZ ;  /* 0x00005410582b8816 */ /* 0x000fe200000000ff */
[----:B------:R-:W-:Y:S01]  /*11f60*/  IMAD.MOV.U32 R88, RZ, RZ, R4 ;  /* 0x000000ffff587224 */ /* 0x000fe200078e0004 */
[----:B------:R-:W-:-:S04]  /*11f70*/  LOP3.LUT R4, R0, 0xffff, RZ, 0xc0, !PT ;  /* 0x0000ffff00047812 */ /* 0x000fc800078ec0ff */
        /* <DEDUP_REMOVED lines=9> */
[----:B------:R-:W-:Y:S02]  /*12010*/  LOP3.LUT R0, R0, 0xff, RZ, 0xc0, !PT ;  /* 0x000000ff00007812 */ /* 0x000fe400078ec0ff */
[----:B------:R-:W-:-:S02]  /*12020*/  PRMT R41, R236, 0x7610, R41 ;  /* 0x00007610ec297816 */ /* 0x000fc40000000029 */
[----:B------:R-:W-:-:S03]  /*12030*/  ISETP.GE.U32.AND P1, PT, R194, R0, PT ;  /* 0x00000000c200720c */ /* 0x000fc60003f26070 */
[----:B------:R-:W-:Y:S01]  /*12040*/  @!P0 HFMA2.BF16_V2 R90, -RZ.H0_H0, RZ.H0_H0, -R40.H0_H0 ;  /* 0x200000ffff5a8231 */ /* 0x000fe20000340928 */
[----:B------:R-:W-:Y:S01]  /*12050*/  LOP3.LUT R0, R2, 0xff, RZ, 0xc0, !PT ;  /* 0x000000ff02007812 */ /* 0x000fe200078ec0ff */
[----:B------:R-:W-:Y:S01]  /*12060*/  IMAD.MOV.U32 R89, RZ, RZ, R70 ;  /* 0x000000ffff597224 */ /* 0x000fe200078e0046 */
[----:B------:R-:W-:Y:S02]  /*12070*/  PRMT R70, R41, 0x5410, R40 ;  /* 0x0000541029467816 */ /* 0x000fe40000000028 */
[----:B------:R-:W-:Y:S02]  /*12080*/  @!P0 PRMT R40, R90, 0x5410, RZ ;  /* 0x000054105a288816 */ /* 0x000fe400000000ff */
[----:B------:R-:W-:Y:S02]  /*12090*/  ISETP.GE.U32.AND P0, PT, R194, R0, PT ;  /* 0x00000000c200720c */ /* 0x000fe40003f06070 */
[----:B------:R-:W-:Y:S02]  /*120a0*/  F2FP.BF16.PACK_AB R179, R26, R39 ;  /* 0x000000271ab3723e */ /* 0x000fe400000010ff */
[----:B------:R-:W-:-:S02]  /*120b0*/  LOP3.LUT R0, R2, 0xffff, RZ, 0xc0, !PT ;  /* 0x0000ffff02007812 */ /* 0x000fc400078ec0ff */
[C---:B------:R-:W-:Y:S02]  /*120c0*/  PRMT R39, R36.reuse, 0x7610, R39 ;  /* 0x0000761024277816 */ /* 0x040fe40000000027 */
[----:B------:R-:W-:Y:S01]  /*120d0*/  SHF.R.U32.HI R0, RZ, 0x8, R0 ;  /* 0x00000008ff007819 */ /* 0x000fe20000011600 */
[----:B------:R-:W-:Y:S01]  /*120e0*/  IMAD.MOV.U32 R4, RZ, RZ, R89 ;  /* 0x000000ffff047224 */ /* 0x000fe200078e0059 */
[----:B------:R-:W-:Y:S01]  /*120f0*/  PRMT R38, R36, 0x7632, R38 ;  /* 0x0000763224267816 */ /* 0x000fe20000000026 */
[----:B------:R-:W-:Y:S02]  /*12100*/  IMAD.MOV.U32 R89, RZ, RZ, R88 ;  /* 0x000000ffff597224 */ /* 0x000fe400078e0058 */
[----:B------:R-:W-:Y:S01]  /*12110*/  @!P0 HFMA2.BF16_V2 R92, -RZ.H0_H0, RZ.H0_H0, -R39.H0_H0 ;  /* 0x200000ffff5c8231 */ /* 0x000fe20000340927 */
[----:B------:R-:W-:Y:S01]  /*12120*/  IMAD.MOV.U32 R88, RZ, RZ, R239 ;  /* 0x000000ffff587224 */ /* 0x000fe200078e00ef */
[----:B------:R-:W-:Y:S01]  /*12130*/  LOP3.LUT R0, R0, 0xffff, RZ, 0xc0, !PT ;  /* 0x0000ffff00007812 */ /* 0x000fe200078ec0ff */
[----:B------:R-:W-:Y:S01]  /*12140*/  IMAD.MOV.U32 R239, RZ, RZ, R69 ;  /* 0x000000ffffef7224 */ /* 0x000fe200078e0045 */
[----:B------:R-:W-:-:S02]  /*12150*/  PRMT R69, R39, 0x5410, R38 ;  /* 0x0000541027457816 */ /* 0x000fc40000000026 */
        /* <DEDUP_REMOVED lines=8> */
[----:B------:R-:W-:Y:S01]  /*121e0*/  IMAD.MOV.U32 R93, RZ, RZ, R4 ;  /* 0x000000ffff5d7224 */ /* 0x000fe200078e0004 */
[----:B------:R-:W-:Y:S01]  /*121f0*/  LOP3.LUT R0, R0, 0xff, RZ, 0xc0, !PT ;  /* 0x000000ff00007812 */ /* 0x000fe200078ec0ff */
[----:B------:R-:W-:Y:S01]  /*12200*/  IMAD.WIDE.U32 R2, R5, -0x2daee0ad, RZ ;  /* 0xd2511f5305027825 */ /* 0x000fe200078e00ff */
[----:B------:R-:W-:Y:S02]  /*12210*/  PRMT R36, R233, 0x7632, R36 ;  /* 0x00007632e9247816 */ /* 0x000fe40000000024 */
[----:B------:R-:W-:Y:S02]  /*12220*/  @!P1 PRMT R41, R91, 0x5410, RZ ;  /* 0x000054105b299816 */ /* 0x000fe400000000ff */
[----:B------:R-:W-:-:S02]  /*12230*/  ISETP.GE.U32.AND P1, PT, R194, R0, PT ;  /* 0x00000000c200720c */ /* 0x000fc40003f26070 */
[----:B------:R-:W-:Y:S02]  /*12240*/  LOP3.LUT R0, R3, R93, R8, 0x96, !PT ;  /* 0x0000005d03007212 */ /* 0x000fe400078e9608 */
[----:B------:R-:W-:Y:S01]  /*12250*/  PRMT R37, R233, 0x7610, R37 ;  /* 0x00007610e9257816 */ /* 0x000fe20000000025 */
[----:B------:R-:W-:Y:S01]  /*12260*/  @!P0 HFMA2.BF16_V2 R95, -RZ.H0_H0, RZ.H0_H0, -R36.H0_H0 ;  /* 0x200000ffff5f8231 */ /* 0x000fe20000340924 */
[----:B------:R-:W-:Y:S01]  /*12270*/  IMAD.MOV.U32 R233, RZ, RZ, R89 ;  /* 0x000000ffffe97224 */ /* 0x000fe200078e0059 */
[----:B------:R-:W-:Y:S01]  /*12280*/  LOP3.LUT R4, R0, 0xff, RZ, 0xc0, !PT ;  /* 0x000000ff00047812 */ /* 0x000fe200078ec0ff */
[----:B------:R-:W-:Y:S02]  /*12290*/  IMAD.MOV.U32 R89, RZ, RZ, R242 ;  /* 0x000000ffff597224 */ /* 0x000fe400078e00f2 */
[----:B------:R-:W-:Y:S01]  /*122a0*/  IMAD.MOV.U32 R242, RZ, RZ, R68 ;  /* 0x000000fffff27224 */ /* 0x000fe200078e0044 */
[----:B------:R-:W-:Y:S02]  /*122b0*/  PRMT R68, R37, 0x5410, R36 ;  /* 0x0000541025447816 */ /* 0x000fe40000000024 */
[----:B------:R-:W-:-:S02]  /*122c0*/  @!P0 PRMT R36, R95, 0x5410, RZ ;  /* 0x000054105f248816 */ /* 0x000fc400000000ff */
[----:B------:R-:W-:Y:S02]  /*122d0*/  ISETP.GE.U32.AND P0, PT, R194, R4, PT ;  /* 0x00000004c200720c */ /* 0x000fe40003f06070 */
        /* <DEDUP_REMOVED lines=10> */
[--C-:B------:R-:W-:Y:S02]  /*12380*/  SHF.R.U32.HI R4, RZ, 0x10, R0.reuse ;  /* 0x00000010ff047819 */ /* 0x100fe40000011600 */
[----:B------:R-:W-:-:S09]  /*12390*/  SHF.R.U32.HI R0, RZ, 0x18, R0 ;  /* 0x00000018ff007819 */ /* 0x000fd20000011600 */
[----:B------:R-:W-:-:S05]  /*123a0*/  @!P0 HFMA2.BF16_V2 R113, -RZ.H0_H0, RZ.H0_H0, -R26.H0_H0 ;  /* 0x200000ffff718231 */ /* 0x000fca000034091a */
[----:B------:R-:W-:Y:S02]  /*123b0*/  @!P0 PRMT R26, R113, 0x5410, RZ ;  /* 0x00005410711a8816 */ /* 0x000fe400000000ff */
[----:B------:R-:W-:Y:S02]  /*123c0*/  ISETP.GE.U32.AND P0, PT, R194, R0, PT ;  /* 0x00000000c200720c */ /* 0x000fe40003f06070 */
[C---:B------:R-:W-:Y:S01]  /*123d0*/  PRMT R24, R237.reuse, 0x7632, R24 ;  /* 0x00007632ed187816 */ /* 0x040fe20000000018 */
[----:B------:R-:W-:Y:S01]  /*123e0*/  @!P1 HFMA2.BF16_V2 R94, -RZ.H0_H0, RZ.H0_H0, -R37.H0_H0 ;  /* 0x200000ffff5e9231 */ /* 0x000fe20000340925 */
[----:B------:R-:W-:Y:S02]  /*123f0*/  PRMT R25, R237, 0x7610, R25 ;  /* 0x00007610ed197816 */ /* 0x000fe40000000019 */
[----:B------:R-:W-:Y:S02]  /*12400*/  LOP3.LUT R0, R2, 0xff, RZ, 0xc0, !PT ;  /* 0x000000ff02007812 */ /* 0x000fe400078ec0ff */
[----:B------:R-:W-:Y:S01]  /*12410*/  @!P1 PRMT R37, R94, 0x5410, RZ ;  /* 0x000054105e259816 */ /* 0x000fe200000000ff */
[----:B------:R-:W-:-:S04]  /*12420*/  IMAD.MOV.U32 R94, RZ, RZ, R162 ;  /* 0x000000ffff5e7224 */ /* 0x000fc800078e00a2 */
[----:B------:R-:W-:Y:S01]  /*12430*/  @!P0 HFMA2.BF16_V2 R115, -RZ.H0_H0, RZ.H0_H0, -R24.H0_H0 ;  /* 0x200000ffff738231 */ /* 0x000fe20000340918 */
[----:B------:R-:W-:-:S04]  /*12440*/  PRMT R162, R25, 0x5410, R24 ;  /* 0x0000541019a27816 */ /* 0x000fc80000000018 */
[----:B------:R-:W-:Y:S02]  /*12450*/  @!P0 PRMT R24, R115, 0x5410, RZ ;  /* 0x0000541073188816 */ /* 0x000fe400000000ff */
[----:B------:R-:W-:Y:S02]  /*12460*/  ISETP.GE.U32.AND P0, PT, R194, R0, PT ;  /* 0x00000000c200720c */ /* 0x000fe40003f06070 */
[----:B------:R-:W-:Y:S02]  /*12470*/  LOP3.LUT R0, R2, 0xffff, RZ, 0xc0, !PT ;  /* 0x0000ffff02007812 */ /* 0x000fe400078ec0ff */
[C---:B------:R-:W-:Y:S01]  /*12480*/  PRMT R23, R45.reuse, 0x7610, R23 ;  /* 0x000076102d177816 */ /* 0x040fe20000000017 */
[----:B------:R-:W-:Y:S01]  /*12490*/  IMAD.MOV.U32 R236, RZ, RZ, R243 ;  /* 0x000000ffffec7224 */ /* 0x000fe200078e00f3 */
[----:B------:R-:W-:Y:S01]  /*124a0*/  SHF.R.U32.HI R0, RZ, 0x8, R0 ;  /* 0x00000008ff007819 */ /* 0x000fe20000011600 */
[----:B------:R-:W-:Y:S01]  /*124b0*/  IMAD.MOV.U32 R243, RZ, RZ, R240 ;  /* 0x000000fffff37224 */ /* 0x000fe200078e00f0 */
[----:B------:R-:W-:Y:S01]  /*124c0*/  PRMT R22, R45, 0x7632, R22 ;  /* 0x000076322d167816 */ /* 0x000fe20000000016 */
[----:B------:R-:W-:Y:S01]  /*124d0*/  IMAD.MOV.U32 R240, RZ, RZ, R204 ;  /* 0x000000fffff07224 */ /* 0x000fe200078e00cc */
[C---:B------:R-:W-:Y:S01]  /*124e0*/  PRMT R17, R232.reuse, 0x7610, R17 ;  /* 0x00007610e8117816 */ /* 0x040fe20000000011 */
[----:B------:R-:W-:Y:S01]  /*124f0*/  IMAD.MOV.U32 R204, RZ, RZ, R205 ;  /* 0x000000ffffcc7224 */ /* 0x000fe200078e00cd */
[----:B------:R-:W-:Y:S01]  /*12500*/  PRMT R16, R232, 0x7632, R16 ;  /* 0x00007632e8107816 */ /* 0x000fe20000000010 */
[----:B------:R-:W-:Y:S01]  /*12510*/  @!P0 HFMA2.BF16_V2 R116, -RZ.H0_H0, RZ.H0_H0, -R23.H0_H0 ;  /* 0x200000ffff748231 */ /* 0x000fe20000340917 */
[----:B------:R-:W-:Y:S01]  /*12520*/  IMAD.MOV.U32 R90, RZ, RZ, R28 ;  /* 0x000000ffff5a7224 */ /* 0x000fe200078e001c */
[----:B------:R-:W-:Y:S01]  /*12530*/  LOP3.LUT R0, R0, 0xffff, RZ, 0xc0, !PT ;  /* 0x0000ffff00007812 */ /* 0x000fe200078ec0ff */
[----:B------:R-:W-:-:S02]  /*12540*/  IMAD.MOV.U32 R91, RZ, RZ, R29 ;  /* 0x000000ffff5b7224 */ /* 0x000fc400078e001d */
[----:B------:R-:W-:Y:S01]  /*12550*/  IMAD.MOV.U32 R205, RZ, RZ, R196 ;  /* 0x000000ffffcd7224 */ /* 0x000fe200078e00c4 */
[----:B------:R-:W3:Y:S01]  /*12560*/  LDL.LU.64 R28, [R1+0x2a0] ;  /* 0x0002a000011c7983 */ /* 0x000ee20000300a00 */
[----:B------:R-:W-:Y:S02]  /*12570*/  IMAD.MOV.U32 R232, RZ, RZ, R93 ;  /* 0x000000ffffe87224 */ /* 0x000fe400078e005d */
[----:B------:R-:W-:Y:S01]  /*12580*/  IMAD.MOV.U32 R196, RZ, RZ, R161 ;  /* 0x000000ffffc47224 */ /* 0x000fe200078e00a1 */
[----:B------:R-:W-:Y:S01]  /*12590*/  PRMT R161, R23, 0x5410, R22 ;  /* 0x0000541017a17816 */ /* 0x000fe20000000016 */
[----:B------:R-:W-:Y:S01]  /*125a0*/  IMAD.MOV.U32 R93, RZ, RZ, R236 ;  /* 0x000000ffff5d7224 */ /* 0x000fe200078e00ec */
[----:B------:R-:W-:Y:S01]  /*125b0*/  @!P0 PRMT R23, R116, 0x5410, RZ ;  /* 0x0000541074178816 */ /* 0x000fe200000000ff */
[----:B------:R-:W4:Y:S01]  /*125c0*/  LDL R236, [R1+0x1a0] ;  /* 0x0001a00001ec7983 */ /* 0x000f220000100800 */
[----:B------:R-:W-:Y:S02]  /*125d0*/  ISETP.GE.U32.AND P0, PT, R194, R0, PT ;  /* 0x00000000c200720c */ /* 0x000fe40003f06070 */
[----:B------:R-:W-:Y:S01]  /*125e0*/  SHF.R.U32.HI R0, RZ, 0x10, R2 ;  /* 0x00000010ff007819 */ /* 0x000fe20000011602 */
[----:B------:R-:W2:Y:S03]  /*125f0*/  LDL R116, [R1+0x1b0] ;  /* 0x0001b00001747983 */ /* 0x000ea60000100800 */
[----:B------:R-:W-:-:S02]  /*12600*/  LOP3.LUT R0, R0, 0xff, RZ, 0xc0, !PT ;  /* 0x000000ff00007812 */ /* 0x000fc400078ec0ff */
[----:B------:R-:W-:Y:S02]  /*12610*/  LOP3.LUT R4, R4, 0xff, RZ, 0xc0, !PT ;  /* 0x000000ff04047812 */ /* 0x000fe400078ec0ff */
[C---:B------:R-:W-:Y:S02]  /*12620*/  ISETP.GE.U32.AND P5, PT, R194.reuse, R0, PT ;  /* 0x00000000c200720c */ /* 0x040fe40003fa6070 */
[----:B------:R-:W-:Y:S02]  /*12630*/  LOP3.LUT R0, R15, R207, R94, 0x96, !PT ;  /* 0x000000cf0f007212 */ /* 0x000fe400078e965e */
[----:B------:R-:W-:-:S03]  /*12640*/  ISETP.GE.U32.AND P1, PT, R194, R4, PT ;  /* 0x00000004c200720c */ /* 0x000fc60003f26070 */
[----:B------:R-:W-:Y:S01]  /*12650*/  IMAD.WIDE.U32 R4, R0, -0x2daee0ad, RZ ;  /* 0xd2511f5300047825 */ /* 0x000fe200078e00ff */
[----:B------:R-:W-:-:S04]  /*12660*/  LOP3.LUT R3, R231, R200, R14, 0x96, !PT ;  /* 0x000000c8e7037212 */ /* 0x000fc800078e960e */
[----:B------:R-:W-:Y:S01]  /*12670*/  LOP3.LUT R0, R5, R198, R90, 0x96, !PT ;  /* 0x000000c605007212 */ /* 0x000fe200078e965a */
[----:B------:R-:W-:Y:S02]  /*12680*/  IMAD.MOV.U32 R92, RZ, RZ, R6 ;  /* 0x000000ffff5c7224 */ /* 0x000fe400078e0006 */
[----:B------:R-:W-:Y:S02]  /*12690*/  IMAD.MOV.U32 R91, RZ, RZ, R7 ;  /* 0x000000ffff5b7224 */ /* 0x000fe400078e0007 */
        /* <DEDUP_REMOVED lines=18> */
[----:B------:R-:W-:Y:S01]  /*127c0*/  LOP3.LUT R4, R0, 0xffff, RZ, 0xc0, !PT ;  /* 0x0000ffff00047812 */ /* 0x000fe200078ec0ff */
[----:B------:R-:W-:-:S03]  /*127d0*/  IMAD.MOV.U32 R112, RZ, RZ, R91 ;  /* 0x000000ffff707224 */ /* 0x000fc600078e005b */
        /* <DEDUP_REMOVED lines=14> */
[----:B------:R-:W-:Y:S01]  /*128c0*/  IMAD.MOV.U32 R95, RZ, RZ, R88 ;  /* 0x000000ffff5f7224 */ /* 0x000fe200078e0058 */
[----:B------:R-:W-:Y:S01]  /*128d0*/  PRMT R15, R82, 0x7610, R15 ;  /* 0x00007610520f7816 */ /* 0x000fe2000000000f */
[----:B------:R-:W-:Y:S01]  /*128e0*/  IMAD.MOV.U32 R88, RZ, RZ, R242 ;  /* 0x000000ffff587224 */ /* 0x000fe200078e00f2 */
[----:B------:R-:W-:Y:S01]  /*128f0*/  LOP3.LUT R0, R2, 0xff, RZ, 0xc0, !PT ;  /* 0x000000ff02007812 */ /* 0x000fe200078ec0ff */
[----:B------:R-:W-:Y:S02]  /*12900*/  IMAD.MOV.U32 R242, RZ, RZ, R240 ;  /* 0x000000fffff27224 */ /* 0x000fe400078e00f0 */
[----:B------:R-:W-:-:S04]  /*12910*/  IMAD.MOV.U32 R240, RZ, RZ, R196 ;  /* 0x000000fffff07224 */ /* 0x000fc800078e00c4 */
[----:B------:R-:W-:Y:S01]  /*12920*/  @!P0 HFMA2.BF16_V2 R122, -RZ.H0_H0, RZ.H0_H0, -R14.H0_H0 ;  /* 0x200000ffff7a8231 */ /* 0x000fe2000034090e */
[----:B------:R-:W-:-:S04]  /*12930*/  PRMT R196, R15, 0x5410, R14 ;  /* 0x000054100fc47816 */ /* 0x000fc8000000000e */
[----:B------:R-:W-:Y:S02]  /*12940*/  @!P0 PRMT R14, R122, 0x5410, RZ ;  /* 0x000054107a0e8816 */ /* 0x000fe400000000ff */
[----:B------:R-:W-:Y:S01]  /*12950*/  ISETP.GE.U32.AND P0, PT, R194, R0, PT ;  /* 0x00000000c200720c */ /* 0x000fe20003f06070 */
[----:B------:R-:W-:Y:S01]  /*12960*/  @!P1 HFMA2.BF16_V2 R114, -RZ.H0_H0, RZ.H0_H0, -R25.H0_H0 ;  /* 0x200000ffff729231 */ /* 0x000fe20000340919 */
[----:B------:R-:W-:Y:S02]  /*12970*/  LOP3.LUT R0, R2, 0xffff, RZ, 0xc0, !PT ;  /* 0x0000ffff02007812 */ /* 0x000fe400078ec0ff */
[----:B------:R-:W-:Y:S02]  /*12980*/  PRMT R13, R187, 0x7610, R13 ;  /* 0x00007610bb0d7816 */ /* 0x000fe4000000000d */
[----:B------:R-:W-:Y:S02]  /*12990*/  @!P1 PRMT R25, R114, 0x5410, RZ ;  /* 0x0000541072199816 */ /* 0x000fe400000000ff */
[----:B------:R-:W-:-:S02]  /*129a0*/  ISETP.GE.U32.AND P1, PT, R194, R6, PT ;  /* 0x00000006c200720c */ /* 0x000fc40003f26070 */
[----:B------:R-:W-:Y:S02]  /*129b0*/  SHF.R.U32.HI R0, RZ, 0x8, R0 ;  /* 0x00000008ff007819 */ /* 0x000fe40000011600 */
[----:B------:R-:W-:Y:S01]  /*129c0*/  PRMT R12, R187, 0x7632, R12 ;  /* 0x00007632bb0c7816 */ /* 0x000fe2000000000c */
[----:B------:R-:W-:Y:S01]  /*129d0*/  @!P0 HFMA2.BF16_V2 R124, -RZ.H0_H0, RZ.H0_H0, -R13.H0_H0 ;  /* 0x200000ffff7c8231 */ /* 0x000fe2000034090d */
[----:B------:R-:W-:Y:S02]  /*129e0*/  LOP3.LUT R0, R0, 0xffff, RZ, 0xc0, !PT ;  /* 0x0000ffff00007812 */ /* 0x000fe400078ec0ff */
[----:B------:R-:W-:Y:S02]  /*129f0*/  PRMT R187, R13, 0x5410, R12 ;  /* 0x000054100dbb7816 */ /* 0x000fe4000000000c */
[----:B------:R-:W-:Y:S02]  /*12a00*/  PRMT R18, R83, 0x7632, R18 ;  /* 0x0000763253127816 */ /* 0x000fe40000000012 */
[----:B------:R-:W-:-:S02]  /*12a10*/  @!P0 PRMT R13, R124, 0x5410, RZ ;  /* 0x000054107c0d8816 */ /* 0x000fc400000000ff */
[----:B------:R-:W-:Y:S01]  /*12a20*/  ISETP.GE.U32.AND P0, PT, R194, R0, PT ;  /* 0x00000000c200720c */ /* 0x000fe20003f06070 */
[----:B------:R-:W-:Y:S01]  /*12a30*/  @!P1 HFMA2.BF16_V2 R120, -RZ.H0_H0, RZ.H0_H0, -R18.H0_H0 ;  /* 0x200000ffff789231 */ /* 0x000fe20000340912 */
[----:B------:R-:W-:Y:S01]  /*12a40*/  PRMT R19, R83, 0x7610, R19 ;  /* 0x0000761053137816 */ /* 0x000fe20000000013 */
[----:B------:R-:W-:Y:S01]  /*12a50*/  IMAD.MOV.U32 R90, RZ, RZ, R160 ;  /* 0x000000ffff5a7224 */ /* 0x000fe200078e00a0 */
[----:B------:R-:W-:Y:S02]  /*12a60*/  LOP3.LUT R4, R4, 0xff, RZ, 0xc0, !PT ;  /* 0x000000ff04047812 */ /* 0x000fe400078ec0ff */
[----:B------:R-:W-:Y:S02]  /*12a70*/  PRMT R160, R19, 0x5410, R18 ;  /* 0x0000541013a07816 */ /* 0x000fe40000000012 */
[----:B------:R-:W-:Y:S02]  /*12a80*/  @!P1 PRMT R18, R120, 0x5410, RZ ;  /* 0x0000541078129816 */ /* 0x000fe400000000ff */
[----:B------:R-:W-:-:S02]  /*12a90*/  ISETP.GE.U32.AND P1, PT, R194, R4, PT ;  /* 0x00000004c200720c */ /* 0x000fc40003f26070 */
[--C-:B------:R-:W-:Y:S01]  /*12aa0*/  SHF.R.U32.HI R0, RZ, 0x10, R2.reuse ;  /* 0x00000010ff007819 */ /* 0x100fe20000011602 */
[----:B------:R-:W-:Y:S01]  /*12ab0*/  @!P0 HFMA2.BF16_V2 R125, -RZ.H0_H0, RZ.H0_H0, -R12.H0_H0 ;  /* 0x200000ffff7d8231 */ /* 0x000fe2000034090c */
[----:B------:R-:W-:Y:S02]  /*12ac0*/  SHF.R.U32.HI R2, RZ, 0x18, R2 ;  /* 0x00000018ff027819 */ /* 0x000fe40000011602 */
[----:B------:R-:W-:Y:S02]  /*12ad0*/  LOP3.LUT R5, R5, R233, R8, 0x96, !PT ;  /* 0x000000e905057212 */ /* 0x000fe400078e9608 */
[----:B------:R-:W-:Y:S02]  /*12ae0*/  @!P0 PRMT R12, R125, 0x5410, RZ ;  /* 0x000054107d0c8816 */ /* 0x000fe400000000ff */
[----:B------:R-:W-:Y:S01]  /*12af0*/  ISETP.GE.U32.AND P0, PT, R194, R2, PT ;  /* 0x00000002c200720c */ /* 0x000fe20003f06070 */
[----:B------:R-:W-:Y:S02]  /*12b00*/  IMAD.WIDE.U32 R2, R5, -0x2daee0ad, RZ ;  /* 0xd2511f5305027825 */ /* 0x000fe400078e00ff */
[----:B------:R-:W-:Y:S01]  /*12b10*/  @!P1 HFMA2.BF16_V2 R123, -RZ.H0_H0, RZ.H0_H0, -R15.H0_H0 ;  /* 0x200000ffff7b9231 */ /* 0x000fe2000034090f */
[----:B------:R-:W-:-:S02]  /*12b20*/  LOP3.LUT R0, R0, 0xff, RZ, 0xc0, !PT ;  /* 0x000000ff00007812 */ /* 0x000fc400078ec0ff */
[----:B------:R-:W-:Y:S02]  /*12b30*/  PRMT R10, R81, 0x7632, R10 ;  /* 0x00007632510a7816 */ /* 0x000fe4000000000a */
[----:B------:R-:W-:Y:S02]  /*12b40*/  @!P1 PRMT R15, R123, 0x5410, RZ ;  /* 0x000054107b0f9816 */ /* 0x000fe400000000ff */
[----:B------:R-:W-:Y:S02]  /*12b50*/  ISETP.GE.U32.AND P1, PT, R194, R0, PT ;  /* 0x00000000c200720c */ /* 0x000fe40003f26070 */
[----:B------:R-:W-:Y:S01]  /*12b60*/  LOP3.LUT R0, R3, R232, R44, 0x96, !PT ;  /* 0x000000e803007212 */ /* 0x000fe200078e962c */
[----:B------:R-:W-:Y:S01]  /*12b70*/  @!P0 HFMA2.BF16_V2 R127, -RZ.H0_H0, RZ.H0_H0, -R10.H0_H0 ;  /* 0x200000ffff7f8231 */ /* 0x000fe2000034090a */
[----:B------:R-:W-:Y:S01]  /*12b80*/  PRMT R11, R81, 0x7610, R11 ;  /* 0x00007610510b7816 */ /* 0x000fe2000000000b */
[----:B------:R-:W-:Y:S01]  /*12b90*/  IMAD.MOV.U32 R115, RZ, RZ, R186 ;  /* 0x000000ffff737224 */ /* 0x000fe200078e00ba */
[----:B------:R-:W-:-:S02]  /*12ba0*/  LOP3.LUT R4, R0, 0xff, RZ, 0xc0, !PT ;  /* 0x000000ff00047812 */ /* 0x000fc400078ec0ff */
[----:B------:R-:W-:Y:S02]  /*12bb0*/  PRMT R186, R11, 0x5410, R10 ;  /* 0x000054100bba7816 */ /* 0x000fe4000000000a */
[----:B------:R-:W-:Y:S02]  /*12bc0*/  @!P0 PRMT R10, R127, 0x5410, RZ ;  /* 0x000054107f0a8816 */ /* 0x000fe400000000ff */
[----:B------:R-:W-:Y:S02]  /*12bd0*/  ISETP.GE.U32.AND P0, PT, R194, R4, PT ;  /* 0x00000004c200720c */ /* 0x000fe40003f06070 */
        /* <DEDUP_REMOVED lines=31> */
[----:B------:R-:W-:Y:S01]  /*12dd0*/  SHF.R.U32.HI R0, RZ, 0x8, R0 ;  /* 0x00000008ff007819 */ /* 0x000fe20000011600 */
[----:B------:R-:W-:Y:S01]  /*12de0*/  IMAD.MOV.U32 R113, RZ, RZ, R92 ;  /* 0x000000ffff717224 */ /* 0x000fe200078e005c */
        /* <DEDUP_REMOVED lines=15> */
[----:B------:R-:W-:Y:S01]  /*12ee0*/  ST.E.U16 [R34.64+-0x80], R176 ;  /* 0xffff80b022007985 */ /* 0x000fe2000c101504 */
[----:B------:R-:W-:-:S03]  /*12ef0*/  SHF.R.U32.HI R2, RZ, 0x18, R2 ;  /* 0x00000018ff027819 */ /* 0x000fc60000011602 */
[----:B------:R-:W-:Y:S01]  /*12f00*/  ST.E.U16 [R34.64+-0x7e], R111 ;  /* 0xffff826f22007985 */ /* 0x000fe2000c101504 */
[----:B----4-:R-:W-:-:S03]  /*12f10*/  IADD3 R83, R236, 0x4, RZ ;  /* 0x00000004ec537810 */ /* 0x010fc60007ffe0ff */
[----:B------:R-:W-:Y:S04]  /*12f20*/  ST.E.U16 [R32.64+-0x80], R178 ;  /* 0xffff80b220007985 */ /* 0x000fe8000c101504 */
[----:B------:R-:W-:Y:S01]  /*12f30*/  @!P0 HFMA2.BF16_V2 R170, -RZ.H0_H0, RZ.H0_H0, -R48.H0_H0 ;  /* 0x200000ffffaa8231 */ /* 0x000fe20000340930 */
[----:B------:R-:W-:Y:S01]  /*12f40*/  ST.E.U16 [R32.64+-0x7e], R177 ;  /* 0xffff82b120007985 */ /* 0x000fe2000c101504 */
[----:B------:R-:W-:-:S03]  /*12f50*/  @P0 PRMT R44, R48, 0x7610, R44 ;  /* 0x00007610302c0816 */ /* 0x000fc6000000002c */
[----:B--2---:R-:W-:Y:S01]  /*12f60*/  ST.E.U16 [R30.64+-0x80], R43 ;  /* 0xffff802b1e007985 */ /* 0x004fe2000c101504 */
[----:B------:R-:W-:-:S03]  /*12f70*/  @!P0 PRMT R44, R170, 0x5410, RZ ;  /* 0x00005410aa2c8816 */ /* 0x000fc600000000ff */
[----:B------:R-:W-:Y:S01]  /*12f80*/  ST.E.U16 [R30.64+-0x7e], R42 ;  /* 0xffff822a1e007985 */ /* 0x000fe2000c101504 */
[----:B------:R-:W-:-:S03]  /*12f90*/  ISETP.GE.U32.AND P0, PT, R194, R2, PT ;  /* 0x00000002c200720c */ /* 0x000fc60003f06070 */
[----:B---3--:R-:W-:Y:S04]  /*12fa0*/  ST.E.U16 [R28.64+-0x80], R41 ;  /* 0xffff80291c007985 */ /* 0x008fe8000c101504 */
[----:B------:R-:W-:Y:S01]  /*12fb0*/  ST.E.U16 [R28.64+-0x7e], R40 ;  /* 0xffff82281c007985 */ /* 0x000fe2000c101504 */
        /* <DEDUP_REMOVED lines=16> */
[----:B------:R1:W-:Y:S02]  /*130c0*/  ST.E.U16 [R28.64+-0x60], R25 ;  /* 0xffffa0191c007985 */ /* 0x0003e4000c101504 */
[----:B------:R-:W-:Y:S02]  /*130d0*/  @!P0 HFMA2.BF16_V2 R171, -RZ.H0_H0, RZ.H0_H0, -R0.H0_H0 ;  /* 0x200000ffffab8231 */ /* 0x000fe40000340900 */
[----:B------:R-:W-:Y:S01]  /*130e0*/  STL [R1+0x134], R83 ;  /* 0x0001345301007387 */ /* 0x000fe20000100800 */
[----:B------:R-:W-:-:S03]  /*130f0*/  PRMT R184, R48, 0x5410, R0 ;  /* 0x0000541030b87816 */ /* 0x000fc60000000000 */
[----:B------:R-:W-:Y:S01]  /*13100*/  STL.64 [R1+0x120], R236 ;  /* 0x000120ec01007387 */ /* 0x000fe20000100a00 */
[----:B------:R-:W-:Y:S01]  /*13110*/  IMAD.MOV.U32 R169, RZ, RZ, R181 ;  /* 0x000000ffffa97224 */ /* 0x000fe200078e00b5 */
[----:B------:R-:W-:Y:S01]  /*13120*/  @!P0 PRMT R0, R171, 0x5410, RZ ;  /* 0x00005410ab008816 */ /* 0x000fe200000000ff */
[----:B------:R-:W-:Y:S02]  /*13130*/  IMAD.MOV.U32 R170, RZ, RZ, R188 ;  /* 0x000000ffffaa7224 */ /* 0x000fe400078e00bc */
[----:B------:R-:W-:Y:S01]  /*13140*/  IMAD.MOV.U32 R171, RZ, RZ, R190 ;  /* 0x000000ffffab7224 */ /* 0x000fe200078e00be */
[----:B-1----:R-:W-:Y:S02]  /*13150*/  LOP3.LUT R25, R116, R237, RZ, 0x3c, !PT ;  /* 0x000000ed74197212 */ /* 0x002fe400078e3cff */
[----:B------:R-:W-:Y:S02]  /*13160*/  IADD3 R26, R183, -0x4498517b, RZ ;  /* 0xbb67ae85b71a7810 */ /* 0x000fe40007ffe0ff */
[----:B------:R-:W2:Y:S01]  /*13170*/  LDL.LU.64 R182, [R1+0x298] ;  /* 0x0002980001b67983 */ /* 0x000ea20000300a00 */
[----:B------:R-:W-:-:S05]  /*13180*/  IMAD.WIDE.U32 R110, R25, -0x2daee0ad, RZ ;  /* 0xd2511f53196e7825 */ /* 0x000fca00078e00ff */
[----:B------:R-:W-:Y:S04]  /*13190*/  STL.64 [R1+0x90], R110 ;  /* 0x0000906e01007387 */ /* 0x000fe80000100a00 */
[----:B------:R-:W-:Y:S04]  /*131a0*/  STL [R1+0x12c], R26 ;  /* 0x00012c1a01007387 */ /* 0x000fe80000100800 */
[----:B------:R-:W3:Y:S04]  /*131b0*/  LDL.LU R181, [R1+0x294] ;  /* 0x0002940001b57983 */ /* 0x000ee80000300800 */
[----:B------:R-:W4:Y:S04]  /*131c0*/  LDL.LU R188, [R1+0x290] ;  /* 0x0002900001bc7983 */ /* 0x000f280000300800 */
[----:B------:R-:W2:Y:S01]  /*131d0*/  LDL.LU R190, [R1+0x28c] ;  /* 0x00028c0001be7983 */ /* 0x000ea20000300800 */
[----:B------:R-:W-:Y:S01]  /*131e0*/  LOP3.LUT R2, R47, R207, R236, 0x96, !PT ;  /* 0x000000cf2f027212 */ /* 0x000fe200078e96ec */
[----:B------:R-:W-:-:S04]  /*131f0*/  @!P5 HFMA2.BF16_V2 R118, -RZ.H0_H0, RZ.H0_H0, -R19.H0_H0 ;  /* 0x200000ffff76d231 */ /* 0x000fc80000340913 */
[----:B------:R-:W-:Y:S01]  /*13200*/  IMAD.WIDE.U32 R2, R2, -0x2daee0ad, RZ ;  /* 0xd2511f5302027825 */ /* 0x000fe200078e00ff */
[----:B------:R-:W-:-:S04]  /*13210*/  @!P5 PRMT R19, R118, 0x5410, RZ ;  /* 0x000054107613d816 */ /* 0x000fc800000000ff */
[----:B------:R-:W-:Y:S02]  /*13220*/  LOP3.LUT R21, R21, R195, R2, 0x96, !PT ;  /* 0x000000c315157212 */ /* 0x000fe400078e9602 */
[----:B------:R-:W-:Y:S02]  /*13230*/  LOP3.LUT R2, R3, R198, R110, 0x96, !PT ;  /* 0x000000c603027212 */ /* 0x000fe400078e966e */
[----:B------:R-:W-:Y:S01]  /*13240*/  LOP3.LUT R3, R111, R26, R212, 0x96, !PT ;  /* 0x0000001a6f037212 */ /* 0x000fe200078e96d4 */
[----:B------:R-:W-:Y:S04]  /*13250*/  ST.E.U16 [R28.64+-0x5e], R24 ;  /* 0xffffa2181c007985 */ /* 0x000fe8000c101504 */
[----:B------:R1:W-:Y:S01]  /*13260*/  ST.E.U16 [R34.64+-0x50], R49 ;  /* 0xffffb03122007985 */ /* 0x0003e2000c101504 */
[----:B------:R-:W-:-:S03]  /*13270*/  IMAD.WIDE.U32 R230, R3, -0x326172a9, RZ ;  /* 0xcd9e8d5703e67825 */ /* 0x000fc600078e00ff */
[----:B------:R-:W-:Y:S01]  /*13280*/  ST.E.U16 [R34.64+-0x4e], R66 ;  /* 0xffffb24222007985 */ /* 0x000fe2000c101504 */
[----:B------:R-:W-:-:S03]  /*13290*/  IMAD.WIDE.U32 R2, R2, -0x326172a9, RZ ;  /* 0xcd9e8d5702027825 */ /* 0x000fc600078e00ff */
[----:B------:R-:W-:Y:S01]  /*132a0*/  ST.E.U16 [R32.64+-0x50], R67 ;  /* 0xffffb04320007985 */ /* 0x000fe2000c101504 */
[----:B------:R-:W-:-:S03]  /*132b0*/  IMAD.WIDE.U32 R46, R21, -0x326172a9, RZ ;  /* 0xcd9e8d57152e7825 */ /* 0x000fc600078e00ff */
[----:B------:R-:W-:Y:S01]  /*132c0*/  ST.E.U16 [R32.64+-0x4e], R100 ;  /* 0xffffb26420007985 */ /* 0x000fe2000c101504 */
[----:B------:R-:W-:-:S03]  /*132d0*/  @!P1 HFMA2.BF16_V2 R131, -RZ.H0_H0, RZ.H0_H0, -R7.H0_H0 ;  /* 0x200000ffff839231 */ /* 0x000fc60000340907 */
[----:B------:R-:W-:Y:S04]  /*132e0*/  ST.E.U16 [R30.64+-0x50], R23 ;  /* 0xffffb0171e007985 */ /* 0x000fe8000c101504 */
[----:B------:R1:W-:Y:S04]  /*132f0*/  ST.E.U16 [R30.64+-0x4e], R22 ;  /* 0xffffb2161e007985 */ /* 0x0003e8000c101504 */
[----:B------:R-:W-:Y:S04]  /*13300*/  ST.E.U16 [R28.64+-0x50], R19 ;  /* 0xffffb0131c007985 */ /* 0x000fe8000c101504 */
[----:B------:R-:W-:Y:S04]  /*13310*/  ST.E.U16 [R28.64+-0x4e], R18 ;  /* 0xffffb2121c007985 */ /* 0x000fe8000c101504 */
[----:B------:R-:W-:Y:S04]  /*13320*/  ST.E.U16 [R34.64+-0x40], R65 ;  /* 0xffffc04122007985 */ /* 0x000fe8000c101504 */
[----:B------:R-:W-:Y:S01]  /*13330*/  ST.E.U16 [R34.64+-0x3e], R62 ;  /* 0xffffc23e22007985 */ /* 0x000fe2000c101504 */
[----:B------:R-:W-:-:S03]  /*13340*/  LOP3.LUT R3, R3, R193, R230, 0x96, !PT ;  /* 0x000000c103037212 */ /* 0x000fc600078e96e6 */
[----:B------:R-:W-:Y:S04]  /*13350*/  ST.E.U16 [R32.64+-0x40], R64 ;  /* 0xffffc04020007985 */ /* 0x000fe8000c101504 */
[----:B------:R-:W-:Y:S01]  /*13360*/  ST.E.U16 [R32.64+-0x3e], R63 ;  /* 0xffffc23f20007985 */ /* 0x000fe2000c101504 */
[----:B------:R-:W-:-:S03]  /*13370*/  LOP3.LUT R21, R47, R192, R2, 0x96, !PT ;  /* 0x000000c02f157212 */ /* 0x000fc600078e9602 */
        /* <DEDUP_REMOVED lines=8> */
[----:B------:R-:W-:Y:S01]  /*13400*/  ST.E.U16 [R32.64+-0x2e], R59 ;  /* 0xffffd23b20007985 */ /* 0x000fe2000c101504 */
[----:B------:R-:W-:-:S03]  /*13410*/  IMAD.WIDE.U32 R2, R3, -0x2daee0ad, RZ ;  /* 0xd2511f5303027825 */ /* 0x000fc600078e00ff */
[----:B------:R-:W-:Y:S04]  /*13420*/  ST.E.U16 [R30.64+-0x30], R13 ;  /* 0xffffd00d1e007985 */ /* 0x000fe8000c101504 */
[----:B------:R-:W-:Y:S01]  /*13430*/  ST.E.U16 [R30.64+-0x2e], R12 ;  /* 0xffffd20c1e007985 */ /* 0x000fe2000c101504 */
[----:B-1----:R-:W-:-:S03]  /*13440*/  IMAD.WIDE.U32 R48, R21, -0x2daee0ad, RZ ;  /* 0xd2511f5315307825 */ /* 0x002fc600078e00ff */
[----:B------:R-:W-:Y:S04]  /*13450*/  ST.E.U16 [R28.64+-0x30], R11 ;  /* 0xffffd00b1c007985 */ /* 0x000fe8000c101504 */
[----:B------:R1:W-:Y:S04]  /*13460*/  ST.E.U16 [R28.64+-0x2e], R10 ;  /* 0xffffd20a1c007985 */ /* 0x0003e8000c101504 */
[----:B------:R-:W-:Y:S04]  /*13470*/  ST.E.U16 [R34.64+-0x20], R57 ;  /* 0xffffe03922007985 */ /* 0x000fe8000c101504 */
[----:B------:R-:W-:Y:S04]  /*13480*/  ST.E.U16 [R34.64+-0x1e], R54 ;  /* 0xffffe23622007985 */ /* 0x000fe8000c101504 */
[----:B------:R-:W-:Y:S04]  /*13490*/  ST.E.U16 [R32.64+-0x20], R56 ;  /* 0xffffe03820007985 */ /* 0x000fe8000c101504 */
[----:B------:R-:W-:Y:S04]  /*134a0*/  ST.E.U16 [R32.64+-0x1e], R55 ;  /* 0xffffe23720007985 */ /* 0x000fe8000c101504 */
[----:B------:R1:W-:Y:S04]  /*134b0*/  ST.E.U16 [R30.64+-0x20], R9 ;  /* 0xffffe0091e007985 */ /* 0x0003e8000c101504 */
[----:B------:R-:W-:Y:S01]  /*134c0*/  ST.E.U16 [R30.64+-0x1e], R8 ;  /* 0xffffe2081e007985 */ /* 0x000fe2000c101504 */
[----:B------:R-:W-:-:S03]  /*134d0*/  LOP3.LUT R3, R3, R191, R20, 0x96, !PT ;  /* 0x000000bf03037212 */ /* 0x000fc600078e9614 */
        /* <DEDUP_REMOVED lines=8> */
[----:B------:R1:W-:Y:S04]  /*13560*/  ST.E.U16 [R30.64+-0xe], R4 ;  /* 0xfffff2041e007985 */ /* 0x0003e8000c101504 */
[----:B------:R-:W-:Y:S04]  /*13570*/  ST.E.U16 [R28.64+-0x10], R44 ;  /* 0xfffff02c1c007985 */ /* 0x000fe8000c101504 */
[----:B------:R1:W-:Y:S01]  /*13580*/  ST.E.U16 [R28.64+-0xe], R0 ;  /* 0xfffff2001c007985 */ /* 0x0003e2000c101504 */
[----:B------:R-:W-:-:S04]  /*13590*/  IMAD.WIDE.U32 R22, R3, -0x326172a9, RZ ;  /* 0xcd9e8d5703167825 */ /* 0x000fc800078e00ff */
[----:B------:R-:W-:-:S05]  /*135a0*/  IMAD.WIDE.U32 R2, R2, -0x326172a9, RZ ;  /* 0xcd9e8d5702027825 */ /* 0x000fca00078e00ff */
[C---:B-1----:R-:W-:Y:S02]  /*135b0*/  LOP3.LUT R10, R2.reuse, 0xff, RZ, 0xc0, !PT ;  /* 0x000000ff020a7812 */ /* 0x042fe400078ec0ff */
[--C-:B------:R-:W-:Y:S02]  /*135c0*/  SHF.R.U32.HI R9, RZ, 0x18, R2.reuse ;  /* 0x00000018ff097819 */ /* 0x100fe40000011602 */
[----:B------:R-:W-:Y:S02]  /*135d0*/  SHF.R.U32.HI R4, RZ, 0x10, R2 ;  /* 0x00000010ff047819 */ /* 0x000fe40000011602 */
[----:B------:R-:W-:Y:S02]  /*135e0*/  LOP3.LUT R0, R3, R238, R22, 0x96, !PT ;  /* 0x000000ee03007212 */ /* 0x000fe400078e9616 */
[----:B------:R-:W-:Y:S02]  /*135f0*/  LOP3.LUT R3, R2, 0xffff, RZ, 0xc0, !PT ;  /* 0x0000ffff02037812 */ /* 0x000fe400078ec0ff */
[----:B------:R-:W-:-:S02]  /*13600*/  LOP3.LUT R2, R0, 0xffff, RZ, 0xc0, !PT ;  /* 0x0000ffff00027812 */ /* 0x000fc400078ec0ff */
[----:B------:R-:W-:Y:S02]  /*13610*/  SHF.R.U32.HI R6, RZ, 0x8, R3 ;  /* 0x00000008ff067819 */ /* 0x000fe40000011603 */
[----:B------:R-:W-:Y:S02]  /*13620*/  SHF.R.U32.HI R3, RZ, 0x10, R0 ;  /* 0x00000010ff037819 */ /* 0x000fe40000011600 */
[----:B------:R-:W-:Y:S02]  /*13630*/  LOP3.LUT R5, R4, 0xff, RZ, 0xc0, !PT ;  /* 0x000000ff04057812 */ /* 0x000fe400078ec0ff */
[----:B------:R-:W-:Y:S01]  /*13640*/  SHF.R.U32.HI R4, RZ, 0x8, R2 ;  /* 0x00000008ff047819 */ /* 0x000fe20000011602 */
[----:B------:R-:W-:Y:S01]  /*13650*/  IMAD.MOV.U32 R168, RZ, RZ, R115 ;  /* 0x000000ffffa87224 */ /* 0x000fe200078e0073 */
[----:B------:R-:W-:Y:S02]  /*13660*/  LOP3.LUT R8, R0, 0xff, RZ, 0xc0, !PT ;  /* 0x000000ff00087812 */ /* 0x000fe400078ec0ff */
[----:B------:R-:W-:-:S02]  /*13670*/  SHF.R.U32.HI R7, RZ, 0x18, R0 ;  /* 0x00000018ff077819 */ /* 0x000fc40000011600 */
[----:B------:R-:W-:Y:S01]  /*13680*/  LOP3.LUT R2, R3, 0xff, RZ, 0xc0, !PT ;  /* 0x000000ff03027812 */ /* 0x000fe200078ec0ff */
[----:B------:R-:W-:Y:S01]  /*13690*/  IMAD.MOV.U32 R115, RZ, RZ, R222 ;  /* 0x000000ffff737224 */ /* 0x000fe200078e00de */
[----:B------:R-:W-:Y:S02]  /*136a0*/  PRMT R222, R194, 0x7054, R194 ;  /* 0x00007054c2de7816 */ /* 0x000fe400000000c2 */
[----:B------:R-:W-:Y:S02]  /*136b0*/  PRMT R3, R5, 0x5410, R9 ;  /* 0x0000541005037816 */ /* 0x000fe40000000009 */
[----:B------:R-:W-:Y:S02]  /*136c0*/  PRMT R0, R10, 0x5410, R6 ;  /* 0x000054100a007816 */ /* 0x000fe40000000006 */
[----:B------:R-:W-:Y:S02]  /*136d0*/  PRMT R4, R8, 0x5410, R4 ;  /* 0x0000541008047816 */ /* 0x000fe40000000004 */
[----:B------:R-:W-:Y:S01]  /*136e0*/  PRMT R5, R2, 0x5410, R7 ;  /* 0x0000541002057816 */ /* 0x000fe20000000007 */
[----:B------:R-:W-:-:S02]  /*136f0*/  HSET2.LE.AND R2, R3, R222, PT ;  /* 0x000000de03027233 */ /* 0x000fc40003803000 */
[--C-:B------:R-:W-:Y:S02]  /*13700*/  HSET2.LE.AND R0, R0, R222.reuse, PT ;  /* 0x000000de00007233 */ /* 0x100fe40003803000 */
[--C-:B------:R-:W-:Y:S02]  /*13710*/  HSET2.LE.AND R3, R4, R222.reuse, PT ;  /* 0x000000de04037233 */ /* 0x100fe40003803000 */
[----:B------:R-:W-:Y:S01]  /*13720*/  HSET2.LE.AND R5, R5, R222, PT ;  /* 0x000000de05057233 */ /* 0x000fe20003803000 */
[----:B------:R-:W-:Y:S02]  /*13730*/  LOP3.LUT R6, R69, R0, RZ, 0xc0, !PT ;  /* 0x0000000045067212 */ /* 0x000fe400078ec0ff */
[----:B------:R-:W-:Y:S02]  /*13740*/  LOP3.LUT R7, R68, R2, RZ, 0xc0, !PT ;  /* 0x0000000244077212 */ /* 0x000fe400078ec0ff */
[----:B------:R-:W-:Y:S02]  /*13750*/  LOP3.LUT R4, R71, R3, RZ, 0xc0, !PT ;  /* 0x0000000347047212 */ /* 0x000fe400078ec0ff */
[----:B------:R-:W-:Y:S01]  /*13760*/  LOP3.LUT R5, R70, R5, RZ, 0xc0, !PT ;  /* 0x0000000546057212 */ /* 0x000fe200078ec0ff */
[----:B------:R-:W-:-:S02]  /*13770*/  IMAD.MOV.U32 R60, RZ, RZ, R215 ;  /* 0x000000ffff3c7224 */ /* 0x000fc400078e00d7 */
[----:B------:R-:W-:Y:S02]  /*13780*/  IMAD.MOV.U32 R61, RZ, RZ, R216 ;  /* 0x000000ffff3d7224 */ /* 0x000fe400078e00d8 */
[----:B------:R-:W-:Y:S01]  /*13790*/  IMAD.MOV.U32 R62, RZ, RZ, R217 ;  /* 0x000000ffff3e7224 */ /* 0x000fe200078e00d9 */
[----:B----4-:R-:W1:Y:S04]  /*137a0*/  LDSM.16.MT88.4 R24, [R188+0xa000] ;  /* 0x00a00000bc18783b */ /* 0x010e680000004200 */
[----:B--2---:R-:W2:Y:S01]  /*137b0*/  LDSM.16.MT88.4 R36, [R190+0x9000] ;  /* 0x00900000be24783b */ /* 0x004ea20000004200 */
[----:B------:R-:W-:-:S03]  /*137c0*/  IMAD.MOV.U32 R63, RZ, RZ, R197 ;  /* 0x000000ffff3f7224 */ /* 0x000fc600078e00c5 */
[----:B------:R-:W4:Y:S04]  /*137d0*/  LDSM.16.MT88.4 R40, [R188+0x9000] ;  /* 0x00900000bc28783b */ /* 0x000f280000004200 */
[----:B------:R-:W3:Y:S04]  /*137e0*/  LDSM.16.MT88.4 R16, [R190+0xa000] ;  /* 0x00a00000be10783b */ /* 0x000ee80000004200 */
[----:B------:R-:W3:Y:S04]  /*137f0*/  LDSM.16.MT88.4 R12, [R188+0xb000] ;  /* 0x00b00000bc0c783b */ /* 0x000ee80000004200 */
[----:B------:R-:W3:Y:S01]  /*13800*/  LDSM.16.MT88.4 R56, [R190+0xb000] ;  /* 0x00b00000be38783b */ /* 0x000ee20000004200 */
[C---:B-1----:R-:W-:Y:S08]  /*13810*/  HMMA.16816.F32.BF16 R100, R4.reuse, R26, R144 ;  /* 0x0000001a0464723c */ /* 0x042ff00000041890 */
[----:B--2---:R-:W-:Y:S01]  /*13820*/  HMMA.16816.F32.BF16 R128, R4, R36, R132 ;  /* 0x000000240480723c */ /* 0x004fe20000041884 */
[----:B------:R-:W-:-:S02]  /*13830*/  IMAD.MOV.U32 R145, RZ, RZ, R173 ;  /* 0x000000ffff917224 */ /* 0x000fc400078e00ad */
[----:B------:R-:W-:-:S04]  /*13840*/  IMAD.MOV.U32 R146, RZ, RZ, R172 ;  /* 0x000000ffff927224 */ /* 0x000fc800078e00ac */
[----:B------:R-:W-:Y:S02]  /*13850*/  IMAD.MOV.U32 R135, RZ, RZ, R244 ;  /* 0x000000ffff877224 */ /* 0x000fe400078e00f4 */
[----:B------:R-:W2:Y:S01]  /*13860*/  LDL.LU R244, [R1+0x288] ;  /* 0x0002880001f47983 */ /* 0x000ea20000300800 */
[----:B------:R-:W-:-:S03]  /*13870*/  IMAD.MOV.U32 R147, RZ, RZ, R214 ;  /* 0x000000ffff937224 */ /* 0x000fc600078e00d6 */
[----:B------:R-:W2:Y:S04]  /*13880*/  LDL.LU R144, [R1+0x20] ;  /* 0x0000200001907983 */ /* 0x000ea80000300800 */
[----:B------:R-:W2:Y:S04]  /*13890*/  LDL.LU R173, [R1+0x284] ;  /* 0x0002840001ad7983 */ /* 0x000ea80000300800 */
[----:B------:R-:W2:Y:S04]  /*138a0*/  LDL.LU R172, [R1+0x280] ;  /* 0x0002800001ac7983 */ /* 0x000ea80000300800 */
        /* <DEDUP_REMOVED lines=8> */
[----:B------:R-:W2:Y:S01]  /*13930*/  LDL.LU R243, [R1+0x98] ;  /* 0x0000980001f37983 */ /* 0x000ea20000300800 */
[----:B------:R-:W-:-:S03]  /*13940*/  IMAD.MOV.U32 R134, RZ, RZ, R242 ;  /* 0x000000ffff867224 */ /* 0x000fc600078e00f2 */
[----:B------:R-:W2:Y:S01]  /*13950*/  LDL.LU R242, [R1+0x5c] ;  /* 0x00005c0001f27983 */ /* 0x000ea20000300800 */
[----:B---3--:R-:W-:Y:S02]  /*13960*/  LOP3.LUT R2, R181, R198, R208, 0x96, !PT ;  /* 0x000000c6b5027212 */ /* 0x008fe400078e96d0 */
        /* <DEDUP_REMOVED lines=17> */
[--C-:B------:R-:W-:Y:S02]  /*13a80*/  SHF.R.U32.HI R8, RZ, 0x10, R0.reuse ;  /* 0x00000010ff087819 */ /* 0x100fe40000011600 */
[----:B------:R-:W-:Y:S02]  /*13a90*/  LOP3.LUT R10, R0, 0xff, RZ, 0xc0, !PT ;  /* 0x000000ff000a7812 */ /* 0x000fe400078ec0ff */
[----:B------:R-:W-:Y:S02]  /*13aa0*/  SHF.R.U32.HI R9, RZ, 0x18, R0 ;  /* 0x00000018ff097819 */ /* 0x000fe40000011600 */
[----:B------:R-:W-:Y:S02]  /*13ab0*/  SHF.R.U32.HI R0, RZ, 0x8, R2 ;  /* 0x00000008ff007819 */ /* 0x000fe40000011602 */
[----:B------:R-:W-:Y:S02]  /*13ac0*/  LOP3.LUT R2, R8, 0xff, RZ, 0xc0, !PT ;  /* 0x000000ff08027812 */ /* 0x000fe400078ec0ff */
        /* <DEDUP_REMOVED lines=10> */
[----:B----4-:R-:W-:Y:S01]  /*13b70*/  HMMA.16816.F32.BF16 R124, R4, R40, R140 ;  /* 0x00000028047c723c */ /* 0x010fe2000004188c */
        /* <DEDUP_REMOVED lines=15> */
[C---:B------:R-:W-:Y:S08]  /*13c70*/  HMMA.16816.F32.BF16 R88, R4.reuse, R16, R148 ;  /* 0x000000100458723c */ /* 0x040ff00000041894 */
[C---:B------:R-:W-:Y:S08]  /*13c80*/  HMMA.16816.F32.BF16 R84, R4.reuse, R18, R152 ;  /* 0x000000120454723c */ /* 0x040ff00000041898 */
[C---:B------:R-:W-:Y:S08]  /*13c90*/  HMMA.16816.F32.BF16 R92, R4.reuse, R12, R72 ;  /* 0x0000000c045c723c */ /* 0x040ff00000041848 */
[C---:B------:R-:W-:Y:S08]  /*13ca0*/  HMMA.16816.F32.BF16 R104, R4.reuse, R14, R76 ;  /* 0x0000000e0468723c */ /* 0x040ff0000004184c */
[C---:B------:R-:W-:Y:S08]  /*13cb0*/  HMMA.16816.F32.BF16 R96, R4.reuse, R56, R156 ;  /* 0x000000380460723c */ /* 0x040ff0000004189c */
[----:B------:R-:W-:Y:S01]  /*13cc0*/  HMMA.16816.F32.BF16 R80, R4, R58, R164 ;  /* 0x0000003a0450723c */ /* 0x000fe200000418a4 */
[----:B--2---:R-:W-:-:S02]  /*13cd0*/  LOP3.LUT R9, R243, R2, RZ, 0xc0, !PT ;  /* 0x00000002f3097212 */ /* 0x004fc400078ec0ff */
[----:B------:R-:W-:Y:S02]  /*13ce0*/  LOP3.LUT R2, R23, R233, R46, 0x96, !PT ;  /* 0x000000e917027212 */ /* 0x000fe400078e962e */
[----:B------:R-:W-:Y:S01]  /*13cf0*/  LOP3.LUT R10, R242, R3, RZ, 0xc0, !PT ;  /* 0x00000003f20a7212 */ /* 0x000fe200078ec0ff */
[----:B------:R-:W-:Y:S02]  /*13d00*/  LDSM.16.MT88.4 R44, [R190+0xa400] ;  /* 0x00a40000be2c783b */ /* 0x000fe40000004200 */
[----:B------:R-:W-:Y:S01]  /*13d10*/  IMAD.WIDE.U32 R2, R2, -0x2daee0ad, RZ ;  /* 0xd2511f5302027825 */ /* 0x000fe200078e00ff */
[----:B------:R-:W-:Y:S02]  /*13d20*/  LOP3.LUT R8, R227, R0, RZ, 0xc0, !PT ;  /* 0x00000000e3087212 */ /* 0x000fe400078ec0ff */
[----:B------:R-:W-:Y:S02]  /*13d30*/  LOP3.LUT R11, R197, R11, RZ, 0xc0, !PT ;  /* 0x0000000bc50b7212 */ /* 0x000fe400078ec0ff */
[----:B------:R-:W-:Y:S01]  /*13d40*/  LOP3.LUT R0, R3, R232, R48, 0x96, !PT ;  /* 0x000000e803007212 */ /* 0x000fe200078e9630 */
[----:B------:R-:W2:Y:S03]  /*13d50*/  LDL.LU R197, [R1+0x268] ;  /* 0x0002680001c57983 */ /* 0x000ea60000300800 */
[----:B------:R-:W-:Y:S01]  /*13d60*/  LOP3.LUT R4, R0, 0xffff, RZ, 0xc0, !PT ;  /* 0x0000ffff00047812 */ /* 0x000fe200078ec0ff */
[----:B------:R-:W-:Y:S01]  /*13d70*/  HMMA.16816.F32.BF16 R140, R8, R12, R140 ;  /* 0x0000000c088c723c */ /* 0x000fe2000004188c */
[--C-:B------:R-:W-:Y:S01]  /*13d80*/  SHF.R.U32.HI R5, RZ, 0x10, R0.reuse ;  /* 0x00000010ff057819 */ /* 0x100fe20000011600 */
[----:B------:R-:W-:Y:S01]  /*13d90*/  LDSM.16.MT88.4 R48, [R188+0xb400] ;  /* 0x00b40000bc30783b */ /* 0x000fe20000004200 */
[----:B------:R-:W-:-:S04]  /*13da0*/  SHF.R.U32.HI R7, RZ, 0x18, R0 ;  /* 0x00000018ff077819 */ /* 0x000fc80000011600 */
[----:B------:R-:W-:Y:S02]  /*13db0*/  LOP3.LUT R12, R0, 0xff, RZ, 0xc0, !PT ;  /* 0x000000ff000c7812 */ /* 0x000fe400078ec0ff */
[----:B------:R-:W-:Y:S02]  /*13dc0*/  SHF.R.U32.HI R0, RZ, 0x8, R4 ;  /* 0x00000008ff007819 */ /* 0x000fe40000011604 */
[----:B------:R-:W-:Y:S02]  /*13dd0*/  LOP3.LUT R4, R5, 0xff, RZ, 0xc0, !PT ;  /* 0x000000ff05047812 */ /* 0x000fe400078ec0ff */
[C---:B------:R-:W-:Y:S02]  /*13de0*/  LOP3.LUT R3, R2.reuse, 0xffff, RZ, 0xc0, !PT ;  /* 0x0000ffff02037812 */ /* 0x040fe400078ec0ff */
[----:B------:R-:W-:Y:S02]  /*13df0*/  LOP3.LUT R6, R2, 0xff, RZ, 0xc0, !PT ;  /* 0x000000ff02067812 */ /* 0x000fe400078ec0ff */
[----:B------:R-:W-:-:S02]  /*13e00*/  SHF.R.U32.HI R13, RZ, 0x10, R2 ;  /* 0x00000010ff0d7819 */ /* 0x000fc40000011602 */
[----:B------:R-:W-:Y:S02]  /*13e10*/  SHF.R.U32.HI R5, RZ, 0x18, R2 ;  /* 0x00000018ff057819 */ /* 0x000fe40000011602 */
[----:B------:R-:W-:Y:S02]  /*13e20*/  PRMT R2, R4, 0x5410, R7 ;  /* 0x0000541004027816 */ /* 0x000fe40000000007 */
[----:B------:R-:W-:Y:S02]  /*13e30*/  SHF.R.U32.HI R3, RZ, 0x8, R3 ;  /* 0x00000008ff037819 */ /* 0x000fe40000011603 */
[----:B------:R-:W-:Y:S01]  /*13e40*/  LOP3.LUT R7, R13, 0xff, RZ, 0xc0, !PT ;  /* 0x000000ff0d077812 */ /* 0x000fe200078ec0ff */
[----:B------:R-:W-:Y:S01]  /*13e50*/  HSET2.LE.AND R2, R2, R222, PT ;  /* 0x000000de02027233 */ /* 0x000fe20003803000 */
[----:B------:R-:W-:Y:S01]  /*13e60*/  PRMT R3, R6, 0x5410, R3 ;  /* 0x0000541006037816 */ /* 0x000fe20000000003 */
[----:B------:R-:W-:Y:S01]  /*13e70*/  HMMA.16816.F32.BF16 R72, R8, R40, R172 ;  /* 0x000000280848723c */ /* 0x000fe200000418ac */
[----:B------:R-:W-:-:S02]  /*13e80*/  PRMT R7, R7, 0x5410, R5 ;  /* 0x0000541007077816 */ /* 0x000fc40000000005 */
[----:B------:R-:W-:Y:S01]  /*13e90*/  PRMT R0, R12, 0x5410, R0 ;  /* 0x000054100c007816 */ /* 0x000fe20000000000 */
[----:B------:R-:W-:Y:S01]  /*13ea0*/  HSET2.LE.AND R3, R3, R222, PT ;  /* 0x000000de03037233 */ /* 0x000fe20003803000 */
[----:B------:R-:W-:-:S03]  /*13eb0*/  LOP3.LUT R5, R162, R2, RZ, 0xc0, !PT ;  /* 0x00000002a2057212 */ /* 0x000fc600078ec0ff */
[----:B------:R-:W-:Y:S01]  /*13ec0*/  HMMA.16816.F32.BF16 R68, R8, R42, R244 ;  /* 0x0000002a0844723c */ /* 0x000fe200000418f4 */
[----:B------:R-:W-:-:S07]  /*13ed0*/  LOP3.LUT R2, R21, R233, R54, 0x96, !PT ;  /* 0x000000e915027212 */ /* 0x000fce00078e9636 */
[----:B------:R-:W-:Y:S01]  /*13ee0*/  HMMA.16816.F32.BF16 R76, R8, R26, R132 ;  /* 0x0000001a084c723c */ /* 0x000fe20000041884 */
[----:B------:R-:W-:Y:S01]  /*13ef0*/  HSET2.LE.AND R0, R0, R222, PT ;  /* 0x000000de00007233 */ /* 0x000fe20003803000 */
[----:B------:R-:W-:-:S06]  /*13f00*/  LOP3.LUT R6, R161, R3, RZ, 0xc0, !PT ;  /* 0x00000003a1067212 */ /* 0x000fcc00078ec0ff */
[C---:B------:R-:W-:Y:S08]  /*13f10*/  HMMA.16816.F32.BF16 R64, R8.reuse, R36, R248 ;  /* 0x000000240840723c */ /* 0x040ff000000418f8 */
[C---:B------:R-:W-:Y:S01]  /*13f20*/  HMMA.16816.F32.BF16 R60, R8.reuse, R38, R60 ;  /* 0x00000026083c723c */ /* 0x040fe2000004183c */
[----:B------:R-:W-:Y:S01]  /*13f30*/  HSET2.LE.AND R7, R7, R222, PT ;  /* 0x000000de07077233 */ /* 0x000fe20003803000 */
[----:B------:R-:W-:Y:S06]  /*13f40*/  LDSM.16.MT88.4 R20, [R188+0xa800] ;  /* 0x00a80000bc14783b */ /* 0x000fec0000004200 */
[C---:B------:R-:W-:Y:S08]  /*13f50*/  HMMA.16816.F32.BF16 R40, R8.reuse, R24, R144 ;  /* 0x000000180828723c */ /* 0x040ff00000041890 */
[----:B------:R-:W-:Y:S01]  /*13f60*/  HMMA.16816.F32.BF16 R132, R8, R16, R136 ;  /* 0x000000100884723c */ /* 0x000fe20000041888 */
[----:B------:R-:W-:Y:S01]  /*13f70*/  IMAD.WIDE.U32 R2, R2, -0x2daee0ad, RZ ;  /* 0xd2511f5302027825 */ /* 0x000fe200078e00ff */
[----:B------:R-:W1:Y:S01]  /*13f80*/  LDSM.16.MT88.4 R36, [R188+0xa400] ;  /* 0x00a40000bc24783b */ /* 0x000e620000004200 */
[----:B------:R-:W-:-:S03]  /*13f90*/  LOP3.LUT R4, R163, R0, RZ, 0xc0, !PT ;  /* 0x00000000a3047212 */ /* 0x000fc600078ec0ff */
[----:B------:R-:W3:Y:S02]  /*13fa0*/  LDSM.16.MT88.4 R24, [R188+0x9400] ;  /* 0x00940000bc18783b */ /* 0x000ee40000004200 */
[C---:B------:R-:W-:Y:S02]  /*13fb0*/  HMMA.16816.F32.BF16 R136, R8.reuse, R18, R176 ;  /* 0x000000120888723c */ /* 0x040fe400000418b0 */
[----:B------:R-:W4:Y:S05]  /*13fc0*/  LDSM.16.MT88.4 R16, [R190+0x9400] ;  /* 0x00940000be10783b */ /* 0x000f2a0000004200 */
[----:B------:R-:W-:Y:S01]  /*13fd0*/  IMAD.MOV.U32 R176, RZ, RZ, R252 ;  /* 0x000000ffffb07224 */ /* 0x000fe200078e00fc */
[----:B------:R-:W-:Y:S01]  /*13fe0*/  HMMA.16816.F32.BF16 R144, R8, R14, R168 ;  /* 0x0000000e0890723c */ /* 0x000fe200000418a8 */
[----:B------:R-:W-:Y:S01]  /*13ff0*/  IMAD.MOV.U32 R177, RZ, RZ, R108 ;  /* 0x000000ffffb17224 */ /* 0x000fe200078e006c */
[----:B------:R-:W-:Y:S01]  /*14000*/  LOP3.LUT R0, R3, R232, R52, 0x96, !PT ;  /* 0x000000e803007212 */ /* 0x000fe200078e9634 */
[----:B------:R-:W-:Y:S01]  /*14010*/  IMAD.MOV.U32 R178, RZ, RZ, R109 ;  /* 0x000000ffffb27224 */ /* 0x000fe200078e006d */
[----:B------:R-:W-:Y:S01]  /*14020*/  SHF.R.U32.HI R12, RZ, 0x18, R2 ;  /* 0x00000018ff0c7819 */ /* 0x000fe20000011602 */
[----:B------:R-:W-:Y:S01]  /*14030*/  IMAD.MOV.U32 R179, RZ, RZ, R235 ;  /* 0x000000ffffb37224 */ /* 0x000fe200078e00eb */
[----:B------:R-:W-:Y:S01]  /*14040*/  LOP3.LUT R7, R160, R7, RZ, 0xc0, !PT ;  /* 0x00000007a0077212 */ /* 0x000fe200078ec0ff */
[----:B------:R-:W-:Y:S01]  /*14050*/  IMAD.MOV.U32 R168, RZ, RZ, R234 ;  /* 0x000000ffffa87224 */ /* 0x000fe200078e00ea */
[----:B------:R-:W2:Y:S01]  /*14060*/  LDL.LU R252, [R1+0x264] ;  /* 0x0002640001fc7983 */ /* 0x000ea20000300800 */
[----:B------:R-:W-:-:S02]  /*14070*/  IMAD.MOV.U32 R169, RZ, RZ, R229 ;  /* 0x000000ffffa97224 */ /* 0x000fc400078e00e5 */
[----:B------:R-:W-:Y:S02]  /*14080*/  IMAD.MOV.U32 R170, RZ, RZ, R228 ;  /* 0x000000ffffaa7224 */ /* 0x000fe400078e00e4 */
[----:B------:R-:W-:Y:S01]  /*14090*/  IMAD.MOV.U32 R171, RZ, RZ, R218 ;  /* 0x000000ffffab7224 */ /* 0x000fe200078e00da */
[C---:B------:R-:W-:Y:S01]  /*140a0*/  HMMA.16816.F32.BF16 R152, R8.reuse, R56, R176 ;  /* 0x000000380898723c */ /* 0x040fe200000418b0 */
[----:B------:R-:W-:Y:S01]  /*140b0*/  LOP3.LUT R3, R2, 0xffff, RZ, 0xc0, !PT ;  /* 0x0000ffff02037812 */ /* 0x000fe200078ec0ff */
[----:B------:R2:W5:Y:S01]  /*140c0*/  LDL.LU R108, [R1+0x260] ;  /* 0x00026000016c7983 */ /* 0x0005620000300800 */
[C---:B------:R-:W-:Y:S02]  /*140d0*/  LOP3.LUT R14, R0.reuse, 0xff, RZ, 0xc0, !PT ;  /* 0x000000ff000e7812 */ /* 0x040fe400078ec0ff */
[----:B------:R-:W-:Y:S01]  /*140e0*/  SHF.R.U32.HI R13, RZ, 0x18, R0 ;  /* 0x00000018ff0d7819 */ /* 0x000fe20000011600 */
[----:B------:R2:W5:Y:S02]  /*140f0*/  LDL.LU R109, [R1+0x25c] ;  /* 0x00025c00016d7983 */ /* 0x0005640000300800 */
[----:B------:R-:W-:Y:S02]  /*14100*/  HMMA.16816.F32.BF16 R148, R8, R58, R168 ;  /* 0x0000003a0894723c */ /* 0x000fe400000418a8 */
[----:B------:R-:W4:Y:S04]  /*14110*/  LDSM.16.MT88.4 R56, [R190+0xb400] ;  /* 0x00b40000be38783b */ /* 0x000f280000004200 */
[----:B------:R2:W5:Y:S01]  /*14120*/  LDL.LU R235, [R1+0x258] ;  /* 0x0002580001eb7983 */ /* 0x0005620000300800 */
[----:B------:R-:W-:-:S02]  /*14130*/  LOP3.LUT R8, R0, 0xffff, RZ, 0xc0, !PT ;  /* 0x0000ffff00087812 */ /* 0x000fc400078ec0ff */
[----:B------:R-:W-:Y:S01]  /*14140*/  SHF.R.U32.HI R9, RZ, 0x10, R0 ;  /* 0x00000010ff097819 */ /* 0x000fe20000011600 */
[----:B------:R-:W-:Y:S01]  /*14150*/  LDSM.16.MT88.4 R52, [R188+0x9800] ;  /* 0x00980000bc34783b */ /* 0x000fe20000004200 */
[----:B------:R-:W-:Y:S02]  /*14160*/  LOP3.LUT R10, R2, 0xff, RZ, 0xc0, !PT ;  /* 0x000000ff020a7812 */ /* 0x000fe400078ec0ff */
[----:B------:R-:W-:Y:S02]  /*14170*/  SHF.R.U32.HI R0, RZ, 0x8, R3 ;  /* 0x00000008ff007819 */ /* 0x000fe40000011603 */
[----:B------:R-:W-:Y:S01]  /*14180*/  SHF.R.U32.HI R11, RZ, 0x10, R2 ;  /* 0x00000010ff0b7819 */ /* 0x000fe20000011602 */
[----:B-1----:R-:W-:Y:S01]  /*14190*/  HMMA.16816.F32.BF16 R160, R4, R36, R112 ;  /* 0x0000002404a0723c */ /* 0x002fe20000041870 */
[----:B------:R-:W-:Y:S01]  /*141a0*/  SHF.R.U32.HI R3, RZ, 0x8, R8 ;  /* 0x00000008ff037819 */ /* 0x000fe20000011608 */
[----:B------:R1:W5:Y:S01]  /*141b0*/  LDL.LU R234, [R1+0x254] ;  /* 0x0002540001ea7983 */ /* 0x0003620000300800 */
[----:B------:R-:W-:-:S02]  /*141c0*/  LOP3.LUT R8, R9, 0xff, RZ, 0xc0, !PT ;  /* 0x000000ff09087812 */ /* 0x000fc400078ec0ff */
[----:B------:R-:W-:Y:S01]  /*141d0*/  PRMT R9, R10, 0x5410, R0 ;  /* 0x000054100a097816 */ /* 0x000fe20000000000 */
[----:B------:R1:W5:Y:S01]  /*141e0*/  LDL.LU R229, [R1+0x250] ;  /* 0x0002500001e57983 */ /* 0x0003620000300800 */
[----:B------:R-:W-:Y:S02]  /*141f0*/  PRMT R0, R14, 0x5410, R3 ;  /* 0x000054100e007816 */ /* 0x000fe40000000003 */
[----:B------:R-:W-:Y:S02]  /*14200*/  PRMT R2, R8, 0x5410, R13 ;  /* 0x0000541008027816 */ /* 0x000fe4000000000d */
[----:B------:R-:W-:Y:S01]  /*14210*/  LOP3.LUT R11, R11, 0xff, RZ, 0xc0, !PT ;  /* 0x000000ff0b0b7812 */ /* 0x000fe200078ec0ff */
[--C-:B------:R-:W-:Y:S01]  /*14220*/  HSET2.LE.AND R0, R0, R222.reuse, PT ;  /* 0x000000de00007233 */ /* 0x100fe20003803000 */
[C---:B---3--:R-:W-:Y:S01]  /*14230*/  HMMA.16816.F32.BF16 R124, R4.reuse, R24, R124 ;  /* 0x00000018047c723c */ /* 0x048fe2000004187c */
[----:B------:R1:W5:Y:S03]  /*14240*/  LDL.LU R228, [R1+0x24c] ;  /* 0x00024c0001e47983 */ /* 0x0003660000300800 */
[----:B------:R-:W-:Y:S01]  /*14250*/  LOP3.LUT R8, R217, R0, RZ, 0xc0, !PT ;  /* 0x00000000d9087212 */ /* 0x000fe200078ec0ff */
[--C-:B------:R-:W-:Y:S01]  /*14260*/  HSET2.LE.AND R2, R2, R222.reuse, PT ;  /* 0x000000de02027233 */ /* 0x100fe20003803000 */
[----:B------:R-:W-:Y:S01]  /*14270*/  LOP3.LUT R0, R185, R213, RZ, 0x3c, !PT ;  /* 0x000000d5b9007212 */ /* 0x000fe200078e3cff */
[--C-:B------:R-:W-:Y:S01]  /*14280*/  HSET2.LE.AND R3, R9, R222.reuse, PT ;  /* 0x000000de09037233 */ /* 0x100fe20003803000 */
[----:B------:R-:W-:Y:S01]  /*14290*/  PRMT R11, R11, 0x5410, R12 ;  /* 0x000054100b0b7816 */ /* 0x000fe2000000000c */
[----:B------:R-:W-:Y:S01]  /*142a0*/  HMMA.16816.F32.BF16 R120, R4, R26, R120 ;  /* 0x0000001a0478723c */ /* 0x000fe20000041878 */
[----:B------:R1:W5:Y:S01]  /*142b0*/  LDL.LU R218, [R1+0x248] ;  /* 0x0002480001da7983 */ /* 0x0003620000300800 */
[----:B------:R-:W-:Y:S01]  /*142c0*/  IMAD.WIDE.U32 R12, R0, -0x326172a9, RZ ;  /* 0xcd9e8d57000c7825 */ /* 0x000fe200078e00ff */
[----:B------:R-:W-:Y:S01]  /*142d0*/  LOP3.LUT R9, R216, R2, RZ, 0xc0, !PT ;  /* 0x00000002d8097212 */ /* 0x000fe200078ec0ff */
[----:B------:R-:W-:Y:S01]  /*142e0*/  HSET2.LE.AND R11, R11, R222, PT ;  /* 0x000000de0b0b7233 */ /* 0x000fe20003803000 */
[----:B------:R-:W-:Y:S01]  /*142f0*/  LOP3.LUT R10, R215, R3, RZ, 0xc0, !PT ;  /* 0x00000003d70a7212 */ /* 0x000fe200078ec0ff */
[----:B------:R1:W5:Y:S01]  /*14300*/  LDL.LU R217, [R1+0x244] ;  /* 0x0002440001d97983 */ /* 0x0003620000300800 */
[----:B------:R-:W-:-:S02]  /*14310*/  LOP3.LUT R2, R13, R207, R236, 0x96, !PT ;  /* 0x000000cf0d027212 */ /* 0x000fc400078e96ec */
[----:B------:R-:W-:Y:S01]  /*14320*/  LOP3.LUT R0, R231, R200, R12, 0x96, !PT ;  /* 0x000000c8e7007212 */ /* 0x000fe200078e960c */
[C---:B----4-:R-:W-:Y:S01]  /*14330*/  HMMA.16816.F32.BF16 R128, R4.reuse, R16, R128 ;  /* 0x000000100480723c */ /* 0x050fe20000041880 */
[----:B------:R-:W-:Y:S01]  /*14340*/  LOP3.LUT R11, R214, R11, RZ, 0xc0, !PT ;  /* 0x0000000bd60b7212 */ /* 0x000fe200078ec0ff */
[----:B------:R-:W-:Y:S01]  /*14350*/  IMAD.WIDE.U32 R2, R2, -0x2daee0ad, RZ ;  /* 0xd2511f5302027825 */ /* 0x000fe200078e00ff */
[----:B------:R1:W5:Y:S05]  /*14360*/  LDL.LU R216, [R1+0x240] ;  /* 0x0002400001d87983 */ /* 0x00036a0000300800 */
[C---:B------:R-:W-:Y:S01]  /*14370*/  HMMA.16816.F32.BF16 R116, R4.reuse, R18, R116 ;  /* 0x000000120474723c */ /* 0x040fe20000041874 */
[----:B------:R-:W-:Y:S01]  /*14380*/  LOP3.LUT R3, R3, R198, R110, 0x96, !PT ;  /* 0x000000c603037212 */ /* 0x000fe200078e966e */
[----:B------:R1:W5:Y:S04]  /*14390*/  LDL.LU R215, [R1+0x23c] ;  /* 0x00023c0001d77983 */ /* 0x0003680000300800 */
[----:B------:R1:W5:Y:S02]  /*143a0*/  LDL.LU R214, [R1+0x238] ;  /* 0x0002380001d67983 */ /* 0x0003640000300800 */
[C---:B------:R-:W-:Y:S02]  /*143b0*/  HMMA.16816.F32.BF16 R164, R4.reuse, R38, R100 ;  /* 0x0000002604a4723c */ /* 0x040fe40000041864 */
[----:B------:R1:W5:Y:S06]  /*143c0*/  LDL.LU.64 R212, [R1+0x230] ;  /* 0x0002300001d47983 */ /* 0x00036c0000300a00 */
        /* <DEDUP_REMOVED lines=18> */
[----:B------:R-:W-:Y:S04]  /*144f0*/  HMMA.16816.F32.BF16 R100, R8, R24, R72 ;  /* 0x000000180864723c */ /* 0x000fe80000041848 */
[----:B------:R-:W-:-:S04]  /*14500*/  IMAD.WIDE.U32 R2, R2, -0x326172a9, RZ ;  /* 0xcd9e8d5702027825 */ /* 0x000fc800078e00ff */
[----:B------:R-:W-:Y:S01]  /*14510*/  IMAD.WIDE.U32 R24, R0, -0x326172a9, RZ ;  /* 0xcd9e8d5700187825 */ /* 0x000fe200078e00ff */
[----:B------:R-:W-:Y:S01]  /*14520*/  HMMA.16816.F32.BF16 R88, R8, R16, R64 ;  /* 0x000000100858723c */ /* 0x000fe20000041840 */
[----:B------:R-:W-:-:S03]  /*14530*/  SHF.R.U32.HI R4, RZ, 0x10, R2 ;  /* 0x00000010ff047819 */ /* 0x000fc60000011602 */
[----:B------:R-:W-:Y:S02]  /*14540*/  LOP3.LUT R0, R3, R238, R24, 0x96, !PT ;  /* 0x000000ee03007212 */ /* 0x000fe400078e9618 */
[C---:B------:R-:W-:Y:S02]  /*14550*/  LOP3.LUT R3, R2.reuse, 0xffff, RZ, 0xc0, !PT ;  /* 0x0000ffff02037812 */ /* 0x040fe400078ec0ff */
[----:B------:R-:W-:Y:S02]  /*14560*/  LOP3.LUT R16, R2, 0xff, RZ, 0xc0, !PT ;  /* 0x000000ff02107812 */ /* 0x000fe400078ec0ff */
[----:B------:R-:W-:Y:S02]  /*14570*/  SHF.R.U32.HI R15, RZ, 0x18, R2 ;  /* 0x00000018ff0f7819 */ /* 0x000fe40000011602 */
[----:B------:R-:W-:Y:S02]  /*14580*/  SHF.R.U32.HI R6, RZ, 0x8, R3 ;  /* 0x00000008ff067819 */ /* 0x000fe40000011603 */
[----:B------:R-:W-:-:S02]  /*14590*/  LOP3.LUT R2, R0, 0xffff, RZ, 0xc0, !PT ;  /* 0x0000ffff00027812 */ /* 0x000fc400078ec0ff */
[----:B------:R-:W-:Y:S02]  /*145a0*/  SHF.R.U32.HI R3, RZ, 0x10, R0 ;  /* 0x00000010ff037819 */ /* 0x000fe40000011600 */
[----:B------:R-:W-:Y:S02]  /*145b0*/  LOP3.LUT R5, R4, 0xff, RZ, 0xc0, !PT ;  /* 0x000000ff04057812 */ /* 0x000fe400078ec0ff */
[----:B------:R-:W-:Y:S02]  /*145c0*/  SHF.R.U32.HI R4, RZ, 0x8, R2 ;  /* 0x00000008ff047819 */ /* 0x000fe40000011602 */
[----:B------:R-:W-:Y:S02]  /*145d0*/  LOP3.LUT R14, R0, 0xff, RZ, 0xc0, !PT ;  /* 0x000000ff000e7812 */ /* 0x000fe400078ec0ff */
[----:B------:R-:W-:Y:S02]  /*145e0*/  SHF.R.U32.HI R7, RZ, 0x18, R0 ;  /* 0x00000018ff077819 */ /* 0x000fe40000011600 */
[----:B------:R-:W-:-:S02]  /*145f0*/  LOP3.LUT R2, R3, 0xff, RZ, 0xc0, !PT ;  /* 0x000000ff03027812 */ /* 0x000fc400078ec0ff */
[----:B------:R-:W-:Y:S02]  /*14600*/  PRMT R0, R16, 0x5410, R6 ;  /* 0x0000541010007816 */ /* 0x000fe40000000006 */
[----:B------:R-:W-:Y:S02]  /*14610*/  PRMT R3, R5, 0x5410, R15 ;  /* 0x0000541005037816 */ /* 0x000fe4000000000f */
[----:B------:R-:W-:Y:S01]  /*14620*/  PRMT R5, R2, 0x5410, R7 ;  /* 0x0000541002057816 */ /* 0x000fe20000000007 */
[--C-:B------:R-:W-:Y:S01]  /*14630*/  HSET2.LE.AND R0, R0, R222.reuse, PT ;  /* 0x000000de00007233 */ /* 0x100fe20003803000 */
[----:B------:R-:W-:Y:S01]  /*14640*/  PRMT R4, R14, 0x5410, R4 ;  /* 0x000054100e047816 */ /* 0x000fe20000000004 */
[--C-:B------:R-:W-:Y:S01]  /*14650*/  HSET2.LE.AND R2, R3, R222.reuse, PT ;  /* 0x000000de03027233 */ /* 0x100fe20003803000 */
[----:B------:R-:W-:Y:S01]  /*14660*/  HMMA.16816.F32.BF16 R84, R8, R18, R60 ;  /* 0x000000120854723c */ /* 0x000fe2000004183c */
[----:B------:R-:W-:Y:S01]  /*14670*/  LDSM.16.MT88.4 R16, [R190+0xa800] ;  /* 0x00a80000be10783b */ /* 0x000fe20000004200 */
[----:B------:R-:W-:Y:S01]  /*14680*/  LOP3.LUT R6, R187, R0, RZ, 0xc0, !PT ;  /* 0x00000000bb067212 */ /* 0x000fe200078ec0ff */
[----:B------:R-:W-:Y:S01]  /*14690*/  HSET2.LE.AND R3, R4, R222, PT ;  /* 0x000000de04037233 */ /* 0x000fe20003803000 */
[----:B------:R-:W-:-:S02]  /*146a0*/  LOP3.LUT R7, R186, R2, RZ, 0xc0, !PT ;  /* 0x00000002ba077212 */ /* 0x000fc400078ec0ff */
[----:B------:R-:W-:Y:S02]  /*146b0*/  LOP3.LUT R2, R13, R207, R210, 0x96, !PT ;  /* 0x000000cf0d027212 */ /* 0x000fe400078e96d2 */
[----:B------:R-:W-:Y:S01]  /*146c0*/  LOP3.LUT R0, R203, R200, R12, 0x96, !PT ;  /* 0x000000c8cb007212 */ /* 0x000fe200078e960c */
[C---:B------:R-:W-:Y:S01]  /*146d0*/  HMMA.16816.F32.BF16 R60, R8.reuse, R48, R140 ;  /* 0x00000030083c723c */ /* 0x040fe2000004188c */
[----:B------:R-:W-:Y:S01]  /*146e0*/  LOP3.LUT R4, R199, R3, RZ, 0xc0, !PT ;  /* 0x00000003c7047212 */ /* 0x000fe200078ec0ff */
[----:B------:R-:W-:Y:S01]  /*146f0*/  IMAD.WIDE.U32 R2, R2, -0x2daee0ad, RZ ;  /* 0xd2511f5302027825 */ /* 0x000fe200078e00ff */
[----:B------:R1:W5:Y:S05]  /*14700*/  LDL.LU.64 R210, [R1+0x228] ;  /* 0x0002280001d27983 */ /* 0x00036a0000300a00 */
[----:B------:R-:W-:Y:S01]  /*14710*/  HMMA.16816.F32.BF16 R72, R8, R50, R144 ;  /* 0x000000320848723c */ /* 0x000fe20000041890 */
[----:B------:R-:W-:-:S07]  /*14720*/  LOP3.LUT R3, R3, R198, R208, 0x96, !PT ;  /* 0x000000c603037212 */ /* 0x000fce00078e96d0 */
[C---:B------:R-:W-:Y:S08]  /*14730*/  HMMA.16816.F32.BF16 R76, R8.reuse, R38, R76 ;  /* 0x00000026084c723c */ /* 0x040ff0000004184c */
[C---:B------:R-:W-:Y:S08]  /*14740*/  HMMA.16816.F32.BF16 R68, R8.reuse, R44, R132 ;  /* 0x0000002c0844723c */ /* 0x040ff00000041884 */
[C---:B------:R-:W-:Y:S01]  /*14750*/  HMMA.16816.F32.BF16 R64, R8.reuse, R46, R136 ;  /* 0x0000002e0840723c */ /* 0x040fe20000041888 */
[----:B------:R-:W-:Y:S01]  /*14760*/  IMAD.MOV.U32 R199, RZ, RZ, R238 ;  /* 0x000000ffffc77224 */ /* 0x000fe200078e00ee */
[----:B------:R1:W5:Y:S04]  /*14770*/  LDL.LU R207, [R1+0x224] ;  /* 0x0002240001cf7983 */ /* 0x0003680000300800 */
[----:B------:R1:W5:Y:S02]  /*14780*/  LDL.LU R200, [R1+0x220] ;  /* 0x0002200001c87983 */ /* 0x0003640000300800 */
[C---:B------:R-:W-:Y:S02]  /*14790*/  HMMA.16816.F32.BF16 R48, R8.reuse, R56, R152 ;  /* 0x000000380830723c */ /* 0x040fe40000041898 */
[----:B------:R1:W5:Y:S04]  /*147a0*/  LDL.LU.64 R208, [R1+0x218] ;  /* 0x0002180001d07983 */ /* 0x0003680000300a00 */
[----:B------:R1:W5:Y:S02]  /*147b0*/  LDL.LU R198, [R1+0x214] ;  /* 0x0002140001c67983 */ /* 0x0003640000300800 */
[----:B------:R-:W-:Y:S02]  /*147c0*/  HMMA.16816.F32.BF16 R56, R8, R58, R148 ;  /* 0x0000003a0838723c */ /* 0x000fe40000041894 */
[----:B------:R-:W3:Y:S04]  /*147d0*/  LDSM.16.MT88.4 R44, [R190+0x9800] ;  /* 0x00980000be2c783b */ /* 0x000ee80000004200 */
[----:B------:R-:W4:Y:S01]  /*147e0*/  LDSM.16.MT88.4 R12, [R188+0xb800] ;  /* 0x00b80000bc0c783b */ /* 0x000f220000004200 */
[----:B------:R-:W-:-:S03]  /*147f0*/  IMAD.WIDE.U32 R8, R0, -0x2daee0ad, RZ ;  /* 0xd2511f5300087825 */ /* 0x000fc600078e00ff */
[----:B------:R-:W1:Y:S02]  /*14800*/  LDSM.16.MT88.4 R36, [R190+0xb800] ;  /* 0x00b80000be24783b */ /* 0x000e640000004200 */
[----:B------:R-:W-:Y:S01]  /*14810*/  LOP3.LUT R0, R9, R195, R2, 0x96, !PT ;  /* 0x000000c309007212 */ /* 0x000fe200078e9602 */
[----:B------:R-:W-:Y:S01]  /*14820*/  IMAD.WIDE.U32 R2, R3, -0x326172a9, RZ ;  /* 0xcd9e8d5703027825 */ /* 0x000fe200078e00ff */
[----:B------:R1:W5:Y:S03]  /*14830*/  LDL.LU R195, [R1+0x210] ;  /* 0x0002100001c37983 */ /* 0x0003660000300800 */
[----:B------:R-:W-:Y:S01]  /*14840*/  IMAD.WIDE.U32 R180, R0, -0x326172a9, RZ ;  /* 0xcd9e8d5700b47825 */ /* 0x000fe200078e00ff */
[----:B------:R-:W-:Y:S01]  /*14850*/  LOP3.LUT R3, R3, R193, R202, 0x96, !PT ;  /* 0x000000c103037212 */ /* 0x000fe200078e96ca */
[----:B------:R-:W-:Y:S01]  /*14860*/  HSET2.LE.AND R5, R5, R222, PT ;  /* 0x000000de05057233 */ /* 0x000fe20003803000 */
[----:B------:R1:W5:Y:S02]  /*14870*/  LDL.LU R193, [R1+0x20c] ;  /* 0x00020c0001c17983 */ /* 0x0003640000300800 */
[----:B------:R-:W-:Y:S01]  /*14880*/  LOP3.LUT R0, R181, R192, R2, 0x96, !PT ;  /* 0x000000c0b5007212 */ /* 0x000fe200078e9602 */
[----:B------:R-:W-:Y:S01]  /*14890*/  IMAD.WIDE.U32 R2, R3, -0x2daee0ad, RZ ;  /* 0xd2511f5303027825 */ /* 0x000fe200078e00ff */
[----:B------:R1:W5:Y:S03]  /*148a0*/  LDL.LU R192, [R1+0x208] ;  /* 0x0002080001c07983 */ /* 0x0003660000300800 */
[----:B------:R-:W-:Y:S01]  /*148b0*/  IMAD.WIDE.U32 R110, R0, -0x2daee0ad, RZ ;  /* 0xd2511f53006e7825 */ /* 0x000fe200078e00ff */
[----:B------:R-:W-:Y:S01]  /*148c0*/  LOP3.LUT R0, R3, R191, R8, 0x96, !PT ;  /* 0x000000bf03007212 */ /* 0x000fe200078e9608 */
[----:B------:R-:W-:Y:S03]  /*148d0*/  LDSM.16.MT88.4 R152, [R188+0xac00] ;  /* 0x00ac0000bc98783b */ /* 0x000fe60000004200 */
[----:B------:R-:W-:Y:S01]  /*148e0*/  LOP3.LUT R2, R111, R189, R2, 0x96, !PT ;  /* 0x000000bd6f027212 */ /* 0x000fe200078e9602 */
[----:B------:R-:W-:Y:S01]  /*148f0*/  IMAD.WIDE.U32 R42, R0, -0x326172a9, RZ ;  /* 0xcd9e8d57002a7825 */ /* 0x000fe200078e00ff */
[----:B------:R1:W5:Y:S03]  /*14900*/  LDL.LU R191, [R1+0x204] ;  /* 0x0002040001bf7983 */ /* 0x0003660000300800 */
[----:B------:R-:W-:Y:S01]  /*14910*/  IMAD.WIDE.U32 R2, R2, -0x326172a9, RZ ;  /* 0xcd9e8d5702027825 */ /* 0x000fe200078e00ff */
[----:B------:R1:W5:Y:S04]  /*14920*/  LDL.LU R189, [R1+0x200] ;  /* 0x0002000001bd7983 */ /* 0x0003680000300800 */
[----:B------:R-:W-:Y:S01]  /*14930*/  LOP3.LUT R0, R3, R199, R42, 0x96, !PT ;  /* 0x000000c703007212 */ /* 0x000fe200078e962a */
[----:B------:R-:W-:Y:S01]  /*14940*/  LDSM.16.MT88.4 R144, [R190+0xac00] ;  /* 0x00ac0000be90783b */ /* 0x000fe20000004200 */
[----:B------:R-:W-:-:S02]  /*14950*/  LOP3.LUT R3, R2, 0xffff, RZ, 0xc0, !PT ;  /* 0x0000ffff02037812 */ /* 0x000fc400078ec0ff */
[----:B------:R-:W-:Y:S02]  /*14960*/  LOP3.LUT R24, R2, 0xff, RZ, 0xc0, !PT ;  /* 0x000000ff02187812 */ /* 0x000fe400078ec0ff */
[--C-:B------:R-:W-:Y:S02]  /*14970*/  SHF.R.U32.HI R11, RZ, 0x10, R2.reuse ;  /* 0x00000010ff0b7819 */ /* 0x100fe40000011602 */
[----:B------:R-:W-:Y:S02]  /*14980*/  SHF.R.U32.HI R10, RZ, 0x18, R2 ;  /* 0x00000018ff0a7819 */ /* 0x000fe40000011602 */
[----:B------:R-:W-:Y:S02]  /*14990*/  LOP3.LUT R2, R0, 0xffff, RZ, 0xc0, !PT ;  /* 0x0000ffff00027812 */ /* 0x000fe400078ec0ff */
[----:B------:R-:W-:Y:S02]  /*149a0*/  SHF.R.U32.HI R3, RZ, 0x8, R3 ;  /* 0x00000008ff037819 */ /* 0x000fe40000011603 */
[----:B------:R-:W-:-:S02]  /*149b0*/  LOP3.LUT R11, R11, 0xff, RZ, 0xc0, !PT ;  /* 0x000000ff0b0b7812 */ /* 0x000fc400078ec0ff */
[----:B------:R-:W-:Y:S02]  /*149c0*/  SHF.R.U32.HI R8, RZ, 0x8, R2 ;  /* 0x00000008ff087819 */ /* 0x000fe40000011602 */
[----:B------:R-:W-:Y:S02]  /*149d0*/  LOP3.LUT R9, R0, 0xff, RZ, 0xc0, !PT ;  /* 0x000000ff00097812 */ /* 0x000fe400078ec0ff */
[----:B------:R-:W-:Y:S02]  /*149e0*/  PRMT R2, R24, 0x5410, R3 ;  /* 0x0000541018027816 */ /* 0x000fe40000000003 */
[----:B------:R-:W-:Y:S02]  /*149f0*/  SHF.R.U32.HI R3, RZ, 0x10, R0 ;  /* 0x00000010ff037819 */ /* 0x000fe40000011600 */
[----:B------:R-:W-:Y:S02]  /*14a00*/  PRMT R11, R11, 0x5410, R10 ;  /* 0x000054100b0b7816 */ /* 0x000fe4000000000a */
[----:B------:R-:W-:-:S02]  /*14a10*/  PRMT R8, R9, 0x5410, R8 ;  /* 0x0000541009087816 */ /* 0x000fc40000000008 */
[----:B------:R-:W-:Y:S01]  /*14a20*/  SHF.R.U32.HI R10, RZ, 0x18, R0 ;  /* 0x00000018ff0a7819 */ /* 0x000fe20000011600 */
[----:B------:R-:W-:Y:S01]  /*14a30*/  HSET2.LE.AND R0, R2, R222, PT ;  /* 0x000000de02007233 */ /* 0x000fe20003803000 */
[----:B------:R-:W-:-:S04]  /*14a40*/  LOP3.LUT R9, R3, 0xff, RZ, 0xc0, !PT ;  /* 0x000000ff03097812 */ /* 0x000fc800078ec0ff */
[----:B------:R-:W-:Y:S02]  /*14a50*/  PRMT R9, R9, 0x5410, R10 ;  /* 0x0000541009097816 */ /* 0x000fe4000000000a */
[----:B------:R-:W-:Y:S02]  /*14a60*/  LOP3.LUT R10, R219, R0, RZ, 0xc0, !PT ;  /* 0x00000000db0a7212 */ /* 0x000fe400078ec0ff */
[----:B------:R-:W2:Y:S01]  /*14a70*/  LDL R219, [R1+0x1b4] ;  /* 0x0001b40001db7983 */ /* 0x000ea20000100800 */
[--C-:B------:R-:W-:Y:S02]  /*14a80*/  HSET2.LE.AND R2, R11, R222.reuse, PT ;  /* 0x000000de0b027233 */ /* 0x100fe40003803000 */
[--C-:B------:R-:W-:Y:S01]  /*14a90*/  HSET2.LE.AND R3, R8, R222.reuse, PT ;  /* 0x000000de08037233 */ /* 0x100fe20003803000 */
[----:B------:R-:W-:Y:S02]  /*14aa0*/  LOP3.LUT R5, R196, R5, RZ, 0xc0, !PT ;  /* 0x00000005c4057212 */ /* 0x000fe400078ec0ff */
[----:B------:R-:W-:Y:S01]  /*14ab0*/  LOP3.LUT R11, R206, R2, RZ, 0xc0, !PT ;  /* 0x00000002ce0b7212 */ /* 0x000fe200078ec0ff */
[----:B------:R-:W-:Y:S01]  /*14ac0*/  HSET2.LE.AND R9, R9, R222, PT ;  /* 0x000000de09097233 */ /* 0x000fe20003803000 */
[----:B------:R-:W-:-:S02]  /*14ad0*/  LOP3.LUT R2, R25, R233, R40, 0x96, !PT ;  /* 0x000000e919027212 */ /* 0x000fc400078e9628 */
[----:B------:R-:W-:Y:S02]  /*14ae0*/  LOP3.LUT R8, R223, R3, RZ, 0xc0, !PT ;  /* 0x00000003df087212 */ /* 0x000fe400078ec0ff */
[----:B------:R-:W-:Y:S01]  /*14af0*/  LOP3.LUT R9, R225, R9, RZ, 0xc0, !PT ;  /* 0x00000009e1097212 */ /* 0x000fe200078ec0ff */
[----:B------:R-:W-:Y:S01]  /*14b00*/  IMAD.WIDE.U32 R2, R2, -0x2daee0ad, RZ ;  /* 0xd2511f5302027825 */ /* 0x000fe200078e00ff */
[----:B---3--:R-:W-:Y:S04]  /*14b10*/  HMMA.16816.F32.BF16 R132, R4, R44, R128 ;  /* 0x0000002c0484723c */ /* 0x008fe80000041880 */
[----:B------:R-:W-:Y:S02]  /*14b20*/  LOP3.LUT R0, R3, R232, R26, 0x96, !PT ;  /* 0x000000e803007212 */ /* 0x000fe400078e961a */
[----:B------:R-:W-:-:S02]  /*14b30*/  LOP3.LUT R3, R2, 0xffff, RZ, 0xc0, !PT ;  /* 0x0000ffff02037812 */ /* 0x000fc400078ec0ff */
        /* <DEDUP_REMOVED lines=9> */
[C---:B----4-:R-:W-:Y:S08]  /*14bd0*/  HMMA.16816.F32.BF16 R96, R4.reuse, R12, R176 ;  /* 0x0000000c0460723c */ /* 0x050ff000000418b0 */
[C---:B------:R-:W-:Y:S08]  /*14be0*/  HMMA.16816.F32.BF16 R104, R4.reuse, R14, R104 ;  /* 0x0000000e0468723c */ /* 0x040ff00000041868 */
[C---:B-1----:R-:W-:Y:S08]  /*14bf0*/  HMMA.16816.F32.BF16 R172, R4.reuse, R36, R172 ;  /* 0x0000002404ac723c */ /* 0x042ff000000418ac */
        /* <DEDUP_REMOVED lines=17> */
[----:B------:R-:W1:Y:S01]  /*14d10*/  LDSM.16.MT88.4 R80, [R188+0xbc00] ;  /* 0x00bc0000bc50783b */ /* 0x000e620000004200 */
        /* <DEDUP_REMOVED lines=14> */
[----:B------:R-:W3:Y:S01]  /*14e00*/  LDSM.16.MT88.4 R12, [R190+0xbc00] ;  /* 0x00bc0000be0c783b */ /* 0x000ee20000004200 */
        /* <DEDUP_REMOVED lines=22> */
[----:B------:R-:W-:-:S04]  /*14f70*/  LOP3.LUT R4, R3, 0xff, RZ, 0xc0, !PT ;  /* 0x000000ff03047812 */ /* 0x000fc800078ec0ff */
        /* <DEDUP_REMOVED lines=14> */
[----:B------:R-:W-:Y:S01]  /*15060*/  HMMA.16816.F32.BF16 R128, R92, R162, R128 ;  /* 0x000000a25c80723c */ /* 0x000fe20000041880 */
[----:B--2---:R-:W-:-:S07]  /*15070*/  ISETP.GT.AND P1, PT, R197, R219, PT ;  /* 0x000000dbc500720c */ /* 0x004fce0003f24270 */
[C---:B------:R-:W-:Y:S08]  /*15080*/  HMMA.16816.F32.BF16 R124, R92.reuse, R152, R124 ;  /* 0x000000985c7c723c */ /* 0x040ff0000004187c */
[C---:B------:R-:W-:Y:S08]  /*15090*/  HMMA.16816.F32.BF16 R120, R92.reuse, R154, R120 ;  /* 0x0000009a5c78723c */ /* 0x040ff00000041878 */
[C---:B------:R-:W-:Y:S08]  /*150a0*/  HMMA.16816.F32.BF16 R116, R92.reuse, R144, R116 ;  /* 0x000000905c74723c */ /* 0x040ff00000041874 */
[C---:B------:R-:W-:Y:S08]  /*150b0*/  HMMA.16816.F32.BF16 R112, R92.reuse, R146, R112 ;  /* 0x000000925c70723c */ /* 0x040ff00000041870 */
[C---:B------:R-:W-:Y:S08]  /*150c0*/  HMMA.16816.F32.BF16 R76, R92.reuse, R82, R104 ;  /* 0x000000525c4c723c */ /* 0x040ff00000041868 */
[----:B---3--:R-:W-:Y:S01]  /*150d0*/  HMMA.16816.F32.BF16 R88, R92, R12, R172 ;  /* 0x0000000c5c58723c */ /* 0x008fe200000418ac */
[----:B------:R-:W-:-:S07]  /*150e0*/  IMAD.MOV.U32 R107, RZ, RZ, R197 ;  /* 0x000000ffff6b7224 */ /* 0x000fce00078e00c5 */
[----:B------:R-:W-:Y:S01]  /*150f0*/  HMMA.16816.F32.BF16 R92, R92, R14, R148 ;  /* 0x0000000e5c5c723c */ /* 0x000fe20000041894 */
[----:B------:R-:W-:-:S07]  /*15100*/  IADD3.X R197, R35, -0x1, RZ, P0, !PT ;  /* 0xffffffff23c57810 */ /* 0x000fce00007fe4ff */
[C---:B------:R-:W-:Y:S08]  /*15110*/  HMMA.16816.F32.BF16 R164, R96.reuse, R160, R164 ;  /* 0x000000a060a4723c */ /* 0x040ff000000418a4 */
[C---:B------:R-:W-:Y:S08]  /*15120*/  HMMA.16816.F32.BF16 R148, R96.reuse, R144, R68 ;  /* 0x000000906094723c */ /* 0x040ff00000041844 */
[C---:B------:R-:W-:Y:S08]  /*15130*/  HMMA.16816.F32.BF16 R172, R96.reuse, R168, R100 ;  /* 0x000000a860ac723c */ /* 0x040ff00000041864 */
[----:B------:R-:W-:Y:S01]  /*15140*/  HMMA.16816.F32.BF16 R160, R96, R162, R84 ;  /* 0x000000a260a0723c */ /* 0x000fe20000041854 */
[----:B------:R-:W-:-:S02]  /*15150*/  IMAD.MOV.U32 R101, RZ, RZ, R239 ;  /* 0x000000ffff657224 */ /* 0x000fc400078e00ef */
        /* <DEDUP_REMOVED lines=76> */
[----:B------:R-:W4:Y:S04]  /*15620*/  LDSM.16.M88.4 R48, [R189+0x6800] ;  /* 0x00680000bd30783b */ /* 0x000f280000000200 */
        /* <DEDUP_REMOVED lines=9> */
[-C--:B----4-:R-:W-:Y:S03]  /*156c0*/  HMMA.16816.F32.BF16 R104, R16, R48.reuse, RZ ;  /* 0x000000301068723c */ /* 0x090fe600000418ff */
[----:B------:R-:W4:Y:S04]  /*156d0*/  LDSM.16.M88.4 R40, [R191+0x6000] ;  /* 0x00600000bf28783b */ /* 0x000f280000000200 */
[----:B------:R-:W0:Y:S01]  /*156e0*/  LDGDEPBAR ;  /* 0x00000000000079af */ /* 0x000e220000000000 */
[----:B-1----:R-:W-:Y:S08]  /*156f0*/  HMMA.16816.F32.BF16 R100, R12, R48, RZ ;  /* 0x000000300c64723c */ /* 0x002ff000000418ff */
[-C--:B------:R-:W-:Y:S08]  /*15700*/  HMMA.16816.F32.BF16 R64, R16, R44.reuse, RZ ;  /* 0x0000002c1040723c */ /* 0x080ff000000418ff */
[----:B------:R-:W-:Y:S08]  /*15710*/  HMMA.16816.F32.BF16 R60, R12, R44, RZ ;  /* 0x0000002c0c3c723c */ /* 0x000ff000000418ff */
[----:B--2---:R-:W-:Y:S08]  /*15720*/  HMMA.16816.F32.BF16 R236, R8, R24, R104 ;  /* 0x0000001808ec723c */ /* 0x004ff00000041868 */
[----:B------:R-:W-:Y:S08]  /*15730*/  HMMA.16816.F32.BF16 R180, R16, R52, RZ ;  /* 0x0000003410b4723c */ /* 0x000ff000000418ff */
[----:B---3--:R-:W-:Y:S08]  /*15740*/  HMMA.16816.F32.BF16 R104, R4, R24, R100 ;  /* 0x000000180468723c */ /* 0x008ff00000041864 */
[-C--:B------:R-:W-:Y:S08]  /*15750*/  HMMA.16816.F32.BF16 R248, R8, R20.reuse, R64 ;  /* 0x0000001408f8723c */ /* 0x080ff00000041840 */
[----:B------:R-:W-:Y:S08]  /*15760*/  HMMA.16816.F32.BF16 R244, R4, R20, R60 ;  /* 0x0000001404f4723c */ /* 0x000ff0000004183c */
[-C--:B------:R-:W-:Y:S08]  /*15770*/  HMMA.16816.F32.BF16 R220, R16, R56.reuse, RZ ;  /* 0x0000003810dc723c */ /* 0x080ff000000418ff */
[C---:B------:R-:W-:Y:S08]  /*15780*/  HMMA.16816.F32.BF16 R184, R12.reuse, R56, RZ ;  /* 0x000000380cb8723c */ /* 0x040ff000000418ff */
[C---:B------:R-:W-:Y:S08]  /*15790*/  HMMA.16816.F32.BF16 R176, R12.reuse, R52, RZ ;  /* 0x000000340cb0723c */ /* 0x040ff000000418ff */
        /* <DEDUP_REMOVED lines=8> */
[-C--:B------:R-:W-:Y:S08]  /*15820*/  HMMA.16816.F32.BF16 R224, R8, R36.reuse, R180 ;  /* 0x0000002408e0723c */ /* 0x080ff000000418b4 */
[C---:B------:R-:W-:Y:S08]  /*15830*/  HMMA.16816.F32.BF16 R180, R4.reuse, R36, R176 ;  /* 0x0000002404b4723c */ /* 0x040ff000000418b0 */
[----:B------:R-:W-:Y:S08]  /*15840*/  HMMA.16816.F32.BF16 R176, R4, R26, R60 ;  /* 0x0000001a04b0723c */ /* 0x000ff0000004183c */
[-C--:B----4-:R-:W-:Y:S08]  /*15850*/  HMMA.16816.F32.BF16 R220, R8, R40.reuse, R220 ;  /* 0x0000002808dc723c */ /* 0x090ff000000418dc */
        /* <DEDUP_REMOVED lines=20> */
[----:B------:R-:W1:Y:S07]  /*159a0*/  LDSM.16.M88.4 R12, [R189+0x7800] ;  /* 0x00780000bd0c783b */ /* 0x000e6e0000000200 */
        /* <DEDUP_REMOVED lines=59> */
[----:B------:R-:W-:Y:S01]  /*15d60*/  HMMA.16816.F32.BF16 R236, R8, R14, R236 ;  /* 0x0000000e08ec723c */ /* 0x000fe200000418ec */
[----:B------:R-:W1:Y:S07]  /*15d70*/  LDSM.16.M88.4 R12, [R191+0x8400] ;  /* 0x00840000bf0c783b */ /* 0x000e6e0000000200 */
[----:B-1----:R-:W-:Y:S08]  /*15d80*/  HMMA.16816.F32.BF16 R176, R4, R14, R100 ;  /* 0x0000000e04b0723c */ /* 0x002ff00000041864 */
[-C--:B------:R-:W-:Y:S08]  /*15d90*/  HMMA.16816.F32.BF16 R224, R8, R12.reuse, R224 ;  /* 0x0000000c08e0723c */ /* 0x080ff000000418e0 */
[----:B------:R-:W-:Y:S08]  /*15da0*/  HMMA.16816.F32.BF16 R220, R4, R12, R220 ;  /* 0x0000000c04dc723c */ /* 0x000ff000000418dc */
[C---:B------:R-:W-:Y:S01]  /*15db0*/  HMMA.16816.F32.BF16 R100, R8.reuse, R14, R60 ;  /* 0x0000000e0864723c */ /* 0x040fe2000004183c */
[----:B------:R-:W1:Y:S07]  /*15dc0*/  LDSM.16.M88.4 R12, [R191+0x8800] ;  /* 0x00880000bf0c783b */ /* 0x000e6e0000000200 */
[-C--:B-1----:R-:W-:Y:S08]  /*15dd0*/  HMMA.16816.F32.BF16 R184, R8, R12.reuse, R56 ;  /* 0x0000000c08b8723c */ /* 0x082ff00000041838 */
[C---:B------:R-:W-:Y:S08]  /*15de0*/  HMMA.16816.F32.BF16 R244, R4.reuse, R12, R44 ;  /* 0x0000000c04f4723c */ /* 0x040ff0000004182c */
[-C--:B------:R-:W-:Y:S08]  /*15df0*/  HMMA.16816.F32.BF16 R40, R4, R14.reuse, R40 ;  /* 0x0000000e0428723c */ /* 0x080ff00000041828 */
[----:B------:R-:W-:Y:S01]  /*15e00*/  HMMA.16816.F32.BF16 R248, R8, R14, R24 ;  /* 0x0000000e08f8723c */ /* 0x000fe20000041818 */
[----:B------:R-:W1:Y:S01]  /*15e10*/  LDSM.16.M88.4 R12, [R191+0x8c00] ;  /* 0x008c0000bf0c783b */ /* 0x000e620000000200 */
[----:B------:R-:W-:Y:S01]  /*15e20*/  ISETP.GT.AND P0, PT, R205, R219, PT ;  /* 0x000000dbcd00720c */ /* 0x000fe20003f04270 */
[----:B------:R-:W-:Y:S11]  /*15e30*/  DEPBAR.LE SB0, 0x0 ;  /* 0x000080000000791a */ /* 0x000ff60000000000 */
[----:B------:R-:W-:Y:S01]  /*15e40*/  @!UPT UIADD3 URZ, URZ, URZ, URZ ;  /* 0x0000003f3f3ff290 */ /* 0x000fe2000fffe03f */
[----:B------:R-:W-:Y:S04]  /*15e50*/  STL.64 [R1], R40 ;  /* 0x0000002801007387 */ /* 0x000fe80000100a00 */
[----:B------:R2:W-:Y:S01]  /*15e60*/  STL.64 [R1+0x8], R42 ;  /* 0x0000082a01007387 */ /* 0x0005e20000100a00 */
[-C--:B-1----:R-:W-:Y:S08]  /*15e70*/  HMMA.16816.F32.BF16 R24, R4, R12.reuse, R36 ;  /* 0x0000000c0418723c */ /* 0x082ff00000041824 */
[----:B--2---:R-:W-:Y:S08]  /*15e80*/  HMMA.16816.F32.BF16 R40, R8, R12, R48 ;  /* 0x0000000c0828723c */ /* 0x004ff00000041830 */
[-C--:B------:R-:W-:Y:S08]  /*15e90*/  HMMA.16816.F32.BF16 R20, R4, R14.reuse, R20 ;  /* 0x0000000e0414723c */ /* 0x080ff00000041814 */
[----:B------:R-:W-:Y:S07]  /*15ea0*/  HMMA.16816.F32.BF16 R4, R8, R14, R16 ;  /* 0x0000000e0804723c */ /* 0x000fee0000041810 */
[----:B------:R1:W-:Y:S04]  /*15eb0*/  STL.64 [R1+0x20], R40 ;  /* 0x0000202801007387 */ /* 0x0003e80000100a00 */
[----:B------:R1:W-:Y:S04]  /*15ec0*/  STL.64 [R1+0x28], R42 ;  /* 0x0000282a01007387 */ /* 0x0003e80000100a00 */
[----:B------:R1:W-:Y:S04]  /*15ed0*/  STL.64 [R1+0x60], R24 ;  /* 0x0000601801007387 */ /* 0x0003e80000100a00 */
[----:B------:R1:W-:Y:S04]  /*15ee0*/  STL.64 [R1+0x68], R26 ;  /* 0x0000681a01007387 */ /* 0x0003e80000100a00 */
[----:B------:R1:W-:Y:S04]  /*15ef0*/  STL.64 [R1+0x80], R20 ;  /* 0x0000801401007387 */ /* 0x0003e80000100a00 */
[----:B------:R1:W-:Y:S04]  /*15f00*/  STL.64 [R1+0x88], R22 ;  /* 0x0000881601007387 */ /* 0x0003e80000100a00 */
[----:B------:R1:W-:Y:S04]  /*15f10*/  STL.64 [R1+0x70], R4 ;  /* 0x0000700401007387 */ /* 0x0003e80000100a00 */
[----:B------:R1:W-:Y:S01]  /*15f20*/  STL.64 [R1+0x78], R6 ;  /* 0x0000780601007387 */ /* 0x0003e20000100a00 */
[----:B------:R-:W-:Y:S03]  /*15f30*/  BSSY B1, `(.L_x_943) ;  /* 0x0000040000017945 */ /* 0x000fe60003800000 */
[----:B------:R-:W-:Y:S06]  /*15f40*/  BAR.SYNC.DEFER_BLOCKING 0x0 ;  /* 0x0000000000007b1d */ /* 0x000fec0000010000 */
[----:B------:R-:W-:Y:S05]  /*15f50*/  @!P0 BRA `(.L_x_944) ;  /* 0x000003d000008947 */ /* 0x000fea0003800000 */
[----:B------:R-:W2:Y:S04]  /*15f60*/  LDL.64 R110, [R1+0x1c0] ;  /* 0x0001c000016e7983 */ /* 0x000ea80000100a00 */
[----:B------:R-:W2:Y:S04]  /*15f70*/  LDL R201, [R1+0x1b8] ;  /* 0x0001b80001c97983 */ /* 0x000ea80000100800 */
[----:B------:R-:W3:Y:S04]  /*15f80*/  LDL R204, [R1+0x1ec] ;  /* 0x0001ec0001cc7983 */ /* 0x000ee80000100800 */
[----:B------:R-:W4:Y:S04]  /*15f90*/  LDL R206, [R1+0x1bc] ;  /* 0x0001bc0001ce7983 */ /* 0x000f280000100800 */
[----:B------:R-:W5:Y:S01]  /*15fa0*/  LDL R219, [R1+0x1d8] ;  /* 0x0001d80001db7983 */ /* 0x000f620000100800 */
[----:B------:R-:W-:-:S04]  /*15fb0*/  IADD3 R0, R197, -0x4, RZ ;  /* 0xfffffffcc5007810 */ /* 0x000fc80007ffe0ff */
[----:B-1----:R-:W-:Y:S01]  /*15fc0*/  SHF.R.S32.HI R4, RZ, 0x1f, R0 ;  /* 0x0000001fff047819 */ /* 0x002fe20000011400 */
        /* <DEDUP_REMOVED lines=52> */
.L_x_946:
[----:B------:R-:W-:Y:S05]  /*16310*/  BSYNC B0 ;  /* 0x0000000000007941 */ /* 0x000fea0003800000 */
.L_x_945:
[----:B------:R-:W0:Y:S02]  /*16320*/  LDGDEPBAR ;  /* 0x00000000000079af */ /* 0x000e240000000000 */
.L_x_944:
[----:B------:R-:W-:Y:S05]  /*16330*/  BSYNC B1 ;  /* 0x0000000000017941 */ /* 0x000fea0003800000 */
.L_x_943:
[----:B------:R-:W2:Y:S04]  /*16340*/  LDL.64 R10, [R1+0x178] ;  /* 0x00017800010a7983 */ /* 0x000ea80000100a00 */
[----:B-1----:R-:W3:Y:S04]  /*16350*/  LDL R5, [R1+0x54] ;  /* 0x0000540001057983 */ /* 0x002ee80000100800 */
[----:B------:R-:W4:Y:S04]  /*16360*/  LDL R6, [R1+0xbc] ;  /* 0x0000bc0001067983 */ /* 0x000f280000100800 */
[----:B------:R-:W4:Y:S04]  /*16370*/  LDL.LU R36, [R1+0x64] ;  /* 0x0000640001247983 */ /* 0x000f280000300800 */
        /* <DEDUP_REMOVED lines=9> */
[----:B------:R-:W4:Y:S04]  /*16410*/  LDL.LU.64 R18, [R1+0xa0] ;  /* 0x0000a00001127983 */ /* 0x000f280000300a00 */
[----:B------:R-:W4:Y:S04]  /*16420*/  LDL.LU R8, [R1+0x8] ;  /* 0x0000080001087983 */ /* 0x000f280000300800 */
[----:B------:R-:W4:Y:S04]  /*16430*/  LDL.LU R7, [R1] ;  /* 0x0000000001077983 */ /* 0x000f280000300800 */
[----:B------:R-:W4:Y:S04]  /*16440*/  LDL R16, [R1+0x58] ;  /* 0x0000580001107983 */ /* 0x000f280000100800 */
[----:B------:R-:W4:Y:S04]  /*16450*/  LDL.LU R15, [R1+0x88] ;  /* 0x00008800010f7983 */ /* 0x000f280000300800 */
[----:B------:R-:W4:Y:S04]  /*16460*/  LDL.LU R14, [R1+0x8c] ;  /* 0x00008c00010e7983 */ /* 0x000f280000300800 */
[----:B------:R-:W4:Y:S04]  /*16470*/  LDL.LU R13, [R1+0x7c] ;  /* 0x00007c00010d7983 */ /* 0x000f280000300800 */
[----:B------:R-:W4:Y:S04]  /*16480*/  LDL.LU R12, [R1+0x70] ;  /* 0x00007000010c7983 */ /* 0x000f280000300800 */
[----:B------:R-:W4:Y:S04]  /*16490*/  LDL.LU R9, [R1+0x80] ;  /* 0x0000800001097983 */ /* 0x000f280000300800 */
[----:B------:R-:W4:Y:S04]  /*164a0*/  LDL.LU R4, [R1+0x4] ;  /* 0x0000040001047983 */ /* 0x000f280000300800 */
[----:B------:R-:W4:Y:S01]  /*164b0*/  LDL.LU R3, [R1+0xc] ;  /* 0x00000c0001037983 */ /* 0x000f220000300800 */
[----:B------:R-:W-:-:S03]  /*164c0*/  LOP3.LUT R2, R2, 0xffffffef, RZ, 0xc0, !PT ;  /* 0xffffffef02027812 */ /* 0x000fc600078ec0ff */
[----:B------:R-:W1:Y:S04]  /*164d0*/  S2R R0, SR_TID.X ;  /* 0x0000000000007919 */ /* 0x000e680000002100 */
[----:B------:R2:W-:Y:S04]  /*164e0*/  STL [R1+0x228], R229 ;  /* 0x000228e501007387 */ /* 0x0005e80000100800 */
[----:B------:R-:W-:Y:S04]  /*164f0*/  STL.64 [R1+0x220], R234 ;  /* 0x000220ea01007387 */ /* 0x000fe80000100a00 */
[----:B------:R2:W-:Y:S04]  /*16500*/  STL [R1+0x218], R228 ;  /* 0x000218e401007387 */ /* 0x0005e80000100800 */
[----:B------:R-:W-:Y:S04]  /*16510*/  STL [R1+0x214], R200 ;  /* 0x000214c801007387 */ /* 0x000fe80000100800 */
[----:B------:R-:W-:Y:S01]  /*16520*/  STL [R1+0x210], R198 ;  /* 0x000210c601007387 */ /* 0x000fe20000100800 */
[----:B-1----:R-:W-:-:S03]  /*16530*/  IMAD.SHL.U32 R0, R0, 0x2, RZ ;  /* 0x0000000200007824 */ /* 0x002fc600078e00ff */
[----:B------:R-:W-:Y:S02]  /*16540*/  STL [R1+0x20c], R193 ;  /* 0x00020cc101007387 */ /* 0x000fe40000100800 */
[----:B------:R-:W-:Y:S02]  /*16550*/  LOP3.LUT R0, R0, 0x6, RZ, 0xc0, !PT ;  /* 0x0000000600007812 */ /* 0x000fe400078ec0ff */
[----:B------:R-:W-:Y:S03]  /*16560*/  STL [R1+0x208], R192 ;  /* 0x000208c001007387 */ /* 0x000fe60000100800 */
[----:B------:R-:W-:Y:S01]  /*16570*/  IMAD R0, R205, 0x40, R0 ;  /* 0x00000040cd007824 */ /* 0x000fe200078e0200 */
[----:B------:R1:W-:Y:S04]  /*16580*/  STL [R1+0x204], R191 ;  /* 0x000204bf01007387 */ /* 0x0003e80000100800 */
[----:B------:R1:W-:Y:S01]  /*16590*/  STL [R1+0x200], R189 ;  /* 0x000200bd01007387 */ /* 0x0003e20000100800 */
[----:B------:R-:W-:-:S02]  /*165a0*/  ISETP.GE.AND P4, PT, R0, R210, PT ;  /* 0x000000d20000720c */ /* 0x000fc40003f86270 */
[C---:B------:R-:W-:Y:S02]  /*165b0*/  ISETP.GE.AND P6, PT, R0.reuse, R209, PT ;  /* 0x000000d10000720c */ /* 0x040fe40003fc6270 */
[C---:B------:R-:W-:Y:S02]  /*165c0*/  ISETP.GE.OR P4, PT, R0.reuse, R218, !P4 ;  /* 0x000000da0000720c */ /* 0x040fe40006786670 */
[C---:B------:R-:W-:Y:S02]  /*165d0*/  ISETP.GE.AND P3, PT, R0.reuse, R208, PT ;  /* 0x000000d00000720c */ /* 0x040fe40003f66270 */
[C---:B------:R-:W-:Y:S02]  /*165e0*/  ISETP.GE.OR P6, PT, R0.reuse, R217, !P6 ;  /* 0x000000d90000720c */ /* 0x040fe400077c6670 */
[----:B------:R-:W-:Y:S01]  /*165f0*/  ISETP.GE.OR P3, PT, R0, R216, !P3 ;  /* 0x000000d80000720c */ /* 0x000fe20005f66670 */
[----:B--2---:R-:W-:Y:S02]  /*16600*/  IMAD.MOV.U32 R229, RZ, RZ, R11 ;  /* 0x000000ffffe57224 */ /* 0x004fe400078e000b */
[----:B------:R-:W-:-:S02]  /*16610*/  IMAD.MOV.U32 R228, RZ, RZ, R10 ;  /* 0x000000ffffe47224 */ /* 0x000fc400078e000a */
[----:B---3--:R-:W-:Y:S02]  /*16620*/  IMAD.MOV.U32 R111, RZ, RZ, R5 ;  /* 0x000000ffff6f7224 */ /* 0x008fe400078e0005 */
[----:B------:R-:W-:Y:S02]  /*16630*/  IMAD.IADD R5, R212, 0x1, -R0 ;  /* 0x00000001d4057824 */ /* 0x000fe400078e0a00 */
[----:B----4-:R-:W-:Y:S02]  /*16640*/  IMAD.MOV.U32 R182, RZ, RZ, R6 ;  /* 0x000000ffffb67224 */ /* 0x010fe400078e0006 */
[----:B------:R-:W-:Y:S02]  /*16650*/  IMAD.MOV.U32 R183, RZ, RZ, R36 ;  /* 0x000000ffffb77224 */ /* 0x000fe400078e0024 */
[----:B------:R-:W-:Y:S02]  /*16660*/  IMAD.MOV.U32 R197, RZ, RZ, R27 ;  /* 0x000000ffffc57224 */ /* 0x000fe400078e001b */
[----:B------:R-:W-:-:S02]  /*16670*/  IMAD.MOV.U32 R219, RZ, RZ, R26 ;  /* 0x000000ffffdb7224 */ /* 0x000fc400078e001a */
[----:B------:R-:W-:Y:S02]  /*16680*/  IMAD.MOV.U32 R234, RZ, RZ, R25 ;  /* 0x000000ffffea7224 */ /* 0x000fe400078e0019 */
[----:B------:R-:W-:Y:S02]  /*16690*/  IMAD.MOV.U32 R45, RZ, RZ, R24 ;  /* 0x000000ffff2d7224 */ /* 0x000fe400078e0018 */
[----:B------:R-:W-:Y:S02]  /*166a0*/  IMAD.MOV.U32 R27, RZ, RZ, R23 ;  /* 0x000000ffff1b7224 */ /* 0x000fe400078e0017 */
[----:B-1----:R-:W-:Y:S02]  /*166b0*/  IMAD.MOV.U32 R191, RZ, RZ, R22 ;  /* 0x000000ffffbf7224 */ /* 0x002fe400078e0016 */
[----:B------:R-:W-:Y:S02]  /*166c0*/  IMAD.MOV.U32 R24, RZ, RZ, R21 ;  /* 0x000000ffff187224 */ /* 0x000fe400078e0015 */
        /* <DEDUP_REMOVED lines=13> */
[----:B------:R-:W-:-:S05]  /*167a0*/  IMAD.IADD R3, R213, 0x1, -R0 ;  /* 0x00000001d5037824 */ /* 0x000fca00078e0a00 */
[----:B------:R-:W-:-:S05]  /*167b0*/  IABS R3, R3 ;  /* 0x0000000300037213 */ /* 0x000fca0000000000 */
[----:B------:R-:W-:Y:S02]  /*167c0*/  IMAD.MOV.U32 R4, RZ, RZ, R3 ;  /* 0x000000ffff047224 */ /* 0x000fe400078e0003 */
[----:B------:R-:W-:Y:S02]  /*167d0*/  IMAD.IADD R3, R214, 0x1, -R0 ;  /* 0x00000001d6037824 */ /* 0x000fe400078e0a00 */
[----:B------:R1:W2:Y:S03]  /*167e0*/  I2F R6, R4 ;  /* 0x0000000400067306 */ /* 0x0002a60000201400 */
[----:B------:R-:W-:-:S05]  /*167f0*/  IABS R3, R3 ;  /* 0x0000000300037213 */ /* 0x000fca0000000000 */
[----:B-1----:R-:W-:Y:S01]  /*16800*/  IMAD.MOV.U32 R4, RZ, RZ, R3 ;  /* 0x000000ffff047224 */ /* 0x002fe200078e0003 */
[----:B------:R-:W-:Y:S01]  /*16810*/  IABS R3, R5 ;  /* 0x0000000500037213 */ /* 0x000fe20000000000 */
[----:B--2---:R-:W-:Y:S02]  /*16820*/  FFMA.FTZ R14, R6, -R195, R52 ;  /* 0x800000c3060e7223 */ /* 0x004fe40000010034 */
[----:B------:R-:W1:Y:S03]  /*16830*/  I2F R5, R4 ;  /* 0x0000000400057306 */ /* 0x000e660000201400 */
[----:B------:R-:W-:Y:S02]  /*16840*/  FSEL R61, R14, -INF , !P4 ;  /* 0xff8000000e3d7808 */ /* 0x000fe40006000000 */
[----:B------:R-:W-:-:S03]  /*16850*/  ISETP.GE.AND P4, PT, R0, R207, PT ;  /* 0x000000cf0000720c */ /* 0x000fc60003f86270 */
[----:B------:R2:W3:Y:S01]  /*16860*/  I2F R4, R3 ;  /* 0x0000000300047306 */ /* 0x0004e20000201400 */
[----:B------:R-:W-:Y:S01]  /*16870*/  ISETP.GE.OR P4, PT, R0, R215, !P4 ;  /* 0x000000d70000720c */ /* 0x000fe20006786670 */
[-C--:B-1----:R-:W-:Y:S02]  /*16880*/  FFMA.FTZ R12, R5, -R195.reuse, R54 ;  /* 0x800000c3050c7223 */ /* 0x082fe40000010036 */
[----:B--2---:R-:W-:Y:S02]  /*16890*/  IMAD.IADD R3, R211, 0x1, -R0 ;  /* 0x00000001d3037824 */ /* 0x004fe400078e0a00 */
[----:B---3--:R-:W-:Y:S02]  /*168a0*/  FFMA.FTZ R11, R4, -R195, R64 ;  /* 0x800000c3040b7223 */ /* 0x008fe40000010040 */
[----:B------:R-:W-:Y:S01]  /*168b0*/  IMAD.MOV.U32 R64, RZ, RZ, R8 ;  /* 0x000000ffff407224 */ /* 0x000fe200078e0008 */
[----:B------:R-:W-:Y:S02]  /*168c0*/  IABS R3, R3 ;  /* 0x0000000300037213 */ /* 0x000fe40000000000 */
[----:B------:R-:W-:-:S02]  /*168d0*/  FSEL R180, R11, -INF , !P3 ;  /* 0xff8000000bb47808 */ /* 0x000fc40005800000 */
[----:B------:R1:W2:Y:S02]  /*168e0*/  I2F R5, R3 ;  /* 0x0000000300057306 */ /* 0x0002a40000201400 */
[----:B-1----:R-:W-:Y:S01]  /*168f0*/  IADD3 R3, R0, 0x1, RZ ;  /* 0x0000000100037810 */ /* 0x002fe20007ffe0ff */
[----:B--2---:R-:W-:Y:S01]  /*16900*/  FFMA.FTZ R8, R5, -R195, R66 ;  /* 0x800000c305087223 */ /* 0x004fe20000010042 */
[----:B------:R-:W-:Y:S02]  /*16910*/  FSEL R66, R12, -INF , !P6 ;  /* 0xff8000000c427808 */ /* 0x000fe40007000000 */
[----:B------:R-:W-:Y:S01]  /*16920*/  ISETP.GE.AND P2, PT, R3, R210, PT ;  /* 0x000000d20300720c */ /* 0x000fe20003f46270 */
[----:B------:R-:W-:Y:S01]  /*16930*/  IMAD.IADD R4, R213, 0x1, -R3 ;  /* 0x00000001d5047824 */ /* 0x000fe200078e0a03 */
[C---:B------:R-:W-:Y:S02]  /*16940*/  ISETP.GE.AND P5, PT, R3.reuse, R209, PT ;  /* 0x000000d10300720c */ /* 0x040fe40003fa6270 */
[----:B------:R-:W-:-:S02]  /*16950*/  ISETP.GE.AND P0, PT, R3, R208, PT ;  /* 0x000000d00300720c */ /* 0x000fc40003f06270 */
[----:B------:R-:W-:Y:S02]  /*16960*/  IABS R4, R4 ;  /* 0x0000000400047213 */ /* 0x000fe40000000000 */
[C---:B------:R-:W-:Y:S02]  /*16970*/  ISETP.GE.AND P1, PT, R3.reuse, R207, PT ;  /* 0x000000cf0300720c */ /* 0x040fe40003f26270 */
[----:B------:R1:W2:Y:S01]  /*16980*/  I2F R6, R4 ;  /* 0x0000000400067306 */ /* 0x0002a20000201400 */
[C---:B------:R-:W-:Y:S02]  /*16990*/  ISETP.GE.OR P2, PT, R3.reuse, R218, !P2 ;  /* 0x000000da0300720c */ /* 0x040fe40005746670 */
[C---:B------:R-:W-:Y:S02]  /*169a0*/  ISETP.GE.OR P5, PT, R3.reuse, R217, !P5 ;  /* 0x000000d90300720c */ /* 0x040fe40006fa6670 */
[C---:B------:R-:W-:Y:S02]  /*169b0*/  ISETP.GE.OR P0, PT, R3.reuse, R216, !P0 ;  /* 0x000000d80300720c */ /* 0x040fe40004706670 */
[----:B------:R-:W-:-:S02]  /*169c0*/  ISETP.GE.OR P1, PT, R3, R215, !P1 ;  /* 0x000000d70300720c */ /* 0x000fc40004f26670 */
[----:B------:R-:W-:Y:S01]  /*169d0*/  FSEL R56, R8, -INF , !P4 ;  /* 0xff80000008387808 */ /* 0x000fe20006000000 */
[----:B-1----:R-:W-:Y:S02]  /*169e0*/  IMAD.IADD R4, R214, 0x1, -R3 ;  /* 0x00000001d6047824 */ /* 0x002fe400078e0a03 */
[----:B--2---:R-:W-:-:S03]  /*169f0*/  FFMA.FTZ R7, R6, -R195, R53 ;  /* 0x800000c306077223 */ /* 0x004fc60000010035 */
[----:B------:R-:W-:Y:S02]  /*16a00*/  IABS R4, R4 ;  /* 0x0000000400047213 */ /* 0x000fe40000000000 */
[----:B------:R-:W-:Y:S02]  /*16a10*/  FSEL R60, R7, -INF , !P2 ;  /* 0xff800000073c7808 */ /* 0x000fe40005000000 */
[----:B------:R1:W2:Y:S02]  /*16a20*/  I2F R5, R4 ;  /* 0x0000000400057306 */ /* 0x0002a40000201400 */
[----:B-1----:R-:W-:Y:S02]  /*16a30*/  IMAD.IADD R4, R212, 0x1, -R3 ;  /* 0x00000001d4047824 */ /* 0x002fe400078e0a03 */
[----:B--2---:R-:W-:-:S03]  /*16a40*/  FFMA.FTZ R15, R5, -R195, R55 ;  /* 0x800000c3050f7223 */ /* 0x004fc60000010037 */
[----:B------:R-:W-:Y:S02]  /*16a50*/  IABS R4, R4 ;  /* 0x0000000400047213 */ /* 0x000fe40000000000 */
[----:B------:R-:W-:Y:S02]  /*16a60*/  FSEL R63, R15, -INF , !P5 ;  /* 0xff8000000f3f7808 */ /* 0x000fe40006800000 */
[----:B------:R1:W2:Y:S02]  /*16a70*/  I2F R6, R4 ;  /* 0x0000000400067306 */ /* 0x0002a40000201400 */
[----:B-1----:R-:W-:Y:S01]  /*16a80*/  IMAD.IADD R4, R211, 0x1, -R3 ;  /* 0x00000001d3047824 */ /* 0x002fe200078e0a03 */
[----:B------:R-:W-:Y:S01]  /*16a90*/  IADD3 R3, R0, 0x8, RZ ;  /* 0x0000000800037810 */ /* 0x000fe20007ffe0ff */
[----:B--2---:R-:W-:-:S03]  /*16aa0*/  FFMA.FTZ R13, R6, -R195, R65 ;  /* 0x800000c3060d7223 */ /* 0x004fc60000010041 */
[----:B------:R-:W-:Y:S02]  /*16ab0*/  IABS R4, R4 ;  /* 0x0000000400047213 */ /* 0x000fe40000000000 */
[C---:B------:R-:W-:Y:S02]  /*16ac0*/  ISETP.GE.AND P6, PT, R3.reuse, R210, PT ;  /* 0x000000d20300720c */ /* 0x040fe40003fc6270 */
[----:B------:R1:W2:Y:S01]  /*16ad0*/  I2F R5, R4 ;  /* 0x0000000400057306 */ /* 0x0002a20000201400 */
[C---:B------:R-:W-:Y:S02]  /*16ae0*/  ISETP.GE.AND P3, PT, R3.reuse, R209, PT ;  /* 0x000000d10300720c */ /* 0x040fe40003f66270 */
[C---:B------:R-:W-:Y:S02]  /*16af0*/  ISETP.GE.AND P4, PT, R3.reuse, R208, PT ;  /* 0x000000d00300720c */ /* 0x040fe40003f86270 */
[C---:B------:R-:W-:Y:S02]  /*16b00*/  ISETP.GE.AND P2, PT, R3.reuse, R207, PT ;  /* 0x000000cf0300720c */ /* 0x040fe40003f46270 */
[----:B------:R-:W-:-:S02]  /*16b10*/  ISETP.GE.OR P6, PT, R3, R218, !P6 ;  /* 0x000000da0300720c */ /* 0x000fc400077c6670 */
[C---:B------:R-:W-:Y:S02]  /*16b20*/  ISETP.GE.OR P3, PT, R3.reuse, R217, !P3 ;  /* 0x000000d90300720c */ /* 0x040fe40005f66670 */
[C---:B------:R-:W-:Y:S02]  /*16b30*/  ISETP.GE.OR P4, PT, R3.reuse, R216, !P4 ;  /* 0x000000d80300720c */ /* 0x040fe40006786670 */
[----:B------:R-:W-:Y:S02]  /*16b40*/  ISETP.GE.OR P2, PT, R3, R215, !P2 ;  /* 0x000000d70300720c */ /* 0x000fe40005746670 */
[----:B------:R-:W-:Y:S01]  /*16b50*/  FSEL R107, R13, -INF , !P0 ;  /* 0xff8000000d6b7808 */ /* 0x000fe20004000000 */
[----:B-1----:R-:W-:Y:S02]  /*16b60*/  IMAD.IADD R4, R213, 0x1, -R3 ;  /* 0x00000001d5047824 */ /* 0x002fe400078e0a03 */
[----:B--2---:R-:W-:-:S03]  /*16b70*/  FFMA.FTZ R10, R5, -R195, R67 ;  /* 0x800000c3050a7223 */ /* 0x004fc60000010043 */
[----:B------:R-:W-:Y:S02]  /*16b80*/  IABS R4, R4 ;  /* 0x0000000400047213 */ /* 0x000fe40000000000 */
[----:B------:R-:W-:-:S03]  /*16b90*/  FSEL R52, R10, -INF , !P1 ;  /* 0xff8000000a347808 */ /* 0x000fc60004800000 */
[----:B------:R-:W-:Y:S02]  /*16ba0*/  IMAD.MOV.U32 R5, RZ, RZ, R4 ;  /* 0x000000ffff057224 */ /* 0x000fe400078e0004 */
[----:B------:R-:W-:Y:S02]  /*16bb0*/  IMAD.IADD R4, R214, 0x1, -R3 ;  /* 0x00000001d6047824 */ /* 0x000fe400078e0a03 */
[----:B------:R-:W1:Y:S03]  /*16bc0*/  I2F R6, R5 ;  /* 0x0000000500067306 */ /* 0x000e660000201400 */
[----:B------:R-:W-:-:S05]  /*16bd0*/  IABS R4, R4 ;  /* 0x0000000400047213 */ /* 0x000fca0000000000 */
[----:B------:R2:W3:Y:S01]  /*16be0*/  I2F R5, R4 ;  /* 0x0000000400057306 */ /* 0x0004e20000201400 */
[----:B-1----:R-:W-:-:S05]  /*16bf0*/  FFMA.FTZ R9, R6, -R195, R236 ;  /* 0x800000c306097223 */ /* 0x002fca00000100ec */
[----:B------:R-:W-:Y:S01]  /*16c00*/  FSEL R58, R9, -INF , !P6 ;  /* 0xff800000093a7808 */ /* 0x000fe20007000000 */
[----:B--2---:R-:W-:Y:S02]  /*16c10*/  IMAD.IADD R4, R212, 0x1, -R3 ;  /* 0x00000001d4047824 */ /* 0x004fe400078e0a03 */
[----:B---3--:R-:W-:-:S03]  /*16c20*/  FFMA.FTZ R17, R5, -R195, R238 ;  /* 0x800000c305117223 */ /* 0x008fc600000100ee */
[----:B------:R-:W-:Y:S02]  /*16c30*/  IABS R4, R4 ;  /* 0x0000000400047213 */ /* 0x000fe40000000000 */
[----:B------:R-:W-:-:S03]  /*16c40*/  FSEL R59, R17, -INF , !P3 ;  /* 0xff800000113b7808 */ /* 0x000fc60005800000 */
[----:B------:R-:W-:Y:S02]  /*16c50*/  IMAD.MOV.U32 R5, RZ, RZ, R4 ;  /* 0x000000ffff057224 */ /* 0x000fe400078e0004 */
[----:B------:R-:W-:Y:S01]  /*16c60*/  IMAD.IADD R4, R211, 0x1, -R3 ;  /* 0x00000001d3047824 */ /* 0x000fe200078e0a03 */
[----:B------:R-:W-:-:S03]  /*16c70*/  IADD3 R3, R0, 0x9, RZ ;  /* 0x0000000900037810 */ /* 0x000fc60007ffe0ff */
[----:B------:R-:W1:Y:S01]  /*16c80*/  I2F R5, R5 ;  /* 0x0000000500057306 */ /* 0x000e620000201400 */
[----:B------:R-:W-:Y:S01]  /*16c90*/  IABS R4, R4 ;  /* 0x0000000400047213 */ /* 0x000fe20000000000 */
[----:B------:R-:W-:Y:S01]  /*16ca0*/  IMAD.IADD R6, R214, 0x1, -R3 ;  /* 0x00000001d6067824 */ /* 0x000fe200078e0a03 */
[C---:B------:R-:W-:Y:S02]  /*16cb0*/  ISETP.GE.AND P5, PT, R3.reuse, R210, PT ;  /* 0x000000d20300720c */ /* 0x040fe40003fa6270 */
[C---:B------:R-:W-:Y:S02]  /*16cc0*/  ISETP.GE.AND P0, PT, R3.reuse, R209, PT ;  /* 0x000000d10300720c */ /* 0x040fe40003f06270 */
[C---:B------:R-:W-:Y:S01]  /*16cd0*/  ISETP.GE.AND P1, PT, R3.reuse, R208, PT ;  /* 0x000000d00300720c */ /* 0x040fe20003f26270 */
[----:B------:R-:W2:Y:S01]  /*16ce0*/  I2F R4, R4 ;  /* 0x0000000400047306 */ /* 0x000ea20000201400 */
[C---:B------:R-:W-:Y:S02]  /*16cf0*/  ISETP.GE.AND P6, PT, R3.reuse, R207, PT ;  /* 0x000000cf0300720c */ /* 0x040fe40003fc6270 */
[----:B------:R-:W-:-:S02]  /*16d00*/  ISETP.GE.OR P5, PT, R3, R218, !P5 ;  /* 0x000000da0300720c */ /* 0x000fc40006fa6670 */
[C---:B------:R-:W-:Y:S02]  /*16d10*/  ISETP.GE.OR P0, PT, R3.reuse, R217, !P0 ;  /* 0x000000d90300720c */ /* 0x040fe40004706670 */
[----:B------:R-:W-:Y:S01]  /*16d20*/  ISETP.GE.OR P1, PT, R3, R216, !P1 ;  /* 0x000000d80300720c */ /* 0x000fe20004f26670 */
[----:B-1----:R-:W-:Y:S01]  /*16d30*/  FFMA.FTZ R12, R5, -R195, R240 ;  /* 0x800000c3050c7223 */ /* 0x002fe200000100f0 */
[----:B------:R-:W-:-:S04]  /*16d40*/  ISETP.GE.OR P6, PT, R3, R215, !P6 ;  /* 0x000000d70300720c */ /* 0x000fc800077c6670 */
[----:B------:R-:W-:Y:S01]  /*16d50*/  FSEL R67, R12, -INF , !P4 ;  /* 0xff8000000c437808 */ /* 0x000fe20006000000 */
[----:B--2---:R-:W-:Y:S02]  /*16d60*/  FFMA.FTZ R11, R4, -R195, R242 ;  /* 0x800000c3040b7223 */ /* 0x004fe400000100f2 */
[----:B------:R-:W-:-:S03]  /*16d70*/  IMAD.IADD R4, R213, 0x1, -R3 ;  /* 0x00000001d5047824 */ /* 0x000fc600078e0a03 */
[----:B------:R-:W-:Y:S02]  /*16d80*/  FSEL R47, R11, -INF , !P2 ;  /* 0xff8000000b2f7808 */ /* 0x000fe40005000000 */
[----:B------:R-:W-:-:S05]  /*16d90*/  IABS R4, R4 ;  /* 0x0000000400047213 */ /* 0x000fca0000000000 */
[----:B------:R-:W-:Y:S01]  /*16da0*/  IMAD.MOV.U32 R5, RZ, RZ, R4 ;  /* 0x000000ffff057224 */ /* 0x000fe200078e0004 */
[----:B------:R-:W-:Y:S01]  /*16db0*/  IABS R4, R6 ;  /* 0x0000000600047213 */ /* 0x000fe20000000000 */
[----:B------:R-:W-:-:S04]  /*16dc0*/  IMAD.IADD R6, R211, 0x1, -R3 ;  /* 0x00000001d3067824 */ /* 0x000fc800078e0a03 */
[----:B------:R-:W1:Y:S08]  /*16dd0*/  I2F R5, R5 ;  /* 0x0000000500057306 */ /* 0x000e700000201400 */
[----:B------:R-:W2:Y:S01]  /*16de0*/  I2F R4, R4 ;  /* 0x0000000400047306 */ /* 0x000ea20000201400 */
[----:B-1----:R-:W-:-:S05]  /*16df0*/  FFMA.FTZ R8, R5, -R195, R237 ;  /* 0x800000c305087223 */ /* 0x002fca00000100ed */
[----:B------:R-:W-:Y:S01]  /*16e00*/  FSEL R54, R8, -INF , !P5 ;  /* 0xff80000008367808 */ /* 0x000fe20006800000 */
[----:B--2---:R-:W-:Y:S02]  /*16e10*/  FFMA.FTZ R16, R4, -R195, R239 ;  /* 0x800000c304107223 */ /* 0x004fe400000100ef */
[----:B------:R-:W-:Y:S01]  /*16e20*/  IMAD.IADD R4, R212, 0x1, -R3 ;  /* 0x00000001d4047824 */ /* 0x000fe200078e0a03 */
[----:B------:R-:W-:Y:S02]  /*16e30*/  IADD3 R3, R0, 0x10, RZ ;  /* 0x0000001000037810 */ /* 0x000fe40007ffe0ff */
[----:B------:R-:W-:Y:S02]  /*16e40*/  FSEL R57, R16, -INF , !P0 ;  /* 0xff80000010397808 */ /* 0x000fe40004000000 */
[----:B------:R-:W-:Y:S02]  /*16e50*/  IABS R4, R4 ;  /* 0x0000000400047213 */ /* 0x000fe40000000000 */
[----:B------:R-:W-:-:S02]  /*16e60*/  ISETP.GE.AND P3, PT, R3, R210, PT ;  /* 0x000000d20300720c */ /* 0x000fc40003f66270 */
[C---:B------:R-:W-:Y:S01]  /*16e70*/  ISETP.GE.AND P4, PT, R3.reuse, R209, PT ;  /* 0x000000d10300720c */ /* 0x040fe20003f86270 */
[----:B------:R-:W-:Y:S01]  /*16e80*/  IMAD.MOV.U32 R5, RZ, RZ, R4 ;  /* 0x000000ffff057224 */ /* 0x000fe200078e0004 */
[----:B------:R-:W-:Y:S01]  /*16e90*/  IABS R4, R6 ;  /* 0x0000000600047213 */ /* 0x000fe20000000000 */
[----:B------:R-:W-:Y:S01]  /*16ea0*/  IMAD.IADD R6, R214, 0x1, -R3 ;  /* 0x00000001d6067824 */ /* 0x000fe200078e0a03 */
[C---:B------:R-:W-:Y:S02]  /*16eb0*/  ISETP.GE.AND P2, PT, R3.reuse, R208, PT ;  /* 0x000000d00300720c */ /* 0x040fe40003f46270 */
[C---:B------:R-:W-:Y:S01]  /*16ec0*/  ISETP.GE.AND P5, PT, R3.reuse, R207, PT ;  /* 0x000000cf0300720c */ /* 0x040fe20003fa6270 */
[----:B------:R-:W1:Y:S01]  /*16ed0*/  I2F R5, R5 ;  /* 0x0000000500057306 */ /* 0x000e620000201400 */
[C---:B------:R-:W-:Y:S02]  /*16ee0*/  ISETP.GE.OR P3, PT, R3.reuse, R218, !P3 ;  /* 0x000000da0300720c */ /* 0x040fe40005f66670 */
[----:B------:R-:W-:-:S02]  /*16ef0*/  ISETP.GE.OR P4, PT, R3, R217, !P4 ;  /* 0x000000d90300720c */ /* 0x000fc40006786670 */
[C---:B------:R-:W-:Y:S02]  /*16f00*/  ISETP.GE.OR P2, PT, R3.reuse, R216, !P2 ;  /* 0x000000d80300720c */ /* 0x040fe40005746670 */
[----:B------:R-:W-:Y:S01]  /*16f10*/  ISETP.GE.OR P5, PT, R3, R215, !P5 ;  /* 0x000000d70300720c */ /* 0x000fe20006fa6670 */
[----:B------:R-:W2:Y:S01]  /*16f20*/  I2F R4, R4 ;  /* 0x0000000400047306 */ /* 0x000ea20000201400 */
[----:B-1----:R-:W-:-:S05]  /*16f30*/  FFMA.FTZ R13, R5, -R195, R241 ;  /* 0x800000c3050d7223 */ /* 0x002fca00000100f1 */
        /* <DEDUP_REMOVED lines=30> */
[----:B-1----:R-:W-:-:S09]  /*17120*/  FFMA.FTZ R12, R5, -R195, R220 ;  /* 0x800000c3050c7223 */ /* 0x002fd200000100dc */
[----:B------:R-:W-:Y:S02]  /*17130*/  @P6 LOP3.LUT R2, R2, 0x10, RZ, 0xfc, !PT ;  /* 0x0000001002026812 */ /* 0x000fe400078efcff */
[----:B------:R-:W-:Y:S02]  /*17140*/  FSEL R62, R12, -INF , !P2 ;  /* 0xff8000000c3e7808 */ /* 0x000fe40005000000 */
[----:B------:R-:W-:Y:S01]  /*17150*/  LOP3.LUT R2, R2, 0xfffffff7, RZ, 0xc0, !PT ;  /* 0xfffffff702027812 */ /* 0x000fe200078ec0ff */
        /* <DEDUP_REMOVED lines=30> */
[----:B------:R-:W-:-:S04]  /*17340*/  @P5 LOP3.LUT R2, R2, 0x8, RZ, 0xfc, !PT ;  /* 0x0000000802025812 */ /* 0x000fc800078efcff */
        /* <DEDUP_REMOVED lines=55> */
[C---:B------:R-:W-:Y:S01]  /*176c0*/  ISETP.GE.OR P0, PT, R3.reuse, R218, !P0 ;  /* 0x000000da0300720c */ /* 0x040fe20004706670 */
[----:B------:R-:W1:Y:S01]  /*176d0*/  I2F R5, R5 ;  /* 0x0000000500057306 */ /* 0x000e620000201400 */
[C---:B------:R-:W-:Y:S02]  /*176e0*/  ISETP.GE.OR P1, PT, R3.reuse, R217, !P1 ;  /* 0x000000d90300720c */ /* 0x040fe40004f26670 */
[----:B------:R-:W-:-:S05]  /*176f0*/  ISETP.GE.OR P3, PT, R3, R216, !P3 ;  /* 0x000000d80300720c */ /* 0x000fca0005f66670 */
[----:B------:R-:W2:Y:S01]  /*17700*/  I2F R4, R4 ;  /* 0x0000000400047306 */ /* 0x000ea20000201400 */
[----:B-1----:R-:W-:-:S07]  /*17710*/  FFMA.FTZ R196, R5, -R195, R177 ;  /* 0x800000c305c47223 */ /* 0x002fce00000100b1 */
[----:B------:R-:W-:-:S04]  /*17720*/  @P3 LOP3.LUT R2, R2, 0x2, RZ, 0xfc, !PT ;  /* 0x0000000202023812 */ /* 0x000fc800078efcff */
[----:B------:R-:W-:Y:S01]  /*17730*/  LOP3.LUT R2, R2, 0xfffffffe, RZ, 0xc0, !PT ;  /* 0xfffffffe02027812 */ /* 0x000fe200078ec0ff */
[----:B--2---:R-:W-:Y:S02]  /*17740*/  FFMA.FTZ R7, R4, -R195, R179 ;  /* 0x800000c304077223 */ /* 0x004fe400000100b3 */
[----:B------:R-:W-:-:S03]  /*17750*/  IMAD.IADD R4, R213, 0x1, -R3 ;  /* 0x00000001d5047824 */ /* 0x000fc600078e0a03 */
[----:B------:R-:W-:Y:S02]  /*17760*/  FSEL R21, R7, -INF , !P2 ;  /* 0xff80000007157808 */ /* 0x000fe40005000000 */
[----:B------:R-:W-:Y:S02]  /*17770*/  IABS R4, R4 ;  /* 0x0000000400047213 */ /* 0x000fe40000000000 */
[----:B------:R-:W-:-:S03]  /*17780*/  ISETP.GE.AND P2, PT, R3, R207, PT ;  /* 0x000000cf0300720c */ /* 0x000fc60003f46270 */
[----:B------:R-:W-:Y:S01]  /*17790*/  IMAD.MOV.U32 R5, RZ, RZ, R4 ;  /* 0x000000ffff057224 */ /* 0x000fe200078e0004 */
[----:B------:R-:W-:Y:S01]  /*177a0*/  IABS R4, R6 ;  /* 0x0000000600047213 */ /* 0x000fe20000000000 */
[----:B------:R-:W-:Y:S01]  /*177b0*/  IMAD.IADD R6, R211, 0x1, -R3 ;  /* 0x00000001d3067824 */ /* 0x000fe200078e0a03 */
[----:B------:R-:W-:-:S03]  /*177c0*/  ISETP.GE.OR P2, PT, R3, R215, !P2 ;  /* 0x000000d70300720c */ /* 0x000fc60005746670 */
        /* <DEDUP_REMOVED lines=14> */
[C---:B------:R-:W-:Y:S02]  /*178b0*/  ISETP.GE.OR P0, PT, R3.reuse, R218, !P0 ;  /* 0x000000da0300720c */ /* 0x040fe40004706670 */
[----:B------:R-:W-:Y:S01]  /*178c0*/  ISETP.GE.OR P1, PT, R3, R217, !P1 ;  /* 0x000000d90300720c */ /* 0x000fe20004f26670 */
[----:B------:R-:W1:Y:S08]  /*178d0*/  I2F R5, R5 ;  /* 0x0000000500057306 */ /* 0x000e700000201400 */
[----:B------:R-:W2:Y:S01]  /*178e0*/  I2F R4, R4 ;  /* 0x0000000400047306 */ /* 0x000ea20000201400 */
[----:B-1----:R-:W-:-:S02]  /*178f0*/  FFMA.FTZ R179, R5, -R195, R244 ;  /* 0x800000c305b37223 */ /* 0x002fc400000100f4 */
        /* <DEDUP_REMOVED lines=10> */
[----:B------:R-:W2:Y:S02]  /*179a0*/  I2F R4, R4 ;  /* 0x0000000400047306 */ /* 0x000ea40000201400 */
[----:B------:R-:W-:-:S04]  /*179b0*/  @P2 LOP3.LUT R2, R2, 0x1, RZ, 0xfc, !PT ;  /* 0x0000000102022812 */ /* 0x000fc800078efcff */
[----:B------:R-:W-:Y:S01]  /*179c0*/  LOP3.LUT R2, R2, 0xfffffdff, RZ, 0xc0, !PT ;  /* 0xfffffdff02027812 */ /* 0x000fe200078ec0ff */
[----:B-1----:R-:W-:-:S05]  /*179d0*/  FFMA.FTZ R7, R5, -R195, R185 ;  /* 0x800000c305077223 */ /* 0x002fca00000100b9 */
[----:B------:R-:W-:Y:S02]  /*179e0*/  FSEL R23, R7, -INF , !P0 ;  /* 0xff80000007177808 */ /* 0x000fe40004000000 */
[C---:B------:R-:W-:Y:S01]  /*179f0*/  ISETP.GE.AND P0, PT, R3.reuse, R207, PT ;  /* 0x000000cf0300720c */ /* 0x040fe20003f06270 */
[----:B--2---:R-:W-:Y:S02]  /*17a00*/  FFMA.FTZ R10, R4, -R195, R187 ;  /* 0x800000c3040a7223 */ /* 0x004fe400000100bb */
[----:B------:R-:W-:Y:S01]  /*17a10*/  IMAD.IADD R4, R212, 0x1, -R3 ;  /* 0x00000001d4047824 */ /* 0x000fe200078e0a03 */
[----:B------:R-:W-:Y:S02]  /*17a20*/  ISETP.GE.OR P0, PT, R3, R215, !P0 ;  /* 0x000000d70300720c */ /* 0x000fe40004706670 */
[----:B------:R-:W-:Y:S02]  /*17a30*/  IADD3 R3, R0, 0x28, RZ ;  /* 0x0000002800037810 */ /* 0x000fe40007ffe0ff */
[----:B------:R-:W-:-:S02]  /*17a40*/  IABS R4, R4 ;  /* 0x0000000400047213 */ /* 0x000fc40000000000 */
[----:B------:R-:W-:Y:S02]  /*17a50*/  FSEL R39, R10, -INF , !P1 ;  /* 0xff8000000a277808 */ /* 0x000fe40004800000 */
[C---:B------:R-:W-:Y:S01]  /*17a60*/  ISETP.GE.AND P1, PT, R3.reuse, R210, PT ;  /* 0x000000d20300720c */ /* 0x040fe20003f26270 */
[----:B------:R-:W-:Y:S01]  /*17a70*/  IMAD.MOV.U32 R5, RZ, RZ, R4 ;  /* 0x000000ffff057224 */ /* 0x000fe200078e0004 */
[----:B------:R-:W-:Y:S01]  /*17a80*/  IABS R4, R6 ;  /* 0x0000000600047213 */ /* 0x000fe20000000000 */
[----:B------:R-:W-:Y:S01]  /*17a90*/  IMAD.IADD R6, R214, 0x1, -R3 ;  /* 0x00000001d6067824 */ /* 0x000fe200078e0a03 */
[C---:B------:R-:W-:Y:S02]  /*17aa0*/  ISETP.GE.AND P6, PT, R3.reuse, R208, PT ;  /* 0x000000d00300720c */ /* 0x040fe40003fc6270 */
[C---:B------:R-:W-:Y:S01]  /*17ab0*/  ISETP.GE.OR P1, PT, R3.reuse, R218, !P1 ;  /* 0x000000da0300720c */ /* 0x040fe20004f26670 */
[----:B------:R-:W1:Y:S01]  /*17ac0*/  I2F R5, R5 ;  /* 0x0000000500057306 */ /* 0x000e620000201400 */
[----:B------:R-:W-:-:S07]  /*17ad0*/  ISETP.GE.OR P6, PT, R3, R216, !P6 ;  /* 0x000000d80300720c */ /* 0x000fce00077c6670 */
[----:B------:R-:W2:Y:S06]  /*17ae0*/  I2F R4, R4 ;  /* 0x0000000400047306 */ /* 0x000eac0000201400 */
[----:B------:R-:W-:Y:S01]  /*17af0*/  @P6 LOP3.LUT R2, R2, 0x200, RZ, 0xfc, !PT ;  /* 0x0000020002026812 */ /* 0x000fe200078efcff */
[-C--:B-1----:R-:W-:Y:S02]  /*17b00*/  FFMA.FTZ R181, R5, -R195.reuse, R245 ;  /* 0x800000c305b57223 */ /* 0x082fe400000100f5 */
        /* <DEDUP_REMOVED lines=14> */
[----:B------:R-:W-:-:S03]  /*17bf0*/  IMAD.IADD R4, R212, 0x1, -R3 ;  /* 0x00000001d4047824 */ /* 0x000fc600078e0a03 */
[----:B------:R-:W-:Y:S02]  /*17c00*/  FSEL R38, R7, -INF , !P0 ;  /* 0xff80000007267808 */ /* 0x000fe40004000000 */
[----:B------:R-:W-:Y:S02]  /*17c10*/  IABS R4, R4 ;  /* 0x0000000400047213 */ /* 0x000fe40000000000 */
[----:B------:R-:W-:-:S03]  /*17c20*/  ISETP.GE.AND P0, PT, R3, R207, PT ;  /* 0x000000cf0300720c */ /* 0x000fc60003f06270 */
[----:B------:R-:W-:Y:S01]  /*17c30*/  IMAD.MOV.U32 R5, RZ, RZ, R4 ;  /* 0x000000ffff057224 */ /* 0x000fe200078e0004 */
[----:B------:R-:W-:Y:S02]  /*17c40*/  IABS R4, R6 ;  /* 0x0000000600047213 */ /* 0x000fe40000000000 */
[----:B------:R-:W-:Y:S02]  /*17c50*/  ISETP.GE.OR P0, PT, R3, R215, !P0 ;  /* 0x000000d70300720c */ /* 0x000fe40004706670 */
[----:B------:R-:W-:Y:S01]  /*17c60*/  IADD3 R3, R0, 0x29, RZ ;  /* 0x0000002900037810 */ /* 0x000fe20007ffe0ff */
[----:B------:R-:W1:Y:S04]  /*17c70*/  I2F R5, R5 ;  /* 0x0000000500057306 */ /* 0x000e680000201400 */
[----:B------:R-:W-:-:S04]  /*17c80*/  IMAD.IADD R6, R214, 0x1, -R3 ;  /* 0x00000001d6067824 */ /* 0x000fc800078e0a03 */
[----:B------:R-:W2:Y:S01]  /*17c90*/  I2F R4, R4 ;  /* 0x0000000400047306 */ /* 0x000ea20000201400 */
[-C--:B-1----:R-:W-:Y:S02]  /*17ca0*/  FFMA.FTZ R110, R5, -R195.reuse, R110 ;  /* 0x800000c3056e7223 */ /* 0x082fe4000001006e */
[----:B--2---:R-:W-:Y:S02]  /*17cb0*/  FFMA.FTZ R12, R4, -R195, R64 ;  /* 0x800000c3040c7223 */ /* 0x004fe40000010040 */
[----:B------:R-:W-:-:S05]  /*17cc0*/  IMAD.IADD R4, R213, 0x1, -R3 ;  /* 0x00000001d5047824 */ /* 0x000fca00078e0a03 */
[----:B------:R-:W-:-:S05]  /*17cd0*/  IABS R4, R4 ;  /* 0x0000000400047213 */ /* 0x000fca0000000000 */
[----:B------:R-:W-:Y:S01]  /*17ce0*/  IMAD.MOV.U32 R5, RZ, RZ, R4 ;  /* 0x000000ffff057224 */ /* 0x000fe200078e0004 */
[----:B------:R-:W-:Y:S01]  /*17cf0*/  IABS R4, R6 ;  /* 0x0000000600047213 */ /* 0x000fe20000000000 */
[----:B------:R-:W-:-:S04]  /*17d00*/  IMAD.IADD R6, R211, 0x1, -R3 ;  /* 0x00000001d3067824 */ /* 0x000fc800078e0a03 */
[----:B------:R-:W1:Y:S08]  /*17d10*/  I2F R5, R5 ;  /* 0x0000000500057306 */ /* 0x000e700000201400 */
[----:B------:R-:W2:Y:S01]  /*17d20*/  I2F R4, R4 ;  /* 0x0000000400047306 */ /* 0x000ea20000201400 */
[-C--:B-1----:R-:W-:Y:S02]  /*17d30*/  FFMA.FTZ R9, R5, -R195.reuse, R249 ;  /* 0x800000c305097223 */ /* 0x082fe400000100f9 */
[----:B--2---:R-:W-:-:S02]  /*17d40*/  FFMA.FTZ R7, R4, -R195, R251 ;  /* 0x800000c304077223 */ /* 0x004fc400000100fb */
[----:B------:R-:W-:-:S05]  /*17d50*/  IMAD.IADD R4, R212, 0x1, -R3 ;  /* 0x00000001d4047824 */ /* 0x000fca00078e0a03 */
[----:B------:R-:W-:-:S05]  /*17d60*/  IABS R4, R4 ;  /* 0x0000000400047213 */ /* 0x000fca0000000000 */
[----:B------:R-:W-:Y:S01]  /*17d70*/  IMAD.MOV.U32 R5, RZ, RZ, R4 ;  /* 0x000000ffff057224 */ /* 0x000fe200078e0004 */
[----:B------:R-:W-:-:S05]  /*17d80*/  IABS R4, R6 ;  /* 0x0000000600047213 */ /* 0x000fca0000000000 */
[----:B------:R-:W1:Y:S08]  /*17d90*/  I2F R5, R5 ;  /* 0x0000000500057306 */ /* 0x000e700000201400 */
[----:B------:R-:W2:Y:S01]  /*17da0*/  I2F R4, R4 ;  /* 0x0000000400047306 */ /* 0x000ea20000201400 */
[----:B------:R-:W-:Y:S02]  /*17db0*/  IADD3 R6, R0, 0x30, RZ ;  /* 0x0000003000067810 */ /* 0x000fe40007ffe0ff */
[----:B------:R-:W-:Y:S01]  /*17dc0*/  FSEL R12, R12, -INF , !P0 ;  /* 0xff8000000c0c7808 */ /* 0x000fe20004000000 */
[----:B-1----:R-:W-:-:S02]  /*17dd0*/  FFMA.FTZ R100, R5, -R195, R189 ;  /* 0x800000c305647223 */ /* 0x002fc400000100bd */
[----:B--2---:R-:W-:Y:S02]  /*17de0*/  FFMA.FTZ R11, R4, -R195, R192 ;  /* 0x800000c3040b7223 */ /* 0x004fe400000100c0 */
[----:B------:R-:W-:Y:S02]  /*17df0*/  IMAD.MOV.U32 R192, RZ, RZ, R193 ;  /* 0x000000ffffc07224 */ /* 0x000fe400078e00c1 */
[----:B------:R-:W-:Y:S02]  /*17e00*/  IMAD.MOV.U32 R193, RZ, RZ, R234 ;  /* 0x000000ffffc17224 */ /* 0x000fe400078e00ea */
[----:B------:R-:W2:Y:S01]  /*17e10*/  LDL R234, [R1+0x1c] ;  /* 0x00001c0001ea7983 */ /* 0x000ea20000100800 */
[----:B------:R-:W-:Y:S01]  /*17e20*/  IMAD.IADD R4, R213, 0x1, -R6 ;  /* 0x00000001d5047824 */ /* 0x000fe200078e0a06 */
[----:B------:R-:W-:Y:S02]  /*17e30*/  ISETP.GE.AND P0, PT, R3, R210, PT ;  /* 0x000000d20300720c */ /* 0x000fe40003f06270 */
[----:B------:R-:W-:Y:S01]  /*17e40*/  IADD3 R5, R0, 0x31, RZ ;  /* 0x0000003100057810 */ /* 0x000fe20007ffe0ff */
[----:B------:R-:W-:Y:S01]  /*17e50*/  STL [R1+0x22c], R213 ;  /* 0x00022cd501007387 */ /* 0x000fe20000100800 */
[----:B------:R-:W-:-:S02]  /*17e60*/  IABS R4, R4 ;  /* 0x0000000400047213 */ /* 0x000fc40000000000 */
[C---:B------:R-:W-:Y:S01]  /*17e70*/  ISETP.GE.OR P0, PT, R3.reuse, R218, !P0 ;  /* 0x000000da0300720c */ /* 0x040fe20004706670 */
[----:B------:R-:W-:Y:S01]  /*17e80*/  STL [R1+0x238], R218 ;  /* 0x000238da01007387 */ /* 0x000fe20000100800 */
[----:B------:R-:W-:Y:S02]  /*17e90*/  ISETP.GE.AND P5, PT, R3, R208, PT ;  /* 0x000000d00300720c */ /* 0x000fe40003fa6270 */
[----:B------:R-:W1:Y:S01]  /*17ea0*/  I2F R4, R4 ;  /* 0x0000000400047306 */ /* 0x000e620000201400 */
[----:B------:R-:W-:Y:S01]  /*17eb0*/  FSEL R17, R9, -INF , !P0 ;  /* 0xff80000009117808 */ /* 0x000fe20004000000 */
[----:B------:R-:W-:Y:S01]  /*17ec0*/  STL.64 [R1+0x230], R210 ;  /* 0x000230d201007387 */ /* 0x000fe20000100a00 */
[C---:B------:R-:W-:Y:S02]  /*17ed0*/  ISETP.GE.AND P0, PT, R3.reuse, R209, PT ;  /* 0x000000d10300720c */ /* 0x040fe40003f06270 */
[C---:B------:R-:W-:Y:S01]  /*17ee0*/  ISETP.GE.OR P5, PT, R3.reuse, R216, !P5 ;  /* 0x000000d80300720c */ /* 0x040fe20006fa6670 */
[----:B------:R-:W-:Y:S01]  /*17ef0*/  STL [R1+0x23c], R207 ;  /* 0x00023ccf01007387 */ /* 0x000fe20000100800 */
[----:B------:R-:W-:-:S02]  /*17f00*/  ISETP.GE.OR P0, PT, R3, R217, !P0 ;  /* 0x000000d90300720c */ /* 0x000fc40004706670 */
[----:B------:R-:W-:Y:S01]  /*17f10*/  LOP3.LUT R2, R2, 0xfffffbff, RZ, 0xc0, !PT ;  /* 0xfffffbff02027812 */ /* 0x000fe200078ec0ff */
[----:B------:R-:W-:Y:S01]  /*17f20*/  STL [R1+0x240], R215 ;  /* 0x000240d701007387 */ /* 0x000fe20000100800 */
[CC--:B------:R-:W-:Y:S02]  /*17f30*/  ISETP.GE.AND P4, PT, R6.reuse, R208.reuse, PT ;  /* 0x000000d00600720c */ /* 0x0c0fe40003f86270 */
[C---:B------:R-:W-:Y:S02]  /*17f40*/  ISETP.GE.AND P3, PT, R5.reuse, R208, PT ;  /* 0x000000d00500720c */ /* 0x040fe40003f66270 */
[-C--:B------:R-:W-:Y:S01]  /*17f50*/  ISETP.GE.OR P4, PT, R6, R216.reuse, !P4 ;  /* 0x000000d80600720c */ /* 0x080fe20006786670 */
[----:B-1----:R-:W-:Y:S01]  /*17f60*/  FFMA.FTZ R8, R4, -R195, R191 ;  /* 0x800000c304087223 */ /* 0x002fe200000100bf */
[----:B------:R-:W-:Y:S01]  /*17f70*/  ISETP.GE.OR P3, PT, R5, R216, !P3 ;  /* 0x000000d80500720c */ /* 0x000fe20005f66670 */
[----:B------:R-:W-:Y:S01]  /*17f80*/  IMAD.IADD R4, R211, 0x1, -R6 ;  /* 0x00000001d3047824 */ /* 0x000fe200078e0a06 */
[----:B------:R-:W-:-:S04]  /*17f90*/  @P5 LOP3.LUT R2, R2, 0x400, RZ, 0xfc, !PT ;  /* 0x0000040002025812 */ /* 0x000fc800078efcff */
[----:B------:R-:W-:Y:S02]  /*17fa0*/  IABS R4, R4 ;  /* 0x0000000400047213 */ /* 0x000fe40000000000 */
[----:B------:R-:W-:-:S04]  /*17fb0*/  LOP3.LUT R2, R2, 0xfffffeff, RZ, 0xc0, !PT ;  /* 0xfffffeff02027812 */ /* 0x000fc800078ec0ff */
[----:B------:R-:W1:Y:S02]  /*17fc0*/  I2F R4, R4 ;  /* 0x0000000400047306 */ /* 0x000e640000201400 */
[----:B-1----:R-:W-:Y:S01]  /*17fd0*/  FFMA.FTZ R10, R4, -R195, R24 ;  /* 0x800000c3040a7223 */ /* 0x002fe20000010018 */
[----:B------:R-:W-:Y:S01]  /*17fe0*/  FSEL R24, R7, -INF , !P0 ;  /* 0xff80000007187808 */ /* 0x000fe20004000000 */
[----:B------:R-:W-:Y:S01]  /*17ff0*/  IMAD.IADD R4, R213, 0x1, -R5 ;  /* 0x00000001d5047824 */ /* 0x000fe200078e0a05 */
[----:B------:R-:W-:-:S04]  /*18000*/  ISETP.GE.AND P0, PT, R3, R207, PT ;  /* 0x000000cf0300720c */ /* 0x000fc80003f06270 */
[----:B------:R-:W-:Y:S02]  /*18010*/  IABS R4, R4 ;  /* 0x0000000400047213 */ /* 0x000fe40000000000 */
[----:B------:R-:W-:Y:S01]  /*18020*/  ISETP.GE.OR P0, PT, R3, R215, !P0 ;  /* 0x000000d70300720c */ /* 0x000fe20004706670 */
[----:B------:R-:W-:-:S03]  /*18030*/  IMAD.IADD R3, R214, 0x1, -R6 ;  /* 0x00000001d6037824 */ /* 0x000fc600078e0a06 */
[----:B------:R-:W1:Y:S01]  /*18040*/  I2F R4, R4 ;  /* 0x0000000400047306 */ /* 0x000e620000201400 */
[----:B------:R-:W-:Y:S02]  /*18050*/  FSEL R11, R11, -INF , !P0 ;  /* 0xff8000000b0b7808 */ /* 0x000fe40004000000 */
[----:B------:R-:W-:Y:S02]  /*18060*/  IABS R3, R3 ;  /* 0x0000000300037213 */ /* 0x000fe40000000000 */
[----:B------:R-:W-:-:S04]  /*18070*/  ISETP.GE.AND P0, PT, R6, R210, PT ;  /* 0x000000d20600720c */ /* 0x000fc80003f06270 */
[----:B------:R-:W3:Y:S01]  /*18080*/  I2F R3, R3 ;  /* 0x0000000300037306 */ /* 0x000ee20000201400 */
[----:B------:R-:W-:-:S04]  /*18090*/  ISETP.GE.OR P0, PT, R6, R218, !P0 ;  /* 0x000000da0600720c */ /* 0x000fc80004706670 */
[----:B------:R-:W-:Y:S01]  /*180a0*/  FSEL R16, R8, -INF , !P0 ;  /* 0xff80000008107808 */ /* 0x000fe20004000000 */
[----:B-1----:R-:W-:Y:S01]  /*180b0*/  FFMA.FTZ R7, R4, -R195, R192 ;  /* 0x800000c304077223 */ /* 0x002fe200000100c0 */
[----:B------:R-:W-:Y:S01]  /*180c0*/  ISETP.GE.AND P0, PT, R6, R207, PT ;  /* 0x000000cf0600720c */ /* 0x000fe20003f06270 */
[----:B------:R-:W-:-:S03]  /*180d0*/  IMAD.IADD R4, R211, 0x1, -R5 ;  /* 0x00000001d3047824 */ /* 0x000fc600078e0a05 */
[----:B------:R-:W-:Y:S02]  /*180e0*/  ISETP.GE.OR P0, PT, R6, R215, !P0 ;  /* 0x000000d70600720c */ /* 0x000fe40004706670 */
[----:B------:R-:W-:Y:S01]  /*180f0*/  IABS R4, R4 ;  /* 0x0000000400047213 */ /* 0x000fe20000000000 */
[----:B---3--:R-:W-:Y:S01]  /*18100*/  FFMA.FTZ R45, R3, -R195, R45 ;  /* 0x800000c3032d7223 */ /* 0x008fe2000001002d */
[----:B------:R-:W-:Y:S01]  /*18110*/  FSEL R10, R10, -INF , !P0 ;  /* 0xff8000000a0a7808 */ /* 0x000fe20004000000 */
[----:B------:R-:W-:Y:S01]  /*18120*/  IMAD.IADD R3, R212, 0x1, -R6 ;  /* 0x00000001d4037824 */ /* 0x000fe200078e0a06 */
[----:B------:R-:W-:Y:S02]  /*18130*/  ISETP.GE.AND P0, PT, R5, R210, PT ;  /* 0x000000d20500720c */ /* 0x000fe40003f06270 */
[----:B------:R-:W1:Y:S02]  /*18140*/  I2F R4, R4 ;  /* 0x0000000400047306 */ /* 0x000e640000201400 */
[----:B------:R-:W-:-:S02]  /*18150*/  IABS R3, R3 ;  /* 0x0000000300037213 */ /* 0x000fc40000000000 */
[----:B------:R-:W-:-:S04]  /*18160*/  ISETP.GE.OR P0, PT, R5, R218, !P0 ;  /* 0x000000da0500720c */ /* 0x000fc80004706670 */
[----:B------:R-:W3:Y:S01]  /*18170*/  I2F R3, R3 ;  /* 0x0000000300037306 */ /* 0x000ee20000201400 */
[----:B------:R-:W-:Y:S02]  /*18180*/  FSEL R15, R7, -INF , !P0 ;  /* 0xff800000070f7808 */ /* 0x000fe40004000000 */
[----:B------:R-:W-:Y:S01]  /*18190*/  ISETP.GE.AND P0, PT, R5, R207, PT ;  /* 0x000000cf0500720c */ /* 0x000fe20003f06270 */
[----:B-1----:R-:W-:-:S03]  /*181a0*/  FFMA.FTZ R4, R4, -R195, R193 ;  /* 0x800000c304047223 */ /* 0x002fc600000100c1 */
[----:B------:R-:W-:-:S04]  /*181b0*/  ISETP.GE.OR P0, PT, R5, R215, !P0 ;  /* 0x000000d70500720c */ /* 0x000fc80004706670 */
[----:B------:R-:W-:Y:S02]  /*181c0*/  FSEL R9, R4, -INF , !P0 ;  /* 0xff80000004097808 */ /* 0x000fe40004000000 */
[----:B------:R-:W-:Y:S01]  /*181d0*/  IADD3 R4, R0, 0x38, RZ ;  /* 0x0000003800047810 */ /* 0x000fe20007ffe0ff */
[----:B---3--:R-:W-:-:S03]  /*181e0*/  FFMA.FTZ R64, R3, -R195, R198 ;  /* 0x800000c303407223 */ /* 0x008fc600000100c6 */
[----:B------:R-:W-:Y:S01]  /*181f0*/  ISETP.GE.AND P0, PT, R4, R210, PT ;  /* 0x000000d20400720c */ /* 0x000fe20003f06270 */
[----:B------:R-:W-:-:S03]  /*18200*/  IMAD.IADD R3, R213, 0x1, -R4 ;  /* 0x00000001d5037824 */ /* 0x000fc600078e0a04 */
[----:B------:R-:W-:Y:S02]  /*18210*/  ISETP.GE.OR P0, PT, R4, R218, !P0 ;  /* 0x000000da0400720c */ /* 0x000fe40004706670 */
[----:B------:R-:W-:-:S06]  /*18220*/  IABS R3, R3 ;  /* 0x0000000300037213 */ /* 0x000fcc0000000000 */
[----:B------:R-:W1:Y:S02]  /*18230*/  I2F R3, R3 ;  /* 0x0000000300037306 */ /* 0x000e640000201400 */
[----:B-1----:R-:W-:-:S05]  /*18240*/  FFMA.FTZ R3, R3, -R195, R200 ;  /* 0x800000c303037223 */ /* 0x002fca00000100c8 */
[----:B------:R-:W-:Y:S01]  /*18250*/  FSEL R14, R3, -INF , !P0 ;  /* 0xff800000030e7808 */ /* 0x000fe20004000000 */
[----:B------:R-:W-:Y:S01]  /*18260*/  IMAD.IADD R3, R211, 0x1, -R4 ;  /* 0x00000001d3037824 */ /* 0x000fe200078e0a04 */
[----:B------:R-:W-:-:S04]  /*18270*/  ISETP.GE.AND P0, PT, R4, R207, PT ;  /* 0x000000cf0400720c */ /* 0x000fc80003f06270 */
[----:B------:R-:W-:Y:S02]  /*18280*/  IABS R3, R3 ;  /* 0x0000000300037213 */ /* 0x000fe40000000000 */
[----:B------:R-:W-:-:S04]  /*18290*/  ISETP.GE.OR P0, PT, R4, R215, !P0 ;  /* 0x000000d70400720c */ /* 0x000fc80004706670 */
[----:B------:R-:W1:Y:S02]  /*182a0*/  I2F R3, R3 ;  /* 0x0000000300037306 */ /* 0x000e640000201400 */
[----:B-1----:R-:W-:-:S05]  /*182b0*/  FFMA.FTZ R3, R3, -R195, R235 ;  /* 0x800000c303037223 */ /* 0x002fca00000100eb */
[----:B------:R-:W-:Y:S02]  /*182c0*/  FSEL R8, R3, -INF , !P0 ;  /* 0xff80000003087808 */ /* 0x000fe40004000000 */
[----:B------:R-:W-:-:S04]  /*182d0*/  IADD3 R3, R0, 0x39, RZ ;  /* 0x0000003900037810 */ /* 0x000fc80007ffe0ff */
        /* <DEDUP_REMOVED lines=13> */
[----:B------:R-:W-:Y:S01]  /*183b0*/  FSEL R7, R0, -INF , !P0 ;  /* 0xff80000000077808 */ /* 0x000fe20004000000 */
[----:B------:R-:W-:Y:S01]  /*183c0*/  IMAD.IADD R0, R214, 0x1, -R5 ;  /* 0x00000001d6007824 */ /* 0x000fe200078e0a05 */
[----:B------:R-:W-:-:S04]  /*183d0*/  ISETP.GE.AND P0, PT, R6, R209, PT ;  /* 0x000000d10600720c */ /* 0x000fc80003f06270 */
[----:B------:R-:W-:Y:S02]  /*183e0*/  IABS R0, R0 ;  /* 0x0000000000007213 */ /* 0x000fe40000000000 */
[----:B------:R-:W-:-:S04]  /*183f0*/  ISETP.GE.OR P0, PT, R6, R217, !P0 ;  /* 0x000000d90600720c */ /* 0x000fc80004706670 */
[----:B------:R-:W1:Y:S09]  /*18400*/  I2F R0, R0 ;  /* 0x0000000000007306 */ /* 0x000e720000201400 */
[----:B------:R-:W-:Y:S02]  /*18410*/  @P0 LOP3.LUT R2, R2, 0x100, RZ, 0xfc, !PT ;  /* 0x0000010002020812 */ /* 0x000fe400078efcff */
[----:B------:R-:W-:-:S02]  /*18420*/  ISETP.GE.AND P0, PT, R5, R209, PT ;  /* 0x000000d10500720c */ /* 0x000fc40003f06270 */
[----:B------:R-:W-:Y:S01]  /*18430*/  LOP3.LUT R2, R2, 0xfffff7ff, RZ, 0xc0, !PT ;  /* 0xfffff7ff02027812 */ /* 0x000fe200078ec0ff */
[----:B-1----:R-:W-:-:S03]  /*18440*/  FFMA.FTZ R27, R0, -R195, R27 ;  /* 0x800000c3001b7223 */ /* 0x002fc6000001001b */
[----:B------:R-:W-:Y:S02]  /*18450*/  @P4 LOP3.LUT R2, R2, 0x800, RZ, 0xfc, !PT ;  /* 0x0000080002024812 */ /* 0x000fe400078efcff */
[----:B------:R-:W-:Y:S01]  /*18460*/  ISETP.GE.OR P4, PT, R5, R217, !P0 ;  /* 0x000000d90500720c */ /* 0x000fe20004786670 */
[----:B------:R-:W-:Y:S01]  /*18470*/  IMAD.IADD R5, R212, 0x1, -R5 ;  /* 0x00000001d4057824 */ /* 0x000fe200078e0a05 */
[----:B------:R-:W-:Y:S02]  /*18480*/  ISETP.GE.AND P2, PT, R4, R208, PT ;  /* 0x000000d00400720c */ /* 0x000fe40003f46270 */
[----:B------:R-:W-:Y:S02]  /*18490*/  FMNMX.FTZ R102, R252, R61, !PT ;  /* 0x0000003dfc667209 */ /* 0x000fe40007810000 */
[----:B--2---:R-:W-:Y:S02]  /*184a0*/  FMNMX.FTZ R0, R234, R56, !PT ;  /* 0x00000038ea007209 */ /* 0x004fe40007810000 */
[----:B------:R-:W-:-:S02]  /*184b0*/  IABS R5, R5 ;  /* 0x0000000500057213 */ /* 0x000fc40000000000 */
[----:B------:R-:W-:Y:S02]  /*184c0*/  FMNMX.FTZ R0, R52, R0, !PT ;  /* 0x0000000034007209 */ /* 0x000fe40007810000 */
[----:B------:R-:W-:Y:S02]  /*184d0*/  ISETP.GE.AND P1, PT, R3, R208, PT ;  /* 0x000000d00300720c */ /* 0x000fe40003f26270 */
[----:B------:R-:W-:Y:S01]  /*184e0*/  FMNMX.FTZ R0, R47, R0, !PT ;  /* 0x000000002f007209 */ /* 0x000fe20007810000 */
[----:B------:R-:W1:Y:S01]  /*184f0*/  I2F R5, R5 ;  /* 0x0000000500057306 */ /* 0x000e620000201400 */
[----:B------:R-:W-:Y:S01]  /*18500*/  IMAD.MOV.U32 R193, RZ, RZ, R229 ;  /* 0x000000ffffc17224 */ /* 0x000fe200078e00e5 */
[----:B------:R-:W-:Y:S02]  /*18510*/  LOP3.LUT R2, R2, 0xffffefff, RZ, 0xc0, !PT ;  /* 0xffffefff02027812 */ /* 0x000fe400078ec0ff */
[----:B------:R-:W-:Y:S01]  /*18520*/  FMNMX.FTZ R0, R42, R0, !PT ;  /* 0x000000002a007209 */ /* 0x000fe20007810000 */
[----:B-1----:R-:W-:-:S03]  /*18530*/  FFMA.FTZ R55, R5, -R195, R183 ;  /* 0x800000c305377223 */ /* 0x002fc600000100b7 */
[----:B------:R-:W-:Y:S01]  /*18540*/  FMNMX.FTZ R0, R37, R0, !PT ;  /* 0x0000000025007209 */ /* 0x000fe20007810000 */
[----:B------:R-:W2:Y:S01]  /*18550*/  LDL.LU R183, [R1+0x84] ;  /* 0x0000840001b77983 */ /* 0x000ea20000300800 */
[----:B------:R-:W-:Y:S02]  /*18560*/  ISETP.GE.AND P0, PT, R4, R209, PT ;  /* 0x000000d10400720c */ /* 0x000fe40003f06270 */
[----:B------:R-:W-:Y:S02]  /*18570*/  FMNMX.FTZ R0, R26, R0, !PT ;  /* 0x000000001a007209 */ /* 0x000fe40007810000 */
[----:B------:R-:W-:Y:S02]  /*18580*/  ISETP.GE.OR P2, PT, R4, R216, !P2 ;  /* 0x000000d80400720c */ /* 0x000fe40005746670 */
[----:B------:R-:W-:Y:S02]  /*18590*/  FMNMX.FTZ R0, R22, R0, !PT ;  /* 0x0000000016007209 */ /* 0x000fe40007810000 */
[----:B------:R-:W-:-:S02]  /*185a0*/  FMNMX.FTZ R102, R60, R102, !PT ;  /* 0x000000663c667209 */ /* 0x000fc40007810000 */
[----:B------:R-:W-:Y:S02]  /*185b0*/  FMNMX.FTZ R0, R21, R0, !PT ;  /* 0x0000000015007209 */ /* 0x000fe40007810000 */
[----:B------:R-:W-:Y:S02]  /*185c0*/  ISETP.GE.OR P1, PT, R3, R216, !P1 ;  /* 0x000000d80300720c */ /* 0x000fe40004f26670 */
[----:B------:R-:W-:Y:S01]  /*185d0*/  FMNMX.FTZ R0, R19, R0, !PT ;  /* 0x0000000013007209 */ /* 0x000fe20007810000 */
[----:B------:R-:W-:Y:S01]  /*185e0*/  IMAD.MOV.U32 R200, RZ, RZ, R104 ;  /* 0x000000ffffc87224 */ /* 0x000fe200078e0068 */
[----:B------:R-:W-:Y:S02]  /*185f0*/  @P3 LOP3.LUT R2, R2, 0x1000, RZ, 0xfc, !PT ;  /* 0x0000100002023812 */ /* 0x000fe400078efcff */
[----:B------:R-:W-:Y:S01]  /*18600*/  FMNMX.FTZ R5, R18, R0, !PT ;  /* 0x0000000012057209 */ /* 0x000fe20007810000 */
[----:B------:R-:W-:Y:S01]  /*18610*/  IMAD.IADD R0, R214, 0x1, -R4 ;  /* 0x00000001d6007824 */ /* 0x000fe200078e0a04 */
[----:B------:R-:W-:Y:S01]  /*18620*/  STL [R1+0x248], R108 ;  /* 0x0002486c01007387 */ /* 0x000fe20000100800 */
[----:B------:R-:W-:-:S02]  /*18630*/  ISETP.GE.OR P5, PT, R4, R217, !P0 ;  /* 0x000000d90400720c */ /* 0x000fc400047a6670 */
[----:B------:R-:W-:Y:S02]  /*18640*/  FMNMX.FTZ R5, R12, R5, !PT ;  /* 0x000000050c057209 */ /* 0x000fe40007810000 */
[----:B------:R-:W-:Y:S02]  /*18650*/  IABS R0, R0 ;  /* 0x0000000000007213 */ /* 0x000fe40000000000 */
[----:B------:R-:W-:Y:S02]  /*18660*/  FMNMX.FTZ R5, R11, R5, !PT ;  /* 0x000000050b057209 */ /* 0x000fe40007810000 */
[----:B------:R1:W3:Y:S01]  /*18670*/  I2F R6, R0 ;  /* 0x0000000000067306 */ /* 0x0002e20000201400 */
[----:B------:R-:W-:Y:S01]  /*18680*/  FMNMX.FTZ R102, R58, R102, !PT ;  /* 0x000000663a667209 */ /* 0x000fe20007810000 */
[----:B------:R-:W-:Y:S01]  /*18690*/  IMAD.MOV.U32 R201, RZ, RZ, R105 ;  /* 0x000000ffffc97224 */ /* 0x000fe200078e0069 */
[----:B------:R-:W-:Y:S02]  /*186a0*/  LOP3.LUT P3, RZ, R2, 0x100, RZ, 0xc0, !PT ;  /* 0x0000010002ff7812 */ /* 0x000fe4000786c0ff */
[----:B-1----:R-:W-:-:S04]  /*186b0*/  FMNMX.FTZ R0, R10, R5, !PT ;  /* 0x000000050a007209 */ /* 0x002fc80007810000 */
[----:B------:R-:W-:-:S04]  /*186c0*/  FMNMX.FTZ R0, R9, R0, !PT ;  /* 0x0000000009007209 */ /* 0x000fc80007810000 */
[----:B------:R-:W-:-:S04]  /*186d0*/  FMNMX.FTZ R0, R8, R0, !PT ;  /* 0x0000000008007209 */ /* 0x000fc80007810000 */
[----:B------:R-:W-:-:S05]  /*186e0*/  FMNMX.FTZ R0, R7, R0, !PT ;  /* 0x0000000007007209 */ /* 0x000fca0007810000 */
[----:B------:R-:W1:Y:S02]  /*186f0*/  SHFL.BFLY PT, R5, R0, 0x2, 0x1f ;  /* 0x0c401f0000057f89 */ /* 0x000e6400000e0000 */
[----:B-1----:R-:W-:Y:S02]  /*18700*/  FMNMX.FTZ R5, R0, R5, !PT ;  /* 0x0000000500057209 */ /* 0x002fe40007810000 */
[----:B------:R-:W4:Y:S04]  /*18710*/  LD.E R0, [R108.64+0xdc] ;  /* 0x0000dc046c007980 */ /* 0x000f28000c101900 */
[----:B------:R-:W1:Y:S04]  /*18720*/  SHFL.BFLY PT, R103, R5, 0x1, 0x1f ;  /* 0x0c201f0005677f89 */ /* 0x000e6800000e0000 */
[----:B------:R-:W-:Y:S04]  /*18730*/  STL [R1+0x244], R109 ;  /* 0x0002446d01007387 */ /* 0x000fe80000100800 */
[----:B------:R-:W-:Y:S04]  /*18740*/  STL [R1+0x24c], R214 ;  /* 0x00024cd601007387 */ /* 0x000fe80000100800 */
[----:B------:R-:W-:Y:S04]  /*18750*/  STL [R1+0x250], R209 ;  /* 0x000250d101007387 */ /* 0x000fe80000100800 */
[----:B------:R-:W-:Y:S04]  /*18760*/  STL [R1+0x254], R217 ;  /* 0x000254d901007387 */ /* 0x000fe80000100800 */
[----:B------:R-:W-:Y:S01]  /*18770*/  STL [R1+0x258], R208 ;  /* 0x000258d001007387 */ /* 0x000fe20000100800 */
[----:B-1----:R-:W-:-:S03]  /*18780*/  FMNMX.FTZ R103, R5, R103, !PT ;  /* 0x0000006705677209 */ /* 0x002fc60007810000 */
[----:B------:R-:W-:Y:S04]  /*18790*/  STL [R1+0x25c], R216 ;  /* 0x00025cd801007387 */ /* 0x000fe80000100800 */
[----:B------:R-:W-:Y:S04]  /*187a0*/  STL [R1+0x260], R212 ;  /* 0x000260d401007387 */ /* 0x000fe80000100800 */
[----:B------:R-:W-:Y:S04]  /*187b0*/  STL [R1+0x264], R195 ;  /* 0x000264c301007387 */ /* 0x000fe80000100800 */
[----:B------:R-:W-:Y:S04]  /*187c0*/  STL [R1+0x268], R103 ;  /* 0x0002686701007387 */ /* 0x000fe80000100800 */
[----:B------:R-:W4:Y:S04]  /*187d0*/  LDL.LU R189, [R1+0x180] ;  /* 0x0001800001bd7983 */ /* 0x000f280000300800 */
[----:B------:R-:W4:Y:S01]  /*187e0*/  LDL R191, [R1+0x10] ;  /* 0x0000100001bf7983 */ /* 0x000f220000100800 */
[----:B------:R-:W-:-:S05]  /*187f0*/  IMAD.IADD R4, R212, 0x1, -R4 ;  /* 0x00000001d4047824 */ /* 0x000fca00078e0a04 */
[----:B------:R-:W-:Y:S02]  /*18800*/  IABS R4, R4 ;  /* 0x0000000400047213 */ /* 0x000fe40000000000 */
[----:B------:R-:W-:-:S04]  /*18810*/  FMNMX.FTZ R102, R54, R102, !PT ;  /* 0x0000006636667209 */ /* 0x000fc80007810000 */
[----:B------:R-:W1:Y:S01]  /*18820*/  I2F R4, R4 ;  /* 0x0000000400047306 */ /* 0x000e620000201400 */
[----:B------:R-:W-:-:S04]  /*18830*/  FMNMX.FTZ R102, R50, R102, !PT ;  /* 0x0000006632667209 */ /* 0x000fc80007810000 */
[----:B------:R-:W-:Y:S01]  /*18840*/  FMNMX.FTZ R102, R44, R102, !PT ;  /* 0x000000662c667209 */ /* 0x000fe20007810000 */
[----:B---3--:R-:W-:-:S03]  /*18850*/  FFMA.FTZ R6, R6, -R195, R197 ;  /* 0x800000c306067223 */ /* 0x008fc600000100c5 */
[----:B------:R-:W-:Y:S01]  /*18860*/  FMNMX.FTZ R102, R41, R102, !PT ;  /* 0x0000006629667209 */ /* 0x000fe20007810000 */
[----:B------:R-:W-:-:S03]  /*18870*/  IMAD.MOV.U32 R197, RZ, RZ, R51 ;  /* 0x000000ffffc57224 */ /* 0x000fc600078e0033 */
[----:B------:R-:W-:Y:S01]  /*18880*/  FMNMX.FTZ R102, R36, R102, !PT ;  /* 0x0000006624667209 */ /* 0x000fe20007810000 */
[----:B-1----:R-:W-:Y:S02]  /*18890*/  FFMA.FTZ R51, R4, -R195, R46 ;  /* 0x800000c304337223 */ /* 0x002fe4000001002e */
[--C-:B------:R-:W-:Y:S01]  /*188a0*/  IMAD.IADD R4, R214, 0x1, -R3.reuse ;  /* 0x00000001d6047824 */ /* 0x100fe200078e0a03 */
[----:B------:R-:W-:Y:S01]  /*188b0*/  ISETP.GE.AND P0, PT, R3, R209, PT ;  /* 0x000000d10300720c */ /* 0x000fe20003f06270 */
[----:B------:R-:W-:Y:S01]  /*188c0*/  IMAD.IADD R5, R212, 0x1, -R3 ;  /* 0x00000001d4057824 */ /* 0x000fe200078e0a03 */
[----:B------:R-:W-:Y:S02]  /*188d0*/  FMNMX.FTZ R102, R25, R102, !PT ;  /* 0x0000006619667209 */ /* 0x000fe40007810000 */
[----:B------:R-:W-:Y:S02]  /*188e0*/  IABS R4, R4 ;  /* 0x0000000400047213 */ /* 0x000fe40000000000 */
[----:B------:R-:W-:-:S02]  /*188f0*/  ISETP.GE.OR P6, PT, R3, R217, !P0 ;  /* 0x000000d90300720c */ /* 0x000fc400047c6670 */
[----:B------:R-:W-:Y:S01]  /*18900*/  IABS R5, R5 ;  /* 0x0000000500057213 */ /* 0x000fe20000000000 */
[----:B------:R-:W1:Y:S01]  /*18910*/  I2F R3, R4 ;  /* 0x0000000400037306 */ /* 0x000e620000201400 */
[----:B------:R-:W-:-:S03]  /*18920*/  FMNMX.FTZ R102, R23, R102, !PT ;  /* 0x0000006617667209 */ /* 0x000fc60007810000 */
[----:B------:R-:W-:Y:S01]  /*18930*/  IMAD.MOV.U32 R46, RZ, RZ, R5 ;  /* 0x000000ffff2e7224 */ /* 0x000fe200078e0005 */
[----:B------:R-:W-:-:S04]  /*18940*/  FMNMX.FTZ R102, R20, R102, !PT ;  /* 0x0000006614667209 */ /* 0x000fc80007810000 */
[----:B------:R-:W-:Y:S01]  /*18950*/  FMNMX.FTZ R102, R17, R102, !PT ;  /* 0x0000006611667209 */ /* 0x000fe20007810000 */
[----:B------:R-:W2:Y:S03]  /*18960*/  I2F R46, R46 ;  /* 0x0000002e002e7306 */ /* 0x000ea60000201400 */
[----:B------:R-:W-:Y:S01]  /*18970*/  FMNMX.FTZ R102, R16, R102, !PT ;  /* 0x0000006610667209 */ /* 0x000fe20007810000 */
[----:B-1----:R-:W-:-:S03]  /*18980*/  FFMA.FTZ R5, R3, -R195, R197 ;  /* 0x800000c303057223 */ /* 0x002fc600000100c5 */
[----:B------:R-:W-:Y:S02]  /*18990*/  FMNMX.FTZ R102, R15, R102, !PT ;  /* 0x000000660f667209 */ /* 0x000fe40007810000 */
[----:B------:R-:W-:Y:S02]  /*189a0*/  FSETP.NEU.FTZ.AND P0, PT, R103, -INF , PT ;  /* 0xff8000006700780b */ /* 0x000fe40003f1d000 */
[----:B------:R-:W-:Y:S01]  /*189b0*/  FMNMX.FTZ R102, R14, R102, !PT ;  /* 0x000000660e667209 */ /* 0x000fe20007810000 */
[----:B------:R-:W-:-:S03]  /*189c0*/  IMAD.MOV.U32 R197, RZ, RZ, R106 ;  /* 0x000000ffffc57224 */ /* 0x000fc600078e006a */
[----:B------:R-:W-:Y:S01]  /*189d0*/  FMNMX.FTZ R102, R13, R102, !PT ;  /* 0x000000660d667209 */ /* 0x000fe20007810000 */
[----:B------:R-:W-:Y:S02]  /*189e0*/  IMAD.MOV.U32 R235, RZ, RZ, R232 ;  /* 0x000000ffffeb7224 */ /* 0x000fe400078e00e8 */
[----:B------:R-:W-:Y:S01]  /*189f0*/  IMAD.MOV.U32 R229, RZ, RZ, R233 ;  /* 0x000000ffffe57224 */ /* 0x000fe200078e00e9 */
[----:B------:R-:W-:Y:S01]  /*18a00*/  FSEL R4, R103, RZ, P0 ;  /* 0x000000ff67047208 */ /* 0x000fe20000000000 */
[----:B------:R-:W-:Y:S02]  /*18a10*/  IMAD.MOV.U32 R242, RZ, RZ, R200 ;  /* 0x000000fffff27224 */ /* 0x000fe400078e00c8 */
[----:B------:R-:W-:Y:S02]  /*18a20*/  IMAD.MOV.U32 R192, RZ, RZ, R228 ;  /* 0x000000ffffc07224 */ /* 0x000fe400078e00e4 */
[----:B------:R-:W-:Y:S02]  /*18a30*/  IMAD.MOV.U32 R200, RZ, RZ, R111 ;  /* 0x000000ffffc87224 */ /* 0x000fe400078e006f */
[----:B------:R-:W-:-:S02]  /*18a40*/  IMAD.MOV.U32 R243, RZ, RZ, R201 ;  /* 0x000000fffff37224 */ /* 0x000fc400078e00c9 */
[----:B------:R-:W-:Y:S02]  /*18a50*/  IMAD.MOV.U32 R228, RZ, RZ, R182 ;  /* 0x000000ffffe47224 */ /* 0x000fe400078e00b6 */
[----:B------:R-:W-:Y:S02]  /*18a60*/  IMAD.MOV.U32 R198, RZ, RZ, R199 ;  /* 0x000000ffffc67224 */ /* 0x000fe400078e00c7 */
[----:B--2---:R-:W-:Y:S02]  /*18a70*/  FFMA.FTZ R46, R46, -R195, R183 ;  /* 0x800000c32e2e7223 */ /* 0x004fe400000100b7 */
[----:B----4-:R-:W-:-:S05]  /*18a80*/  FMUL.FTZ R3, R0, R103 ;  /* 0x0000006700037220 */ /* 0x010fca0000410000 */
        /* <DEDUP_REMOVED lines=17> */
[----:B------:R-:W1:Y:S02]  /*18ba0*/  SHFL.BFLY PT, R3, R102, 0x2, 0x1f ;  /* 0x0c401f0066037f89 */ /* 0x000e6400000e0000 */
[----:B-1----:R-:W-:-:S05]  /*18bb0*/  FMNMX.FTZ R102, R102, R3, !PT ;  /* 0x0000000366667209 */ /* 0x002fca0007810000 */
[----:B------:R-:W1:Y:S01]  /*18bc0*/  SHFL.BFLY PT, R3, R102, 0x1, 0x1f ;  /* 0x0c201f0066037f89 */ /* 0x000e6200000e0000 */
[----:B------:R-:W-:Y:S01]  /*18bd0*/  FADD.FTZ R52, R234, -R4 ;  /* 0x80000004ea347221 */ /* 0x000fe20000010000 */
[----:B-1----:R-:W-:-:S04]  /*18be0*/  FMNMX.FTZ R102, R102, R3, !PT ;  /* 0x0000000366667209 */ /* 0x002fc80007810000 */
[----:B------:R-:W-:-:S04]  /*18bf0*/  FSETP.NEU.FTZ.AND P0, PT, R102, -INF , PT ;  /* 0xff8000006600780b */ /* 0x000fc80003f1d000 */
[----:B------:R-:W-:-:S05]  /*18c00*/  FSEL R3, R102, RZ, P0 ;  /* 0x000000ff66037208 */ /* 0x000fca0000000000 */
[----:B------:R-:W-:Y:S02]  /*18c10*/  FADD.FTZ R9, R252, -R3 ;  /* 0x80000003fc097221 */ /* 0x000fe40000010000 */
[----:B------:R-:W-:-:S05]  /*18c20*/  FMUL.FTZ R3, R0, R102 ;  /* 0x0000006600037220 */ /* 0x000fca0000410000 */
[----:B------:R-:W-:Y:S01]  /*18c30*/  FSEL R3, R3, RZ, P0 ;  /* 0x000000ff03037208 */ /* 0x000fe20000000000 */
[----:B------:R-:W-:-:S04]  /*18c40*/  IMAD.MOV.U32 R234, RZ, RZ, R197 ;  /* 0x000000ffffea7224 */ /* 0x000fc800078e00c5 */
        /* <DEDUP_REMOVED lines=31> */
[----:B------:R-:W-:Y:S01]  /*18e40*/  FSEL R8, R45, -INF , !P3 ;  /* 0xff8000002d087808 */ /* 0x000fe20005800000 */
[----:B------:R2:W-:Y:S01]  /*18e50*/  STL [R1+0x26c], R102 ;  /* 0x00026c6601007387 */ /* 0x0005e20000100800 */
[----:B------:R-:W-:Y:S02]  /*18e60*/  FSEL R7, R27, -INF , !P4 ;  /* 0xff8000001b077808 */ /* 0x000fe40006000000 */
[----:B------:R-:W-:Y:S01]  /*18e70*/  FMNMX.FTZ R4, R8, R4, !PT ;  /* 0x0000000408047209 */ /* 0x000fe20007810000 */
[-C--:B-1----:R-:W-:Y:S02]  /*18e80*/  FMUL.FTZ R240, R172, R3.reuse ;  /* 0x00000003acf07220 */ /* 0x082fe40000410000 */
[-C--:B------:R-:W-:Y:S02]  /*18e90*/  FMUL.FTZ R241, R173, R3.reuse ;  /* 0x00000003adf17220 */ /* 0x080fe40000410000 */
[----:B------:R-:W-:-:S02]  /*18ea0*/  FMUL.FTZ R244, R168, R3 ;  /* 0x00000003a8f47220 */ /* 0x000fc40000410000 */
[-C--:B------:R-:W-:Y:S01]  /*18eb0*/  FMUL.FTZ R245, R169, R3.reuse ;  /* 0x00000003a9f57220 */ /* 0x080fe20000410000 */
[----:B------:R-:W-:Y:S01]  /*18ec0*/  STL [R1+0x270], R240 ;  /* 0x000270f001007387 */ /* 0x000fe20000100800 */
[-C--:B------:R-:W-:Y:S02]  /*18ed0*/  FMUL.FTZ R248, R164, R3.reuse ;  /* 0x00000003a4f87220 */ /* 0x080fe40000410000 */
[-C--:B------:R-:W-:Y:S01]  /*18ee0*/  FMUL.FTZ R249, R165, R3.reuse ;  /* 0x00000003a5f97220 */ /* 0x080fe20000410000 */
[----:B------:R-:W-:Y:S01]  /*18ef0*/  STL [R1+0x274], R241 ;  /* 0x000274f101007387 */ /* 0x000fe20000100800 */
[-C--:B------:R-:W-:Y:S02]  /*18f00*/  FMUL.FTZ R9, R160, R3.reuse ;  /* 0x00000003a0097220 */ /* 0x080fe40000410000 */
[-C--:B--2---:R-:W-:Y:S01]  /*18f10*/  FMUL.FTZ R102, R161, R3.reuse ;  /* 0x00000003a1667220 */ /* 0x084fe20000410000 */
[----:B------:R1:W-:Y:S01]  /*18f20*/  STL [R1+0x278], R244 ;  /* 0x000278f401007387 */ /* 0x0003e20000100800 */
[----:B------:R-:W-:-:S02]  /*18f30*/  FMUL.FTZ R212, R156, R3 ;  /* 0x000000039cd47220 */ /* 0x000fc40000410000 */
[----:B------:R-:W-:Y:S01]  /*18f40*/  FMUL.FTZ R216, R157, R3 ;  /* 0x000000039dd87220 */ /* 0x000fe20000410000 */
[----:B------:R2:W-:Y:S01]  /*18f50*/  STL [R1+0x27c], R245 ;  /* 0x00027cf501007387 */ /* 0x0005e20000100800 */
[----:B------:R-:W-:-:S03]  /*18f60*/  FSEL R6, R6, -INF , !P5 ;  /* 0xff80000006067808 */ /* 0x000fc60006800000 */
[----:B------:R-:W-:Y:S01]  /*18f70*/  STL [R1+0x280], R248 ;  /* 0x000280f801007387 */ /* 0x000fe20000100800 */
[----:B------:R-:W-:-:S03]  /*18f80*/  FMNMX.FTZ R4, R7, R4, !PT ;  /* 0x0000000407047209 */ /* 0x000fc60007810000 */
[----:B------:R-:W-:Y:S04]  /*18f90*/  STL [R1+0x284], R249 ;  /* 0x000284f901007387 */ /* 0x000fe80000100800 */
[----:B------:R3:W-:Y:S01]  /*18fa0*/  STL [R1], R9 ;  /* 0x0000000901007387 */ /* 0x0007e20000100800 */
[----:B------:R-:W-:-:S03]  /*18fb0*/  FSEL R5, R5, -INF , !P6 ;  /* 0xff80000005057808 */ /* 0x000fc60007000000 */
[----:B------:R4:W-:Y:S01]  /*18fc0*/  STL [R1+0x288], R102 ;  /* 0x0002886601007387 */ /* 0x0009e20000100800 */
[----:B------:R-:W-:Y:S01]  /*18fd0*/  FMNMX.FTZ R4, R6, R4, !PT ;  /* 0x0000000406047209 */ /* 0x000fe20007810000 */
[-C--:B-1----:R-:W-:Y:S02]  /*18fe0*/  FMUL.FTZ R244, R153, R3.reuse ;  /* 0x0000000399f47220 */ /* 0x082fe40000410000 */
[----:B------:R-:W-:Y:S01]  /*18ff0*/  STL [R1+0x28c], R212 ;  /* 0x00028cd401007387 */ /* 0x000fe20000100800 */
[----:B--2---:R-:W-:-:S03]  /*19000*/  FMUL.FTZ R245, R152, R3 ;  /* 0x0000000398f57220 */ /* 0x004fc60000410000 */
[----:B------:R-:W-:Y:S04]  /*19010*/  STL [R1+0x290], R216 ;  /* 0x000290d801007387 */ /* 0x000fe80000100800 */
[----:B------:R-:W-:Y:S01]  /*19020*/  STL [R1+0x294], R245 ;  /* 0x000294f501007387 */ /* 0x000fe20000100800 */
[----:B------:R-:W-:-:S03]  /*19030*/  FMNMX.FTZ R4, R5, R4, !PT ;  /* 0x0000000405047209 */ /* 0x000fc60007810000 */
[----:B------:R1:W-:Y:S01]  /*19040*/  STL [R1+0x298], R244 ;  /* 0x000298f401007387 */ /* 0x0003e20000100800 */
[-C--:B---3--:R-:W-:Y:S02]  /*19050*/  FMUL.FTZ R9, R148, R3.reuse ;  /* 0x0000000394097220 */ /* 0x088fe40000410000 */
[----:B----4-:R-:W-:-:S03]  /*19060*/  FMUL.FTZ R102, R149, R3 ;  /* 0x0000000395667220 */ /* 0x010fc60000410000 */
[----:B------:R-:W-:Y:S01]  /*19070*/  STL [R1+0x70], R9 ;  /* 0x0000700901007387 */ /* 0x000fe20000100800 */
[----:B------:R-:W-:-:S03]  /*19080*/  FFMA.FTZ R176, R189, R3, R41 ;  /* 0x00000003bdb07223 */ /* 0x000fc60000010029 */
[----:B------:R-:W-:Y:S01]  /*19090*/  STL [R1+0x29c], R102 ;  /* 0x00029c6601007387 */ /* 0x000fe20000100800 */
[-C--:B------:R-:W-:Y:S02]  /*190a0*/  FMUL.FTZ R103, R68, R3.reuse ;  /* 0x0000000344677220 */ /* 0x080fe40000410000 */
[-C--:B------:R-:W-:Y:S02]  /*190b0*/  FMUL.FTZ R109, R80, R3.reuse ;  /* 0x00000003506d7220 */ /* 0x080fe40000410000 */
[-C--:B------:R-:W-:Y:S02]  /*190c0*/  FMUL.FTZ R108, R81, R3.reuse ;  /* 0x00000003516c7220 */ /* 0x080fe40000410000 */
[-C--:B------:R-:W-:Y:S02]  /*190d0*/  FMUL.FTZ R209, R84, R3.reuse ;  /* 0x0000000354d17220 */ /* 0x080fe40000410000 */
[-C--:B-1----:R-:W-:Y:S02]  /*190e0*/  FMUL.FTZ R244, R144, R3.reuse ;  /* 0x0000000390f47220 */ /* 0x082fe40000410000 */
[----:B------:R-:W-:-:S02]  /*190f0*/  FMUL.FTZ R245, R145, R3 ;  /* 0x0000000391f57220 */ /* 0x000fc40000410000 */
[-C--:B------:R-:W-:Y:S01]  /*19100*/  FMUL.FTZ R214, R85, R3.reuse ;  /* 0x0000000355d67220 */ /* 0x080fe20000410000 */
[----:B------:R1:W-:Y:S01]  /*19110*/  STL [R1+0x2a4], R244 ;  /* 0x0002a4f401007387 */ /* 0x0003e20000100800 */
[-C--:B------:R-:W-:Y:S02]  /*19120*/  FMUL.FTZ R215, R96, R3.reuse ;  /* 0x0000000360d77220 */ /* 0x080fe40000410000 */
[-C--:B------:R-:W-:Y:S02]  /*19130*/  FMUL.FTZ R207, R97, R3.reuse ;  /* 0x0000000361cf7220 */ /* 0x080fe40000410000 */
[----:B-1----:R-:W-:Y:S02]  /*19140*/  FMUL.FTZ R244, R69, R3 ;  /* 0x0000000345f47220 */ /* 0x002fe40000410000 */
[----:B------:R-:W1:Y:S02]  /*19150*/  SHFL.BFLY PT, R3, R4, 0x2, 0x1f ;  /* 0x0c401f0004037f89 */ /* 0x000e6400000e0000 */
[----:B-1----:R-:W-:-:S05]  /*19160*/  FMNMX.FTZ R3, R4, R3, !PT ;  /* 0x0000000304037209 */ /* 0x002fca0007810000 */
[----:B------:R-:W1:Y:S04]  /*19170*/  SHFL.BFLY PT, R4, R3, 0x1, 0x1f ;  /* 0x0c201f0003047f89 */ /* 0x000e6800000e0000 */
[----:B------:R-:W-:Y:S04]  /*19180*/  STL [R1+0x2a0], R245 ;  /* 0x0002a0f501007387 */ /* 0x000fe80000100800 */
[----:B------:R-:W-:Y:S01]  /*19190*/  STL [R1+0x2a8], R244 ;  /* 0x0002a8f401007387 */ /* 0x000fe20000100800 */
[----:B-1----:R-:W-:-:S04]  /*191a0*/  FMNMX.FTZ R101, R3, R4, !PT ;  /* 0x0000000403657209 */ /* 0x002fc80007810000 */
[----:B------:R-:W-:-:S04]  /*191b0*/  FSETP.NEU.FTZ.AND P0, PT, R101, -INF , PT ;  /* 0xff8000006500780b */ /* 0x000fc80003f1d000 */
[----:B------:R-:W-:-:S05]  /*191c0*/  FSEL R3, R101, RZ, P0 ;  /* 0x000000ff65037208 */ /* 0x000fca0000000000 */
[----:B------:R-:W-:Y:S02]  /*191d0*/  FADD.FTZ R9, R191, -R3 ;  /* 0x80000003bf097221 */ /* 0x000fe40000010000 */
[----:B------:R-:W2:Y:S04]  /*191e0*/  LDL R191, [R1+0x14] ;  /* 0x0000140001bf7983 */ /* 0x000ea80000100800 */
[----:B------:R-:W3:Y:S01]  /*191f0*/  LDL.LU R189, [R1+0x184] ;  /* 0x0001840001bd7983 */ /* 0x000ee20000300800 */
[----:B------:R-:W-:Y:S01]  /*19200*/  FMUL.FTZ R3, R0, R101 ;  /* 0x0000006500037220 */ /* 0x000fe20000410000 */
[C---:B------:R-:W-:Y:S02]  /*19210*/  LOP3.LUT P3, RZ, R2.reuse, 0x10, RZ, 0xc0, !PT ;  /* 0x0000001002ff7812 */ /* 0x040fe4000786c0ff */
[----:B------:R-:W-:-:S02]  /*19220*/  LOP3.LUT P4, RZ, R2, 0x8, RZ, 0xc0, !PT ;  /* 0x0000000802ff7812 */ /* 0x000fc4000788c0ff */
[C---:B------:R-:W-:Y:S02]  /*19230*/  LOP3.LUT P5, RZ, R2.reuse, 0x4, RZ, 0xc0, !PT ;  /* 0x0000000402ff7812 */ /* 0x040fe400078ac0ff */
[----:B------:R-:W-:Y:S02]  /*19240*/  LOP3.LUT P6, RZ, R2, 0x2, RZ, 0xc0, !PT ;  /* 0x0000000202ff7812 */ /* 0x000fe400078cc0ff */
[----:B------:R-:W-:Y:S02]  /*19250*/  FSEL R3, R3, RZ, P0 ;  /* 0x000000ff03037208 */ /* 0x000fe40000000000 */
[----:B------:R-:W-:Y:S02]  /*19260*/  FSEL R23, R206, -INF , !P3 ;  /* 0xff800000ce177808 */ /* 0x000fe40005800000 */
        /* <DEDUP_REMOVED lines=31> */
[----:B------:R-:W3:Y:S01]  /*19460*/  MUFU.EX2 R3, R3 ;  /* 0x0000000300037308 */ /* 0x000ee20000000800 */
[----:B------:R-:W-:Y:S02]  /*19470*/  FSEL R25, R51, -INF , !P2 ;  /* 0xff80000033197808 */ /* 0x000fe40005000000 */
[----:B------:R-:W-:Y:S01]  /*19480*/  FSEL R24, R46, -INF , !P1 ;  /* 0xff8000002e187808 */ /* 0x000fe20004800000 */
        /* <DEDUP_REMOVED lines=11> */
[----:B------:R-:W-:Y:S01]  /*19540*/  IMAD.MOV.U32 R243, RZ, RZ, R192 ;  /* 0x000000fffff37224 */ /* 0x000fe200078e00c0 */
[----:B--2---:R-:W-:-:S04]  /*19550*/  FMNMX.FTZ R2, R191, R180, !PT ;  /* 0x000000b4bf027209 */ /* 0x004fc80007810000 */
        /* <DEDUP_REMOVED lines=15> */
[----:B---3--:R-:W-:-:S03]  /*19650*/  FFMA.FTZ R6, R189, R3, R4 ;  /* 0x00000003bd067223 */ /* 0x008fc60000010004 */
[----:B------:R-:W-:Y:S01]  /*19660*/  FMNMX.FTZ R5, R24, R5, !PT ;  /* 0x0000000518057209 */ /* 0x000fe20007810000 */
[C---:B-1----:R-:W-:Y:S01]  /*19670*/  FADD.FTZ R27, R2.reuse, R6 ;  /* 0x00000006021b7221 */ /* 0x042fe20000010000 */
[----:B------:R-:W-:-:S03]  /*19680*/  F2FP.BF16.PACK_AB R55, R2, R4 ;  /* 0x000000040237723e */ /* 0x000fc600000010ff */
[----:B------:R-:W1:Y:S02]  /*19690*/  SHFL.BFLY PT, R2, R5, 0x2, 0x1f ;  /* 0x0c401f0005027f89 */ /* 0x000e6400000e0000 */
[----:B-1----:R-:W-:-:S05]  /*196a0*/  FMNMX.FTZ R2, R5, R2, !PT ;  /* 0x0000000205027209 */ /* 0x002fca0007810000 */
[----:B------:R-:W1:Y:S02]  /*196b0*/  SHFL.BFLY PT, R4, R2, 0x1, 0x1f ;  /* 0x0c201f0002047f89 */ /* 0x000e6400000e0000 */
[----:B-1----:R-:W-:-:S04]  /*196c0*/  FMNMX.FTZ R100, R2, R4, !PT ;  /* 0x0000000402647209 */ /* 0x002fc80007810000 */
[----:B------:R-:W-:-:S04]  /*196d0*/  FSETP.NEU.FTZ.AND P0, PT, R100, -INF , PT ;  /* 0xff8000006400780b */ /* 0x000fc80003f1d000 */
[----:B------:R-:W-:-:S05]  /*196e0*/  FSEL R2, R100, RZ, P0 ;  /* 0x000000ff64027208 */ /* 0x000fca0000000000 */
[----:B------:R-:W-:Y:S02]  /*196f0*/  FADD.FTZ R5, R191, -R2 ;  /* 0x80000002bf057221 */ /* 0x000fe40000010000 */
[----:B------:R-:W2:Y:S01]  /*19700*/  LDL.LU R191, [R1+0x40] ;  /* 0x0000400001bf7983 */ /* 0x000ea20000300800 */
[----:B------:R-:W-:-:S03]  /*19710*/  IMAD.MOV.U32 R189, RZ, RZ, R228 ;  /* 0x000000ffffbd7224 */ /* 0x000fc600078e00e4 */
[----:B------:R-:W3:Y:S04]  /*19720*/  LDL.LU.64 R210, [R1+0x138] ;  /* 0x0001380001d27983 */ /* 0x000ee80000300a00 */
[----:B------:R-:W3:Y:S04]  /*19730*/  LDL R213, [R1+0xcc] ;  /* 0x0000cc0001d57983 */ /* 0x000ee80000100800 */
[----:B------:R-:W4:Y:S04]  /*19740*/  LDL R229, [R1+0x16c] ;  /* 0x00016c0001e57983 */ /* 0x000f280000100800 */
[----:B------:R-:W3:Y:S04]  /*19750*/  LDL.LU.64 R234, [R1+0xd0] ;  /* 0x0000d00001ea7983 */ /* 0x000ee80000300a00 */
[----:B------:R-:W3:Y:S04]  /*19760*/  LDL R228, [R1+0xc4] ;  /* 0x0000c40001e47983 */ /* 0x000ee80000100800 */
[----:B------:R-:W3:Y:S04]  /*19770*/  LDL R200, [R1+0xdc] ;  /* 0x0000dc0001c87983 */ /* 0x000ee80000100800 */
[----:B------:R-:W3:Y:S04]  /*19780*/  LDL R198, [R1+0x4c] ;  /* 0x00004c0001c67983 */ /* 0x000ee80000100800 */
[----:B------:R-:W3:Y:S01]  /*19790*/  LDL.LU R192, [R1+0x128] ;  /* 0x0001280001c07983 */ /* 0x000ee20000300800 */
[----:B------:R-:W-:-:S05]  /*197a0*/  FMUL.FTZ R2, R0, R100 ;  /* 0x0000006400027220 */ /* 0x000fca0000410000 */
[----:B------:R-:W-:-:S05]  /*197b0*/  FSEL R2, R2, RZ, P0 ;  /* 0x000000ff02027208 */ /* 0x000fca0000000000 */
[----:B------:R-:W-:-:S04]  /*197c0*/  FFMA.FTZ R4, R180, R0, -R2 ;  /* 0x00000000b4047223 */ /* 0x000fc80000010802 */
[----:B------:R1:W-:Y:S01]  /*197d0*/  MUFU.EX2 R9, R4 ;  /* 0x0000000400097308 */ /* 0x0003e20000000800 */
[-CC-:B------:R-:W-:Y:S02]  /*197e0*/  FFMA.FTZ R7, R67, R0.reuse, -R2.reuse ;  /* 0x0000000043077223 */ /* 0x180fe40000010802 */
[----:B-1----:R-:W-:-:S05]  /*197f0*/  FFMA.FTZ R4, R107, R0, -R2 ;  /* 0x000000006b047223 */ /* 0x002fca0000010802 */
[----:B------:R1:W-:Y:S01]  /*19800*/  MUFU.EX2 R8, R4 ;  /* 0x0000000400087308 */ /* 0x0003e20000000800 */
[----:B------:R-:W-:Y:S02]  /*19810*/  FFMA.FTZ R6, R65, R0, -R2 ;  /* 0x0000000041067223 */ /* 0x000fe40000010802 */
[----:B-1----:R-:W-:-:S05]  /*19820*/  FMUL.FTZ R4, R0, R5 ;  /* 0x0000000500047220 */ /* 0x002fca0000410000 */
[----:B------:R-:W1:Y:S08]  /*19830*/  MUFU.EX2 R15, R11 ;  /* 0x0000000b000f7308 */ /* 0x000e700000000800 */
        /* <DEDUP_REMOVED lines=13> */
[----:B------:R-:W-:Y:S02]  /*19910*/  FFMA.FTZ R44, R24, R0, -R2 ;  /* 0x00000000182c7223 */ /* 0x000fe40000010802 */
[----:B------:R-:W-:-:S03]  /*19920*/  FMUL.FTZ R52, R0, R52 ;  /* 0x0000003400347220 */ /* 0x000fc60000410000 */
[----:B------:R1:W-:Y:S08]  /*19930*/  MUFU.EX2 R11, R36 ;  /* 0x00000024000b7308 */ /* 0x0003f00000000800 */
[----:B------:R1:W-:Y:S02]  /*19940*/  MUFU.EX2 R10, R37 ;  /* 0x00000025000a7308 */ /* 0x0003e40000000800 */
[----:B-1----:R-:W-:-:S06]  /*19950*/  FFMA.FTZ R36, R20, R0, -R2 ;  /* 0x0000000014247223 */ /* 0x002fcc0000010802 */
[----:B------:R-:W1:Y:S01]  /*19960*/  MUFU.EX2 R12, R12 ;  /* 0x0000000c000c7308 */ /* 0x000e620000000800 */
[-CC-:B------:R-:W-:Y:S02]  /*19970*/  FFMA.FTZ R20, R16, R0.reuse, -R2.reuse ;  /* 0x0000000010147223 */ /* 0x180fe40000010802 */
[----:B------:R-:W-:-:S05]  /*19980*/  FFMA.FTZ R37, R19, R0, -R2 ;  /* 0x0000000013257223 */ /* 0x000fca0000010802 */
[----:B------:R-:W-:Y:S01]  /*19990*/  MUFU.EX2 R5, R5 ;  /* 0x0000000500057308 */ /* 0x000fe20000000800 */
[----:B------:R-:W-:-:S04]  /*199a0*/  FADD.FTZ R2, R15, R27 ;  /* 0x0000001b0f027221 */ /* 0x000fc80000010000 */
[----:B------:R-:W-:-:S03]  /*199b0*/  FADD.FTZ R2, R14, R2 ;  /* 0x000000020e027221 */ /* 0x000fc60000010000 */
[----:B------:R-:W1:Y:S01]  /*199c0*/  MUFU.EX2 R16, R23 ;  /* 0x0000001700107308 */ /* 0x000e620000000800 */
[----:B------:R-:W-:Y:S01]  /*199d0*/  FADD.FTZ R2, R13, R2 ;  /* 0x000000020d027221 */ /* 0x000fe20000010000 */
[----:B------:R-:W-:-:S03]  /*199e0*/  F2FP.BF16.PACK_AB R165, R6, R7 ;  /* 0x0000000706a5723e */ /* 0x000fc600000010ff */
[----:B-1----:R-:W-:Y:S01]  /*199f0*/  FADD.FTZ R2, R12, R2 ;  /* 0x000000020c027221 */ /* 0x002fe20000010000 */
[----:B------:R-:W-:Y:S02]  /*19a00*/  F2FP.BF16.PACK_AB R164, R8, R9 ;  /* 0x0000000908a4723e */ /* 0x000fe400000010ff */
[----:B------:R-:W-:Y:S02]  /*19a10*/  F2FP.BF16.PACK_AB R179, R16, R5 ;  /* 0x0000000510b3723e */ /* 0x000fe400000010ff */
[----:B------:R-:W-:Y:S02]  /*19a20*/  F2FP.BF16.PACK_AB R51, R12, R13 ;  /* 0x0000000d0c33723e */ /* 0x000fe400000010ff */
[----:B------:R-:W-:Y:S01]  /*19a30*/  F2FP.BF16.PACK_AB R57, R10, R11 ;  /* 0x0000000b0a39723e */ /* 0x000fe200000010ff */
[----:B------:R-:W-:Y:S02]  /*19a40*/  IMAD.MOV.U32 R240, RZ, RZ, R250 ;  /* 0x000000fffff07224 */ /* 0x000fe400078e00fa */
[----:B------:R-:W-:-:S02]  /*19a50*/  IMAD.MOV.U32 R250, RZ, RZ, R242 ;  /* 0x000000fffffa7224 */ /* 0x000fc400078e00f2 */
[----:B------:R-:W-:Y:S02]  /*19a60*/  IMAD.MOV.U32 R242, RZ, RZ, R189 ;  /* 0x000000fffff27224 */ /* 0x000fe400078e00bd */
[----:B------:R-:W-:Y:S02]  /*19a70*/  IMAD.MOV.U32 R62, RZ, RZ, R247 ;  /* 0x000000ffff3e7224 */ /* 0x000fe400078e00f7 */
[----:B--2---:R-:W-:-:S04]  /*19a80*/  FFMA.FTZ R0, R191, R4, R9 ;  /* 0x00000004bf007223 */ /* 0x004fc80000010009 */
[----:B------:R-:W-:-:S04]  /*19a90*/  FADD.FTZ R0, R8, R0 ;  /* 0x0000000008007221 */ /* 0x000fc80000010000 */
[----:B------:R-:W-:-:S04]  /*19aa0*/  FADD.FTZ R0, R7, R0 ;  /* 0x0000000007007221 */ /* 0x000fc80000010000 */
[----:B------:R-:W-:-:S04]  /*19ab0*/  FADD.FTZ R0, R6, R0 ;  /* 0x0000000006007221 */ /* 0x000fc80000010000 */
[----:B------:R-:W-:Y:S02]  /*19ac0*/  FADD.FTZ R0, R5, R0 ;  /* 0x0000000005007221 */ /* 0x000fe40000010000 */
[----:B------:R-:W-:Y:S02]  /*19ad0*/  FADD.FTZ R6, R11, R2 ;  /* 0x000000020b067221 */ /* 0x000fe40000010000 */
[----:B------:R-:W-:Y:S01]  /*19ae0*/  FADD.FTZ R2, R16, R0 ;  /* 0x0000000010027221 */ /* 0x000fe20000010000 */
[----:B------:R-:W1:Y:S01]  /*19af0*/  MUFU.EX2 R8, R22 ;  /* 0x0000001600087308 */ /* 0x000e620000000800 */
[----:B---3--:R-:W-:-:S07]  /*19b00*/  IADD3 R0, R192, -0x1, RZ ;  /* 0xffffffffc0007810 */ /* 0x008fce0007ffe0ff */
[----:B------:R-:W2:Y:S01]  /*19b10*/  MUFU.EX2 R7, R21 ;  /* 0x0000001500077308 */ /* 0x000ea20000000800 */
[----:B------:R-:W-:-:S04]  /*19b20*/  LOP3.LUT R204, R251, R0, RZ, 0x3c, !PT ;  /* 0x00000000fbcc7212 */ /* 0x000fc800078e3cff */
[----:B------:R-:W-:-:S05]  /*19b30*/  LOP3.LUT R0, R204, R241, RZ, 0x3c, !PT ;  /* 0x000000f1cc007212 */ /* 0x000fca00078e3cff */
[----:B------:R-:W-:-:S04]  /*19b40*/  IMAD.WIDE.U32 R64, R0, -0x326172a9, RZ ;  /* 0xcd9e8d5700407825 */ /* 0x000fc800078e00ff */
[----:B-1----:R-:W-:Y:S01]  /*19b50*/  FADD.FTZ R2, R8, R2 ;  /* 0x0000000208027221 */ /* 0x002fe20000010000 */
[----:B------:R-:W-:Y:S01]  /*19b60*/  LOP3.LUT R0, R65, R213, R210, 0x96, !PT ;  /* 0x000000d541007212 */ /* 0x000fe200078e96d2 */
[----:B------:R-:W-:Y:S01]  /*19b70*/  FADD.FTZ R16, R10, R6 ;  /* 0x000000060a107221 */ /* 0x000fe20000010000 */
[C---:B--2---:R-:W-:Y:S01]  /*19b80*/  F2FP.BF16.PACK_AB R180, R7.reuse, R8 ;  /* 0x0000000807b4723e */ /* 0x044fe200000010ff */
[----:B------:R-:W-:Y:S01]  /*19b90*/  FADD.FTZ R17, R7, R2 ;  /* 0x0000000207117221 */ /* 0x000fe20000010000 */
[----:B----4-:R-:W-:Y:S01]  /*19ba0*/  LOP3.LUT R2, R203, R229, R64, 0x96, !PT ;  /* 0x000000e5cb027212 */ /* 0x010fe200078e9640 */
[----:B------:R-:W-:-:S04]  /*19bb0*/  IMAD.WIDE.U32 R6, R0, -0x2daee0ad, RZ ;  /* 0xd2511f5300067825 */ /* 0x000fc800078e00ff */
[----:B------:R-:W-:Y:S01]  /*19bc0*/  IMAD.WIDE.U32 R8, R2, -0x2daee0ad, RZ ;  /* 0xd2511f5302087825 */ /* 0x000fe200078e00ff */
[----:B------:R-:W-:-:S05]  /*19bd0*/  LOP3.LUT R0, R7, R228, R234, 0x96, !PT ;  /* 0x000000e407007212 */ /* 0x000fca00078e96ea */
        /* <DEDUP_REMOVED lines=19> */
[----:B------:R-:W-:Y:S02]  /*19d10*/  F2FP.BF16.PACK_AB R46, R14, R15 ;  /* 0x0000000f0e2e723e */ /* 0x000fe400000010ff */
[----:B------:R-:W-:Y:S02]  /*19d20*/  LOP3.LUT R2, R2, 0xff, RZ, 0xc0, !PT ;  /* 0x000000ff02027812 */ /* 0x000fe400078ec0ff */
[----:B------:R-:W-:Y:S02]  /*19d30*/  LOP3.LUT R14, R9, R63, R10, 0x96, !PT ;  /* 0x0000003f090e7212 */ /* 0x000fe400078e960a */
[----:B------:R-:W-:Y:S01]  /*19d40*/  SHF.R.U32.HI R0, RZ, 0x18, R0 ;  /* 0x00000018ff007819 */ /* 0x000fe20000011600 */
[----:B------:R-:W1:Y:S01]  /*19d50*/  MUFU.EX2 R9, R40 ;  /* 0x0000002800097308 */ /* 0x000e620000000800 */
[----:B------:R-:W-:-:S02]  /*19d60*/  ISETP.GE.U32.AND P5, PT, R194, R2, PT ;  /* 0x00000002c200720c */ /* 0x000fc40003fa6070 */
[----:B------:R-:W-:Y:S02]  /*19d70*/  ISETP.GE.U32.AND P0, PT, R194, R0, PT ;  /* 0x00000000c200720c */ /* 0x000fe40003f06070 */
[----:B------:R-:W-:-:S03]  /*19d80*/  LOP3.LUT R0, R6, 0xff, RZ, 0xc0, !PT ;  /* 0x000000ff06007812 */ /* 0x000fc600078ec0ff */
[----:B------:R-:W2:Y:S01]  /*19d90*/  MUFU.EX2 R2, R39 ;  /* 0x0000002700027308 */ /* 0x000ea20000000800 */
[--C-:B------:R-:W-:Y:S02]  /*19da0*/  SHF.R.U32.HI R5, RZ, 0x10, R6.reuse ;  /* 0x00000010ff057819 */ /* 0x100fe40000011606 */
[----:B------:R-:W-:Y:S02]  /*19db0*/  ISETP.GE.U32.AND P2, PT, R194, R0, PT ;  /* 0x00000000c200720c */ /* 0x000fe40003f46070 */
[----:B------:R-:W-:Y:S02]  /*19dc0*/  LOP3.LUT R22, R6, 0xffff, RZ, 0xc0, !PT ;  /* 0x0000ffff06167812 */ /* 0x000fe400078ec0ff */
[----:B------:R-:W-:Y:S01]  /*19dd0*/  SHF.R.U32.HI R0, RZ, 0x18, R6 ;  /* 0x00000018ff007819 */ /* 0x000fe20000011606 */
[----:B------:R-:W-:Y:S01]  /*19de0*/  IMAD.WIDE.U32 R6, R14, -0x2daee0ad, RZ ;  /* 0xd2511f530e067825 */ /* 0x000fe200078e00ff */
[----:B------:R-:W-:Y:S01]  /*19df0*/  LOP3.LUT R5, R5, 0xff, RZ, 0xc0, !PT ;  /* 0x000000ff05057812 */ /* 0x000fe200078ec0ff */
[----:B------:R-:W3:Y:S02]  /*19e00*/  MUFU.EX2 R25, R36 ;  /* 0x0000002400197308 */ /* 0x000ee40000000800 */
[----:B------:R-:W-:Y:S01]  /*19e10*/  IMAD.MOV.U32 R247, RZ, RZ, R193 ;  /* 0x000000fffff77224 */ /* 0x000fe200078e00c1 */
[----:B------:R-:W-:-:S02]  /*19e20*/  LOP3.LUT R21, R6, 0xff, RZ, 0xc0, !PT ;  /* 0x000000ff06157812 */ /* 0x000fc400078ec0ff */
[----:B------:R-:W-:Y:S02]  /*19e30*/  LOP3.LUT R24, R6, 0xffff, RZ, 0xc0, !PT ;  /* 0x0000ffff06187812 */ /* 0x000fe400078ec0ff */
[--C-:B------:R-:W-:Y:S01]  /*19e40*/  SHF.R.U32.HI R23, RZ, 0x10, R6.reuse ;  /* 0x00000010ff177819 */ /* 0x100fe20000011606 */
[----:B------:R-:W-:Y:S01]  /*19e50*/  MUFU.EX2 R15, R50 ;  /* 0x00000032000f7308 */ /* 0x000fe20000000800 */
[----:B------:R-:W-:Y:S01]  /*19e60*/  SHF.R.U32.HI R19, RZ, 0x18, R6 ;  /* 0x00000018ff137819 */ /* 0x000fe20000011606 */
[----:B-1----:R-:W-:Y:S01]  /*19e70*/  FADD.FTZ R6, R9, R16 ;  /* 0x0000001009067221 */ /* 0x002fe20000010000 */
[C---:B------:R-:W-:Y:S02]  /*19e80*/  ISETP.GE.U32.AND P6, PT, R194.reuse, R5, PT ;  /* 0x00000005c200720c */ /* 0x040fe40003fc6070 */
[----:B------:R-:W-:-:S03]  /*19e90*/  ISETP.GE.U32.AND P1, PT, R194, R0, PT ;  /* 0x00000000c200720c */ /* 0x000fc60003f26070 */
[----:B------:R-:W1:Y:S01]  /*19ea0*/  MUFU.EX2 R8, R20 ;  /* 0x0000001400087308 */ /* 0x000e620000000800 */
[----:B------:R-:W-:Y:S01]  /*19eb0*/  LOP3.LUT R0, R7, R247, R12, 0x96, !PT ;  /* 0x000000f707007212 */ /* 0x000fe200078e960c */
[C---:B--2---:R-:W-:Y:S01]  /*19ec0*/  FADD.FTZ R12, R2.reuse, R6 ;  /* 0x00000006020c7221 */ /* 0x044fe20000010000 */
[----:B------:R-:W-:-:S05]  /*19ed0*/  F2FP.BF16.PACK_AB R16, R2, R9 ;  /* 0x000000090210723e */ /* 0x000fca00000010ff */
[----:B------:R-:W2:Y:S08]  /*19ee0*/  MUFU.EX2 R14, R54 ;  /* 0x00000036000e7308 */ /* 0x000eb00000000800 */
[----:B------:R-:W4:Y:S01]  /*19ef0*/  MUFU.EX2 R5, R45 ;  /* 0x0000002d00057308 */ /* 0x000f220000000800 */
[----:B---3--:R-:W-:-:S07]  /*19f00*/  FADD.FTZ R6, R25, R17 ;  /* 0x0000001119067221 */ /* 0x008fce0000010000 */
[----:B------:R-:W3:Y:S01]  /*19f10*/  MUFU.EX2 R2, R47 ;  /* 0x0000002f00027308 */ /* 0x000ee20000000800 */
[----:B-1----:R-:W-:Y:S01]  /*19f20*/  FADD.FTZ R18, R8, R6 ;  /* 0x0000000608127221 */ /* 0x002fe20000010000 */
[----:B--2---:R-:W-:Y:S01]  /*19f30*/  F2FP.BF16.PACK_AB R7, R14, R15 ;  /* 0x0000000f0e07723e */ /* 0x004fe200000010ff */
[----:B----4-:R-:W-:-:S05]  /*19f40*/  FADD.FTZ R6, R5, R12 ;  /* 0x0000000c05067221 */ /* 0x010fca0000010000 */
[----:B------:R1:W-:Y:S01]  /*19f50*/  MUFU.EX2 R13, R106 ;  /* 0x0000006a000d7308 */ /* 0x0003e20000000800 */
[C---:B------:R-:W-:Y:S02]  /*19f60*/  PRMT R110, R7.reuse, 0x7610, R110 ;  /* 0x00007610076e7816 */ /* 0x040fe4000000006e */
[----:B------:R-:W-:Y:S01]  /*19f70*/  PRMT R107, R7, 0x7632, R107 ;  /* 0x00007632076b7816 */ /* 0x000fe2000000006b */
[C---:B---3--:R-:W-:Y:S01]  /*19f80*/  FADD.FTZ R7, R2.reuse, R6 ;  /* 0x0000000602077221 */ /* 0x048fe20000010000 */
[----:B------:R-:W-:Y:S02]  /*19f90*/  F2FP.BF16.PACK_AB R20, R2, R5 ;  /* 0x000000050214723e */ /* 0x000fe400000010ff */
[----:B------:R-:W-:Y:S01]  /*19fa0*/  SHF.R.U32.HI R2, RZ, 0x8, R22 ;  /* 0x00000008ff027819 */ /* 0x000fe20000011616 */
[----:B------:R2:W-:Y:S01]  /*19fb0*/  MUFU.EX2 R10, R105 ;  /* 0x00000069000a7308 */ /* 0x0005e20000000800 */
[----:B------:R-:W-:Y:S01]  /*19fc0*/  @!P4 HFMA2.BF16_V2 R68, -RZ.H0_H0, RZ.H0_H0, -R110.H0_H0 ;  /* 0x200000ffff44c231 */ /* 0x000fe2000034096e */
[----:B-1----:R-:W-:-:S02]  /*19fd0*/  PRMT R106, R16, 0x7632, R106 ;  /* 0x00007632106a7816 */ /* 0x002fc4000000006a */
[----:B------:R-:W-:-:S04]  /*19fe0*/  LOP3.LUT R2, R2, 0xffff, RZ, 0xc0, !PT ;  /* 0x0000ffff02027812 */ /* 0x000fc800078ec0ff */
[----:B------:R-:W1:Y:S01]  /*19ff0*/  MUFU.EX2 R5, R37 ;  /* 0x0000002500057308 */ /* 0x000e620000000800 */
[----:B------:R-:W-:Y:S01]  /*1a000*/  @!P0 HFMA2.BF16_V2 R69, -RZ.H0_H0, RZ.H0_H0, -R106.H0_H0 ;  /* 0x200000ffff458231 */ /* 0x000fe2000034096a */
[----:B------:R-:W-:Y:S02]  /*1a010*/  PRMT R193, R110, 0x5410, R107 ;  /* 0x000054106ec17816 */ /* 0x000fe4000000006b */
[----:B--2---:R-:W-:Y:S02]  /*1a020*/  PRMT R105, R16, 0x7610, R105 ;  /* 0x0000761010697816 */ /* 0x004fe40000000069 */
[----:B------:R-:W-:Y:S02]  /*1a030*/  @!P4 PRMT R110, R68, 0x5410, RZ ;  /* 0x00005410446ec816 */ /* 0x000fe400000000ff */
[----:B------:R-:W-:Y:S02]  /*1a040*/  PRMT R192, R105, 0x5410, R106 ;  /* 0x0000541069c07816 */ /* 0x000fe4000000006a */
[----:B------:R-:W-:-:S02]  /*1a050*/  ISETP.GE.U32.AND P4, PT, R194, R2, PT ;  /* 0x00000002c200720c */ /* 0x000fc40003f86070 */
[----:B------:R-:W-:Y:S01]  /*1a060*/  @!P0 PRMT R106, R69, 0x5410, RZ ;  /* 0x00005410456a8816 */ /* 0x000fe200000000ff */
[----:B------:R-:W2:Y:S01]  /*1a070*/  MUFU.EX2 R2, R38 ;  /* 0x0000002600027308 */ /* 0x000ea20000000800 */
[----:B------:R-:W-:Y:S02]  /*1a080*/  ISETP.GE.U32.AND P0, PT, R194, R19, PT ;  /* 0x00000013c200720c */ /* 0x000fe40003f06070 */
[----:B------:R-:W-:Y:S01]  /*1a090*/  SHF.R.U32.HI R6, RZ, 0x10, R0 ;  /* 0x00000010ff067819 */ /* 0x000fe20000011600 */
[----:B------:R-:W-:-:S04]  /*1a0a0*/  @!P5 HFMA2.BF16_V2 R81, -RZ.H0_H0, RZ.H0_H0, -R105.H0_H0 ;  /* 0x200000ffff51d231 */ /* 0x000fc80000340969 */
[----:B------:R-:W-:Y:S01]  /*1a0b0*/  MUFU.EX2 R17, R58 ;  /* 0x0000003a00117308 */ /* 0x000fe20000000800 */
[----:B------:R-:W-:Y:S01]  /*1a0c0*/  @!P3 HFMA2.BF16_V2 R80, -RZ.H0_H0, RZ.H0_H0, -R107.H0_H0 ;  /* 0x200000ffff50b231 */ /* 0x000fe2000034096b */
[----:B------:R-:W-:-:S06]  /*1a0d0*/  LOP3.LUT R6, R6, 0xff, RZ, 0xc0, !PT ;  /* 0x000000ff06067812 */ /* 0x000fcc00078ec0ff */
[----:B------:R-:W3:Y:S01]  /*1a0e0*/  MUFU.EX2 R19, R60 ;  /* 0x0000003c00137308 */ /* 0x000ee20000000800 */
[----:B------:R-:W-:Y:S02]  /*1a0f0*/  @!P5 PRMT R105, R81, 0x5410, RZ ;  /* 0x000054105169d816 */ /* 0x000fe400000000ff */
[----:B------:R-:W-:Y:S02]  /*1a100*/  @!P3 PRMT R107, R80, 0x5410, RZ ;  /* 0x00005410506bb816 */ /* 0x000fe400000000ff */
[C---:B------:R-:W-:Y:S01]  /*1a110*/  ISETP.GE.U32.AND P5, PT, R194.reuse, R6, PT ;  /* 0x00000006c200720c */ /* 0x040fe20003fa6070 */
[----:B-1----:R-:W-:Y:S01]  /*1a120*/  FADD.FTZ R6, R5, R18 ;  /* 0x0000001205067221 */ /* 0x002fe20000010000 */
[----:B------:R-:W-:Y:S02]  /*1a130*/  ISETP.GE.U32.AND P3, PT, R194, R21, PT ;  /* 0x00000015c200720c */ /* 0x000fe40003f66070 */
[----:B------:R-:W1:Y:S01]  /*1a140*/  MUFU.EX2 R21, R48 ;  /* 0x0000003000157308 */ /* 0x000e620000000800 */
[C---:B--2---:R-:W-:Y:S01]  /*1a150*/  FADD.FTZ R12, R2.reuse, R6 ;  /* 0x00000006020c7221 */ /* 0x044fe20000010000 */
[----:B------:R-:W-:-:S02]  /*1a160*/  F2FP.BF16.PACK_AB R172, R2, R5 ;  /* 0x0000000502ac723e */ /* 0x000fc400000010ff */
[----:B---3--:R-:W-:-:S04]  /*1a170*/  F2FP.BF16.PACK_AB R2, R19, R17 ;  /* 0x000000111302723e */ /* 0x008fc800000010ff */
[----:B------:R-:W2:Y:S08]  /*1a180*/  MUFU.EX2 R16, R49 ;  /* 0x0000003100107308 */ /* 0x000eb00000000800 */
[----:B------:R3:W-:Y:S01]  /*1a190*/  MUFU.EX2 R11, R104 ;  /* 0x00000068000b7308 */ /* 0x0007e20000000800 */
[C---:B------:R-:W-:Y:S01]  /*1a1a0*/  PRMT R97, R2.reuse, 0x7632, R97 ;  /* 0x0000763202617816 */ /* 0x040fe20000000061 */
[----:B-1----:R-:W-:Y:S01]  /*1a1b0*/  FADD.FTZ R5, R21, R7 ;  /* 0x0000000715057221 */ /* 0x002fe20000010000 */
[----:B---3--:R-:W-:-:S02]  /*1a1c0*/  PRMT R104, R2, 0x7610, R104 ;  /* 0x0000761002687816 */ /* 0x008fc40000000068 */
[----:B------:R-:W-:-:S03]  /*1a1d0*/  LOP3.LUT R2, R0, 0xff, RZ, 0xc0, !PT ;  /* 0x000000ff00027812 */ /* 0x000fc600078ec0ff */
[----:B------:R-:W-:Y:S01]  /*1a1e0*/  @!P2 HFMA2.BF16_V2 R84, -RZ.H0_H0, RZ.H0_H0, -R104.H0_H0 ;  /* 0x200000ffff54a231 */ /* 0x000fe20000340968 */
[----:B------:R-:W-:Y:S01]  /*1a1f0*/  PRMT R191, R104, 0x5410, R97 ;  /* 0x0000541068bf7816 */ /* 0x000fe20000000061 */
[----:B------:R-:W-:-:S03]  /*1a200*/  @!P4 HFMA2.BF16_V2 R85, -RZ.H0_H0, RZ.H0_H0, -R97.H0_H0 ;  /* 0x200000ffff55c231 */ /* 0x000fc60000340961 */
[----:B------:R-:W-:Y:S02]  /*1a210*/  @!P2 PRMT R104, R84, 0x5410, RZ ;  /* 0x000054105468a816 */ /* 0x000fe400000000ff */
[----:B------:R-:W-:Y:S01]  /*1a220*/  ISETP.GE.U32.AND P2, PT, R194, R2, PT ;  /* 0x00000002c200720c */ /* 0x000fe20003f46070 */
[----:B--2---:R-:W-:Y:S01]  /*1a230*/  FADD.FTZ R27, R16, R5 ;  /* 0x00000005101b7221 */ /* 0x004fe20000010000 */
[----:B------:R-:W-:Y:S01]  /*1a240*/  SHF.R.U32.HI R2, RZ, 0x18, R0 ;  /* 0x00000018ff027819 */ /* 0x000fe20000011600 */
[----:B------:R-:W1:Y:S01]  /*1a250*/  MUFU.EX2 R5, R42 ;  /* 0x0000002a00057308 */ /* 0x000e620000000800 */
[----:B------:R-:W-:Y:S02]  /*1a260*/  @!P4 PRMT R97, R85, 0x5410, RZ ;  /* 0x000054105561c816 */ /* 0x000fe400000000ff */
[----:B------:R-:W-:Y:S02]  /*1a270*/  ISETP.GE.U32.AND P4, PT, R194, R2, PT ;  /* 0x00000002c200720c */ /* 0x000fe40003f86070 */
[----:B------:R-:W-:-:S02]  /*1a280*/  LOP3.LUT R0, R0, 0xffff, RZ, 0xc0, !PT ;  /* 0x0000ffff00007812 */ /* 0x000fc400078ec0ff */
[C---:B------:R-:W-:Y:S01]  /*1a290*/  PRMT R85, R20.reuse, 0x7610, R85 ;  /* 0x0000761014557816 */ /* 0x040fe20000000055 */
[----:B------:R-:W2:Y:S01]  /*1a2a0*/  MUFU.EX2 R2, R26 ;  /* 0x0000001a00027308 */ /* 0x000ea20000000800 */
[----:B------:R-:W-:Y:S02]  /*1a2b0*/  SHF.R.U32.HI R0, RZ, 0x8, R0 ;  /* 0x00000008ff007819 */ /* 0x000fe40000011600 */
[----:B------:R-:W-:Y:S01]  /*1a2c0*/  PRMT R96, R20, 0x7632, R96 ;  /* 0x0000763214607816 */ /* 0x000fe20000000060 */
[----:B------:R-:W-:-:S04]  /*1a2d0*/  @!P6 HFMA2.BF16_V2 R145, -RZ.H0_H0, RZ.H0_H0, -R85.H0_H0 ;  /* 0x200000ffff91e231 */ /* 0x000fc80000340955 */
[----:B------:R-:W-:Y:S01]  /*1a2e0*/  MUFU.EX2 R18, R61 ;  /* 0x0000003d00127308 */ /* 0x000fe20000000800 */
[----:B------:R-:W-:-:S07]  /*1a2f0*/  LOP3.LUT R0, R0, 0xffff, RZ, 0xc0, !PT ;  /* 0x0000ffff00007812 */ /* 0x000fce00078ec0ff */
        /* <DEDUP_REMOVED lines=14> */
[----:B------:R-:W-:Y:S02]  /*1a3e0*/  F2FP.BF16.PACK_AB R173, R8, R25 ;  /* 0x0000001908ad723e */ /* 0x000fe400000010ff */
[----:B------:R-:W-:Y:S02]  /*1a3f0*/  F2FP.BF16.PACK_AB R16, R16, R21 ;  /* 0x000000151010723e */ /* 0x000fe400000010ff */
[----:B------:R-:W-:Y:S01]  /*1a400*/  LOP3.LUT R5, R5, 0xffff, RZ, 0xc0, !PT ;  /* 0x0000ffff05057812 */ /* 0x000fe200078ec0ff */
[----:B------:R3:W-:Y:S01]  /*1a410*/  MUFU.EX2 R8, R186 ;  /* 0x000000ba00087308 */ /* 0x0007e20000000800 */
[----:B------:R-:W-:-:S02]  /*1a420*/  PRMT R80, R16, 0x7610, R80 ;  /* 0x0000761010507816 */ /* 0x000fc40000000050 */
[----:B------:R-:W-:-:S03]  /*1a430*/  PRMT R69, R16, 0x7632, R69 ;  /* 0x0000763210457816 */ /* 0x000fc60000000045 */
[----:B------:R-:W-:Y:S01]  /*1a440*/  @!P5 HFMA2.BF16_V2 R153, -RZ.H0_H0, RZ.H0_H0, -R80.H0_H0 ;  /* 0x200000ffff99d231 */ /* 0x000fe20000340950 */
[----:B---3--:R-:W-:Y:S02]  /*1a450*/  PRMT R186, R84, 0x5410, R81 ;  /* 0x0000541054ba7816 */ /* 0x008fe40000000051 */
[----:B------:R-:W-:Y:S02]  /*1a460*/  @!P2 PRMT R84, R148, 0x5410, RZ ;  /* 0x000054109454a816 */ /* 0x000fe400000000ff */
[----:B------:R-:W-:Y:S01]  /*1a470*/  ISETP.GE.U32.AND P2, PT, R194, R5, PT ;  /* 0x00000005c200720c */ /* 0x000fe20003f46070 */
[----:B-1----:R-:W-:-:S04]  /*1a480*/  FADD.FTZ R5, R2, R12 ;  /* 0x0000000c02057221 */ /* 0x002fc80000010000 */
[----:B--2---:R-:W-:Y:S01]  /*1a490*/  FADD.FTZ R5, R0, R5 ;  /* 0x0000000500057221 */ /* 0x004fe20000010000 */
[----:B------:R-:W-:Y:S02]  /*1a4a0*/  PRMT R181, R80, 0x5410, R69 ;  /* 0x0000541050b57816 */ /* 0x000fe40000000045 */
[----:B------:R-:W-:Y:S02]  /*1a4b0*/  @!P5 PRMT R80, R153, 0x5410, RZ ;  /* 0x000054109950d816 */ /* 0x000fe400000000ff */
[----:B------:R1:W-:Y:S04]  /*1a4c0*/  STL [R1+0x40], R5 ;  /* 0x0000400501007387 */ /* 0x0003e80000100800 */
[----:B------:R-:W2:Y:S01]  /*1a4d0*/  LDL.LU R153, [R1+0x44] ;  /* 0x0000440001997983 */ /* 0x000ea20000300800 */
[----:B------:R-:W-:Y:S08]  /*1a4e0*/  MUFU.EX2 R21, R178 ;  /* 0x000000b200157308 */ /* 0x000ff00000000800 */
[----:B------:R-:W3:Y:S01]  /*1a4f0*/  MUFU.EX2 R20, R182 ;  /* 0x000000b600147308 */ /* 0x000ee20000000800 */
[----:B------:R-:W-:Y:S01]  /*1a500*/  @!P1 HFMA2.BF16_V2 R144, -RZ.H0_H0, RZ.H0_H0, -R96.H0_H0 ;  /* 0x200000ffff909231 */ /* 0x000fe20000340960 */
[----:B------:R-:W-:-:S06]  /*1a510*/  LOP3.LUT R7, R23, 0xff, RZ, 0xc0, !PT ;  /* 0x000000ff17077812 */ /* 0x000fcc00078ec0ff */
[----:B------:R-:W-:Y:S01]  /*1a520*/  MUFU.EX2 R26, R56 ;  /* 0x00000038001a7308 */ /* 0x000fe20000000800 */
[----:B------:R-:W-:Y:S02]  /*1a530*/  @!P1 PRMT R96, R144, 0x5410, RZ ;  /* 0x0000541090609816 */ /* 0x000fe400000000ff */
[----:B------:R-:W-:-:S05]  /*1a540*/  F2FP.BF16.PACK_AB R168, R0, R2 ;  /* 0x0000000200a8723e */ /* 0x000fca00000010ff */
[----:B------:R-:W4:Y:S01]  /*1a550*/  MUFU.EX2 R36, R53 ;  /* 0x0000003500247308 */ /* 0x000f220000000800 */
[----:B------:R-:W-:Y:S01]  /*1a560*/  ISETP.GE.U32.AND P1, PT, R194, R7, PT ;  /* 0x00000007c200720c */ /* 0x000fe20003f26070 */
[----:B------:R-:W-:Y:S01]  /*1a570*/  @!P6 HFMA2.BF16_V2 R149, -RZ.H0_H0, RZ.H0_H0, -R81.H0_H0 ;  /* 0x200000ffff95e231 */ /* 0x000fe20000340951 */
[----:B---3--:R-:W-:-:S05]  /*1a580*/  F2FP.BF16.PACK_AB R0, R20, R21 ;  /* 0x000000151400723e */ /* 0x008fca00000010ff */
[----:B------:R-:W3:Y:S01]  /*1a590*/  MUFU.EX2 R6, R111 ;  /* 0x0000006f00067308 */ /* 0x000ee20000000800 */
[C---:B------:R-:W-:Y:S01]  /*1a5a0*/  PRMT R68, R0.reuse, 0x7610, R68 ;  /* 0x0000761000447816 */ /* 0x040fe20000000044 */
[----:B------:R-:W-:Y:S01]  /*1a5b0*/  IMAD.MOV.U32 R148, RZ, RZ, R243 ;  /* 0x000000ffff947224 */ /* 0x000fe200078e00f3 */
[----:B------:R-:W-:-:S05]  /*1a5c0*/  PRMT R67, R0, 0x7632, R67 ;  /* 0x0000763200437816 */ /* 0x000fca0000000043 */
[----:B------:R-:W3:Y:S01]  /*1a5d0*/  MUFU.EX2 R7, R184 ;  /* 0x000000b800077308 */ /* 0x000ee20000000800 */
[----:B------:R-:W-:Y:S01]  /*1a5e0*/  @!P6 PRMT R81, R149, 0x5410, RZ ;  /* 0x000054109551e816 */ /* 0x000fe200000000ff */
[----:B------:R-:W-:Y:S02]  /*1a5f0*/  IMAD.MOV.U32 R149, RZ, RZ, R242 ;  /* 0x000000ffff957224 */ /* 0x000fe400078e00f2 */
[----:B------:R-:W-:-:S04]  /*1a600*/  FMUL.FTZ R243, R175, R3 ;  /* 0x00000003aff37220 */ /* 0x000fc80000410000 */
[----:B-1----:R-:W1:Y:S01]  /*1a610*/  MUFU.EX2 R5, R185 ;  /* 0x000000b900057308 */ /* 0x002e620000000800 */
[----:B------:R-:W-:Y:S02]  /*1a620*/  FMUL.FTZ R242, R174, R3 ;  /* 0x00000003aef27220 */ /* 0x000fe40000410000 */
[----:B------:R-:W-:Y:S01]  /*1a630*/  IMAD.MOV.U32 R175, RZ, RZ, R251 ;  /* 0x000000ffffaf7224 */ /* 0x000fe200078e00fb */
[----:B----4-:R-:W-:Y:S01]  /*1a640*/  F2FP.BF16.PACK_AB R2, R36, R26 ;  /* 0x0000001a2402723e */ /* 0x010fe200000010ff */
[----:B------:R-:W-:-:S03]  /*1a650*/  IMAD.MOV.U32 R182, RZ, RZ, R240 ;  /* 0x000000ffffb67224 */ /* 0x000fc600078e00f0 */
[----:B------:R-:W-:Y:S01]  /*1a660*/  MUFU.EX2 R0, R52 ;  /* 0x0000003400007308 */ /* 0x000fe20000000800 */
[----:B------:R-:W-:Y:S02]  /*1a670*/  IMAD.MOV.U32 R174, RZ, RZ, R250 ;  /* 0x000000ffffae7224 */ /* 0x000fe400078e00fa */
[----:B------:R-:W-:Y:S02]  /*1a680*/  IMAD.MOV.U32 R177, RZ, RZ, R247 ;  /* 0x000000ffffb17224 */ /* 0x000fe400078e00f7 */
[----:B------:R-:W-:Y:S02]  /*1a690*/  IMAD.MOV.U32 R206, RZ, RZ, R109 ;  /* 0x000000ffffce7224 */ /* 0x000fe400078e006d */
[----:B------:R-:W-:Y:S01]  /*1a6a0*/  IMAD.MOV.U32 R144, RZ, RZ, R108 ;  /* 0x000000ffff907224 */ /* 0x000fe200078e006c */
[----:B------:R4:W-:Y:S01]  /*1a6b0*/  MUFU.EX2 R9, R183 ;  /* 0x000000b700097308 */ /* 0x0009e20000000800 */
        /* <DEDUP_REMOVED lines=8> */
[----:B----4-:R-:W-:Y:S02]  /*1a740*/  IMAD.MOV.U32 R183, RZ, RZ, R241 ;  /* 0x000000ffffb77224 */ /* 0x010fe400078e00f1 */
        /* <DEDUP_REMOVED lines=15> */
[----:B------:R-:W-:Y:S01]  /*1a840*/  FMUL.FTZ R184, R99, R3 ;  /* 0x0000000363b87220 */ /* 0x000fe20000410000 */
[C---:B---3--:R-:W-:Y:S01]  /*1a850*/  F2FP.BF16.PACK_AB R16, R6.reuse, R41 ;  /* 0x000000290610723e */ /* 0x048fe200000010ff */
[----:B------:R-:W-:Y:S01]  /*1a860*/  MUFU.EX2 R3, R197 ;  /* 0x000000c500037308 */ /* 0x000fe20000000800 */
[----:B------:R-:W-:Y:S01]  /*1a870*/  FADD.FTZ R6, R6, R176 ;  /* 0x000000b006067221 */ /* 0x000fe20000010000 */
[----:B------:R-:W-:-:S02]  /*1a880*/  PRMT R66, R2, 0x7610, R66 ;  /* 0x0000761002427816 */ /* 0x000fc40000000042 */
[----:B------:R-:W-:Y:S01]  /*1a890*/  PRMT R61, R2, 0x7632, R61 ;  /* 0x00007632023d7816 */ /* 0x000fe2000000003d */
[----:B------:R-:W-:-:S03]  /*1a8a0*/  FADD.FTZ R6, R7, R6 ;  /* 0x0000000607067221 */ /* 0x000fc60000010000 */
[----:B------:R-:W3:Y:S01]  /*1a8b0*/  MUFU.EX2 R2, R187 ;  /* 0x000000bb00027308 */ /* 0x000ee20000000800 */
[C---:B-1----:R-:W-:Y:S01]  /*1a8c0*/  F2FP.BF16.PACK_AB R23, R5.reuse, R7 ;  /* 0x000000070517723e */ /* 0x042fe200000010ff */
[----:B------:R-:W-:Y:S01]  /*1a8d0*/  FADD.FTZ R12, R5, R6 ;  /* 0x00000006050c7221 */ /* 0x000fe20000010000 */
[----:B------:R-:W-:-:S05]  /*1a8e0*/  F2FP.BF16.PACK_AB R25, R10, R11 ;  /* 0x0000000b0a19723e */ /* 0x000fca00000010ff */
[----:B------:R-:W1:Y:S08]  /*1a8f0*/  MUFU.EX2 R7, R199 ;  /* 0x000000c700077308 */ /* 0x000e700000000800 */
[----:B------:R-:W4:Y:S01]  /*1a900*/  MUFU.EX2 R6, R201 ;  /* 0x000000c900067308 */ /* 0x000f220000000800 */
[----:B---3--:R-:W-:Y:S01]  /*1a910*/  F2FP.BF16.PACK_AB R24, R2, R3 ;  /* 0x000000030218723e */ /* 0x008fe200000010ff */
[----:B------:R-:W-:-:S02]  /*1a920*/  IMAD.MOV.U32 R197, RZ, RZ, R145 ;  /* 0x000000ffffc57224 */ /* 0x000fc400078e0091 */
[----:B------:R-:W-:-:S04]  /*1a930*/  IMAD.MOV.U32 R145, RZ, RZ, R177 ;  /* 0x000000ffff917224 */ /* 0x000fc800078e00b1 */
[----:B------:R-:W-:Y:S02]  /*1a940*/  IMAD.MOV.U32 R187, RZ, RZ, R145 ;  /* 0x000000ffffbb7224 */ /* 0x000fe400078e0091 */
[----:B--2---:R-:W-:-:S04]  /*1a950*/  FFMA.FTZ R5, R153, R0, R11 ;  /* 0x0000000099057223 */ /* 0x004fc8000001000b */
[----:B------:R-:W-:Y:S02]  /*1a960*/  FADD.FTZ R10, R10, R5 ;  /* 0x000000050a0a7221 */ /* 0x000fe40000010000 */
[----:B------:R-:W-:-:S04]  /*1a970*/  FADD.FTZ R5, R3, R12 ;  /* 0x0000000c03057221 */ /* 0x000fc80000010000 */
[----:B------:R-:W-:Y:S02]  /*1a980*/  FADD.FTZ R11, R2, R5 ;  /* 0x00000005020b7221 */ /* 0x000fe40000010000 */
[----:B------:R-:W2:Y:S01]  /*1a990*/  MUFU.EX2 R5, R219 ;  /* 0x000000db00057308 */ /* 0x000ea20000000800 */
[----:B------:R-:W-:Y:S01]  /*1a9a0*/  FADD.FTZ R2, R13, R10 ;  /* 0x0000000a0d027221 */ /* 0x000fe20000010000 */
[----:B------:R-:W-:-:S03]  /*1a9b0*/  F2FP.BF16.PACK_AB R13, R9, R13 ;  /* 0x0000000d090d723e */ /* 0x000fc600000010ff */
[----:B------:R-:W-:Y:S02]  /*1a9c0*/  FADD.FTZ R9, R9, R2 ;  /* 0x0000000209097221 */ /* 0x000fe40000010000 */
[----:B-1----:R-:W-:Y:S01]  /*1a9d0*/  FADD.FTZ R2, R7, R11 ;  /* 0x0000000b07027221 */ /* 0x002fe20000010000 */
[----:B----4-:R-:W-:-:S03]  /*1a9e0*/  F2FP.BF16.PACK_AB R12, R6, R7 ;  /* 0x00000007060c723e */ /* 0x010fc600000010ff */
[----:B------:R-:W-:Y:S02]  /*1a9f0*/  FADD.FTZ R7, R6, R2 ;  /* 0x0000000206077221 */ /* 0x000fe40000010000 */
[----:B------:R-:W-:Y:S01]  /*1aa00*/  FADD.FTZ R6, R8, R9 ;  /* 0x0000000908067221 */ /* 0x000fe20000010000 */
[----:B--2---:R-:W-:-:S03]  /*1aa10*/  F2FP.BF16.PACK_AB R43, R5, R8 ;  /* 0x00000008052b723e */ /* 0x004fc600000010ff */
[----:B------:R-:W-:Y:S02]  /*1aa20*/  FADD.FTZ R6, R5, R6 ;  /* 0x0000000605067221 */ /* 0x000fe40000010000 */
[----:B------:R-:W-:-:S05]  /*1aa30*/  IMAD.SHL.U32 R5, R205, 0x2, RZ ;  /* 0x00000002cd057824 */ /* 0x000fca00078e00ff */
[----:B------:R-:W-:Y:S01]  /*1aa40*/  LOP3.LUT R5, R175, R5, RZ, 0x3c, !PT ;  /* 0x00000005af057212 */ /* 0x000fe200078e3cff */
[----:B------:R-:W-:-:S03]  /*1aa50*/  IMAD.MOV.U32 R153, RZ, RZ, R149 ;  /* 0x000000ffff997224 */ /* 0x000fc600078e0095 */
[----:B------:R-:W-:Y:S01]  /*1aa60*/  LOP3.LUT R5, R5, R183, RZ, 0x3c, !PT ;  /* 0x000000b705057212 */ /* 0x000fe200078e3cff */
[----:B------:R-:W-:Y:S02]  /*1aa70*/  IMAD.MOV.U32 R149, RZ, RZ, R148 ;  /* 0x000000ffff957224 */ /* 0x000fe400078e0094 */
[----:B------:R-:W-:Y:S01]  /*1aa80*/  IMAD.MOV.U32 R148, RZ, RZ, R144 ;  /* 0x000000ffff947224 */ /* 0x000fe200078e0090 */
[----:B------:R-:W-:Y:S01]  /*1aa90*/  MUFU.EX2 R8, R222 ;  /* 0x000000de00087308 */ /* 0x000fe20000000800 */
[----:B------:R-:W-:-:S07]  /*1aaa0*/  IMAD.WIDE.U32 R144, R5, -0x326172a9, RZ ;  /* 0xcd9e8d5705907825 */ /* 0x000fce00078e00ff */
[----:B------:R1:W-:Y:S02]  /*1aab0*/  MUFU.EX2 R5, R223 ;  /* 0x000000df00057308 */ /* 0x0003e40000000800 */
[----:B-1----:R-:W2:Y:S06]  /*1aac0*/  LDL.LU.64 R222, [R1+0x120] ;  /* 0x0001200001de7983 */ /* 0x002eac0000300a00 */
[----:B------:R-:W1:Y:S08]  /*1aad0*/  MUFU.EX2 R3, R220 ;  /* 0x000000dc00037308 */ /* 0x000e700000000800 */
[----:B------:R3:W4:Y:S02]  /*1aae0*/  MUFU.EX2 R2, R221 ;  /* 0x000000dd00027308 */ /* 0x0007240000000800 */
[----:B---3--:R-:W3:Y:S01]  /*1aaf0*/  LDL.64 R220, [R1+0x90] ;  /* 0x0000900001dc7983 */ /* 0x008ee20000100a00 */
[----:B-1----:R-:W-:-:S02]  /*1ab00*/  FADD.FTZ R6, R3, R6 ;  /* 0x0000000603067221 */ /* 0x002fc40000010000 */
[----:B------:R-:W-:Y:S01]  /*1ab10*/  FADD.FTZ R7, R15, R7 ;  /* 0x000000070f077221 */ /* 0x000fe20000010000 */
[C---:B----4-:R-:W-:Y:S01]  /*1ab20*/  F2FP.BF16.PACK_AB R15, R2.reuse, R3 ;  /* 0x00000003020f723e */ /* 0x050fe200000010ff */
[----:B------:R-:W-:Y:S01]  /*1ab30*/  FADD.FTZ R10, R2, R6 ;  /* 0x00000006020a7221 */ /* 0x000fe20000010000 */
[----:B------:R-:W-:Y:S02]  /*1ab40*/  LOP3.LUT R2, R145, R213, R210, 0x96, !PT ;  /* 0x000000d591027212 */ /* 0x000fe400078e96d2 */
[----:B------:R-:W-:-:S03]  /*1ab50*/  LOP3.LUT R6, R203, R229, R144, 0x96, !PT ;  /* 0x000000e5cb067212 */ /* 0x000fc600078e9690 */
[----:B------:R-:W-:Y:S01]  /*1ab60*/  IMAD.WIDE.U32 R2, R2, -0x2daee0ad, RZ ;  /* 0xd2511f5302027825 */ /* 0x000fe200078e00ff */
[----:B------:R-:W-:-:S03]  /*1ab70*/  @!P4 HFMA2.BF16_V2 R152, -RZ.H0_H0, RZ.H0_H0, -R69.H0_H0 ;  /* 0x200000ffff98c231 */ /* 0x000fc60000340945 */
[----:B------:R-:W-:Y:S01]  /*1ab80*/  FADD.FTZ R11, R14, R7 ;  /* 0x000000070e0b7221 */ /* 0x000fe20000010000 */
[----:B------:R-:W-:Y:S01]  /*1ab90*/  LOP3.LUT R3, R3, R228, R234, 0x96, !PT ;  /* 0x000000e403037212 */ /* 0x000fe200078e96ea */
[----:B------:R-:W-:Y:S01]  /*1aba0*/  IMAD.WIDE.U32 R6, R6, -0x2daee0ad, RZ ;  /* 0xd2511f5306067825 */ /* 0x000fe200078e00ff */
[----:B------:R-:W-:-:S03]  /*1abb0*/  @!P4 PRMT R69, R152, 0x5410, RZ ;  /* 0x000054109845c816 */ /* 0x000fc600000000ff */
[----:B------:R-:W-:Y:S02]  /*1abc0*/  IMAD.MOV.U32 R174, RZ, RZ, R62 ;  /* 0x000000ffffae7224 */ /* 0x000fe400078e003e */
[----:B------:R-:W-:Y:S01]  /*1abd0*/  IMAD.MOV.U32 R152, RZ, RZ, R63 ;  /* 0x000000ffff987224 */ /* 0x000fe200078e003f */
[----:B------:R-:W-:Y:S01]  /*1abe0*/  LOP3.LUT R2, R7, R200, R2, 0x96, !PT ;  /* 0x000000c807027212 */ /* 0x000fe200078e9602 */
[----:B------:R-:W-:-:S04]  /*1abf0*/  IMAD.WIDE.U32 R62, R3, -0x326172a9, RZ ;  /* 0xcd9e8d57033e7825 */ /* 0x000fc800078e00ff */
[----:B------:R-:W-:Y:S01]  /*1ac00*/  IMAD.WIDE.U32 R86, R2, -0x326172a9, RZ ;  /* 0xcd9e8d5702567825 */ /* 0x000fe200078e00ff */
[----:B------:R-:W-:-:S04]  /*1ac10*/  LOP3.LUT R3, R63, R198, R202, 0x96, !PT ;  /* 0x000000c63f037212 */ /* 0x000fc800078e96ca */
[----:B------:R-:W-:Y:S01]  /*1ac20*/  LOP3.LUT R7, R87, R149, R62, 0x96, !PT ;  /* 0x0000009557077212 */ /* 0x000fe200078e963e */
[----:B------:R-:W-:-:S05]  /*1ac30*/  IMAD.WIDE.U32 R2, R3, -0x2daee0ad, RZ ;  /* 0xd2511f5303027825 */ /* 0x000fca00078e00ff */
[----:B------:R-:W-:Y:S01]  /*1ac40*/  LOP3.LUT R9, R3, R153, R6, 0x96, !PT ;  /* 0x0000009903097212 */ /* 0x000fe200078e9606 */
[----:B------:R-:W-:Y:S01]  /*1ac50*/  IMAD.WIDE.U32 R6, R7, -0x2daee0ad, RZ ;  /* 0xd2511f5307067825 */ /* 0x000fe200078e00ff */
[----:B------:R-:W-:Y:S02]  /*1ac60*/  @!P3 HFMA2.BF16_V2 R83, -RZ.H0_H0, RZ.H0_H0, -R68.H0_H0 ;  /* 0x200000ffff53b231 */ /* 0x000fe40000340944 */
[----:B------:R-:W-:Y:S01]  /*1ac70*/  @!P2 HFMA2.BF16_V2 R82, -RZ.H0_H0, RZ.H0_H0, -R67.H0_H0 ;  /* 0x200000ffff52a231 */ /* 0x000fe20000340943 */
[----:B------:R-:W-:Y:S01]  /*1ac80*/  FADD.FTZ R3, R8, R10 ;  /* 0x0000000a08037221 */ /* 0x000fe20000010000 */
[----:B------:R-:W-:Y:S02]  /*1ac90*/  LOP3.LUT R2, R7, R197, R2, 0x96, !PT ;  /* 0x000000c507027212 */ /* 0x000fe400078e9602 */
[----:B------:R-:W-:Y:S01]  /*1aca0*/  PRMT R177, R68, 0x5410, R67 ;  /* 0x0000541044b17816 */ /* 0x000fe20000000043 */
[----:B------:R-:W-:Y:S01]  /*1acb0*/  FADD.FTZ R10, R5, R3 ;  /* 0x00000003050a7221 */ /* 0x000fe20000010000 */
[----:B------:R-:W-:Y:S01]  /*1acc0*/  @!P3 PRMT R68, R83, 0x5410, RZ ;  /* 0x000054105344b816 */ /* 0x000fe200000000ff */
[----:B------:R-:W-:Y:S01]  /*1acd0*/  IMAD.WIDE.U32 R2, R2, -0x326172a9, RZ ;  /* 0xcd9e8d5702027825 */ /* 0x000fe200078e00ff */
[----:B------:R-:W-:-:S03]  /*1ace0*/  @!P2 PRMT R67, R82, 0x5410, RZ ;  /* 0x000054105243a816 */ /* 0x000fc600000000ff */
        /* <DEDUP_REMOVED lines=16> */
[----:B------:R-:W4:Y:S01]  /*1adf0*/  MUFU.EX2 R5, R225 ;  /* 0x000000e100057308 */ /* 0x000f220000000800 */
[----:B------:R-:W-:Y:S01]  /*1ae00*/  @!P0 HFMA2.BF16_V2 R70, -RZ.H0_H0, RZ.H0_H0, -R61.H0_H0 ;  /* 0x200000ffff468231 */ /* 0x000fe2000034093d */
[----:B------:R-:W-:Y:S02]  /*1ae10*/  LOP3.LUT R9, R2, 0xffff, RZ, 0xc0, !PT ;  /* 0x0000ffff02097812 */ /* 0x000fe400078ec0ff */
[----:B------:R-:W-:Y:S02]  /*1ae20*/  ISETP.GE.U32.AND P3, PT, R194, R8, PT ;  /* 0x00000008c200720c */ /* 0x000fe40003f66070 */
[----:B------:R-:W-:-:S02]  /*1ae30*/  SHF.R.U32.HI R8, RZ, 0x10, R2 ;  /* 0x00000010ff087819 */ /* 0x000fc40000011602 */
[----:B------:R-:W-:Y:S02]  /*1ae40*/  SHF.R.U32.HI R2, RZ, 0x18, R2 ;  /* 0x00000018ff027819 */ /* 0x000fe40000011602 */
[----:B------:R-:W-:Y:S02]  /*1ae50*/  PRMT R178, R66, 0x5410, R61 ;  /* 0x0000541042b27816 */ /* 0x000fe4000000003d */
[----:B------:R-:W-:Y:S02]  /*1ae60*/  @!P0 PRMT R61, R70, 0x5410, RZ ;  /* 0x00005410463d8816 */ /* 0x000fe400000000ff */
[----:B------:R-:W-:Y:S01]  /*1ae70*/  ISETP.GE.U32.AND P0, PT, R194, R2, PT ;  /* 0x00000002c200720c */ /* 0x000fe20003f06070 */
[----:B-1----:R-:W-:Y:S01]  /*1ae80*/  FADD.FTZ R2, R7, R10 ;  /* 0x0000000a07027221 */ /* 0x002fe20000010000 */
[----:B------:R-:W-:-:S03]  /*1ae90*/  PRMT R48, R16, 0x7610, R48 ;  /* 0x0000761010307816 */ /* 0x000fc60000000030 */
[----:B----4-:R-:W-:Y:S01]  /*1aea0*/  FADD.FTZ R10, R5, R2 ;  /* 0x00000002050a7221 */ /* 0x010fe20000010000 */
[----:B------:R-:W-:Y:S01]  /*1aeb0*/  SHF.R.U32.HI R2, RZ, 0x8, R9 ;  /* 0x00000008ff027819 */ /* 0x000fe20000011609 */
[----:B------:R-:W-:Y:S01]  /*1aec0*/  @!P2 HFMA2.BF16_V2 R98, -RZ.H0_H0, RZ.H0_H0, -R48.H0_H0 ;  /* 0x200000ffff62a231 */ /* 0x000fe20000340930 */
[----:B------:R-:W-:Y:S02]  /*1aed0*/  PRMT R59, R16, 0x7632, R59 ;  /* 0x00007632103b7816 */ /* 0x000fe4000000003b */
[----:B------:R-:W-:Y:S01]  /*1aee0*/  LOP3.LUT R2, R2, 0xffff, RZ, 0xc0, !PT ;  /* 0x0000ffff02027812 */ /* 0x000fe200078ec0ff */
[----:B------:R-:W-:Y:S01]  /*1aef0*/  @!P1 HFMA2.BF16_V2 R71, -RZ.H0_H0, RZ.H0_H0, -R66.H0_H0 ;  /* 0x200000ffff479231 */ /* 0x000fe20000340942 */
[----:B------:R-:W-:Y:S02]  /*1af00*/  PRMT R171, R48, 0x5410, R59 ;  /* 0x0000541030ab7816 */ /* 0x000fe4000000003b */
[----:B------:R-:W-:Y:S02]  /*1af10*/  @!P2 PRMT R48, R98, 0x5410, RZ ;  /* 0x000054106230a816 */ /* 0x000fe400000000ff */
[----:B------:R-:W-:-:S02]  /*1af20*/  ISETP.GE.U32.AND P2, PT, R194, R2, PT ;  /* 0x00000002c200720c */ /* 0x000fc40003f46070 */
[----:B------:R-:W-:Y:S02]  /*1af30*/  LOP3.LUT R3, R8, 0xff, RZ, 0xc0, !PT ;  /* 0x000000ff08037812 */ /* 0x000fe400078ec0ff */
[----:B------:R-:W-:Y:S02]  /*1af40*/  LOP3.LUT R2, R83, R152, R86, 0x96, !PT ;  /* 0x0000009853027212 */ /* 0x000fe400078e9656 */
[----:B------:R-:W-:Y:S02]  /*1af50*/  @!P1 PRMT R66, R71, 0x5410, RZ ;  /* 0x0000541047429816 */ /* 0x000fe400000000ff */
[----:B------:R-:W-:Y:S01]  /*1af60*/  ISETP.GE.U32.AND P1, PT, R194, R3, PT ;  /* 0x00000003c200720c */ /* 0x000fe20003f26070 */
[----:B------:R-:W-:Y:S01]  /*1af70*/  IMAD.WIDE.U32 R2, R2, -0x2daee0ad, RZ ;  /* 0xd2511f5302027825 */ /* 0x000fe200078e00ff */
[----:B------:R-:W-:Y:S02]  /*1af80*/  F2FP.BF16.PACK_AB R99, R5, R7 ;  /* 0x000000070563723e */ /* 0x000fe400000010ff */
[----:B------:R-:W-:-:S02]  /*1af90*/  PRMT R58, R55, 0x7610, R58 ;  /* 0x00007610373a7816 */ /* 0x000fc4000000003a */
[----:B------:R-:W-:Y:S02]  /*1afa0*/  LOP3.LUT R5, R3, R187, R6, 0x96, !PT ;  /* 0x000000bb03057212 */ /* 0x000fe400078e9606 */
[----:B------:R-:W-:Y:S02]  /*1afb0*/  PRMT R55, R55, 0x7632, R55 ;  /* 0x0000763237377816 */ /* 0x000fe40000000037 */
[----:B------:R-:W-:Y:S01]  /*1afc0*/  SHF.R.U32.HI R6, RZ, 0x10, R5 ;  /* 0x00000010ff067819 */ /* 0x000fe20000011605 */
[----:B------:R-:W-:Y:S01]  /*1afd0*/  @!P5 HFMA2.BF16_V2 R147, -RZ.H0_H0, RZ.H0_H0, -R58.H0_H0 ;  /* 0x200000ffff93d231 */ /* 0x000fe2000034093a */
[----:B------:R-:W-:Y:S01]  /*1afe0*/  PRMT R54, R23, 0x7610, R54 ;  /* 0x0000761017367816 */ /* 0x000fe20000000036 */
[----:B------:R-:W-:Y:S01]  /*1aff0*/  @!P6 HFMA2.BF16_V2 R146, -RZ.H0_H0, RZ.H0_H0, -R59.H0_H0 ;  /* 0x200000ffff92e231 */ /* 0x000fe2000034093b */
[----:B------:R-:W-:Y:S02]  /*1b000*/  LOP3.LUT R6, R6, 0xff, RZ, 0xc0, !PT ;  /* 0x000000ff06067812 */ /* 0x000fe400078ec0ff */
[----:B------:R-:W-:Y:S01]  /*1b010*/  PRMT R170, R58, 0x5410, R55 ;  /* 0x000054103aaa7816 */ /* 0x000fe20000000037 */
[----:B------:R-:W-:Y:S01]  /*1b020*/  @!P3 HFMA2.BF16_V2 R156, -RZ.H0_H0, RZ.H0_H0, -R54.H0_H0 ;  /* 0x200000ffff9cb231 */ /* 0x000fe20000340936 */
[----:B------:R-:W-:Y:S01]  /*1b030*/  @!P5 PRMT R58, R147, 0x5410, RZ ;  /* 0x00005410933ad816 */ /* 0x000fe200000000ff */
[----:B------:R-:W-:Y:S01]  /*1b040*/  FADD.FTZ R11, R17, R11 ;  /* 0x0000000b110b7221 */ /* 0x000fe20000010000 */
[----:B------:R-:W-:-:S02]  /*1b050*/  PRMT R49, R23, 0x7632, R49 ;  /* 0x0000763217317816 */ /* 0x000fc40000000031 */
[----:B------:R-:W-:Y:S02]  /*1b060*/  ISETP.GE.U32.AND P5, PT, R194, R6, PT ;  /* 0x00000006c200720c */ /* 0x000fe40003fa6070 */
[----:B------:R-:W-:Y:S02]  /*1b070*/  LOP3.LUT R6, R2, 0xff, RZ, 0xc0, !PT ;  /* 0x000000ff02067812 */ /* 0x000fe400078ec0ff */
[----:B------:R-:W-:Y:S01]  /*1b080*/  @!P6 PRMT R59, R146, 0x5410, RZ ;  /* 0x00005410923be816 */ /* 0x000fe200000000ff */
[----:B------:R-:W-:Y:S01]  /*1b090*/  FADD.FTZ R7, R19, R11 ;  /* 0x0000000b13077221 */ /* 0x000fe20000010000 */
[----:B------:R-:W-:Y:S01]  /*1b0a0*/  PRMT R146, R54, 0x5410, R49 ;  /* 0x0000541036927816 */ /* 0x000fe20000000031 */
[----:B------:R-:W-:Y:S01]  /*1b0b0*/  @!P2 HFMA2.BF16_V2 R155, -RZ.H0_H0, RZ.H0_H0, -R49.H0_H0 ;  /* 0x200000ffff9ba231 */ /* 0x000fe20000340931 */
[----:B------:R-:W-:Y:S02]  /*1b0c0*/  @!P3 PRMT R54, R156, 0x5410, RZ ;  /* 0x000054109c36b816 */ /* 0x000fe400000000ff */
[----:B------:R-:W-:Y:S01]  /*1b0d0*/  ISETP.GE.U32.AND P3, PT, R194, R6, PT ;  /* 0x00000006c200720c */ /* 0x000fe20003f66070 */
[----:B------:R-:W-:Y:S01]  /*1b0e0*/  @!P4 HFMA2.BF16_V2 R150, -RZ.H0_H0, RZ.H0_H0, -R55.H0_H0 ;  /* 0x200000ffff96c231 */ /* 0x000fe20000340937 */
[----:B------:R-:W-:Y:S01]  /*1b0f0*/  LOP3.LUT R6, R5, 0xff, RZ, 0xc0, !PT ;  /* 0x000000ff05067812 */ /* 0x000fe200078ec0ff */
[----:B------:R-:W-:Y:S01]  /*1b100*/  FADD.FTZ R11, R18, R7 ;  /* 0x00000007120b7221 */ /* 0x000fe20000010000 */
[----:B------:R-:W-:-:S02]  /*1b110*/  SHF.R.U32.HI R7, RZ, 0x18, R5 ;  /* 0x00000018ff077819 */ /* 0x000fc40000011605 */
[----:B------:R-:W-:Y:S02]  /*1b120*/  @!P2 PRMT R49, R155, 0x5410, RZ ;  /* 0x000054109b31a816 */ /* 0x000fe400000000ff */
[----:B------:R-:W-:Y:S02]  /*1b130*/  ISETP.GE.U32.AND P2, PT, R194, R6, PT ;  /* 0x00000006c200720c */ /* 0x000fe40003f46070 */
[----:B------:R-:W-:Y:S01]  /*1b140*/  @!P4 PRMT R55, R150, 0x5410, RZ ;  /* 0x000054109637c816 */ /* 0x000fe200000000ff */
[----:B------:R-:W1:Y:S01]  /*1b150*/  MUFU.EX2 R6, R226 ;  /* 0x000000e200067308 */ /* 0x000e620000000800 */
[----:B------:R-:W-:Y:S02]  /*1b160*/  ISETP.GE.U32.AND P4, PT, R194, R7, PT ;  /* 0x00000007c200720c */ /* 0x000fe40003f86070 */
[----:B------:R-:W-:Y:S02]  /*1b170*/  LOP3.LUT R9, R2, 0xffff, RZ, 0xc0, !PT ;  /* 0x0000ffff02097812 */ /* 0x000fe400078ec0ff */
[----:B------:R-:W-:-:S02]  /*1b180*/  SHF.R.U32.HI R8, RZ, 0x10, R2 ;  /* 0x00000010ff087819 */ /* 0x000fc40000011602 */
[----:B------:R-:W-:Y:S02]  /*1b190*/  SHF.R.U32.HI R7, RZ, 0x18, R2 ;  /* 0x00000018ff077819 */ /* 0x000fe40000011602 */
[----:B------:R-:W-:Y:S01]  /*1b1a0*/  LOP3.LUT R3, R5, 0xffff, RZ, 0xc0, !PT ;  /* 0x0000ffff05037812 */ /* 0x000fe200078ec0ff */
[----:B------:R-:W4:Y:S03]  /*1b1b0*/  MUFU.EX2 R2, R227 ;  /* 0x000000e300027308 */ /* 0x000f260000000800 */
[----:B------:R-:W-:-:S04]  /*1b1c0*/  SHF.R.U32.HI R3, RZ, 0x8, R3 ;  /* 0x00000008ff037819 */ /* 0x000fc80000011603 */
[----:B------:R-:W-:-:S04]  /*1b1d0*/  LOP3.LUT R3, R3, 0xffff, RZ, 0xc0, !PT ;  /* 0x0000ffff03037812 */ /* 0x000fc800078ec0ff */
[----:B------:R-:W-:Y:S01]  /*1b1e0*/  ISETP.GE.U32.AND P6, PT, R194, R3, PT ;  /* 0x00000003c200720c */ /* 0x000fe20003fc6070 */
[----:B-1----:R-:W-:Y:S01]  /*1b1f0*/  FADD.FTZ R3, R6, R10 ;  /* 0x0000000a06037221 */ /* 0x002fe20000010000 */
[----:B------:R-:W-:Y:S02]  /*1b200*/  PRMT R53, R46, 0x7610, R53 ;  /* 0x000076102e357816 */ /* 0x000fe40000000035 */
[----:B------:R-:W-:Y:S02]  /*1b210*/  PRMT R47, R24, 0x7610, R47 ;  /* 0x00007610182f7816 */ /* 0x000fe4000000002f */
[C---:B----4-:R-:W-:Y:S01]  /*1b220*/  F2FP.BF16.PACK_AB R98, R2.reuse, R6 ;  /* 0x000000060262723e */ /* 0x050fe200000010ff */
[----:B------:R-:W-:Y:S01]  /*1b230*/  FADD.FTZ R6, R2, R3 ;  /* 0x0000000302067221 */ /* 0x000fe20000010000 */
[----:B------:R-:W-:Y:S01]  /*1b240*/  SHF.R.U32.HI R2, RZ, 0x8, R9 ;  /* 0x00000008ff027819 */ /* 0x000fe20000011609 */
[----:B------:R-:W-:Y:S01]  /*1b250*/  @!P1 HFMA2.BF16_V2 R154, -RZ.H0_H0, RZ.H0_H0, -R53.H0_H0 ;  /* 0x200000ffff9a9231 */ /* 0x000fe20000340935 */
[----:B------:R-:W-:Y:S01]  /*1b260*/  PRMT R52, R46, 0x7632, R52 ;  /* 0x000076322e347816 */ /* 0x000fe20000000034 */
[----:B------:R-:W-:Y:S01]  /*1b270*/  @!P2 HFMA2.BF16_V2 R157, -RZ.H0_H0, RZ.H0_H0, -R47.H0_H0 ;  /* 0x200000ffff9da231 */ /* 0x000fe2000034092f */
[----:B------:R-:W-:Y:S01]  /*1b280*/  PRMT R46, R24, 0x7632, R46 ;  /* 0x00007632182e7816 */ /* 0x000fe2000000002e */
[----:B------:R-:W-:Y:S01]  /*1b290*/  IMAD.MOV.U32 R225, RZ, RZ, R149 ;  /* 0x000000ffffe17224 */ /* 0x000fe200078e0095 */
[----:B------:R-:W-:Y:S01]  /*1b2a0*/  LOP3.LUT R5, R8, 0xff, RZ, 0xc0, !PT ;  /* 0x000000ff08057812 */ /* 0x000fe200078ec0ff */
[----:B------:R-:W-:Y:S01]  /*1b2b0*/  IMAD.MOV.U32 R149, RZ, RZ, R206 ;  /* 0x000000ffff957224 */ /* 0x000fe200078e00ce */
[----:B------:R-:W-:-:S02]  /*1b2c0*/  LOP3.LUT R2, R2, 0xffff, RZ, 0xc0, !PT ;  /* 0x0000ffff02027812 */ /* 0x000fc400078ec0ff */
[----:B------:R-:W-:Y:S02]  /*1b2d0*/  PRMT R147, R53, 0x5410, R52 ;  /* 0x0000541035937816 */ /* 0x000fe40000000034 */
[----:B------:R-:W-:Y:S02]  /*1b2e0*/  PRMT R206, R47, 0x5410, R46 ;  /* 0x000054102fce7816 */ /* 0x000fe4000000002e */
[----:B------:R-:W-:Y:S02]  /*1b2f0*/  @!P1 PRMT R53, R154, 0x5410, RZ ;  /* 0x000054109a359816 */ /* 0x000fe400000000ff */
[----:B------:R-:W-:Y:S02]  /*1b300*/  @!P2 PRMT R47, R157, 0x5410, RZ ;  /* 0x000054109d2fa816 */ /* 0x000fe400000000ff */
[C---:B------:R-:W-:Y:S02]  /*1b310*/  ISETP.GE.U32.AND P1, PT, R194.reuse, R5, PT ;  /* 0x00000005c200720c */ /* 0x040fe40003f26070 */
[----:B------:R-:W-:Y:S01]  /*1b320*/  ISETP.GE.U32.AND P2, PT, R194, R2, PT ;  /* 0x00000002c200720c */ /* 0x000fe20003f46070 */
[----:B------:R-:W1:Y:S01]  /*1b330*/  MUFU.EX2 R5, R232 ;  /* 0x000000e800057308 */ /* 0x000e620000000800 */
[----:B------:R-:W-:-:S02]  /*1b340*/  PRMT R44, R51, 0x7632, R44 ;  /* 0x00007632332c7816 */ /* 0x000fc4000000002c */
[----:B------:R-:W-:-:S05]  /*1b350*/  PRMT R50, R12, 0x7632, R50 ;  /* 0x000076320c327816 */ /* 0x000fca0000000032 */
[----:B------:R-:W4:Y:S01]  /*1b360*/  MUFU.EX2 R3, R233 ;  /* 0x000000e900037308 */ /* 0x000f220000000800 */
[----:B------:R-:W-:Y:S01]  /*1b370*/  PRMT R45, R51, 0x7610, R45 ;  /* 0x00007610332d7816 */ /* 0x000fe2000000002d */
[----:B------:R-:W-:Y:S01]  /*1b380*/  @!P0 HFMA2.BF16_V2 R151, -RZ.H0_H0, RZ.H0_H0, -R52.H0_H0 ;  /* 0x200000ffff978231 */ /* 0x000fe20000340934 */
[----:B------:R-:W-:Y:S01]  /*1b390*/  PRMT R51, R12, 0x7610, R51 ;  /* 0x000076100c337816 */ /* 0x000fe20000000033 */
[----:B------:R-:W-:Y:S01]  /*1b3a0*/  @!P6 HFMA2.BF16_V2 R158, -RZ.H0_H0, RZ.H0_H0, -R46.H0_H0 ;  /* 0x200000ffff9ee231 */ /* 0x000fe2000034092e */
[----:B------:R-:W-:Y:S01]  /*1b3b0*/  PRMT R56, R57, 0x7632, R56 ;  /* 0x0000763239387816 */ /* 0x000fe20000000038 */
[----:B------:R-:W-:Y:S02]  /*1b3c0*/  @!P4 HFMA2.BF16_V2 R159, -RZ.H0_H0, RZ.H0_H0, -R44.H0_H0 ;  /* 0x200000ffff9fc231 */ /* 0x000fe4000034092c */
[----:B------:R-:W-:Y:S02]  /*1b3d0*/  @!P2 HFMA2.BF16_V2 R163, -RZ.H0_H0, RZ.H0_H0, -R50.H0_H0 ;  /* 0x200000ffffa3a231 */ /* 0x000fe40000340932 */
[----:B------:R-:W-:Y:S01]  /*1b3e0*/  @!P1 HFMA2.BF16_V2 R162, -RZ.H0_H0, RZ.H0_H0, -R57.H0_H0 ;  /* 0x200000ffffa29231 */ /* 0x000fe20000340939 */
[----:B------:R-:W-:Y:S01]  /*1b3f0*/  IMAD.MOV.U32 R226, RZ, RZ, R174 ;  /* 0x000000ffffe27224 */ /* 0x000fe200078e00ae */
[----:B------:R-:W-:Y:S01]  /*1b400*/  PRMT R201, R45, 0x5410, R44 ;  /* 0x000054102dc97816 */ /* 0x000fe2000000002c */
[----:B------:R-:W-:Y:S01]  /*1b410*/  FADD.FTZ R2, R22, R11 ;  /* 0x0000000b16027221 */ /* 0x000fe20000010000 */
[----:B------:R-:W-:-:S02]  /*1b420*/  PRMT R174, R51, 0x5410, R50 ;  /* 0x0000541033ae7816 */ /* 0x000fc40000000032 */
[----:B------:R-:W-:Y:S01]  /*1b430*/  PRMT R175, R57, 0x5410, R56 ;  /* 0x0000541039af7816 */ /* 0x000fe20000000038 */
        /* <DEDUP_REMOVED lines=29> */
[----:B-1----:R-:W-:Y:S02]  /*1b610*/  FADD.FTZ R0, R5, R6 ;  /* 0x0000000605007221 */ /* 0x002fe40000010000 */
[----:B------:R-:W-:Y:S01]  /*1b620*/  FADD.FTZ R2, R21, R2 ;  /* 0x0000000215027221 */ /* 0x000fe20000010000 */
[C---:B----4-:R-:W-:Y:S01]  /*1b630*/  F2FP.BF16.PACK_AB R60, R3.reuse, R5 ;  /* 0x00000005033c723e */ /* 0x050fe200000010ff */
[----:B------:R-:W-:Y:S02]  /*1b640*/  FADD.FTZ R3, R3, R0 ;  /* 0x0000000003037221 */ /* 0x000fe40000010000 */
[----:B------:R-:W-:Y:S01]  /*1b650*/  FADD.FTZ R0, R20, R2 ;  /* 0x0000000214007221 */ /* 0x000fe20000010000 */
[----:B--2---:R-:W-:Y:S02]  /*1b660*/  LOP3.LUT R2, R145, R213, R222, 0x96, !PT ;  /* 0x000000d591027212 */ /* 0x004fe400078e96de */
[----:B------:R1:W-:Y:S01]  /*1b670*/  STL [R1+0x44], R3 ;  /* 0x0000440301007387 */ /* 0x0003e20000100800 */
[----:B------:R-:W-:-:S03]  /*1b680*/  ISETP.GE.U32.AND P0, PT, R194, R7, PT ;  /* 0x00000007c200720c */ /* 0x000fc60003f06070 */
[----:B------:R3:W-:Y:S01]  /*1b690*/  STL [R1+0x180], R0 ;  /* 0x0001800001007387 */ /* 0x0007e20000100800 */
[----:B------:R-:W-:Y:S01]  /*1b6a0*/  @!P5 HFMA2.BF16_V2 R160, -RZ.H0_H0, RZ.H0_H0, -R45.H0_H0 ;  /* 0x200000ffffa0d231 */ /* 0x000fe2000034092d */
[----:B------:R-:W-:Y:S02]  /*1b6b0*/  IMAD.MOV.U32 R227, RZ, RZ, R152 ;  /* 0x000000ffffe37224 */ /* 0x000fe400078e0098 */
        /* <DEDUP_REMOVED lines=50> */
[----:B------:R-:W-:Y:S01]  /*1b9e0*/  FADD.FTZ R4, R36, R10 ;  /* 0x0000000a24047221 */ /* 0x000fe20000010000 */
[----:B------:R-:W-:-:S04]  /*1b9f0*/  PRMT R42, R164, 0x7610, R42 ;  /* 0x00007610a42a7816 */ /* 0x000fc8000000002a */
[----:B------:R1:W-:Y:S01]  /*1ba00*/  STL [R1+0x184], R4 ;  /* 0x0001840401007387 */ /* 0x0003e20000100800 */
[----:B------:R-:W-:-:S06]  /*1ba10*/  PRMT R41, R164, 0x7632, R41 ;  /* 0x00007632a4297816 */ /* 0x000fcc0000000029 */
[----:B------:R-:W-:Y:S01]  /*1ba20*/  @!P0 HFMA2.BF16_V2 R72, -RZ.H0_H0, RZ.H0_H0, -R42.H0_H0 ;  /* 0x200000ffff488231 */ /* 0x000fe2000034092a */
[----:B------:R-:W-:-:S04]  /*1ba30*/  PRMT R73, R42, 0x5410, R41 ;  /* 0x000054102a497816 */ /* 0x000fc80000000029 */
        /* <DEDUP_REMOVED lines=10> */
[C---:B------:R-:W-:Y:S02]  /*1bae0*/  PRMT R39, R25.reuse, 0x7632, R39 ;  /* 0x0000763219277816 */ /* 0x040fe40000000027 */
[----:B------:R-:W-:Y:S02]  /*1baf0*/  LOP3.LUT R0, R0, 0xff, RZ, 0xc0, !PT ;  /* 0x000000ff00007812 */ /* 0x000fe400078ec0ff */
[----:B------:R-:W-:-:S02]  /*1bb00*/  PRMT R40, R25, 0x7610, R40 ;  /* 0x0000761019287816 */ /* 0x000fc40000000028 */
[----:B------:R-:W-:-:S03]  /*1bb10*/  ISETP.GE.U32.AND P1, PT, R194, R0, PT ;  /* 0x00000000c200720c */ /* 0x000fc60003f26070 */
        /* <DEDUP_REMOVED lines=15> */
[----:B------:R-:W-:Y:S02]  /*1bc10*/  @!P0 PRMT R37, R90, 0x5410, RZ ;  /* 0x000054105a258816 */ /* 0x000fe400000000ff */
[----:B------:R1:W2:Y:S01]  /*1bc20*/  LDL.LU.S16 R90, [R1+0x10] ;  /* 0x00001000015a7983 */ /* 0x0002a20000300600 */
[--C-:B------:R-:W-:Y:S02]  /*1bc30*/  SHF.R.U32.HI R0, RZ, 0x10, R2.reuse ;  /* 0x00000010ff007819 */ /* 0x100fe40000011602 */
[----:B------:R-:W-:Y:S01]  /*1bc40*/  SHF.R.U32.HI R2, RZ, 0x18, R2 ;  /* 0x00000018ff027819 */ /* 0x000fe20000011602 */
[----:B------:R-:W-:Y:S01]  /*1bc50*/  @!P1 HFMA2.BF16_V2 R88, -RZ.H0_H0, RZ.H0_H0, -R40.H0_H0 ;  /* 0x200000ffff589231 */ /* 0x000fe20000340928 */
[C---:B------:R-:W-:Y:S02]  /*1bc60*/  PRMT R27, R13.reuse, 0x7632, R27 ;  /* 0x000076320d1b7816 */ /* 0x040fe4000000001b */
[----:B------:R-:W-:Y:S02]  /*1bc70*/  PRMT R36, R13, 0x7610, R36 ;  /* 0x000076100d247816 */ /* 0x000fe40000000024 */
[----:B------:R-:W-:Y:S01]  /*1bc80*/  PRMT R26, R179, 0x7610, R26 ;  /* 0x00007610b31a7816 */ /* 0x000fe2000000001a */
[----:B------:R-:W-:Y:S01]  /*1bc90*/  IMAD.MOV.U32 R74, RZ, RZ, R197 ;  /* 0x000000ffff4a7224 */ /* 0x000fe200078e00c5 */
[----:B------:R-:W-:Y:S01]  /*1bca0*/  ISETP.GE.U32.AND P0, PT, R194, R2, PT ;  /* 0x00000002c200720c */ /* 0x000fe20003f06070 */
[----:B------:R-:W-:Y:S01]  /*1bcb0*/  IMAD.WIDE.U32 R2, R5, -0x2daee0ad, RZ ;  /* 0xd2511f5305027825 */ /* 0x000fe200078e00ff */
[----:B------:R-:W-:-:S02]  /*1bcc0*/  LOP3.LUT R0, R0, 0xff, RZ, 0xc0, !PT ;  /* 0x000000ff00007812 */ /* 0x000fc400078ec0ff */
[----:B------:R-:W-:Y:S01]  /*1bcd0*/  PRMT R23, R43, 0x7632, R23 ;  /* 0x000076322b177816 */ /* 0x000fe20000000017 */
[----:B------:R-:W-:Y:S01]  /*1bce0*/  @!P3 HFMA2.BF16_V2 R166, -RZ.H0_H0, RZ.H0_H0, -R51.H0_H0 ;  /* 0x200000ffffa6b231 */ /* 0x000fe20000340933 */
[----:B------:R-:W-:Y:S01]  /*1bcf0*/  @!P1 PRMT R40, R88, 0x5410, RZ ;  /* 0x0000541058289816 */ /* 0x000fe200000000ff */
[----:B------:R1:W3:Y:S01]  /*1bd00*/  LDL.LU.S16 R89, [R1+0x14] ;  /* 0x0000140001597983 */ /* 0x0002e20000300600 */
        /* <DEDUP_REMOVED lines=22> */
[----:B------:R-:W-:Y:S02]  /*1be70*/  PRMT R24, R43, 0x7610, R24 ;  /* 0x000076102b187816 */ /* 0x000fe40000000018 */
[----:B------:R-:W-:Y:S02]  /*1be80*/  LOP3.LUT R0, R2, 0xff, RZ, 0xc0, !PT ;  /* 0x000000ff02007812 */ /* 0x000fe400078ec0ff */
[----:B------:R-:W-:Y:S02]  /*1be90*/  @!P3 PRMT R51, R166, 0x5410, RZ ;  /* 0x00005410a633b816 */ /* 0x000fe400000000ff */
        /* <DEDUP_REMOVED lines=14> */
[----:B------:R-:W-:-:S03]  /*1bf80*/  @!P1 HFMA2.BF16_V2 R92, -RZ.H0_H0, RZ.H0_H0, -R36.H0_H0 ;  /* 0x200000ffff5c9231 */ /* 0x000fc60000340924 */
[----:B------:R-:W-:Y:S02]  /*1bf90*/  LOP3.LUT R0, R0, 0xff, RZ, 0xc0, !PT ;  /* 0x000000ff00007812 */ /* 0x000fe400078ec0ff */
[----:B------:R-:W-:Y:S02]  /*1bfa0*/  LOP3.LUT R4, R4, 0xff, RZ, 0xc0, !PT ;  /* 0x000000ff04047812 */ /* 0x000fe400078ec0ff */
[----:B------:R-:W-:Y:S02]  /*1bfb0*/  ISETP.GE.U32.AND P2, PT, R194, R0, PT ;  /* 0x00000000c200720c */ /* 0x000fe40003f46070 */
[----:B------:R-:W-:Y:S02]  /*1bfc0*/  LOP3.LUT R0, R65, R213, R222, 0x96, !PT ;  /* 0x000000d541007212 */ /* 0x000fe400078e96de */
[----:B------:R-:W-:Y:S02]  /*1bfd0*/  @!P1 PRMT R36, R92, 0x5410, RZ ;  /* 0x000054105c249816 */ /* 0x000fe400000000ff */
[----:B------:R-:W-:Y:S01]  /*1bfe0*/  ISETP.GE.U32.AND P1, PT, R194, R4, PT ;  /* 0x00000004c200720c */ /* 0x000fe20003f26070 */
[----:B------:R-:W-:Y:S01]  /*1bff0*/  IMAD.WIDE.U32 R4, R0, -0x2daee0ad, RZ ;  /* 0xd2511f5300047825 */ /* 0x000fe200078e00ff */
[----:B------:R-:W-:Y:S01]  /*1c000*/  LOP3.LUT R3, R231, R229, R64, 0x96, !PT ;  /* 0x000000e5e7037212 */ /* 0x000fe200078e9640 */
[----:B------:R-:W-:Y:S01]  /*1c010*/  @!P0 HFMA2.BF16_V2 R118, -RZ.H0_H0, RZ.H0_H0, -R19.H0_H0 ;  /* 0x200000ffff768231 */ /* 0x000fe20000340913 */
[----:B------:R-:W-:-:S02]  /*1c020*/  PRMT R16, R173, 0x7610, R16 ;  /* 0x00007610ad107816 */ /* 0x000fc40000000010 */
[C---:B------:R-:W-:Y:S02]  /*1c030*/  PRMT R18, R15.reuse, 0x7610, R18 ;  /* 0x000076100f127816 */ /* 0x040fe40000000012 */
[----:B------:R-:W-:Y:S02]  /*1c040*/  PRMT R17, R15, 0x7632, R17 ;  /* 0x000076320f117816 */ /* 0x000fe40000000011 */
[C---:B------:R-:W-:Y:S02]  /*1c050*/  PRMT R14, R172.reuse, 0x7610, R14 ;  /* 0x00007610ac0e7816 */ /* 0x040fe4000000000e */
[----:B------:R-:W-:Y:S01]  /*1c060*/  PRMT R13, R172, 0x7632, R13 ;  /* 0x00007632ac0d7816 */ /* 0x000fe2000000000d */
[----:B------:R-:W-:Y:S01]  /*1c070*/  IMAD.MOV.U32 R219, RZ, RZ, R197 ;  /* 0x000000ffffdb7224 */ /* 0x000fe200078e00c5 */
[----:B------:R-:W-:Y:S01]  /*1c080*/  LOP3.LUT R0, R5, R228, R220, 0x96, !PT ;  /* 0x000000e405007212 */ /* 0x000fe200078e96dc */
[----:B------:R-:W-:Y:S01]  /*1c090*/  IMAD.WIDE.U32 R8, R3, -0x2daee0ad, RZ ;  /* 0xd2511f5303087825 */ /* 0x000fe200078e00ff */
[----:B------:R1:W4:Y:S03]  /*1c0a0*/  LDL.LU.S16 R92, [R1+0x1c] ;  /* 0x00001c00015c7983 */ /* 0x0003260000300600 */
[----:B------:R-:W-:Y:S01]  /*1c0b0*/  IMAD.WIDE.U32 R6, R0, -0x326172a9, RZ ;  /* 0xcd9e8d5700067825 */ /* 0x000fe200078e00ff */
[----:B------:R-:W-:Y:S01]  /*1c0c0*/  LOP3.LUT R3, R9, R200, R4, 0x96, !PT ;  /* 0x000000c809037212 */ /* 0x000fe200078e9604 */
[----:B------:R-:W-:Y:S01]  /*1c0d0*/  @!P1 HFMA2.BF16_V2 R95, -RZ.H0_H0, RZ.H0_H0, -R24.H0_H0 ;  /* 0x200000ffff5f9231 */ /* 0x000fe20000340918 */
[----:B------:R-:W-:Y:S01]  /*1c0e0*/  @!P0 PRMT R19, R118, 0x5410, RZ ;  /* 0x0000541076138816 */ /* 0x000fe200000000ff */
[----:B------:R1:W4:Y:S01]  /*1c0f0*/  LDL.LU.S16 R91, [R1+0x30] ;  /* 0x00003000015b7983 */ /* 0x0003220000300600 */
[----:B------:R-:W-:-:S05]  /*1c100*/  LOP3.LUT R0, R7, R198, R230, 0x96, !PT ;  /* 0x000000c607007212 */ /* 0x000fca00078e96e6 */
        /* <DEDUP_REMOVED lines=8> */
[----:B------:R-:W-:-:S05]  /*1c190*/  IMAD.WIDE.U32 R2, R3, -0x326172a9, RZ ;  /* 0xcd9e8d5703027825 */ /* 0x000fca00078e00ff */
[----:B------:R-:W-:-:S04]  /*1c1a0*/  LOP3.LUT R0, R3, R226, R4, 0x96, !PT ;  /* 0x000000e203007212 */ /* 0x000fc800078e9604 */
[----:B------:R-:W-:-:S04]  /*1c1b0*/  LOP3.LUT R4, R0, 0xff, RZ, 0xc0, !PT ;  /* 0x000000ff00047812 */ /* 0x000fc800078ec0ff */
[----:B------:R-:W-:Y:S02]  /*1c1c0*/  ISETP.GE.U32.AND P0, PT, R194, R4, PT ;  /* 0x00000004c200720c */ /* 0x000fe40003f06070 */
[----:B------:R-:W-:Y:S02]  /*1c1d0*/  LOP3.LUT R4, R0, 0xffff, RZ, 0xc0, !PT ;  /* 0x0000ffff00047812 */ /* 0x000fe400078ec0ff */
[----:B------:R-:W-:Y:S02]  /*1c1e0*/  PRMT R15, R173, 0x7632, R15 ;  /* 0x00007632ad0f7816 */ /* 0x000fe4000000000f */
[----:B------:R-:W-:Y:S02]  /*1c1f0*/  SHF.R.U32.HI R4, RZ, 0x8, R4 ;  /* 0x00000008ff047819 */ /* 0x000fe40000011604 */
[----:B------:R-:W-:Y:S02]  /*1c200*/  PRMT R199, R16, 0x5410, R15 ;  /* 0x0000541010c77816 */ /* 0x000fe4000000000f */
[----:B------:R-:W-:-:S03]  /*1c210*/  LOP3.LUT R4, R4, 0xffff, RZ, 0xc0, !PT ;  /* 0x0000ffff04047812 */ /* 0x000fc600078ec0ff */
[----:B------:R-:W-:-:S05]  /*1c220*/  @!P0 HFMA2.BF16_V2 R231, -RZ.H0_H0, RZ.H0_H0, -R16.H0_H0 ;  /* 0x200000ffffe78231 */ /* 0x000fca0000340910 */
        /* <DEDUP_REMOVED lines=24> */
[----:B------:R-:W-:Y:S01]  /*1c3b0*/  @!P1 PRMT R17, R230, 0x5410, RZ ;  /* 0x00005410e6119816 */ /* 0x000fe200000000ff */
[----:B------:R-:W-:Y:S01]  /*1c3c0*/  IMAD.MOV.U32 R230, RZ, RZ, R187 ;  /* 0x000000ffffe67224 */ /* 0x000fe200078e00bb */
[----:B------:R-:W-:Y:S01]  /*1c3d0*/  ISETP.GE.U32.AND P1, PT, R194, R3, PT ;  /* 0x00000003c200720c */ /* 0x000fe20003f26070 */
[----:B------:R-:W-:Y:S01]  /*1c3e0*/  IMAD.WIDE.U32 R2, R5, -0x2daee0ad, RZ ;  /* 0xd2511f5305027825 */ /* 0x000fe200078e00ff */
[----:B------:R-:W-:-:S02]  /*1c3f0*/  PRMT R11, R99, 0x7632, R11 ;  /* 0x00007632630b7816 */ /* 0x000fc4000000000b */
[----:B------:R-:W-:Y:S02]  /*1c400*/  PRMT R12, R99, 0x7610, R12 ;  /* 0x00007610630c7816 */ /* 0x000fe4000000000c */
[----:B------:R-:W-:Y:S01]  /*1c410*/  LOP3.LUT R5, R3, R230, R10, 0x96, !PT ;  /* 0x000000e603057212 */ /* 0x000fe200078e960a */
[----:B------:R-:W-:Y:S01]  /*1c420*/  @!P0 HFMA2.BF16_V2 R252, -RZ.H0_H0, RZ.H0_H0, -R11.H0_H0 ;  /* 0x200000fffffc8231 */ /* 0x000fe2000034090b */
[----:B------:R-:W-:Y:S02]  /*1c430*/  IMAD.MOV.U32 R187, RZ, RZ, R176 ;  /* 0x000000ffffbb7224 */ /* 0x000fe400078e00b0 */
[----:B------:R-:W-:Y:S01]  /*1c440*/  LOP3.LUT R4, R5, 0xff, RZ, 0xc0, !PT ;  /* 0x000000ff05047812 */ /* 0x000fe200078ec0ff */
[----:B------:R-:W-:Y:S01]  /*1c450*/  IMAD.MOV.U32 R176, RZ, RZ, R196 ;  /* 0x000000ffffb07224 */ /* 0x000fe200078e00c4 */
[----:B------:R-:W-:Y:S02]  /*1c460*/  PRMT R196, R12, 0x5410, R11 ;  /* 0x000054100cc47816 */ /* 0x000fe4000000000b */
[----:B------:R-:W-:-:S02]  /*1c470*/  @!P0 PRMT R11, R252, 0x5410, RZ ;  /* 0x00005410fc0b8816 */ /* 0x000fc400000000ff */
[----:B------:R-:W-:Y:S02]  /*1c480*/  ISETP.GE.U32.AND P0, PT, R194, R4, PT ;  /* 0x00000004c200720c */ /* 0x000fe40003f06070 */
[----:B------:R-:W-:-:S11]  /*1c490*/  PRMT R10, R169, 0x7610, R10 ;  /* 0x00007610a90a7816 */ /* 0x000fd6000000000a */
[----:B--2---:R-:W-:-:S05]  /*1c4a0*/  @!P0 HFMA2.BF16_V2 R90, -RZ.H0_H0, RZ.H0_H0, -R10.H0_H0 ;  /* 0x200000ffff5a8231 */ /* 0x004fca000034090a */
[----:B------:R-:W-:Y:S02]  /*1c4b0*/  PRMT R4, R90, 0x7610, R4 ;  /* 0x000076105a047816 */ /* 0x000fe40000000004 */
[----:B------:R1:W2:Y:S01]  /*1c4c0*/  LDL.LU.S16 R90, [R1+0x5c] ;  /* 0x00005c00015a7983 */ /* 0x0002a20000300600 */
[----:B------:R-:W-:-:S04]  /*1c4d0*/  PRMT R9, R169, 0x7632, R9 ;  /* 0x00007632a9097816 */ /* 0x000fc80000000009 */
[----:B------:R-:W-:Y:S02]  /*1c4e0*/  PRMT R222, R10, 0x5410, R9 ;  /* 0x000054100ade7816 */ /* 0x000fe40000000009 */
[----:B------:R-:W-:Y:S02]  /*1c4f0*/  @!P0 PRMT R10, R4, 0x5410, RZ ;  /* 0x00005410040a8816 */ /* 0x000fe400000000ff */
[----:B------:R-:W-:-:S04]  /*1c500*/  LOP3.LUT R4, R5, 0xffff, RZ, 0xc0, !PT ;  /* 0x0000ffff05047812 */ /* 0x000fc800078ec0ff */
[----:B------:R-:W-:-:S04]  /*1c510*/  SHF.R.U32.HI R4, RZ, 0x8, R4 ;  /* 0x00000008ff047819 */ /* 0x000fc80000011604 */
[----:B------:R-:W-:-:S04]  /*1c520*/  LOP3.LUT R4, R4, 0xffff, RZ, 0xc0, !PT ;  /* 0x0000ffff04047812 */ /* 0x000fc800078ec0ff */
[----:B------:R-:W-:-:S13]  /*1c530*/  ISETP.GE.U32.AND P0, PT, R194, R4, PT ;  /* 0x00000004c200720c */ /* 0x000fda0003f06070 */
[----:B---3--:R-:W-:-:S05]  /*1c540*/  @!P0 HFMA2.BF16_V2 R89, -RZ.H0_H0, RZ.H0_H0, -R9.H0_H0 ;  /* 0x200000ffff598231 */ /* 0x008fca0000340909 */
[----:B------:R-:W-:Y:S02]  /*1c550*/  PRMT R4, R89, 0x7610, R4 ;  /* 0x0000761059047816 */ /* 0x000fe40000000004 */
[----:B------:R-:W-:Y:S01]  /*1c560*/  PRMT R8, R168, 0x7610, R8 ;  /* 0x00007610a8087816 */ /* 0x000fe20000000008 */
[----:B------:R1:W3:Y:S01]  /*1c570*/  LDL.LU.S16 R89, [R1+0x90] ;  /* 0x0000900001597983 */ /* 0x0002e20000300600 */
[----:B------:R-:W-:Y:S02]  /*1c580*/  @!P0 PRMT R9, R4, 0x5410, RZ ;  /* 0x0000541004098816 */ /* 0x000fe400000000ff */
[----:B------:R-:W-:-:S04]  /*1c590*/  LOP3.LUT R4, R2, 0xff, RZ, 0xc0, !PT ;  /* 0x000000ff02047812 */ /* 0x000fc800078ec0ff */
[----:B------:R-:W-:Y:S02]  /*1c5a0*/  ISETP.GE.U32.AND P0, PT, R194, R4, PT ;  /* 0x00000004c200720c */ /* 0x000fe40003f06070 */
[----:B------:R-:W-:Y:S02]  /*1c5b0*/  LOP3.LUT R3, R2, 0xffff, RZ, 0xc0, !PT ;  /* 0x0000ffff02037812 */ /* 0x000fe400078ec0ff */
[----:B------:R-:W-:Y:S02]  /*1c5c0*/  PRMT R7, R168, 0x7632, R7 ;  /* 0x00007632a8077816 */ /* 0x000fe40000000007 */
[----:B------:R-:W-:Y:S02]  /*1c5d0*/  SHF.R.U32.HI R3, RZ, 0x8, R3 ;  /* 0x00000008ff037819 */ /* 0x000fe40000011603 */
[----:B------:R-:W-:Y:S02]  /*1c5e0*/  PRMT R221, R8, 0x5410, R7 ;  /* 0x0000541008dd7816 */ /* 0x000fe40000000007 */
[----:B------:R-:W-:-:S03]  /*1c5f0*/  LOP3.LUT R3, R3, 0xffff, RZ, 0xc0, !PT ;  /* 0x0000ffff03037812 */ /* 0x000fc600078ec0ff */
[----:B----4-:R-:W-:-:S05]  /*1c600*/  @!P0 HFMA2.BF16_V2 R92, -RZ.H0_H0, RZ.H0_H0, -R8.H0_H0 ;  /* 0x200000ffff5c8231 */ /* 0x010fca0000340908 */
[----:B------:R-:W-:-:S04]  /*1c610*/  PRMT R88, R92, 0x7610, R88 ;  /* 0x000076105c587816 */ /* 0x000fc80000000058 */
[----:B------:R-:W-:Y:S02]  /*1c620*/  @!P0 PRMT R8, R88, 0x5410, RZ ;  /* 0x0000541058088816 */ /* 0x000fe400000000ff */
[----:B------:R-:W-:Y:S01]  /*1c630*/  ISETP.GE.U32.AND P0, PT, R194, R3, PT ;  /* 0x00000003c200720c */ /* 0x000fe20003f06070 */
[----:B------:R1:W4:-:S12]  /*1c640*/  LDL.LU.S16 R88, [R1+0x94] ;  /* 0x0000940001587983 */ /* 0x0003180000300600 */
[----:B------:R-:W-:-:S05]  /*1c650*/  @!P0 HFMA2.BF16_V2 R91, -RZ.H0_H0, RZ.H0_H0, -R7.H0_H0 ;  /* 0x200000ffff5b8231 */ /* 0x000fca0000340907 */
[----:B------:R-:W-:-:S04]  /*1c660*/  PRMT R65, R91, 0x7610, R65 ;  /* 0x000076105b417816 */ /* 0x000fc80000000041 */
[----:B------:R-:W-:Y:S02]  /*1c670*/  @!P0 PRMT R7, R65, 0x5410, RZ ;  /* 0x0000541041078816 */ /* 0x000fe400000000ff */
[----:B------:R1:W4:Y:S01]  /*1c680*/  LDL.LU.S16 R65, [R1+0x98] ;  /* 0x0000980001417983 */ /* 0x0003220000300600 */
[----:B------:R-:W-:-:S04]  /*1c690*/  SHF.R.U32.HI R3, RZ, 0x10, R2 ;  /* 0x00000010ff037819 */ /* 0x000fc80000011602 */
[----:B------:R-:W-:-:S04]  /*1c6a0*/  LOP3.LUT R3, R3, 0xff, RZ, 0xc0, !PT ;  /* 0x000000ff03037812 */ /* 0x000fc800078ec0ff */
[----:B------:R-:W-:Y:S02]  /*1c6b0*/  ISETP.GE.U32.AND P0, PT, R194, R3, PT ;  /* 0x00000003c200720c */ /* 0x000fe40003f06070 */
[----:B------:R-:W-:-:S04]  /*1c6c0*/  PRMT R6, R60, 0x7632, R6 ;  /* 0x000076323c067816 */ /* 0x000fc80000000006 */
[----:B------:R-:W-:-:S07]  /*1c6d0*/  PRMT R220, R60, 0x5410, R6 ;  /* 0x000054103cdc7816 */ /* 0x000fce0000000006 */
[----:B------:R-:W-:Y:S01]  /*1c6e0*/  @P0 PRMT R43, R60, 0x7610, R43 ;  /* 0x000076103c2b0816 */ /* 0x000fe2000000002b */
[----:B--2---:R-:W-:-:S05]  /*1c6f0*/  @!P0 HFMA2.BF16_V2 R90, -RZ.H0_H0, RZ.H0_H0, -R60.H0_H0 ;  /* 0x200000ffff5a8231 */ /* 0x004fca000034093c */
[----:B------:R-:W-:-:S04]  /*1c700*/  PRMT R64, R90, 0x7610, R64 ;  /* 0x000076105a407816 */ /* 0x000fc80000000040 */
[----:B------:R-:W-:Y:S02]  /*1c710*/  @!P0 PRMT R43, R64, 0x5410, RZ ;  /* 0x00005410402b8816 */ /* 0x000fe400000000ff */
[----:B------:R1:W2:Y:S04]  /*1c720*/  LDL.LU.S16 R64, [R1+0x9c] ;  /* 0x00009c0001407983 */ /* 0x0002a80000300600 */
[----:B------:R1:W2:Y:S01]  /*1c730*/  LDL.LU.S16 R60, [R1+0xa8] ;  /* 0x0000a800013c7983 */ /* 0x0002a20000300600 */
[----:B------:R-:W-:-:S03]  /*1c740*/  SHF.R.U32.HI R2, RZ, 0x18, R2 ;  /* 0x00000018ff027819 */ /* 0x000fc60000011602 */
[----:B------:R-:W2:Y:S01]  /*1c750*/  LDL.LU R224, [R1+0x134] ;  /* 0x0001340001e07983 */ /* 0x000ea20000300800 */
[----:B------:R-:W-:-:S03]  /*1c760*/  ISETP.GE.U32.AND P0, PT, R194, R2, PT ;  /* 0x00000002c200720c */ /* 0x000fc60003f06070 */
[----:B------:R-:W2:Y:S01]  /*1c770*/  LDL R233, [R1+0x1b0] ;  /* 0x0001b00001e97983 */ /* 0x000ea20000100800 */
[----:B------:R-:W-:Y:S01]  /*1c780*/  IMAD.MOV.U32 R238, RZ, RZ, R232 ;  /* 0x000000ffffee7224 */ /* 0x000fe200078e00e8 */
[----:B------:R-:W-:Y:S02]  /*1c790*/  @!P1 HFMA2.BF16_V2 R239, -RZ.H0_H0, RZ.H0_H0, -R12.H0_H0 ;  /* 0x200000ffffef9231 */ /* 0x000fe4000034090c */
[----:B------:R-:W2:Y:S06]  /*1c7a0*/  LDL.LU R232, [R1+0x12c] ;  /* 0x00012c0001e87983 */ /* 0x000eac0000300800 */
[----:B---3--:R-:W-:-:S05]  /*1c7b0*/  @!P0 HFMA2.BF16_V2 R89, -RZ.H0_H0, RZ.H0_H0, -R6.H0_H0 ;  /* 0x200000ffff598231 */ /* 0x008fca0000340906 */
[----:B------:R-:W-:-:S04]  /*1c7c0*/  PRMT R2, R89, 0x7610, R2 ;  /* 0x0000761059027816 */ /* 0x000fc80000000002 */
[----:B------:R-:W-:Y:S02]  /*1c7d0*/  @!P0 PRMT R6, R2, 0x5410, RZ ;  /* 0x0000541002068816 */ /* 0x000fe400000000ff */
[--C-:B------:R-:W-:Y:S02]  /*1c7e0*/  SHF.R.U32.HI R2, RZ, 0x10, R0.reuse ;  /* 0x00000010ff027819 */ /* 0x100fe40000011600 */
[----:B------:R-:W-:-:S04]  /*1c7f0*/  SHF.R.U32.HI R0, RZ, 0x18, R0 ;  /* 0x00000018ff007819 */ /* 0x000fc80000011600 */
[----:B------:R-:W-:Y:S02]  /*1c800*/  ISETP.GE.U32.AND P0, PT, R194, R0, PT ;  /* 0x00000000c200720c */ /* 0x000fe40003f06070 */
[----:B------:R-:W-:Y:S02]  /*1c810*/  LOP3.LUT R2, R2, 0xff, RZ, 0xc0, !PT ;  /* 0x000000ff02027812 */ /* 0x000fe400078ec0ff */
[----:B------:R-:W-:Y:S02]  /*1c820*/  @!P1 PRMT R12, R239, 0x5410, RZ ;  /* 0x00005410ef0c9816 */ /* 0x000fe400000000ff */
[----:B------:R-:W-:Y:S02]  /*1c830*/  ISETP.GE.U32.AND P1, PT, R194, R2, PT ;  /* 0x00000002c200720c */ /* 0x000fe40003f26070 */
[C---:B------:R-:W-:Y:S02]  /*1c840*/  PRMT R3, R111.reuse, 0x7632, R3 ;  /* 0x000076326f037816 */ /* 0x040fe40000000003 */
[----:B------:R-:W-:-:S04]  /*1c850*/  PRMT R4, R111, 0x7610, R4 ;  /* 0x000076106f047816 */ /* 0x000fc80000000004 */
[----:B------:R-:W-:Y:S01]  /*1c860*/  PRMT R111, R4, 0x5410, R3 ;  /* 0x00005410046f7816 */ /* 0x000fe20000000003 */
[----:B------:R3:W-:Y:S04]  /*1c870*/  ST.E.U16 [R34.64+-0x100], R48 ;  /* 0xffff003022007985 */ /* 0x0007e8000c101504 */
[----:B------:R-:W-:Y:S04]  /*1c880*/  ST.E.U16 [R34.64+-0xfe], R59 ;  /* 0xffff023b22007985 */ /* 0x000fe8000c101504 */
[----:B------:R-:W-:Y:S04]  /*1c890*/  ST.E.U16 [R32.64+-0x100], R58 ;  /* 0xffff003a20007985 */ /* 0x000fe8000c101504 */
[----:B------:R-:W-:Y:S01]  /*1c8a0*/  ST.E.U16 [R32.64+-0xfe], R55 ;  /* 0xffff023720007985 */ /* 0x000fe2000c101504 */
[----:B------:R-:W-:-:S03]  /*1c8b0*/  @!P2 HFMA2.BF16_V2 R119, -RZ.H0_H0, RZ.H0_H0, -R18.H0_H0 ;  /* 0x200000ffff77a231 */ /* 0x000fc60000340912 */
[----:B------:R-:W-:Y:S04]  /*1c8c0*/  ST.E.U16 [R30.64+-0x100], R42 ;  /* 0xffff002a1e007985 */ /* 0x000fe8000c101504 */
[----:B------:R-:W-:Y:S04]  /*1c8d0*/  ST.E.U16 [R30.64+-0xfe], R41 ;  /* 0xffff02291e007985 */ /* 0x000fe8000c101504 */
[----:B------:R-:W-:Y:S04]  /*1c8e0*/  ST.E.U16 [R28.64+-0x100], R40 ;  /* 0xffff00281c007985 */ /* 0x000fe8000c101504 */
[----:B------:R-:W-:Y:S04]  /*1c8f0*/  ST.E.U16 [R28.64+-0xfe], R39 ;  /* 0xffff02271c007985 */ /* 0x000fe8000c101504 */
[----:B------:R-:W-:Y:S04]  /*1c900*/  ST.E.U16 [R34.64+-0xf0], R54 ;  /* 0xffff103622007985 */ /* 0x000fe8000c101504 */
[----:B------:R-:W-:Y:S01]  /*1c910*/  ST.E.U16 [R34.64+-0xee], R49 ;  /* 0xffff123122007985 */ /* 0x000fe2000c101504 */
[----:B------:R-:W-:-:S03]  /*1c920*/  PRMT R2, R98, 0x7610, R2 ;  /* 0x0000761062027816 */ /* 0x000fc60000000002 */
[----:B------:R-:W-:Y:S01]  /*1c930*/  ST.E.U16 [R32.64+-0xf0], R53 ;  /* 0xffff103520007985 */ /* 0x000fe2000c101504 */
[----:B----4-:R-:W-:-:S05]  /*1c940*/  @!P1 HFMA2.BF16_V2 R88, -RZ.H0_H0, RZ.H0_H0, -R4.H0_H0 ;  /* 0x200000ffff589231 */ /* 0x010fca0000340904 */
[----:B------:R-:W-:Y:S01]  /*1c950*/  PRMT R75, R88, 0x7610, R75 ;  /* 0x00007610584b7816 */ /* 0x000fe2000000004b */
[----:B------:R-:W-:-:S05]  /*1c960*/  @!P0 HFMA2.BF16_V2 R65, -RZ.H0_H0, RZ.H0_H0, -R3.H0_H0 ;  /* 0x200000ffff418231 */ /* 0x000fca0000340903 */
[----:B------:R-:W-:-:S04]  /*1c970*/  PRMT R0, R65, 0x7610, R0 ;  /* 0x0000761041007816 */ /* 0x000fc80000000000 */
[----:B------:R-:W-:Y:S02]  /*1c980*/  @!P0 PRMT R3, R0, 0x5410, RZ ;  /* 0x0000541000038816 */ /* 0x000fe400000000ff */
[----:B------:R-:W-:-:S04]  /*1c990*/  SHF.R.U32.HI R0, RZ, 0x10, R5 ;  /* 0x00000010ff007819 */ /* 0x000fc80000011605 */
[----:B------:R-:W-:Y:S02]  /*1c9a0*/  LOP3.LUT R0, R0, 0xff, RZ, 0xc0, !PT ;  /* 0x000000ff00007812 */ /* 0x000fe400078ec0ff */
[----:B------:R-:W-:Y:S02]  /*1c9b0*/  @!P1 PRMT R4, R75, 0x5410, RZ ;  /* 0x000054104b049816 */ /* 0x000fe400000000ff */
[----:B------:R-:W-:Y:S02]  /*1c9c0*/  ISETP.GE.U32.AND P1, PT, R194, R0, PT ;  /* 0x00000000c200720c */ /* 0x000fe40003f26070 */
[----:B------:R-:W-:-:S04]  /*1c9d0*/  SHF.R.U32.HI R0, RZ, 0x18, R5 ;  /* 0x00000018ff007819 */ /* 0x000fc80000011605 */
[----:B------:R-:W-:Y:S01]  /*1c9e0*/  ISETP.GE.U32.AND P0, PT, R194, R0, PT ;  /* 0x00000000c200720c */ /* 0x000fe20003f06070 */
[----:B------:R-:W-:Y:S01]  /*1c9f0*/  ST.E.U16 [R32.64+-0xee], R52 ;  /* 0xffff123420007985 */ /* 0x000fe2000c101504 */
[----:B------:R-:W-:-:S03]  /*1ca00*/  PRMT R0, R98, 0x7632, R0 ;  /* 0x0000763262007816 */ /* 0x000fc60000000000 */
        /* <DEDUP_REMOVED lines=23> */
[----:B------:R-:W-:-:S03]  /*1cb80*/  IMAD.MOV.U32 R223, RZ, RZ, R219 ;  /* 0x000000ffffdf7224 */ /* 0x000fc600078e00db */
[----:B------:R-:W-:Y:S04]  /*1cb90*/  ST.E.U16 [R32.64+-0xc0], R105 ;  /* 0xffff406920007985 */ /* 0x000fe8000c101504 */
[----:B------:R-:W-:Y:S01]  /*1cba0*/  ST.E.U16 [R32.64+-0xbe], R106 ;  /* 0xffff426a20007985 */ /* 0x000fe2000c101504 */
[----:B------:R-:W-:-:S03]  /*1cbb0*/  PRMT R219, R2, 0x5410, R0 ;  /* 0x0000541002db7816 */ /* 0x000fc60000000000 */
[----:B------:R-:W-:Y:S04]  /*1cbc0*/  ST.E.U16 [R30.64+-0xc0], R16 ;  /* 0xffff40101e007985 */ /* 0x000fe8000c101504 */
[----:B------:R-:W-:Y:S04]  /*1cbd0*/  ST.E.U16 [R30.64+-0xbe], R15 ;  /* 0xffff420f1e007985 */ /* 0x000fe8000c101504 */
[----:B------:R-:W-:Y:S04]  /*1cbe0*/  ST.E.U16 [R28.64+-0xc0], R4 ;  /* 0xffff40041c007985 */ /* 0x000fe8000c101504 */
[----:B------:R-:W-:Y:S04]  /*1cbf0*/  ST.E.U16 [R28.64+-0xbe], R3 ;  /* 0xffff42031c007985 */ /* 0x000fe8000c101504 */
[----:B------:R-:W-:Y:S01]  /*1cc00*/  ST.E.U16 [R34.64+-0xb0], R104 ;  /* 0xffff506822007985 */ /* 0x000fe2000c101504 */
[----:B--2---:R-:W-:-:S02]  /*1cc10*/  @!P1 HFMA2.BF16_V2 R64, -RZ.H0_H0, RZ.H0_H0, -R2.H0_H0 ;  /* 0x200000ffff409231 */ /* 0x004fc40000340902 */
[----:B------:R-:W-:-:S03]  /*1cc20*/  @!P0 HFMA2.BF16_V2 R60, -RZ.H0_H0, RZ.H0_H0, -R0.H0_H0 ;  /* 0x200000ffff3c8231 */ /* 0x000fc60000340900 */
[----:B---3--:R-:W-:Y:S01]  /*1cc30*/  PRMT R48, R64, 0x7610, R48 ;  /* 0x0000761040307816 */ /* 0x008fe20000000030 */
[----:B------:R-:W-:Y:S01]  /*1cc40*/  ST.E.U16 [R34.64+-0xae], R97 ;  /* 0xffff526122007985 */ /* 0x000fe2000c101504 */
[----:B------:R-:W-:-:S03]  /*1cc50*/  PRMT R5, R60, 0x7610, R5 ;  /* 0x000076103c057816 */ /* 0x000fc60000000005 */
[----:B------:R-:W-:Y:S01]  /*1cc60*/  ST.E.U16 [R32.64+-0xb0], R85 ;  /* 0xffff505520007985 */ /* 0x000fe2000c101504 */
[----:B------:R-:W-:Y:S02]  /*1cc70*/  @!P1 PRMT R2, R48, 0x5410, RZ ;  /* 0x0000541030029816 */ /* 0x000fe400000000ff */
[----:B------:R-:W-:Y:S01]  /*1cc80*/  @!P0 PRMT R0, R5, 0x5410, RZ ;  /* 0x0000541005008816 */ /* 0x000fe200000000ff */
        /* <DEDUP_REMOVED lines=18> */
[----:B------:R2:W-:Y:S02]  /*1cdb0*/  ST.E.U16 [R30.64+-0x8e], R7 ;  /* 0xffff72071e007985 */ /* 0x0005e4000c101504 */
[----:B--2---:R-:W-:-:S02]  /*1cdc0*/  IMAD.MOV.U32 R31, RZ, RZ, R244 ;  /* 0x000000ffff1f7224 */ /* 0x004fc400078e00f4 */
[----:B------:R-:W2:Y:S01]  /*1cdd0*/  LDL.LU R244, [R1+0x2a8] ;  /* 0x0002a80001f47983 */ /* 0x000ea20000300800 */
[----:B------:R-:W-:Y:S02]  /*1cde0*/  IMAD.MOV.U32 R239, RZ, RZ, R225 ;  /* 0x000000ffffef7224 */ /* 0x000fe400078e00e1 */
[----:B------:R-:W-:-:S05]  /*1cdf0*/  IMAD.WIDE.U32 R224, R224, -0x326172a9, RZ ;  /* 0xcd9e8d57e0e07825 */ /* 0x000fca00078e00ff */
[----:B------:R-:W-:Y:S02]  /*1ce00*/  LOP3.LUT R5, R145, R213, R224, 0x96, !PT ;  /* 0x000000d591057212 */ /* 0x000fe400078e96e0 */
[----:B------:R-:W-:-:S03]  /*1ce10*/  LOP3.LUT R27, R233, R225, RZ, 0x3c, !PT ;  /* 0x000000e1e91b7212 */ /* 0x000fc600078e3cff */
[----:B------:R-:W-:-:S04]  /*1ce20*/  IMAD.WIDE.U32 R36, R5, -0x2daee0ad, RZ ;  /* 0xd2511f5305247825 */ /* 0x000fc800078e00ff */
[----:B------:R-:W-:Y:S01]  /*1ce30*/  IMAD.WIDE.U32 R54, R27, -0x2daee0ad, RZ ;  /* 0xd2511f531b367825 */ /* 0x000fe200078e00ff */
[----:B------:R-:W-:-:S04]  /*1ce40*/  LOP3.LUT R26, R21, R200, R36, 0x96, !PT ;  /* 0x000000c8151a7212 */ /* 0x000fc800078e9624 */
[----:B------:R-:W-:Y:S02]  /*1ce50*/  LOP3.LUT R5, R37, R228, R54, 0x96, !PT ;  /* 0x000000e425057212 */ /* 0x000fe400078e9636 */
[----:B------:R-:W-:-:S03]  /*1ce60*/  LOP3.LUT R21, R55, R232, R182, 0x96, !PT ;  /* 0x000000e837157212 */ /* 0x000fc600078e96b6 */
[----:B------:R-:W-:-:S04]  /*1ce70*/  IMAD.WIDE.U32 R24, R5, -0x326172a9, RZ ;  /* 0xcd9e8d5705187825 */ /* 0x000fc800078e00ff */
[----:B------:R-:W-:-:S04]  /*1ce80*/  IMAD.WIDE.U32 R52, R21, -0x326172a9, RZ ;  /* 0xcd9e8d5715347825 */ /* 0x000fc800078e00ff */
[----:B------:R-:W-:Y:S01]  /*1ce90*/  IMAD.WIDE.U32 R48, R26, -0x326172a9, RZ ;  /* 0xcd9e8d571a307825 */ /* 0x000fe200078e00ff */
[----:B------:R-:W-:-:S04]  /*1cea0*/  LOP3.LUT R21, R25, R198, R52, 0x96, !PT ;  /* 0x000000c619157212 */ /* 0x000fc800078e9634 */
[----:B------:R-:W-:Y:S01]  /*1ceb0*/  LOP3.LUT R5, R49, R239, R24, 0x96, !PT ;  /* 0x000000ef31057212 */ /* 0x000fe200078e9618 */
[----:B------:R-:W-:-:S04]  /*1cec0*/  IMAD.WIDE.U32 R24, R21, -0x2daee0ad, RZ ;  /* 0xd2511f5315187825 */ /* 0x000fc800078e00ff */
[----:B------:R-:W-:Y:S01]  /*1ced0*/  IMAD.MOV.U32 R237, RZ, RZ, R74 ;  /* 0x000000ffffed7224 */ /* 0x000fe200078e004a */
[----:B------:R-:W-:Y:S01]  /*1cee0*/  LOP3.LUT R20, R25, R238, R20, 0x96, !PT ;  /* 0x000000ee19147212 */ /* 0x000fe200078e9614 */
[----:B------:R-:W-:Y:S01]  /*1cef0*/  IMAD.WIDE.U32 R50, R5, -0x2daee0ad, RZ ;  /* 0xd2511f5305327825 */ /* 0x000fe200078e00ff */
[----:B------:R-:W-:Y:S03]  /*1cf00*/  ST.E.U16 [R28.64+-0x90], R43 ;  /* 0xffff702b1c007985 */ /* 0x000fe6000c101504 */
[----:B------:R-:W-:Y:S01]  /*1cf10*/  IMAD.WIDE.U32 R18, R20, -0x326172a9, RZ ;  /* 0xcd9e8d5714127825 */ /* 0x000fe200078e00ff */
[----:B------:R-:W-:Y:S01]  /*1cf20*/  LOP3.LUT R5, R51, R237, R24, 0x96, !PT ;  /* 0x000000ed33057212 */ /* 0x000fe200078e9618 */
[----:B------:R3:W-:Y:S04]  /*1cf30*/  ST.E.U16 [R28.64+-0x8e], R6 ;  /* 0xffff72061c007985 */ /* 0x0007e8000c101504 */
[----:B------:R-:W4:Y:S01]  /*1cf40*/  LDSM.16.MT88.4 R20, [R190+0xa000] ;  /* 0x00a00000be14783b */ /* 0x000f220000004200 */
[----:B------:R-:W-:-:S02]  /*1cf50*/  IMAD.MOV.U32 R236, RZ, RZ, R226 ;  /* 0x000000ffffec7224 */ /* 0x000fc400078e00e2 */
[----:B------:R-:W-:Y:S01]  /*1cf60*/  IMAD.WIDE.U32 R2, R5, -0x326172a9, RZ ;  /* 0xcd9e8d5705027825 */ /* 0x000fe200078e00ff */
[----:B------:R-:W-:Y:S01]  /*1cf70*/  PRMT R233, R194, 0x7054, R194 ;  /* 0x00007054c2e97816 */ /* 0x000fe200000000c2 */
[----:B------:R-:W1:Y:S03]  /*1cf80*/  LDSM.16.MT88.4 R24, [R188+0xa000] ;  /* 0x00a00000bc18783b */ /* 0x000e660000004200 */
[----:B------:R-:W-:Y:S01]  /*1cf90*/  LOP3.LUT R0, R3, R236, R18, 0x96, !PT ;  /* 0x000000ec03007212 */ /* 0x000fe200078e9612 */
[----:B------:R-:W1:Y:S01]  /*1cfa0*/  LDSM.16.MT88.4 R12, [R188+0xb000] ;  /* 0x00b00000bc0c783b */ /* 0x000e620000004200 */
[C---:B------:R-:W-:Y:S02]  /*1cfb0*/  LOP3.LUT R3, R2.reuse, 0xffff, RZ, 0xc0, !PT ;  /* 0x0000ffff02037812 */ /* 0x040fe400078ec0ff */
[----:B------:R-:W-:Y:S01]  /*1cfc0*/  SHF.R.U32.HI R4, RZ, 0x10, R2 ;  /* 0x00000010ff047819 */ /* 0x000fe20000011602 */
[----:B------:R-:W1:Y:S01]  /*1cfd0*/  LDSM.16.MT88.4 R44, [R188+0x9000] ;  /* 0x00900000bc2c783b */ /* 0x000e620000004200 */
[----:B------:R-:W-:-:S02]  /*1cfe0*/  LOP3.LUT R10, R2, 0xff, RZ, 0xc0, !PT ;  /* 0x000000ff020a7812 */ /* 0x000fc400078ec0ff */
[----:B------:R-:W-:Y:S01]  /*1cff0*/  SHF.R.U32.HI R9, RZ, 0x18, R2 ;  /* 0x00000018ff097819 */ /* 0x000fe20000011602 */
[----:B------:R-:W-:Y:S01]  /*1d000*/  IMAD.MOV.U32 R74, RZ, RZ, R241 ;  /* 0x000000ffff4a7224 */ /* 0x000fe200078e00f1 */
[----:B------:R-:W-:Y:S01]  /*1d010*/  LOP3.LUT R2, R0, 0xffff, RZ, 0xc0, !PT ;  /* 0x0000ffff00027812 */ /* 0x000fe200078ec0ff */
[----:B------:R-:W-:Y:S01]  /*1d020*/  IMAD.MOV.U32 R75, RZ, RZ, R240 ;  /* 0x000000ffff4b7224 */ /* 0x000fe200078e00f0 */
[----:B------:R-:W-:Y:S01]  /*1d030*/  LOP3.LUT R5, R4, 0xff, RZ, 0xc0, !PT ;  /* 0x000000ff04057812 */ /* 0x000fe200078ec0ff */
[----:B------:R-:W1:Y:S01]  /*1d040*/  LDSM.16.MT88.4 R36, [R190+0x9000] ;  /* 0x00900000be24783b */ /* 0x000e620000004200 */
[----:B---3--:R-:W-:Y:S02]  /*1d050*/  SHF.R.U32.HI R6, RZ, 0x8, R3 ;  /* 0x00000008ff067819 */ /* 0x008fe40000011603 */
[----:B------:R-:W-:Y:S01]  /*1d060*/  SHF.R.U32.HI R3, RZ, 0x10, R0 ;  /* 0x00000010ff037819 */ /* 0x000fe20000011600 */
[----:B------:R-:W3:Y:S01]  /*1d070*/  LDSM.16.MT88.4 R40, [R190+0xb000] ;  /* 0x00b00000be28783b */ /* 0x000ee20000004200 */
[----:B------:R-:W-:-:S02]  /*1d080*/  SHF.R.U32.HI R4, RZ, 0x8, R2 ;  /* 0x00000008ff047819 */ /* 0x000fc40000011602 */
[----:B------:R-:W-:Y:S02]  /*1d090*/  LOP3.LUT R8, R0, 0xff, RZ, 0xc0, !PT ;  /* 0x000000ff00087812 */ /* 0x000fe400078ec0ff */
[----:B------:R-:W-:Y:S02]  /*1d0a0*/  SHF.R.U32.HI R7, RZ, 0x18, R0 ;  /* 0x00000018ff077819 */ /* 0x000fe40000011600 */
[----:B------:R-:W-:Y:S02]  /*1d0b0*/  LOP3.LUT R2, R3, 0xff, RZ, 0xc0, !PT ;  /* 0x000000ff03027812 */ /* 0x000fe400078ec0ff */
[----:B------:R-:W-:Y:S02]  /*1d0c0*/  PRMT R3, R5, 0x5410, R9 ;  /* 0x0000541005037816 */ /* 0x000fe40000000009 */
[----:B------:R-:W-:Y:S02]  /*1d0d0*/  PRMT R0, R10, 0x5410, R6 ;  /* 0x000054100a007816 */ /* 0x000fe40000000006 */
[----:B------:R-:W-:-:S02]  /*1d0e0*/  PRMT R4, R8, 0x5410, R4 ;  /* 0x0000541008047816 */ /* 0x000fc40000000004 */
[----:B------:R-:W-:Y:S01]  /*1d0f0*/  PRMT R5, R2, 0x5410, R7 ;  /* 0x0000541002057816 */ /* 0x000fe20000000007 */
[--C-:B------:R-:W-:Y:S02]  /*1d100*/  HSET2.LE.AND R2, R3, R233.reuse, PT ;  /* 0x000000e903027233 */ /* 0x100fe40003803000 */
[--C-:B------:R-:W-:Y:S02]  /*1d110*/  HSET2.LE.AND R0, R0, R233.reuse, PT ;  /* 0x000000e900007233 */ /* 0x100fe40003803000 */
[--C-:B------:R-:W-:Y:S02]  /*1d120*/  HSET2.LE.AND R3, R4, R233.reuse, PT ;  /* 0x000000e904037233 */ /* 0x100fe40003803000 */
[----:B------:R-:W-:Y:S01]  /*1d130*/  HSET2.LE.AND R5, R5, R233, PT ;  /* 0x000000e905057233 */ /* 0x000fe20003803000 */
[----:B------:R-:W-:Y:S02]  /*1d140*/  LOP3.LUT R6, R71, R0, RZ, 0xc0, !PT ;  /* 0x0000000047067212 */ /* 0x000fe400078ec0ff */
[----:B------:R-:W-:-:S02]  /*1d150*/  LOP3.LUT R7, R70, R2, RZ, 0xc0, !PT ;  /* 0x0000000246077212 */ /* 0x000fc400078ec0ff */
[----:B------:R-:W-:Y:S02]  /*1d160*/  LOP3.LUT R4, R73, R3, RZ, 0xc0, !PT ;  /* 0x0000000349047212 */ /* 0x000fe400078ec0ff */
[----:B------:R-:W-:-:S07]  /*1d170*/  LOP3.LUT R5, R72, R5, RZ, 0xc0, !PT ;  /* 0x0000000548057212 */ /* 0x000fce00078ec0ff */
[C---:B----4-:R-:W-:Y:S07]  /*1d180*/  HMMA.16816.F32.BF16 R88, R4.reuse, R20, R148 ;  /* 0x000000140458723c */ /* 0x050fee0000041894 */
[----:B------:R-:W-:Y:S02]  /*1d190*/  IMAD.MOV.U32 R150, RZ, RZ, R245 ;  /* 0x000000ffff967224 */ /* 0x000fe400078e00f5 */
[----:B--2---:R-:W-:Y:S02]  /*1d1a0*/  IMAD.MOV.U32 R149, RZ, RZ, R244 ;  /* 0x000000ffff957224 */ /* 0x004fe400078e00f4 */
[----:B------:R-:W2:Y:S04]  /*1d1b0*/  LDL.LU R244, [R1+0x2a4] ;  /* 0x0002a40001f47983 */ /* 0x000ea80000300800 */
[----:B------:R-:W4:Y:S01]  /*1d1c0*/  LDL.LU R245, [R1+0x2a0] ;  /* 0x0002a00001f57983 */ /* 0x000f220000300800 */
[----:B-1----:R-:W-:Y:S01]  /*1d1d0*/  HMMA.16816.F32.BF16 R116, R4, R24, R124 ;  /* 0x000000180474723c */ /* 0x002fe2000004187c */
[----:B------:R-:W-:-:S02]  /*1d1e0*/  IMAD.MOV.U32 R151, RZ, RZ, R102 ;  /* 0x000000ffff977224 */ /* 0x000fc400078e0066 */
[----:B------:R-:W3:Y:S05]  /*1d1f0*/  LDL.LU R102, [R1+0x29c] ;  /* 0x00029c0001667983 */ /* 0x000eea0000300800 */
[----:B------:R-:W-:Y:S07]  /*1d200*/  HMMA.16816.F32.BF16 R124, R4, R12, R152 ;  /* 0x0000000c047c723c */ /* 0x000fee0000041898 */
[----:B--2---:R-:W-:-:S02]  /*1d210*/  IMAD.MOV.U32 R152, RZ, RZ, R244 ;  /* 0x000000ffff987224 */ /* 0x004fc400078e00f4 */
[----:B------:R-:W2:Y:S01]  /*1d220*/  LDL.LU R244, [R1+0x298] ;  /* 0x0002980001f47983 */ /* 0x000ea20000300800 */
[----:B----4-:R-:W-:-:S03]  /*1d230*/  IMAD.MOV.U32 R153, RZ, RZ, R245 ;  /* 0x000000ffff997224 */ /* 0x010fc600078e00f5 */
[----:B------:R-:W4:Y:S01]  /*1d240*/  LDL.LU R245, [R1+0x294] ;  /* 0x0002940001f57983 */ /* 0x000f220000300800 */
[----:B------:R-:W-:Y:S01]  /*1d250*/  IMAD.MOV.U32 R154, RZ, RZ, R216 ;  /* 0x000000ffff9a7224 */ /* 0x000fe200078e00d8 */
[----:B------:R-:W-:Y:S01]  /*1d260*/  HMMA.16816.F32.BF16 R104, R4, R44, R140 ;  /* 0x0000002c0468723c */ /* 0x000fe2000004188c */
[----:B------:R-:W-:Y:S01]  /*1d270*/  IMAD.MOV.U32 R155, RZ, RZ, R212 ;  /* 0x000000ffff9b7224 */ /* 0x000fe200078e00d4 */
[----:B------:R-:W4:Y:S04]  /*1d280*/  LDL.LU R216, [R1+0x290] ;  /* 0x0002900001d87983 */ /* 0x000f280000300800 */
[----:B------:R-:W4:Y:S01]  /*1d290*/  LDL.LU R212, [R1+0x28c] ;  /* 0x00028c0001d47983 */ /* 0x000f220000300800 */
[----:B---3--:R-:W-:Y:S02]  /*1d2a0*/  IMAD.MOV.U32 R141, RZ, RZ, R102 ;  /* 0x000000ffff8d7224 */ /* 0x008fe400078e0066 */
[----:B------:R-:W-:Y:S01]  /*1d2b0*/  IMAD.MOV.U32 R142, RZ, RZ, R249 ;  /* 0x000000ffff8e7224 */ /* 0x000fe200078e00f9 */
[----:B------:R-:W3:Y:S01]  /*1d2c0*/  LDL.LU R140, [R1+0x70] ;  /* 0x00007000018c7983 */ /* 0x000ee20000300800 */
[----:B------:R-:W-:-:S03]  /*1d2d0*/  IMAD.MOV.U32 R143, RZ, RZ, R248 ;  /* 0x000000ffff8f7224 */ /* 0x000fc600078e00f8 */
[----:B------:R-:W3:Y:S04]  /*1d2e0*/  LDL.LU R102, [R1+0x288] ;  /* 0x0002880001667983 */ /* 0x000ee80000300800 */
[----:B------:R-:W3:Y:S04]  /*1d2f0*/  LDL.LU R249, [R1+0x284] ;  /* 0x0002840001f97983 */ /* 0x000ee80000300800 */
[----:B------:R-:W3:Y:S01]  /*1d300*/  LDL.LU R248, [R1+0x280] ;  /* 0x0002800001f87983 */ /* 0x000ee20000300800 */
[----:B------:R-:W-:Y:S02]  /*1d310*/  LOP3.LUT R2, R63, R198, R202, 0x96, !PT ;  /* 0x000000c63f027212 */ /* 0x000fe400078e96ca */
[----:B------:R-:W-:-:S03]  /*1d320*/  LOP3.LUT R0, R87, R239, R62, 0x96, !PT ;  /* 0x000000ef57007212 */ /* 0x000fc600078e963e */
[----:B------:R-:W-:Y:S02]  /*1d330*/  IMAD R2, R2, -0x2daee0ad, RZ ;  /* 0xd2511f5302027824 */ /* 0x000fe400078e02ff */
[----:B------:R-:W-:-:S05]  /*1d340*/  IMAD.WIDE.U32 R32, R0, -0x2daee0ad, RZ ;  /* 0xd2511f5300207825 */ /* 0x000fca00078e00ff */
[----:B------:R-:W-:-:S05]  /*1d350*/  LOP3.LUT R2, R33, R237, R2, 0x96, !PT ;  /* 0x000000ed21027212 */ /* 0x000fca00078e9602 */
[----:B------:R-:W-:-:S05]  /*1d360*/  IMAD.WIDE.U32 R2, R2, -0x326172a9, RZ ;  /* 0xcd9e8d5702027825 */ /* 0x000fca00078e00ff */
[----:B------:R-:W-:Y:S02]  /*1d370*/  LOP3.LUT R0, R3, R236, R82, 0x96, !PT ;  /* 0x000000ec03007212 */ /* 0x000fe400078e9652 */
[----:B------:R-:W-:Y:S02]  /*1d380*/  LOP3.LUT R3, R2, 0xffff, RZ, 0xc0, !PT ;  /* 0x0000ffff02037812 */ /* 0x000fe400078ec0ff */
[----:B------:R-:W-:Y:S01]  /*1d390*/  LOP3.LUT R8, R0, 0xffff, RZ, 0xc0, !PT ;  /* 0x0000ffff00087812 */ /* 0x000fe200078ec0ff */
[----:B--2---:R-:W-:Y:S02]  /*1d3a0*/  IMAD.MOV.U32 R73, RZ, RZ, R244 ;  /* 0x000000ffff497224 */ /* 0x004fe400078e00f4 */
[----:B----4-:R-:W-:Y:S02]  /*1d3b0*/  IMAD.MOV.U32 R72, RZ, RZ, R245 ;  /* 0x000000ffff487224 */ /* 0x010fe400078e00f5 */
[----:B------:R-:W2:Y:S04]  /*1d3c0*/  LDL.LU R245, [R1+0x27c] ;  /* 0x00027c0001f57983 */ /* 0x000ea80000300800 */
[----:B------:R-:W2:Y:S04]  /*1d3d0*/  LDL.LU R244, [R1+0x278] ;  /* 0x0002780001f47983 */ /* 0x000ea80000300800 */
[----:B------:R-:W4:Y:S04]  /*1d3e0*/  LDL.LU R241, [R1+0x274] ;  /* 0x0002740001f17983 */ /* 0x000f280000300800 */
[----:B------:R-:W4:Y:S04]  /*1d3f0*/  LDL.LU R240, [R1+0x270] ;  /* 0x0002700001f07983 */ /* 0x000f280000300800 */
[----:B------:R-:W4:Y:S01]  /*1d400*/  LDL.LU R56, [R1] ;  /* 0x0000000001387983 */ /* 0x000f220000300800 */
[----:B------:R-:W-:-:S02]  /*1d410*/  SHF.R.U32.HI R9, RZ, 0x10, R0 ;  /* 0x00000010ff097819 */ /* 0x000fc40000011600 */
[----:B------:R-:W-:Y:S02]  /*1d420*/  LOP3.LUT R18, R0, 0xff, RZ, 0xc0, !PT ;  /* 0x000000ff00127812 */ /* 0x000fe400078ec0ff */
[----:B------:R-:W-:Y:S02]  /*1d430*/  SHF.R.U32.HI R17, RZ, 0x18, R0 ;  /* 0x00000018ff117819 */ /* 0x000fe40000011600 */
[----:B------:R-:W-:Y:S02]  /*1d440*/  SHF.R.U32.HI R0, RZ, 0x8, R3 ;  /* 0x00000008ff007819 */ /* 0x000fe40000011603 */
[----:B------:R-:W-:Y:S02]  /*1d450*/  SHF.R.U32.HI R3, RZ, 0x8, R8 ;  /* 0x00000008ff037819 */ /* 0x000fe40000011608 */
[----:B------:R-:W-:Y:S02]  /*1d460*/  LOP3.LUT R8, R9, 0xff, RZ, 0xc0, !PT ;  /* 0x000000ff09087812 */ /* 0x000fe400078ec0ff */
[----:B------:R-:W-:-:S02]  /*1d470*/  LOP3.LUT R10, R2, 0xff, RZ, 0xc0, !PT ;  /* 0x000000ff020a7812 */ /* 0x000fc400078ec0ff */
[--C-:B------:R-:W-:Y:S02]  /*1d480*/  SHF.R.U32.HI R11, RZ, 0x10, R2.reuse ;  /* 0x00000010ff0b7819 */ /* 0x100fe40000011602 */
[----:B------:R-:W-:Y:S02]  /*1d490*/  SHF.R.U32.HI R16, RZ, 0x18, R2 ;  /* 0x00000018ff107819 */ /* 0x000fe40000011602 */
[----:B------:R-:W-:Y:S02]  /*1d4a0*/  PRMT R2, R8, 0x5410, R17 ;  /* 0x0000541008027816 */ /* 0x000fe40000000011 */
[----:B------:R-:W-:Y:S01]  /*1d4b0*/  PRMT R9, R10, 0x5410, R0 ;  /* 0x000054100a097816 */ /* 0x000fe20000000000 */
[----:B------:R-:W-:Y:S02]  /*1d4c0*/  IMAD.MOV.U32 R231, RZ, RZ, R227 ;  /* 0x000000ffffe77224 */ /* 0x000fe400078e00e3 */
[--C-:B------:R-:W-:Y:S01]  /*1d4d0*/  HSET2.LE.AND R2, R2, R233.reuse, PT ;  /* 0x000000e902027233 */ /* 0x100fe20003803000 */
[----:B------:R-:W-:Y:S01]  /*1d4e0*/  PRMT R0, R18, 0x5410, R3 ;  /* 0x0000541012007816 */ /* 0x000fe20000000003 */
[----:B------:R-:W-:Y:S01]  /*1d4f0*/  HSET2.LE.AND R3, R9, R233, PT ;  /* 0x000000e909037233 */ /* 0x000fe20003803000 */
[----:B------:R-:W-:-:S02]  /*1d500*/  LOP3.LUT R11, R11, 0xff, RZ, 0xc0, !PT ;  /* 0x000000ff0b0b7812 */ /* 0x000fc400078ec0ff */
        /* <DEDUP_REMOVED lines=8> */
[----:B------:R-:W-:Y:S01]  /*1d590*/  HMMA.16816.F32.BF16 R96, R4, R46, R136 ;  /* 0x0000002e0460723c */ /* 0x000fe20000041888 */
[----:B------:R-:W-:Y:S01]  /*1d5a0*/  IMAD.MOV.U32 R148, RZ, RZ, R176 ;  /* 0x000000ffff947224 */ /* 0x000fe200078e00b0 */
[----:B------:R-:W-:-:S06]  /*1d5b0*/  LOP3.LUT R0, R3, R230, R50, 0x96, !PT ;  /* 0x000000e603007212 */ /* 0x000fcc00078e9632 */
[----:B------:R-:W-:Y:S01]  /*1d5c0*/  HMMA.16816.F32.BF16 R92, R4, R26, R120 ;  /* 0x0000001a045c723c */ /* 0x000fe20000041878 */
[----:B------:R-:W-:-:S07]  /*1d5d0*/  LOP3.LUT R11, R147, R11, RZ, 0xc0, !PT ;  /* 0x0000000b930b7212 */ /* 0x000fce00078ec0ff */
[C---:B------:R-:W-:Y:S08]  /*1d5e0*/  HMMA.16816.F32.BF16 R132, R4.reuse, R36, R132 ;  /* 0x000000240484723c */ /* 0x040ff00000041884 */
[C---:B------:R-:W-:Y:S08]  /*1d5f0*/  HMMA.16816.F32.BF16 R128, R4.reuse, R38, R128 ;  /* 0x000000260480723c */ /* 0x040ff00000041880 */
        /* <DEDUP_REMOVED lines=25> */
[----:B------:R-:W-:-:S02]  /*1d790*/  IMAD.MOV.U32 R156, RZ, RZ, R212 ;  /* 0x000000ffff9c7224 */ /* 0x000fc400078e00d4 */
[----:B------:R-:W-:Y:S01]  /*1d7a0*/  IMAD.MOV.U32 R157, RZ, RZ, R216 ;  /* 0x000000ffff9d7224 */ /* 0x000fe200078e00d8 */
[----:B------:R-:W-:Y:S01]  /*1d7b0*/  PRMT R7, R7, 0x5410, R5 ;  /* 0x0000541007077816 */ /* 0x000fe20000000005 */
[----:B------:R-:W-:Y:S01]  /*1d7c0*/  IMAD.MOV.U32 R158, RZ, RZ, R208 ;  /* 0x000000ffff9e7224 */ /* 0x000fe200078e00d0 */
[----:B------:R-:W-:Y:S01]  /*1d7d0*/  HSET2.LE.AND R3, R3, R233, PT ;  /* 0x000000e903037233 */ /* 0x000fe20003803000 */
[----:B------:R-:W-:Y:S01]  /*1d7e0*/  IMAD.MOV.U32 R159, RZ, RZ, R217 ;  /* 0x000000ffff9f7224 */ /* 0x000fe200078e00d9 */
[----:B------:R-:W-:Y:S01]  /*1d7f0*/  LOP3.LUT R5, R166, R2, RZ, 0xc0, !PT ;  /* 0x00000002a6057212 */ /* 0x000fe200078ec0ff */
[----:B------:R-:W-:Y:S01]  /*1d800*/  IMAD.MOV.U32 R30, RZ, RZ, R185 ;  /* 0x000000ffff1e7224 */ /* 0x000fe200078e00b9 */
[----:B------:R-:W-:Y:S01]  /*1d810*/  LOP3.LUT R2, R83, R231, R86, 0x96, !PT ;  /* 0x000000e753027212 */ /* 0x000fe200078e9656 */
[----:B---3--:R-:W-:Y:S02]  /*1d820*/  IMAD.MOV.U32 R57, RZ, RZ, R102 ;  /* 0x000000ffff397224 */ /* 0x008fe400078e0066 */
[----:B------:R-:W-:-:S02]  /*1d830*/  IMAD.MOV.U32 R58, RZ, RZ, R103 ;  /* 0x000000ffff3a7224 */ /* 0x000fc400078e0067 */
[----:B------:R-:W-:Y:S01]  /*1d840*/  IMAD.MOV.U32 R59, RZ, RZ, R195 ;  /* 0x000000ffff3b7224 */ /* 0x000fe200078e00c3 */
[----:B------:R-:W-:Y:S01]  /*1d850*/  HSET2.LE.AND R0, R0, R233, PT ;  /* 0x000000e900007233 */ /* 0x000fe20003803000 */
[----:B------:R-:W-:Y:S01]  /*1d860*/  LOP3.LUT R6, R165, R3, RZ, 0xc0, !PT ;  /* 0x00000003a5067212 */ /* 0x000fe200078ec0ff */
[----:B------:R-:W-:Y:S01]  /*1d870*/  HMMA.16816.F32.BF16 R144, R8, R22, R152 ;  /* 0x000000160890723c */ /* 0x000fe20000041898 */
[----:B------:R-:W-:-:S04]  /*1d880*/  IMAD.WIDE.U32 R2, R2, -0x2daee0ad, RZ ;  /* 0xd2511f5302027825 */ /* 0x000fc800078e00ff */
[----:B------:R-:W-:Y:S02]  /*1d890*/  IMAD.MOV.U32 R168, RZ, RZ, R209 ;  /* 0x000000ffffa87224 */ /* 0x000fe400078e00d1 */
[----:B------:R-:W-:Y:S01]  /*1d8a0*/  IMAD.MOV.U32 R169, RZ, RZ, R214 ;  /* 0x000000ffffa97224 */ /* 0x000fe200078e00d6 */
[----:B------:R-:W-:Y:S01]  /*1d8b0*/  HMMA.16816.F32.BF16 R60, R8, R36, R248 ;  /* 0x00000024083c723c */ /* 0x000fe200000418f8 */
[----:B------:R-:W-:Y:S02]  /*1d8c0*/  IMAD.MOV.U32 R170, RZ, RZ, R108 ;  /* 0x000000ffffaa7224 */ /* 0x000fe400078e006c */
[----:B------:R-:W-:Y:S01]  /*1d8d0*/  IMAD.MOV.U32 R171, RZ, RZ, R109 ;  /* 0x000000ffffab7224 */ /* 0x000fe200078e006d */
[----:B------:R-:W-:-:S04]  /*1d8e0*/  LOP3.LUT R4, R167, R0, RZ, 0xc0, !PT ;  /* 0x00000000a7047212 */ /* 0x000fc800078ec0ff */
[----:B------:R-:W-:Y:S01]  /*1d8f0*/  HMMA.16816.F32.BF16 R72, R8, R26, R72 ;  /* 0x0000001a0848723c */ /* 0x000fe20000041848 */
[----:B------:R-:W-:-:S07]  /*1d900*/  LOP3.LUT R0, R3, R230, R32, 0x96, !PT ;  /* 0x000000e603007212 */ /* 0x000fce00078e9620 */
[C---:B------:R-:W-:Y:S01]  /*1d910*/  HMMA.16816.F32.BF16 R140, R8.reuse, R20, R140 ;  /* 0x00000014088c723c */ /* 0x040fe2000004188c */
[----:B------:R-:W3:Y:S01]  /*1d920*/  LDSM.16.MT88.4 R20, [R188+0x9400] ;  /* 0x00940000bc14783b */ /* 0x000ee20000004200 */
[----:B------:R-:W-:Y:S01]  /*1d930*/  IMAD.MOV.U32 R85, RZ, RZ, R183 ;  /* 0x000000ffff557224 */ /* 0x000fe200078e00b7 */
[----:B------:R-:W-:Y:S01]  /*1d940*/  HSET2.LE.AND R7, R7, R233, PT ;  /* 0x000000e907077233 */ /* 0x000fe20003803000 */
[----:B------:R-:W-:Y:S01]  /*1d950*/  IMAD.MOV.U32 R232, RZ, RZ, R186 ;  /* 0x000000ffffe87224 */ /* 0x000fe200078e00ba */
[----:B------:R1:W5:Y:S03]  /*1d960*/  LDL.LU R102, [R1+0x26c] ;  /* 0x00026c0001667983 */ /* 0x0003660000300800 */
[----:B------:R-:W-:Y:S01]  /*1d970*/  HMMA.16816.F32.BF16 R152, R8, R14, R28 ;  /* 0x0000000e0898723c */ /* 0x000fe2000004181c */
[----:B------:R-:W3:Y:S01]  /*1d980*/  LDSM.16.MT88.4 R28, [R190+0xa400] ;  /* 0x00a40000be1c783b */ /* 0x000ee20000004200 */
[----:B------:R-:W-:-:S02]  /*1d990*/  LOP3.LUT R3, R2, 0xffff, RZ, 0xc0, !PT ;  /* 0x0000ffff02037812 */ /* 0x000fc400078ec0ff */
[----:B------:R-:W-:Y:S01]  /*1d9a0*/  SHF.R.U32.HI R13, RZ, 0x18, R0 ;  /* 0x00000018ff0d7819 */ /* 0x000fe20000011600 */
[----:B------:R-:W-:-:S03]  /*1d9b0*/  IMAD.MOV.U32 R223, RZ, RZ, R178 ;  /* 0x000000ffffdf7224 */ /* 0x000fc600078e00b2 */
[----:B------:R-:W-:Y:S01]  /*1d9c0*/  HMMA.16816.F32.BF16 R160, R8, R40, R168 ;  /* 0x0000002808a0723c */ /* 0x000fe200000418a8 */
[----:B------:R-:W-:Y:S01]  /*1d9d0*/  LOP3.LUT R14, R0, 0xff, RZ, 0xc0, !PT ;  /* 0x000000ff000e7812 */ /* 0x000fe200078ec0ff */
[----:B------:R-:W-:Y:S01]  /*1d9e0*/  IMAD.MOV.U32 R226, RZ, RZ, R177 ;  /* 0x000000ffffe27224 */ /* 0x000fe200078e00b1 */
[----:B------:R-:W-:Y:S01]  /*1d9f0*/  SHF.R.U32.HI R12, RZ, 0x18, R2 ;  /* 0x00000018ff0c7819 */ /* 0x000fe20000011602 */
[----:B------:R-:W-:Y:S01]  /*1da00*/  IMAD.MOV.U32 R227, RZ, RZ, R181 ;  /* 0x000000ffffe37224 */ /* 0x000fe200078e00b5 */
[----:B------:R-:W-:Y:S01]  /*1da10*/  LOP3.LUT R7, R164, R7, RZ, 0xc0, !PT ;  /* 0x00000007a4077212 */ /* 0x000fe200078ec0ff */
[----:B------:R-:W-:Y:S01]  /*1da20*/  IMAD.MOV.U32 R84, RZ, RZ, R182 ;  /* 0x000000ffff547224 */ /* 0x000fe200078e00b6 */
[----:B------:R2:W5:Y:S04]  /*1da30*/  LDL.LU R103, [R1+0x268] ;  /* 0x0002680001677983 */ /* 0x0005680000300800 */
[----:B------:R2:W5:Y:S01]  /*1da40*/  LDL.LU R195, [R1+0x264] ;  /* 0x0002640001c37983 */ /* 0x0005620000300800 */
[C---:B-1----:R-:W-:Y:S03]  /*1da50*/  HMMA.16816.F32.BF16 R132, R4.reuse, R16, R132 ;  /* 0x000000100484723c */ /* 0x042fe60000041884 */
[----:B------:R1:W5:Y:S04]  /*1da60*/  LDL.LU R212, [R1+0x260] ;  /* 0x0002600001d47983 */ /* 0x0003680000300800 */
[----:B------:R1:W5:Y:S01]  /*1da70*/  LDL.LU R216, [R1+0x25c] ;  /* 0x00025c0001d87983 */ /* 0x0003620000300800 */
[C---:B------:R-:W-:Y:S03]  /*1da80*/  HMMA.16816.F32.BF16 R128, R4.reuse, R18, R128 ;  /* 0x000000120480723c */ /* 0x040fe60000041880 */
[----:B------:R1:W5:Y:S04]  /*1da90*/  LDL.LU R208, [R1+0x258] ;  /* 0x0002580001d07983 */ /* 0x0003680000300800 */
[----:B------:R1:W5:Y:S01]  /*1daa0*/  LDL.LU R217, [R1+0x254] ;  /* 0x0002540001d97983 */ /* 0x0003620000300800 */
[C---:B---3--:R-:W-:Y:S03]  /*1dab0*/  HMMA.16816.F32.BF16 R104, R4.reuse, R20, R104 ;  /* 0x000000140468723c */ /* 0x048fe60000041868 */
[----:B------:R1:W5:Y:S04]  /*1dac0*/  LDL.LU R209, [R1+0x250] ;  /* 0x0002500001d17983 */ /* 0x0003680000300800 */
[----:B------:R1:W5:Y:S01]  /*1dad0*/  LDL.LU R214, [R1+0x24c] ;  /* 0x00024c0001d67983 */ /* 0x0003620000300800 */
[C---:B------:R-:W-:Y:S03]  /*1dae0*/  HMMA.16816.F32.BF16 R96, R4.reuse, R22, R96 ;  /* 0x000000160460723c */ /* 0x040fe60000041860 */
[----:B------:R1:W5:Y:S04]  /*1daf0*/  LDL.LU R108, [R1+0x248] ;  /* 0x00024800016c7983 */ /* 0x0003680000300800 */
[----:B------:R1:W5:Y:S01]  /*1db00*/  LDL.LU R109, [R1+0x244] ;  /* 0x00024400016d7983 */ /* 0x0003620000300800 */
[C---:B------:R-:W-:Y:S08]  /*1db10*/  HMMA.16816.F32.BF16 R88, R4.reuse, R28, R88 ;  /* 0x0000001c0458723c */ /* 0x040ff00000041858 */
[----:B------:R-:W-:Y:S08]  /*1db20*/  HMMA.16816.F32.BF16 R112, R4, R30, R112 ;  /* 0x0000001e0470723c */ /* 0x000ff00000041870 */
[C---:B--2---:R-:W-:Y:S08]  /*1db30*/  HMMA.16816.F32.BF16 R64, R8.reuse, R46, R244 ;  /* 0x0000002e0840723c */ /* 0x044ff000000418f4 */
[C---:B----4-:R-:W-:Y:S08]  /*1db40*/  HMMA.16816.F32.BF16 R68, R8.reuse, R44, R240 ;  /* 0x0000002c0844723c */ /* 0x050ff000000418f0 */
[C---:B------:R-:W-:Y:S01]  /*1db50*/  HMMA.16816.F32.BF16 R44, R8.reuse, R24, R156 ;  /* 0x00000018082c723c */ /* 0x040fe2000004189c */
[----:B------:R-:W2:Y:S06]  /*1db60*/  LDSM.16.MT88.4 R24, [R188+0xa400] ;  /* 0x00a40000bc18783b */ /* 0x000eac0000004200 */
[----:B------:R-:W-:Y:S01]  /*1db70*/  IMAD.MOV.U32 R156, RZ, RZ, R215 ;  /* 0x000000ffff9c7224 */ /* 0x000fe200078e00d7 */
[----:B------:R-:W-:Y:S01]  /*1db80*/  HMMA.16816.F32.BF16 R56, R8, R38, R56 ;  /* 0x000000260838723c */ /* 0x000fe20000041838 */
[----:B------:R-:W-:Y:S01]  /*1db90*/  IMAD.MOV.U32 R157, RZ, RZ, R207 ;  /* 0x000000ffff9d7224 */ /* 0x000fe200078e00cf */
[----:B------:R-:W3:Y:S01]  /*1dba0*/  LDSM.16.MT88.4 R36, [R188+0xb400] ;  /* 0x00b40000bc24783b */ /* 0x000ee20000004200 */
[----:B------:R-:W-:-:S02]  /*1dbb0*/  IMAD.MOV.U32 R158, RZ, RZ, R218 ;  /* 0x000000ffff9e7224 */ /* 0x000fc400078e00da */
[----:B------:R-:W-:Y:S01]  /*1dbc0*/  IMAD.MOV.U32 R159, RZ, RZ, R184 ;  /* 0x000000ffff9f7224 */ /* 0x000fe200078e00b8 */
[----:B------:R1:W5:Y:S02]  /*1dbd0*/  LDL.LU R215, [R1+0x240] ;  /* 0x0002400001d77983 */ /* 0x0003640000300800 */
[----:B------:R-:W-:Y:S02]  /*1dbe0*/  HMMA.16816.F32.BF16 R176, R4, R48, R120 ;  /* 0x0000003004b0723c */ /* 0x000fe40000041878 */
[----:B------:R1:W5:Y:S04]  /*1dbf0*/  LDL.LU R207, [R1+0x23c] ;  /* 0x00023c0001cf7983 */ /* 0x0003680000300800 */
[----:B------:R1:W5:Y:S02]  /*1dc00*/  LDL.LU R218, [R1+0x238] ;  /* 0x0002380001da7983 */ /* 0x0003640000300800 */
[----:B------:R-:W-:Y:S07]  /*1dc10*/  HMMA.16816.F32.BF16 R156, R8, R42, R156 ;  /* 0x0000002a089c723c */ /* 0x000fee000004189c */
[----:B------:R-:W-:-:S02]  /*1dc20*/  LOP3.LUT R8, R0, 0xffff, RZ, 0xc0, !PT ;  /* 0x0000ffff00087812 */ /* 0x000fc400078ec0ff */
[----:B------:R-:W-:Y:S02]  /*1dc30*/  SHF.R.U32.HI R9, RZ, 0x10, R0 ;  /* 0x00000010ff097819 */ /* 0x000fe40000011600 */
[----:B------:R-:W-:Y:S02]  /*1dc40*/  LOP3.LUT R10, R2, 0xff, RZ, 0xc0, !PT ;  /* 0x000000ff020a7812 */ /* 0x000fe400078ec0ff */
[----:B------:R-:W-:Y:S02]  /*1dc50*/  SHF.R.U32.HI R0, RZ, 0x8, R3 ;  /* 0x00000008ff007819 */ /* 0x000fe40000011603 */
[----:B------:R-:W-:Y:S02]  /*1dc60*/  SHF.R.U32.HI R3, RZ, 0x8, R8 ;  /* 0x00000008ff037819 */ /* 0x000fe40000011608 */
[----:B------:R-:W-:Y:S02]  /*1dc70*/  LOP3.LUT R8, R9, 0xff, RZ, 0xc0, !PT ;  /* 0x000000ff09087812 */ /* 0x000fe400078ec0ff */
[----:B------:R-:W-:-:S02]  /*1dc80*/  PRMT R9, R10, 0x5410, R0 ;  /* 0x000054100a097816 */ /* 0x000fc40000000000 */
[----:B------:R-:W-:Y:S02]  /*1dc90*/  PRMT R0, R14, 0x5410, R3 ;  /* 0x000054100e007816 */ /* 0x000fe40000000003 */
[----:B------:R-:W-:-:S03]  /*1dca0*/  SHF.R.U32.HI R11, RZ, 0x10, R2 ;  /* 0x00000010ff0b7819 */ /* 0x000fc60000011602 */
[--C-:B------:R-:W-:Y:S01]  /*1dcb0*/  HSET2.LE.AND R0, R0, R233.reuse, PT ;  /* 0x000000e900007233 */ /* 0x100fe20003803000 */
[----:B------:R-:W-:Y:S02]  /*1dcc0*/  PRMT R2, R8, 0x5410, R13 ;  /* 0x0000541008027816 */ /* 0x000fe4000000000d */
[----:B------:R-:W-:Y:S02]  /*1dcd0*/  LOP3.LUT R11, R11, 0xff, RZ, 0xc0, !PT ;  /* 0x000000ff0b0b7812 */ /* 0x000fe400078ec0ff */
[----:B------:R-:W-:Y:S02]  /*1dce0*/  LOP3.LUT R8, R206, R0, RZ, 0xc0, !PT ;  /* 0x00000000ce087212 */ /* 0x000fe400078ec0ff */
[----:B------:R-:W-:Y:S01]  /*1dcf0*/  LOP3.LUT R0, R204, R85, RZ, 0x3c, !PT ;  /* 0x00000055cc007212 */ /* 0x000fe200078e3cff */
[----:B------:R-:W-:Y:S01]  /*1dd00*/  HSET2.LE.AND R2, R2, R233, PT ;  /* 0x000000e902027233 */ /* 0x000fe20003803000 */
[----:B------:R-:W-:-:S03]  /*1dd10*/  PRMT R11, R11, 0x5410, R12 ;  /* 0x000054100b0b7816 */ /* 0x000fc6000000000c */
[----:B------:R-:W-:Y:S01]  /*1dd20*/  IMAD.WIDE.U32 R12, R0, -0x326172a9, RZ ;  /* 0xcd9e8d57000c7825 */ /* 0x000fe200078e00ff */
[----:B------:R-:W-:Y:S01]  /*1dd30*/  HSET2.LE.AND R3, R9, R233, PT ;  /* 0x000000e909037233 */ /* 0x000fe20003803000 */
[----:B------:R-:W-:-:S03]  /*1dd40*/  LOP3.LUT R9, R201, R2, RZ, 0xc0, !PT ;  /* 0x00000002c9097212 */ /* 0x000fc600078ec0ff */
[----:B------:R-:W-:Y:S02]  /*1dd50*/  LOP3.LUT R2, R13, R213, R224, 0x96, !PT ;  /* 0x000000d50d027212 */ /* 0x000fe400078e96e0 */
[----:B------:R-:W-:Y:S01]  /*1dd60*/  LOP3.LUT R0, R53, R229, R12, 0x96, !PT ;  /* 0x000000e535007212 */ /* 0x000fe200078e960c */
[----:B--2---:R-:W-:Y:S01]  /*1dd70*/  HMMA.16816.F32.BF16 R116, R4, R24, R116 ;  /* 0x000000180474723c */ /* 0x004fe20000041874 */
[----:B------:R-:W-:Y:S01]  /*1dd80*/  LOP3.LUT R10, R174, R3, RZ, 0xc0, !PT ;  /* 0x00000003ae0a7212 */ /* 0x000fe200078ec0ff */
[----:B------:R-:W-:-:S06]  /*1dd90*/  IMAD.WIDE.U32 R2, R2, -0x2daee0ad, RZ ;  /* 0xd2511f5302027825 */ /* 0x000fcc00078e00ff */
[----:B------:R-:W-:Y:S01]  /*1dda0*/  HMMA.16816.F32.BF16 R168, R4, R26, R92 ;  /* 0x0000001a04a8723c */ /* 0x000fe2000004185c */
[----:B------:R-:W-:-:S07]  /*1ddb0*/  LOP3.LUT R3, R3, R228, R54, 0x96, !PT ;  /* 0x000000e403037212 */ /* 0x000fce00078e9636 */
[C---:B---3--:R-:W-:Y:S08]  /*1ddc0*/  HMMA.16816.F32.BF16 R180, R4.reuse, R36, R124 ;  /* 0x0000002404b4723c */ /* 0x048ff0000004187c */
        /* <DEDUP_REMOVED lines=16> */
[----:B------:R-:W-:Y:S07]  /*1ded0*/  HMMA.16816.F32.BF16 R64, R8, R28, R140 ;  /* 0x0000001c0840723c */ /* 0x000fee000004188c */
[----:B------:R-:W-:Y:S01]  /*1dee0*/  IMAD.WIDE.U32 R28, R0, -0x326172a9, RZ ;  /* 0xcd9e8d57001c7825 */ /* 0x000fe200078e00ff */
[----:B------:R-:W-:-:S04]  /*1def0*/  SHF.R.U32.HI R5, RZ, 0x10, R2 ;  /* 0x00000010ff057819 */ /* 0x000fc80000011602 */
[----:B------:R-:W-:Y:S02]  /*1df00*/  LOP3.LUT R0, R3, R236, R28, 0x96, !PT ;  /* 0x000000ec03007212 */ /* 0x000fe400078e961c */
[----:B------:R-:W-:Y:S02]  /*1df10*/  LOP3.LUT R3, R2, 0xffff, RZ, 0xc0, !PT ;  /* 0x0000ffff02037812 */ /* 0x000fe400078ec0ff */
[----:B------:R-:W-:Y:S01]  /*1df20*/  LOP3.LUT R4, R0, 0xffff, RZ, 0xc0, !PT ;  /* 0x0000ffff00047812 */ /* 0x000fe200078ec0ff */
[----:B------:R-:W-:Y:S01]  /*1df30*/  HMMA.16816.F32.BF16 R84, R8, R16, R60 ;  /* 0x000000100854723c */ /* 0x000fe2000004183c */
        /* <DEDUP_REMOVED lines=15> */
[----:B------:R-:W-:Y:S01]  /*1e030*/  HSET2.LE.AND R3, R5, R233, PT ;  /* 0x000000e905037233 */ /* 0x000fe20003803000 */
        /* <DEDUP_REMOVED lines=8> */
[----:B------:R-:W2:Y:S01]  /*1e0c0*/  LDSM.16.MT88.4 R20, [R188+0xa800] ;  /* 0x00a80000bc14783b */ /* 0x000ea20000004200 */
[----:B------:R-:W-:Y:S01]  /*1e0d0*/  HMMA.16816.F32.BF16 R80, R8, R18, R56 ;  /* 0x000000120850723c */ /* 0x000fe20000041838 */
[----:B------:R-:W-:-:S02]  /*1e0e0*/  LOP3.LUT R3, R3, R228, R234, 0x96, !PT ;  /* 0x000000e403037212 */ /* 0x000fc400078e96ea */
[----:B------:R1:W5:Y:S04]  /*1e0f0*/  LDL.LU R213, [R1+0x22c] ;  /* 0x00022c0001d57983 */ /* 0x0003680000300800 */
[----:B------:R1:W5:Y:S01]  /*1e100*/  LDL.LU R229, [R1+0x228] ;  /* 0x0002280001e57983 */ /* 0x0003620000300800 */
[C---:B------:R-:W-:Y:S03]  /*1e110*/  HMMA.16816.F32.BF16 R68, R8.reuse, R48, R160 ;  /* 0x000000300844723c */ /* 0x040fe600000418a0 */
[----:B------:R1:W5:Y:S04]  /*1e120*/  LDL.LU.64 R234, [R1+0x220] ;  /* 0x0002200001ea7983 */ /* 0x0003680000300a00 */
[----:B------:R1:W5:Y:S01]  /*1e130*/  LDL.LU R228, [R1+0x218] ;  /* 0x0002180001e47983 */ /* 0x0003620000300800 */
[C---:B------:R-:W-:Y:S03]  /*1e140*/  HMMA.16816.F32.BF16 R76, R8.reuse, R24, R44 ;  /* 0x00000018084c723c */ /* 0x040fe6000004182c */
[----:B------:R-:W3:Y:S04]  /*1e150*/  LDSM.16.MT88.4 R44, [R188+0x9800] ;  /* 0x00980000bc2c783b */ /* 0x000ee80000004200 */
[----:B------:R-:W4:Y:S01]  /*1e160*/  LDSM.16.MT88.4 R16, [R190+0xa800] ;  /* 0x00a80000be10783b */ /* 0x000f220000004200 */
[C---:B------:R-:W-:Y:S03]  /*1e170*/  HMMA.16816.F32.BF16 R72, R8.reuse, R26, R72 ;  /* 0x0000001a0848723c */ /* 0x040fe60000041848 */
[----:B------:R-:W-:Y:S04]  /*1e180*/  LDSM.16.MT88.4 R12, [R188+0xb800] ;  /* 0x00b80000bc0c783b */ /* 0x000fe80000004200 */
[----:B------:R-:W-:Y:S01]  /*1e190*/  LDSM.16.MT88.4 R24, [R190+0xb800] ;  /* 0x00b80000be18783b */ /* 0x000fe20000004200 */
[C---:B------:R-:W-:Y:S08]  /*1e1a0*/  HMMA.16816.F32.BF16 R60, R8.reuse, R30, R144 ;  /* 0x0000001e083c723c */ /* 0x040ff00000041890 */
[C---:B------:R-:W-:Y:S01]  /*1e1b0*/  HMMA.16816.F32.BF16 R52, R8.reuse, R36, R148 ;  /* 0x000000240834723c */ /* 0x040fe20000041894 */
[----:B------:R-:W-:Y:S01]  /*1e1c0*/  HSET2.LE.AND R7, R7, R233, PT ;  /* 0x000000e907077233 */ /* 0x000fe20003803000 */
[----:B------:R-:W-:Y:S06]  /*1e1d0*/  LDSM.16.MT88.4 R160, [R190+0x9c00] ;  /* 0x009c0000bea0783b */ /* 0x000fec0000004200 */
[C---:B------:R-:W-:Y:S01]  /*1e1e0*/  HMMA.16816.F32.BF16 R56, R8.reuse, R38, R152 ;  /* 0x000000260838723c */ /* 0x040fe20000041898 */
[----:B------:R-:W1:Y:S07]  /*1e1f0*/  LDSM.16.MT88.4 R36, [R190+0x9800] ;  /* 0x00980000be24783b */ /* 0x000e6e0000004200 */
[----:B------:R-:W-:Y:S01]  /*1e200*/  HMMA.16816.F32.BF16 R48, R8, R50, R156 ;  /* 0x000000320830723c */ /* 0x000fe2000004189c */
[----:B------:R-:W-:Y:S01]  /*1e210*/  LOP3.LUT R7, R196, R7, RZ, 0xc0, !PT ;  /* 0x00000007c4077212 */ /* 0x000fe200078ec0ff */
[----:B------:R-:W-:Y:S04]  /*1e220*/  LDSM.16.MT88.4 R152, [R188+0xac00] ;  /* 0x00ac0000bc98783b */ /* 0x000fe80000004200 */
[----:B------:R-:W-:Y:S01]  /*1e230*/  LDSM.16.MT88.4 R144, [R190+0xac00] ;  /* 0x00ac0000be90783b */ /* 0x000fe20000004200 */
[----:B------:R-:W-:-:S05]  /*1e240*/  IMAD.WIDE.U32 R8, R0, -0x2daee0ad, RZ ;  /* 0xd2511f5300087825 */ /* 0x000fca00078e00ff */
[----:B------:R-:W-:Y:S01]  /*1e250*/  LOP3.LUT R0, R9, R200, R2, 0x96, !PT ;  /* 0x000000c809007212 */ /* 0x000fe200078e9602 */
[----:B------:R-:W-:Y:S01]  /*1e260*/  IMAD.WIDE.U32 R2, R3, -0x326172a9, RZ ;  /* 0xcd9e8d5703027825 */ /* 0x000fe200078e00ff */
[----:B------:R1:W5:Y:S03]  /*1e270*/  LDL.LU R200, [R1+0x214] ;  /* 0x0002140001c87983 */ /* 0x0003660000300800 */
[----:B------:R-:W-:Y:S01]  /*1e280*/  IMAD.WIDE.U32 R110, R0, -0x326172a9, RZ ;  /* 0xcd9e8d57006e7825 */ /* 0x000fe200078e00ff */
[----:B------:R-:W-:Y:S02]  /*1e290*/  LOP3.LUT R3, R3, R198, R202, 0x96, !PT ;  /* 0x000000c603037212 */ /* 0x000fe400078e96ca */
[----:B------:R1:W5:Y:S02]  /*1e2a0*/  LDL.LU R198, [R1+0x210] ;  /* 0x0002100001c67983 */ /* 0x0003640000300800 */
        /* <DEDUP_REMOVED lines=16> */
[----:B------:R-:W-:Y:S02]  /*1e3b0*/  SHF.R.U32.HI R0, RZ, 0x8, R3 ;  /* 0x00000008ff007819 */ /* 0x000fe40000011603 */
[----:B------:R-:W-:Y:S02]  /*1e3c0*/  LOP3.LUT R3, R8, 0xff, RZ, 0xc0, !PT ;  /* 0x000000ff08037812 */ /* 0x000fe400078ec0ff */
[----:B------:R-:W-:-:S02]  /*1e3d0*/  PRMT R8, R30, 0x5410, R11 ;  /* 0x000054101e087816 */ /* 0x000fc4000000000b */
[----:B------:R-:W-:Y:S02]  /*1e3e0*/  SHF.R.U32.HI R33, RZ, 0x18, R2 ;  /* 0x00000018ff217819 */ /* 0x000fe40000011602 */
[----:B------:R-:W-:Y:S02]  /*1e3f0*/  LOP3.LUT R11, R28, 0xff, RZ, 0xc0, !PT ;  /* 0x000000ff1c0b7812 */ /* 0x000fe400078ec0ff */
[----:B------:R-:W-:Y:S02]  /*1e400*/  PRMT R0, R10, 0x5410, R0 ;  /* 0x000054100a007816 */ /* 0x000fe40000000000 */
[----:B------:R-:W-:Y:S02]  /*1e410*/  PRMT R2, R3, 0x5410, R9 ;  /* 0x0000541003027816 */ /* 0x000fe40000000009 */
[----:B------:R-:W-:Y:S01]  /*1e420*/  PRMT R11, R11, 0x5410, R33 ;  /* 0x000054100b0b7816 */ /* 0x000fe20000000021 */
[--C-:B------:R-:W-:Y:S02]  /*1e430*/  HSET2.LE.AND R0, R0, R233.reuse, PT ;  /* 0x000000e900007233 */ /* 0x100fe40003803000 */
[----:B------:R-:W-:-:S02]  /*1e440*/  HSET2.LE.AND R2, R2, R233, PT ;  /* 0x000000e902027233 */ /* 0x000fc40003803000 */
[--C-:B------:R-:W-:Y:S02]  /*1e450*/  HSET2.LE.AND R3, R8, R233.reuse, PT ;  /* 0x000000e908037233 */ /* 0x100fe40003803000 */
[----:B------:R-:W-:Y:S01]  /*1e460*/  HSET2.LE.AND R11, R11, R233, PT ;  /* 0x000000e90b0b7233 */ /* 0x000fe20003803000 */
[----:B------:R-:W-:Y:S02]  /*1e470*/  LOP3.LUT R8, R193, R0, RZ, 0xc0, !PT ;  /* 0x00000000c1087212 */ /* 0x000fe400078ec0ff */
[----:B------:R1:W5:Y:S01]  /*1e480*/  LDL.LU R193, [R1+0x20c] ;  /* 0x00020c0001c17983 */ /* 0x0003620000300800 */
[----:B------:R-:W-:Y:S02]  /*1e490*/  LOP3.LUT R9, R192, R2, RZ, 0xc0, !PT ;  /* 0x00000002c0097212 */ /* 0x000fe400078ec0ff */
[----:B------:R-:W-:Y:S01]  /*1e4a0*/  LOP3.LUT R10, R191, R3, RZ, 0xc0, !PT ;  /* 0x00000003bf0a7212 */ /* 0x000fe200078ec0ff */
[----:B------:R1:W5:Y:S01]  /*1e4b0*/  LDL.LU R192, [R1+0x208] ;  /* 0x0002080001c07983 */ /* 0x0003620000300800 */
[----:B------:R-:W-:-:S03]  /*1e4c0*/  LOP3.LUT R11, R189, R11, RZ, 0xc0, !PT ;  /* 0x0000000bbd0b7212 */ /* 0x000fc600078ec0ff */
[----:B------:R1:W5:Y:S04]  /*1e4d0*/  LDL.LU R191, [R1+0x204] ;  /* 0x0002040001bf7983 */ /* 0x0003680000300800 */
[----:B------:R1:W5:Y:S01]  /*1e4e0*/  LDL.LU R189, [R1+0x200] ;  /* 0x0002000001bd7983 */ /* 0x0003620000300800 */
[----:B------:R-:W-:-:S05]  /*1e4f0*/  LOP3.LUT R2, R29, R231, R40, 0x96, !PT ;  /* 0x000000e71d027212 */ /* 0x000fca00078e9628 */
[----:B------:R-:W-:Y:S01]  /*1e500*/  IMAD.WIDE.U32 R2, R2, -0x2daee0ad, RZ ;  /* 0xd2511f5302027825 */ /* 0x000fe200078e00ff */
[----:B--2---:R-:W-:Y:S04]  /*1e510*/  HMMA.16816.F32.BF16 R124, R4, R20, R116 ;  /* 0x00000014047c723c */ /* 0x004fe80000041874 */
[----:B------:R-:W-:-:S04]  /*1e520*/  LOP3.LUT R0, R3, R230, R32, 0x96, !PT ;  /* 0x000000e603007212 */ /* 0x000fc800078e9620 */
[C---:B---3--:R-:W-:Y:S08]  /*1e530*/  HMMA.16816.F32.BF16 R140, R4.reuse, R44, R104 ;  /* 0x0000002c048c723c */ /* 0x048ff00000041868 */
[C---:B------:R-:W-:Y:S08]  /*1e540*/  HMMA.16816.F32.BF16 R136, R4.reuse, R46, R96 ;  /* 0x0000002e0488723c */ /* 0x040ff00000041860 */
[----:B----4-:R-:W-:Y:S01]  /*1e550*/  HMMA.16816.F32.BF16 R116, R4, R16, R88 ;  /* 0x000000100474723c */ /* 0x010fe20000041858 */
[----:B------:R-:W-:-:S07]  /*1e560*/  LOP3.LUT R3, R2, 0xffff, RZ, 0xc0, !PT ;  /* 0x0000ffff02037812 */ /* 0x000fce00078ec0ff */
        /* <DEDUP_REMOVED lines=96> */
[----:B------:R-:W-:-:S04]  /*1eb70*/  IADD3 R196, P0, R34, -0x180, RZ ;  /* 0xfffffe8022c47810 */ /* 0x000fc80007f1e0ff */
[----:B------:R-:W-:-:S03]  /*1eb80*/  IADD3.X R197, R35, -0x1, RZ, P0, !PT ;  /* 0xffffffff23c57810 */ /* 0x000fc600007fe4ff */
[----:B------:R-:W-:Y:S07]  /*1eb90*/  HMMA.16816.F32.BF16 R92, R92, R14, R104 ;  /* 0x0000000e5c5c723c */ /* 0x000fee0000041868 */
[----:B------:R-:W-:-:S03]  /*1eba0*/  IMAD.MOV.U32 R107, RZ, RZ, R205 ;  /* 0x000000ffff6b7224 */ /* 0x000fc600078e00cd */
.L_x_938:
[----:B-1----:R-:W2:Y:S02]  /*1ebb0*/  LDL R0, [R1+0x1b4] ;  /* 0x0001b40001007983 */ /* 0x002ea40000100800 */
[----:B--2---:R-:W-:-:S13]  /*1ebc0*/  ISETP.GT.AND P0, PT, R107, R0, PT ;  /* 0x000000006b00720c */ /* 0x004fda0003f04270 */
[----:B------:R-:W-:Y:S05]  /*1ebd0*/  @!P0 BRA `(.L_x_947) ;  /* 0x0000945000008947 */ /* 0x000fea0003800000 */
[----:B------:R-:W2:Y:S01]  /*1ebe0*/  LDL.LU R6, [R1+0xd8] ;  /* 0x0000d80001067983 */ /* 0x000ea20000300800 */
[----:B------:R-:W-:Y:S01]  /*1ebf0*/  IMAD.MOV.U32 R106, RZ, RZ, R101 ;  /* 0x000000ffff6a7224 */ /* 0x000fe200078e0065 */
[----:B-----5:R-:W-:Y:S01]  /*1ec00*/  MOV R105, R102 ;  /* 0x0000006600697202 */ /* 0x020fe20000000f00 */
        /* <DEDUP_REMOVED lines=27> */
.L_x_950:
[----:B--2---:R-:W2:Y:S01]  /*1edc0*/  LDL R2, [R1+0x34] ;  /* 0x0000340001027983 */ /* 0x004ea20000100800 */
        /* <DEDUP_REMOVED lines=14> */
[-C--:B----4-:R-:W-:Y:S02]  /*1eeb0*/  ISETP.GE.AND P3, PT, R0, R200.reuse, PT ;  /* 0x000000c80000720c */ /* 0x090fe40003f66270 */
        /* <DEDUP_REMOVED lines=252> */
.L_x_949:
[----:B------:R-:W-:Y:S05]  /*1fe80*/  BSYNC B0 ;  /* 0x0000000000007941 */ /* 0x000fea0003800000 */
.L_x_948:
[----:B------:R-:W2:Y:S08]  /*1fe90*/  S2R R0, SR_TID.X ;  /* 0x0000000000007919 */ /* 0x000eb00000002100 */
[----:B------:R-:W-:Y:S04]  /*1fea0*/  STL [R1+0x20c], R193 ;  /* 0x00020cc101007387 */ /* 0x000fe80000100800 */
[----:B------:R-:W-:Y:S04]  /*1feb0*/  STL [R1+0x208], R192 ;  /* 0x000208c001007387 */ /* 0x000fe80000100800 */
[----:B------:R-:W-:Y:S04]  /*1fec0*/  STL [R1+0x204], R191 ;  /* 0x000204bf01007387 */ /* 0x000fe80000100800 */
[----:B------:R-:W-:Y:S01]  /*1fed0*/  STL [R1+0x200], R189 ;  /* 0x000200bd01007387 */ /* 0x000fe20000100800 */
[----:B--2---:R-:W-:Y:S05]  /*1fee0*/  IMAD.SHL.U32 R0, R0, 0x2, RZ ;  /* 0x0000000200007824 */ /* 0x004fea00078e00ff */
[----:B------:R-:W-:Y:S05]  /*1fef0*/  LOP3.LUT R0, R0, 0x6, RZ, 0xc0, !PT ;  /* 0x0000000600007812 */ /* 0x000fea00078ec0ff */
[----:B------:R-:W-:Y:S04]  /*1ff00*/  IMAD R2, R245, 0x40, R0 ;  /* 0x00000040f5027824 */ /* 0x000fe800078e0200 */
[--C-:B------:R-:W-:Y:S01]  /*1ff10*/  IMAD.IADD R0, R211, 0x1, -R2.reuse ;  /* 0x00000001d3007824 */ /* 0x100fe200078e0a02 */
[----:B-1----:R-:W-:Y:S01]  /*1ff20*/  IADD3 R110, R2, 0x8, RZ ;  /* 0x00000008026e7810 */ /* 0x002fe20007ffe0ff */
[--C-:B------:R-:W-:Y:S01]  /*1ff30*/  IMAD.IADD R100, R212, 0x1, -R2.reuse ;  /* 0x00000001d4647824 */ /* 0x100fe200078e0a02 */
[C---:B------:R-:W-:Y:S02]  /*1ff40*/  IADD3 R107, R2.reuse, 0x9, RZ ;  /* 0x00000009026b7810 */ /* 0x040fe40007ffe0ff */
[----:B------:R-:W-:Y:S02]  /*1ff50*/  IABS R0, R0 ;  /* 0x0000000000007213 */ /* 0x000fe40000000000 */
[C---:B------:R-:W-:Y:S02]  /*1ff60*/  ISETP.GE.AND P3, PT, R2.reuse, R207, PT ;  /* 0x000000cf0200720c */ /* 0x040fe40003f66270 */
[C---:B------:R-:W-:Y:S01]  /*1ff70*/  ISETP.GE.AND P6, PT, R2.reuse, R208, PT ;  /* 0x000000d00200720c */ /* 0x040fe20003fc6270 */
[----:B------:R1:W2:Y:S01]  /*1ff80*/  I2F R103, R0 ;  /* 0x0000000000677306 */ /* 0x0002a20000201400 */
[C---:B------:R-:W-:Y:S02]  /*1ff90*/  ISETP.GE.OR P3, PT, R2.reuse, R215, !P3 ;  /* 0x000000d70200720c */ /* 0x040fe40005f66670 */
[C---:B------:R-:W-:Y:S02]  /*1ffa0*/  ISETP.GE.OR P6, PT, R2.reuse, R216, !P6 ;  /* 0x000000d80200720c */ /* 0x040fe400077c6670 */
[C---:B------:R-:W-:Y:S04]  /*1ffb0*/  ISETP.GE.AND P2, PT, R2.reuse, R210, PT ;  /* 0x000000d20200720c */ /* 0x040fe80003f46270 */
[C---:B------:R-:W-:Y:S02]  /*1ffc0*/  ISETP.GE.OR P2, PT, R2.reuse, R218, !P2 ;  /* 0x000000da0200720c */ /* 0x040fe40005746670 */
[----:B-1----:R-:W-:Y:S01]  /*1ffd0*/  IABS R0, R100 ;  /* 0x0000006400007213 */ /* 0x002fe20000000000 */
[----:B------:R-:W-:Y:S02]  /*1ffe0*/  IMAD.IADD R100, R213, 0x1, -R2 ;  /* 0x00000001d5647824 */ /* 0x000fe400078e0a02 */
[-C--:B--2---:R-:W-:Y:S01]  /*1fff0*/  FFMA.FTZ R10, R103, -R195.reuse, R10 ;  /* 0x800000c3670a7223 */ /* 0x084fe2000001000a */
[----:B------:R-:W-:Y:S01]  /*20000*/  IADD3 R103, R2, 0x10, RZ ;  /* 0x0000001002677810 */ /* 0x000fe20007ffe0ff */
[----:B------:R1:W2:Y:S02]  /*20010*/  I2F R102, R0 ;  /* 0x0000000000667306 */ /* 0x0002a40000201400 */
[----:B-1----:R-:W-:Y:S01]  /*20020*/  IABS R0, R100 ;  /* 0x0000006400007213 */ /* 0x002fe20000000000 */
[----:B------:R-:W-:Y:S02]  /*20030*/  IMAD.IADD R100, R214, 0x1, -R2 ;  /* 0x00000001d6647824 */ /* 0x000fe400078e0a02 */
[-C--:B--2---:R-:W-:Y:S05]  /*20040*/  FFMA.FTZ R8, R102, -R195.reuse, R8 ;  /* 0x800000c366087223 */ /* 0x084fea0000010008 */
[----:B------:R1:W2:Y:S01]  /*20050*/  I2F R179, R0 ;  /* 0x0000000000b37306 */ /* 0x0002a20000201400 */
[----:B------:R-:W-:Y:S09]  /*20060*/  IABS R100, R100 ;  /* 0x0000006400647213 */ /* 0x000ff20000000000 */
[----:B------:R3:W4:Y:S01]  /*20070*/  I2F R176, R100 ;  /* 0x0000006400b07306 */ /* 0x0007220000201400 */
[----:B-1----:R-:W-:Y:S01]  /*20080*/  IADD3 R0, R2, 0x1, RZ ;  /* 0x0000000102007810 */ /* 0x002fe20007ffe0ff */
[----:B--2---:R-:W-:Y:S03]  /*20090*/  FFMA.FTZ R4, R179, -R195, R4 ;  /* 0x800000c3b3047223 */ /* 0x004fe60000010004 */
[C---:B------:R-:W-:Y:S01]  /*200a0*/  ISETP.GE.AND P5, PT, R0.reuse, R207, PT ;  /* 0x000000cf0000720c */ /* 0x040fe20003fa6270 */
[C---:B------:R-:W-:Y:S01]  /*200b0*/  IMAD.IADD R101, R211.reuse, 0x1, -R0 ;  /* 0x00000001d3657824 */ /* 0x040fe200078e0a00 */
[C---:B------:R-:W-:Y:S02]  /*200c0*/  ISETP.GE.AND P4, PT, R0.reuse, R208, PT ;  /* 0x000000d00000720c */ /* 0x040fe40003f86270 */
[C---:B------:R-:W-:Y:S02]  /*200d0*/  ISETP.GE.AND P0, PT, R0.reuse, R210, PT ;  /* 0x000000d20000720c */ /* 0x040fe40003f06270 */
[----:B---3--:R-:W-:Y:S01]  /*200e0*/  IABS R100, R101 ;  /* 0x0000006500647213 */ /* 0x008fe20000000000 */
[----:B------:R-:W-:Y:S01]  /*200f0*/  IMAD.IADD R101, R211, 0x1, -R110 ;  /* 0x00000001d3657824 */ /* 0x000fe200078e0a6e */
[----:B------:R-:W-:Y:S01]  /*20100*/  ISETP.GE.AND P1, PT, R0, R209, PT ;  /* 0x000000d10000720c */ /* 0x000fe20003f26270 */
[----:B----4-:R-:W-:Y:S01]  /*20110*/  FFMA.FTZ R6, R176, -R195, R6 ;  /* 0x800000c3b0067223 */ /* 0x010fe20000010006 */
[C---:B------:R-:W-:Y:S01]  /*20120*/  ISETP.GE.OR P5, PT, R0.reuse, R215, !P5 ;  /* 0x000000d70000720c */ /* 0x040fe20006fa6670 */
[----:B------:R1:W2:Y:S01]  /*20130*/  I2F R111, R100 ;  /* 0x00000064006f7306 */ /* 0x0002a20000201400 */
[C---:B------:R-:W-:Y:S02]  /*20140*/  ISETP.GE.OR P4, PT, R0.reuse, R216, !P4 ;  /* 0x000000d80000720c */ /* 0x040fe40006786670 */
[C---:B------:R-:W-:Y:S02]  /*20150*/  ISETP.GE.OR P0, PT, R0.reuse, R218, !P0 ;  /* 0x000000da0000720c */ /* 0x040fe40004706670 */
[----:B------:R-:W-:Y:S02]  /*20160*/  ISETP.GE.OR P1, PT, R0, R217, !P1 ;  /* 0x000000d90000720c */ /* 0x000fe40004f26670 */
[----:B-1----:R-:W-:Y:S01]  /*20170*/  IABS R100, R101 ;  /* 0x0000006500647213 */ /* 0x002fe20000000000 */
[----:B------:R-:W-:Y:S02]  /*20180*/  IMAD.IADD R101, R212, 0x1, -R0 ;  /* 0x00000001d4657824 */ /* 0x000fe400078e0a00 */
[----:B--2---:R-:W-:Y:S01]  /*20190*/  FFMA.FTZ R11, R111, -R195, R11 ;  /* 0x800000c36f0b7223 */ /* 0x004fe2000001000b */
[----:B------:R1:W2:Y:S04]  /*201a0*/  I2F R178, R100 ;  /* 0x0000006400b27306 */ /* 0x0002a80000201400 */
[----:B------:R-:W-:Y:S02]  /*201b0*/  FSEL R183, R11, -INF , !P5 ;  /* 0xff8000000bb77808 */ /* 0x000fe40006800000 */
[C---:B------:R-:W-:Y:S04]  /*201c0*/  ISETP.GE.AND P5, PT, R110.reuse, R209, PT ;  /* 0x000000d16e00720c */ /* 0x040fe80003fa6270 */
[----:B------:R-:W-:Y:S02]  /*201d0*/  ISETP.GE.OR P5, PT, R110, R217, !P5 ;  /* 0x000000d96e00720c */ /* 0x000fe40006fa6670 */
[----:B-1----:R-:W-:Y:S01]  /*201e0*/  IABS R100, R101 ;  /* 0x0000006500647213 */ /* 0x002fe20000000000 */
[----:B------:R-:W-:Y:S02]  /*201f0*/  IMAD.IADD R101, R211, 0x1, -R107 ;  /* 0x00000001d3657824 */ /* 0x000fe400078e0a6b */
[----:B--2---:R-:W-:Y:S01]  /*20200*/  FFMA.FTZ R14, R178, -R195, R14 ;  /* 0x800000c3b20e7223 */ /* 0x004fe2000001000e */
[----:B------:R1:W2:Y:S02]  /*20210*/  I2F R177, R100 ;  /* 0x0000006400b17306 */ /* 0x0002a40000201400 */
[----:B-1----:R-:W-:Y:S01]  /*20220*/  IABS R100, R101 ;  /* 0x0000006500647213 */ /* 0x002fe20000000000 */
[----:B--2---:R-:W-:Y:S04]  /*20230*/  FFMA.FTZ R9, R177, -R195, R9 ;  /* 0x800000c3b1097223 */ /* 0x004fe80000010009 */
[----:B------:R-:W-:Y:S01]  /*20240*/  IMAD.MOV.U32 R101, RZ, RZ, R100 ;  /* 0x000000ffff657224 */ /* 0x000fe200078e0064 */
[----:B------:R-:W-:Y:S01]  /*20250*/  FSEL R180, R9, -INF , !P4 ;  /* 0xff80000009b47808 */ /* 0x000fe20006000000 */
[----:B------:R-:W-:Y:S01]  /*20260*/  IMAD.IADD R100, R212, 0x1, -R110 ;  /* 0x00000001d4647824 */ /* 0x000fe200078e0a6e */
[C---:B------:R-:W-:Y:S01]  /*20270*/  ISETP.GE.AND P4, PT, R103.reuse, R207, PT ;  /* 0x000000cf6700720c */ /* 0x040fe20003f86270 */
[----:B------:R1:W2:Y:S03]  /*20280*/  I2F R102, R101 ;  /* 0x0000006500667306 */ /* 0x0002a60000201400 */
[----:B------:R-:W-:Y:S02]  /*20290*/  IABS R100, R100 ;  /* 0x0000006400647213 */ /* 0x000fe40000000000 */
[----:B------:R-:W-:Y:S05]  /*202a0*/  ISETP.GE.OR P4, PT, R103, R215, !P4 ;  /* 0x000000d76700720c */ /* 0x000fea0006786670 */
[----:B------:R3:W4:Y:S01]  /*202b0*/  I2F R176, R100 ;  /* 0x0000006400b07306 */ /* 0x0007220000201400 */
[----:B-1----:R-:W-:Y:S02]  /*202c0*/  IMAD.IADD R101, R211, 0x1, -R103 ;  /* 0x00000001d3657824 */ /* 0x002fe400078e0a67 */
[----:B--2---:R-:W-:Y:S01]  /*202d0*/  FFMA.FTZ R15, R102, -R195, R15 ;  /* 0x800000c3660f7223 */ /* 0x004fe2000001000f */
[----:B------:R-:W-:Y:S02]  /*202e0*/  IADD3 R102, R2, 0x11, RZ ;  /* 0x0000001102667810 */ /* 0x000fe40007ffe0ff */
[----:B---3--:R-:W-:Y:S01]  /*202f0*/  IABS R100, R101 ;  /* 0x0000006500647213 */ /* 0x008fe20000000000 */
[----:B------:R-:W-:Y:S02]  /*20300*/  IMAD.IADD R101, R213, 0x1, -R0 ;  /* 0x00000001d5657824 */ /* 0x000fe400078e0a00 */
[----:B----4-:R-:W-:Y:S01]  /*20310*/  FFMA.FTZ R12, R176, -R195, R12 ;  /* 0x800000c3b00c7223 */ /* 0x010fe2000001000c */
        /* <DEDUP_REMOVED lines=12> */
[----:B--2---:R-:W-:Y:S03]  /*203e0*/  FFMA.FTZ R5, R179, -R195, R5 ;  /* 0x800000c3b3057223 */ /* 0x004fe60000010005 */
[----:B---3--:R-:W-:Y:S01]  /*203f0*/  IABS R100, R101 ;  /* 0x0000006500647213 */ /* 0x008fe20000000000 */
[----:B------:R-:W-:Y:S02]  /*20400*/  IMAD.IADD R101, R213, 0x1, -R110 ;  /* 0x00000001d5657824 */ /* 0x000fe400078e0a6e */
[----:B----4-:R-:W-:Y:S01]  /*20410*/  FFMA.FTZ R13, R178, -R195, R13 ;  /* 0x800000c3b20d7223 */ /* 0x010fe2000001000d */
[----:B------:R-:W-:Y:S01]  /*20420*/  FSEL R178, R4, -INF , !P2 ;  /* 0xff80000004b27808 */ /* 0x000fe20005000000 */
[----:B------:R1:W2:Y:S01]  /*20430*/  I2F R177, R100 ;  /* 0x0000006400b17306 */ /* 0x0002a20000201400 */
[C---:B------:R-:W-:Y:S04]  /*20440*/  ISETP.GE.AND P2, PT, R110.reuse, R208, PT ;  /* 0x000000d06e00720c */ /* 0x040fe80003f46270 */
[----:B------:R-:W-:Y:S04]  /*20450*/  ISETP.GE.OR P2, PT, R110, R216, !P2 ;  /* 0x000000d86e00720c */ /* 0x000fe80005746670 */
        /* <DEDUP_REMOVED lines=8> */
[-C--:B--2---:R-:W-:Y:S01]  /*204e0*/  FFMA.FTZ R16, R111, -R195.reuse, R16 ;  /* 0x800000c36f107223 */ /* 0x084fe20000010010 */
[----:B------:R-:W-:Y:S01]  /*204f0*/  IADD3 R101, R2, 0x18, RZ ;  /* 0x0000001802657810 */ /* 0x000fe20007ffe0ff */
[----:B------:R-:W-:Y:S05]  /*20500*/  IMAD.IADD R111, R213, 0x1, -R107 ;  /* 0x00000001d56f7824 */ /* 0x000fea00078e0a6b */
[----:B------:R1:W2:Y:S01]  /*20510*/  I2F R176, R100 ;  /* 0x0000006400b07306 */ /* 0x0002a20000201400 */
[--C-:B------:R-:W-:Y:S02]  /*20520*/  IMAD.IADD R4, R212, 0x1, -R101.reuse ;  /* 0x00000001d4047824 */ /* 0x100fe400078e0a65 */
[----:B-1----:R-:W-:Y:S02]  /*20530*/  IMAD.IADD R100, R211, 0x1, -R101 ;  /* 0x00000001d3647824 */ /* 0x002fe400078e0a65 */
[----:B--2---:R-:W-:Y:S03]  /*20540*/  FFMA.FTZ R24, R176, -R195, R24 ;  /* 0x800000c3b0187223 */ /* 0x004fe60000010018 */
[----:B------:R-:W-:Y:S04]  /*20550*/  IABS R100, R100 ;  /* 0x0000006400647213 */ /* 0x000fe80000000000 */
[----:B------:R1:W2:Y:S02]  /*20560*/  I2F R177, R100 ;  /* 0x0000006400b17306 */ /* 0x0002a40000201400 */
[----:B-1----:R-:W-:Y:S01]  /*20570*/  IABS R100, R111 ;  /* 0x0000006f00647213 */ /* 0x002fe20000000000 */
[----:B------:R-:W-:Y:S02]  /*20580*/  IMAD.IADD R111, R212, 0x1, -R102 ;  /* 0x00000001d46f7824 */ /* 0x000fe400078e0a66 */
[----:B--2---:R-:W-:Y:S01]  /*20590*/  FFMA.FTZ R30, R177, -R195, R30 ;  /* 0x800000c3b11e7223 */ /* 0x004fe2000001001e */
[----:B------:R-:W-:Y:S04]  /*205a0*/  FSEL R177, R8, -INF , !P6 ;  /* 0xff80000008b17808 */ /* 0x000fe80007000000 */
        /* <DEDUP_REMOVED lines=9> */
[----:B------:R-:W-:Y:S01]  /*20640*/  FSEL R176, R10, -INF , !P3 ;  /* 0xff8000000ab07808 */ /* 0x000fe20005800000 */
[----:B------:R-:W1:Y:S01]  /*20650*/  I2F R0, R100 ;  /* 0x0000006400007306 */ /* 0x000e620000201400 */
[----:B------:R-:W-:Y:S01]  /*20660*/  IABS R111, R111 ;  /* 0x0000006f006f7213 */ /* 0x000fe20000000000 */
[----:B------:R-:W-:Y:S01]  /*20670*/  IMAD.IADD R10, R213, 0x1, -R103 ;  /* 0x00000001d50a7824 */ /* 0x000fe200078e0a67 */
[C---:B------:R-:W-:Y:S02]  /*20680*/  ISETP.GE.AND P3, PT, R2.reuse, R209, PT ;  /* 0x000000d10200720c */ /* 0x040fe40003f66270 */
[----:B------:R-:W-:Y:S02]  /*20690*/  FSEL R17, R17, -INF , !P2 ;  /* 0xff80000011117808 */ /* 0x000fe40005000000 */
[----:B------:R-:W-:Y:S03]  /*206a0*/  ISETP.GE.OR P3, PT, R2, R217, !P3 ;  /* 0x000000d90200720c */ /* 0x000fe60005f66670 */
[----:B------:R-:W2:Y:S01]  /*206b0*/  I2F R111, R111 ;  /* 0x0000006f006f7306 */ /* 0x000ea20000201400 */
[----:B------:R-:W-:Y:S02]  /*206c0*/  FSEL R179, R6, -INF , !P3 ;  /* 0xff80000006b37808 */ /* 0x000fe40005800000 */
[C---:B------:R-:W-:Y:S04]  /*206d0*/  ISETP.GE.AND P3, PT, R110.reuse, R210, PT ;  /* 0x000000d26e00720c */ /* 0x040fe80003f66270 */
[----:B------:R-:W-:Y:S01]  /*206e0*/  ISETP.GE.OR P3, PT, R110, R218, !P3 ;  /* 0x000000da6e00720c */ /* 0x000fe20005f66670 */
[----:B------:R-:W-:Y:S03]  /*206f0*/  IMAD.IADD R110, R214, 0x1, -R110 ;  /* 0x00000001d66e7824 */ /* 0x000fe600078e0a6e */
[----:B------:R-:W-:Y:S02]  /*20700*/  FSEL R16, R16, -INF , !P3 ;  /* 0xff80000010107808 */ /* 0x000fe40005800000 */
[C---:B------:R-:W-:Y:S01]  /*20710*/  ISETP.GE.AND P3, PT, R103.reuse, R209, PT ;  /* 0x000000d16700720c */ /* 0x040fe20003f66270 */
[----:B-1----:R-:W-:Y:S01]  /*20720*/  FFMA.FTZ R25, R0, -R195, R25 ;  /* 0x800000c300197223 */ /* 0x002fe20000010019 */
[----:B------:R-:W-:Y:S02]  /*20730*/  IADD3 R100, R2, 0x19, RZ ;  /* 0x0000001902647810 */ /* 0x000fe40007ffe0ff */
[----:B------:R-:W-:Y:S02]  /*20740*/  ISETP.GE.OR P3, PT, R103, R217, !P3 ;  /* 0x000000d96700720c */ /* 0x000fe40005f66670 */
[C---:B------:R-:W-:Y:S01]  /*20750*/  ISETP.GE.AND P2, PT, R100.reuse, R207, PT ;  /* 0x000000cf6400720c */ /* 0x040fe20003f46270 */
[----:B------:R-:W-:Y:S03]  /*20760*/  IMAD.IADD R0, R211, 0x1, -R100 ;  /* 0x00000001d3007824 */ /* 0x000fe600078e0a64 */
[----:B------:R-:W-:Y:S01]  /*20770*/  ISETP.GE.OR P2, PT, R100, R215, !P2 ;  /* 0x000000d76400720c */ /* 0x000fe20005746670 */
[-C--:B--2---:R-:W-:Y:S01]  /*20780*/  FFMA.FTZ R7, R111, -R195.reuse, R7 ;  /* 0x800000c36f077223 */ /* 0x084fe20000010007 */
[----:B------:R-:W-:Y:S04]  /*20790*/  IABS R0, R0 ;  /* 0x0000000000007213 */ /* 0x000fe80000000000 */
[----:B------:R-:W-:Y:S01]  /*207a0*/  FSEL R14, R7, -INF , !P1 ;  /* 0xff800000070e7808 */ /* 0x000fe20004800000 */
[----:B------:R1:W2:Y:S01]  /*207b0*/  I2F R111, R0 ;  /* 0x00000000006f7306 */ /* 0x0002a20000201400 */
[C---:B------:R-:W-:Y:S04]  /*207c0*/  ISETP.GE.AND P1, PT, R101.reuse, R208, PT ;  /* 0x000000d06500720c */ /* 0x040fe80003f26270 */
[----:B------:R-:W-:Y:S02]  /*207d0*/  ISETP.GE.OR P1, PT, R101, R216, !P1 ;  /* 0x000000d86500720c */ /* 0x000fe40004f26670 */
[----:B-1----:R-:W-:Y:S01]  /*207e0*/  IABS R0, R10 ;  /* 0x0000000a00007213 */ /* 0x002fe20000000000 */
[----:B--2---:R-:W-:Y:S01]  /*207f0*/  FFMA.FTZ R31, R111, -R195, R31 ;  /* 0x800000c36f1f7223 */ /* 0x004fe2000001001f */
[----:B------:R-:W-:Y:S02]  /*20800*/  IABS R10, R110 ;  /* 0x0000006e000a7213 */ /* 0x000fe40000000000 */
[----:B------:R-:W-:Y:S01]  /*20810*/  FSEL R110, R15, -INF , !P6 ;  /* 0xff8000000f6e7808 */ /* 0x000fe20007000000 */
[----:B------:R-:W1:Y:S01]  /*20820*/  I2F R8, R0 ;  /* 0x0000000000087306 */ /* 0x000e620000201400 */
[----:B------:R-:W-:Y:S02]  /*20830*/  ISETP.GE.AND P6, PT, R107, R208, PT ;  /* 0x000000d06b00720c */ /* 0x000fe40003fc6270 */
[----:B------:R-:W-:Y:S02]  /*20840*/  FSEL R15, R5, -INF , !P0 ;  /* 0xff800000050f7808 */ /* 0x000fe40004000000 */
[----:B------:R-:W-:Y:S01]  /*20850*/  ISETP.GE.OR P6, PT, R107, R216, !P6 ;  /* 0x000000d86b00720c */ /* 0x000fe200077c6670 */
[----:B------:R-:W-:Y:S01]  /*20860*/  IMAD.IADD R107, R214, 0x1, -R107 ;  /* 0x00000001d66b7824 */ /* 0x000fe200078e0a6b */
[C---:B------:R-:W-:Y:S02]  /*20870*/  ISETP.GE.AND P0, PT, R102.reuse, R207, PT ;  /* 0x000000cf6600720c */ /* 0x040fe40003f06270 */
[----:B------:R-:W-:Y:S01]  /*20880*/  FSEL R26, R13, -INF , !P6 ;  /* 0xff8000000d1a7808 */ /* 0x000fe20007000000 */
[----:B------:R-:W2:Y:S01]  /*20890*/  I2F R10, R10 ;  /* 0x0000000a000a7306 */ /* 0x000ea20000201400 */
[----:B------:R-:W-:Y:S02]  /*208a0*/  IABS R9, R107 ;  /* 0x0000006b00097213 */ /* 0x000fe40000000000 */
[----:B------:R-:W-:Y:S02]  /*208b0*/  ISETP.GE.OR P0, PT, R102, R215, !P0 ;  /* 0x000000d76600720c */ /* 0x000fe40004706670 */
[----:B------:R-:W-:Y:S02]  /*208c0*/  ISETP.GE.AND P6, PT, R103, R208, PT ;  /* 0x000000d06700720c */ /* 0x000fe40003fc6270 */
[----:B------:R-:W-:Y:S02]  /*208d0*/  FSEL R27, R27, -INF , !P0 ;  /* 0xff8000001b1b7808 */ /* 0x000fe40004000000 */
[C---:B------:R-:W-:Y:S01]  /*208e0*/  ISETP.GE.AND P0, PT, R103.reuse, R210, PT ;  /* 0x000000d26700720c */ /* 0x040fe20003f06270 */
[----:B------:R-:W3:Y:S01]  /*208f0*/  I2F R9, R9 ;  /* 0x0000000900097306 */ /* 0x000ee20000201400 */
[C---:B------:R-:W-:Y:S02]  /*20900*/  ISETP.GE.OR P6, PT, R103.reuse, R216, !P6 ;  /* 0x000000d86700720c */ /* 0x040fe400077c6670 */
[----:B------:R-:W-:Y:S01]  /*20910*/  ISETP.GE.OR P0, PT, R103, R218, !P0 ;  /* 0x000000da6700720c */ /* 0x000fe20004706670 */
[----:B-1----:R-:W-:Y:S01]  /*20920*/  FFMA.FTZ R20, R8, -R195, R20 ;  /* 0x800000c308147223 */ /* 0x002fe20000010014 */
[----:B------:R-:W-:Y:S01]  /*20930*/  IABS R0, R4 ;  /* 0x0000000400007213 */ /* 0x000fe20000000000 */
[----:B------:R-:W-:Y:S01]  /*20940*/  IMAD.IADD R103, R214, 0x1, -R103 ;  /* 0x00000001d6677824 */ /* 0x000fe200078e0a67 */
[----:B------:R-:W-:Y:S02]  /*20950*/  FSEL R24, R24, -INF , !P6 ;  /* 0xff80000018187808 */ /* 0x000fe40007000000 */
[C---:B------:R-:W-:Y:S01]  /*20960*/  ISETP.GE.AND P6, PT, R101.reuse, R207, PT ;  /* 0x000000cf6500720c */ /* 0x040fe20003fc6270 */
[----:B------:R-:W1:Y:S01]  /*20970*/  I2F R6, R0 ;  /* 0x0000000000067306 */ /* 0x000e620000201400 */
[----:B------:R-:W-:Y:S02]  /*20980*/  IABS R11, R103 ;  /* 0x00000067000b7213 */ /* 0x000fe40000000000 */
[----:B------:R-:W-:Y:S01]  /*20990*/  ISETP.GE.OR P6, PT, R101, R215, !P6 ;  /* 0x000000d76500720c */ /* 0x000fe200077c6670 */
[----:B--2---:R-:W-:Y:S01]  /*209a0*/  FFMA.FTZ R18, R10, -R195, R18 ;  /* 0x800000c30a127223 */ /* 0x004fe20000010012 */
[----:B------:R-:W-:Y:S02]  /*209b0*/  FSEL R31, R31, -INF , !P2 ;  /* 0xff8000001f1f7808 */ /* 0x000fe40005000000 */
[----:B------:R-:W-:Y:S02]  /*209c0*/  FSEL R30, R30, -INF , !P6 ;  /* 0xff8000001e1e7808 */ /* 0x000fe40007000000 */
[C---:B------:R-:W-:Y:S01]  /*209d0*/  ISETP.GE.AND P6, PT, R102.reuse, R208, PT ;  /* 0x000000d06600720c */ /* 0x040fe20003fc6270 */
[----:B------:R-:W2:Y:S01]  /*209e0*/  I2F R11, R11 ;  /* 0x0000000b000b7306 */ /* 0x000ea20000201400 */
[C---:B------:R-:W-:Y:S02]  /*209f0*/  ISETP.GE.AND P2, PT, R102.reuse, R209, PT ;  /* 0x000000d16600720c */ /* 0x040fe40003f46270 */
[----:B------:R-:W-:Y:S01]  /*20a00*/  ISETP.GE.OR P6, PT, R102, R216, !P6 ;  /* 0x000000d86600720c */ /* 0x000fe200077c6670 */
[----:B---3--:R-:W-:Y:S01]  /*20a10*/  FFMA.FTZ R19, R9, -R195, R19 ;  /* 0x800000c309137223 */ /* 0x008fe20000010013 */
[----:B------:R-:W-:Y:S02]  /*20a20*/  IADD3 R9, R2, 0x28, RZ ;  /* 0x0000002802097810 */ /* 0x000fe40007ffe0ff */
[----:B------:R-:W-:Y:S02]  /*20a30*/  FSEL R25, R25, -INF , !P6 ;  /* 0xff80000019197808 */ /* 0x000fe40007000000 */
[C---:B------:R-:W-:Y:S02]  /*20a40*/  ISETP.GE.AND P6, PT, R102.reuse, R210, PT ;  /* 0x000000d26600720c */ /* 0x040fe40003fc6270 */
[C---:B------:R-:W-:Y:S02]  /*20a50*/  ISETP.GE.OR P2, PT, R102.reuse, R217, !P2 ;  /* 0x000000d96600720c */ /* 0x040fe40005746670 */
[----:B------:R-:W-:Y:S01]  /*20a60*/  ISETP.GE.OR P6, PT, R102, R218, !P6 ;  /* 0x000000da6600720c */ /* 0x000fe200077c6670 */
[----:B-1----:R-:W-:Y:S01]  /*20a70*/  FFMA.FTZ R28, R6, -R195, R28 ;  /* 0x800000c3061c7223 */ /* 0x002fe2000001001c */
[----:B------:R-:W-:Y:S02]  /*20a80*/  IADD3 R0, R2, 0x20, RZ ;  /* 0x0000002002007810 */ /* 0x000fe40007ffe0ff */
[----:B------:R-:W-:Y:S02]  /*20a90*/  FSEL R20, R20, -INF , !P0 ;  /* 0xff80000014147808 */ /* 0x000fe40004000000 */
[----:B------:R-:W-:Y:S01]  /*20aa0*/  ISETP.GE.AND P0, PT, R0, R207, PT ;  /* 0x000000cf0000720c */ /* 0x000fe20003f06270 */
[--C-:B------:R-:W-:Y:S01]  /*20ab0*/  IMAD.IADD R4, R211, 0x1, -R0.reuse ;  /* 0x00000001d3047824 */ /* 0x100fe200078e0a00 */
[----:B------:R-:W-:Y:S01]  /*20ac0*/  FSEL R28, R28, -INF , !P1 ;  /* 0xff8000001c1c7808 */ /* 0x000fe20004800000 */
[----:B------:R-:W-:Y:S01]  /*20ad0*/  IMAD.IADD R5, R212, 0x1, -R0 ;  /* 0x00000001d4057824 */ /* 0x000fe200078e0a00 */
[----:B------:R-:W-:Y:S01]  /*20ae0*/  ISETP.GE.OR P0, PT, R0, R215, !P0 ;  /* 0x000000d70000720c */ /* 0x000fe20004706670 */
[-C--:B--2---:R-:W-:Y:S01]  /*20af0*/  FFMA.FTZ R22, R11, -R195.reuse, R22 ;  /* 0x800000c30b167223 */ /* 0x084fe20000010016 */
[----:B------:R-:W-:Y:S02]  /*20b00*/  IABS R4, R4 ;  /* 0x0000000400047213 */ /* 0x000fe40000000000 */
[C---:B------:R-:W-:Y:S02]  /*20b10*/  ISETP.GE.AND P1, PT, R101.reuse, R210, PT ;  /* 0x000000d26500720c */ /* 0x040fe40003f26270 */
[----:B------:R-:W-:Y:S01]  /*20b20*/  FSEL R18, R18, -INF , !P5 ;  /* 0xff80000012127808 */ /* 0x000fe20006800000 */
[----:B------:R-:W-:Y:S01]  /*20b30*/  IMAD.MOV.U32 R6, RZ, RZ, R4 ;  /* 0x000000ffff067224 */ /* 0x000fe200078e0004 */
[----:B------:R-:W-:Y:S01]  /*20b40*/  ISETP.GE.OR P1, PT, R101, R218, !P1 ;  /* 0x000000da6500720c */ /* 0x000fe20004f26670 */
[--C-:B------:R-:W-:Y:S01]  /*20b50*/  IMAD.IADD R4, R213, 0x1, -R102.reuse ;  /* 0x00000001d5047824 */ /* 0x100fe200078e0a66 */
[----:B------:R-:W-:Y:S01]  /*20b60*/  ISETP.GE.AND P5, PT, R100, R208, PT ;  /* 0x000000d06400720c */ /* 0x000fe20003fa6270 */
[----:B------:R1:W2:Y:S01]  /*20b70*/  I2F R10, R6 ;  /* 0x00000006000a7306 */ /* 0x0002a20000201400 */
[----:B------:R-:W-:Y:S01]  /*20b80*/  FSEL R19, R19, -INF , !P4 ;  /* 0xff80000013137808 */ /* 0x000fe20006000000 */
[----:B------:R-:W-:Y:S01]  /*20b90*/  IMAD.IADD R102, R214, 0x1, -R102 ;  /* 0x00000001d6667824 */ /* 0x000fe200078e0a66 */
[----:B------:R-:W-:Y:S02]  /*20ba0*/  IABS R4, R4 ;  /* 0x0000000400047213 */ /* 0x000fe40000000000 */
[----:B------:R-:W-:Y:S02]  /*20bb0*/  ISETP.GE.OR P5, PT, R100, R216, !P5 ;  /* 0x000000d86400720c */ /* 0x000fe40006fa6670 */
[----:B------:R-:W-:Y:S02]  /*20bc0*/  IABS R11, R102 ;  /* 0x00000066000b7213 */ /* 0x000fe40000000000 */
[----:B------:R-:W-:Y:S01]  /*20bd0*/  ISETP.GE.AND P4, PT, R0, R208, PT ;  /* 0x000000d00000720c */ /* 0x000fe20003f86270 */
[----:B------:R-:W3:Y:S01]  /*20be0*/  I2F R8, R4 ;  /* 0x0000000400087306 */ /* 0x000ee20000201400 */
[----:B------:R-:W-:Y:S02]  /*20bf0*/  FSEL R22, R22, -INF , !P3 ;  /* 0xff80000016167808 */ /* 0x000fe40005800000 */
[----:B------:R-:W-:Y:S07]  /*20c00*/  ISETP.GE.OR P4, PT, R0, R216, !P4 ;  /* 0x000000d80000720c */ /* 0x000fee0006786670 */
[----:B------:R-:W4:Y:S01]  /*20c10*/  I2F R11, R11 ;  /* 0x0000000b000b7306 */ /* 0x000f220000201400 */
[----:B-1----:R-:W-:Y:S02]  /*20c20*/  IMAD.IADD R6, R212, 0x1, -R100 ;  /* 0x00000001d4067824 */ /* 0x002fe400078e0a64 */
[----:B--2---:R-:W-:Y:S01]  /*20c30*/  FFMA.FTZ R42, R10, -R195, R42 ;  /* 0x800000c30a2a7223 */ /* 0x004fe2000001002a */
[----:B------:R-:W-:Y:S04]  /*20c40*/  IADD3 R10, R2, 0x21, RZ ;  /* 0x00000021020a7810 */ /* 0x000fe80007ffe0ff */
[----:B------:R-:W-:Y:S02]  /*20c50*/  FSEL R42, R42, -INF , !P0 ;  /* 0xff8000002a2a7808 */ /* 0x000fe40004000000 */
[C---:B------:R-:W-:Y:S01]  /*20c60*/  ISETP.GE.AND P0, PT, R101.reuse, R209, PT ;  /* 0x000000d16500720c */ /* 0x040fe20003f06270 */
[----:B---3--:R-:W-:Y:S01]  /*20c70*/  FFMA.FTZ R21, R8, -R195, R21 ;  /* 0x800000c308157223 */ /* 0x008fe20000010015 */
[----:B------:R-:W-:Y:S02]  /*20c80*/  IABS R4, R6 ;  /* 0x0000000600047213 */ /* 0x000fe40000000000 */
[----:B------:R-:W-:Y:S02]  /*20c90*/  ISETP.GE.OR P0, PT, R101, R217, !P0 ;  /* 0x000000d96500720c */ /* 0x000fe40004706670 */
[----:B------:R-:W-:Y:S01]  /*20ca0*/  FSEL R21, R21, -INF , !P6 ;  /* 0xff80000015157808 */ /* 0x000fe20007000000 */
[----:B------:R1:W2:Y:S01]  /*20cb0*/  I2F R6, R4 ;  /* 0x0000000400067306 */ /* 0x0002a20000201400 */
[C---:B------:R-:W-:Y:S02]  /*20cc0*/  ISETP.GE.AND P6, PT, R10.reuse, R207, PT ;  /* 0x000000cf0a00720c */ /* 0x040fe40003fc6270 */
[C---:B------:R-:W-:Y:S01]  /*20cd0*/  ISETP.GE.AND P3, PT, R10.reuse, R208, PT ;  /* 0x000000d00a00720c */ /* 0x040fe20003f66270 */
[----:B----4-:R-:W-:Y:S01]  /*20ce0*/  FFMA.FTZ R23, R11, -R195, R23 ;  /* 0x800000c30b177223 */ /* 0x010fe20000010017 */
[C---:B------:R-:W-:Y:S02]  /*20cf0*/  ISETP.GE.OR P6, PT, R10.reuse, R215, !P6 ;  /* 0x000000d70a00720c */ /* 0x040fe400077c6670 */
[----:B------:R-:W-:Y:S02]  /*20d00*/  ISETP.GE.OR P3, PT, R10, R216, !P3 ;  /* 0x000000d80a00720c */ /* 0x000fe40005f66670 */
[----:B------:R-:W-:Y:S02]  /*20d10*/  FSEL R23, R23, -INF , !P2 ;  /* 0xff80000017177808 */ /* 0x000fe40005000000 */
[C---:B------:R-:W-:Y:S04]  /*20d20*/  ISETP.GE.AND P2, PT, R9.reuse, R208, PT ;  /* 0x000000d00900720c */ /* 0x040fe80003f46270 */
[----:B------:R-:W-:Y:S01]  /*20d30*/  ISETP.GE.OR P2, PT, R9, R216, !P2 ;  /* 0x000000d80900720c */ /* 0x000fe20005746670 */
[----:B-1----:R-:W-:Y:S02]  /*20d40*/  IMAD.IADD R4, R211, 0x1, -R10 ;  /* 0x00000001d3047824 */ /* 0x002fe400078e0a0a */
[-C--:B--2---:R-:W-:Y:S02]  /*20d50*/  FFMA.FTZ R29, R6, -R195.reuse, R29 ;  /* 0x800000c3061d7223 */ /* 0x084fe4000001001d */
[--C-:B------:R-:W-:Y:S01]  /*20d60*/  IMAD.IADD R6, R213, 0x1, -R101.reuse ;  /* 0x00000001d5067824 */ /* 0x100fe200078e0a65 */
[----:B------:R-:W-:Y:S01]  /*20d70*/  IABS R4, R4 ;  /* 0x0000000400047213 */ /* 0x000fe20000000000 */
[----:B------:R-:W-:Y:S01]  /*20d80*/  IMAD.IADD R101, R214, 0x1, -R101 ;  /* 0x00000001d6657824 */ /* 0x000fe200078e0a65 */
[----:B------:R-:W-:Y:S02]  /*20d90*/  FSEL R29, R29, -INF , !P5 ;  /* 0xff8000001d1d7808 */ /* 0x000fe40006800000 */
[C---:B------:R-:W-:Y:S01]  /*20da0*/  ISETP.GE.AND P5, PT, R100.reuse, R210, PT ;  /* 0x000000d26400720c */ /* 0x040fe20003fa6270 */
[----:B------:R1:W2:Y:S03]  /*20db0*/  I2F R8, R4 ;  /* 0x0000000400087306 */ /* 0x0002a60000201400 */
[----:B------:R-:W-:Y:S02]  /*20dc0*/  ISETP.GE.OR P5, PT, R100, R218, !P5 ;  /* 0x000000da6400720c */ /* 0x000fe40006fa6670 */
[----:B-1----:R-:W-:Y:S01]  /*20dd0*/  IABS R4, R6 ;  /* 0x0000000600047213 */ /* 0x002fe20000000000 */
[----:B--2---:R-:W-:Y:S04]  /*20de0*/  FFMA.FTZ R43, R8, -R195, R43 ;  /* 0x800000c3082b7223 */ /* 0x004fe8000001002b */
[----:B------:R1:W2:Y:S01]  /*20df0*/  I2F R6, R4 ;  /* 0x0000000400067306 */ /* 0x0002a20000201400 */
[----:B------:R-:W-:Y:S02]  /*20e00*/  FSEL R43, R43, -INF , !P6 ;  /* 0xff8000002b2b7808 */ /* 0x000fe40007000000 */
[C---:B------:R-:W-:Y:S04]  /*20e10*/  ISETP.GE.AND P6, PT, R100.reuse, R209, PT ;  /* 0x000000d16400720c */ /* 0x040fe80003fc6270 */
[----:B------:R-:W-:Y:S02]  /*20e20*/  ISETP.GE.OR P6, PT, R100, R217, !P6 ;  /* 0x000000d96400720c */ /* 0x000fe400077c6670 */
[----:B-1----:R-:W-:Y:S01]  /*20e30*/  IABS R4, R5 ;  /* 0x0000000500047213 */ /* 0x002fe20000000000 */
[----:B--2---:R-:W-:Y:S03]  /*20e40*/  FFMA.FTZ R32, R6, -R195, R32 ;  /* 0x800000c306207223 */ /* 0x004fe60000010020 */
[----:B------:R1:W2:Y:S02]  /*20e50*/  I2F R5, R4 ;  /* 0x0000000400057306 */ /* 0x0002a40000201400 */
[----:B------:R-:W-:Y:S02]  /*20e60*/  FSEL R32, R32, -INF , !P1 ;  /* 0xff80000020207808 */ /* 0x000fe40004800000 */
[C---:B------:R-:W-:Y:S04]  /*20e70*/  ISETP.GE.AND P1, PT, R9.reuse, R207, PT ;  /* 0x000000cf0900720c */ /* 0x040fe80003f26270 */
[----:B------:R-:W-:Y:S01]  /*20e80*/  ISETP.GE.OR P1, PT, R9, R215, !P1 ;  /* 0x000000d70900720c */ /* 0x000fe20004f26670 */
[----:B-1----:R-:W-:Y:S02]  /*20e90*/  IMAD.IADD R4, R211, 0x1, -R9 ;  /* 0x00000001d3047824 */ /* 0x002fe400078e0a09 */
[----:B--2---:R-:W-:Y:S02]  /*20ea0*/  FFMA.FTZ R40, R5, -R195, R40 ;  /* 0x800000c305287223 */ /* 0x004fe40000010028 */
        /* <DEDUP_REMOVED lines=8> */
[----:B------:R-:W-:Y:S02]  /*20f30*/  IMAD.IADD R5, R212, 0x1, -R10 ;  /* 0x00000001d4057824 */ /* 0x000fe400078e0a0a */
[----:B--2---:R-:W-:Y:S01]  /*20f40*/  FFMA.FTZ R46, R8, -R195, R46 ;  /* 0x800000c3082e7223 */ /* 0x004fe2000001002e */
[----:B------:R-:W-:Y:S01]  /*20f50*/  IADD3 R8, R2, 0x29, RZ ;  /* 0x0000002902087810 */ /* 0x000fe20007ffe0ff */
[----:B------:R1:W2:Y:S03]  /*20f60*/  I2F R6, R4 ;  /* 0x0000000400067306 */ /* 0x0002a60000201400 */
        /* <DEDUP_REMOVED lines=31> */
[----:B------:R-:W-:Y:S02]  /*21160*/  ISETP.GE.OR P4, PT, R6, R215, !P4 ;  /* 0x000000d70600720c */ /* 0x000fe40006786670 */
[----:B-1----:R-:W-:Y:S01]  /*21170*/  IABS R4, R101 ;  /* 0x0000006500047213 */ /* 0x002fe20000000000 */
[-C--:B--2---:R-:W-:Y:S02]  /*21180*/  FFMA.FTZ R44, R5, -R195.reuse, R44 ;  /* 0x800000c3052c7223 */ /* 0x084fe4000001002c */
[--C-:B------:R-:W-:Y:S01]  /*21190*/  IMAD.IADD R5, R213, 0x1, -R10.reuse ;  /* 0x00000001d5057824 */ /* 0x100fe200078e0a0a */
[----:B------:R1:W2:Y:S01]  /*211a0*/  I2F R11, R4 ;  /* 0x00000004000b7306 */ /* 0x0002a20000201400 */
[----:B------:R-:W-:Y:S01]  /*211b0*/  IMAD.IADD R10, R214, 0x1, -R10 ;  /* 0x00000001d60a7824 */ /* 0x000fe200078e0a0a */
[----:B------:R-:W-:Y:S02]  /*211c0*/  FSEL R44, R44, -INF , !P2 ;  /* 0xff8000002c2c7808 */ /* 0x000fe40005000000 */
[C---:B------:R-:W-:Y:S02]  /*211d0*/  ISETP.GE.AND P2, PT, R9.reuse, R210, PT ;  /* 0x000000d20900720c */ /* 0x040fe40003f46270 */
[----:B------:R-:W-:Y:S02]  /*211e0*/  IABS R10, R10 ;  /* 0x0000000a000a7213 */ /* 0x000fe40000000000 */
[----:B------:R-:W-:Y:S01]  /*211f0*/  ISETP.GE.OR P2, PT, R9, R218, !P2 ;  /* 0x000000da0900720c */ /* 0x000fe20005746670 */
[----:B-1----:R-:W-:Y:S02]  /*21200*/  IMAD.IADD R4, R211, 0x1, -R6 ;  /* 0x00000001d3047824 */ /* 0x002fe400078e0a06 */
[----:B--2---:R-:W-:Y:S03]  /*21210*/  FFMA.FTZ R34, R11, -R195, R34 ;  /* 0x800000c30b227223 */ /* 0x004fe60000010022 */
[----:B------:R-:W-:Y:S02]  /*21220*/  IABS R4, R4 ;  /* 0x0000000400047213 */ /* 0x000fe40000000000 */
[----:B------:R-:W-:Y:S02]  /*21230*/  FSEL R34, R34, -INF , !P0 ;  /* 0xff80000022227808 */ /* 0x000fe40004000000 */
[C---:B------:R-:W-:Y:S01]  /*21240*/  ISETP.GE.AND P0, PT, R8.reuse, R208, PT ;  /* 0x000000d00800720c */ /* 0x040fe20003f06270 */
[----:B------:R1:W2:Y:S03]  /*21250*/  I2F R12, R4 ;  /* 0x00000004000c7306 */ /* 0x0002a60000201400 */
[----:B------:R-:W-:Y:S02]  /*21260*/  ISETP.GE.OR P0, PT, R8, R216, !P0 ;  /* 0x000000d80800720c */ /* 0x000fe40004706670 */
[----:B-1----:R-:W-:Y:S01]  /*21270*/  IABS R4, R5 ;  /* 0x0000000500047213 */ /* 0x002fe20000000000 */
[----:B------:R-:W-:Y:S02]  /*21280*/  IMAD.IADD R5, R212, 0x1, -R8 ;  /* 0x00000001d4057824 */ /* 0x000fe400078e0a08 */
[----:B--2---:R-:W-:Y:S01]  /*21290*/  FFMA.FTZ R58, R12, -R195, R58 ;  /* 0x800000c30c3a7223 */ /* 0x004fe2000001003a */
[----:B------:R-:W-:Y:S01]  /*212a0*/  IABS R12, R100 ;  /* 0x00000064000c7213 */ /* 0x000fe20000000000 */
[----:B------:R1:W2:Y:S03]  /*212b0*/  I2F R11, R4 ;  /* 0x00000004000b7306 */ /* 0x0002a60000201400 */
[----:B------:R-:W-:Y:S02]  /*212c0*/  FSEL R58, R58, -INF , !P4 ;  /* 0xff8000003a3a7808 */ /* 0x000fe40006000000 */
[C---:B------:R-:W-:Y:S04]  /*212d0*/  ISETP.GE.AND P4, PT, R9.reuse, R209, PT ;  /* 0x000000d10900720c */ /* 0x040fe80003f86270 */
[----:B------:R-:W-:Y:S01]  /*212e0*/  ISETP.GE.OR P4, PT, R9, R217, !P4 ;  /* 0x000000d90900720c */ /* 0x000fe20006786670 */
[----:B------:R-:W3:Y:S01]  /*212f0*/  I2F R12, R12 ;  /* 0x0000000c000c7306 */ /* 0x000ee20000201400 */
[----:B-1----:R-:W-:Y:S01]  /*21300*/  IABS R4, R5 ;  /* 0x0000000500047213 */ /* 0x002fe20000000000 */
[----:B--2---:R-:W-:Y:S01]  /*21310*/  FFMA.FTZ R37, R11, -R195, R37 ;  /* 0x800000c30b257223 */ /* 0x004fe20000010025 */
[----:B------:R-:W-:Y:S07]  /*21320*/  IADD3 R5, R2, 0x31, RZ ;  /* 0x0000003102057810 */ /* 0x000fee0007ffe0ff */
[----:B------:R1:W2:Y:S01]  /*21330*/  I2F R7, R4 ;  /* 0x0000000400077306 */ /* 0x0002a20000201400 */
[----:B------:R-:W-:Y:S02]  /*21340*/  FSEL R37, R37, -INF , !P3 ;  /* 0xff80000025257808 */ /* 0x000fe40005800000 */
[----:B------:R-:W-:Y:S01]  /*21350*/  ISETP.GE.AND P3, PT, R5, R207, PT ;  /* 0x000000cf0500720c */ /* 0x000fe20003f66270 */
[----:B---3--:R-:W-:Y:S01]  /*21360*/  FFMA.FTZ R35, R12, -R195, R35 ;  /* 0x800000c30c237223 */ /* 0x008fe20000010023 */
[----:B------:R-:W-:Y:S01]  /*21370*/  IABS R12, R0 ;  /* 0x00000000000c7213 */ /* 0x000fe20000000000 */
[----:B------:R-:W-:Y:S01]  /*21380*/  IMAD.IADD R0, R213, 0x1, -R8 ;  /* 0x00000001d5007824 */ /* 0x000fe200078e0a08 */
[----:B------:R-:W-:Y:S02]  /*21390*/  ISETP.GE.OR P3, PT, R5, R215, !P3 ;  /* 0x000000d70500720c */ /* 0x000fe40005f66670 */
[----:B------:R-:W-:Y:S02]  /*213a0*/  FSEL R35, R35, -INF , !P6 ;  /* 0xff80000023237808 */ /* 0x000fe40007000000 */
[----:B------:R-:W-:Y:S01]  /*213b0*/  IABS R0, R0 ;  /* 0x0000000000007213 */ /* 0x000fe20000000000 */
[----:B------:R-:W3:Y:S01]  /*213c0*/  I2F R12, R12 ;  /* 0x0000000c000c7306 */ /* 0x000ee20000201400 */
        /* <DEDUP_REMOVED lines=9> */
[----:B------:R1:W2:Y:S01]  /*21460*/  I2F R11, R4 ;  /* 0x00000004000b7306 */ /* 0x0002a20000201400 */
[----:B------:R-:W-:Y:S02]  /*21470*/  IABS R9, R9 ;  /* 0x0000000900097213 */ /* 0x000fe40000000000 */
[----:B------:R-:W-:Y:S01]  /*21480*/  ISETP.GE.OR P0, PT, R8, R218, !P0 ;  /* 0x000000da0800720c */ /* 0x000fe20004706670 */
[----:B---3--:R-:W-:Y:S05]  /*21490*/  FFMA.FTZ R38, R12, -R195, R38 ;  /* 0x800000c30c267223 */ /* 0x008fea0000010026 */
[----:B------:R-:W-:Y:S01]  /*214a0*/  FSEL R38, R38, -INF , !P1 ;  /* 0xff80000026267808 */ /* 0x000fe20004800000 */
[----:B------:R-:W3:Y:S01]  /*214b0*/  I2F R13, R9 ;  /* 0x00000009000d7306 */ /* 0x000ee20000201400 */
[C---:B------:R-:W-:Y:S04]  /*214c0*/  ISETP.GE.AND P1, PT, R5.reuse, R208, PT ;  /* 0x000000d00500720c */ /* 0x040fe80003f26270 */
[----:B------:R-:W-:Y:S02]  /*214d0*/  ISETP.GE.OR P1, PT, R5, R216, !P1 ;  /* 0x000000d80500720c */ /* 0x000fe40004f26670 */
[----:B-1----:R-:W-:Y:S01]  /*214e0*/  IABS R4, R7 ;  /* 0x0000000700047213 */ /* 0x002fe20000000000 */
[----:B--2---:R-:W-:Y:S03]  /*214f0*/  FFMA.FTZ R59, R11, -R195, R59 ;  /* 0x800000c30b3b7223 */ /* 0x004fe6000001003b */
[----:B------:R1:W2:Y:S02]  /*21500*/  I2F R7, R4 ;  /* 0x0000000400077306 */ /* 0x0002a40000201400 */
[----:B------:R-:W-:Y:S02]  /*21510*/  FSEL R59, R59, -INF , !P3 ;  /* 0xff8000003b3b7808 */ /* 0x000fe40005800000 */
[C---:B------:R-:W-:Y:S01]  /*21520*/  ISETP.GE.AND P3, PT, R8.reuse, R209, PT ;  /* 0x000000d10800720c */ /* 0x040fe20003f66270 */
[----:B---3--:R-:W-:Y:S03]  /*21530*/  FFMA.FTZ R50, R13, -R195, R50 ;  /* 0x800000c30d327223 */ /* 0x008fe60000010032 */
[----:B------:R-:W-:Y:S01]  /*21540*/  ISETP.GE.OR P3, PT, R8, R217, !P3 ;  /* 0x000000d90800720c */ /* 0x000fe20005f66670 */
[----:B------:R-:W-:Y:S01]  /*21550*/  IMAD.IADD R8, R214, 0x1, -R8 ;  /* 0x00000001d6087824 */ /* 0x000fe200078e0a08 */
[----:B------:R-:W3:Y:S01]  /*21560*/  LDL.LU R13, [R1+0x40] ;  /* 0x00004000010d7983 */ /* 0x000ee20000300800 */
[----:B------:R-:W-:Y:S03]  /*21570*/  FSEL R50, R50, -INF , !P4 ;  /* 0xff80000032327808 */ /* 0x000fe60006000000 */
[----:B------:R-:W-:Y:S01]  /*21580*/  IABS R8, R8 ;  /* 0x0000000800087213 */ /* 0x000fe20000000000 */
[----:B-1----:R-:W-:Y:S02]  /*21590*/  IMAD.IADD R4, R212, 0x1, -R6 ;  /* 0x00000001d4047824 */ /* 0x002fe400078e0a06 */
[-C--:B--2---:R-:W-:Y:S03]  /*215a0*/  FFMA.FTZ R48, R7, -R195.reuse, R48 ;  /* 0x800000c307307223 */ /* 0x084fe60000010030 */
[----:B------:R-:W-:Y:S02]  /*215b0*/  IABS R4, R4 ;  /* 0x0000000400047213 */ /* 0x000fe40000000000 */
[----:B------:R-:W-:Y:S02]  /*215c0*/  FSEL R48, R48, -INF , !P2 ;  /* 0xff80000030307808 */ /* 0x000fe40005000000 */
[----:B------:R1:W2:Y:S02]  /*215d0*/  I2F R11, R4 ;  /* 0x00000004000b7306 */ /* 0x0002a40000201400 */
[C---:B-1----:R-:W-:Y:S01]  /*215e0*/  IADD3 R4, R2.reuse, 0x38, RZ ;  /* 0x0000003802047810 */ /* 0x042fe20007ffe0ff */
[----:B--2---:R-:W-:Y:S01]  /*215f0*/  FFMA.FTZ R56, R11, -R195, R56 ;  /* 0x800000c30b387223 */ /* 0x004fe20000010038 */
[----:B------:R-:W-:Y:S06]  /*21600*/  IADD3 R2, R2, 0x39, RZ ;  /* 0x0000003902027810 */ /* 0x000fec0007ffe0ff */
[----:B------:R-:W1:Y:S01]  /*21610*/  I2F R11, R0 ;  /* 0x00000000000b7306 */ /* 0x000e620000201400 */
[----:B------:R-:W-:Y:S01]  /*21620*/  ISETP.GE.AND P2, PT, R4, R207, PT ;  /* 0x000000cf0400720c */ /* 0x000fe20003f46270 */
[----:B------:R-:W-:Y:S01]  /*21630*/  IMAD.IADD R7, R211, 0x1, -R4 ;  /* 0x00000001d3077824 */ /* 0x000fe200078e0a04 */
[----:B------:R-:W-:Y:S01]  /*21640*/  FSEL R56, R56, -INF , !P6 ;  /* 0xff80000038387808 */ /* 0x000fe20007000000 */
[--C-:B------:R-:W-:Y:S01]  /*21650*/  IMAD.IADD R9, R212, 0x1, -R2.reuse ;  /* 0x00000001d4097824 */ /* 0x100fe200078e0a02 */
[----:B------:R-:W-:Y:S02]  /*21660*/  ISETP.GE.OR P2, PT, R4, R215, !P2 ;  /* 0x000000d70400720c */ /* 0x000fe40005746670 */
[----:B------:R-:W-:Y:S02]  /*21670*/  IABS R7, R7 ;  /* 0x0000000700077213 */ /* 0x000fe40000000000 */
[----:B------:R-:W-:Y:S02]  /*21680*/  ISETP.GE.AND P6, PT, R6, R210, PT ;  /* 0x000000d20600720c */ /* 0x000fe40003fc6270 */
[----:B------:R-:W-:Y:S02]  /*21690*/  ISETP.GE.AND P4, PT, R2, R208, PT ;  /* 0x000000d00200720c */ /* 0x000fe40003f86270 */
[----:B------:R-:W-:Y:S01]  /*216a0*/  ISETP.GE.OR P6, PT, R6, R218, !P6 ;  /* 0x000000da0600720c */ /* 0x000fe200077c6670 */
[----:B------:R-:W2:Y:S01]  /*216b0*/  I2F R7, R7 ;  /* 0x0000000700077306 */ /* 0x000ea20000201400 */
[C---:B------:R-:W-:Y:S01]  /*216c0*/  ISETP.GE.OR P4, PT, R2.reuse, R216, !P4 ;  /* 0x000000d80200720c */ /* 0x040fe20006786670 */
[----:B-1----:R-:W-:Y:S01]  /*216d0*/  FFMA.FTZ R49, R11, -R195, R49 ;  /* 0x800000c30b317223 */ /* 0x002fe20000010031 */
[----:B------:R-:W4:Y:S01]  /*216e0*/  LD.E R0, [R108.64+0xdc] ;  /* 0x0000dc046c007980 */ /* 0x000f22000c101900 */
[----:B------:R-:W-:Y:S03]  /*216f0*/  IMAD.IADD R11, R211, 0x1, -R2 ;  /* 0x00000001d30b7824 */ /* 0x000fe600078e0a02 */
[----:B------:R-:W-:Y:S02]  /*21700*/  FSEL R49, R49, -INF , !P0 ;  /* 0xff80000031317808 */ /* 0x000fe40004000000 */
[C---:B------:R-:W-:Y:S04]  /*21710*/  ISETP.GE.AND P0, PT, R2.reuse, R207, PT ;  /* 0x000000cf0200720c */ /* 0x040fe80003f06270 */
[----:B------:R-:W-:Y:S01]  /*21720*/  ISETP.GE.OR P0, PT, R2, R215, !P0 ;  /* 0x000000d70200720c */ /* 0x000fe20004706670 */
[----:B--2---:R-:W-:Y:S02]  /*21730*/  FFMA.FTZ R62, R7, -R195, R62 ;  /* 0x800000c3073e7223 */ /* 0x004fe4000001003e */
[----:B------:R-:W-:Y:S03]  /*21740*/  IMAD.IADD R7, R212, 0x1, -R5 ;  /* 0x00000001d4077824 */ /* 0x000fe600078e0a05 */
[----:B------:R-:W-:Y:S02]  /*21750*/  FSEL R62, R62, -INF , !P2 ;  /* 0xff8000003e3e7808 */ /* 0x000fe40005000000 */
[----:B------:R-:W-:Y:S02]  /*21760*/  IABS R7, R7 ;  /* 0x0000000700077213 */ /* 0x000fe40000000000 */
[C---:B------:R-:W-:Y:S02]  /*21770*/  ISETP.GE.AND P2, PT, R6.reuse, R209, PT ;  /* 0x000000d10600720c */ /* 0x040fe40003f46270 */
[----:B------:R1:W2:Y:S02]  /*21780*/  I2F R12, R7 ;  /* 0x00000007000c7306 */ /* 0x0002a40000201400 */
[----:B------:R-:W-:Y:S02]  /*21790*/  ISETP.GE.OR P2, PT, R6, R217, !P2 ;  /* 0x000000d90600720c */ /* 0x000fe40005746670 */
[----:B-1----:R-:W-:Y:S01]  /*217a0*/  IABS R7, R11 ;  /* 0x0000000b00077213 */ /* 0x002fe20000000000 */
[-C--:B--2---:R-:W-:Y:S05]  /*217b0*/  FFMA.FTZ R57, R12, -R195.reuse, R57 ;  /* 0x800000c30c397223 */ /* 0x084fea0000010039 */
[----:B------:R1:W2:Y:S01]  /*217c0*/  I2F R12, R10 ;  /* 0x0000000a000c7306 */ /* 0x0002a20000201400 */
[----:B------:R-:W-:Y:S02]  /*217d0*/  FSEL R57, R57, -INF , !P1 ;  /* 0xff80000039397808 */ /* 0x000fe40004800000 */
[C---:B------:R-:W-:Y:S04]  /*217e0*/  ISETP.GE.AND P1, PT, R5.reuse, R210, PT ;  /* 0x000000d20500720c */ /* 0x040fe80003f26270 */
[----:B------:R-:W-:Y:S03]  /*217f0*/  ISETP.GE.OR P1, PT, R5, R218, !P1 ;  /* 0x000000da0500720c */ /* 0x000fe60004f26670 */
[----:B------:R2:W2:Y:S01]  /*21800*/  I2F R11, R7 ;  /* 0x00000007000b7306 */ /* 0x0004a20000201400 */
[----:B-1----:R-:W-:Y:S02]  /*21810*/  IMAD.IADD R10, R212, 0x1, -R4 ;  /* 0x00000001d40a7824 */ /* 0x002fe400078e0a04 */
[-C--:B--2---:R-:W-:Y:S05]  /*21820*/  FFMA.FTZ R39, R12, -R195.reuse, R39 ;  /* 0x800000c30c277223 */ /* 0x084fea0000010027 */
[----:B------:R-:W-:Y:S02]  /*21830*/  FSEL R39, R39, -INF , !P5 ;  /* 0xff80000027277808 */ /* 0x000fe40006800000 */
[C---:B------:R-:W-:Y:S01]  /*21840*/  ISETP.GE.AND P5, PT, R4.reuse, R208, PT ;  /* 0x000000d00400720c */ /* 0x040fe20003fa6270 */
[----:B------:R-:W-:Y:S02]  /*21850*/  IMAD.IADD R7, R213, 0x1, -R6 ;  /* 0x00000001d5077824 */ /* 0x000fe400078e0a06 */
[----:B------:R-:W-:Y:S01]  /*21860*/  FFMA.FTZ R63, R11, -R195, R63 ;  /* 0x800000c30b3f7223 */ /* 0x000fe2000001003f */
[----:B------:R-:W-:Y:S02]  /*21870*/  ISETP.GE.OR P5, PT, R4, R216, !P5 ;  /* 0x000000d80400720c */ /* 0x000fe40006fa6670 */
[----:B------:R-:W-:Y:S02]  /*21880*/  IABS R7, R7 ;  /* 0x0000000700077213 */ /* 0x000fe40000000000 */
[----:B------:R-:W-:Y:S02]  /*21890*/  FSEL R63, R63, -INF , !P0 ;  /* 0xff8000003f3f7808 */ /* 0x000fe40004000000 */
[C---:B------:R-:W-:Y:S01]  /*218a0*/  ISETP.GE.AND P0, PT, R5.reuse, R209, PT ;  /* 0x000000d10500720c */ /* 0x040fe20003f06270 */
[----:B------:R1:W2:Y:S03]  /*218b0*/  I2F R11, R7 ;  /* 0x00000007000b7306 */ /* 0x0002a60000201400 */
[----:B------:R-:W-:Y:S02]  /*218c0*/  ISETP.GE.OR P0, PT, R5, R217, !P0 ;  /* 0x000000d90500720c */ /* 0x000fe40004706670 */
[----:B-1----:R-:W-:Y:S01]  /*218d0*/  IABS R7, R10 ;  /* 0x0000000a00077213 */ /* 0x002fe20000000000 */
[-C--:B--2---:R-:W-:Y:S04]  /*218e0*/  FFMA.FTZ R52, R11, -R195.reuse, R52 ;  /* 0x800000c30b347223 */ /* 0x084fe80000010034 */
[----:B------:R1:W2:Y:S01]  /*218f0*/  I2F R10, R7 ;  /* 0x00000007000a7306 */ /* 0x0002a20000201400 */
[----:B------:R-:W-:Y:S02]  /*21900*/  FSEL R52, R52, -INF , !P6 ;  /* 0xff80000034347808 */ /* 0x000fe40007000000 */
[C---:B------:R-:W-:Y:S04]  /*21910*/  ISETP.GE.AND P6, PT, R4.reuse, R210, PT ;  /* 0x000000d20400720c */ /* 0x040fe80003fc6270 */
[----:B------:R-:W-:Y:S01]  /*21920*/  ISETP.GE.OR P6, PT, R4, R218, !P6 ;  /* 0x000000da0400720c */ /* 0x000fe200077c6670 */
[----:B-1----:R-:W-:Y:S02]  /*21930*/  IMAD.IADD R7, R213, 0x1, -R5 ;  /* 0x00000001d5077824 */ /* 0x002fe400078e0a05 */
[----:B--2---:R-:W-:Y:S02]  /*21940*/  FFMA.FTZ R60, R10, -R195, R60 ;  /* 0x800000c30a3c7223 */ /* 0x004fe4000001003c */
[----:B------:R-:W1:Y:S01]  /*21950*/  I2F R10, R8 ;  /* 0x00000008000a7306 */ /* 0x000e620000201400 */
[----:B------:R-:W-:Y:S02]  /*21960*/  IABS R7, R7 ;  /* 0x0000000700077213 */ /* 0x000fe40000000000 */
[----:B------:R-:W-:Y:S02]  /*21970*/  FSEL R60, R60, -INF , !P5 ;  /* 0xff8000003c3c7808 */ /* 0x000fe40006800000 */
[C---:B------:R-:W-:Y:S04]  /*21980*/  ISETP.GE.AND P5, PT, R4.reuse, R209, PT ;  /* 0x000000d10400720c */ /* 0x040fe80003fa6270 */
[----:B------:R-:W-:Y:S01]  /*21990*/  ISETP.GE.OR P5, PT, R4, R217, !P5 ;  /* 0x000000d90400720c */ /* 0x000fe20006fa6670 */
[----:B------:R2:W2:Y:S01]  /*219a0*/  I2F R12, R7 ;  /* 0x00000007000c7306 */ /* 0x0004a20000201400 */
[----:B-1----:R-:W-:Y:S02]  /*219b0*/  FFMA.FTZ R51, R10, -R195, R51 ;  /* 0x800000c30a337223 */ /* 0x002fe40000010033 */
[----:B------:R-:W-:Y:S03]  /*219c0*/  IMAD.IADD R8, R214, 0x1, -R6 ;  /* 0x00000001d6087824 */ /* 0x000fe600078e0a06 */
[----:B------:R-:W-:Y:S02]  /*219d0*/  FSEL R51, R51, -INF , !P3 ;  /* 0xff80000033337808 */ /* 0x000fe40005800000 */
[----:B--2---:R-:W-:Y:S01]  /*219e0*/  IABS R7, R9 ;  /* 0x0000000900077213 */ /* 0x004fe20000000000 */
[-C--:B------:R-:W-:Y:S02]  /*219f0*/  FFMA.FTZ R53, R12, -R195.reuse, R53 ;  /* 0x800000c30c357223 */ /* 0x080fe40000010035 */
[----:B------:R-:W2:Y:S01]  /*21a00*/  LDL.LU R12, [R1+0x44] ;  /* 0x00004400010c7983 */ /* 0x000ea20000300800 */
[----:B------:R1:W1:Y:S02]  /*21a10*/  I2F R11, R7 ;  /* 0x00000007000b7306 */ /* 0x0002640000201400 */
[----:B------:R-:W-:Y:S02]  /*21a20*/  FSEL R53, R53, -INF , !P1 ;  /* 0xff80000035357808 */ /* 0x000fe40004800000 */
[C---:B------:R-:W-:Y:S04]  /*21a30*/  ISETP.GE.AND P1, PT, R2.reuse, R210, PT ;  /* 0x000000d20200720c */ /* 0x040fe80003f26270 */
[----:B------:R-:W-:Y:S01]  /*21a40*/  ISETP.GE.OR P1, PT, R2, R218, !P1 ;  /* 0x000000da0200720c */ /* 0x000fe20004f26670 */
[--C-:B-1----:R-:W-:Y:S02]  /*21a50*/  IMAD.IADD R7, R213, 0x1, -R4.reuse ;  /* 0x00000001d5077824 */ /* 0x102fe400078e0a04 */
[----:B------:R-:W-:Y:S02]  /*21a60*/  FFMA.FTZ R61, R11, -R195, R61 ;  /* 0x800000c30b3d7223 */ /* 0x000fe4000001003d */
[----:B------:R-:W-:Y:S01]  /*21a70*/  IMAD.IADD R4, R214, 0x1, -R4 ;  /* 0x00000001d6047824 */ /* 0x000fe200078e0a04 */
[----:B------:R-:W-:Y:S02]  /*21a80*/  IABS R7, R7 ;  /* 0x0000000700077213 */ /* 0x000fe40000000000 */
[----:B------:R-:W-:Y:S02]  /*21a90*/  FSEL R61, R61, -INF , !P4 ;  /* 0xff8000003d3d7808 */ /* 0x000fe40006000000 */
[----:B------:R-:W-:Y:S01]  /*21aa0*/  IABS R4, R4 ;  /* 0x0000000400047213 */ /* 0x000fe20000000000 */
[----:B------:R-:W-:Y:S01]  /*21ab0*/  IMAD.MOV.U32 R6, RZ, RZ, R7 ;  /* 0x000000ffff067224 */ /* 0x000fe200078e0007 */
[----:B------:R-:W-:Y:S02]  /*21ac0*/  IABS R7, R8 ;  /* 0x0000000800077213 */ /* 0x000fe40000000000 */
[C---:B------:R-:W-:Y:S01]  /*21ad0*/  ISETP.GE.AND P4, PT, R2.reuse, R209, PT ;  /* 0x000000d10200720c */ /* 0x040fe20003f86270 */
[----:B------:R1:W1:Y:S03]  /*21ae0*/  I2F R9, R6 ;  /* 0x0000000600097306 */ /* 0x0002660000201400 */
[----:B------:R-:W-:Y:S07]  /*21af0*/  ISETP.GE.OR P4, PT, R2, R217, !P4 ;  /* 0x000000d90200720c */ /* 0x000fee0006786670 */
[----:B------:R3:W3:Y:S01]  /*21b00*/  I2F R8, R7 ;  /* 0x0000000700087306 */ /* 0x0006e20000201400 */
[----:B-1----:R-:W-:Y:S02]  /*21b10*/  IMAD.IADD R6, R213, 0x1, -R2 ;  /* 0x00000001d5067824 */ /* 0x002fe400078e0a02 */
[-C--:B------:R-:W-:Y:S03]  /*21b20*/  FFMA.FTZ R64, R9, -R195.reuse, R64 ;  /* 0x800000c309407223 */ /* 0x080fe60000010040 */
[----:B------:R-:W-:Y:S02]  /*21b30*/  IABS R6, R6 ;  /* 0x0000000600067213 */ /* 0x000fe40000000000 */
[----:B------:R-:W-:Y:S01]  /*21b40*/  FSEL R64, R64, -INF , !P6 ;  /* 0xff80000040407808 */ /* 0x000fe20007000000 */
[----:B---3--:R-:W-:Y:S02]  /*21b50*/  IMAD.IADD R7, R214, 0x1, -R5 ;  /* 0x00000001d6077824 */ /* 0x008fe400078e0a05 */
[----:B------:R-:W-:Y:S02]  /*21b60*/  IMAD.MOV.U32 R5, RZ, RZ, R6 ;  /* 0x000000ffff057224 */ /* 0x000fe400078e0006 */
[----:B------:R-:W-:Y:S01]  /*21b70*/  FFMA.FTZ R54, R8, -R195, R54 ;  /* 0x800000c308367223 */ /* 0x000fe20000010036 */
[----:B------:R-:W-:Y:S02]  /*21b80*/  IABS R6, R7 ;  /* 0x0000000700067213 */ /* 0x000fe40000000000 */
[----:B------:R1:W3:Y:S02]  /*21b90*/  I2F R7, R4 ;  /* 0x0000000400077306 */ /* 0x0002e40000201400 */
[----:B------:R-:W-:Y:S08]  /*21ba0*/  FSEL R54, R54, -INF , !P2 ;  /* 0xff80000036367808 */ /* 0x000ff00005000000 */
[----:B------:R-:W4:Y:S10]  /*21bb0*/  I2F R5, R5 ;  /* 0x0000000500057306 */ /* 0x000f340000201400 */
[----:B------:R-:W4:Y:S01]  /*21bc0*/  I2F R6, R6 ;  /* 0x0000000600067306 */ /* 0x000f220000201400 */
[----:B-1----:R-:W-:Y:S01]  /*21bd0*/  FMNMX.FTZ R4, R176, R3, !PT ;  /* 0x00000003b0047209 */ /* 0x002fe20007810000 */
[-C--:B---3--:R-:W-:Y:S03]  /*21be0*/  FFMA.FTZ R66, R7, -R195.reuse, R66 ;  /* 0x800000c307427223 */ /* 0x088fe60000010042 */
[----:B------:R-:W-:Y:S02]  /*21bf0*/  FMNMX.FTZ R4, R183, R4, !PT ;  /* 0x00000004b7047209 */ /* 0x000fe40007810000 */
[----:B------:R-:W-:Y:S02]  /*21c00*/  FSEL R66, R66, -INF , !P5 ;  /* 0xff80000042427808 */ /* 0x000fe40006800000 */
[----:B------:R-:W-:Y:S01]  /*21c10*/  FMNMX.FTZ R4, R182, R4, !PT ;  /* 0x00000004b6047209 */ /* 0x000fe20007810000 */
[----:B----4-:R-:W-:Y:S01]  /*21c20*/  FFMA.FTZ R65, R5, -R195, R65 ;  /* 0x800000c305417223 */ /* 0x010fe20000010041 */
[----:B------:R-:W-:Y:S02]  /*21c30*/  FMNMX.FTZ R5, R177, R104, !PT ;  /* 0x00000068b1057209 */ /* 0x000fe40007810000 */
[----:B------:R-:W-:Y:S02]  /*21c40*/  FMNMX.FTZ R103, R110, R4, !PT ;  /* 0x000000046e677209 */ /* 0x000fe40007810000 */
[----:B------:R-:W-:Y:S02]  /*21c50*/  FMNMX.FTZ R4, R178, R105, !PT ;  /* 0x00000069b2047209 */ /* 0x000fe40007810000 */
[----:B------:R-:W-:Y:S02]  /*21c60*/  FSEL R65, R65, -INF , !P1 ;  /* 0xff80000041417808 */ /* 0x000fe40004800000 */
[----:B------:R-:W-:Y:S01]  /*21c70*/  FMNMX.FTZ R4, R15, R4, !PT ;  /* 0x000000040f047209 */ /* 0x000fe20007810000 */
[----:B------:R-:W-:Y:S01]  /*21c80*/  FFMA.FTZ R55, R6, -R195, R55 ;  /* 0x800000c306377223 */ /* 0x000fe20000010037 */
[----:B------:R-:W-:Y:S01]  /*21c90*/  FMNMX.FTZ R103, R201, R103, !PT ;  /* 0x00000067c9677209 */ /* 0x000fe20007810000 */
[----:B------:R-:W-:Y:S01]  /*21ca0*/  IMAD.IADD R6, R214, 0x1, -R2 ;  /* 0x00000001d6067824 */ /* 0x000fe200078e0a02 */
        /* <DEDUP_REMOVED lines=38> */
[----:B------:R-:W3:Y:S01]  /*21f10*/  SHFL.BFLY PT, R8, R100, 0x2, 0x1f ;  /* 0x0c401f0064087f89 */ /* 0x000ee200000e0000 */
[----:B------:R-:W-:Y:S01]  /*21f20*/  FMNMX.FTZ R2, R50, R2, !PT ;  /* 0x0000000232027209 */ /* 0x000fe20007810000 */
[----:B-1----:R-:W-:Y:S01]  /*21f30*/  FFMA.FTZ R67, R7, -R195, R67 ;  /* 0x800000c307437223 */ /* 0x002fe20000010043 */
[----:B------:R-:W-:Y:S02]  /*21f40*/  FMNMX.FTZ R4, R53, R4, !PT ;  /* 0x0000000435047209 */ /* 0x000fe40007810000 */
[----:B------:R-:W-:Y:S02]  /*21f50*/  FMNMX.FTZ R2, R51, R2, !PT ;  /* 0x0000000233027209 */ /* 0x000fe40007810000 */
[----:B------:R-:W-:Y:S02]  /*21f60*/  FMNMX.FTZ R4, R64, R4, !PT ;  /* 0x0000000440047209 */ /* 0x000fe40007810000 */
[----:B------:R-:W-:Y:S02]  /*21f70*/  FMNMX.FTZ R5, R54, R2, !PT ;  /* 0x0000000236057209 */ /* 0x000fe40007810000 */
[----:B------:R-:W-:Y:S02]  /*21f80*/  FMNMX.FTZ R2, R65, R4, !PT ;  /* 0x0000000441027209 */ /* 0x000fe40007810000 */
[----:B------:R-:W-:Y:S02]  /*21f90*/  FMNMX.FTZ R103, R27, R103, !PT ;  /* 0x000000671b677209 */ /* 0x000fe40007810000 */
[----:B------:R-:W-:Y:S01]  /*21fa0*/  FSEL R55, R55, -INF , !P0 ;  /* 0xff80000037377808 */ /* 0x000fe20004000000 */
[----:B------:R-:W1:Y:S01]  /*21fb0*/  SHFL.BFLY PT, R7, R2, 0x2, 0x1f ;  /* 0x0c401f0002077f89 */ /* 0x000e6200000e0000 */
[----:B------:R-:W-:Y:S02]  /*21fc0*/  FMNMX.FTZ R103, R30, R103, !PT ;  /* 0x000000671e677209 */ /* 0x000fe40007810000 */
[----:B------:R-:W-:Y:S02]  /*21fd0*/  FMNMX.FTZ R4, R55, R5, !PT ;  /* 0x0000000537047209 */ /* 0x000fe40007810000 */
[----:B------:R-:W-:Y:S02]  /*21fe0*/  FMNMX.FTZ R103, R31, R103, !PT ;  /* 0x000000671f677209 */ /* 0x000fe40007810000 */
[----:B------:R-:W-:Y:S02]  /*21ff0*/  FSEL R67, R67, -INF , !P4 ;  /* 0xff80000043437808 */ /* 0x000fe40006000000 */
[----:B---3--:R-:W-:Y:S02]  /*22000*/  FMNMX.FTZ R100, R100, R8, !PT ;  /* 0x0000000864647209 */ /* 0x008fe40007810000 */
[----:B------:R-:W-:Y:S02]  /*22010*/  FMNMX.FTZ R4, R66, R4, !PT ;  /* 0x0000000442047209 */ /* 0x000fe40007810000 */
[----:B------:R-:W-:Y:S01]  /*22020*/  FMNMX.FTZ R103, R42, R103, !PT ;  /* 0x000000672a677209 */ /* 0x000fe20007810000 */
[----:B------:R-:W3:Y:S01]  /*22030*/  SHFL.BFLY PT, R8, R100, 0x1, 0x1f ;  /* 0x0c201f0064087f89 */ /* 0x000ee200000e0000 */
[----:B------:R-:W-:Y:S02]  /*22040*/  FMNMX.FTZ R4, R67, R4, !PT ;  /* 0x0000000443047209 */ /* 0x000fe40007810000 */
[----:B------:R-:W-:Y:S04]  /*22050*/  FMNMX.FTZ R103, R43, R103, !PT ;  /* 0x000000672b677209 */ /* 0x000fe80007810000 */
[----:B------:R-:W-:Y:S01]  /*22060*/  FMNMX.FTZ R103, R46, R103, !PT ;  /* 0x000000672e677209 */ /* 0x000fe20007810000 */
[----:B------:R-:W4:Y:S01]  /*22070*/  SHFL.BFLY PT, R5, R4, 0x2, 0x1f ;  /* 0x0c401f0004057f89 */ /* 0x000f2200000e0000 */
[----:B-1----:R-:W-:Y:S02]  /*22080*/  FMNMX.FTZ R2, R2, R7, !PT ;  /* 0x0000000702027209 */ /* 0x002fe40007810000 */
[----:B------:R-:W-:Y:S04]  /*22090*/  FMNMX.FTZ R103, R47, R103, !PT ;  /* 0x000000672f677209 */ /* 0x000fe80007810000 */
[----:B------:R-:W-:Y:S01]  /*220a0*/  FMNMX.FTZ R103, R58, R103, !PT ;  /* 0x000000673a677209 */ /* 0x000fe20007810000 */
[----:B------:R-:W1:Y:S03]  /*220b0*/  SHFL.BFLY PT, R102, R2, 0x1, 0x1f ;  /* 0x0c201f0002667f89 */ /* 0x000e6600000e0000 */
[----:B------:R-:W-:Y:S02]  /*220c0*/  FMNMX.FTZ R103, R59, R103, !PT ;  /* 0x000000673b677209 */ /* 0x000fe40007810000 */
[----:B---3--:R-:W-:Y:S02]  /*220d0*/  FMNMX.FTZ R100, R100, R8, !PT ;  /* 0x0000000864647209 */ /* 0x008fe40007810000 */
[----:B------:R-:W-:Y:S02]  /*220e0*/  FMNMX.FTZ R103, R62, R103, !PT ;  /* 0x000000673e677209 */ /* 0x000fe40007810000 */
[----:B------:R-:W-:Y:S01]  /*220f0*/  FSETP.NEU.FTZ.AND P1, PT, R100, -INF , PT ;  /* 0xff8000006400780b */ /* 0x000fe20003f3d000 */
[----:B------:R-:W-:Y:S01]  /*22100*/  FMUL.FTZ R10, R0, R100 ;  /* 0x00000064000a7220 */ /* 0x000fe20000410000 */
[----:B------:R-:W-:Y:S02]  /*22110*/  FMNMX.FTZ R103, R63, R103, !PT ;  /* 0x000000673f677209 */ /* 0x000fe40007810000 */
[----:B----4-:R-:W-:Y:S02]  /*22120*/  FMNMX.FTZ R4, R4, R5, !PT ;  /* 0x0000000504047209 */ /* 0x010fe40007810000 */
[----:B------:R-:W-:Y:S01]  /*22130*/  FSEL R10, R10, RZ, P1 ;  /* 0x000000ff0a0a7208 */ /* 0x000fe20000800000 */
[----:B------:R-:W3:Y:S04]  /*22140*/  SHFL.BFLY PT, R6, R103, 0x2, 0x1f ;  /* 0x0c401f0067067f89 */ /* 0x000ee800000e0000 */
[--C-:B------:R-:W-:Y:S01]  /*22150*/  FFMA.FTZ R219, R25, R0, -R10.reuse ;  /* 0x0000000019db7223 */ /* 0x100fe2000001080a */
[----:B-1----:R-:W-:Y:S01]  /*22160*/  FMNMX.FTZ R102, R2, R102, !PT ;  /* 0x0000006602667209 */ /* 0x002fe20007810000 */
[-CC-:B------:R-:W-:Y:S02]  /*22170*/  FFMA.FTZ R2, R177, R0.reuse, -R10.reuse ;  /* 0x00000000b1027223 */ /* 0x180fe4000001080a */
[----:B------:R-:W1:Y:S01]  /*22180*/  SHFL.BFLY PT, R101, R4, 0x1, 0x1f ;  /* 0x0c201f0004657f89 */ /* 0x000e6200000e0000 */
[--C-:B------:R-:W-:Y:S01]  /*22190*/  FFMA.FTZ R223, R29, R0, -R10.reuse ;  /* 0x000000001ddf7223 */ /* 0x100fe2000001080a */
[----:B------:R-:W-:Y:S01]  /*221a0*/  FSETP.NEU.FTZ.AND P3, PT, R102, -INF , PT ;  /* 0xff8000006600780b */ /* 0x000fe20003f7d000 */
[----:B------:R4:W-:Y:S01]  /*221b0*/  MUFU.EX2 R206, R2 ;  /* 0x0000000200ce7308 */ /* 0x0009e20000000800 */
[----:B------:R-:W-:Y:S02]  /*221c0*/  FMUL.FTZ R8, R0, R102 ;  /* 0x0000006600087220 */ /* 0x000fe40000410000 */
[-CC-:B------:R-:W-:Y:S02]  /*221d0*/  FFMA.FTZ R231, R40, R0.reuse, -R10.reuse ;  /* 0x0000000028e77223 */ /* 0x180fe4000001080a */
[-CC-:B------:R-:W-:Y:S01]  /*221e0*/  FFMA.FTZ R221, R28, R0.reuse, -R10.reuse ;  /* 0x000000001cdd7223 */ /* 0x180fe2000001080a */
[----:B------:R-:W-:Y:S01]  /*221f0*/  FSEL R8, R8, RZ, P3 ;  /* 0x000000ff08087208 */ /* 0x000fe20001800000 */
[-CC-:B------:R-:W-:Y:S02]  /*22200*/  FFMA.FTZ R233, R41, R0.reuse, -R10.reuse ;  /* 0x0000000029e97223 */ /* 0x180fe4000001080a */
[-C--:B------:R-:W-:Y:S02]  /*22210*/  FFMA.FTZ R241, R44, R0.reuse, -R10 ;  /* 0x000000002cf17223 */ /* 0x080fe4000001080a */
[--C-:B------:R-:W-:Y:S01]  /*22220*/  FFMA.FTZ R193, R64, R0, -R8.reuse ;  /* 0x0000000040c17223 */ /* 0x100fe20000010808 */
[----:B---3--:R-:W-:Y:S01]  /*22230*/  FMNMX.FTZ R103, R103, R6, !PT ;  /* 0x0000000667677209 */ /* 0x008fe20007810000 */
[-CC-:B------:R-:W-:Y:S02]  /*22240*/  FFMA.FTZ R192, R65, R0.reuse, -R8.reuse ;  /* 0x0000000041c07223 */ /* 0x180fe40000010808 */
[-CC-:B------:R-:W-:Y:S02]  /*22250*/  FFMA.FTZ R222, R32, R0.reuse, -R8.reuse ;  /* 0x0000000020de7223 */ /* 0x180fe40000010808 */
[-CC-:B------:R-:W-:Y:S01]  /*22260*/  FFMA.FTZ R226, R33, R0.reuse, -R8.reuse ;  /* 0x0000000021e27223 */ /* 0x180fe20000010808 */
[----:B------:R-:W3:Y:S01]  /*22270*/  SHFL.BFLY PT, R6, R103, 0x1, 0x1f ;  /* 0x0c201f0067067f89 */ /* 0x000ee200000e0000 */
[-CC-:B------:R-:W-:Y:S01]  /*22280*/  FFMA.FTZ R236, R36, R0.reuse, -R8.reuse ;  /* 0x0000000024ec7223 */ /* 0x180fe20000010808 */
[----:B-1----:R-:W-:Y:S01]  /*22290*/  FMNMX.FTZ R101, R4, R101, !PT ;  /* 0x0000006504657209 */ /* 0x002fe20007810000 */
[-CC-:B------:R-:W-:Y:S02]  /*222a0*/  FFMA.FTZ R4, R16, R0.reuse, -R8.reuse ;  /* 0x0000000010047223 */ /* 0x180fe40000010808 */
[-CC-:B----4-:R-:W-:Y:S01]  /*222b0*/  FFMA.FTZ R2, R178, R0.reuse, -R8.reuse ;  /* 0x00000000b2027223 */ /* 0x190fe20000010808 */
[----:B------:R-:W-:Y:S01]  /*222c0*/  FSETP.NEU.FTZ.AND P2, PT, R101, -INF , PT ;  /* 0xff8000006500780b */ /* 0x000fe20003f5d000 */
[----:B------:R-:W-:Y:S01]  /*222d0*/  FMUL.FTZ R9, R0, R101 ;  /* 0x0000006500097220 */ /* 0x000fe20000410000 */
[----:B------:R1:W-:Y:S01]  /*222e0*/  MUFU.EX2 R204, R4 ;  /* 0x0000000400cc7308 */ /* 0x0003e20000000800 */
[-CC-:B------:R-:W-:Y:S02]  /*222f0*/  FFMA.FTZ R238, R37, R0.reuse, -R8.reuse ;  /* 0x0000000025ee7223 */ /* 0x180fe40000010808 */
[-CC-:B------:R-:W-:Y:S01]  /*22300*/  FFMA.FTZ R244, R48, R0.reuse, -R8.reuse ;  /* 0x0000000030f47223 */ /* 0x180fe20000010808 */
[----:B------:R-:W-:Y:S01]  /*22310*/  FSEL R9, R9, RZ, P2 ;  /* 0x000000ff09097208 */ /* 0x000fe20001000000 */
[-CC-:B------:R-:W-:Y:S02]  /*22320*/  FFMA.FTZ R248, R49, R0.reuse, -R8.reuse ;  /* 0x0000000031f87223 */ /* 0x180fe40000010808 */
[-CC-:B------:R-:W-:Y:S02]  /*22330*/  FFMA.FTZ R252, R52, R0.reuse, -R8.reuse ;  /* 0x0000000034fc7223 */ /* 0x180fe40000010808 */
[-CC-:B------:R-:W-:Y:S01]  /*22340*/  FFMA.FTZ R230, R38, R0.reuse, -R9.reuse ;  /* 0x0000000026e67223 */ /* 0x180fe20000010809 */
[----:B------:R4:W-:Y:S01]  /*22350*/  MUFU.EX2 R178, R2 ;  /* 0x0000000200b27308 */ /* 0x0009e20000000800 */
[-CC-:B------:R-:W-:Y:S02]  /*22360*/  FFMA.FTZ R107, R53, R0.reuse, -R8.reuse ;  /* 0x00000000356b7223 */ /* 0x180fe40000010808 */
[-CC-:B------:R-:W-:Y:S02]  /*22370*/  FFMA.FTZ R220, R34, R0.reuse, -R9.reuse ;  /* 0x0000000022dc7223 */ /* 0x180fe40000010809 */
[--C-:B------:R-:W-:Y:S01]  /*22380*/  FFMA.FTZ R224, R35, R0, -R9.reuse ;  /* 0x0000000023e07223 */ /* 0x100fe20000010809 */
[----:B---3--:R-:W-:Y:S01]  /*22390*/  FMNMX.FTZ R103, R103, R6, !PT ;  /* 0x0000000667677209 */ /* 0x008fe20007810000 */
[-CC-:B------:R-:W-:Y:S02]  /*223a0*/  FFMA.FTZ R232, R39, R0.reuse, -R9.reuse ;  /* 0x0000000027e87223 */ /* 0x180fe40000010809 */
[-CC-:B------:R-:W-:Y:S01]  /*223b0*/  FFMA.FTZ R243, R50, R0.reuse, -R9.reuse ;  /* 0x0000000032f37223 */ /* 0x180fe20000010809 */
[----:B------:R-:W-:Y:S01]  /*223c0*/  FSETP.NEU.FTZ.AND P0, PT, R103, -INF , PT ;  /* 0xff8000006700780b */ /* 0x000fe20003f1d000 */
[----:B------:R-:W-:Y:S02]  /*223d0*/  FMUL.FTZ R7, R0, R103 ;  /* 0x0000006700077220 */ /* 0x000fe40000410000 */
[-CC-:B------:R-:W-:Y:S02]  /*223e0*/  FFMA.FTZ R246, R51, R0.reuse, -R9.reuse ;  /* 0x0000000033f67223 */ /* 0x180fe40000010809 */
[-C--:B-1----:R-:W-:Y:S01]  /*223f0*/  FFMA.FTZ R4, R17, R0.reuse, -R8 ;  /* 0x0000000011047223 */ /* 0x082fe20000010808 */
[----:B------:R-:W-:Y:S01]  /*22400*/  FSEL R7, R7, RZ, P0 ;  /* 0x000000ff07077208 */ /* 0x000fe20000000000 */
[-CC-:B------:R-:W-:Y:S02]  /*22410*/  FFMA.FTZ R250, R54, R0.reuse, -R9.reuse ;  /* 0x0000000036fa7223 */ /* 0x180fe40000010809 */
[----:B------:R1:W-:Y:S01]  /*22420*/  MUFU.EX2 R187, R4 ;  /* 0x0000000400bb7308 */ /* 0x0003e20000000800 */
[-C--:B------:R-:W-:Y:S02]  /*22430*/  FFMA.FTZ R55, R55, R0.reuse, -R9 ;  /* 0x0000000037377223 */ /* 0x080fe40000010809 */
[-C--:B------:R-:W-:Y:S02]  /*22440*/  FFMA.FTZ R5, R176, R0.reuse, -R7 ;  /* 0x00000000b0057223 */ /* 0x080fe40000010807 */
[-C--:B----4-:R-:W-:Y:S02]  /*22450*/  FFMA.FTZ R2, R179, R0.reuse, -R9 ;  /* 0x00000000b3027223 */ /* 0x090fe40000010809 */
[-CC-:B------:R-:W-:Y:S02]  /*22460*/  FFMA.FTZ R11, R201, R0.reuse, -R7.reuse ;  /* 0x00000000c90b7223 */ /* 0x180fe40000010807 */
        /* <DEDUP_REMOVED lines=8> */
[-CC-:B------:R-:W-:Y:S02]  /*224f0*/  FFMA.FTZ R240, R46, R0.reuse, -R7.reuse ;  /* 0x000000002ef07223 */ /* 0x180fe40000010807 */
[-C--:B------:R-:W-:Y:S02]  /*22500*/  FFMA.FTZ R242, R47, R0.reuse, -R7 ;  /* 0x000000002ff27223 */ /* 0x080fe40000010807 */
[-C--:B-1----:R-:W-:Y:S02]  /*22510*/  FFMA.FTZ R4, R19, R0.reuse, -R9 ;  /* 0x0000000013047223 */ /* 0x082fe40000010809 */
[-CC-:B------:R-:W-:Y:S02]  /*22520*/  FFMA.FTZ R17, R58, R0.reuse, -R7.reuse ;  /* 0x000000003a117223 */ /* 0x180fe40000010807 */
[-C--:B------:R-:W-:Y:S01]  /*22530*/  FFMA.FTZ R16, R59, R0.reuse, -R7 ;  /* 0x000000003b107223 */ /* 0x080fe20000010807 */
[----:B------:R1:W-:Y:S01]  /*22540*/  MUFU.EX2 R186, R4 ;  /* 0x0000000400ba7308 */ /* 0x0003e20000000800 */
[-CC-:B------:R-:W-:Y:S02]  /*22550*/  FFMA.FTZ R66, R66, R0.reuse, -R9.reuse ;  /* 0x0000000042427223 */ /* 0x180fe40000010809 */
[-C--:B------:R-:W-:Y:S02]  /*22560*/  FFMA.FTZ R67, R67, R0.reuse, -R9 ;  /* 0x0000000043437223 */ /* 0x080fe40000010809 */
[-C--:B---3--:R-:W-:Y:S02]  /*22570*/  FFMA.FTZ R2, R183, R0.reuse, -R7 ;  /* 0x00000000b7027223 */ /* 0x088fe40000010807 */
[-CC-:B------:R-:W-:Y:S02]  /*22580*/  FFMA.FTZ R247, R45, R0.reuse, -R10.reuse ;  /* 0x000000002df77223 */ /* 0x180fe4000001080a */
[-CC-:B------:R-:W-:Y:S01]  /*22590*/  FFMA.FTZ R249, R56, R0.reuse, -R10.reuse ;  /* 0x0000000038f97223 */ /* 0x180fe2000001080a */
[----:B------:R3:W-:Y:S01]  /*225a0*/  MUFU.EX2 R111, R2 ;  /* 0x00000002006f7308 */ /* 0x0007e20000000800 */
[-CC-:B------:R-:W-:Y:S02]  /*225b0*/  FFMA.FTZ R251, R57, R0.reuse, -R10.reuse ;  /* 0x0000000039fb7223 */ /* 0x180fe4000001080a */
[-C--:B------:R-:W-:Y:S02]  /*225c0*/  FFMA.FTZ R35, R60, R0.reuse, -R10 ;  /* 0x000000003c237223 */ /* 0x080fe4000001080a */
[-C--:B----4-:R-:W-:Y:S02]  /*225d0*/  FFMA.FTZ R5, R15, R0.reuse, -R8 ;  /* 0x000000000f057223 */ /* 0x090fe40000010808 */
[-CC-:B------:R-:W-:Y:S02]  /*225e0*/  FFMA.FTZ R50, R61, R0.reuse, -R10.reuse ;  /* 0x000000003d327223 */ /* 0x180fe4000001080a */
[----:B------:R-:W-:Y:S01]  /*225f0*/  IMAD.MOV.U32 R38, RZ, RZ, R191 ;  /* 0x000000ffff267224 */ /* 0x000fe200078e00bf */
[----:B------:R-:W-:Y:S01]  /*22600*/  MUFU.EX2 R176, R5 ;  /* 0x0000000500b07308 */ /* 0x000fe20000000800 */
[----:B------:R-:W-:Y:S02]  /*22610*/  IMAD.MOV.U32 R39, RZ, RZ, R189 ;  /* 0x000000ffff277224 */ /* 0x000fe400078e00bd */
[----:B------:R-:W-:Y:S02]  /*22620*/  IMAD.MOV.U32 R34, RZ, RZ, R107 ;  /* 0x000000ffff227224 */ /* 0x000fe400078e006b */
[-CC-:B-1----:R-:W-:Y:S05]  /*22630*/  FFMA.FTZ R4, R184, R0.reuse, -R10.reuse ;  /* 0x00000000b8047223 */ /* 0x182fea000001080a */
[----:B------:R1:W-:Y:S01]  /*22640*/  MUFU.EX2 R205, R4 ;  /* 0x0000000400cd7308 */ /* 0x0003e20000000800 */
[-C--:B---3--:R-:W-:Y:S09]  /*22650*/  FFMA.FTZ R2, R14, R0.reuse, -R9 ;  /* 0x000000000e027223 */ /* 0x088ff20000010809 */
[----:B------:R3:W-:Y:S10]  /*22660*/  MUFU.EX2 R177, R2 ;  /* 0x0000000200b17308 */ /* 0x0007f40000000800 */
[----:B------:R4:W-:Y:S01]  /*22670*/  MUFU.EX2 R202, R11 ;  /* 0x0000000b00ca7308 */ /* 0x0009e20000000800 */
[-C--:B-1----:R-:W-:Y:S09]  /*22680*/  FFMA.FTZ R4, R26, R0.reuse, -R10 ;  /* 0x000000001a047223 */ /* 0x082ff2000001080a */
[----:B------:R-:W-:Y:S01]  /*22690*/  MUFU.EX2 R199, R4 ;  /* 0x0000000400c77308 */ /* 0x000fe20000000800 */
[-CC-:B---3--:R-:W-:Y:S09]  /*226a0*/  FFMA.FTZ R2, R182, R0.reuse, -R7.reuse ;  /* 0x00000000b6027223 */ /* 0x188ff20000010807 */
[----:B------:R1:W-:Y:S01]  /*226b0*/  MUFU.EX2 R185, R2 ;  /* 0x0000000200b97308 */ /* 0x0003e20000000800 */
[-C--:B----4-:R-:W-:Y:S09]  /*226c0*/  FFMA.FTZ R11, R20, R0.reuse, -R8 ;  /* 0x00000000140b7223 */ /* 0x090ff20000010808 */
[----:B------:R-:W-:Y:S01]  /*226d0*/  MUFU.EX2 R201, R11 ;  /* 0x0000000b00c97308 */ /* 0x000fe20000000800 */
[-C--:B-1----:R-:W-:Y:S09]  /*226e0*/  FFMA.FTZ R2, R180, R0.reuse, -R10 ;  /* 0x00000000b4027223 */ /* 0x082ff2000001080a */
[----:B------:R1:W-:Y:S02]  /*226f0*/  MUFU.EX2 R182, R2 ;  /* 0x0000000200b67308 */ /* 0x0003e40000000800 */
[-C--:B-1----:R-:W-:Y:S08]  /*22700*/  FFMA.FTZ R2, R110, R0.reuse, -R7 ;  /* 0x000000006e027223 */ /* 0x082ff00000010807 */
[----:B------:R1:W-:Y:S02]  /*22710*/  MUFU.EX2 R180, R2 ;  /* 0x0000000200b47308 */ /* 0x0003e40000000800 */
[-CC-:B-1----:R-:W-:Y:S02]  /*22720*/  FFMA.FTZ R2, R18, R0.reuse, -R9.reuse ;  /* 0x0000000012027223 */ /* 0x182fe40000010809 */
[-C--:B------:R-:W-:Y:S06]  /*22730*/  FFMA.FTZ R18, R22, R0.reuse, -R9 ;  /* 0x0000000016127223 */ /* 0x080fec0000010809 */
[----:B------:R1:W-:Y:S01]  /*22740*/  MUFU.EX2 R203, R2 ;  /* 0x0000000200cb7308 */ /* 0x0003e20000000800 */
[----:B------:R-:W-:Y:S01]  /*22750*/  IMAD.MOV.U32 R22, RZ, RZ, R17 ;  /* 0x000000ffff167224 */ /* 0x000fe200078e0011 */
[----:B-1----:R-:W-:Y:S05]  /*22760*/  FSEL R2, R103, RZ, P0 ;  /* 0x000000ff67027208 */ /* 0x002fea0000000000 */
[----:B------:R-:W-:Y:S01]  /*22770*/  FADD.FTZ R3, -R2, R3 ;  /* 0x0000000302037221 */ /* 0x000fe20000010100 */
[----:B------:R-:W-:Y:S05]  /*22780*/  FSEL R2, R100, RZ, P1 ;  /* 0x000000ff64027208 */ /* 0x000fea0000800000 */
[----:B------:R-:W-:Y:S01]  /*22790*/  FADD.FTZ R5, -R2, R104 ;  /* 0x0000006802057221 */ /* 0x000fe20000010100 */
[----:B------:R-:W-:Y:S01]  /*227a0*/  FSEL R2, R102, RZ, P3 ;  /* 0x000000ff66027208 */ /* 0x000fe20001800000 */
[----:B------:R-:W-:Y:S02]  /*227b0*/  FFMA.FTZ R104, R23, R0, -R9 ;  /* 0x0000000017687223 */ /* 0x000fe40000010809 */
[----:B------:R-:W-:Y:S02]  /*227c0*/  IMAD.MOV.U32 R23, RZ, RZ, R16 ;  /* 0x000000ffff177224 */ /* 0x000fe400078e0010 */
[----:B------:R-:W-:Y:S01]  /*227d0*/  FADD.FTZ R6, -R2, R105 ;  /* 0x0000006902067221 */ /* 0x000fe20000010100 */
[----:B------:R-:W-:Y:S03]  /*227e0*/  FSEL R2, R101, RZ, P2 ;  /* 0x000000ff65027208 */ /* 0x000fe60001000000 */
[----:B------:R-:W-:Y:S02]  /*227f0*/  FMUL.FTZ R6, R0, R6 ;  /* 0x0000000600067220 */ /* 0x000fe40000410000 */
[----:B------:R-:W-:Y:S02]  /*22800*/  FADD.FTZ R4, -R2, R106 ;  /* 0x0000006a02047221 */ /* 0x000fe40000010100 */
[-C--:B------:R-:W-:Y:S02]  /*22810*/  FFMA.FTZ R2, R27, R0.reuse, -R7 ;  /* 0x000000001b027223 */ /* 0x080fe40000010807 */
[-C--:B------:R-:W-:Y:S02]  /*22820*/  FFMA.FTZ R7, R21, R0.reuse, -R8 ;  /* 0x0000000015077223 */ /* 0x080fe40000010808 */
[----:B------:R1:W-:Y:S01]  /*22830*/  MUFU.EX2 R184, R2 ;  /* 0x0000000200b87308 */ /* 0x0003e20000000800 */
[----:B------:R-:W-:Y:S02]  /*22840*/  FFMA.FTZ R106, R24, R0, -R10 ;  /* 0x00000000186a7223 */ /* 0x000fe4000001080a */
[C---:B------:R-:W-:Y:S07]  /*22850*/  FMUL.FTZ R4, R0.reuse, R4 ;  /* 0x0000000400047220 */ /* 0x040fee0000410000 */
[----:B------:R3:W-:Y:S01]  /*22860*/  MUFU.EX2 R183, R7 ;  /* 0x0000000700b77308 */ /* 0x0007e20000000800 */
[C---:B-1----:R-:W-:Y:S02]  /*22870*/  FMUL.FTZ R2, R0.reuse, R3 ;  /* 0x0000000300027220 */ /* 0x042fe40000410000 */
[----:B------:R-:W-:Y:S07]  /*22880*/  FMUL.FTZ R3, R0, R5 ;  /* 0x0000000500037220 */ /* 0x000fee0000410000 */
[----:B------:R-:W1:Y:S01]  /*22890*/  MUFU.EX2 R0, R6 ;  /* 0x0000000600007308 */ /* 0x000e620000000800 */
[----:B------:R-:W4:Y:S04]  /*228a0*/  LDL.LU R5, [R1+0x180] ;  /* 0x0001800001057983 */ /* 0x000f280000300800 */
[----:B---3--:R-:W3:Y:S05]  /*228b0*/  LDL R7, [R1+0x1e8] ;  /* 0x0001e80001077983 */ /* 0x008eea0000100800 */
[----:B------:R-:W2:Y:S10]  /*228c0*/  MUFU.EX2 R3, R3 ;  /* 0x0000000300037308 */ /* 0x000eb40000000800 */
[----:B------:R-:W2:Y:S01]  /*228d0*/  MUFU.EX2 R2, R2 ;  /* 0x0000000200027308 */ /* 0x000ea20000000800 */
[C---:B-1----:R-:W-:Y:S02]  /*228e0*/  FMUL.FTZ R36, R0.reuse, R156 ;  /* 0x0000009c00247220 */ /* 0x042fe40000410000 */
[C---:B------:R-:W-:Y:S02]  /*228f0*/  FMUL.FTZ R37, R0.reuse, R157 ;  /* 0x0000009d00257220 */ /* 0x040fe40000410000 */
[C---:B------:R-:W-:Y:S02]  /*22900*/  FMUL.FTZ R33, R0.reuse, R161 ;  /* 0x000000a100217220 */ /* 0x040fe40000410000 */
[C---:B------:R-:W-:Y:S02]  /*22910*/  FMUL.FTZ R53, R0.reuse, R149 ;  /* 0x0000009500357220 */ /* 0x040fe40000410000 */
[C---:B------:R-:W-:Y:S02]  /*22920*/  FMUL.FTZ R16, R0.reuse, R168 ;  /* 0x000000a800107220 */ /* 0x040fe40000410000 */
[C---:B--2---:R-:W-:Y:S02]  /*22930*/  FMUL.FTZ R8, R3.reuse, R140 ;  /* 0x0000008c03087220 */ /* 0x044fe40000410000 */
[----:B------:R-:W2:Y:S01]  /*22940*/  LDL R140, [R1+0x1a0] ;  /* 0x0001a000018c7983 */ /* 0x000ea20000100800 */
[C---:B------:R-:W-:Y:S02]  /*22950*/  FMUL.FTZ R60, R3.reuse, R112 ;  /* 0x00000070033c7220 */ /* 0x040fe40000410000 */
[----:B------:R-:W-:Y:S01]  /*22960*/  FMUL.FTZ R44, R3, R120 ;  /* 0x00000078032c7220 */ /* 0x000fe20000410000 */
[----:B------:R-:W2:Y:S01]  /*22970*/  LDL.LU R6, [R1+0x184] ;  /* 0x0001840001067983 */ /* 0x000ea20000300800 */
[----:B------:R-:W-:Y:S01]  /*22980*/  MUFU.EX2 R120, R18 ;  /* 0x0000001200787308 */ /* 0x000fe20000000800 */
[----:B------:R-:W-:Y:S02]  /*22990*/  FMUL.FTZ R17, R0, R169 ;  /* 0x000000a900117220 */ /* 0x000fe40000410000 */
[----:B------:R-:W2:Y:S01]  /*229a0*/  LDL R112, [R1+0x1b0] ;  /* 0x0001b00001707983 */ /* 0x000ea20000100800 */
[C---:B------:R-:W-:Y:S02]  /*229b0*/  FMUL.FTZ R10, R2.reuse, R142 ;  /* 0x0000008e020a7220 */ /* 0x040fe40000410000 */
[C---:B------:R-:W-:Y:S01]  /*229c0*/  FMUL.FTZ R11, R2.reuse, R143 ;  /* 0x0000008f020b7220 */ /* 0x040fe20000410000 */
[----:B------:R-:W2:Y:S01]  /*229d0*/  LDL.64 R156, [R1+0x178] ;  /* 0x00017800019c7983 */ /* 0x000ea20000100a00 */
[C---:B------:R-:W-:Y:S02]  /*229e0*/  FMUL.FTZ R14, R2.reuse, R138 ;  /* 0x0000008a020e7220 */ /* 0x040fe40000410000 */
[C---:B------:R-:W-:Y:S02]  /*229f0*/  FMUL.FTZ R15, R2.reuse, R139 ;  /* 0x0000008b020f7220 */ /* 0x040fe40000410000 */
[C---:B------:R-:W-:Y:S01]  /*22a00*/  FMUL.FTZ R26, R2.reuse, R134 ;  /* 0x00000086021a7220 */ /* 0x040fe20000410000 */
[----:B------:R-:W2:Y:S01]  /*22a10*/  LDL R191, [R1+0xc4] ;  /* 0x0000c40001bf7983 */ /* 0x000ea20000100800 */
[C---:B------:R-:W-:Y:S02]  /*22a20*/  FMUL.FTZ R27, R2.reuse, R135 ;  /* 0x00000087021b7220 */ /* 0x040fe40000410000 */
[C---:B------:R-:W-:Y:S01]  /*22a30*/  FMUL.FTZ R30, R2.reuse, R130 ;  /* 0x00000082021e7220 */ /* 0x040fe20000410000 */
[----:B------:R-:W2:Y:S01]  /*22a40*/  LDL R149, [R1+0x16c] ;  /* 0x00016c0001957983 */ /* 0x000ea20000100800 */
[C---:B------:R-:W-:Y:S02]  /*22a50*/  FMUL.FTZ R31, R2.reuse, R131 ;  /* 0x00000083021f7220 */ /* 0x040fe40000410000 */
[C---:B------:R-:W-:Y:S01]  /*22a60*/  FMUL.FTZ R42, R2.reuse, R126 ;  /* 0x0000007e022a7220 */ /* 0x040fe20000410000 */
[----:B------:R-:W2:Y:S01]  /*22a70*/  LDL R189, [R1+0xdc] ;  /* 0x0000dc0001bd7983 */ /* 0x000ea20000100800 */
        /* <DEDUP_REMOVED lines=17> */
[----:B------:R1:W1:Y:S01]  /*22b90*/  MUFU.EX2 R2, R4 ;  /* 0x0000000400027308 */ /* 0x0002620000000800 */
[----:B------:R-:W-:Y:S02]  /*22ba0*/  IMAD.MOV.U32 R130, RZ, RZ, R66 ;  /* 0x000000ffff827224 */ /* 0x000fe400078e0042 */
[C---:B------:R-:W-:Y:S02]  /*22bb0*/  FFMA.FTZ R118, R3.reuse, R13, R206 ;  /* 0x0000000d03767223 */ /* 0x040fe400000100ce */
[----:B------:R-:W-:Y:S02]  /*22bc0*/  IMAD.MOV.U32 R161, RZ, RZ, R130 ;  /* 0x000000ffffa17224 */ /* 0x000fe400078e0082 */
[C---:B------:R-:W-:Y:S02]  /*22bd0*/  FMUL.FTZ R12, R3.reuse, R136 ;  /* 0x00000088030c7220 */ /* 0x040fe40000410000 */
[----:B------:R-:W-:Y:S01]  /*22be0*/  FMUL.FTZ R13, R3, R137 ;  /* 0x00000089030d7220 */ /* 0x000fe20000410000 */
[----:B------:R1:W-:Y:S01]  /*22bf0*/  MUFU.EX2 R130, R225 ;  /* 0x000000e100827308 */ /* 0x0003e20000000800 */
[C---:B------:R-:W-:Y:S02]  /*22c00*/  FMUL.FTZ R20, R0.reuse, R164 ;  /* 0x000000a400147220 */ /* 0x040fe40000410000 */
[C---:B------:R-:W-:Y:S02]  /*22c10*/  FMUL.FTZ R21, R0.reuse, R165 ;  /* 0x000000a500157220 */ /* 0x040fe40000410000 */
[C---:B------:R-:W-:Y:S02]  /*22c20*/  FMUL.FTZ R32, R0.reuse, R160 ;  /* 0x000000a000207220 */ /* 0x040fe40000410000 */
        /* <DEDUP_REMOVED lines=8> */
[C---:B------:R-:W-:Y:S01]  /*22cb0*/  FMUL.FTZ R96, R0.reuse, R96 ;  /* 0x0000006000607220 */ /* 0x040fe20000410000 */
[----:B------:R-:W2:Y:S01]  /*22cc0*/  LDL R225, [R1+0x4c] ;  /* 0x00004c0001e17983 */ /* 0x000ea20000100800 */
[----:B------:R-:W-:Y:S02]  /*22cd0*/  FMUL.FTZ R97, R0, R97 ;  /* 0x0000006100617220 */ /* 0x000fe40000410000 */
[C---:B------:R-:W-:Y:S02]  /*22ce0*/  FMUL.FTZ R18, R2.reuse, R170 ;  /* 0x000000aa02127220 */ /* 0x040fe40000410000 */
[C---:B------:R-:W-:Y:S02]  /*22cf0*/  FMUL.FTZ R19, R2.reuse, R171 ;  /* 0x000000ab02137220 */ /* 0x040fe40000410000 */
[----:B------:R-:W-:Y:S02]  /*22d00*/  IMAD.MOV.U32 R126, RZ, RZ, R67 ;  /* 0x000000ffff7e7224 */ /* 0x000fe400078e0043 */
[----:B------:R-:W-:Y:S02]  /*22d10*/  IMAD.MOV.U32 R127, RZ, RZ, R34 ;  /* 0x000000ffff7f7224 */ /* 0x000fe400078e0022 */
        /* <DEDUP_REMOVED lines=14> */
[C---:B------:R-:W-:Y:S02]  /*22e00*/  FMUL.FTZ R68, R0.reuse, R68 ;  /* 0x0000004400447220 */ /* 0x040fe40000410000 */
[C---:B------:R-:W-:Y:S02]  /*22e10*/  FMUL.FTZ R69, R0.reuse, R69 ;  /* 0x0000004500457220 */ /* 0x040fe40000410000 */
[C---:B------:R-:W-:Y:S02]  /*22e20*/  FMUL.FTZ R80, R0.reuse, R80 ;  /* 0x0000005000507220 */ /* 0x040fe40000410000 */
[----:B------:R-:W-:Y:S02]  /*22e30*/  FMUL.FTZ R81, R0, R81 ;  /* 0x0000005100517220 */ /* 0x000fe40000410000 */
        /* <DEDUP_REMOVED lines=8> */
[----:B------:R-:W-:Y:S02]  /*22ec0*/  IMAD.MOV.U32 R119, RZ, RZ, R22 ;  /* 0x000000ffff777224 */ /* 0x000fe400078e0016 */
[----:B------:R-:W-:Y:S02]  /*22ed0*/  FMUL.FTZ R22, R2, R166 ;  /* 0x000000a602167220 */ /* 0x000fe40000410000 */
[----:B------:R-:W-:Y:S02]  /*22ee0*/  FADD.FTZ R105, R111, R105 ;  /* 0x000000696f697221 */ /* 0x000fe40000010000 */
[----:B------:R-:W-:Y:S01]  /*22ef0*/  FMUL.FTZ R57, R3, R117 ;  /* 0x0000007503397220 */ /* 0x000fe20000410000 */
[----:B------:R1:W-:Y:S01]  /*22f00*/  MUFU.EX2 R111, R219 ;  /* 0x000000db006f7308 */ /* 0x0003e20000000800 */
[----:B------:R-:W-:Y:S01]  /*22f10*/  FADD.FTZ R105, R185, R105 ;  /* 0x00000069b9697221 */ /* 0x000fe20000010000 */
[C---:B------:R-:W-:Y:S01]  /*22f20*/  F2FP.BF16.PACK_AB R185, R180.reuse, R185 ;  /* 0x000000b9b4b9723e */ /* 0x040fe200000010ff */
[----:B------:R-:W-:Y:S02]  /*22f30*/  FMUL.FTZ R40, R3, R124 ;  /* 0x0000007c03287220 */ /* 0x000fe40000410000 */
[----:B------:R-:W-:Y:S02]  /*22f40*/  FADD.FTZ R117, R180, R105 ;  /* 0x00000069b4757221 */ /* 0x000fe40000010000 */
[----:B------:R-:W2:Y:S01]  /*22f50*/  LDL R180, [R1+0xbc] ;  /* 0x0000bc0001b47983 */ /* 0x000ea20000100800 */
[----:B------:R-:W-:Y:S02]  /*22f60*/  IMAD.SHL.U32 R135, R245, 0x2, RZ ;  /* 0x00000002f5877824 */ /* 0x000fe400078e00ff */
[----:B------:R1:W-:Y:S01]  /*22f70*/  MUFU.EX2 R124, R106 ;  /* 0x0000006a007c7308 */ /* 0x0003e20000000800 */
[C---:B------:R-:W-:Y:S02]  /*22f80*/  FMUL.FTZ R25, R3.reuse, R133 ;  /* 0x0000008503197220 */ /* 0x040fe40000410000 */
[C---:B------:R-:W-:Y:S02]  /*22f90*/  FMUL.FTZ R56, R3.reuse, R116 ;  /* 0x0000007403387220 */ /* 0x040fe40000410000 */
[C---:B------:R-:W-:Y:S02]  /*22fa0*/  FADD.FTZ R116, R182.reuse, R118 ;  /* 0x00000076b6747221 */ /* 0x040fe40000010000 */
[C---:B------:R-:W-:Y:S02]  /*22fb0*/  FMUL.FTZ R24, R3.reuse, R132 ;  /* 0x0000008403187220 */ /* 0x040fe40000410000 */
[C---:B------:R-:W-:Y:S02]  /*22fc0*/  FMUL.FTZ R61, R3.reuse, R113 ;  /* 0x00000071033d7220 */ /* 0x040fe40000410000 */
[C---:B------:R-:W-:Y:S02]  /*22fd0*/  FMUL.FTZ R41, R3.reuse, R125 ;  /* 0x0000007d03297220 */ /* 0x040fe40000410000 */
[----:B------:R-:W-:Y:S01]  /*22fe0*/  IMAD.MOV.U32 R168, RZ, RZ, R143 ;  /* 0x000000ffffa87224 */ /* 0x000fe200078e008f */
[----:B-1----:R-:W2:Y:S01]  /*22ff0*/  LDL R219, [R1+0x38] ;  /* 0x0000380001db7983 */ /* 0x002ea20000100800 */
[C---:B------:R-:W-:Y:S02]  /*23000*/  FMUL.FTZ R9, R3.reuse, R141 ;  /* 0x0000008d03097220 */ /* 0x040fe40000410000 */
[C---:B------:R-:W-:Y:S02]  /*23010*/  FMUL.FTZ R28, R3.reuse, R128 ;  /* 0x00000080031c7220 */ /* 0x040fe40000410000 */
[C---:B------:R-:W-:Y:S01]  /*23020*/  FMUL.FTZ R29, R3.reuse, R129 ;  /* 0x00000081031d7220 */ /* 0x040fe20000410000 */
[----:B------:R-:W-:Y:S01]  /*23030*/  MUFU.EX2 R128, R222 ;  /* 0x000000de00807308 */ /* 0x000fe20000000800 */
[C---:B------:R-:W-:Y:S02]  /*23040*/  FMUL.FTZ R45, R3.reuse, R121 ;  /* 0x00000079032d7220 */ /* 0x040fe40000410000 */
[C---:B------:R-:W-:Y:S01]  /*23050*/  FMUL.FTZ R72, R3.reuse, R72 ;  /* 0x0000004803487220 */ /* 0x040fe20000410000 */
[----:B------:R-:W-:Y:S01]  /*23060*/  F2FP.BF16.PACK_AB R106, R182, R206 ;  /* 0x000000ceb66a723e */ /* 0x000fe200000010ff */
[C---:B------:R-:W-:Y:S02]  /*23070*/  FMUL.FTZ R73, R3.reuse, R73 ;  /* 0x0000004903497220 */ /* 0x040fe40000410000 */
[C---:B------:R-:W-:Y:S02]  /*23080*/  FMUL.FTZ R76, R3.reuse, R76 ;  /* 0x0000004c034c7220 */ /* 0x040fe40000410000 */
[C---:B------:R-:W-:Y:S02]  /*23090*/  FMUL.FTZ R77, R3.reuse, R77 ;  /* 0x0000004d034d7220 */ /* 0x040fe40000410000 */
[C---:B------:R-:W-:Y:S02]  /*230a0*/  FMUL.FTZ R88, R3.reuse, R88 ;  /* 0x0000005803587220 */ /* 0x040fe40000410000 */
[C---:B------:R-:W-:Y:S02]  /*230b0*/  FMUL.FTZ R89, R3.reuse, R89 ;  /* 0x0000005903597220 */ /* 0x040fe40000410000 */
[C---:B------:R-:W-:Y:S02]  /*230c0*/  FMUL.FTZ R92, R3.reuse, R92 ;  /* 0x0000005c035c7220 */ /* 0x040fe40000410000 */
[----:B------:R-:W-:Y:S01]  /*230d0*/  FMUL.FTZ R93, R3, R93 ;  /* 0x0000005d035d7220 */ /* 0x000fe20000410000 */
[----:B------:R-:W-:Y:S01]  /*230e0*/  F2FP.BF16.PACK_AB R3, R177, R179 ;  /* 0x000000b3b103723e */ /* 0x000fe200000010ff */
[----:B------:R-:W-:Y:S02]  /*230f0*/  IMAD.MOV.U32 R153, RZ, RZ, R134 ;  /* 0x000000ffff997224 */ /* 0x000fe400078e0086 */
[----:B------:R-:W-:Y:S02]  /*23100*/  IMAD.MOV.U32 R160, RZ, RZ, R126 ;  /* 0x000000ffffa07224 */ /* 0x000fe400078e007e */
[----:B------:R-:W1:Y:S01]  /*23110*/  MUFU.EX2 R126, R226 ;  /* 0x000000e2007e7308 */ /* 0x000e620000000800 */
[----:B------:R-:W-:Y:S02]  /*23120*/  IMAD.MOV.U32 R154, RZ, RZ, R127 ;  /* 0x000000ffff9a7224 */ /* 0x000fe400078e007f */
[----:B------:R-:W-:Y:S02]  /*23130*/  IMAD.MOV.U32 R155, RZ, RZ, R131 ;  /* 0x000000ffff9b7224 */ /* 0x000fe400078e0083 */
[----:B------:R-:W-:Y:S02]  /*23140*/  IMAD.MOV.U32 R132, RZ, RZ, R119 ;  /* 0x000000ffff847224 */ /* 0x000fe400078e0077 */
[----:B------:R-:W-:Y:S03]  /*23150*/  IMAD.MOV.U32 R143, RZ, RZ, R142 ;  /* 0x000000ffff8f7224 */ /* 0x000fe600078e008e */
[----:B------:R-:W-:Y:S10]  /*23160*/  MUFU.EX2 R131, R220 ;  /* 0x000000dc00837308 */ /* 0x000ff40000000800 */
[----:B------:R2:W-:Y:S01]  /*23170*/  MUFU.EX2 R127, R227 ;  /* 0x000000e3007f7308 */ /* 0x0005e20000000800 */
[----:B-1----:R-:W-:Y:S01]  /*23180*/  F2FP.BF16.PACK_AB R147, R126, R128 ;  /* 0x000000807e93723e */ /* 0x002fe200000010ff */
[C---:B----4-:R-:W-:Y:S02]  /*23190*/  FFMA.FTZ R110, R0.reuse, R5, R178 ;  /* 0x00000005006e7223 */ /* 0x050fe400000100b2 */
[----:B------:R-:W-:Y:S02]  /*231a0*/  FMUL.FTZ R5, R0, R173 ;  /* 0x000000ad00057220 */ /* 0x000fe40000410000 */
[----:B------:R-:W-:Y:S02]  /*231b0*/  FADD.FTZ R110, R176, R110 ;  /* 0x0000006eb06e7221 */ /* 0x000fe40000010000 */
[----:B---3--:R-:W-:Y:S04]  /*231c0*/  IMAD.WIDE.U32 R136, R7, -0x2daee0ad, RZ ;  /* 0xd2511f5307887825 */ /* 0x008fe800078e00ff */
[----:B------:R-:W-:Y:S02]  /*231d0*/  FMUL.FTZ R7, R2, R175 ;  /* 0x000000af02077220 */ /* 0x000fe40000410000 */
[----:B------:R-:W3:Y:S01]  /*231e0*/  LDL R175, [R1+0x58] ;  /* 0x0000580001af7983 */ /* 0x000ee20000100800 */
[----:B------:R-:W-:Y:S01]  /*231f0*/  FADD.FTZ R110, R204, R110 ;  /* 0x0000006ecc6e7221 */ /* 0x000fe20000010000 */
[C---:B------:R-:W-:Y:S03]  /*23200*/  F2FP.BF16.PACK_AB R204, R187.reuse, R204 ;  /* 0x000000ccbbcc723e */ /* 0x040fe600000010ff */
[----:B------:R-:W-:Y:S01]  /*23210*/  FADD.FTZ R121, R187, R110 ;  /* 0x0000006ebb797221 */ /* 0x000fe20000010000 */
[----:B------:R-:W-:Y:S01]  /*23220*/  F2FP.BF16.PACK_AB R110, R186, R203 ;  /* 0x000000cbba6e723e */ /* 0x000fe200000010ff */
[----:B--2---:R-:W-:Y:S04]  /*23230*/  IMAD.WIDE.U32 R122, R140, -0x326172a9, RZ ;  /* 0xcd9e8d578c7a7825 */ /* 0x004fe800078e00ff */
[----:B------:R-:W-:Y:S02]  /*23240*/  IMAD.MOV.U32 R206, RZ, RZ, R140 ;  /* 0x000000ffffce7224 */ /* 0x000fe400078e008c */
[----:B------:R1:W2:Y:S01]  /*23250*/  LDL.S16 R140, [R1+0xf8] ;  /* 0x0000f800018c7983 */ /* 0x0002a20000100600 */
[----:B------:R-:W-:Y:S01]  /*23260*/  FFMA.FTZ R107, R2, R6, R179 ;  /* 0x00000006026b7223 */ /* 0x000fe200000100b3 */
[----:B------:R-:W-:Y:S01]  /*23270*/  LOP3.LUT R0, R112, R123, RZ, 0x3c, !PT ;  /* 0x0000007b70007212 */ /* 0x000fe200078e3cff */
[----:B------:R-:W-:Y:S02]  /*23280*/  FMUL.FTZ R6, R2, R174 ;  /* 0x000000ae02067220 */ /* 0x000fe40000410000 */
[----:B------:R-:W-:Y:S01]  /*23290*/  IMAD.MOV.U32 R170, RZ, RZ, R122 ;  /* 0x000000ffffaa7224 */ /* 0x000fe200078e007a */
[C---:B------:R-:W-:Y:S01]  /*232a0*/  LOP3.LUT R114, R157.reuse, R135, RZ, 0x3c, !PT ;  /* 0x000000879d727212 */ /* 0x040fe200078e3cff */
[----:B------:R-:W-:Y:S01]  /*232b0*/  IMAD.MOV.U32 R171, RZ, RZ, R123 ;  /* 0x000000ffffab7224 */ /* 0x000fe200078e007b */
[----:B------:R-:W-:Y:S01]  /*232c0*/  IADD3 R133, R157, -0x4498517b, RZ ;  /* 0xbb67ae859d857810 */ /* 0x000fe20007ffe0ff */
[----:B------:R-:W-:Y:S01]  /*232d0*/  IMAD.MOV.U32 R122, RZ, RZ, R55 ;  /* 0x000000ffff7a7224 */ /* 0x000fe200078e0037 */
[----:B------:R-:W-:Y:S01]  /*232e0*/  LOP3.LUT R114, R114, R137, RZ, 0x3c, !PT ;  /* 0x0000008972727212 */ /* 0x000fe200078e3cff */
[C---:B------:R-:W-:Y:S01]  /*232f0*/  FMUL.FTZ R55, R2.reuse, R151 ;  /* 0x0000009702377220 */ /* 0x040fe20000410000 */
[----:B------:R-:W4:Y:S01]  /*23300*/  LDL R174, [R1+0x54] ;  /* 0x0000540001ae7983 */ /* 0x000f220000100800 */
[----:B------:R-:W-:Y:S02]  /*23310*/  IMAD.MOV.U32 R123, RZ, RZ, R23 ;  /* 0x000000ffff7b7224 */ /* 0x000fe400078e0017 */
[----:B------:R-:W-:Y:S01]  /*23320*/  FMUL.FTZ R23, R2, R167 ;  /* 0x000000a702177220 */ /* 0x000fe20000410000 */
[----:B------:R-:W-:Y:S01]  /*23330*/  F2FP.BF16.PACK_AB R2, R176, R178 ;  /* 0x000000b2b002723e */ /* 0x000fe200000010ff */
[----:B------:R-:W-:Y:S01]  /*23340*/  IMAD.WIDE.U32 R150, R0, -0x2daee0ad, RZ ;  /* 0xd2511f5300967825 */ /* 0x000fe200078e00ff */
[----:B------:R-:W2:Y:S01]  /*23350*/  LDL R176, [R1+0xcc] ;  /* 0x0000cc0001b07983 */ /* 0x000ea20000100800 */
[----:B------:R-:W1:Y:S02]  /*23360*/  MUFU.EX2 R0, R104 ;  /* 0x0000006800007308 */ /* 0x000e640000000800 */
[----:B------:R-:W-:Y:S01]  /*23370*/  IMAD.WIDE.U32 R114, R114, -0x326172a9, RZ ;  /* 0xcd9e8d5772727825 */ /* 0x000fe200078e00ff */
[----:B------:R-:W-:Y:S03]  /*23380*/  LOP3.LUT R138, R151, R133, R136, 0x96, !PT ;  /* 0x00000085978a7212 */ /* 0x000fe600078e9688 */
[----:B------:R-:W-:Y:S02]  /*23390*/  IMAD.MOV.U32 R146, RZ, RZ, R112 ;  /* 0x000000ffff927224 */ /* 0x000fe400078e0070 */
[----:B------:R-:W-:Y:S04]  /*233a0*/  IMAD.WIDE.U32 R138, R138, -0x326172a9, RZ ;  /* 0xcd9e8d578a8a7825 */ /* 0x000fe800078e00ff */
[----:B------:R-:W-:Y:S01]  /*233b0*/  IMAD.MOV.U32 R144, RZ, RZ, R122 ;  /* 0x000000ffff907224 */ /* 0x000fe200078e007a */
[----:B------:R-:W-:Y:S01]  /*233c0*/  LOP3.LUT R112, R139, R149, R114, 0x96, !PT ;  /* 0x000000958b707212 */ /* 0x000fe200078e9672 */
[----:B------:R-:W-:Y:S02]  /*233d0*/  IMAD.MOV.U32 R129, RZ, RZ, R123 ;  /* 0x000000ffff817224 */ /* 0x000fe400078e007b */
[----:B------:R-:W-:Y:S02]  /*233e0*/  FADD.FTZ R107, R177, R107 ;  /* 0x0000006bb16b7221 */ /* 0x000fe40000010000 */
[----:B------:R-:W-:Y:S04]  /*233f0*/  IMAD.WIDE.U32 R112, R112, -0x2daee0ad, RZ ;  /* 0xd2511f5370707825 */ /* 0x000fe800078e00ff */
[----:B------:R-:W-:Y:S01]  /*23400*/  IMAD.MOV.U32 R227, RZ, RZ, R157 ;  /* 0x000000ffffe37224 */ /* 0x000fe200078e009d */
[----:B-1----:R-:W-:Y:S01]  /*23410*/  F2FP.BF16.PACK_AB R148, R0, R120 ;  /* 0x000000780094723e */ /* 0x002fe200000010ff */
[----:B------:R-:W-:Y:S02]  /*23420*/  IMAD.MOV.U32 R157, RZ, RZ, R129 ;  /* 0x000000ffff9d7224 */ /* 0x000fe400078e0081 */
[----:B------:R-:W-:Y:S01]  /*23430*/  MUFU.EX2 R129, R230 ;  /* 0x000000e600817308 */ /* 0x000fe20000000800 */
[----:B------:R-:W-:Y:S02]  /*23440*/  IMAD.MOV.U32 R226, RZ, RZ, R156 ;  /* 0x000000ffffe27224 */ /* 0x000fe400078e009c */
[----:B------:R-:W-:Y:S02]  /*23450*/  IMAD.MOV.U32 R156, RZ, RZ, R132 ;  /* 0x000000ffff9c7224 */ /* 0x000fe400078e0084 */
[----:B------:R-:W-:Y:S02]  /*23460*/  IMAD.MOV.U32 R226, RZ, RZ, R157 ;  /* 0x000000ffffe27224 */ /* 0x000fe400078e009d */
[----:B------:R-:W-:Y:S03]  /*23470*/  FADD.FTZ R107, R203, R107 ;  /* 0x0000006bcb6b7221 */ /* 0x000fe60000010000 */
[----:B------:R1:W-:Y:S01]  /*23480*/  MUFU.EX2 R132, R236 ;  /* 0x000000ec00847308 */ /* 0x0003e20000000800 */
[----:B------:R-:W-:Y:S02]  /*23490*/  FADD.FTZ R107, R186, R107 ;  /* 0x0000006bba6b7221 */ /* 0x000fe40000010000 */
[--C-:B-1----:R-:W-:Y:S01]  /*234a0*/  IMAD.MOV.U32 R236, RZ, RZ, R170.reuse ;  /* 0x000000ffffec7224 */ /* 0x102fe200078e00aa */
[----:B--2---:R-:W-:Y:S05]  /*234b0*/  LOP3.LUT R104, R115, R176, R170, 0x96, !PT ;  /* 0x000000b073687212 */ /* 0x004fea00078e96aa */
[----:B------:R-:W-:Y:S05]  /*234c0*/  IMAD.WIDE.U32 R104, R104, -0x2daee0ad, RZ ;  /* 0xd2511f5368687825 */ /* 0x000fea00078e00ff */
[----:B------:R-:W-:Y:S02]  /*234d0*/  LOP3.LUT R118, R105, R191, R150, 0x96, !PT ;  /* 0x000000bf69767212 */ /* 0x000fe400078e9696 */
[----:B------:R-:W-:Y:S01]  /*234e0*/  LOP3.LUT R113, R113, R189, R104, 0x96, !PT ;  /* 0x000000bd71717212 */ /* 0x000fe200078e9668 */
[----:B------:R-:W-:Y:S01]  /*234f0*/  FADD.FTZ R104, R205, R116 ;  /* 0x00000074cd687221 */ /* 0x000fe20000010000 */
[C---:B------:R-:W-:Y:S01]  /*23500*/  F2FP.BF16.PACK_AB R105, R199.reuse, R205 ;  /* 0x000000cdc769723e */ /* 0x040fe200000010ff */
[----:B------:R-:W-:Y:S04]  /*23510*/  IMAD.WIDE.U32 R118, R118, -0x326172a9, RZ ;  /* 0xcd9e8d5776767825 */ /* 0x000fe800078e00ff */
[----:B------:R-:W-:Y:S01]  /*23520*/  FADD.FTZ R125, R199, R104 ;  /* 0x00000068c77d7221 */ /* 0x000fe20000010000 */
[----:B------:R-:W-:Y:S01]  /*23530*/  LOP3.LUT R116, R119, R225, R138, 0x96, !PT ;  /* 0x000000e177747212 */ /* 0x000fe200078e968a */
[----:B------:R-:W-:Y:S01]  /*23540*/  FADD.FTZ R104, R202, R117 ;  /* 0x00000075ca687221 */ /* 0x000fe20000010000 */
[----:B------:R-:W-:Y:S02]  /*23550*/  F2FP.BF16.PACK_AB R199, R127, R130 ;  /* 0x000000827fc7723e */ /* 0x000fe400000010ff */
[----:B------:R-:W-:Y:S01]  /*23560*/  F2FP.BF16.PACK_AB R202, R184, R202 ;  /* 0x000000cab8ca723e */ /* 0x000fe200000010ff */
[----:B------:R-:W-:Y:S04]  /*23570*/  IMAD.WIDE.U32 R116, R116, -0x2daee0ad, RZ ;  /* 0xd2511f5374747825 */ /* 0x000fe800078e00ff */
[----:B------:R-:W-:Y:S01]  /*23580*/  FADD.FTZ R142, R184, R104 ;  /* 0x00000068b88e7221 */ /* 0x000fe20000010000 */
[----:B------:R-:W-:Y:S01]  /*23590*/  LOP3.LUT R104, R117, R180, R112, 0x96, !PT ;  /* 0x000000b475687212 */ /* 0x000fe200078e9670 */
[----:B------:R-:W-:Y:S04]  /*235a0*/  IMAD.WIDE.U32 R112, R113, -0x326172a9, RZ ;  /* 0xcd9e8d5771707825 */ /* 0x000fe800078e00ff */
[----:B------:R-:W-:Y:S01]  /*235b0*/  IMAD.WIDE.U32 R158, R104, -0x326172a9, RZ ;  /* 0xcd9e8d57689e7825 */ /* 0x000fe200078e00ff */
[----:B---3--:R-:W-:Y:S02]  /*235c0*/  LOP3.LUT R118, R113, R175, R118, 0x96, !PT ;  /* 0x000000af71767212 */ /* 0x008fe400078e9676 */
[----:B------:R-:W1:Y:S01]  /*235d0*/  MUFU.EX2 R113, R224 ;  /* 0x000000e000717308 */ /* 0x000e620000000800 */
[----:B------:R-:W-:Y:S01]  /*235e0*/  FADD.FTZ R104, R201, R121 ;  /* 0x00000079c9687221 */ /* 0x000fe20000010000 */
[----:B------:R-:W-:Y:S01]  /*235f0*/  LOP3.LUT R145, R159, R162, R112, 0x96, !PT ;  /* 0x000000a29f917212 */ /* 0x000fe200078e9670 */
[----:B------:R-:W-:Y:S01]  /*23600*/  IMAD.WIDE.U32 R178, R118, -0x2daee0ad, RZ ;  /* 0xd2511f5376b27825 */ /* 0x000fe200078e00ff */
[----:B------:R-:W-:Y:S03]  /*23610*/  F2FP.BF16.PACK_AB R201, R183, R201 ;  /* 0x000000c9b7c9723e */ /* 0x000fe600000010ff */
[----:B------:R-:W-:Y:S01]  /*23620*/  FADD.FTZ R112, R124, R125 ;  /* 0x0000007d7c707221 */ /* 0x000fe20000010000 */
[----:B----4-:R-:W-:Y:S01]  /*23630*/  LOP3.LUT R122, R179, R174, R116, 0x96, !PT ;  /* 0x000000aeb37a7212 */ /* 0x010fe200078e9674 */
[----:B------:R-:W-:Y:S01]  /*23640*/  FADD.FTZ R134, R183, R104 ;  /* 0x00000068b7867221 */ /* 0x000fe20000010000 */
[----:B------:R-:W-:Y:S01]  /*23650*/  MUFU.EX2 R121, R221 ;  /* 0x000000dd00797308 */ /* 0x000fe20000000800 */
[----:B------:R-:W-:Y:S02]  /*23660*/  FADD.FTZ R104, R120, R107 ;  /* 0x0000006b78687221 */ /* 0x000fe40000010000 */
[----:B------:R-:W-:Y:S04]  /*23670*/  IMAD.WIDE.U32 R122, R122, -0x326172a9, RZ ;  /* 0xcd9e8d577a7a7825 */ /* 0x000fe800078e00ff */
[----:B------:R-:W-:Y:S01]  /*23680*/  FADD.FTZ R141, R0, R104 ;  /* 0x00000068008d7221 */ /* 0x000fe20000010000 */
[----:B------:R-:W-:Y:S02]  /*23690*/  LOP3.LUT R107, R123, R219, R158, 0x96, !PT ;  /* 0x000000db7b6b7212 */ /* 0x000fe400078e969e */
[----:B------:R-:W-:Y:S01]  /*236a0*/  F2FP.BF16.PACK_AB R104, R111, R124 ;  /* 0x0000007c6f68723e */ /* 0x000fe200000010ff */
[----:B------:R-:W-:Y:S01]  /*236b0*/  MUFU.EX2 R120, R223 ;  /* 0x000000df00787308 */ /* 0x000fe20000000800 */
[----:B------:R-:W-:Y:S02]  /*236c0*/  LOP3.LUT R0, R107, 0xff, RZ, 0xc0, !PT ;  /* 0x000000ff6b007812 */ /* 0x000fe400078ec0ff */
[----:B-1----:R-:W-:Y:S01]  /*236d0*/  F2FP.BF16.PACK_AB R159, R113, R131 ;  /* 0x00000083719f723e */ /* 0x002fe200000010ff */
[----:B------:R-:W-:Y:S01]  /*236e0*/  IMAD.MOV.U32 R224, RZ, RZ, R156 ;  /* 0x000000ffffe07224 */ /* 0x000fe200078e009c */
[----:B------:R-:W-:Y:S02]  /*236f0*/  ISETP.GE.U32.AND P0, PT, R194, R0, PT ;  /* 0x00000000c200720c */ /* 0x000fe40003f06070 */
[C---:B------:R-:W-:Y:S03]  /*23700*/  PRMT R0, R2.reuse, 0x7632, R0 ;  /* 0x0000763202007816 */ /* 0x040fe60000000000 */
[----:B------:R-:W1:Y:S01]  /*23710*/  MUFU.EX2 R124, R232 ;  /* 0x000000e8007c7308 */ /* 0x000e620000000800 */
[----:B------:R-:W-:Y:S07]  /*23720*/  PRMT R119, R2, 0x5410, R0 ;  /* 0x0000541002777816 */ /* 0x000fee0000000000 */
[----:B------:R-:W-:Y:S02]  /*23730*/  @!P0 HFMA2.BF16_V2 R140, -RZ.H0_H0, RZ.H0_H0, -R2.H0_H0 ;  /* 0x200000ffff8c8231 */ /* 0x000fe40000340902 */
[----:B------:R2:W-:Y:S03]  /*23740*/  MUFU.EX2 R118, R237 ;  /* 0x000000ed00767308 */ /* 0x0005e60000000800 */
[----:B------:R-:W-:Y:S01]  /*23750*/  PRMT R116, R140, 0x7610, R116 ;  /* 0x000076108c747816 */ /* 0x000fe20000000074 */
[----:B------:R3:W-:Y:S03]  /*23760*/  @!P0 STL.S16 [R1+0xf8], R140 ;  /* 0x0000f88c01008387 */ /* 0x0007e60000100600 */
[----:B------:R-:W-:Y:S02]  /*23770*/  @!P0 PRMT R2, R116, 0x5410, RZ ;  /* 0x0000541074028816 */ /* 0x000fe400000000ff */
[----:B------:R-:W-:Y:S01]  /*23780*/  IADD3 R116, R206, 0x4, RZ ;  /* 0x00000004ce747810 */ /* 0x000fe20007ffe0ff */
[----:B------:R-:W-:Y:S01]  /*23790*/  IMAD.MOV.U32 R206, RZ, RZ, R153 ;  /* 0x000000ffffce7224 */ /* 0x000fe200078e0099 */
[----:B------:R-:W4:Y:S01]  /*237a0*/  MUFU.EX2 R125, R238 ;  /* 0x000000ee007d7308 */ /* 0x000f220000000800 */
[----:B------:R4:W-:Y:S01]  /*237b0*/  ST.E.U16 [R196.64], R2 ;  /* 0x00000002c4007985 */ /* 0x0009e2000c101504 */
[----:B------:R-:W-:Y:S01]  /*237c0*/  IMAD.MOV.U32 R153, RZ, RZ, R168 ;  /* 0x000000ffff997224 */ /* 0x000fe200078e00a8 */
[----:B-1----:R-:W-:Y:S01]  /*237d0*/  F2FP.BF16.PACK_AB R186, R124, R129 ;  /* 0x000000817cba723e */ /* 0x002fe200000010ff */
[----:B------:R-:W-:Y:S04]  /*237e0*/  IMAD.WIDE.U32 R116, R116, -0x326172a9, RZ ;  /* 0xcd9e8d5774747825 */ /* 0x000fe800078e00ff */
[----:B------:R-:W-:Y:S01]  /*237f0*/  IMAD.MOV.U32 R168, RZ, RZ, R143 ;  /* 0x000000ffffa87224 */ /* 0x000fe200078e008f */
[----:B------:R-:W-:Y:S01]  /*23800*/  LOP3.LUT R115, R115, R176, R116, 0x96, !PT ;  /* 0x000000b073737212 */ /* 0x000fe200078e9674 */
[----:B--2---:R-:W-:Y:S02]  /*23810*/  IMAD.MOV.U32 R237, RZ, RZ, R171 ;  /* 0x000000ffffed7224 */ /* 0x004fe400078e00ab */
[----:B---3--:R-:W-:Y:S02]  /*23820*/  FADD.FTZ R140, R111, R112 ;  /* 0x000000706f8c7221 */ /* 0x008fe40000010000 */
[----:B------:R1:W2:Y:S01]  /*23830*/  LDL.S16 R112, [R1+0xf4] ;  /* 0x0000f40001707983 */ /* 0x0002a20000100600 */
[----:B------:R-:W3:Y:S01]  /*23840*/  MUFU.EX2 R111, R239 ;  /* 0x000000ef006f7308 */ /* 0x000ee20000000800 */
[----:B----4-:R-:W-:Y:S02]  /*23850*/  F2FP.BF16.PACK_AB R169, R125, R132 ;  /* 0x000000847da9723e */ /* 0x010fe400000010ff */
[----:B------:R-:W-:Y:S04]  /*23860*/  LOP3.LUT R2, R107, 0xffff, RZ, 0xc0, !PT ;  /* 0x0000ffff6b027812 */ /* 0x000fe800078ec0ff */
[----:B------:R-:W-:Y:S04]  /*23870*/  SHF.R.U32.HI R2, RZ, 0x8, R2 ;  /* 0x00000008ff027819 */ /* 0x000fe80000011602 */
[----:B------:R-:W-:Y:S04]  /*23880*/  LOP3.LUT R2, R2, 0xffff, RZ, 0xc0, !PT ;  /* 0x0000ffff02027812 */ /* 0x000fe800078ec0ff */
[C---:B------:R-:W-:Y:S02]  /*23890*/  ISETP.GE.U32.AND P0, PT, R194.reuse, R2, PT ;  /* 0x00000002c200720c */ /* 0x040fe40003f06070 */
[--C-:B------:R-:W-:Y:S02]  /*238a0*/  SHF.R.U32.HI R2, RZ, 0x18, R107.reuse ;  /* 0x00000018ff027819 */ /* 0x100fe4000001166b */
[----:B---3--:R-:W-:Y:S02]  /*238b0*/  F2FP.BF16.PACK_AB R203, R111, R118 ;  /* 0x000000766fcb723e */ /* 0x008fe400000010ff */
[----:B------:R-:W-:Y:S02]  /*238c0*/  ISETP.GE.U32.AND P1, PT, R194, R2, PT ;  /* 0x00000002c200720c */ /* 0x000fe40003f26070 */
[--C-:B------:R-:W-:Y:S04]  /*238d0*/  SHF.R.U32.HI R2, RZ, 0x10, R107.reuse ;  /* 0x00000010ff027819 */ /* 0x100fe8000001166b */
[----:B------:R-:W-:Y:S04]  /*238e0*/  LOP3.LUT R2, R2, 0xff, RZ, 0xc0, !PT ;  /* 0x000000ff02027812 */ /* 0x000fe800078ec0ff */
[----:B------:R-:W-:Y:S01]  /*238f0*/  ISETP.GE.U32.AND P2, PT, R194, R2, PT ;  /* 0x00000002c200720c */ /* 0x000fe20003f46070 */
[----:B------:R-:W-:Y:S01]  /*23900*/  FADD.FTZ R2, R130, R142 ;  /* 0x0000008e82027221 */ /* 0x000fe20000010000 */
[----:B------:R-:W-:Y:S03]  /*23910*/  LOP3.LUT R142, R146, R117, RZ, 0x3c, !PT ;  /* 0x00000075928e7212 */ /* 0x000fe600078e3cff */
[----:B------:R-:W-:Y:S02]  /*23920*/  FADD.FTZ R127, R127, R2 ;  /* 0x000000027f7f7221 */ /* 0x000fe40000010000 */
[----:B------:R-:W-:Y:S05]  /*23930*/  IMAD.WIDE.U32 R142, R142, -0x2daee0ad, RZ ;  /* 0xd2511f538e8e7825 */ /* 0x000fea00078e00ff */
[----:B------:R-:W-:Y:S01]  /*23940*/  LOP3.LUT R130, R143, R133, R136, 0x96, !PT ;  /* 0x000000858f827212 */ /* 0x000fe200078e9688 */
[----:B--2---:R-:W-:Y:S05]  /*23950*/  @!P0 HFMA2.BF16_V2 R112, -RZ.H0_H0, RZ.H0_H0, -R0.H0_H0 ;  /* 0x200000ffff708231 */ /* 0x004fea0000340900 */
[----:B------:R-:W-:Y:S01]  /*23960*/  PRMT R107, R112, 0x7610, R107 ;  /* 0x00007610706b7816 */ /* 0x000fe2000000006b */
[----:B------:R2:W-:Y:S03]  /*23970*/  @!P0 STL.S16 [R1+0xf4], R112 ;  /* 0x0000f47001008387 */ /* 0x0005e60000100600 */
[----:B------:R-:W-:Y:S01]  /*23980*/  @!P0 PRMT R0, R107, 0x5410, RZ ;  /* 0x000054106b008816 */ /* 0x000fe200000000ff */
[----:B------:R-:W-:Y:S01]  /*23990*/  FADD.FTZ R107, R128, R134 ;  /* 0x00000086806b7221 */ /* 0x000fe20000010000 */
[----:B------:R1:W3:Y:S01]  /*239a0*/  LDL.S16 R117, [R1+0xec] ;  /* 0x0000ec0001757983 */ /* 0x0002e20000100600 */
[----:B------:R4:W-:Y:S02]  /*239b0*/  MUFU.EX2 R128, R231 ;  /* 0x000000e700807308 */ /* 0x0009e40000000800 */
[----:B------:R-:W-:Y:S01]  /*239c0*/  FADD.FTZ R134, R126, R107 ;  /* 0x0000006b7e867221 */ /* 0x000fe20000010000 */
[----:B------:R1:W-:Y:S04]  /*239d0*/  ST.E.U16 [R196.64+0x2], R0 ;  /* 0x00000200c4007985 */ /* 0x0003e8000c101504 */
[----:B------:R1:W4:Y:S04]  /*239e0*/  LDL.S16 R126, [R1+0xf0] ;  /* 0x0000f000017e7983 */ /* 0x0003280000100600 */
[----:B------:R-:W4:Y:S04]  /*239f0*/  LDL R107, [R1+0x1ac] ;  /* 0x0001ac00016b7983 */ /* 0x000f280000100800 */
[----:B--2---:R-:W2:Y:S01]  /*23a00*/  LDL R112, [R1+0x1a8] ;  /* 0x0001a80001707983 */ /* 0x004ea20000100800 */
[----:B-1----:R-:W-:Y:S04]  /*23a10*/  IADD3 R0, R135, 0x1, RZ ;  /* 0x0000000187007810 */ /* 0x002fe80007ffe0ff */
[----:B------:R-:W-:Y:S01]  /*23a20*/  LOP3.LUT R2, R227, R0, RZ, 0x3c, !PT ;  /* 0x00000000e3027212 */ /* 0x000fe200078e3cff */
[----:B------:R-:W-:Y:S01]  /*23a30*/  IMAD.MOV.U32 R227, RZ, RZ, R154 ;  /* 0x000000ffffe37224 */ /* 0x000fe200078e009a */
[----:B------:R-:W-:Y:S01]  /*23a40*/  PRMT R0, R3, 0x7632, R0 ;  /* 0x0000763203007816 */ /* 0x000fe20000000000 */
[----:B------:R-:W-:Y:S01]  /*23a50*/  IMAD.MOV.U32 R154, RZ, RZ, R144 ;  /* 0x000000ffff9a7224 */ /* 0x000fe200078e0090 */
[----:B------:R-:W-:Y:S01]  /*23a60*/  LOP3.LUT R146, R2, R137, RZ, 0x3c, !PT ;  /* 0x0000008902927212 */ /* 0x000fe200078e3cff */
[----:B------:R-:W-:Y:S02]  /*23a70*/  FADD.FTZ R2, R131, R141 ;  /* 0x0000008d83027221 */ /* 0x000fe40000010000 */
[----:B------:R-:W-:Y:S04]  /*23a80*/  IMAD.WIDE.U32 R130, R130, -0x326172a9, RZ ;  /* 0xcd9e8d5782827825 */ /* 0x000fe800078e00ff */
[----:B------:R-:W-:Y:S01]  /*23a90*/  FADD.FTZ R133, R113, R2 ;  /* 0x0000000271857221 */ /* 0x000fe20000010000 */
[----:B------:R-:W-:Y:S01]  /*23aa0*/  F2FP.BF16.PACK_AB R2, R120, R121 ;  /* 0x000000797802723e */ /* 0x000fe200000010ff */
[----:B---3--:R-:W-:Y:S05]  /*23ab0*/  @!P1 HFMA2.BF16_V2 R117, -RZ.H0_H0, RZ.H0_H0, -R0.H0_H0 ;  /* 0x200000ffff759231 */ /* 0x008fea0000340900 */
[----:B------:R-:W-:Y:S01]  /*23ac0*/  PRMT R135, R117, 0x7610, R135 ;  /* 0x0000761075877816 */ /* 0x000fe20000000087 */
[----:B----4-:R-:W-:Y:S05]  /*23ad0*/  @!P2 HFMA2.BF16_V2 R126, -RZ.H0_H0, RZ.H0_H0, -R3.H0_H0 ;  /* 0x200000ffff7ea231 */ /* 0x010fea0000340903 */
[----:B------:R-:W-:Y:S01]  /*23ae0*/  PRMT R137, R126, 0x7610, R137 ;  /* 0x000076107e897816 */ /* 0x000fe20000000089 */
[----:B------:R1:W-:Y:S04]  /*23af0*/  @!P2 STL.S16 [R1+0xf0], R126 ;  /* 0x0000f07e0100a387 */ /* 0x0003e80000100600 */
[----:B------:R3:W-:Y:S01]  /*23b00*/  @!P1 STL.S16 [R1+0xec], R117 ;  /* 0x0000ec7501009387 */ /* 0x0007e20000100600 */
[----:B--2---:R-:W-:Y:S03]  /*23b10*/  IADD3 R112, P0, R196, R112, RZ ;  /* 0x00000070c4707210 */ /* 0x004fe60007f1e0ff */
[----:B------:R-:W2:Y:S02]  /*23b20*/  LDL.64 R230, [R1+0x188] ;  /* 0x0001880001e67983 */ /* 0x000ea40000100a00 */
[----:B------:R-:W-:Y:S02]  /*23b30*/  IMAD.X R113, R197, 0x1, R107, P0 ;  /* 0x00000001c5717824 */ /* 0x000fe400000e066b */
[----:B------:R-:W-:Y:S01]  /*23b40*/  FADD.FTZ R107, R118, R127 ;  /* 0x0000007f766b7221 */ /* 0x000fe20000010000 */
[----:B------:R-:W-:Y:S02]  /*23b50*/  PRMT R118, R3, 0x5410, R0 ;  /* 0x0000541003767816 */ /* 0x000fe40000000000 */
[----:B------:R-:W-:Y:S02]  /*23b60*/  @!P1 PRMT R0, R135, 0x5410, RZ ;  /* 0x0000541087009816 */ /* 0x000fe400000000ff */
[----:B------:R-:W-:Y:S02]  /*23b70*/  @!P2 PRMT R3, R137, 0x5410, RZ ;  /* 0x000054108903a816 */ /* 0x000fe400000000ff */
[----:B------:R-:W4:Y:S04]  /*23b80*/  LDL R137, [R1+0x194] ;  /* 0x0001940001897983 */ /* 0x000f280000100800 */
[----:B------:R3:W-:Y:S01]  /*23b90*/  ST.E.U16 [R112.64+0x2], R0 ;  /* 0x0000020070007985 */ /* 0x0007e2000c101504 */
[----:B-1----:R-:W-:Y:S02]  /*23ba0*/  FADD.FTZ R126, R121, R140 ;  /* 0x0000008c797e7221 */ /* 0x002fe40000010000 */
[----:B------:R-:W-:Y:S01]  /*23bb0*/  FADD.FTZ R121, R111, R107 ;  /* 0x0000006b6f797221 */ /* 0x000fe20000010000 */
[----:B------:R1:W4:Y:S01]  /*23bc0*/  LDL.S16 R140, [R1+0x154] ;  /* 0x00015400018c7983 */ /* 0x0003220000100600 */
[----:B------:R-:W-:Y:S01]  /*23bd0*/  MUFU.EX2 R107, R240 ;  /* 0x000000f0006b7308 */ /* 0x000fe20000000800 */
[----:B------:R-:W-:Y:S01]  /*23be0*/  FADD.FTZ R120, R120, R126 ;  /* 0x0000007e78787221 */ /* 0x000fe20000010000 */
[----:B------:R-:W-:Y:S01]  /*23bf0*/  LOP3.LUT R126, R131, R149, R114, 0x96, !PT ;  /* 0x00000095837e7212 */ /* 0x000fe200078e9672 */
[----:B------:R1:W-:Y:S01]  /*23c00*/  ST.E.U16 [R112.64], R3 ;  /* 0x0000000370007985 */ /* 0x0003e2000c101504 */
[----:B------:R-:W-:Y:S04]  /*23c10*/  IMAD.WIDE.U32 R114, R115, -0x2daee0ad, RZ ;  /* 0xd2511f5373727825 */ /* 0x000fe800078e00ff */
[----:B------:R-:W-:Y:S02]  /*23c20*/  FADD.FTZ R111, R132, R134 ;  /* 0x00000086846f7221 */ /* 0x000fe40000010000 */
[----:B---3--:R-:W3:Y:S01]  /*23c30*/  MUFU.EX2 R117, R233 ;  /* 0x000000e900757308 */ /* 0x008ee20000000800 */
[----:B------:R-:W-:Y:S04]  /*23c40*/  IMAD.WIDE.U32 R126, R126, -0x2daee0ad, RZ ;  /* 0xd2511f537e7e7825 */ /* 0x000fe800078e00ff */
[----:B------:R-:W-:Y:S01]  /*23c50*/  FADD.FTZ R134, R125, R111 ;  /* 0x0000006f7d867221 */ /* 0x000fe20000010000 */
[----:B------:R-:W-:Y:S04]  /*23c60*/  LOP3.LUT R114, R127, R189, R114, 0x96, !PT ;  /* 0x000000bd7f727212 */ /* 0x000fe800078e9672 */
[----:B------:R-:W-:Y:S10]  /*23c70*/  MUFU.EX2 R132, R244 ;  /* 0x000000f400847308 */ /* 0x000ff40000000800 */
[----:B------:R-:W3:Y:S01]  /*23c80*/  MUFU.EX2 R0, R242 ;  /* 0x000000f200007308 */ /* 0x000ee20000000800 */
[----:B-1----:R-:W-:Y:S01]  /*23c90*/  FADD.FTZ R3, R129, R133 ;  /* 0x0000008581037221 */ /* 0x002fe20000010000 */
[----:B---3--:R-:W-:Y:S03]  /*23ca0*/  F2FP.BF16.PACK_AB R184, R117, R128 ;  /* 0x0000008075b8723e */ /* 0x008fe600000010ff */
[----:B------:R-:W-:Y:S01]  /*23cb0*/  FADD.FTZ R133, R124, R3 ;  /* 0x000000037c857221 */ /* 0x000fe20000010000 */
[----:B------:R-:W-:Y:S01]  /*23cc0*/  LOP3.LUT R124, R115, R191, R142, 0x96, !PT ;  /* 0x000000bf737c7212 */ /* 0x000fe200078e968e */
[----:B------:R-:W-:Y:S02]  /*23cd0*/  FADD.FTZ R3, R128, R120 ;  /* 0x0000007880037221 */ /* 0x000fe40000010000 */
[----:B------:R-:W-:Y:S01]  /*23ce0*/  IMAD.WIDE.U32 R114, R114, -0x326172a9, RZ ;  /* 0xcd9e8d5772727825 */ /* 0x000fe200078e00ff */
[----:B------:R-:W1:Y:S03]  /*23cf0*/  MUFU.EX2 R111, R248 ;  /* 0x000000f8006f7308 */ /* 0x000e660000000800 */
[----:B------:R-:W-:Y:S04]  /*23d00*/  IMAD.WIDE.U32 R124, R124, -0x326172a9, RZ ;  /* 0xcd9e8d577c7c7825 */ /* 0x000fe800078e00ff */
[----:B------:R-:W-:Y:S01]  /*23d10*/  FADD.FTZ R127, R117, R3 ;  /* 0x00000003757f7221 */ /* 0x000fe20000010000 */
[----:B------:R-:W-:Y:S01]  /*23d20*/  LOP3.LUT R120, R125, R225, R130, 0x96, !PT ;  /* 0x000000e17d787212 */ /* 0x000fe200078e9682 */
[----:B------:R-:W-:Y:S01]  /*23d30*/  FADD.FTZ R3, R107, R121 ;  /* 0x000000796b037221 */ /* 0x000fe20000010000 */
[----:B------:R-:W-:Y:S01]  /*23d40*/  LOP3.LUT R124, R115, R175, R124, 0x96, !PT ;  /* 0x000000af737c7212 */ /* 0x000fe200078e967c */
[----:B------:R-:W3:Y:S02]  /*23d50*/  MUFU.EX2 R117, R241 ;  /* 0x000000f100757308 */ /* 0x000ee40000000800 */
[----:B------:R-:W-:Y:S01]  /*23d60*/  IMAD.WIDE.U32 R120, R120, -0x2daee0ad, RZ ;  /* 0xd2511f5378787825 */ /* 0x000fe200078e00ff */
[C---:B------:R-:W-:Y:S03]  /*23d70*/  F2FP.BF16.PACK_AB R205, R0.reuse, R107 ;  /* 0x0000006b00cd723e */ /* 0x040fe600000010ff */
[----:B------:R-:W-:Y:S01]  /*23d80*/  FADD.FTZ R125, R0, R3 ;  /* 0x00000003007d7221 */ /* 0x000fe20000010000 */
[----:B------:R-:W-:Y:S01]  /*23d90*/  LOP3.LUT R126, R121, R180, R126, 0x96, !PT ;  /* 0x000000b4797e7212 */ /* 0x000fe200078e967e */
[----:B------:R-:W-:Y:S02]  /*23da0*/  IMAD.WIDE.U32 R170, R124, -0x2daee0ad, RZ ;  /* 0xd2511f537caa7825 */ /* 0x000fe400078e00ff */
[----:B------:R-:W3:Y:S02]  /*23db0*/  MUFU.EX2 R3, R243 ;  /* 0x000000f300037308 */ /* 0x000ee40000000800 */
[----:B------:R-:W-:Y:S01]  /*23dc0*/  FADD.FTZ R107, R132, R134 ;  /* 0x00000086846b7221 */ /* 0x000fe20000010000 */
[----:B------:R-:W-:Y:S01]  /*23dd0*/  LOP3.LUT R128, R171, R174, R120, 0x96, !PT ;  /* 0x000000aeab807212 */ /* 0x000fe200078e9678 */
[----:B------:R-:W-:Y:S01]  /*23de0*/  IMAD.WIDE.U32 R156, R126, -0x326172a9, RZ ;  /* 0xcd9e8d577e9c7825 */ /* 0x000fe200078e00ff */
[----:B-1----:R-:W-:Y:S03]  /*23df0*/  F2FP.BF16.PACK_AB R163, R111, R132 ;  /* 0x000000846fa3723e */ /* 0x002fe600000010ff */
[----:B------:R-:W-:Y:S01]  /*23e00*/  IMAD.WIDE.U32 R128, R128, -0x326172a9, RZ ;  /* 0xcd9e8d5780807825 */ /* 0x000fe200078e00ff */
[----:B------:R-:W-:Y:S01]  /*23e10*/  LOP3.LUT R144, R157, R162, R114, 0x96, !PT ;  /* 0x000000a29d907212 */ /* 0x000fe200078e9672 */
[----:B------:R-:W1:Y:S02]  /*23e20*/  MUFU.EX2 R0, R246 ;  /* 0x000000f600007308 */ /* 0x000e640000000800 */
[----:B------:R-:W-:Y:S01]  /*23e30*/  FADD.FTZ R134, R111, R107 ;  /* 0x0000006b6f867221 */ /* 0x000fe20000010000 */
[----:B------:R-:W-:Y:S01]  /*23e40*/  LOP3.LUT R107, R129, R219, R156, 0x96, !PT ;  /* 0x000000db816b7212 */ /* 0x000fe200078e969c */
[----:B---3--:R-:W-:Y:S06]  /*23e50*/  FADD.FTZ R120, R117, R127 ;  /* 0x0000007f75787221 */ /* 0x008fec0000010000 */
[----:B------:R-:W3:Y:S01]  /*23e60*/  MUFU.EX2 R111, R247 ;  /* 0x000000f7006f7308 */ /* 0x000ee20000000800 */
[----:B------:R-:W-:Y:S09]  /*23e70*/  FADD.FTZ R114, R3, R133 ;  /* 0x0000008503727221 */ /* 0x000ff20000010000 */
[----:B------:R3:W-:Y:S01]  /*23e80*/  MUFU.EX2 R124, R227 ;  /* 0x000000e3007c7308 */ /* 0x0007e20000000800 */
[C---:B-1----:R-:W-:Y:S01]  /*23e90*/  F2FP.BF16.PACK_AB R179, R0.reuse, R3 ;  /* 0x0000000300b3723e */ /* 0x042fe200000010ff */
[----:B------:R-:W-:Y:S01]  /*23ea0*/  FADD.FTZ R135, R0, R114 ;  /* 0x0000007200877221 */ /* 0x000fe20000010000 */
[----:B------:R-:W-:Y:S02]  /*23eb0*/  LOP3.LUT R0, R107, 0xff, RZ, 0xc0, !PT ;  /* 0x000000ff6b007812 */ /* 0x000fe400078ec0ff */
[----:B------:R-:W-:Y:S02]  /*23ec0*/  PRMT R3, R106, 0x7632, R3 ;  /* 0x000076326a037816 */ /* 0x000fe40000000003 */
[----:B------:R-:W-:Y:S03]  /*23ed0*/  ISETP.GE.U32.AND P1, PT, R194, R0, PT ;  /* 0x00000000c200720c */ /* 0x000fe60003f26070 */
[----:B------:R-:W1:Y:S01]  /*23ee0*/  MUFU.EX2 R127, R252 ;  /* 0x000000fc007f7308 */ /* 0x000e620000000800 */
[----:B------:R-:W-:Y:S02]  /*23ef0*/  PRMT R126, R106, 0x5410, R3 ;  /* 0x000054106a7e7816 */ /* 0x000fe40000000003 */
[C---:B---3--:R-:W-:Y:S01]  /*23f00*/  F2FP.BF16.PACK_AB R0, R111.reuse, R117 ;  /* 0x000000756f00723e */ /* 0x048fe200000010ff */
[----:B------:R-:W-:Y:S06]  /*23f10*/  FADD.FTZ R143, R111, R120 ;  /* 0x000000786f8f7221 */ /* 0x000fec0000010000 */
[----:B------:R-:W-:Y:S01]  /*23f20*/  MUFU.EX2 R117, R224 ;  /* 0x000000e000757308 */ /* 0x000fe20000000800 */
[----:B------:R-:W-:Y:S09]  /*23f30*/  IMAD.MOV.U32 R227, RZ, RZ, R153 ;  /* 0x000000ffffe37224 */ /* 0x000ff200078e0099 */
[----:B------:R-:W3:Y:S01]  /*23f40*/  MUFU.EX2 R111, R226 ;  /* 0x000000e2006f7308 */ /* 0x000ee20000000800 */
[----:B-1----:R-:W-:Y:S02]  /*23f50*/  F2FP.BF16.PACK_AB R167, R124, R127 ;  /* 0x0000007f7ca7723e */ /* 0x002fe400000010ff */
[----:B---3--:R-:W-:Y:S01]  /*23f60*/  F2FP.BF16.PACK_AB R187, R111, R117 ;  /* 0x000000756fbb723e */ /* 0x008fe200000010ff */
[----:B------:R-:W-:Y:S01]  /*23f70*/  IMAD.MOV.U32 R226, RZ, RZ, R206 ;  /* 0x000000ffffe27224 */ /* 0x000fe200078e00ce */
[----:B--2---:R-:W-:Y:S05]  /*23f80*/  IADD3 R114, P0, R230, R112, RZ ;  /* 0x00000070e6727210 */ /* 0x004fea0007f1e0ff */
[----:B----4-:R-:W-:Y:S01]  /*23f90*/  IMAD.X R115, R137, 0x1, R113, P0 ;  /* 0x0000000189737824 */ /* 0x010fe200000e0671 */
[----:B------:R-:W-:Y:S05]  /*23fa0*/  @!P1 HFMA2.BF16_V2 R140, -RZ.H0_H0, RZ.H0_H0, -R106.H0_H0 ;  /* 0x200000ffff8c9231 */ /* 0x000fea000034096a */
[----:B------:R-:W-:Y:S01]  /*23fb0*/  PRMT R121, R140, 0x7610, R121 ;  /* 0x000076108c797816 */ /* 0x000fe20000000079 */
[----:B------:R1:W-:Y:S03]  /*23fc0*/  @!P1 STL.S16 [R1+0x154], R140 ;  /* 0x0001548c01009387 */ /* 0x0003e60000100600 */
[----:B------:R-:W-:Y:S01]  /*23fd0*/  @!P1 PRMT R106, R121, 0x5410, RZ ;  /* 0x00005410796a9816 */ /* 0x000fe200000000ff */
[----:B------:R-:W2:Y:S04]  /*23fe0*/  LDL R120, [R1+0x190] ;  /* 0x0001900001787983 */ /* 0x000ea80000100800 */
[----:B------:R3:W4:Y:S04]  /*23ff0*/  LDL.S16 R121, [R1+0x130] ;  /* 0x0001300001797983 */ /* 0x0007280000100600 */
[----:B------:R-:W3:Y:S04]  /*24000*/  LDL R132, [R1+0x198] ;  /* 0x0001980001847983 */ /* 0x000ee80000100800 */
[----:B------:R2:W3:Y:S04]  /*24010*/  LDL.S16 R137, [R1+0x15c] ;  /* 0x00015c0001897983 */ /* 0x0004e80000100600 */
[----:B------:R1:W-:Y:S04]  /*24020*/  ST.E.U16 [R114.64], R106 ;  /* 0x0000006a72007985 */ /* 0x0003e8000c101504 */
[----:B------:R-:W3:Y:S04]  /*24030*/  LDL R133, [R1+0x1a4] ;  /* 0x0001a40001857983 */ /* 0x000ee80000100800 */
[----:B-1----:R-:W3:Y:S01]  /*24040*/  LDL R140, [R1+0x19c] ;  /* 0x00019c00018c7983 */ /* 0x002ee20000100800 */
[----:B------:R-:W-:Y:S02]  /*24050*/  LOP3.LUT R106, R107, 0xffff, RZ, 0xc0, !PT ;  /* 0x0000ffff6b6a7812 */ /* 0x000fe400078ec0ff */
        /* <DEDUP_REMOVED lines=18> */
[----:B------:R-:W-:Y:S02]  /*24180*/  ISETP.GE.U32.AND P4, PT, R194, R115, PT ;  /* 0x00000073c200720c */ /* 0x000fe40003f86070 */
[----:B--2---:R-:W-:Y:S01]  /*24190*/  IADD3 R120, P5, R196, R120, RZ ;  /* 0x00000078c4787210 */ /* 0x004fe20007fbe0ff */
[----:B----4-:R-:W-:Y:S05]  /*241a0*/  @!P0 HFMA2.BF16_V2 R121, -RZ.H0_H0, RZ.H0_H0, -R3.H0_H0 ;  /* 0x200000ffff798231 */ /* 0x010fea0000340903 */
[----:B------:R-:W-:Y:S01]  /*241b0*/  PRMT R114, R121, 0x7610, R114 ;  /* 0x0000761079727816 */ /* 0x000fe20000000072 */
[----:B------:R1:W-:Y:S01]  /*241c0*/  @!P0 STL.S16 [R1+0x130], R121 ;  /* 0x0001307901008387 */ /* 0x0003e20000100600 */
[----:B---3--:R-:W-:Y:S02]  /*241d0*/  @!P2 HFMA2.BF16_V2 R137, -RZ.H0_H0, RZ.H0_H0, -R106.H0_H0 ;  /* 0x200000ffff89a231 */ /* 0x008fe4000034096a */
[----:B------:R-:W-:Y:S03]  /*241e0*/  @!P0 PRMT R3, R114, 0x5410, RZ ;  /* 0x0000541072038816 */ /* 0x000fe600000000ff */
[----:B------:R-:W-:Y:S02]  /*241f0*/  PRMT R136, R137, 0x7610, R136 ;  /* 0x0000761089887816 */ /* 0x000fe40000000088 */
[----:B------:R-:W-:Y:S01]  /*24200*/  IADD3 R114, P0, R196, R140, RZ ;  /* 0x0000008cc4727210 */ /* 0x000fe20007f1e0ff */
[----:B------:R-:W-:Y:S04]  /*24210*/  IMAD.WIDE.U32 R140, R146, -0x326172a9, RZ ;  /* 0xcd9e8d57928c7825 */ /* 0x000fe800078e00ff */
[----:B------:R-:W-:Y:S01]  /*24220*/  IMAD.X R115, R197, 0x1, R133, P0 ;  /* 0x00000001c5737824 */ /* 0x000fe200000e0685 */
[CC--:B------:R-:W-:Y:S01]  /*24230*/  LOP3.LUT R157, R141.reuse, R176.reuse, R116, 0x96, !PT ;  /* 0x000000b08d9d7212 */ /* 0x0c0fe200078e9674 */
[----:B------:R-:W-:Y:S01]  /*24240*/  MUFU.EX2 R133, R250 ;  /* 0x000000fa00857308 */ /* 0x000fe20000000800 */
[----:B------:R-:W-:Y:S01]  /*24250*/  LOP3.LUT R146, R141, R176, R236, 0x96, !PT ;  /* 0x000000b08d927212 */ /* 0x000fe200078e96ec */
[----:B------:R-:W-:Y:S02]  /*24260*/  IMAD.MOV.U32 R176, RZ, RZ, R155 ;  /* 0x000000ffffb07224 */ /* 0x000fe400078e009b */
[----:B-1----:R-:W-:Y:S01]  /*24270*/  IMAD.X R121, R197, 0x1, R132, P5 ;  /* 0x00000001c5797824 */ /* 0x002fe200028e0684 */
[C---:B------:R-:W-:Y:S01]  /*24280*/  ISETP.GE.U32.AND P5, PT, R194.reuse, R107, PT ;  /* 0x0000006bc200720c */ /* 0x040fe20003fa6070 */
[----:B------:R1:W2:Y:S01]  /*24290*/  LDL.S16 R132, [R1+0x150] ;  /* 0x0001500001847983 */ /* 0x0002a20000100600 */
[----:B------:R-:W-:Y:S03]  /*242a0*/  FADD.FTZ R107, R117, R125 ;  /* 0x0000007d756b7221 */ /* 0x000fe60000010000 */
[----:B------:R3:W-:Y:S04]  /*242b0*/  @!P2 STL.S16 [R1+0x15c], R137 ;  /* 0x00015c890100a387 */ /* 0x0007e80000100600 */
[----:B------:R4:W-:Y:S04]  /*242c0*/  ST.E.U16 [R120.64], R3 ;  /* 0x0000000378007985 */ /* 0x0009e8000c101504 */
[----:B------:R1:W2:Y:S01]  /*242d0*/  LDL.S16 R153, [R1+0x168] ;  /* 0x0001680001997983 */ /* 0x0002a20000100600 */
[----:B---3--:R-:W-:Y:S01]  /*242e0*/  FADD.FTZ R137, R111, R107 ;  /* 0x0000006b6f897221 */ /* 0x008fe20000010000 */
[--C-:B------:R-:W-:Y:S01]  /*242f0*/  SHF.R.U32.HI R111, RZ, 0x18, R128.reuse ;  /* 0x00000018ff6f7819 */ /* 0x100fe20000011680 */
[----:B------:R-:W3:Y:S03]  /*24300*/  MUFU.EX2 R107, R154 ;  /* 0x0000009a006b7308 */ /* 0x000ee60000000800 */
[----:B------:R-:W-:Y:S02]  /*24310*/  ISETP.GE.U32.AND P0, PT, R194, R111, PT ;  /* 0x0000006fc200720c */ /* 0x000fe40003f06070 */
[----:B----4-:R-:W-:Y:S02]  /*24320*/  PRMT R3, R181, 0x7632, R3 ;  /* 0x00007632b5037816 */ /* 0x010fe40000000003 */
[----:B------:R-:W-:Y:S02]  /*24330*/  PRMT R111, R204, 0x7632, R111 ;  /* 0x00007632cc6f7816 */ /* 0x000fe4000000006f */
[----:B------:R-:W-:Y:S02]  /*24340*/  PRMT R125, R106, 0x5410, R3 ;  /* 0x000054106a7d7816 */ /* 0x000fe40000000003 */
[----:B------:R-:W-:Y:S02]  /*24350*/  @!P2 PRMT R106, R136, 0x5410, RZ ;  /* 0x00005410886aa816 */ /* 0x000fe400000000ff */
[----:B------:R-:W-:Y:S03]  /*24360*/  MUFU.EX2 R136, R249 ;  /* 0x000000f900887308 */ /* 0x000fe60000000800 */
[----:B------:R4:W-:Y:S01]  /*24370*/  ST.E.U16 [R114.64], R106 ;  /* 0x0000006a72007985 */ /* 0x0009e2000c101504 */
[----:B---3--:R-:W-:Y:S03]  /*24380*/  F2FP.BF16.PACK_AB R165, R107, R133 ;  /* 0x000000856ba5723e */ /* 0x008fe600000010ff */
[----:B------:R1:W3:Y:S01]  /*24390*/  LDL.S16 R154, [R1+0x158] ;  /* 0x00015800019a7983 */ /* 0x0002e20000100600 */
        /* <DEDUP_REMOVED lines=8> */
[----:B--2---:R-:W-:Y:S05]  /*24420*/  @!P1 HFMA2.BF16_V2 R132, -RZ.H0_H0, RZ.H0_H0, -R3.H0_H0 ;  /* 0x200000ffff849231 */ /* 0x004fea0000340903 */
[----:B------:R-:W-:Y:S01]  /*24430*/  PRMT R117, R132, 0x7610, R117 ;  /* 0x0000761084757816 */ /* 0x000fe20000000075 */
[----:B------:R2:W-:Y:S03]  /*24440*/  @!P1 STL.S16 [R1+0x150], R132 ;  /* 0x0001508401009387 */ /* 0x0005e60000100600 */
[----:B------:R-:W-:Y:S01]  /*24450*/  @!P1 PRMT R3, R117, 0x5410, RZ ;  /* 0x0000541075039816 */ /* 0x000fe200000000ff */
[----:B------:R1:W4:Y:S01]  /*24460*/  LDL.S16 R224, [R1+0x164] ;  /* 0x0001640001e07983 */ /* 0x0003220000100600 */
[----:B------:R-:W-:Y:S01]  /*24470*/  ISETP.GE.U32.AND P1, PT, R194, R116, PT ;  /* 0x00000074c200720c */ /* 0x000fe20003f26070 */
[----:B------:R-:W-:Y:S01]  /*24480*/  FADD.FTZ R117, R133, R135 ;  /* 0x0000008785757221 */ /* 0x000fe20000010000 */
[----:B------:R-:W-:Y:S01]  /*24490*/  LOP3.LUT R116, R128, 0xffff, RZ, 0xc0, !PT ;  /* 0x0000ffff80747812 */ /* 0x000fe200078ec0ff */
[----:B------:R1:W4:Y:S01]  /*244a0*/  LDL.S16 R223, [R1+0x160] ;  /* 0x0001600001df7983 */ /* 0x0003220000100600 */
[----:B------:R-:W-:Y:S01]  /*244b0*/  @!P5 HFMA2.BF16_V2 R153, -RZ.H0_H0, RZ.H0_H0, -R111.H0_H0 ;  /* 0x200000ffff99d231 */ /* 0x000fe2000034096f */
[----:B------:R-:W-:Y:S01]  /*244c0*/  IMAD.WIDE.U32 R134, R145, -0x2daee0ad, RZ ;  /* 0xd2511f5391867825 */ /* 0x000fe200078e00ff */
[----:B------:R-:W-:Y:S01]  /*244d0*/  SHF.R.U32.HI R116, RZ, 0x8, R116 ;  /* 0x00000008ff747819 */ /* 0x000fe20000011674 */
[----:B------:R-:W4:Y:S02]  /*244e0*/  LDL R206, [R1+0x18] ;  /* 0x0000180001ce7983 */ /* 0x000f240000100800 */
[----:B------:R-:W-:Y:S02]  /*244f0*/  PRMT R221, R153, 0x7610, R221 ;  /* 0x0000761099dd7816 */ /* 0x000fe400000000dd */
[----:B------:R-:W-:Y:S01]  /*24500*/  LOP3.LUT R116, R116, 0xffff, RZ, 0xc0, !PT ;  /* 0x0000ffff74747812 */ /* 0x000fe200078ec0ff */
[----:B------:R-:W-:Y:S01]  /*24510*/  ST.E.U16 [R114.64+0x2], R3 ;  /* 0x0000020372007985 */ /* 0x000fe2000c101504 */
[----:B--2---:R-:W2:Y:S02]  /*24520*/  MUFU.EX2 R132, R251 ;  /* 0x000000fb00847308 */ /* 0x004ea40000000800 */
[----:B--2---:R-:W-:Y:S01]  /*24530*/  F2FP.BF16.PACK_AB R166, R132, R136 ;  /* 0x0000008884a6723e */ /* 0x004fe200000010ff */
[----:B---3--:R-:W-:Y:S05]  /*24540*/  @!P6 HFMA2.BF16_V2 R154, -RZ.H0_H0, RZ.H0_H0, -R106.H0_H0 ;  /* 0x200000ffff9ae231 */ /* 0x008fea000034096a */
[----:B------:R-:W-:Y:S01]  /*24550*/  PRMT R124, R154, 0x7610, R124 ;  /* 0x000076109a7c7816 */ /* 0x000fe2000000007c */
[----:B------:R2:W-:Y:S04]  /*24560*/  @!P6 STL.S16 [R1+0x158], R154 ;  /* 0x0001589a0100e387 */ /* 0x0005e80000100600 */
[----:B------:R1:W3:Y:S04]  /*24570*/  LDL.S16 R133, [R1+0x14c] ;  /* 0x00014c0001857983 */ /* 0x0002e80000100600 */
[----:B------:R1:W-:Y:S01]  /*24580*/  @!P5 STL.S16 [R1+0x168], R153 ;  /* 0x000168990100d387 */ /* 0x0003e20000100600 */
[----:B--2---:R-:W-:Y:S01]  /*24590*/  FADD.FTZ R154, R107, R117 ;  /* 0x000000756b9a7221 */ /* 0x004fe20000010000 */
[----:B------:R-:W-:Y:S01]  /*245a0*/  PRMT R117, R106, 0x5410, R111 ;  /* 0x000054106a757816 */ /* 0x000fe2000000006f */
[----:B------:R-:W-:Y:S01]  /*245b0*/  FADD.FTZ R107, R136, R143 ;  /* 0x0000008f886b7221 */ /* 0x000fe20000010000 */
[----:B------:R-:W-:Y:S02]  /*245c0*/  @!P6 PRMT R106, R124, 0x5410, RZ ;  /* 0x000054107c6ae816 */ /* 0x000fe400000000ff */
[----:B------:R-:W-:Y:S02]  /*245d0*/  ISETP.GE.U32.AND P6, PT, R194, R116, PT ;  /* 0x00000074c200720c */ /* 0x000fe40003fc6070 */
[----:B------:R-:W-:Y:S01]  /*245e0*/  @!P5 PRMT R111, R221, 0x5410, RZ ;  /* 0x00005410dd6fd816 */ /* 0x000fe200000000ff */
[----:B------:R2:W-:Y:S01]  /*245f0*/  ST.E.U16 [R196.64+0x10], R106 ;  /* 0x0000106ac4007985 */ /* 0x0005e2000c101504 */
[--C-:B-1----:R-:W-:Y:S01]  /*24600*/  FADD.FTZ R153, R132, R107.reuse ;  /* 0x0000006b84997221 */ /* 0x102fe20000010000 */
[----:B------:R-:W-:Y:S01]  /*24610*/  PRMT R107, R110, 0x7632, R107 ;  /* 0x000076326e6b7816 */ /* 0x000fe2000000006b */
[----:B------:R-:W1:Y:S01]  /*24620*/  MUFU.EX2 R116, R227 ;  /* 0x000000e300747308 */ /* 0x000e620000000800 */
[----:B------:R1:W3:Y:S04]  /*24630*/  LDL.S16 R221, [R1+0x148] ;  /* 0x0001480001dd7983 */ /* 0x0002e80000100600 */
[----:B------:R-:W-:Y:S01]  /*24640*/  ST.E.U16 [R196.64+0x12], R111 ;  /* 0x0000126fc4007985 */ /* 0x000fe2000c101504 */
[C---:B-1----:R-:W-:Y:S01]  /*24650*/  F2FP.BF16.PACK_AB R173, R116.reuse, R127 ;  /* 0x0000007f74ad723e */ /* 0x042fe200000010ff */
[----:B--2---:R-:W-:Y:S04]  /*24660*/  FADD.FTZ R106, R127, R137 ;  /* 0x000000897f6a7221 */ /* 0x004fe80000010000 */
[----:B------:R-:W-:Y:S01]  /*24670*/  FADD.FTZ R106, R116, R106 ;  /* 0x0000006a746a7221 */ /* 0x000fe20000010000 */
[----:B------:R-:W-:Y:S01]  /*24680*/  PRMT R116, R110, 0x5410, R107 ;  /* 0x000054106e747816 */ /* 0x000fe2000000006b */
[----:B----4-:R-:W-:Y:S02]  /*24690*/  @!P4 HFMA2.BF16_V2 R224, -RZ.H0_H0, RZ.H0_H0, -R110.H0_H0 ;  /* 0x200000ffffe0c231 */ /* 0x010fe4000034096e */
[----:B------:R-:W-:Y:S03]  /*246a0*/  @!P3 HFMA2.BF16_V2 R223, -RZ.H0_H0, RZ.H0_H0, -R107.H0_H0 ;  /* 0x200000ffffdfb231 */ /* 0x000fe6000034096b */
[----:B------:R-:W-:Y:S01]  /*246b0*/  PRMT R183, R224, 0x7610, R183 ;  /* 0x00007610e0b77816 */ /* 0x000fe200000000b7 */
[----:B------:R-:W-:Y:S01]  /*246c0*/  @!P4 STL.S16 [R1+0x164], R224 ;  /* 0x000164e00100c387 */ /* 0x000fe20000100600 */
[----:B------:R-:W-:Y:S02]  /*246d0*/  LOP3.LUT R124, R135, R206, R178, 0x96, !PT ;  /* 0x000000ce877c7212 */ /* 0x000fe400078e96b2 */
[----:B------:R-:W-:Y:S01]  /*246e0*/  PRMT R132, R223, 0x7610, R132 ;  /* 0x00007610df847816 */ /* 0x000fe20000000084 */
[----:B------:R1:W-:Y:S01]  /*246f0*/  @!P3 STL.S16 [R1+0x160], R223 ;  /* 0x000160df0100b387 */ /* 0x0003e20000100600 */
[----:B------:R-:W-:Y:S02]  /*24700*/  @!P4 PRMT R110, R183, 0x5410, RZ ;  /* 0x00005410b76ec816 */ /* 0x000fe400000000ff */
[----:B------:R-:W-:Y:S01]  /*24710*/  LOP3.LUT R3, R124, 0xff, RZ, 0xc0, !PT ;  /* 0x000000ff7c037812 */ /* 0x000fe200078ec0ff */
[----:B------:R2:W-:Y:S01]  /*24720*/  STL [R1+0x44], R106 ;  /* 0x0000446a01007387 */ /* 0x0005e20000100800 */
[----:B------:R-:W-:Y:S02]  /*24730*/  @!P3 PRMT R107, R132, 0x5410, RZ ;  /* 0x00005410846bb816 */ /* 0x000fe400000000ff */
[----:B------:R-:W-:Y:S01]  /*24740*/  ISETP.GE.U32.AND P5, PT, R194, R3, PT ;  /* 0x00000003c200720c */ /* 0x000fe20003fa6070 */
[----:B------:R4:W4:Y:S01]  /*24750*/  LDL.S16 R183, [R1+0x140] ;  /* 0x0001400001b77983 */ /* 0x0009220000100600 */
[----:B------:R-:W-:Y:S03]  /*24760*/  LOP3.LUT R3, R124, 0xffff, RZ, 0xc0, !PT ;  /* 0x0000ffff7c037812 */ /* 0x000fe600078ec0ff */
[----:B------:R3:W-:Y:S01]  /*24770*/  ST.E.U16 [R112.64+0x12], R107 ;  /* 0x0000126b70007985 */ /* 0x0007e2000c101504 */
[----:B------:R-:W-:Y:S03]  /*24780*/  SHF.R.U32.HI R3, RZ, 0x8, R3 ;  /* 0x00000008ff037819 */ /* 0x000fe60000011603 */
[----:B------:R-:W-:Y:S01]  /*24790*/  ST.E.U16 [R112.64+0x10], R110 ;  /* 0x0000106e70007985 */ /* 0x000fe2000c101504 */
[----:B------:R-:W-:Y:S04]  /*247a0*/  LOP3.LUT R3, R3, 0xffff, RZ, 0xc0, !PT ;  /* 0x0000ffff03037812 */ /* 0x000fe800078ec0ff */
[C---:B------:R-:W-:Y:S02]  /*247b0*/  ISETP.GE.U32.AND P4, PT, R194.reuse, R3, PT ;  /* 0x00000003c200720c */ /* 0x040fe40003f86070 */
[C---:B------:R-:W-:Y:S01]  /*247c0*/  PRMT R3, R105.reuse, 0x7632, R3 ;  /* 0x0000763269037816 */ /* 0x040fe20000000003 */
[----:B-1----:R1:W4:Y:S03]  /*247d0*/  LDL.S16 R223, [R1+0x144] ;  /* 0x0001440001df7983 */ /* 0x0023260000100600 */
[----:B------:R-:W-:Y:S02]  /*247e0*/  PRMT R111, R105, 0x5410, R3 ;  /* 0x00005410696f7816 */ /* 0x000fe40000000003 */
[--C-:B--2---:R-:W-:Y:S02]  /*247f0*/  SHF.R.U32.HI R106, RZ, 0x18, R124.reuse ;  /* 0x00000018ff6a7819 */ /* 0x104fe4000001167c */
[----:B------:R-:W-:Y:S02]  /*24800*/  SHF.R.U32.HI R124, RZ, 0x10, R124 ;  /* 0x00000010ff7c7819 */ /* 0x000fe4000001167c */
[----:B------:R-:W-:Y:S02]  /*24810*/  ISETP.GE.U32.AND P3, PT, R194, R106, PT ;  /* 0x0000006ac200720c */ /* 0x000fe40003f66070 */
[----:B------:R-:W-:Y:S02]  /*24820*/  LOP3.LUT R124, R124, 0xff, RZ, 0xc0, !PT ;  /* 0x000000ff7c7c7812 */ /* 0x000fe400078ec0ff */
[C---:B------:R-:W-:Y:S02]  /*24830*/  PRMT R106, R185.reuse, 0x7632, R106 ;  /* 0x00007632b96a7816 */ /* 0x040fe4000000006a */
[----:B---3--:R-:W-:Y:S01]  /*24840*/  PRMT R107, R185, 0x7610, R107 ;  /* 0x00007610b96b7816 */ /* 0x008fe2000000006b */
[----:B------:R-:W-:Y:S05]  /*24850*/  @!P2 HFMA2.BF16_V2 R133, -RZ.H0_H0, RZ.H0_H0, -R105.H0_H0 ;  /* 0x200000ffff85a231 */ /* 0x000fea0000340969 */
[----:B------:R-:W-:Y:S01]  /*24860*/  PRMT R127, R133, 0x7610, R127 ;  /* 0x00007610857f7816 */ /* 0x000fe2000000007f */
[----:B------:R2:W-:Y:S03]  /*24870*/  @!P2 STL.S16 [R1+0x14c], R133 ;  /* 0x00014c850100a387 */ /* 0x0005e60000100600 */
[----:B------:R-:W-:Y:S01]  /*24880*/  @!P2 PRMT R105, R127, 0x5410, RZ ;  /* 0x000054107f69a816 */ /* 0x000fe200000000ff */
[----:B------:R1:W3:Y:S01]  /*24890*/  LDL.S16 R137, [R1+0x13c] ;  /* 0x00013c0001897983 */ /* 0x0002e20000100600 */
[----:B------:R-:W-:Y:S03]  /*248a0*/  ISETP.GE.U32.AND P2, PT, R194, R124, PT ;  /* 0x0000007cc200720c */ /* 0x000fe60003f46070 */
[----:B------:R1:W-:Y:S01]  /*248b0*/  ST.E.U16 [R120.64+0xe], R105 ;  /* 0x00000e6978007985 */ /* 0x0003e2000c101504 */
[----:B--2---:R-:W-:Y:S01]  /*248c0*/  IMAD.WIDE.U32 R132, R144, -0x2daee0ad, RZ ;  /* 0xd2511f5390847825 */ /* 0x004fe200078e00ff */
[----:B------:R-:W-:Y:S04]  /*248d0*/  @!P6 HFMA2.BF16_V2 R221, -RZ.H0_H0, RZ.H0_H0, -R3.H0_H0 ;  /* 0x200000ffffdde231 */ /* 0x000fe80000340903 */
[----:B------:R-:W-:Y:S02]  /*248e0*/  LOP3.LUT R127, R133, R206, R170, 0x96, !PT ;  /* 0x000000ce857f7212 */ /* 0x000fe400078e96aa */
[----:B------:R-:W-:Y:S01]  /*248f0*/  PRMT R124, R221, 0x7610, R124 ;  /* 0x00007610dd7c7816 */ /* 0x000fe2000000007c */
[----:B------:R2:W-:Y:S01]  /*24900*/  @!P6 STL.S16 [R1+0x148], R221 ;  /* 0x000148dd0100e387 */ /* 0x0005e20000100600 */
[----:B------:R-:W-:Y:S02]  /*24910*/  LOP3.LUT R110, R127, 0xff, RZ, 0xc0, !PT ;  /* 0x000000ff7f6e7812 */ /* 0x000fe400078ec0ff */
[----:B------:R-:W-:Y:S01]  /*24920*/  @!P6 PRMT R3, R124, 0x5410, RZ ;  /* 0x000054107c03e816 */ /* 0x000fe200000000ff */
[----:B------:R3:W3:Y:S01]  /*24930*/  LDL.S16 R144, [R1+0x134] ;  /* 0x0001340001907983 */ /* 0x0006e20000100600 */
[----:B------:R-:W-:Y:S02]  /*24940*/  PRMT R124, R107, 0x5410, R106 ;  /* 0x000054106b7c7816 */ /* 0x000fe4000000006a */
[----:B-1----:R-:W-:Y:S01]  /*24950*/  PRMT R105, R201, 0x7610, R105 ;  /* 0x00007610c9697816 */ /* 0x002fe20000000069 */
[----:B------:R1:W-:Y:S01]  /*24960*/  ST.E.U16 [R120.64+0x10], R3 ;  /* 0x0000100378007985 */ /* 0x0003e2000c101504 */
[----:B------:R-:W-:Y:S02]  /*24970*/  ISETP.GE.U32.AND P6, PT, R194, R110, PT ;  /* 0x0000006ec200720c */ /* 0x000fe40003fc6070 */
[----:B------:R-:W-:Y:S04]  /*24980*/  LOP3.LUT R110, R127, 0xffff, RZ, 0xc0, !PT ;  /* 0x0000ffff7f6e7812 */ /* 0x000fe800078ec0ff */
[----:B------:R-:W-:Y:S04]  /*24990*/  SHF.R.U32.HI R110, RZ, 0x8, R110 ;  /* 0x00000008ff6e7819 */ /* 0x000fe8000001166e */
[----:B------:R-:W-:Y:S01]  /*249a0*/  LOP3.LUT R110, R110, 0xffff, RZ, 0xc0, !PT ;  /* 0x0000ffff6e6e7812 */ /* 0x000fe200078ec0ff */
[----:B--2---:R2:W2:Y:S01]  /*249b0*/  LDL.S16 R221, [R1+0x138] ;  /* 0x0001380001dd7983 */ /* 0x0044a20000100600 */
[--C-:B-1----:R-:W-:Y:S02]  /*249c0*/  SHF.R.U32.HI R3, RZ, 0x18, R127.reuse ;  /* 0x00000018ff037819 */ /* 0x102fe4000001167f */
        /* <DEDUP_REMOVED lines=8> */
[----:B------:R-:W-:Y:S03]  /*24a50*/  @!P1 STL.S16 [R1+0x144], R223 ;  /* 0x000144df01009387 */ /* 0x000fe60000100600 */
[----:B------:R-:W-:Y:S01]  /*24a60*/  @!P1 PRMT R107, R182, 0x5410, RZ ;  /* 0x00005410b66b9816 */ /* 0x000fe200000000ff */
[----:B------:R4:W-:Y:S01]  /*24a70*/  @!P0 STL.S16 [R1+0x140], R183 ;  /* 0x000140b701008387 */ /* 0x0009e20000100600 */
[C---:B------:R-:W-:Y:S02]  /*24a80*/  ISETP.GE.U32.AND P0, PT, R194.reuse, R3, PT ;  /* 0x00000003c200720c */ /* 0x040fe40003f06070 */
[----:B------:R-:W-:Y:S01]  /*24a90*/  PRMT R3, R201, 0x7632, R3 ;  /* 0x00007632c9037816 */ /* 0x000fe20000000003 */
[----:B------:R3:W-:Y:S01]  /*24aa0*/  ST.E.U16 [R114.64+0x10], R107 ;  /* 0x0000106b72007985 */ /* 0x0007e2000c101504 */
[----:B------:R-:W-:Y:S02]  /*24ab0*/  ISETP.GE.U32.AND P1, PT, R194, R110, PT ;  /* 0x0000006ec200720c */ /* 0x000fe40003f26070 */
[----:B-1----:R-:W-:Y:S01]  /*24ac0*/  PRMT R106, R148, 0x7610, R106 ;  /* 0x00007610946a7816 */ /* 0x002fe2000000006a */
[----:B---3--:R-:W-:Y:S05]  /*24ad0*/  @!P5 HFMA2.BF16_V2 R137, -RZ.H0_H0, RZ.H0_H0, -R105.H0_H0 ;  /* 0x200000ffff89d231 */ /* 0x008fea0000340969 */
[----:B------:R-:W-:Y:S01]  /*24ae0*/  PRMT R110, R137, 0x7610, R110 ;  /* 0x00007610896e7816 */ /* 0x000fe2000000006e */
[----:B----4-:R1:W3:Y:S04]  /*24af0*/  LDL.S16 R183, [R1+0x12c] ;  /* 0x00012c0001b77983 */ /* 0x0102e80000100600 */
[----:B------:R4:W-:Y:S01]  /*24b00*/  @!P5 STL.S16 [R1+0x13c], R137 ;  /* 0x00013c890100d387 */ /* 0x0009e20000100600 */
[----:B------:R-:W-:Y:S03]  /*24b10*/  LOP3.LUT R107, R134, 0xff, RZ, 0xc0, !PT ;  /* 0x000000ff866b7812 */ /* 0x000fe600078ec0ff */
[----:B------:R1:W3:Y:S04]  /*24b20*/  LDL.S16 R182, [R1+0x128] ;  /* 0x0001280001b67983 */ /* 0x0002e80000100600 */
[----:B------:R1:W3:Y:S01]  /*24b30*/  LDL.S16 R143, [R1+0x124] ;  /* 0x00012400018f7983 */ /* 0x0002e20000100600 */
[----:B------:R-:W-:Y:S01]  /*24b40*/  @!P2 HFMA2.BF16_V2 R144, -RZ.H0_H0, RZ.H0_H0, -R106.H0_H0 ;  /* 0x200000ffff90a231 */ /* 0x000fe2000034096a */
[----:B----4-:R-:W-:Y:S02]  /*24b50*/  PRMT R137, R105, 0x5410, R3 ;  /* 0x0000541069897816 */ /* 0x010fe40000000003 */
[----:B------:R-:W-:Y:S02]  /*24b60*/  @!P5 PRMT R105, R110, 0x5410, RZ ;  /* 0x000054106e69d816 */ /* 0x000fe400000000ff */
[----:B------:R-:W-:Y:S02]  /*24b70*/  ISETP.GE.U32.AND P5, PT, R194, R107, PT ;  /* 0x0000006bc200720c */ /* 0x000fe40003fa6070 */
[----:B------:R-:W-:Y:S01]  /*24b80*/  SHF.R.U32.HI R107, RZ, 0x10, R134 ;  /* 0x00000010ff6b7819 */ /* 0x000fe20000011686 */
[----:B------:R4:W-:Y:S01]  /*24b90*/  ST.E.U16 [R196.64+0x20], R105 ;  /* 0x00002069c4007985 */ /* 0x0009e2000c101504 */
[----:B------:R-:W-:Y:S02]  /*24ba0*/  PRMT R204, R144, 0x7610, R204 ;  /* 0x0000761090cc7816 */ /* 0x000fe400000000cc */
[----:B------:R-:W-:Y:S02]  /*24bb0*/  LOP3.LUT R110, R107, 0xff, RZ, 0xc0, !PT ;  /* 0x000000ff6b6e7812 */ /* 0x000fe400078ec0ff */
[----:B------:R-:W-:Y:S01]  /*24bc0*/  PRMT R107, R148, 0x7632, R107 ;  /* 0x00007632946b7816 */ /* 0x000fe2000000006b */
[----:B--2---:R-:W-:Y:S05]  /*24bd0*/  @!P4 HFMA2.BF16_V2 R221, -RZ.H0_H0, RZ.H0_H0, -R3.H0_H0 ;  /* 0x200000ffffddc231 */ /* 0x004fea0000340903 */
[----:B------:R-:W-:Y:S01]  /*24be0*/  PRMT R136, R221, 0x7610, R136 ;  /* 0x00007610dd887816 */ /* 0x000fe20000000088 */
[----:B------:R-:W-:Y:S03]  /*24bf0*/  @!P4 STL.S16 [R1+0x138], R221 ;  /* 0x000138dd0100c387 */ /* 0x000fe60000100600 */
[----:B------:R-:W-:Y:S01]  /*24c00*/  @!P4 PRMT R3, R136, 0x5410, RZ ;  /* 0x000054108803c816 */ /* 0x000fe200000000ff */
[----:B------:R2:W-:Y:S01]  /*24c10*/  @!P2 STL.S16 [R1+0x134], R144 ;  /* 0x000134900100a387 */ /* 0x0005e20000100600 */
[----:B------:R-:W-:Y:S02]  /*24c20*/  PRMT R136, R106, 0x5410, R107 ;  /* 0x000054106a887816 */ /* 0x000fe4000000006b */
[----:B------:R-:W-:Y:S01]  /*24c30*/  @!P2 PRMT R106, R204, 0x5410, RZ ;  /* 0x00005410cc6aa816 */ /* 0x000fe200000000ff */
[----:B------:R1:W-:Y:S01]  /*24c40*/  ST.E.U16 [R196.64+0x22], R3 ;  /* 0x00002203c4007985 */ /* 0x0003e2000c101504 */
[----:B----4-:R-:W-:Y:S02]  /*24c50*/  LOP3.LUT R105, R134, 0xffff, RZ, 0xc0, !PT ;  /* 0x0000ffff86697812 */ /* 0x010fe400078ec0ff */
[C---:B------:R-:W-:Y:S01]  /*24c60*/  ISETP.GE.U32.AND P2, PT, R194.reuse, R127, PT ;  /* 0x0000007fc200720c */ /* 0x040fe20003f46070 */
[----:B------:R4:W-:Y:S01]  /*24c70*/  ST.E.U16 [R112.64+0x20], R106 ;  /* 0x0000206a70007985 */ /* 0x0009e2000c101504 */
[----:B------:R-:W-:Y:S02]  /*24c80*/  SHF.R.U32.HI R105, RZ, 0x8, R105 ;  /* 0x00000008ff697819 */ /* 0x000fe40000011669 */
[----:B------:R-:W-:Y:S02]  /*24c90*/  ISETP.GE.U32.AND P4, PT, R194, R110, PT ;  /* 0x0000006ec200720c */ /* 0x000fe40003f86070 */
[----:B------:R-:W-:Y:S02]  /*24ca0*/  SHF.R.U32.HI R110, RZ, 0x18, R134 ;  /* 0x00000018ff6e7819 */ /* 0x000fe40000011686 */
[----:B------:R-:W-:Y:S01]  /*24cb0*/  LOP3.LUT R105, R105, 0xffff, RZ, 0xc0, !PT ;  /* 0x0000ffff69697812 */ /* 0x000fe200078ec0ff */
[----:B--2---:R2:W2:Y:S01]  /*24cc0*/  LDL.S16 R144, [R1+0x120] ;  /* 0x0001200001907983 */ /* 0x0044a20000100600 */
[----:B-1----:R-:W-:Y:S02]  /*24cd0*/  PRMT R3, R104, 0x7632, R3 ;  /* 0x0000763268037816 */ /* 0x002fe40000000003 */
[----:B----4-:R-:W-:Y:S01]  /*24ce0*/  PRMT R106, R202, 0x7610, R106 ;  /* 0x00007610ca6a7816 */ /* 0x010fe2000000006a */
[----:B---3--:R-:W-:Y:S05]  /*24cf0*/  @!P3 HFMA2.BF16_V2 R183, -RZ.H0_H0, RZ.H0_H0, -R107.H0_H0 ;  /* 0x200000ffffb7b231 */ /* 0x008fea000034096b */
[----:B------:R-:W-:Y:S01]  /*24d00*/  PRMT R145, R183, 0x7610, R145 ;  /* 0x00007610b7917816 */ /* 0x000fe20000000091 */
[----:B------:R-:W-:Y:S01]  /*24d10*/  @!P3 STL.S16 [R1+0x12c], R183 ;  /* 0x00012cb70100b387 */ /* 0x000fe20000100600 */
[----:B------:R-:W-:Y:S02]  /*24d20*/  @!P6 HFMA2.BF16_V2 R182, -RZ.H0_H0, RZ.H0_H0, -R104.H0_H0 ;  /* 0x200000ffffb6e231 */ /* 0x000fe40000340968 */
[----:B------:R-:W-:Y:S01]  /*24d30*/  @!P3 PRMT R107, R145, 0x5410, RZ ;  /* 0x00005410916bb816 */ /* 0x000fe200000000ff */
[----:B------:R1:W3:Y:S01]  /*24d40*/  LDL.S16 R148, [R1+0x118] ;  /* 0x0001180001947983 */ /* 0x0002e20000100600 */
[----:B------:R-:W-:Y:S01]  /*24d50*/  ISETP.GE.U32.AND P3, PT, R194, R110, PT ;  /* 0x0000006ec200720c */ /* 0x000fe20003f66070 */
[----:B------:R-:W-:Y:S01]  /*24d60*/  @!P1 HFMA2.BF16_V2 R143, -RZ.H0_H0, RZ.H0_H0, -R3.H0_H0 ;  /* 0x200000ffff8f9231 */ /* 0x000fe20000340903 */
[----:B------:R-:W-:Y:S01]  /*24d70*/  PRMT R181, R182, 0x7610, R181 ;  /* 0x00007610b6b57816 */ /* 0x000fe200000000b5 */
[----:B------:R1:W4:Y:S01]  /*24d80*/  LDL.S16 R145, [R1+0x11c] ;  /* 0x00011c0001917983 */ /* 0x0003220000100600 */
[----:B------:R-:W-:Y:S02]  /*24d90*/  LOP3.LUT R110, R132, 0xff, RZ, 0xc0, !PT ;  /* 0x000000ff846e7812 */ /* 0x000fe400078ec0ff */
[----:B------:R-:W-:Y:S01]  /*24da0*/  PRMT R177, R143, 0x7610, R177 ;  /* 0x000076108fb17816 */ /* 0x000fe200000000b1 */
[----:B------:R-:W-:Y:S04]  /*24db0*/  @!P6 STL.S16 [R1+0x128], R182 ;  /* 0x000128b60100e387 */ /* 0x000fe80000100600 */
[----:B------:R1:W-:Y:S04]  /*24dc0*/  @!P1 STL.S16 [R1+0x124], R143 ;  /* 0x0001248f01009387 */ /* 0x0003e80000100600 */
[----:B------:R1:W-:Y:S02]  /*24dd0*/  ST.E.U16 [R112.64+0x22], R107 ;  /* 0x0000226b70007985 */ /* 0x0003e4000c101504 */
[----:B-1----:R-:W-:Y:S02]  /*24de0*/  PRMT R143, R104, 0x5410, R3 ;  /* 0x00005410688f7816 */ /* 0x002fe40000000003 */
[----:B------:R-:W-:Y:S02]  /*24df0*/  @!P6 PRMT R104, R181, 0x5410, RZ ;  /* 0x00005410b568e816 */ /* 0x000fe400000000ff */
[----:B------:R-:W-:Y:S02]  /*24e00*/  ISETP.GE.U32.AND P6, PT, R194, R105, PT ;  /* 0x00000069c200720c */ /* 0x000fe40003fc6070 */
[----:B------:R-:W-:Y:S01]  /*24e10*/  LOP3.LUT R105, R132, 0xffff, RZ, 0xc0, !PT ;  /* 0x0000ffff84697812 */ /* 0x000fe200078ec0ff */
[----:B------:R1:W-:Y:S01]  /*24e20*/  ST.E.U16 [R120.64+0x1e], R104 ;  /* 0x00001e6878007985 */ /* 0x0003e2000c101504 */
[----:B------:R-:W-:Y:S01]  /*24e30*/  @!P1 PRMT R3, R177, 0x5410, RZ ;  /* 0x00005410b1039816 */ /* 0x000fe200000000ff */
[----:B------:R-:W-:Y:S01]  /*24e40*/  IMAD.MOV.U32 R177, RZ, RZ, R161 ;  /* 0x000000ffffb17224 */ /* 0x000fe200078e00a1 */
[----:B------:R-:W-:Y:S02]  /*24e50*/  ISETP.GE.U32.AND P1, PT, R194, R110, PT ;  /* 0x0000006ec200720c */ /* 0x000fe40003f26070 */
[--C-:B------:R-:W-:Y:S01]  /*24e60*/  SHF.R.U32.HI R110, RZ, 0x8, R105.reuse ;  /* 0x00000008ff6e7819 */ /* 0x100fe20000011669 */
[----:B------:R2:W-:Y:S01]  /*24e70*/  ST.E.U16 [R120.64+0x20], R3 ;  /* 0x0000200378007985 */ /* 0x0005e2000c101504 */
[----:B------:R-:W-:Y:S02]  /*24e80*/  PRMT R105, R202, 0x7632, R105 ;  /* 0x00007632ca697816 */ /* 0x000fe40000000069 */
[C---:B------:R-:W-:Y:S02]  /*24e90*/  PRMT R107, R147.reuse, 0x7610, R107 ;  /* 0x00007610936b7816 */ /* 0x040fe4000000006b */
[----:B------:R-:W-:Y:S02]  /*24ea0*/  LOP3.LUT R110, R110, 0xffff, RZ, 0xc0, !PT ;  /* 0x0000ffff6e6e7812 */ /* 0x000fe400078ec0ff */
[----:B-1----:R-:W-:Y:S01]  /*24eb0*/  SHF.R.U32.HI R104, RZ, 0x10, R132 ;  /* 0x00000010ff687819 */ /* 0x002fe20000011684 */
[----:B--2---:R-:W-:Y:S01]  /*24ec0*/  @!P2 HFMA2.BF16_V2 R144, -RZ.H0_H0, RZ.H0_H0, -R106.H0_H0 ;  /* 0x200000ffff90a231 */ /* 0x004fe2000034096a */
[----:B------:R-:W-:Y:S04]  /*24ed0*/  MUFU.EX2 R3, R168 ;  /* 0x000000a800037308 */ /* 0x000fe80000000800 */
[----:B------:R-:W-:Y:S01]  /*24ee0*/  PRMT R152, R144, 0x7610, R152 ;  /* 0x0000761090987816 */ /* 0x000fe20000000098 */
[----:B------:R1:W-:Y:S02]  /*24ef0*/  @!P2 STL.S16 [R1+0x120], R144 ;  /* 0x000120900100a387 */ /* 0x0003e40000100600 */
[----:B-1----:R-:W-:Y:S02]  /*24f00*/  PRMT R144, R106, 0x5410, R105 ;  /* 0x000054106a907816 */ /* 0x002fe40000000069 */
[----:B------:R-:W-:Y:S02]  /*24f10*/  @!P2 PRMT R106, R152, 0x5410, RZ ;  /* 0x00005410986aa816 */ /* 0x000fe400000000ff */
[----:B------:R-:W-:Y:S02]  /*24f20*/  ISETP.GE.U32.AND P2, PT, R194, R110, PT ;  /* 0x0000006ec200720c */ /* 0x000fe40003f46070 */
[----:B------:R-:W-:Y:S01]  /*24f30*/  LOP3.LUT R110, R104, 0xff, RZ, 0xc0, !PT ;  /* 0x000000ff686e7812 */ /* 0x000fe200078ec0ff */
[----:B------:R-:W-:Y:S01]  /*24f40*/  ST.E.U16 [R114.64+0x20], R106 ;  /* 0x0000206a72007985 */ /* 0x000fe2000c101504 */
[----:B------:R-:W-:Y:S01]  /*24f50*/  PRMT R104, R147, 0x7632, R104 ;  /* 0x0000763293687816 */ /* 0x000fe20000000068 */
[----:B------:R-:W-:Y:S01]  /*24f60*/  IMAD.WIDE.U32 R146, R146, -0x2daee0ad, RZ ;  /* 0xd2511f5392927825 */ /* 0x000fe200078e00ff */
[----:B------:R-:W-:Y:S02]  /*24f70*/  LOP3.LUT R152, R131, R149, R140, 0x96, !PT ;  /* 0x0000009583987212 */ /* 0x000fe400078e968c */
[----:B------:R-:W1:Y:S02]  /*24f80*/  MUFU.EX2 R131, R176 ;  /* 0x000000b000837308 */ /* 0x000e640000000800 */
[----:B------:R-:W-:Y:S05]  /*24f90*/  LOP3.LUT R150, R147, R191, R150, 0x96, !PT ;  /* 0x000000bf93967212 */ /* 0x000fea00078e9696 */
[----:B------:R-:W-:Y:S01]  /*24fa0*/  IMAD.WIDE.U32 R150, R150, -0x326172a9, RZ ;  /* 0xcd9e8d5796967825 */ /* 0x000fe200078e00ff */
[----:B-1----:R-:W-:Y:S01]  /*24fb0*/  F2FP.BF16.PACK_AB R171, R3, R131 ;  /* 0x0000008303ab723e */ /* 0x002fe200000010ff */
[----:B---3--:R-:W-:Y:S02]  /*24fc0*/  @!P0 HFMA2.BF16_V2 R148, -RZ.H0_H0, RZ.H0_H0, -R105.H0_H0 ;  /* 0x200000ffff948231 */ /* 0x008fe40000340969 */
[----:B----4-:R-:W-:Y:S03]  /*24fd0*/  @!P5 HFMA2.BF16_V2 R145, -RZ.H0_H0, RZ.H0_H0, -R107.H0_H0 ;  /* 0x200000ffff91d231 */ /* 0x010fe6000034096b */
        /* <DEDUP_REMOVED lines=9> */
[----:B------:R-:W-:Y:S01]  /*25070*/  MUFU.EX2 R127, R192 ;  /* 0x000000c0007f7308 */ /* 0x000fe20000000800 */
[----:B------:R-:W-:Y:S01]  /*25080*/  SHF.R.U32.HI R110, RZ, 0x18, R132 ;  /* 0x00000018ff6e7819 */ /* 0x000fe20000011684 */
[----:B------:R-:W-:Y:S03]  /*25090*/  ST.E.U16 [R114.64+0x22], R105 ;  /* 0x0000226972007985 */ /* 0x000fe6000c101504 */
[----:B------:R-:W-:Y:S01]  /*250a0*/  ISETP.GE.U32.AND P5, PT, R194, R110, PT ;  /* 0x0000006ec200720c */ /* 0x000fe20003fa6070 */
[----:B------:R3:W-:Y:S04]  /*250b0*/  ST.E.U16 [R196.64+0x30], R107 ;  /* 0x0000306bc4007985 */ /* 0x0007e8000c101504 */
[----:B------:R3:W-:Y:S01]  /*250c0*/  MUFU.EX2 R110, R160 ;  /* 0x000000a0006e7308 */ /* 0x0007e20000000800 */
[----:B-1----:R-:W-:Y:S05]  /*250d0*/  LOP3.LUT R148, R139, R149, R140, 0x96, !PT ;  /* 0x000000958b947212 */ /* 0x002fea00078e968c */
[----:B------:R-:W-:Y:S04]  /*250e0*/  IMAD.WIDE.U32 R148, R148, -0x2daee0ad, RZ ;  /* 0xd2511f5394947825 */ /* 0x000fe800078e00ff */
[----:B--2---:R1:W2:Y:S01]  /*250f0*/  MUFU.EX2 R145, R193 ;  /* 0x000000c100917308 */ /* 0x0042a20000000800 */
[----:B------:R-:W-:Y:S02]  /*25100*/  LOP3.LUT R139, R149, R189, R146, 0x96, !PT ;  /* 0x000000bd958b7212 */ /* 0x000fe400078e9692 */
[----:B------:R-:W-:Y:S03]  /*25110*/  LOP3.LUT R146, R151, R225, R138, 0x96, !PT ;  /* 0x000000e197927212 */ /* 0x000fe600078e968a */
[----:B------:R-:W-:Y:S04]  /*25120*/  IMAD.WIDE.U32 R138, R139, -0x326172a9, RZ ;  /* 0xcd9e8d578b8a7825 */ /* 0x000fe800078e00ff */
[----:B------:R-:W2:Y:S01]  /*25130*/  MUFU.EX2 R140, R177 ;  /* 0x000000b1008c7308 */ /* 0x000ea20000000800 */
[----:B------:R-:W-:Y:S01]  /*25140*/  IMAD.WIDE.U32 R146, R146, -0x2daee0ad, RZ ;  /* 0xd2511f5392927825 */ /* 0x000fe200078e00ff */
[----:B------:R-:W-:Y:S02]  /*25150*/  LOP3.LUT R150, R139, R175, R150, 0x96, !PT ;  /* 0x000000af8b967212 */ /* 0x000fe400078e9696 */
[----:B---3--:R-:W-:Y:S02]  /*25160*/  PRMT R107, R186, 0x7610, R107 ;  /* 0x00007610ba6b7816 */ /* 0x008fe4000000006b */
[----:B------:R-:W-:Y:S01]  /*25170*/  LOP3.LUT R148, R147, R180, R148, 0x96, !PT ;  /* 0x000000b493947212 */ /* 0x000fe200078e9694 */
[----:B------:R-:W-:Y:S05]  /*25180*/  IMAD.WIDE.U32 R182, R150, -0x2daee0ad, RZ ;  /* 0xd2511f5396b67825 */ /* 0x000fea00078e00ff */
[----:B------:R-:W-:Y:S01]  /*25190*/  LOP3.LUT R160, R183, R174, R146, 0x96, !PT ;  /* 0x000000aeb7a07212 */ /* 0x000fe200078e9692 */
[----:B-1----:R1:W5:Y:S01]  /*251a0*/  LDL.LU R193, [R1+0x20c] ;  /* 0x00020c0001c17983 */ /* 0x0023620000300800 */
[----:B--2---:R-:W-:Y:S03]  /*251b0*/  F2FP.BF16.PACK_AB R172, R127, R145 ;  /* 0x000000917fac723e */ /* 0x004fe600000010ff */
[----:B------:R1:W5:Y:S04]  /*251c0*/  LDL.LU R192, [R1+0x208] ;  /* 0x0002080001c07983 */ /* 0x0003680000300800 */
[----:B------:R1:W2:Y:S01]  /*251d0*/  LDL.S16 R204, [R1+0x110] ;  /* 0x0001100001cc7983 */ /* 0x0002a20000100600 */
[----:B------:R-:W-:Y:S01]  /*251e0*/  F2FP.BF16.PACK_AB R164, R110, R140 ;  /* 0x0000008c6ea4723e */ /* 0x000fe200000010ff */
[----:B------:R-:W-:Y:S02]  /*251f0*/  IMAD.WIDE.U32 R176, R148, -0x326172a9, RZ ;  /* 0xcd9e8d5794b07825 */ /* 0x000fe400078e00ff */
[----:B------:R1:W3:Y:S02]  /*25200*/  LDL.S16 R181, [R1+0x10c] ;  /* 0x00010c0001b57983 */ /* 0x0002e40000100600 */
[----:B------:R-:W-:Y:S01]  /*25210*/  FADD.FTZ R139, R140, R154 ;  /* 0x0000009a8c8b7221 */ /* 0x000fe20000010000 */
[----:B------:R-:W-:Y:S01]  /*25220*/  LOP3.LUT R168, R177, R162, R138, 0x96, !PT ;  /* 0x000000a2b1a87212 */ /* 0x000fe200078e968a */
[----:B------:R-:W-:Y:S02]  /*25230*/  FADD.FTZ R138, R145, R155 ;  /* 0x0000009b918a7221 */ /* 0x000fe40000010000 */
[----:B------:R-:W-:Y:S01]  /*25240*/  FADD.FTZ R147, R110, R139 ;  /* 0x0000008b6e937221 */ /* 0x000fe20000010000 */
[----:B------:R-:W-:Y:S01]  /*25250*/  PRMT R110, R159, 0x7632, R110 ;  /* 0x000076329f6e7816 */ /* 0x000fe2000000006e */
[----:B------:R-:W-:Y:S01]  /*25260*/  FADD.FTZ R138, R127, R138 ;  /* 0x0000008a7f8a7221 */ /* 0x000fe20000010000 */
[----:B----4-:R-:W-:Y:S05]  /*25270*/  @!P6 HFMA2.BF16_V2 R161, -RZ.H0_H0, RZ.H0_H0, -R104.H0_H0 ;  /* 0x200000ffffa1e231 */ /* 0x010fea0000340968 */
[----:B------:R-:W-:Y:S01]  /*25280*/  PRMT R146, R161, 0x7610, R146 ;  /* 0x00007610a1927816 */ /* 0x000fe20000000092 */
[----:B------:R4:W-:Y:S03]  /*25290*/  @!P6 STL.S16 [R1+0x114], R161 ;  /* 0x000114a10100e387 */ /* 0x0009e60000100600 */
[----:B------:R-:W-:Y:S01]  /*252a0*/  @!P6 PRMT R104, R146, 0x5410, RZ ;  /* 0x000054109268e816 */ /* 0x000fe200000000ff */
[----:B------:R1:W-:Y:S04]  /*252b0*/  STL [R1+0x180], R138 ;  /* 0x0001808a01007387 */ /* 0x0003e80000100800 */
[----:B------:R1:W-:Y:S04]  /*252c0*/  STL [R1+0x184], R147 ;  /* 0x0001849301007387 */ /* 0x0003e80000100800 */
[----:B------:R2:W-:Y:S01]  /*252d0*/  ST.E.U16 [R196.64+0x32], R104 ;  /* 0x00003268c4007985 */ /* 0x0005e2000c101504 */
[----:B----4-:R-:W-:Y:S04]  /*252e0*/  IMAD.WIDE.U32 R160, R160, -0x326172a9, RZ ;  /* 0xcd9e8d57a0a07825 */ /* 0x010fe800078e00ff */
[----:B-1----:R-:W-:Y:S01]  /*252f0*/  FADD.FTZ R138, R131, R153 ;  /* 0x00000099838a7221 */ /* 0x002fe20000010000 */
[----:B------:R-:W-:Y:S03]  /*25300*/  LOP3.LUT R127, R161, R219, R176, 0x96, !PT ;  /* 0x000000dba17f7212 */ /* 0x000fe600078e96b0 */
[----:B------:R-:W-:Y:S01]  /*25310*/  FADD.FTZ R140, R3, R138 ;  /* 0x0000008a038c7221 */ /* 0x000fe20000010000 */
[----:B------:R-:W-:Y:S01]  /*25320*/  PRMT R3, R159, 0x7610, R3 ;  /* 0x000076109f037816 */ /* 0x000fe20000000003 */
[----:B------:R-:W-:Y:S01]  /*25330*/  IMAD.WIDE.U32 R146, R157, -0x2daee0ad, RZ ;  /* 0xd2511f539d927825 */ /* 0x000fe200078e00ff */
[C---:B------:R-:W-:Y:S02]  /*25340*/  LOP3.LUT R131, R127.reuse, 0xff, RZ, 0xc0, !PT ;  /* 0x000000ff7f837812 */ /* 0x040fe400078ec0ff */
[----:B------:R-:W-:Y:S01]  /*25350*/  SHF.R.U32.HI R106, RZ, 0x18, R127 ;  /* 0x00000018ff6a7819 */ /* 0x000fe2000001167f */
[----:B------:R1:W-:Y:S01]  /*25360*/  STL [R1+0x40], R140 ;  /* 0x0000408c01007387 */ /* 0x0003e20000100800 */
[----:B------:R-:W-:Y:S02]  /*25370*/  ISETP.GE.U32.AND P6, PT, R194, R131, PT ;  /* 0x00000083c200720c */ /* 0x000fe40003fc6070 */
[----:B------:R-:W-:Y:S01]  /*25380*/  LOP3.LUT R131, R127, 0xffff, RZ, 0xc0, !PT ;  /* 0x0000ffff7f837812 */ /* 0x000fe200078ec0ff */
[----:B------:R4:W4:Y:S01]  /*25390*/  LDL.S16 R155, [R1+0x108] ;  /* 0x00010800019b7983 */ /* 0x0009220000100600 */
[----:B------:R-:W-:Y:S02]  /*253a0*/  LOP3.LUT R148, R147, R191, R142, 0x96, !PT ;  /* 0x000000bf93947212 */ /* 0x000fe400078e968e */
[----:B------:R-:W-:Y:S02]  /*253b0*/  SHF.R.U32.HI R131, RZ, 0x8, R131 ;  /* 0x00000008ff837819 */ /* 0x000fe40000011683 */
[----:B--2---:R-:W-:Y:S01]  /*253c0*/  PRMT R104, R199, 0x7610, R104 ;  /* 0x00007610c7687816 */ /* 0x004fe20000000068 */
[----:B------:R-:W-:Y:S01]  /*253d0*/  IMAD.WIDE.U32 R148, R148, -0x326172a9, RZ ;  /* 0xcd9e8d5794947825 */ /* 0x000fe200078e00ff */
[----:B------:R-:W-:Y:S01]  /*253e0*/  LOP3.LUT R131, R131, 0xffff, RZ, 0xc0, !PT ;  /* 0x0000ffff83837812 */ /* 0x000fe200078ec0ff */
[----:B------:R-:W-:Y:S01]  /*253f0*/  @!P4 HFMA2.BF16_V2 R204, -RZ.H0_H0, RZ.H0_H0, -R3.H0_H0 ;  /* 0x200000ffffccc231 */ /* 0x000fe20000340903 */
[----:B------:R-:W-:Y:S01]  /*25400*/  SHF.R.U32.HI R105, RZ, 0x10, R127 ;  /* 0x00000010ff697819 */ /* 0x000fe2000001167f */
[----:B---3--:R-:W-:Y:S03]  /*25410*/  @!P3 HFMA2.BF16_V2 R181, -RZ.H0_H0, RZ.H0_H0, -R110.H0_H0 ;  /* 0x200000ffffb5b231 */ /* 0x008fe6000034096e */
[----:B------:R-:W-:Y:S01]  /*25420*/  PRMT R139, R204, 0x7610, R139 ;  /* 0x00007610cc8b7816 */ /* 0x000fe2000000008b */
[----:B------:R2:W-:Y:S01]  /*25430*/  @!P4 STL.S16 [R1+0x110], R204 ;  /* 0x000110cc0100c387 */ /* 0x0005e20000100600 */
[----:B------:R-:W-:Y:S02]  /*25440*/  LOP3.LUT R105, R105, 0xff, RZ, 0xc0, !PT ;  /* 0x000000ff69697812 */ /* 0x000fe400078ec0ff */
[----:B------:R-:W-:Y:S01]  /*25450*/  PRMT R138, R181, 0x7610, R138 ;  /* 0x00007610b58a7816 */ /* 0x000fe2000000008a */
[----:B------:R3:W-:Y:S01]  /*25460*/  @!P3 STL.S16 [R1+0x10c], R181 ;  /* 0x00010cb50100b387 */ /* 0x0007e20000100600 */
[----:B-1----:R-:W-:Y:S03]  /*25470*/  PRMT R140, R3, 0x5410, R110 ;  /* 0x00005410038c7816 */ /* 0x002fe6000000006e */
[----:B------:R1:W4:Y:S01]  /*25480*/  LDL.S16 R221, [R1+0x104] ;  /* 0x0001040001dd7983 */ /* 0x0003220000100600 */
[----:B------:R-:W-:Y:S02]  /*25490*/  @!P4 PRMT R3, R139, 0x5410, RZ ;  /* 0x000054108b03c816 */ /* 0x000fe400000000ff */
[----:B------:R-:W-:Y:S01]  /*254a0*/  @!P3 PRMT R110, R138, 0x5410, RZ ;  /* 0x000054108a6eb816 */ /* 0x000fe200000000ff */
[----:B------:R-:W-:Y:S01]  /*254b0*/  IMAD.WIDE.U32 R138, R152, -0x2daee0ad, RZ ;  /* 0xd2511f53988a7825 */ /* 0x000fe200078e00ff */
[----:B------:R1:W5:Y:S01]  /*254c0*/  LDL.LU R191, [R1+0x204] ;  /* 0x0002040001bf7983 */ /* 0x0003620000300800 */
[C---:B------:R-:W-:Y:S02]  /*254d0*/  ISETP.GE.U32.AND P4, PT, R194.reuse, R131, PT ;  /* 0x00000083c200720c */ /* 0x040fe40003f86070 */
[----:B------:R-:W-:Y:S01]  /*254e0*/  ISETP.GE.U32.AND P3, PT, R194, R106, PT ;  /* 0x0000006ac200720c */ /* 0x000fe20003f66070 */
[----:B------:R1:W-:Y:S01]  /*254f0*/  ST.E.U16 [R112.64+0x30], R3 ;  /* 0x0000300370007985 */ /* 0x0003e2000c101504 */
[----:B------:R-:W-:Y:S02]  /*25500*/  LOP3.LUT R131, R139, R189, R146, 0x96, !PT ;  /* 0x000000bd8b837212 */ /* 0x000fe400078e9692 */
[----:B------:R-:W-:Y:S01]  /*25510*/  LOP3.LUT R146, R149, R225, R130, 0x96, !PT ;  /* 0x000000e195927212 */ /* 0x000fe200078e9682 */
[----:B------:R1:W5:Y:S01]  /*25520*/  LDL.LU R189, [R1+0x200] ;  /* 0x0002000001bd7983 */ /* 0x0003620000300800 */
[C---:B------:R-:W-:Y:S01]  /*25530*/  PRMT R106, R2.reuse, 0x7632, R106 ;  /* 0x00007632026a7816 */ /* 0x040fe2000000006a */
[----:B------:R-:W-:Y:S02]  /*25540*/  IMAD.WIDE.U32 R130, R131, -0x326172a9, RZ ;  /* 0xcd9e8d5783827825 */ /* 0x000fe400078e00ff */
[----:B------:R4:W4:Y:S01]  /*25550*/  LDL.S16 R223, [R1+0x100] ;  /* 0x0001000001df7983 */ /* 0x0009220000100600 */
[----:B------:R-:W-:Y:S01]  /*25560*/  PRMT R142, R2, 0x5410, R106 ;  /* 0x00005410028e7816 */ /* 0x000fe2000000006a */
[----:B------:R-:W-:Y:S01]  /*25570*/  IMAD.WIDE.U32 R146, R146, -0x2daee0ad, RZ ;  /* 0xd2511f5392927825 */ /* 0x000fe200078e00ff */
[----:B------:R-:W-:Y:S01]  /*25580*/  LOP3.LUT R148, R131, R175, R148, 0x96, !PT ;  /* 0x000000af83947212 */ /* 0x000fe200078e9694 */
[----:B--2---:R2:W2:Y:S03]  /*25590*/  LDL.S16 R204, [R1+0xfc] ;  /* 0x0000fc0001cc7983 */ /* 0x0044a60000100600 */
[----:B------:R-:W-:Y:S01]  /*255a0*/  LOP3.LUT R138, R147, R180, R138, 0x96, !PT ;  /* 0x000000b4938a7212 */ /* 0x000fe200078e968a */
[----:B---3--:R-:W-:Y:S01]  /*255b0*/  IMAD.WIDE.U32 R180, R148, -0x2daee0ad, RZ ;  /* 0xd2511f5394b47825 */ /* 0x008fe200078e00ff */
[----:B------:R3:W-:Y:S04]  /*255c0*/  ST.E.U16 [R112.64+0x32], R110 ;  /* 0x0000326e70007985 */ /* 0x0007e8000c101504 */
[----:B------:R-:W-:Y:S01]  /*255d0*/  LOP3.LUT R154, R181, R174, R146, 0x96, !PT ;  /* 0x000000aeb59a7212 */ /* 0x000fe200078e9692 */
[----:B------:R-:W-:Y:S01]  /*255e0*/  IMAD.WIDE.U32 R174, R138, -0x326172a9, RZ ;  /* 0xcd9e8d578aae7825 */ /* 0x000fe200078e00ff */
[----:B-1----:R-:W-:Y:S04]  /*255f0*/  PRMT R3, R199, 0x7632, R3 ;  /* 0x00007632c7037816 */ /* 0x002fe80000000003 */
[----:B------:R-:W-:Y:S02]  /*25600*/  LOP3.LUT R162, R175, R162, R130, 0x96, !PT ;  /* 0x000000a2afa27212 */ /* 0x000fe400078e9682 */
[----:B---3--:R-:W-:Y:S01]  /*25610*/  PRMT R110, R104, 0x5410, R3 ;  /* 0x00005410686e7816 */ /* 0x008fe20000000003 */
[----:B----4-:R-:W-:Y:S05]  /*25620*/  @!P1 HFMA2.BF16_V2 R155, -RZ.H0_H0, RZ.H0_H0, -R2.H0_H0 ;  /* 0x200000ffff9b9231 */ /* 0x010fea0000340902 */
[----:B------:R-:W-:Y:S01]  /*25630*/  PRMT R148, R155, 0x7610, R148 ;  /* 0x000076109b947816 */ /* 0x000fe20000000094 */
[----:B------:R1:W-:Y:S03]  /*25640*/  @!P1 STL.S16 [R1+0x108], R155 ;  /* 0x0001089b01009387 */ /* 0x0003e60000100600 */
[----:B------:R-:W-:Y:S02]  /*25650*/  @!P1 PRMT R2, R148, 0x5410, RZ ;  /* 0x0000541094029816 */ /* 0x000fe400000000ff */
[----:B------:R3:W4:Y:S01]  /*25660*/  LDL.S16 R148, [R1+0xe8] ;  /* 0x0000e80001947983 */ /* 0x0007220000100600 */
[----:B------:R-:W-:Y:S03]  /*25670*/  ISETP.GE.U32.AND P1, PT, R194, R105, PT ;  /* 0x00000069c200720c */ /* 0x000fe60003f26070 */
[----:B------:R3:W-:Y:S01]  /*25680*/  ST.E.U16 [R120.64+0x2e], R2 ;  /* 0x00002e0278007985 */ /* 0x0007e2000c101504 */
[----:B------:R-:W-:Y:S05]  /*25690*/  @!P2 HFMA2.BF16_V2 R221, -RZ.H0_H0, RZ.H0_H0, -R106.H0_H0 ;  /* 0x200000ffffdda231 */ /* 0x000fea000034096a */
[----:B------:R2:W-:Y:S01]  /*256a0*/  @!P2 STL.S16 [R1+0x104], R221 ;  /* 0x000104dd0100a387 */ /* 0x0005e20000100600 */
[----:B------:R-:W-:Y:S01]  /*256b0*/  PRMT R151, R221, 0x7610, R151 ;  /* 0x00007610dd977816 */ /* 0x000fe20000000097 */
[----:B-1----:R-:W-:Y:S03]  /*256c0*/  IMAD.WIDE.U32 R154, R154, -0x326172a9, RZ ;  /* 0xcd9e8d579a9a7825 */ /* 0x002fe600078e00ff */
[----:B------:R-:W-:Y:S02]  /*256d0*/  @!P2 PRMT R106, R151, 0x5410, RZ ;  /* 0x00005410976aa816 */ /* 0x000fe400000000ff */
[----:B------:R1:W4:Y:S01]  /*256e0*/  LDL.S16 R151, [R1+0xe0] ;  /* 0x0000e00001977983 */ /* 0x0003220000100600 */
[----:B------:R-:W-:Y:S03]  /*256f0*/  LOP3.LUT R127, R155, R219, R174, 0x96, !PT ;  /* 0x000000db9b7f7212 */ /* 0x000fe600078e96ae */
[----:B------:R1:W-:Y:S01]  /*25700*/  ST.E.U16 [R120.64+0x30], R106 ;  /* 0x0000306a78007985 */ /* 0x0003e2000c101504 */
[----:B------:R-:W-:Y:S01]  /*25710*/  @!P0 HFMA2.BF16_V2 R223, -RZ.H0_H0, RZ.H0_H0, -R104.H0_H0 ;  /* 0x200000ffffdf8231 */ /* 0x000fe20000340968 */
[----:B------:R-:W-:Y:S02]  /*25720*/  LOP3.LUT R105, R127, 0xff, RZ, 0xc0, !PT ;  /* 0x000000ff7f697812 */ /* 0x000fe400078ec0ff */
[----:B---3--:R-:W-:Y:S01]  /*25730*/  PRMT R2, R169, 0x7610, R2 ;  /* 0x00007610a9027816 */ /* 0x008fe20000000002 */
[----:B--2---:R-:W-:Y:S01]  /*25740*/  @!P5 HFMA2.BF16_V2 R204, -RZ.H0_H0, RZ.H0_H0, -R3.H0_H0 ;  /* 0x200000ffffccd231 */ /* 0x004fe20000340903 */
[----:B------:R-:W-:Y:S02]  /*25750*/  PRMT R202, R223, 0x7610, R202 ;  /* 0x00007610dfca7816 */ /* 0x000fe400000000ca */
[----:B------:R-:W-:Y:S02]  /*25760*/  ISETP.GE.U32.AND P2, PT, R194, R105, PT ;  /* 0x00000069c200720c */ /* 0x000fe40003f46070 */
[----:B------:R-:W-:Y:S02]  /*25770*/  @!P0 PRMT R104, R202, 0x5410, RZ ;  /* 0x00005410ca688816 */ /* 0x000fe400000000ff */
[----:B------:R-:W-:Y:S01]  /*25780*/  PRMT R152, R204, 0x7610, R152 ;  /* 0x00007610cc987816 */ /* 0x000fe20000000098 */
[----:B------:R2:W3:Y:S01]  /*25790*/  LDL.S16 R221, [R1+0xe4] ;  /* 0x0000e40001dd7983 */ /* 0x0004e20000100600 */
[----:B------:R-:W-:Y:S02]  /*257a0*/  LOP3.LUT R105, R127, 0xffff, RZ, 0xc0, !PT ;  /* 0x0000ffff7f697812 */ /* 0x000fe400078ec0ff */
[----:B------:R-:W-:Y:S01]  /*257b0*/  @!P5 PRMT R3, R152, 0x5410, RZ ;  /* 0x000054109803d816 */ /* 0x000fe200000000ff */
[----:B------:R-:W-:Y:S01]  /*257c0*/  @!P0 STL.S16 [R1+0x100], R223 ;  /* 0x000100df01008387 */ /* 0x000fe20000100600 */
[----:B------:R-:W-:Y:S03]  /*257d0*/  SHF.R.U32.HI R105, RZ, 0x8, R105 ;  /* 0x00000008ff697819 */ /* 0x000fe60000011669 */
[----:B------:R2:W-:Y:S01]  /*257e0*/  @!P5 STL.S16 [R1+0xfc], R204 ;  /* 0x0000fccc0100d387 */ /* 0x0005e20000100600 */
[----:B------:R-:W-:Y:S03]  /*257f0*/  LOP3.LUT R105, R105, 0xffff, RZ, 0xc0, !PT ;  /* 0x0000ffff69697812 */ /* 0x000fe600078ec0ff */
[----:B------:R3:W3:Y:S01]  /*25800*/  LDL.S16 R202, [R1+0xd8] ;  /* 0x0000d80001ca7983 */ /* 0x0006e20000100600 */
[----:B------:R-:W-:Y:S02]  /*25810*/  ISETP.GE.U32.AND P0, PT, R194, R105, PT ;  /* 0x00000069c200720c */ /* 0x000fe40003f06070 */
[----:B------:R-:W-:Y:S01]  /*25820*/  SHF.R.U32.HI R105, RZ, 0x18, R127 ;  /* 0x00000018ff697819 */ /* 0x000fe2000001167f */
[----:B------:R3:W3:Y:S01]  /*25830*/  LDL.S16 R152, [R1+0xd0] ;  /* 0x0000d00001987983 */ /* 0x0006e20000100600 */
[----:B-1----:R-:W-:Y:S02]  /*25840*/  PRMT R106, R186, 0x7632, R106 ;  /* 0x00007632ba6a7816 */ /* 0x002fe4000000006a */
[----:B------:R-:W-:Y:S01]  /*25850*/  ISETP.GE.U32.AND P5, PT, R194, R105, PT ;  /* 0x00000069c200720c */ /* 0x000fe20003fa6070 */
[----:B------:R1:W-:Y:S01]  /*25860*/  ST.E.U16 [R114.64+0x30], R104 ;  /* 0x0000306872007985 */ /* 0x0003e2000c101504 */
[----:B------:R-:W-:Y:S02]  /*25870*/  PRMT R105, R169, 0x7632, R105 ;  /* 0x00007632a9697816 */ /* 0x000fe40000000069 */
[----:B------:R-:W-:Y:S01]  /*25880*/  SHF.R.U32.HI R127, RZ, 0x10, R127 ;  /* 0x00000010ff7f7819 */ /* 0x000fe2000001167f */
[----:B------:R1:W-:Y:S03]  /*25890*/  ST.E.U16 [R114.64+0x32], R3 ;  /* 0x0000320372007985 */ /* 0x0003e6000c101504 */
[----:B------:R-:W-:Y:S01]  /*258a0*/  LOP3.LUT R127, R127, 0xff, RZ, 0xc0, !PT ;  /* 0x000000ff7f7f7812 */ /* 0x000fe200078ec0ff */
[----:B--2---:R2:W2:Y:S01]  /*258b0*/  LDL.S16 R204, [R1+0xd4] ;  /* 0x0000d40001cc7983 */ /* 0x0044a20000100600 */
[----:B-1----:R-:W-:Y:S02]  /*258c0*/  LOP3.LUT R104, R160, 0xff, RZ, 0xc0, !PT ;  /* 0x000000ffa0687812 */ /* 0x002fe400078ec0ff */
[----:B------:R-:W-:Y:S01]  /*258d0*/  PRMT R3, R184, 0x7610, R3 ;  /* 0x00007610b8037816 */ /* 0x000fe20000000003 */
[----:B----4-:R-:W-:Y:S05]  /*258e0*/  @!P6 HFMA2.BF16_V2 R148, -RZ.H0_H0, RZ.H0_H0, -R2.H0_H0 ;  /* 0x200000ffff94e231 */ /* 0x010fea0000340902 */
[----:B------:R1:W-:Y:S01]  /*258f0*/  @!P6 STL.S16 [R1+0xe8], R148 ;  /* 0x0000e8940100e387 */ /* 0x0003e20000100600 */
[----:B------:R-:W-:Y:S01]  /*25900*/  PRMT R222, R148, 0x7610, R222 ;  /* 0x0000761094de7816 */ /* 0x000fe200000000de */
[----:B------:R-:W-:Y:S05]  /*25910*/  @!P1 HFMA2.BF16_V2 R151, -RZ.H0_H0, RZ.H0_H0, -R107.H0_H0 ;  /* 0x200000ffff979231 */ /* 0x000fea000034096b */
[----:B------:R-:W-:Y:S02]  /*25920*/  PRMT R220, R151, 0x7610, R220 ;  /* 0x0000761097dc7816 */ /* 0x000fe400000000dc */
[----:B-1----:R-:W-:Y:S02]  /*25930*/  PRMT R148, R2, 0x5410, R105 ;  /* 0x0000541002947816 */ /* 0x002fe40000000069 */
[----:B------:R-:W-:Y:S02]  /*25940*/  @!P6 PRMT R2, R222, 0x5410, RZ ;  /* 0x00005410de02e816 */ /* 0x000fe400000000ff */
[----:B------:R-:W-:Y:S02]  /*25950*/  ISETP.GE.U32.AND P6, PT, R194, R104, PT ;  /* 0x00000068c200720c */ /* 0x000fe40003fc6070 */
[----:B------:R-:W-:Y:S01]  /*25960*/  SHF.R.U32.HI R104, RZ, 0x10, R160 ;  /* 0x00000010ff687819 */ /* 0x000fe200000116a0 */
[----:B------:R1:W-:Y:S03]  /*25970*/  ST.E.U16 [R196.64+0x40], R2 ;  /* 0x00004002c4007985 */ /* 0x0003e6000c101504 */
[----:B------:R-:W-:Y:S01]  /*25980*/  LOP3.LUT R104, R104, 0xff, RZ, 0xc0, !PT ;  /* 0x000000ff68687812 */ /* 0x000fe200078ec0ff */
[----:B---3--:R-:W-:Y:S05]  /*25990*/  @!P4 HFMA2.BF16_V2 R221, -RZ.H0_H0, RZ.H0_H0, -R105.H0_H0 ;  /* 0x200000ffffddc231 */ /* 0x008fea0000340969 */
[----:B------:R-:W-:Y:S01]  /*259a0*/  @!P4 STL.S16 [R1+0xe4], R221 ;  /* 0x0000e4dd0100c387 */ /* 0x000fe20000100600 */
[----:B------:R-:W-:Y:S03]  /*259b0*/  PRMT R147, R221, 0x7610, R147 ;  /* 0x00007610dd937816 */ /* 0x000fe60000000093 */
[----:B------:R3:W-:Y:S01]  /*259c0*/  @!P1 STL.S16 [R1+0xe0], R151 ;  /* 0x0000e09701009387 */ /* 0x0007e20000100600 */
[----:B------:R-:W-:Y:S01]  /*259d0*/  @!P4 PRMT R105, R147, 0x5410, RZ ;  /* 0x000054109369c816 */ /* 0x000fe200000000ff */
[----:B------:R-:W-:Y:S01]  /*259e0*/  @!P3 HFMA2.BF16_V2 R202, -RZ.H0_H0, RZ.H0_H0, -R106.H0_H0 ;  /* 0x200000ffffcab231 */ /* 0x000fe2000034096a */
[----:B------:R-:W-:Y:S03]  /*259f0*/  PRMT R147, R107, 0x5410, R106 ;  /* 0x000054106b937816 */ /* 0x000fe6000000006a */
[----:B------:R4:W-:Y:S01]  /*25a00*/  ST.E.U16 [R196.64+0x42], R105 ;  /* 0x00004269c4007985 */ /* 0x0009e2000c101504 */
[----:B------:R-:W-:Y:S02]  /*25a10*/  @!P1 PRMT R107, R220, 0x5410, RZ ;  /* 0x00005410dc6b9816 */ /* 0x000fe400000000ff */
[----:B------:R-:W-:Y:S02]  /*25a20*/  PRMT R159, R202, 0x7610, R159 ;  /* 0x00007610ca9f7816 */ /* 0x000fe4000000009f */
[----:B------:R-:W-:Y:S01]  /*25a30*/  ISETP.GE.U32.AND P1, PT, R194, R127, PT ;  /* 0x0000007fc200720c */ /* 0x000fe20003f26070 */
[----:B------:R4:W-:Y:S01]  /*25a40*/  ST.E.U16 [R112.64+0x40], R107 ;  /* 0x0000406b70007985 */ /* 0x0009e2000c101504 */
[----:B------:R-:W-:Y:S02]  /*25a50*/  @!P3 PRMT R106, R159, 0x5410, RZ ;  /* 0x000054109f6ab816 */ /* 0x000fe400000000ff */
[----:B-1----:R-:W-:Y:S02]  /*25a60*/  PRMT R2, R184, 0x7632, R2 ;  /* 0x00007632b8027816 */ /* 0x002fe40000000002 */
[----:B------:R-:W-:Y:S01]  /*25a70*/  ISETP.GE.U32.AND P4, PT, R194, R104, PT ;  /* 0x00000068c200720c */ /* 0x000fe20003f86070 */
[----:B------:R1:W-:Y:S01]  /*25a80*/  ST.E.U16 [R112.64+0x42], R106 ;  /* 0x0000426a70007985 */ /* 0x0003e2000c101504 */
[----:B------:R-:W-:Y:S01]  /*25a90*/  LOP3.LUT R104, R160, 0xffff, RZ, 0xc0, !PT ;  /* 0x0000ffffa0687812 */ /* 0x000fe200078ec0ff */
[----:B------:R-:W-:Y:S01]  /*25aa0*/  @!P0 HFMA2.BF16_V2 R152, -RZ.H0_H0, RZ.H0_H0, -R2.H0_H0 ;  /* 0x200000ffff988231 */ /* 0x000fe20000340902 */
[----:B------:R-:W-:Y:S02]  /*25ab0*/  SHF.R.U32.HI R127, RZ, 0x18, R160 ;  /* 0x00000018ff7f7819 */ /* 0x000fe400000116a0 */
[----:B------:R-:W-:Y:S01]  /*25ac0*/  SHF.R.U32.HI R104, RZ, 0x8, R104 ;  /* 0x00000008ff687819 */ /* 0x000fe20000011668 */
[----:B--2---:R-:W-:Y:S01]  /*25ad0*/  @!P2 HFMA2.BF16_V2 R204, -RZ.H0_H0, RZ.H0_H0, -R3.H0_H0 ;  /* 0x200000ffffcca231 */ /* 0x004fe20000340903 */
[----:B---3--:R2:W3:Y:S01]  /*25ae0*/  LDL.S16 R151, [R1+0xc8] ;  /* 0x0000c80001977983 */ /* 0x0084e20000100600 */
[----:B------:R-:W-:Y:S02]  /*25af0*/  PRMT R201, R152, 0x7610, R201 ;  /* 0x0000761098c97816 */ /* 0x000fe400000000c9 */
[----:B------:R-:W-:Y:S01]  /*25b00*/  LOP3.LUT R104, R104, 0xffff, RZ, 0xc0, !PT ;  /* 0x0000ffff68687812 */ /* 0x000fe200078ec0ff */
[----:B------:R2:W-:Y:S01]  /*25b10*/  @!P3 STL.S16 [R1+0xd8], R202 ;  /* 0x0000d8ca0100b387 */ /* 0x0005e20000100600 */
[----:B------:R-:W-:Y:S02]  /*25b20*/  PRMT R169, R204, 0x7610, R169 ;  /* 0x00007610cca97816 */ /* 0x000fe400000000a9 */
[----:B------:R-:W-:Y:S01]  /*25b30*/  ISETP.GE.U32.AND P3, PT, R194, R127, PT ;  /* 0x0000007fc200720c */ /* 0x000fe20003f66070 */
[----:B------:R3:W3:Y:S01]  /*25b40*/  LDL.S16 R159, [R1+0xc0] ;  /* 0x0000c000019f7983 */ /* 0x0006e20000100600 */
[----:B----4-:R-:W-:Y:S02]  /*25b50*/  PRMT R105, R203, 0x7610, R105 ;  /* 0x00007610cb697816 */ /* 0x010fe40000000069 */
[----:B------:R-:W-:Y:S02]  /*25b60*/  LOP3.LUT R127, R154, 0xff, RZ, 0xc0, !PT ;  /* 0x000000ff9a7f7812 */ /* 0x000fe400078ec0ff */
[----:B------:R-:W-:Y:S02]  /*25b70*/  SHF.R.U32.HI R107, RZ, 0x10, R154 ;  /* 0x00000010ff6b7819 */ /* 0x000fe4000001169a */
[----:B-1----:R-:W-:Y:S01]  /*25b80*/  PRMT R106, R163, 0x7610, R106 ;  /* 0x00007610a36a7816 */ /* 0x002fe2000000006a */
[----:B--2---:R1:W2:Y:S04]  /*25b90*/  LDL.S16 R202, [R1+0xb8] ;  /* 0x0000b80001ca7983 */ /* 0x0042a80000100600 */
[----:B------:R-:W-:Y:S04]  /*25ba0*/  @!P2 STL.S16 [R1+0xd4], R204 ;  /* 0x0000d4cc0100a387 */ /* 0x000fe80000100600 */
[----:B------:R4:W-:Y:S02]  /*25bb0*/  @!P0 STL.S16 [R1+0xd0], R152 ;  /* 0x0000d09801008387 */ /* 0x0009e40000100600 */
[----:B----4-:R-:W-:Y:S02]  /*25bc0*/  PRMT R152, R3, 0x5410, R2 ;  /* 0x0000541003987816 */ /* 0x010fe40000000002 */
        /* <DEDUP_REMOVED lines=13> */
[----:B---3--:R-:W-:Y:S05]  /*25ca0*/  @!P1 HFMA2.BF16_V2 R151, -RZ.H0_H0, RZ.H0_H0, -R105.H0_H0 ;  /* 0x200000ffff979231 */ /* 0x008fea0000340969 */
[----:B------:R1:W-:Y:S01]  /*25cb0*/  @!P1 STL.S16 [R1+0xc8], R151 ;  /* 0x0000c89701009387 */ /* 0x0003e20000100600 */
[----:B------:R-:W-:Y:S01]  /*25cc0*/  PRMT R145, R151, 0x7610, R145 ;  /* 0x0000761097917816 */ /* 0x000fe20000000091 */
[----:B------:R-:W-:Y:S02]  /*25cd0*/  @!P6 HFMA2.BF16_V2 R159, -RZ.H0_H0, RZ.H0_H0, -R106.H0_H0 ;  /* 0x200000ffff9fe231 */ /* 0x000fe4000034096a */
[----:B------:R3:W3:Y:S03]  /*25ce0*/  LDL.S16 R201, [R1+0xb0] ;  /* 0x0000b00001c97983 */ /* 0x0006e60000100600 */
[----:B------:R-:W-:Y:S01]  /*25cf0*/  PRMT R186, R159, 0x7610, R186 ;  /* 0x000076109fba7816 */ /* 0x000fe200000000ba */
[----:B--2---:R-:W-:Y:S01]  /*25d00*/  @!P5 HFMA2.BF16_V2 R202, -RZ.H0_H0, RZ.H0_H0, -R104.H0_H0 ;  /* 0x200000ffffcad231 */ /* 0x004fe20000340968 */
[----:B-1----:R-:W-:Y:S02]  /*25d10*/  PRMT R151, R105, 0x5410, R104 ;  /* 0x0000541069977816 */ /* 0x002fe40000000068 */
[----:B------:R-:W-:Y:S02]  /*25d20*/  @!P1 PRMT R105, R145, 0x5410, RZ ;  /* 0x0000541091699816 */ /* 0x000fe400000000ff */
[----:B------:R1:W2:Y:S01]  /*25d30*/  LDL.S16 R145, [R1+0xac] ;  /* 0x0000ac0001917983 */ /* 0x0002a20000100600 */
        /* <DEDUP_REMOVED lines=17> */
[----:B----4-:R-:W-:Y:S03]  /*25e50*/  @!P2 HFMA2.BF16_V2 R169, -RZ.H0_H0, RZ.H0_H0, -R107.H0_H0 ;  /* 0x200000ffffa9a231 */ /* 0x010fe6000034096b */
[----:B-1----:R1:W4:Y:S02]  /*25e60*/  LDL.S16 R159, [R1+0xa8] ;  /* 0x0000a800019f7983 */ /* 0x0023240000100600 */
[----:B------:R-:W-:Y:S02]  /*25e70*/  PRMT R150, R169, 0x7610, R150 ;  /* 0x00007610a9967816 */ /* 0x000fe40000000096 */
[----:B------:R1:W-:Y:S02]  /*25e80*/  @!P2 STL.S16 [R1+0xb4], R169 ;  /* 0x0000b4a90100a387 */ /* 0x0003e40000100600 */
[----:B------:R-:W-:Y:S02]  /*25e90*/  @!P2 PRMT R107, R150, 0x5410, RZ ;  /* 0x00005410966ba816 */ /* 0x000fe400000000ff */
[----:B------:R2:W4:Y:S04]  /*25ea0*/  LDL.S16 R150, [R1+0x9c] ;  /* 0x00009c0001967983 */ /* 0x0005280000100600 */
        /* <DEDUP_REMOVED lines=12> */
[----:B--2---:R-:W-:Y:S05]  /*25f70*/  @!P3 HFMA2.BF16_V2 R145, -RZ.H0_H0, RZ.H0_H0, -R2.H0_H0 ;  /* 0x200000ffff91b231 */ /* 0x004fea0000340902 */
[----:B------:R1:W-:Y:S01]  /*25f80*/  @!P3 STL.S16 [R1+0xac], R145 ;  /* 0x0000ac910100b387 */ /* 0x0003e20000100600 */
[----:B------:R-:W-:Y:S02]  /*25f90*/  PRMT R149, R145, 0x7610, R149 ;  /* 0x0000761091957816 */ /* 0x000fe40000000095 */
[----:B-1----:R-:W-:Y:S02]  /*25fa0*/  PRMT R145, R3, 0x5410, R2 ;  /* 0x0000541003917816 */ /* 0x002fe40000000002 */
[----:B------:R-:W-:Y:S01]  /*25fb0*/  @!P4 PRMT R3, R105, 0x5410, RZ ;  /* 0x000054106903c816 */ /* 0x000fe200000000ff */
[----:B----4-:R-:W-:Y:S01]  /*25fc0*/  @!P0 HFMA2.BF16_V2 R159, -RZ.H0_H0, RZ.H0_H0, -R0.H0_H0 ;  /* 0x200000ffff9f8231 */ /* 0x010fe20000340900 */
        /* <DEDUP_REMOVED lines=28> */
[C---:B------:R-:W-:Y:S02]  /*26190*/  PRMT R0, R205.reuse, 0x7610, R0 ;  /* 0x00007610cd007816 */ /* 0x040fe40000000000 */
        /* <DEDUP_REMOVED lines=12> */
[C---:B------:R-:W-:Y:S02]  /*26260*/  ISETP.GE.U32.AND P5, PT, R194.reuse, R3, PT ;  /* 0x00000003c200720c */ /* 0x040fe40003fa6070 */
        /* <DEDUP_REMOVED lines=288> */
[----:B------:R-:W-:Y:S02]  /*27470*/  SHF.R.U32.HI R111, RZ, 0x10, R160 ;  /* 0x00000010ff6f7819 */ /* 0x000fe400000116a0 */
[C---:B------:R-:W-:Y:S01]  /*27480*/  LOP3.LUT R110, R0.reuse, 0xffff, RZ, 0xc0, !PT ;  /* 0x0000ffff006e7812 */ /* 0x040fe200078ec0ff */
[C---:B------:R-:W-:Y:S02]  /*27490*/  HMMA.16816.F32.BF16 R8, R104.reuse, R124, R8 ;  /* 0x0000007c6808723c */ /* 0x040fe40000041808 */
[----:B------:R-:W-:Y:S02]  /*274a0*/  LOP3.LUT R111, R111, 0xff, RZ, 0xc0, !PT ;  /* 0x000000ff6f6f7812 */ /* 0x000fe400078ec0ff */
[----:B------:R-:W-:Y:S03]  /*274b0*/  SHF.R.U32.HI R110, RZ, 0x8, R110 ;  /* 0x00000008ff6e7819 */ /* 0x000fe6000001166e */
[----:B------:R-:W-:Y:S01]  /*274c0*/  LOP3.LUT R124, R0, 0xff, RZ, 0xc0, !PT ;  /* 0x000000ff007c7812 */ /* 0x000fe200078ec0ff */
[-C--:B------:R-:W-:Y:S01]  /*274d0*/  HMMA.16816.F32.BF16 R12, R104, R126.reuse, R12 ;  /* 0x0000007e680c723c */ /* 0x080fe2000004180c */
[----:B------:R-:W-:Y:S07]  /*274e0*/  SHF.R.U32.HI R125, RZ, 0x10, R0 ;  /* 0x00000010ff7d7819 */ /* 0x000fee0000011600 */
        /* <DEDUP_REMOVED lines=47> */
[----:B------:R-:W3:Y:S02]  /*277e0*/  LDSM.16.MT88.4 R124, [R190+0x9800] ;  /* 0x00980000be7c783b */ /* 0x000ee40000004200 */
[--C-:B------:R-:W-:Y:S01]  /*277f0*/  HSET2.LE.AND R107, R160, R173.reuse, PT ;  /* 0x000000ada06b7233 */ /* 0x100fe20003803000 */
[----:B------:R-:W-:Y:S01]  /*27800*/  PRMT R121, R129, 0x5410, R121 ;  /* 0x0000541081797816 */ /* 0x000fe20000000079 */
[--C-:B------:R-:W-:Y:S01]  /*27810*/  HSET2.LE.AND R105, R110, R173.reuse, PT ;  /* 0x000000ad6e697233 */ /* 0x100fe20003803000 */
[----:B------:R-:W-:Y:S01]  /*27820*/  PRMT R120, R120, 0x5410, R154 ;  /* 0x0000541078787816 */ /* 0x000fe2000000009a */
[--C-:B------:R-:W-:Y:S01]  /*27830*/  HSET2.LE.AND R106, R140, R173.reuse, PT ;  /* 0x000000ad8c6a7233 */ /* 0x100fe20003803000 */
[----:B------:R-:W-:Y:S01]  /*27840*/  PRMT R0, R0, 0x5410, R2 ;  /* 0x0000541000007816 */ /* 0x000fe20000000002 */
[----:B------:R-:W4:Y:S02]  /*27850*/  LDSM.16.MT88.4 R128, [R188+0xa800] ;  /* 0x00a80000bc80783b */ /* 0x000f240000004200 */
        /* <DEDUP_REMOVED lines=9> */
[----:B------:R-:W-:Y:S02]  /*278f0*/  LOP3.LUT R2, R169, R206, R182, 0x96, !PT ;  /* 0x000000cea9027212 */ /* 0x000fe400078e96b6 */
[----:B------:R-:W-:Y:S02]  /*27900*/  LOP3.LUT R112, R152, R112, RZ, 0xc0, !PT ;  /* 0x0000007098707212 */ /* 0x000fe400078ec0ff */
[-C--:B--2---:R-:W-:Y:S01]  /*27910*/  HMMA.16816.F32.BF16 R4, R104, R116.reuse, R4 ;  /* 0x000000746804723c */ /* 0x084fe20000041804 */
[----:B------:R-:W-:Y:S02]  /*27920*/  LOP3.LUT R113, R151, R113, RZ, 0xc0, !PT ;  /* 0x0000007197717212 */ /* 0x000fe400078ec0ff */
[----:B------:R-:W-:Y:S01]  /*27930*/  LOP3.LUT R114, R149, R114, RZ, 0xc0, !PT ;  /* 0x0000007295727212 */ /* 0x000fe200078ec0ff */
[----:B------:R-:W4:Y:S01]  /*27940*/  LDSM.16.MT88.4 R120, [R190+0xb800] ;  /* 0x00b80000be78783b */ /* 0x000f220000004200 */
[----:B------:R-:W-:Y:S02]  /*27950*/  LOP3.LUT R115, R150, R115, RZ, 0xc0, !PT ;  /* 0x0000007396737212 */ /* 0x000fe400078ec0ff */
[----:B------:R-:W-:Y:S02]  /*27960*/  LOP3.LUT R0, R163, R206, R180, 0x96, !PT ;  /* 0x000000cea3007212 */ /* 0x000fe400078e96b4 */
[----:B------:R-:W-:Y:S03]  /*27970*/  LOP3.LUT R110, R168, 0xffff, RZ, 0xc0, !PT ;  /* 0x0000ffffa86e7812 */ /* 0x000fe600078ec0ff */
[C---:B------:R-:W-:Y:S01]  /*27980*/  HMMA.16816.F32.BF16 R8, R112.reuse, R116, R8 ;  /* 0x000000747008723c */ /* 0x040fe20000041808 */
[----:B------:R-:W2:Y:S01]  /*27990*/  LDL R206, [R1+0x1b4] ;  /* 0x0001b40001ce7983 */ /* 0x000ea20000100800 */
[----:B------:R-:W-:Y:S03]  /*279a0*/  SHF.R.U32.HI R111, RZ, 0x10, R168 ;  /* 0x00000010ff6f7819 */ /* 0x000fe600000116a8 */
[----:B------:R-:W-:Y:S01]  /*279b0*/  LDSM.16.MT88.4 R152, [R188+0xac00] ;  /* 0x00ac0000bc98783b */ /* 0x000fe20000004200 */
[----:B------:R-:W-:Y:S02]  /*279c0*/  LOP3.LUT R111, R111, 0xff, RZ, 0xc0, !PT ;  /* 0x000000ff6f6f7812 */ /* 0x000fe400078ec0ff */
[-C--:B------:R-:W-:Y:S01]  /*279d0*/  HMMA.16816.F32.BF16 R12, R112, R118.reuse, R12 ;  /* 0x00000076700c723c */ /* 0x080fe2000004180c */
[C---:B------:R-:W-:Y:S03]  /*279e0*/  LOP3.LUT R116, R162.reuse, 0xffff, RZ, 0xc0, !PT ;  /* 0x0000ffffa2747812 */ /* 0x040fe600078ec0ff */
[----:B------:R-:W-:Y:S01]  /*279f0*/  SHF.R.U32.HI R117, RZ, 0x8, R110 ;  /* 0x00000008ff757819 */ /* 0x000fe2000001166e */
[----:B------:R-:W-:Y:S01]  /*27a00*/  LDSM.16.MT88.4 R144, [R190+0xac00] ;  /* 0x00ac0000be90783b */ /* 0x000fe20000004200 */
[----:B------:R-:W-:Y:S02]  /*27a10*/  SHF.R.U32.HI R110, RZ, 0x8, R116 ;  /* 0x00000008ff6e7819 */ /* 0x000fe40000011674 */
[C---:B------:R-:W-:Y:S01]  /*27a20*/  HMMA.16816.F32.BF16 R16, R104.reuse, R118, R16 ;  /* 0x000000766810723c */ /* 0x040fe20000041810 */
[----:B------:R-:W-:Y:S04]  /*27a30*/  SHF.R.U32.HI R116, RZ, 0x10, R0 ;  /* 0x00000010ff747819 */ /* 0x000fe80000011600 */
[----:B------:R-:W-:Y:S02]  /*27a40*/  LDSM.16.MT88.4 R180, [R188+0xbc00] ;  /* 0x00bc0000bcb4783b */ /* 0x000fe40000004200 */
[----:B------:R-:W-:Y:S01]  /*27a50*/  LOP3.LUT R118, R162, 0xff, RZ, 0xc0, !PT ;  /* 0x000000ffa2767812 */ /* 0x000fe200078ec0ff */
[-C--:B---3--:R-:W-:Y:S01]  /*27a60*/  HMMA.16816.F32.BF16 R20, R104, R124.reuse, R20 ;  /* 0x0000007c6814723c */ /* 0x088fe20000041814 */
[----:B------:R-:W-:Y:S03]  /*27a70*/  LOP3.LUT R119, R168, 0xff, RZ, 0xc0, !PT ;  /* 0x000000ffa8777812 */ /* 0x000fe600078ec0ff */
[----:B------:R-:W-:Y:S02]  /*27a80*/  SHF.R.U32.HI R168, RZ, 0x18, R168 ;  /* 0x00000018ffa87819 */ /* 0x000fe400000116a8 */
[----:B------:R-:W-:Y:S02]  /*27a90*/  PRMT R178, R119, 0x5410, R117 ;  /* 0x0000541077b27816 */ /* 0x000fe40000000075 */
[C---:B------:R-:W-:Y:S01]  /*27aa0*/  HMMA.16816.F32.BF16 R24, R112.reuse, R124, R24 ;  /* 0x0000007c7018723c */ /* 0x040fe20000041818 */
[----:B------:R-:W-:Y:S02]  /*27ab0*/  PRMT R179, R111, 0x5410, R168 ;  /* 0x000054106fb37816 */ /* 0x000fe400000000a8 */
[----:B------:R-:W3:Y:S01]  /*27ac0*/  LDSM.16.MT88.4 R168, [R188+0x9c00] ;  /* 0x009c0000bca8783b */ /* 0x000ee20000004200 */
[--C-:B------:R-:W-:Y:S01]  /*27ad0*/  SHF.R.U32.HI R111, RZ, 0x10, R2.reuse ;  /* 0x00000010ff6f7819 */ /* 0x100fe20000011602 */
[--C-:B------:R-:W-:Y:S01]  /*27ae0*/  HSET2.LE.AND R178, R178, R173.reuse, PT ;  /* 0x000000adb2b27233 */ /* 0x100fe20003803000 */
[----:B------:R-:W-:Y:S01]  /*27af0*/  SHF.R.U32.HI R117, RZ, 0x18, R2 ;  /* 0x00000018ff757819 */ /* 0x000fe20000011602 */
[--C-:B------:R-:W-:Y:S01]  /*27b00*/  HSET2.LE.AND R179, R179, R173.reuse, PT ;  /* 0x000000adb3b37233 */ /* 0x100fe20003803000 */
[-C--:B------:R-:W-:Y:S01]  /*27b10*/  HMMA.16816.F32.BF16 R28, R112, R126.reuse, R28 ;  /* 0x0000007e701c723c */ /* 0x080fe2000004181c */
[----:B------:R-:W-:Y:S03]  /*27b20*/  SHF.R.U32.HI R125, RZ, 0x10, R162 ;  /* 0x00000010ff7d7819 */ /* 0x000fe600000116a2 */
[----:B------:R-:W-:Y:S02]  /*27b30*/  PRMT R124, R118, 0x5410, R110 ;  /* 0x00005410767c7816 */ /* 0x000fe4000000006e */
[C---:B------:R-:W-:Y:S02]  /*27b40*/  LOP3.LUT R110, R2.reuse, 0xffff, RZ, 0xc0, !PT ;  /* 0x0000ffff026e7812 */ /* 0x040fe400078ec0ff */
[C---:B------:R-:W-:Y:S01]  /*27b50*/  HMMA.16816.F32.BF16 R32, R104.reuse, R126, R32 ;  /* 0x0000007e6820723c */ /* 0x040fe20000041820 */
[----:B------:R-:W-:Y:S03]  /*27b60*/  LOP3.LUT R118, R2, 0xff, RZ, 0xc0, !PT ;  /* 0x000000ff02767812 */ /* 0x000fe600078ec0ff */
[----:B------:R-:W-:Y:S02]  /*27b70*/  SHF.R.U32.HI R110, RZ, 0x8, R110 ;  /* 0x00000008ff6e7819 */ /* 0x000fe4000001166e */
[----:B------:R-:W-:Y:S02]  /*27b80*/  LOP3.LUT R111, R111, 0xff, RZ, 0xc0, !PT ;  /* 0x000000ff6f6f7812 */ /* 0x000fe400078ec0ff */
[-C--:B----4-:R-:W-:Y:S01]  /*27b90*/  HMMA.16816.F32.BF16 R36, R104, R128.reuse, R36 ;  /* 0x000000806824723c */ /* 0x090fe20000041824 */
[----:B------:R-:W-:Y:S02]  /*27ba0*/  SHF.R.U32.HI R126, RZ, 0x18, R162 ;  /* 0x00000018ff7e7819 */ /* 0x000fe400000116a2 */
[----:B------:R-:W4:Y:S01]  /*27bb0*/  LDSM.16.MT88.4 R160, [R190+0x9c00] ;  /* 0x009c0000bea0783b */ /* 0x000f220000004200 */
[----:B------:R-:W-:Y:S02]  /*27bc0*/  LOP3.LUT R2, R0, 0xffff, RZ, 0xc0, !PT ;  /* 0x0000ffff00027812 */ /* 0x000fe400078ec0ff */
[----:B------:R-:W-:Y:S02]  /*27bd0*/  SHF.R.U32.HI R119, RZ, 0x18, R0 ;  /* 0x00000018ff777819 */ /* 0x000fe40000011600 */
[C---:B------:R-:W-:Y:S01]  /*27be0*/  HMMA.16816.F32.BF16 R40, R112.reuse, R128, R40 ;  /* 0x000000807028723c */ /* 0x040fe20000041828 */
[----:B------:R-:W-:Y:S03]  /*27bf0*/  PRMT R110, R118, 0x5410, R110 ;  /* 0x00005410766e7816 */ /* 0x000fe6000000006e */
[----:B------:R-:W-:Y:S02]  /*27c00*/  PRMT R111, R111, 0x5410, R117 ;  /* 0x000054106f6f7816 */ /* 0x000fe40000000075 */
[----:B------:R-:W-:Y:S01]  /*27c10*/  SHF.R.U32.HI R2, RZ, 0x8, R2 ;  /* 0x00000008ff027819 */ /* 0x000fe20000011602 */
[--C-:B------:R-:W-:Y:S01]  /*27c20*/  HSET2.LE.AND R176, R110, R173.reuse, PT ;  /* 0x000000ad6eb07233 */ /* 0x100fe20003803000 */
[-C--:B------:R-:W-:Y:S01]  /*27c30*/  HMMA.16816.F32.BF16 R44, R112, R130.reuse, R44 ;  /* 0x00000082702c723c */ /* 0x080fe2000004182c */
[--C-:B------:R-:W-:Y:S03]  /*27c40*/  HSET2.LE.AND R177, R111, R173.reuse, PT ;  /* 0x000000ad6fb17233 */ /* 0x100fe60003803000 */
[----:B------:R-:W-:Y:S02]  /*27c50*/  LOP3.LUT R176, R159, R176, RZ, 0xc0, !PT ;  /* 0x000000b09fb07212 */ /* 0x000fe400078ec0ff */
[----:B------:R-:W-:Y:S02]  /*27c60*/  LOP3.LUT R177, R158, R177, RZ, 0xc0, !PT ;  /* 0x000000b19eb17212 */ /* 0x000fe400078ec0ff */
[C---:B------:R-:W-:Y:S01]  /*27c70*/  HMMA.16816.F32.BF16 R48, R104.reuse, R130, R48 ;  /* 0x000000826830723c */ /* 0x040fe20000041830 */
[----:B------:R-:W-:Y:S03]  /*27c80*/  LOP3.LUT R178, R157, R178, RZ, 0xc0, !PT ;  /* 0x000000b29db27212 */ /* 0x000fe600078ec0ff */
[----:B------:R-:W-:Y:S04]  /*27c90*/  LOP3.LUT R179, R156, R179, RZ, 0xc0, !PT ;  /* 0x000000b39cb37212 */ /* 0x000fe800078ec0ff */
        /* <DEDUP_REMOVED lines=24> */
[-C--:B---3--:R-:W-:Y:S01]  /*27e20*/  HMMA.16816.F32.BF16 R172, R176, R168.reuse, R4 ;  /* 0x000000a8b0ac723c */ /* 0x088fe20000041804 */
[----:B------:R-:W-:Y:S02]  /*27e30*/  LOP3.LUT R106, R164, R106, RZ, 0xc0, !PT ;  /* 0x0000006aa46a7212 */ /* 0x000fe400078ec0ff */
[----:B------:R-:W-:Y:S01]  /*27e40*/  LOP3.LUT R107, R3, R107, RZ, 0xc0, !PT ;  /* 0x0000006b036b7212 */ /* 0x000fe200078ec0ff */
[----:B------:R-:W-:Y:S06]  /*27e50*/  IMAD.MOV.U32 R3, RZ, RZ, R103 ;  /* 0x000000ffff037224 */ /* 0x000fec00078e0067 */
[C---:B------:R-:W-:Y:S08]  /*27e60*/  HMMA.16816.F32.BF16 R140, R104.reuse, R168, R8 ;  /* 0x000000a8688c723c */ /* 0x040ff00000041808 */
[-C--:B------:R-:W-:Y:S08]  /*27e70*/  HMMA.16816.F32.BF16 R136, R104, R170.reuse, R12 ;  /* 0x000000aa6888723c */ /* 0x080ff0000004180c */
[C---:B------:R-:W-:Y:S08]  /*27e80*/  HMMA.16816.F32.BF16 R168, R176.reuse, R170, R16 ;  /* 0x000000aab0a8723c */ /* 0x040ff00000041810 */
[-C--:B----4-:R-:W-:Y:S08]  /*27e90*/  HMMA.16816.F32.BF16 R164, R176, R160.reuse, R20 ;  /* 0x000000a0b0a4723c */ /* 0x090ff00000041814 */
        /* <DEDUP_REMOVED lines=8> */
[C---:B------:R-:W-:Y:S01]  /*27f20*/  HMMA.16816.F32.BF16 R116, R104.reuse, R144, R56 ;  /* 0x000000906874723c */ /* 0x040fe20000041838 */
[----:B--2---:R-:W-:Y:S07]  /*27f30*/  ISETP.GT.AND P1, PT, R245, R206, PT ;  /* 0x000000cef500720c */ /* 0x004fee0003f24270 */
        /* <DEDUP_REMOVED lines=15> */
.L_x_947:
[----:B-----5:R1:W5:Y:S04]  /*28030*/  LD.E R53, [R108.64+0xd8] ;  /* 0x0000d8046c357980 */ /* 0x020368000c101900 */
[----:B------:R1:W5:Y:S01]  /*28040*/  LD.E R4, [R108.64+0x17c] ;  /* 0x00017c046c047980 */ /* 0x000362000c101900 */
[----:B------:R-:W-:-:S02]  /*28050*/  MOV R8, 0x1f ;  /* 0x0000001f00087802 */ /* 0x000fc40000000f00 */
[----:B------:R-:W-:Y:S01]  /*28060*/  MOV R7, 0xffffffff ;  /* 0xffffffff00077802 */ /* 0x000fe20000000f00 */
[----:B------:R-:W-:Y:S05]  /*28070*/  BRA.DIV ~URZ, `(.L_x_951) ;  /* 0x00001fb27f007947 */ /* 0x000fea000b800000 */
[----:B------:R-:W2:Y:S04]  /*28080*/  LDL R0, [R1+0x180] ;  /* 0x0001800001007983 */ /* 0x000ea80000100800 */
[----:B--2---:R2:W3:Y:S02]  /*28090*/  SHFL.BFLY PT, R5, R0, 0x2, 0x1f ;  /* 0x0c401f0000057f89 */ /* 0x0044e400000e0000 */
.L_x_966:
        /* <DEDUP_REMOVED lines=19> */
.L_x_967:
        /* <DEDUP_REMOVED lines=290> */
.L_x_956:
[----:B------:R-:W-:Y:S05]  /*293f0*/  BSYNC B0 ;  /* 0x0000000000007941 */ /* 0x000fea0003800000 */
.L_x_955:
[----:B------:R-:W-:Y:S01]  /*29400*/  PLOP3.LUT P4, PT, PT, PT, PT, 0x80, 0x0 ;  /* 0x000000000000781c */ /* 0x000fe20003f8f070 */
[--C-:B------:R-:W-:Y:S01]  /*29410*/  IMAD.MOV.U32 R4, RZ, RZ, R58.reuse ;  /* 0x000000ffff047224 */ /* 0x100fe200078e003a */
[----:B------:R-:W-:Y:S02]  /*29420*/  SHF.R.S32.HI R5, RZ, 0x1f, R58 ;  /* 0x0000001fff057819 */ /* 0x000fe4000001143a */
[----:B------:R-:W-:-:S04]  /*29430*/  PRMT R0, RZ, 0x7610, R0 ;  /* 0x00007610ff007816 */ /* 0x000fc80000000000 */
.L_x_954:
[----:B-1----:R-:W-:Y:S05]  /*29440*/  BSYNC B1 ;  /* 0x0000000000017941 */ /* 0x002fea0003800000 */
.L_x_953:
        /* <DEDUP_REMOVED lines=11> */
.L_x_957:
        /* <DEDUP_REMOVED lines=76> */
.L_x_959:
[----:B---34-:R-:W-:Y:S05]  /*299c0*/  BSYNC B0 ;  /* 0x0000000000007941 */ /* 0x018fea0003800000 */
.L_x_958:
[----:B------:R-:W3:Y:S04]  /*299d0*/  LDL.LU R4, [R1+0x1f8] ;  /* 0x0001f80001047983 */ /* 0x000ee80000300800 */
[----:B------:R-:W4:Y:S04]  /*299e0*/  LDL R21, [R1+0x34] ;  /* 0x0000340001157983 */ /* 0x000f280000100800 */
        /* <DEDUP_REMOVED lines=29> */
.L_x_961:
[----:B--2---:R-:W-:Y:S05]  /*29bc0*/  BSYNC B0 ;  /* 0x0000000000007941 */ /* 0x004fea0003800000 */
.L_x_960:
        /* <DEDUP_REMOVED lines=20> */
.L_x_963:
[----:B------:R-:W-:Y:S05]  /*29d10*/  BSYNC B0 ;  /* 0x0000000000007941 */ /* 0x000fea0003800000 */
.L_x_962:
        /* <DEDUP_REMOVED lines=20> */
.L_x_965:
[----:B------:R-:W-:Y:S05]  /*29e60*/  BSYNC B0 ;  /* 0x0000000000007941 */ /* 0x000fea0003800000 */
.L_x_964:
[----:B-1----:R-:W-:Y:S01]  /*29e70*/  LEA.HI.SX32 R2, R52, 0x60, 0x1e ;  /* 0x0000006034027811 */ /* 0x002fe200078ff2ff */
[----:B------:R-:W-:Y:S01]  /*29e80*/  IMAD.MOV.U32 R3, RZ, RZ, 0x0 ;  /* 0x00000000ff037424 */ /* 0x000fe200078e00ff */
[----:B------:R-:W-:-:S02]  /*29e90*/  MOV R12, 0x70 ;  /* 0x00000070000c7802 */ /* 0x000fc40000000f00 */
[----:B------:R-:W-:-:S03]  /*29ea0*/  ISETP.GE.AND P0, PT, R2, R14, PT ;  /* 0x0000000e0200720c */ /* 0x000fc60003f06270 */
[----:B------:R-:W-:-:S10]  /*29eb0*/  IMAD.MOV.U32 R2, RZ, RZ, R12 ;  /* 0x000000ffff027224 */ /* 0x000fd400078e000c */
[----:B------:R-:W-:Y:S05]  /*29ec0*/  @P0 RET.REL.NODEC R2 `(_ZN5flash16flash_fwd_kernelI23Flash_fwd_kernel_traitsILi96ELi128ELi64ELi4ELb0ELb0EN7cutlass10bfloat16_tE19Flash_kernel_traitsILi96ELi128ELi64ELi4ES3_EELb1ELb0ELb1ELb1ELb0ELb0ELb0ELb1EEEvNS_16Flash_fwd_paramsE) ;  /* 0xfffd613002000950 */ /* 0x000fea0003c3ffff */
        /* <DEDUP_REMOVED lines=17> */
[----:B------:R-:W-:Y:S05]  /*29fe0*/  @P0 RET.REL.NODEC R4 `(_ZN5flash16flash_fwd_kernelI23Flash_fwd_kernel_traitsILi96ELi128ELi64ELi4ELb0ELb0EN7cutlass10bfloat16_tE19Flash_kernel_traitsILi96ELi128ELi64ELi4ES3_EELb1ELb0ELb1ELb1ELb0ELb0ELb0ELb1EEEvNS_16Flash_fwd_paramsE) ;  /* 0xfffd601004000950 */ /* 0x000fea0003c3ffff */
[----:B------:R2:W-:Y:S02]  /*29ff0*/  ST.E.128 [R2.64+0x80], R68 ;  /* 0x0000804402007985 */ /* 0x0005e4000c101d04 */
[----:B-12---:R-:W-:-:S02]  /*2a000*/  MOV R2, R12 ;  /* 0x0000000c00027202 */ /* 0x006fc40000000f00 */
[----:B------:R-:W-:-:S04]  /*2a010*/  MOV R3, 0x0 ;  /* 0x0000000000037802 */ /* 0x000fc80000000f00 */
[----:B------:R-:W-:Y:S05]  /*2a020*/  RET.REL.NODEC R2 `(_ZN5flash16flash_fwd_kernelI23Flash_fwd_kernel_traitsILi96ELi128ELi64ELi4ELb0ELb0EN7cutlass10bfloat16_tE19Flash_kernel_traitsILi96ELi128ELi64ELi4ES3_EELb1ELb0ELb1ELb1ELb0ELb0ELb0ELb1EEEvNS_16Flash_fwd_paramsE) ;  /* 0xfffd5fd002007950 */ /* 0x000fea0003c3ffff */
.L_x_951:
[----:B------:R2:W5:Y:S01]  /*2a030*/  LDL R0, [R1+0x180] ;  /* 0x0001800001007983 */ /* 0x0005620000100800 */
[----:B------:R-:W-:Y:S02]  /*2a040*/  MOV R3, 0x2 ;  /* 0x0000000200037802 */ /* 0x000fe40000000f00 */
[----:B------:R-:W-:Y:S02]  /*2a050*/  MOV R2, 0x2a070 ;  /* 0x0002a07000027802 */ /* 0x000fe40000000f00 */
[----:B-12--5:R-:W-:Y:S05]  /*2a060*/  CALL.REL.NOINC `($__internal_1_$__cuda_sm70_shflsync_bfly_p) ;  /* 0x0000027000007944 */ /* 0x026fea0003c00000 */
[----:B------:R-:W-:Y:S01]  /*2a070*/  MOV R5, R9 ;  /* 0x0000000900057202 */ /* 0x000fe20000000f00 */
[----:B------:R-:W-:Y:S05]  /*2a080*/  BRA `(.L_x_966) ;  /* 0xffffe01000007947 */ /* 0x000fea000383ffff */
.L_x_952:
[----:B------:R-:W-:Y:S01]  /*2a090*/  IMAD.MOV.U32 R0, RZ, RZ, R5 ;  /* 0x000000ffff007224 */ /* 0x000fe200078e0005 */
[----:B------:R-:W-:Y:S02]  /*2a0a0*/  MOV R3, 0x1 ;  /* 0x0000000100037802 */ /* 0x000fe40000000f00 */
[----:B------:R-:W-:Y:S02]  /*2a0b0*/  MOV R2, 0x2a0d0 ;  /* 0x0002a0d000027802 */ /* 0x000fe40000000f00 */
[----:B-1---5:R-:W-:Y:S05]  /*2a0c0*/  CALL.REL.NOINC `($__internal_1_$__cuda_sm70_shflsync_bfly_p) ;  /* 0x0000021000007944 */ /* 0x022fea0003c00000 */
[----:B------:R1:W5:Y:S01]  /*2a0d0*/  LDL R0, [R1+0x184] ;  /* 0x0001840001007983 */ /* 0x0003620000100800 */
[----:B------:R-:W-:Y:S01]  /*2a0e0*/  FADD.FTZ R57, R5, R9 ;  /* 0x0000000905397221 */ /* 0x000fe20000010000 */
[----:B------:R-:W-:Y:S02]  /*2a0f0*/  MOV R3, 0x2 ;  /* 0x0000000200037802 */ /* 0x000fe40000000f00 */
[----:B------:R-:W-:-:S02]  /*2a100*/  MOV R2, 0x2a120 ;  /* 0x0002a12000027802 */ /* 0x000fc40000000f00 */
[----:B-1---5:R-:W-:Y:S05]  /*2a110*/  CALL.REL.NOINC `($__internal_1_$__cuda_sm70_shflsync_bfly_p) ;  /* 0x000001c000007944 */ /* 0x022fea0003c00000 */
[----:B------:R-:W2:Y:S01]  /*2a120*/  LDL.LU R0, [R1+0x184] ;  /* 0x0001840001007983 */ /* 0x000ea20000300800 */
[----:B------:R-:W-:-:S02]  /*2a130*/  MOV R3, 0x1 ;  /* 0x0000000100037802 */ /* 0x000fc40000000f00 */
[----:B------:R-:W-:Y:S01]  /*2a140*/  MOV R2, 0x2a170 ;  /* 0x0002a17000027802 */ /* 0x000fe20000000f00 */
[----:B--2---:R-:W-:Y:S02]  /*2a150*/  FADD.FTZ R0, R0, R9 ;  /* 0x0000000900007221 */ /* 0x004fe40000010000 */
[----:B------:R-:W-:Y:S05]  /*2a160*/  CALL.REL.NOINC `($__internal_1_$__cuda_sm70_shflsync_bfly_p) ;  /* 0x0000017000007944 */ /* 0x000fea0003c00000 */
[----:B------:R-:W-:Y:S02]  /*2a170*/  FADD.FTZ R56, R0, R9 ;  /* 0x0000000900387221 */ /* 0x000fe40000010000 */
[----:B------:R1:W5:Y:S01]  /*2a180*/  LDL R0, [R1+0x40] ;  /* 0x0000400001007983 */ /* 0x0003620000100800 */
[----:B------:R-:W-:Y:S02]  /*2a190*/  MOV R3, 0x2 ;  /* 0x0000000200037802 */ /* 0x000fe40000000f00 */
[----:B------:R-:W-:Y:S02]  /*2a1a0*/  MOV R2, 0x2a1c0 ;  /* 0x0002a1c000027802 */ /* 0x000fe40000000f00 */
[----:B-1---5:R-:W-:Y:S05]  /*2a1b0*/  CALL.REL.NOINC `($__internal_1_$__cuda_sm70_shflsync_bfly_p) ;  /* 0x0000012000007944 */ /* 0x022fea0003c00000 */
[----:B------:R-:W2:Y:S01]  /*2a1c0*/  LDL.LU R0, [R1+0x40] ;  /* 0x0000400001007983 */ /* 0x000ea20000300800 */
[----:B------:R-:W-:Y:S02]  /*2a1d0*/  MOV R3, 0x1 ;  /* 0x0000000100037802 */ /* 0x000fe40000000f00 */
[----:B------:R-:W-:Y:S01]  /*2a1e0*/  MOV R2, 0x2a220 ;  /* 0x0002a22000027802 */ /* 0x000fe20000000f00 */
[----:B--2---:R-:W-:-:S05]  /*2a1f0*/  FADD.FTZ R55, R0, R9 ;  /* 0x0000000900377221 */ /* 0x004fca0000010000 */
[----:B------:R-:W-:Y:S02]  /*2a200*/  MOV R0, R55 ;  /* 0x0000003700007202 */ /* 0x000fe40000000f00 */
[----:B------:R-:W-:Y:S05]  /*2a210*/  CALL.REL.NOINC `($__internal_1_$__cuda_sm70_shflsync_bfly_p) ;  /* 0x000000c000007944 */ /* 0x000fea0003c00000 */
[----:B------:R1:W5:Y:S01]  /*2a220*/  LDL R0, [R1+0x44] ;  /* 0x0000440001007983 */ /* 0x0003620000100800 */
[----:B------:R-:W-:Y:S01]  /*2a230*/  FADD.FTZ R55, R55, R9 ;  /* 0x0000000937377221 */ /* 0x000fe20000010000 */
        /* <DEDUP_REMOVED lines=9> */
[----:B------:R-:W-:Y:S05]  /*2a2d0*/  BRA `(.L_x_967) ;  /* 0xffffdef000007947 */ /* 0x000fea000383ffff */
        .weak           $__internal_1_$__cuda_sm70_shflsync_bfly_p
        .type           $__internal_1_$__cuda_sm70_shflsync_bfly_p,@function
        .size           $__internal_1_$__cuda_sm70_shflsync_bfly_p,(.L_x_1024 - $__internal_1_$__cuda_sm70_shflsync_bfly_p)
$__internal_1_$__cuda_sm70_shflsync_bfly_p:
[----:B------:R-:W-:Y:S04]  /*2a2e0*/  WARPSYNC R7 ;  /* 0x0000000700007348 */ /* 0x000fe80003800000 */
[----:B------:R1:W2:Y:S02]  /*2a2f0*/  SHFL.BFLY PT, R9, R0, R3, R8 ;  /* 0x0c00000300097389 */ /* 0x0002a400000e0008 */
[----:B-1----:R-:W-:-:S04]  /*2a300*/  MOV R3, 0x0 ;  /* 0x0000000000037802 */ /* 0x002fc80000000f00 */
[----:B--2---:R-:W-:Y:S05]  /*2a310*/  RET.REL.NODEC R2 `(_ZN5flash16flash_fwd_kernelI23Flash_fwd_kernel_traitsILi96ELi128ELi64ELi4ELb0ELb0EN7cutlass10bfloat16_tE19Flash_kernel_traitsILi96ELi128ELi64ELi4ES3_EELb1ELb0ELb1ELb1ELb0ELb0ELb0ELb1EEEvNS_16Flash_fwd_paramsE) ;  /* 0xfffd5ce002007950 */ /* 0x004fea0003c3ffff */
.L_x_968:
        /* <DEDUP_REMOVED lines=14> */
.L_x_1024:


//--------------------- .text._ZN5flash16flash_fwd_kernelI23Flash_fwd_kernel_traitsILi96ELi128ELi64ELi4ELb0ELb0EN7cutlass10bfloat16_tE19Flash_kernel_traitsILi96ELi128ELi64ELi4ES3_EELb0ELb0ELb1ELb1ELb0ELb0ELb1ELb0EEEvNS_16Flash_fwd_paramsE --------------------------
	.section	.text._ZN5flash16flash_fwd_kernelI23Flash_fwd_kernel_traitsILi96ELi128ELi64ELi4ELb0ELb0EN7cutlass10bfloat16_tE19Flash_kernel_traitsILi96ELi128ELi64ELi4ES3_EELb0ELb0ELb1ELb1ELb0ELb0ELb1ELb0EEEvNS_16Flash_fwd_paramsE,"ax",@progbits
	.sectioninfo	@"SHI_REGISTERS=255"
	.align	128
        .global         _ZN5flash16flash_fwd_kernelI23Flash_fwd_kernel_traitsILi96ELi128ELi64ELi4ELb0ELb0EN7cutlass10bfloat16_tE19Flash_kernel_traitsILi96ELi128ELi64ELi4ES3_EELb0ELb0ELb1ELb1ELb0ELb0ELb1ELb0EEEvNS_16Flash_fwd_paramsE
        .type           _ZN5flash16flash_fwd_kernelI23Flash_fwd_kernel_traitsILi96ELi128ELi64ELi4ELb0ELb0EN7cutlass10bfloat16_tE19Flash_kernel_traitsILi96ELi128ELi64ELi4ES3_EELb0ELb0ELb1ELb1ELb0ELb0ELb1ELb0EEEvNS_16Flash_fwd_paramsE,@function
        .size           _ZN5flash16flash_fwd_kernelI23Flash_fwd_kernel_traitsILi96ELi128ELi64ELi4ELb0ELb0EN7cutlass10bfloat16_tE19Flash_kernel_traitsILi96ELi128ELi64ELi4ES3_EELb0ELb0ELb1ELb1ELb0ELb0ELb1ELb0EEEvNS_16Flash_fwd_paramsE,(.L_x_1049 - _ZN5flash16flash_fwd_kernelI23Flash_fwd_kernel_traitsILi96ELi128ELi64ELi4ELb0ELb0EN7cutlass10bfloat16_tE19Flash_kernel_traitsILi96ELi128ELi64ELi4ES3_EELb0ELb0ELb1ELb1ELb0ELb0ELb1ELb0EEEvNS_16Flash_fwd_paramsE)
        .other          _ZN5flash16flash_fwd_kernelI23Flash_fwd_kernel_traitsILi96ELi128ELi64ELi4ELb0ELb0EN7cutlass10bfloat16_tE19Flash_kernel_traitsILi96ELi128ELi64ELi4ES3_EELb0ELb0ELb1ELb1ELb0ELb0ELb1ELb0EEEvNS_16Flash_fwd_paramsE,@"STO_CUDA_ENTRY STV_DEFAULT"
_ZN5flash16flash_fwd_kernelI23Flash_fwd_kernel_traitsILi96ELi128ELi64ELi4ELb0ELb0EN7cutlass10bfloat16_tE19Flash_kernel_traitsILi96ELi128ELi64ELi4ES3_EELb0ELb0ELb1ELb1ELb0ELb0ELb1ELb0EEEvNS_16Flash_fwd_paramsE:
.text._ZN5flash16flash_fwd_kernelI23Flash_fwd_kernel_traitsILi96ELi128ELi64ELi4ELb0ELb0EN7cutlass10bfloat16_tE19Flash_kernel_traitsILi96ELi128ELi64ELi4ES3_EELb0ELb0ELb1ELb1ELb0ELb0ELb1ELb0EEEvNS_16Flash_fwd_paramsE:
        /* <DEDUP_REMOVED lines=37> */
.L_x_969:
[----:B-1--4-:R-:W-:Y:S02]  /*0250*/  MOV R0, c[0x0][0x218] ;  /* 0x0000860000007a02 */ /* 0x012fe40000000f00 */
.L_x_970:
        /* <DEDUP_REMOVED lines=12> */
[C---:B------:R-:W-:Y:S02]  /*0320*/  IADD3 R3, R65.reuse, R32, -R226 ;  /* 0x0000002041037210 */ /* 0x040fe40007ffe8e2 */
[----:B------:R-:W-:Y:S02]  /*0330*/  IADD3 R0, -R226, 0xbf, R32 ;  /* 0x000000bfe2007810 */ /* 0x000fe40007ffe120 */
[----:B------:R-:W-:Y:S02]  /*0340*/  IADD3 R2, R65, 0x3f, RZ ;  /* 0x0000003f41027810 */ /* 0x000fe40007ffe0ff */
[----:B------:R-:W-:Y:S02]  /*0350*/  IADD3 R3, R3, -c[0x0][0x2e4], RZ ;  /* 0x8000b90003037a10 */ /* 0x000fe40007ffe0ff */
[----:B------:R-:W-:Y:S02]  /*0360*/  IADD3 R0, R0, c[0x0][0x2e8], R65 ;  /* 0x0000ba0000007a10 */ /* 0x000fe40007ffe041 */
        /* <DEDUP_REMOVED lines=9> */
[----:B------:R-:W-:Y:S02]  /*0400*/  IMNMX R224, RZ, R2, !PT ;  /* 0x00000002ffe07217 */ /* 0x000fe40007800200 */
[----:B------:R-:W-:-:S03]  /*0410*/  IMNMX R33, R3, R0, PT ;  /* 0x0000000003217217 */ /* 0x000fc60003800200 */
        /* <DEDUP_REMOVED lines=73> */
.L_x_973:
[----:B------:R-:W-:Y:S05]  /*08b0*/  BSYNC B0 ;  /* 0x0000000000007941 */ /* 0x000fea0003800000 */
.L_x_972:
        /* <DEDUP_REMOVED lines=20> */
.L_x_975:
[----:B------:R-:W-:Y:S05]  /*0a00*/  BSYNC B0 ;  /* 0x0000000000007941 */ /* 0x000fea0003800000 */
.L_x_974:
        /* <DEDUP_REMOVED lines=20> */
.L_x_977:
[----:B------:R-:W-:Y:S05]  /*0b50*/  BSYNC B0 ;  /* 0x0000000000007941 */ /* 0x000fea0003800000 */
.L_x_976:
        /* <DEDUP_REMOVED lines=20> */
.L_x_979:
[----:B------:R-:W-:Y:S05]  /*0ca0*/  BSYNC B0 ;  /* 0x0000000000007941 */ /* 0x000fea0003800000 */
.L_x_978:
        /* <DEDUP_REMOVED lines=35> */
.L_x_971:
        /* <DEDUP_REMOVED lines=28> */
.L_x_980:
        /* <DEDUP_REMOVED lines=41> */
.L_x_981:
        /* <DEDUP_REMOVED lines=8> */
[CC--:B------:R-:W-:Y:S01]  /*13b0*/  LEA.HI R27, R5.reuse, R30.reuse, RZ, 0x4 ;  /* 0x0000001e051b7211 */ /* 0x0c0fe200078f20ff */
        /* <DEDUP_REMOVED lines=45> */
[C---:B------:R-:W-:Y:S01]  /*1690*/  IMAD R0, R8.reuse, c[0x0][0x1bc], R0 ;  /* 0x00006f0008007a24 */ /* 0x040fe200078e0200 */
        /* <DEDUP_REMOVED lines=52> */
.L_x_983:
[----:B------:R-:W-:Y:S05]  /*19e0*/  BSYNC B0 ;  /* 0x0000000000007941 */ /* 0x000fea0003800000 */
.L_x_982:
        /* <DEDUP_REMOVED lines=37> */
.L_x_985:
[----:B------:R-:W-:Y:S05]  /*1c40*/  BSYNC B0 ;  /* 0x0000000000007941 */ /* 0x000fea0003800000 */
.L_x_984:
        /* <DEDUP_REMOVED lines=37> */
.L_x_987:
[----:B------:R-:W-:Y:S05]  /*1ea0*/  BSYNC B0 ;  /* 0x0000000000007941 */ /* 0x000fea0003800000 */
.L_x_986:
        /* <DEDUP_REMOVED lines=40> */
.L_x_989:
[----:B------:R-:W-:Y:S05]  /*2130*/  BSYNC B0 ;  /* 0x0000000000007941 */ /* 0x000fea0003800000 */
.L_x_988:
[----:B------:R-:W-:Y:S01]  /*2140*/  IADD3 R12, R33, -0x1, RZ ;  /* 0xffffffff210c7810 */ /* 0x000fe20007ffe0ff */
[----:B------:R-:W-:Y:S01]  /*2150*/  BSSY B0, `(.L_x_990) ;  /* 0x000002a000007945 */ /* 0x000fe20003800000 */
[----:B------:R-:W-:Y:S01]  /*2160*/  MOV R250, R42 ;  /* 0x0000002a00fa7202 */ /* 0x000fe20000000f00 */
[----:B------:R-:W-:Y:S01]  /*2170*/  IMAD.MOV.U32 R250, RZ, RZ, R40 ;  /* 0x000000fffffa7224 */ /* 0x000fe200078e0028 */
[----:B------:R-:W-:Y:S01]  /*2180*/  MOV R251, R43 ;  /* 0x0000002b00fb7202 */ /* 0x000fe20000000f00 */
[C---:B------:R-:W-:Y:S01]  /*2190*/  IMAD R13, R12.reuse, -0x40, R65 ;  /* 0xffffffc00c0d7824 */ /* 0x040fe200078e0241 */
[----:B------:R-:W-:Y:S01]  /*21a0*/  MOV R225, R12 ;  /* 0x0000000c00e17202 */ /* 0x000fe20000000f00 */
[----:B------:R-:W-:Y:S01]  /*21b0*/  IMAD R0, R12, UR8, RZ ;  /* 0x000000080c007c24 */ /* 0x000fe2000f8e02ff */
[----:B---3--:R-:W-:Y:S01]  /*21c0*/  SHF.R.S32.HI R14, RZ, 0x1f, R12 ;  /* 0x0000001fff0e7819 */ /* 0x008fe2000001140c */
[----:B------:R3:W-:Y:S01]  /*21d0*/  STL.64 [R1+0x40], R250 ;  /* 0x000040fa01007387 */ /* 0x0007e20000100a00 */
[----:B------:R-:W-:Y:S01]  /*21e0*/  ISETP.GE.AND P0, PT, R4, R13, PT ;  /* 0x0000000d0400720c */ /* 0x000fe20003f06270 */
[----:B------:R-:W-:-:S02]  /*21f0*/  IMAD.WIDE.U32 R6, R12, UR9, R250 ;  /* 0x000000090c067c25 */ /* 0x000fc4000f8e00fa */
[----:B------:R3:W-:Y:S02]  /*2200*/  STL [R1], R225 ;  /* 0x000000e101007387 */ /* 0x0007e40000100800 */
[----:B------:R-:W-:-:S04]  /*2210*/  IMAD R0, R14, UR9, R0 ;  /* 0x000000090e007c24 */ /* 0x000fc8000f8e0200 */
[----:B------:R-:W-:-:S04]  /*2220*/  IMAD.IADD R0, R7, 0x1, R0 ;  /* 0x0000000107007824 */ /* 0x000fc800078e0200 */
        /* <DEDUP_REMOVED lines=28> */
.L_x_991:
[----:B------:R-:W-:Y:S05]  /*23f0*/  BSYNC B0 ;  /* 0x0000000000007941 */ /* 0x000fea0003800000 */
.L_x_990:
        /* <DEDUP_REMOVED lines=34> */
.L_x_993:
[----:B------:R-:W-:Y:S05]  /*2620*/  BSYNC B0 ;  /* 0x0000000000007941 */ /* 0x000fea0003800000 */
.L_x_992:
[----:B------:R-:W-:Y:S01]  /*2630*/  ISETP.NE.U32.AND P1, PT, RZ, c[0x0][0x318], PT ;  /* 0x0000c600ff007a0c */ /* 0x000fe20003f25070 */
[----:B------:R-:W0:Y:S01]  /*2640*/  LDGDEPBAR ;  /* 0x00000000000079af */ /* 0x000e220000000000 */
[----:B------:R-:W-:Y:S01]  /*2650*/  ULDC.64 UR4, c[0x0][0x1a0] ;  /* 0x0000680000047ab9 */ /* 0x000fe20000000a00 */
[----:B----4-:R-:W-:Y:S01]  /*2660*/  IMAD.MOV.U32 R10, RZ, RZ, R38 ;  /* 0x000000ffff0a7224 */ /* 0x010fe200078e0026 */
        /* <DEDUP_REMOVED lines=10> */
[----:B------:R-:W4:Y:S01]  /*2710*/  @P1 LDG.E R8, [R8.64] ;  /* 0x0000000c08081981 */ /* 0x000f22000c1e1900 */
[----:B------:R-:W-:Y:S01]  /*2720*/  ISETP.GE.AND P0, PT, R4, R13, PT ;  /* 0x0000000d0400720c */ /* 0x000fe20003f06270 */
[----:B------:R-:W4:Y:S01]  /*2730*/  @P1 MUFU.RCP R7, c[0x0][0x238] ;  /* 0x00008e0000071b08 */ /* 0x000f220000001000 */
[----:B------:R-:W-:Y:S01]  /*2740*/  LOP3.LUT R0, R28, 0xffffffe0, RZ, 0xc0, !PT ;  /* 0xffffffe01c007812 */ /* 0x000fe200078ec0ff */
[----:B------:R-:W-:Y:S01]  /*2750*/  BAR.SYNC.DEFER_BLOCKING 0x0 ;  /* 0x0000000000007b1d */ /* 0x000fe20000010000 */
[----:B------:R-:W-:Y:S01]  /*2760*/  USHF.L.U64.HI UR6, UR4, UR6, UR5 ;  /* 0x0000000604067299 */ /* 0x000fe20008010205 */
[----:B------:R-:W-:Y:S01]  /*2770*/  IMAD.MOV.U32 R10, RZ, RZ, R36 ;  /* 0x000000ffff0a7224 */ /* 0x000fe200078e0024 */
[----:B------:R-:W-:Y:S01]  /*2780*/  USHF.L.U32 UR14, UR4, 0x6, URZ ;  /* 0x00000006040e7899 */ /* 0x000fe2000800063f */
[----:B------:R-:W-:Y:S02]  /*2790*/  IMAD.IADD R0, R30, 0x1, -R0 ;  /* 0x000000011e007824 */ /* 0x000fe400078e0a00 */
[----:B------:R-:W-:Y:S01]  /*27a0*/  BSSY B0, `(.L_x_994) ;  /* 0x000002e000007945 */ /* 0x000fe20003800000 */
[C---:B------:R-:W-:Y:S01]  /*27b0*/  IMAD R2, R12.reuse, UR6, RZ ;  /* 0x000000060c027c24 */ /* 0x040fe2000f8e02ff */
[----:B------:R5:W-:Y:S01]  /*27c0*/  STL.64 [R1+0x60], R10 ;  /* 0x0000600a01007387 */ /* 0x000be20000100a00 */
[----:B------:R-:W-:Y:S01]  /*27d0*/  SHF.R.S32.HI R6, RZ, 0x1f, R0 ;  /* 0x0000001fff067819 */ /* 0x000fe20000011400 */
[----:B------:R-:W-:-:S03]  /*27e0*/  IMAD.WIDE.U32 R4, R12, UR14, R10 ;  /* 0x0000000e0c047c25 */ /* 0x000fc6000f8e000a */
[----:B------:R-:W-:Y:S01]  /*27f0*/  LEA.HI R6, R6, R0, RZ, 0x2 ;  /* 0x0000000006067211 */ /* 0x000fe200078f10ff */
[----:B------:R-:W-:Y:S01]  /*2800*/  IMAD R0, R14, UR14, R2 ;  /* 0x0000000e0e007c24 */ /* 0x000fe2000f8e0202 */
[----:B------:R-:W-:Y:S01]  /*2810*/  SHF.L.U32 R2, R30, 0x1, RZ ;  /* 0x000000011e027819 */ /* 0x000fe200000006ff */
[----:B------:R-:W-:-:S03]  /*2820*/  IMAD.MOV.U32 R222, RZ, RZ, RZ ;  /* 0x000000ffffde7224 */ /* 0x000fc600078e00ff */
[----:B------:R-:W-:Y:S01]  /*2830*/  IADD3 R0, R5, R0, RZ ;  /* 0x0000000005007210 */ /* 0x000fe20007ffe0ff */
[----:B------:R1:W-:Y:S04]  /*2840*/  @P0 STS [R223+0x9000], RZ ;  /* 0x009000ffdf000388 */ /* 0x0003e80000000800 */
[----:B------:R1:W-:Y:S04]  /*2850*/  @P0 STS [R223+0x9004], RZ ;  /* 0x009004ffdf000388 */ /* 0x0003e80000000800 */
[----:B------:R1:W-:Y:S01]  /*2860*/  @P0 STS.64 [R223+0x9008], RZ ;  /* 0x009008ffdf000388 */ /* 0x0003e20000000a00 */
[----:B-----5:R-:W-:-:S03]  /*2870*/  LOP3.LUT R11, R2, 0x6, RZ, 0xc0, !PT ;  /* 0x00000006020b7812 */ /* 0x020fc600078ec0ff */
[----:B------:R1:W-:Y:S01]  /*2880*/  @P0 STS.128 [R223+0xa000], RZ ;  /* 0x00a000ffdf000388 */ /* 0x0003e20000000c00 */
[----:B------:R-:W-:-:S03]  /*2890*/  SHF.R.S32.HI R10, RZ, 0x2, R6 ;  /* 0x00000002ff0a7819 */ /* 0x000fc60000011406 */
[----:B------:R1:W-:Y:S01]  /*28a0*/  @P0 STS.128 [R223+0xb000], RZ ;  /* 0x00b000ffdf000388 */ /* 0x0003e20000000c00 */
[----:B----4-:R-:W-:Y:S01]  /*28b0*/  @P1 FMUL.FTZ R222, R8, R7 ;  /* 0x0000000708de1220 */ /* 0x010fe20000410000 */
[----:B------:R-:W-:Y:S05]  /*28c0*/  @P0 BRA `(.L_x_995) ;  /* 0x000001b000000947 */ /* 0x000fea0003800000 */
[----:B-1----:R-:W-:Y:S02]  /*28d0*/  ISETP.GE.AND P3, PT, R34, c[0x0][0x220], PT ;  /* 0x0000880022007a0c */ /* 0x002fe40003f66270 */
        /* <DEDUP_REMOVED lines=26> */
.L_x_995:
[----:B-1----:R-:W-:Y:S05]  /*2a80*/  BSYNC B0 ;  /* 0x0000000000007941 */ /* 0x002fea0003800000 */
.L_x_994:
        /* <DEDUP_REMOVED lines=36> */
.L_x_997:
[----:B------:R-:W-:Y:S05]  /*2cd0*/  BSYNC B0 ;  /* 0x0000000000007941 */ /* 0x000fea0003800000 */
.L_x_996:
[----:B------:R-:W-:Y:S01]  /*2ce0*/  LOP3.LUT R2, R29, 0xfffffff8, RZ, 0xc0, !PT ;  /* 0xfffffff81d027812 */ /* 0x000fe200078ec0ff */
[----:B------:R-:W-:Y:S01]  /*2cf0*/  IMAD R0, R24, 0x10, R32 ;  /* 0x0000001018007824 */ /* 0x000fe200078e0220 */
[----:B----4-:R-:W-:Y:S01]  /*2d00*/  SHF.R.S32.HI R8, RZ, 0x4, R27 ;  /* 0x00000004ff087819 */ /* 0x010fe2000001141b */
[----:B------:R-:W-:Y:S01]  /*2d10*/  IMAD.SHL.U32 R6, R25, 0x40, RZ ;  /* 0x0000004019067824 */ /* 0x000fe200078e00ff */
[----:B------:R-:W-:Y:S01]  /*2d20*/  LOP3.LUT R4, R23, 0x7fffffe, RZ, 0xc0, !PT ;  /* 0x07fffffe17047812 */ /* 0x000fe200078ec0ff */
[----:B------:R-:W-:Y:S01]  /*2d30*/  IMAD.IADD R2, R30, 0x1, -R2 ;  /* 0x000000011e027824 */ /* 0x000fe200078e0a02 */
[----:B------:R-:W-:Y:S01]  /*2d40*/  LEA.HI R5, R27, R8, RZ, 0x1 ;  /* 0x000000081b057211 */ /* 0x000fe200078f08ff */
[----:B------:R-:W-:Y:S01]  /*2d50*/  IMAD.IADD R66, R10, 0x1, R0 ;  /* 0x000000010a427824 */ /* 0x000fe200078e0200 */
[----:B------:R-:W-:Y:S01]  /*2d60*/  SHF.R.S32.HI R7, RZ, 0x1f, R22 ;  /* 0x0000001fff077819 */ /* 0x000fe20000011416 */
[----:B------:R-:W-:Y:S01]  /*2d70*/  IMAD.IADD R162, R22, 0x1, -R4 ;  /* 0x0000000116a27824 */ /* 0x000fe200078e0a04 */
[----:B------:R-:W-:Y:S01]  /*2d80*/  LEA.HI R0, R2, R2, RZ, 0x1 ;  /* 0x0000000202007211 */ /* 0x000fe200078f08ff */
[----:B------:R-:W-:Y:S01]  /*2d90*/  IMAD.IADD R13, R65, 0x1, -R226 ;  /* 0x00000001410d7824 */ /* 0x000fe200078e0ae2 */
[----:B------:R-:W-:Y:S01]  /*2da0*/  LOP3.LUT R4, R5, 0xfffffffe, RZ, 0xc0, !PT ;  /* 0xfffffffe05047812 */ /* 0x000fe200078ec0ff */
[----:B------:R-:W-:Y:S01]  /*2db0*/  IMAD R64, R12, 0x40, R11 ;  /* 0x000000400c407824 */ /* 0x000fe200078e020b */
[----:B------:R-:W-:Y:S01]  /*2dc0*/  LOP3.LUT R5, R0, 0x3fffffe, RZ, 0xc0, !PT ;  /* 0x03fffffe00057812 */ /* 0x000fe200078ec0ff */
[----:B------:R-:W-:Y:S01]  /*2dd0*/  IMAD.IADD R230, R66, 0x1, R13 ;  /* 0x0000000142e67824 */ /* 0x000fe200078e020d */
[----:B------:R-:W-:Y:S01]  /*2de0*/  SHF.R.S32.HI R14, RZ, 0x1, R0 ;  /* 0x00000001ff0e7819 */ /* 0x000fe20000011400 */
[----:B------:R-:W-:Y:S01]  /*2df0*/  IMAD.IADD R4, R8, 0x1, -R4 ;  /* 0x0000000108047824 */ /* 0x000fe200078e0a04 */
[----:B------:R-:W-:Y:S01]  /*2e00*/  LEA.HI R7, R7, R22, RZ, 0x3 ;  /* 0x0000001607077211 */ /* 0x000fe200078f18ff */
[----:B------:R-:W-:Y:S01]  /*2e10*/  IMAD.IADD R0, R2, 0x1, -R5 ;  /* 0x0000000102007824 */ /* 0x000fe200078e0a05 */
[----:B------:R-:W-:Y:S01]  /*2e20*/  LOP3.LUT R2, R6, 0xc0, RZ, 0xc0, !PT ;  /* 0x000000c006027812 */ /* 0x000fe200078ec0ff */
[----:B------:R-:W-:Y:S01]  /*2e30*/  IMAD.SHL.U32 R5, R14, 0x40, RZ ;  /* 0x000000400e057824 */ /* 0x000fe200078e00ff */
[C---:B------:R-:W-:Y:S01]  /*2e40*/  IADD3 R67, R64.reuse, 0x1, RZ ;  /* 0x0000000140437810 */ /* 0x040fe20007ffe0ff */
[----:B------:R-:W-:Y:S01]  /*2e50*/  IMAD.SHL.U32 R6, R7, 0x20, RZ ;  /* 0x0000002007067824 */ /* 0x000fe200078e00ff */
[----:B------:R-:W-:Y:S01]  /*2e60*/  IADD3 R125, R64, 0x8, RZ ;  /* 0x00000008407d7810 */ /* 0x000fe20007ffe0ff */
[----:B------:R-:W-:Y:S01]  /*2e70*/  IMAD R7, R4, 0x8, R0 ;  /* 0x0000000804077824 */ /* 0x000fe200078e0200 */
[----:B------:R-:W-:Y:S01]  /*2e80*/  LOP3.LUT R0, R5, 0xc0, RZ, 0xc0, !PT ;  /* 0x000000c005007812 */ /* 0x000fe200078ec0ff */
[----:B------:R-:W-:Y:S01]  /*2e90*/  IMAD.SHL.U32 R8, R26, 0x8, RZ ;  /* 0x000000081a087824 */ /* 0x000fe200078e00ff */
[----:B------:R-:W-:Y:S01]  /*2ea0*/  LOP3.LUT R161, R6, 0xffffff00, RZ, 0xc0, !PT ;  /* 0xffffff0006a17812 */ /* 0x000fe200078ec0ff */
[----:B------:R-:W-:Y:S01]  /*2eb0*/  IMAD.SHL.U32 R4, R4, 0x8, RZ ;  /* 0x0000000804047824 */ /* 0x000fe200078e00ff */
[----:B------:R-:W-:Y:S01]  /*2ec0*/  IADD3 R124, R64, 0x9, RZ ;  /* 0x00000009407c7810 */ /* 0x000fe20007ffe0ff */
[----:B------:R-:W0:Y:S01]  /*2ed0*/  LDGDEPBAR ;  /* 0x00000000000079af */ /* 0x000e220000000000 */
[----:B------:R-:W-:-:S02]  /*2ee0*/  LOP3.LUT R5, R0, 0x8, R8, 0xf8, !PT ;  /* 0x0000000800057812 */ /* 0x000fc400078ef808 */
[----:B------:R-:W-:Y:S01]  /*2ef0*/  SHF.R.U32.HI R0, RZ, 0x3, R0 ;  /* 0x00000003ff007819 */ /* 0x000fe20000011600 */
[----:B------:R-:W-:Y:S01]  /*2f00*/  IMAD.IADD R12, R230, 0x1, -R124 ;  /* 0x00000001e60c7824 */ /* 0x000fe200078e0a7c */
[----:B------:R-:W-:Y:S02]  /*2f10*/  LOP3.LUT R6, R2, 0x8, R4, 0xf8, !PT ;  /* 0x0000000802067812 */ /* 0x000fe400078ef804 */
[----:B------:R-:W-:Y:S01]  /*2f20*/  SHF.R.U32.HI R4, RZ, 0x3, R2 ;  /* 0x00000003ff047819 */ /* 0x000fe20000011602 */
[----:B------:R-:W-:Y:S01]  /*2f30*/  IMAD R2, R24, 0x200, R161 ;  /* 0x0000020018027824 */ /* 0x000fe200078e02a1 */
[----:B------:R-:W-:Y:S02]  /*2f40*/  LOP3.LUT R0, R5, R0, RZ, 0x3c, !PT ;  /* 0x0000000005007212 */ /* 0x000fe400078e3cff */
[----:B------:R-:W-:Y:S01]  /*2f50*/  LOP3.LUT R204, R6, R4, RZ, 0x3c, !PT ;  /* 0x0000000406cc7212 */ /* 0x000fe200078e3cff */
[----:B------:R-:W-:Y:S01]  /*2f60*/  IMAD.IADD R4, R230, 0x1, -R64 ;  /* 0x00000001e6047824 */ /* 0x000fe200078e0a40 */
[C---:B------:R-:W-:Y:S01]  /*2f70*/  IADD3 R128, R64.reuse, 0x10, RZ ;  /* 0x0000001040807810 */ /* 0x040fe20007ffe0ff */
[----:B------:R-:W-:Y:S01]  /*2f80*/  IMAD.U32 R0, R7, 0x20, R0 ;  /* 0x0000002007007824 */ /* 0x000fe200078e0000 */
[----:B------:R-:W-:Y:S01]  /*2f90*/  IADD3 R127, R64, 0x11, RZ ;  /* 0x00000011407f7810 */ /* 0x000fe20007ffe0ff */
[----:B------:R-:W-:Y:S01]  /*2fa0*/  IMAD R2, R162, 0x20, R2 ;  /* 0x00000020a2027824 */ /* 0x000fe200078e0202 */
[----:B------:R-:W-:Y:S01]  /*2fb0*/  IADD3 R126, R64, 0x18, RZ ;  /* 0x00000018407e7810 */ /* 0x000fe20007ffe0ff */
[----:B------:R-:W-:Y:S01]  /*2fc0*/  IMAD.SHL.U32 R217, R0, 0x2, RZ ;  /* 0x0000000200d97824 */ /* 0x000fe200078e00ff */
[----:B------:R-:W-:Y:S01]  /*2fd0*/  IABS R0, R4 ;  /* 0x0000000400007213 */ /* 0x000fe20000000000 */
[----:B------:R-:W-:Y:S01]  /*2fe0*/  IMAD.IADD R2, R204, 0x1, R2 ;  /* 0x00000001cc027824 */ /* 0x000fe200078e0202 */
[----:B------:R-:W-:-:S02]  /*2ff0*/  IADD3 R129, R64, 0x19, RZ ;  /* 0x0000001940817810 */ /* 0x000fc40007ffe0ff */
[----:B------:R4:W-:Y:S01]  /*3000*/  I2F R216, R0 ;  /* 0x0000000000d87306 */ /* 0x0009e20000201400 */
[----:B------:R-:W-:Y:S01]  /*3010*/  IMAD.SHL.U32 R220, R2, 0x2, RZ ;  /* 0x0000000202dc7824 */ /* 0x000fe200078e00ff */
[----:B------:R-:W-:Y:S01]  /*3020*/  IADD3 R130, R64, 0x20, RZ ;  /* 0x0000002040827810 */ /* 0x000fe20007ffe0ff */
[----:B------:R-:W-:Y:S01]  /*3030*/  IMAD.IADD R2, R230, 0x1, -R67 ;  /* 0x00000001e6027824 */ /* 0x000fe200078e0a43 */
[C---:B------:R-:W-:Y:S01]  /*3040*/  IADD3 R131, R64.reuse, 0x21, RZ ;  /* 0x0000002140837810 */ /* 0x040fe20007ffe0ff */
[----:B------:R-:W-:Y:S01]  /*3050*/  LDSM.16.M88.4 R16, [R217+0x6000] ;  /* 0x00600000d910783b */ /* 0x000fe20000000200 */
[C---:B------:R-:W-:Y:S01]  /*3060*/  IADD3 R132, R64.reuse, 0x28, RZ ;  /* 0x0000002840847810 */ /* 0x040fe20007ffe0ff */
[----:B------:R-:W-:Y:S01]  /*3070*/  IMAD R221, R3, 0x2, R220 ;  /* 0x0000000203dd7824 */ /* 0x000fe200078e02dc */
[----:B------:R-:W-:Y:S01]  /*3080*/  IABS R2, R2 ;  /* 0x0000000200027213 */ /* 0x000fe20000000000 */
[----:B------:R-:W5:Y:S01]  /*3090*/  LDSM.16.M88.4 R4, [R220+0x1000] ;  /* 0x00100000dc04783b */ /* 0x000f620000000200 */
[----:B------:R-:W-:-:S02]  /*30a0*/  IADD3 R133, R64, 0x29, RZ ;  /* 0x0000002940857810 */ /* 0x000fc40007ffe0ff */
[----:B------:R1:W-:Y:S01]  /*30b0*/  I2F R215, R2 ;  /* 0x0000000200d77306 */ /* 0x0003e20000201400 */
[----:B------:R-:W2:Y:S01]  /*30c0*/  LDSM.16.M88.4 R24, [R217+0x6400] ;  /* 0x00640000d918783b */ /* 0x000ea20000000200 */
[----:B------:R-:W-:Y:S01]  /*30d0*/  IADD3 R134, R64, 0x30, RZ ;  /* 0x0000003040867810 */ /* 0x000fe20007ffe0ff */
[----:B----4-:R-:W-:Y:S02]  /*30e0*/  IMAD.IADD R0, R230, 0x1, -R125 ;  /* 0x00000001e6007824 */ /* 0x010fe400078e0a7d */
[----:B------:R-:W4:Y:S01]  /*30f0*/  LDSM.16.M88.4 R28, [R217+0x6c00] ;  /* 0x006c0000d91c783b */ /* 0x000f220000000200 */
[C---:B------:R-:W-:Y:S02]  /*3100*/  IADD3 R135, R64.reuse, 0x31, RZ ;  /* 0x0000003140877810 */ /* 0x040fe40007ffe0ff */
[----:B------:R-:W-:Y:S01]  /*3110*/  IADD3 R136, R64, 0x38, RZ ;  /* 0x0000003840887810 */ /* 0x000fe20007ffe0ff */
[----:B------:R-:W3:Y:S01]  /*3120*/  LDSM.16.M88.4 R20, [R217+0x6800] ;  /* 0x00680000d914783b */ /* 0x000ee20000000200 */
[----:B------:R-:W-:-:S02]  /*3130*/  IABS R0, R0 ;  /* 0x0000000000007213 */ /* 0x000fc40000000000 */
[----:B------:R-:W-:Y:S01]  /*3140*/  IADD3 R160, R66, 0x8, RZ ;  /* 0x0000000842a07810 */ /* 0x000fe20007ffe0ff */
[----:B------:R-:W2:Y:S01]  /*3150*/  LDSM.16.M88.4 R8, [R220] ;  /* 0x00000000dc08783b */ /* 0x000ea20000000200 */
[----:B------:R-:W-:Y:S01]  /*3160*/  LOP3.LUT P0, RZ, R14, 0x2, RZ, 0xc0, !PT ;  /* 0x000000020eff7812 */ /* 0x000fe2000780c0ff */
[----:B------:R-:W-:Y:S01]  /*3170*/  IMAD.MOV.U32 R14, RZ, RZ, 0x20 ;  /* 0x00000020ff0e7424 */ /* 0x000fe200078e00ff */
[----:B------:R-:W-:Y:S01]  /*3180*/  IADD3 R137, R64, 0x39, RZ ;  /* 0x0000003940897810 */ /* 0x000fe20007ffe0ff */
[----:B-1----:R-:W-:Y:S01]  /*3190*/  IMAD.MOV.U32 R2, RZ, RZ, R0 ;  /* 0x000000ffff027224 */ /* 0x002fe200078e0000 */
[----:B------:R-:W-:Y:S01]  /*31a0*/  IABS R0, R12 ;  /* 0x0000000c00007213 */ /* 0x000fe20000000000 */
[----:B------:R-:W-:Y:S01]  /*31b0*/  IMAD.IADD R12, R230, 0x1, -R128 ;  /* 0x00000001e60c7824 */ /* 0x000fe200078e0a80 */
[C---:B------:R-:W-:Y:S01]  /*31c0*/  IADD3 R139, R66.reuse, 0x40, RZ ;  /* 0x00000040428b7810 */ /* 0x040fe20007ffe0ff */
[----:B------:R1:W-:Y:S01]  /*31d0*/  I2F R214, R2 ;  /* 0x0000000200d67306 */ /* 0x0003e20000201400 */
[----:B------:R-:W-:Y:S01]  /*31e0*/  IMAD.IADD R229, R13, 0x1, R160 ;  /* 0x000000010de57824 */ /* 0x000fe200078e02a0 */
[----:B------:R-:W-:-:S02]  /*31f0*/  IADD3 R138, R66, 0x48, RZ ;  /* 0x00000048428a7810 */ /* 0x000fc40007ffe0ff */
[----:B------:R-:W-:-:S03]  /*3200*/  IMAD.IADD R228, R13, 0x1, R139 ;  /* 0x000000010de47824 */ /* 0x000fc600078e028b */
[----:B------:R-:W-:Y:S02]  /*3210*/  IMAD.IADD R231, R13, 0x1, R138 ;  /* 0x000000010de77824 */ /* 0x000fe400078e028a */
[----:B-1----:R-:W-:Y:S01]  /*3220*/  IMAD.MOV.U32 R2, RZ, RZ, R0 ;  /* 0x000000ffff027224 */ /* 0x002fe200078e0000 */
[----:B------:R-:W-:Y:S01]  /*3230*/  IABS R0, R12 ;  /* 0x0000000c00007213 */ /* 0x000fe20000000000 */
[C---:B------:R-:W-:Y:S01]  /*3240*/  IMAD.IADD R12, R230.reuse, 0x1, -R127 ;  /* 0x00000001e60c7824 */ /* 0x040fe200078e0a7f */
[C---:B-----5:R-:W-:Y:S01]  /*3250*/  HMMA.16816.F32.BF16 R68, R4.reuse, R16, RZ ;  /* 0x000000100444723c */ /* 0x060fe200000418ff */
[----:B------:R1:W-:Y:S07]  /*3260*/  I2F R185, R2 ;  /* 0x0000000200b97306 */ /* 0x0003ee0000201400 */
[C---:B------:R-:W-:Y:S08]  /*3270*/  HMMA.16816.F32.BF16 R60, R4.reuse, R18, RZ ;  /* 0x00000012043c723c */ /* 0x040ff000000418ff */
[----:B--2---:R-:W-:Y:S01]  /*3280*/  HMMA.16816.F32.BF16 R40, R4, R24, RZ ;  /* 0x000000180428723c */ /* 0x004fe200000418ff */
[----:B-1----:R-:W-:Y:S01]  /*3290*/  IMAD.MOV.U32 R2, RZ, RZ, R0 ;  /* 0x000000ffff027224 */ /* 0x002fe200078e0000 */
[----:B------:R-:W-:Y:S01]  /*32a0*/  IABS R0, R12 ;  /* 0x0000000c00007213 */ /* 0x000fe20000000000 */
[----:B------:R-:W-:-:S02]  /*32b0*/  IMAD.IADD R12, R230, 0x1, -R126 ;  /* 0x00000001e60c7824 */ /* 0x000fc400078e0a7e */
[----:B------:R1:W-:Y:S03]  /*32c0*/  I2F R218, R2 ;  /* 0x0000000200da7306 */ /* 0x0003e60000201400 */
[C---:B------:R-:W-:Y:S08]  /*32d0*/  HMMA.16816.F32.BF16 R56, R4.reuse, R26, RZ ;  /* 0x0000001a0438723c */ /* 0x040ff000000418ff */
[----:B----4-:R-:W-:Y:S01]  /*32e0*/  HMMA.16816.F32.BF16 R52, R4, R28, RZ ;  /* 0x0000001c0434723c */ /* 0x010fe200000418ff */
[----:B-1----:R-:W-:Y:S01]  /*32f0*/  IMAD.MOV.U32 R2, RZ, RZ, R0 ;  /* 0x000000ffff027224 */ /* 0x002fe200078e0000 */
[----:B------:R-:W-:Y:S01]  /*3300*/  IABS R0, R12 ;  /* 0x0000000c00007213 */ /* 0x000fe20000000000 */
[----:B------:R-:W-:-:S05]  /*3310*/  IMAD.IADD R12, R230, 0x1, -R129 ;  /* 0x00000001e60c7824 */ /* 0x000fca00078e0a81 */
[C---:B---3--:R-:W-:Y:S01]  /*3320*/  HMMA.16816.F32.BF16 R48, R4.reuse, R20, RZ ;  /* 0x000000140430723c */ /* 0x048fe200000418ff */
[----:B------:R1:W-:Y:S07]  /*3330*/  I2F R237, R2 ;  /* 0x0000000200ed7306 */ /* 0x0003ee0000201400 */
[C---:B------:R-:W-:Y:S08]  /*3340*/  HMMA.16816.F32.BF16 R44, R4.reuse, R22, RZ ;  /* 0x00000016042c723c */ /* 0x040ff000000418ff */
[----:B------:R-:W-:Y:S01]  /*3350*/  HMMA.16816.F32.BF16 R36, R4, R30, RZ ;  /* 0x0000001e0424723c */ /* 0x000fe200000418ff */
[----:B-1----:R-:W-:Y:S01]  /*3360*/  IMAD.MOV.U32 R2, RZ, RZ, R0 ;  /* 0x000000ffff027224 */ /* 0x002fe200078e0000 */
[----:B------:R-:W-:Y:S01]  /*3370*/  IABS R0, R12 ;  /* 0x0000000c00007213 */ /* 0x000fe20000000000 */
[----:B------:R-:W-:-:S02]  /*3380*/  IMAD.IADD R12, R230, 0x1, -R130 ;  /* 0x00000001e60c7824 */ /* 0x000fc400078e0a82 */
[----:B------:R1:W-:Y:S03]  /*3390*/  I2F R236, R2 ;  /* 0x0000000200ec7306 */ /* 0x0003e60000201400 */
[C---:B------:R-:W-:Y:S08]  /*33a0*/  HMMA.16816.F32.BF16 R120, R8.reuse, R16, RZ ;  /* 0x000000100878723c */ /* 0x040ff000000418ff */
[----:B------:R-:W-:Y:S01]  /*33b0*/  HMMA.16816.F32.BF16 R116, R8, R18, RZ ;  /* 0x000000120874723c */ /* 0x000fe200000418ff */
[----:B-1----:R-:W-:Y:S01]  /*33c0*/  IMAD.MOV.U32 R2, RZ, RZ, R0 ;  /* 0x000000ffff027224 */ /* 0x002fe200078e0000 */
[----:B------:R-:W-:Y:S01]  /*33d0*/  IABS R0, R12 ;  /* 0x0000000c00007213 */ /* 0x000fe20000000000 */
[----:B------:R-:W-:-:S05]  /*33e0*/  IMAD.IADD R12, R230, 0x1, -R131 ;  /* 0x00000001e60c7824 */ /* 0x000fca00078e0a83 */
[C---:B------:R-:W-:Y:S01]  /*33f0*/  HMMA.16816.F32.BF16 R72, R8.reuse, R24, RZ ;  /* 0x000000180848723c */ /* 0x040fe200000418ff */
        /* <DEDUP_REMOVED lines=12> */
[----:B------:R-:W-:Y:S01]  /*34c0*/  HMMA.16816.F32.BF16 R112, R8, R30, RZ ;  /* 0x0000001e0870723c */ /* 0x000fe200000418ff */
[----:B------:R1:W-:Y:S06]  /*34d0*/  I2F R242, R2 ;  /* 0x0000000200f27306 */ /* 0x0003ec0000201400 */
[----:B------:R-:W-:Y:S02]  /*34e0*/  IMAD.IADD R8, R228, 0x1, -R125 ;  /* 0x00000001e4087824 */ /* 0x000fe400078e0a7d */
[----:B-1----:R-:W-:Y:S01]  /*34f0*/  IMAD.MOV.U32 R2, RZ, RZ, R0 ;  /* 0x000000ffff027224 */ /* 0x002fe200078e0000 */
[----:B------:R-:W-:Y:S01]  /*3500*/  IABS R0, R12 ;  /* 0x0000000c00007213 */ /* 0x000fe20000000000 */
[----:B------:R-:W-:-:S02]  /*3510*/  IMAD.IADD R12, R230, 0x1, -R134 ;  /* 0x00000001e60c7824 */ /* 0x000fc400078e0a86 */
        /* <DEDUP_REMOVED lines=12> */
[----:B------:R1:W-:Y:S01]  /*35e0*/  I2F R246, R2 ;  /* 0x0000000200f67306 */ /* 0x0003e20000201400 */
[----:B------:R-:W-:Y:S01]  /*35f0*/  IABS R4, R12 ;  /* 0x0000000c00047213 */ /* 0x000fe20000000000 */
[----:B------:R-:W-:-:S06]  /*3600*/  IMAD.IADD R12, R231, 0x1, -R64 ;  /* 0x00000001e70c7824 */ /* 0x000fcc00078e0a40 */
[----:B------:R2:W-:Y:S01]  /*3610*/  I2F R247, R0 ;  /* 0x0000000000f77306 */ /* 0x0005e20000201400 */
[----:B-1----:R-:W-:-:S05]  /*3620*/  IMAD.IADD R2, R230, 0x1, -R137 ;  /* 0x00000001e6027824 */ /* 0x002fca00078e0a89 */
[----:B------:R-:W-:Y:S02]  /*3630*/  IABS R2, R2 ;  /* 0x0000000200027213 */ /* 0x000fe40000000000 */
[----:B--2---:R-:W-:Y:S02]  /*3640*/  SEL R0, R14, 0xffffffe0, !P0 ;  /* 0xffffffe00e007807 */ /* 0x004fe40004000000 */
[----:B------:R1:W-:Y:S03]  /*3650*/  I2F R248, R2 ;  /* 0x0000000200f87306 */ /* 0x0003e60000201400 */
[----:B------:R-:W-:Y:S02]  /*3660*/  IMAD.IADD R219, R217, 0x1, R0 ;  /* 0x00000001d9db7824 */ /* 0x000fe400078e0200 */
[----:B------:R-:W-:-:S03]  /*3670*/  IMAD.IADD R0, R228, 0x1, -R64 ;  /* 0x00000001e4007824 */ /* 0x000fc600078e0a40 */
[----:B------:R-:W-:Y:S02]  /*3680*/  LDSM.16.M88.4 R32, [R219+0x6000] ;  /* 0x00600000db20783b */ /* 0x000fe40000000200 */
[----:B------:R-:W-:Y:S02]  /*3690*/  IABS R0, R0 ;  /* 0x0000000000007213 */ /* 0x000fe40000000000 */
[----:B------:R-:W-:Y:S01]  /*36a0*/  LDSM.16.M88.4 R24, [R219+0x6400] ;  /* 0x00640000db18783b */ /* 0x000fe20000000200 */
[----:B-1----:R-:W-:-:S03]  /*36b0*/  IMAD.MOV.U32 R2, RZ, RZ, R4 ;  /* 0x000000ffff027224 */ /* 0x002fc600078e0004 */
[----:B------:R-:W-:Y:S01]  /*36c0*/  LDSM.16.M88.4 R16, [R219+0x6800] ;  /* 0x00680000db10783b */ /* 0x000fe20000000200 */
[----:B------:R1:W-:Y:S03]  /*36d0*/  I2F R192, R2 ;  /* 0x0000000200c07306 */ /* 0x0003e60000201400 */
[----:B------:R-:W2:Y:S04]  /*36e0*/  LDSM.16.M88.4 R4, [R221+0x1000] ;  /* 0x00100000dd04783b */ /* 0x000ea80000000200 */
[----:B------:R-:W3:Y:S01]  /*36f0*/  LDSM.16.M88.4 R20, [R219+0x6c00] ;  /* 0x006c0000db14783b */ /* 0x000ee20000000200 */
[----:B-1----:R-:W-:Y:S01]  /*3700*/  IMAD.MOV.U32 R2, RZ, RZ, R0 ;  /* 0x000000ffff027224 */ /* 0x002fe200078e0000 */
[----:B------:R-:W-:Y:S01]  /*3710*/  IABS R0, R12 ;  /* 0x0000000c00007213 */ /* 0x000fe20000000000 */
[----:B------:R-:W-:-:S02]  /*3720*/  IMAD.IADD R12, R229, 0x1, -R67 ;  /* 0x00000001e50c7824 */ /* 0x000fc400078e0a43 */
[----:B------:R1:W-:Y:S02]  /*3730*/  I2F R194, R2 ;  /* 0x0000000200c27306 */ /* 0x0003e40000201400 */
[----:B-1----:R-:W-:Y:S01]  /*3740*/  IMAD.MOV.U32 R2, RZ, RZ, R0 ;  /* 0x000000ffff027224 */ /* 0x002fe200078e0000 */
[----:B------:R-:W-:Y:S01]  /*3750*/  IABS R0, R12 ;  /* 0x0000000c00007213 */ /* 0x000fe20000000000 */
[----:B------:R-:W-:-:S04]  /*3760*/  IMAD.IADD R12, R228, 0x1, -R67 ;  /* 0x00000001e40c7824 */ /* 0x000fc800078e0a43 */
[----:B------:R1:W-:Y:S01]  /*3770*/  I2F R239, R2 ;  /* 0x0000000200ef7306 */ /* 0x0003e20000201400 */
[C---:B--2---:R-:W-:Y:S08]  /*3780*/  HMMA.16816.F32.BF16 R96, R4.reuse, R34, R60 ;  /* 0x000000220460723c */ /* 0x044ff0000004183c */
[----:B------:R-:W-:Y:S01]  /*3790*/  HMMA.16816.F32.BF16 R88, R4, R24, R40 ;  /* 0x000000180458723c */ /* 0x000fe20000041828 */
[----:B-1----:R-:W-:Y:S01]  /*37a0*/  IMAD.MOV.U32 R2, RZ, RZ, R0 ;  /* 0x000000ffff027224 */ /* 0x002fe200078e0000 */
[----:B------:R-:W-:Y:S01]  /*37b0*/  IABS R0, R12 ;  /* 0x0000000c00007213 */ /* 0x000fe20000000000 */
[----:B------:R-:W-:-:S05]  /*37c0*/  IMAD.IADD R12, R229, 0x1, -R124 ;  /* 0x00000001e50c7824 */ /* 0x000fca00078e0a7c */
[C---:B------:R-:W-:Y:S01]  /*37d0*/  HMMA.16816.F32.BF16 R60, R4.reuse, R16, R48 ;  /* 0x00000010043c723c */ /* 0x040fe20000041830 */
[----:B------:R1:W-:Y:S07]  /*37e0*/  I2F R189, R2 ;  /* 0x0000000200bd7306 */ /* 0x0003ee0000201400 */
[C---:B------:R-:W-:Y:S01]  /*37f0*/  HMMA.16816.F32.BF16 R108, R4.reuse, R32, R68 ;  /* 0x00000020046c723c */ /* 0x040fe20000041844 */
[----:B------:R2:W-:Y:S07]  /*3800*/  I2F R212, R0 ;  /* 0x0000000000d47306 */ /* 0x0005ee0000201400 */
[----:B------:R-:W-:Y:S01]  /*3810*/  HMMA.16816.F32.BF16 R84, R4, R26, R56 ;  /* 0x0000001a0454723c */ /* 0x000fe20000041838 */
[----:B-1----:R-:W-:-:S05]  /*3820*/  IMAD.IADD R2, R231, 0x1, -R67 ;  /* 0x00000001e7027824 */ /* 0x002fca00078e0a43 */
[----:B------:R-:W-:Y:S02]  /*3830*/  IABS R2, R2 ;  /* 0x0000000200027213 */ /* 0x000fe40000000000 */
[C---:B---3--:R-:W-:Y:S01]  /*3840*/  HMMA.16816.F32.BF16 R80, R4.reuse, R20, R52 ;  /* 0x000000140450723c */ /* 0x048fe20000041834 */
[--C-:B--2---:R-:W-:Y:S01]  /*3850*/  IMAD.IADD R0, R229, 0x1, -R125.reuse ;  /* 0x00000001e5007824 */ /* 0x104fe200078e0a7d */
[----:B------:R1:W-:Y:S04]  /*3860*/  I2F R238, R2 ;  /* 0x0000000200ee7306 */ /* 0x0003e80000201400 */
[----:B------:R-:W-:Y:S02]  /*3870*/  IABS R0, R0 ;  /* 0x0000000000007213 */ /* 0x000fe40000000000 */
[C---:B------:R-:W-:Y:S01]  /*3880*/  HMMA.16816.F32.BF16 R48, R4.reuse, R18, R44 ;  /* 0x000000120430723c */ /* 0x040fe2000004182c */
[----:B------:R-:W-:Y:S07]  /*3890*/  LDSM.16.M88.4 R44, [R217+0x7c00] ;  /* 0x007c0000d92c783b */ /* 0x000fee0000000200 */
[----:B------:R-:W-:Y:S01]  /*38a0*/  HMMA.16816.F32.BF16 R40, R4, R22, R36 ;  /* 0x000000160428723c */ /* 0x000fe20000041824 */
[----:B------:R-:W-:Y:S01]  /*38b0*/  LDSM.16.M88.4 R36, [R217+0x7400] ;  /* 0x00740000d924783b */ /* 0x000fe20000000200 */
[----:B-1----:R-:W-:Y:S01]  /*38c0*/  IMAD.MOV.U32 R2, RZ, RZ, R0 ;  /* 0x000000ffff027224 */ /* 0x002fe200078e0000 */
[----:B------:R-:W-:Y:S01]  /*38d0*/  IABS R0, R8 ;  /* 0x0000000800007213 */ /* 0x000fe20000000000 */
[----:B------:R-:W-:-:S02]  /*38e0*/  IMAD.IADD R8, R231, 0x1, -R125 ;  /* 0x00000001e7087824 */ /* 0x000fc400078e0a7d */
[----:B------:R1:W-:Y:S01]  /*38f0*/  I2F R191, R2 ;  /* 0x0000000200bf7306 */ /* 0x0003e20000201400 */
[----:B------:R-:W-:Y:S02]  /*3900*/  IMAD.IADD R4, R229, 0x1, -R127 ;  /* 0x00000001e5047824 */ /* 0x000fe400078e0a7f */
[----:B-1----:R-:W-:Y:S01]  /*3910*/  IMAD.MOV.U32 R2, RZ, RZ, R0 ;  /* 0x000000ffff027224 */ /* 0x002fe200078e0000 */
[----:B------:R-:W-:Y:S02]  /*3920*/  IABS R0, R8 ;  /* 0x0000000800007213 */ /* 0x000fe40000000000 */
[----:B------:R-:W1:Y:S02]  /*3930*/  LDSM.16.M88.4 R8, [R221] ;  /* 0x00000000dd08783b */ /* 0x000e640000000200 */
[----:B------:R2:W-:Y:S02]  /*3940*/  I2F R210, R2 ;  /* 0x0000000200d27306 */ /* 0x0005e40000201400 */
[----:B--2---:R-:W-:Y:S01]  /*3950*/  IMAD.MOV.U32 R2, RZ, RZ, R0 ;  /* 0x000000ffff027224 */ /* 0x004fe200078e0000 */
[----:B------:R-:W-:Y:S01]  /*3960*/  IABS R0, R12 ;  /* 0x0000000c00007213 */ /* 0x000fe20000000000 */
[----:B------:R-:W-:-:S04]  /*3970*/  IMAD.IADD R12, R228, 0x1, -R124 ;  /* 0x00000001e40c7824 */ /* 0x000fc800078e0a7c */
[----:B------:R2:W-:Y:S02]  /*3980*/  I2F R213, R2 ;  /* 0x0000000200d57306 */ /* 0x0005e40000201400 */
[----:B--2---:R-:W-:Y:S01]  /*3990*/  IMAD.MOV.U32 R2, RZ, RZ, R0 ;  /* 0x000000ffff027224 */ /* 0x004fe200078e0000 */
[----:B------:R-:W-:Y:S01]  /*39a0*/  IABS R0, R12 ;  /* 0x0000000c00007213 */ /* 0x000fe20000000000 */
[----:B------:R-:W-:Y:S01]  /*39b0*/  IMAD.IADD R12, R231, 0x1, -R124 ;  /* 0x00000001e70c7824 */ /* 0x000fe200078e0a7c */
[C---:B-1----:R-:W-:Y:S03]  /*39c0*/  HMMA.16816.F32.BF16 R92, R8.reuse, R20, R92 ;  /* 0x00000014085c723c */ /* 0x042fe6000004185c */
[----:B------:R1:W-:Y:S05]  /*39d0*/  I2F R190, R2 ;  /* 0x0000000200be7306 */ /* 0x0003ea0000201400 */
[C---:B------:R-:W-:Y:S01]  /*39e0*/  HMMA.16816.F32.BF16 R112, R8.reuse, R22, R112 ;  /* 0x000000160870723c */ /* 0x040fe20000041870 */
[----:B------:R-:W-:Y:S07]  /*39f0*/  LDSM.16.M88.4 R20, [R217+0x7800] ;  /* 0x00780000d914783b */ /* 0x000fee0000000200 */
[----:B------:R-:W-:Y:S01]  /*3a00*/  HMMA.16816.F32.BF16 R56, R8, R24, R72 ;  /* 0x000000180838723c */ /* 0x000fe20000041848 */
[----:B-1----:R-:W-:Y:S01]  /*3a10*/  IMAD.MOV.U32 R2, RZ, RZ, R0 ;  /* 0x000000ffff027224 */ /* 0x002fe200078e0000 */
[----:B------:R-:W-:Y:S01]  /*3a20*/  IABS R0, R12 ;  /* 0x0000000c00007213 */ /* 0x000fe20000000000 */
[----:B------:R-:W-:-:S02]  /*3a30*/  IMAD.IADD R12, R229, 0x1, -R128 ;  /* 0x00000001e50c7824 */ /* 0x000fc400078e0a80 */
[----:B------:R1:W-:Y:S03]  /*3a40*/  I2F R208, R2 ;  /* 0x0000000200d07306 */ /* 0x0003e60000201400 */
[C---:B------:R-:W-:Y:S01]  /*3a50*/  HMMA.16816.F32.BF16 R68, R8.reuse, R26, R76 ;  /* 0x0000001a0844723c */ /* 0x040fe2000004184c */
[----:B------:R-:W-:Y:S07]  /*3a60*/  LDSM.16.M88.4 R24, [R221+0x2000] ;  /* 0x00200000dd18783b */ /* 0x000fee0000000200 */
[----:B------:R-:W-:Y:S01]  /*3a70*/  HMMA.16816.F32.BF16 R28, R8, R32, R120 ;  /* 0x00000020081c723c */ /* 0x000fe20000041878 */
[----:B-1----:R-:W-:Y:S01]  /*3a80*/  IMAD.MOV.U32 R2, RZ, RZ, R0 ;  /* 0x000000ffff027224 */ /* 0x002fe200078e0000 */
[----:B------:R-:W-:Y:S01]  /*3a90*/  IABS R0, R12 ;  /* 0x0000000c00007213 */ /* 0x000fe20000000000 */
[----:B------:R-:W-:-:S05]  /*3aa0*/  IMAD.IADD R12, R231, 0x1, -R127 ;  /* 0x00000001e70c7824 */ /* 0x000fca00078e0a7f */
[C---:B------:R-:W-:Y:S01]  /*3ab0*/  HMMA.16816.F32.BF16 R52, R8.reuse, R34, R116 ;  /* 0x000000220834723c */ /* 0x040fe20000041874 */
[----:B------:R1:W-:Y:S01]  /*3ac0*/  I2F R211, R2 ;  /* 0x0000000200d37306 */ /* 0x0003e20000201400 */
[----:B------:R-:W-:Y:S06]  /*3ad0*/  LDSM.16.M88.4 R32, [R217+0x7000] ;  /* 0x00700000d920783b */ /* 0x000fec0000000200 */
[C---:B------:R-:W-:Y:S01]  /*3ae0*/  HMMA.16816.F32.BF16 R72, R8.reuse, R16, R100 ;  /* 0x000000100848723c */ /* 0x040fe20000041864 */
[----:B------:R2:W-:Y:S07]  /*3af0*/  I2F R179, R0 ;  /* 0x0000000000b37306 */ /* 0x0005ee0000201400 */
[----:B------:R-:W-:Y:S01]  /*3b00*/  HMMA.16816.F32.BF16 R76, R8, R18, R104 ;  /* 0x00000012084c723c */ /* 0x000fe20000041868 */
[----:B-1----:R-:W-:Y:S01]  /*3b10*/  IMAD.IADD R2, R228, 0x1, -R128 ;  /* 0x00000001e4027824 */ /* 0x002fe200078e0a80 */
[----:B------:R-:W-:Y:S04]  /*3b20*/  LDSM.16.M88.4 R16, [R220+0x4000] ;  /* 0x00400000dc10783b */ /* 0x000fe80000000200 */
[----:B------:R-:W-:Y:S01]  /*3b30*/  IABS R2, R2 ;  /* 0x0000000200027213 */ /* 0x000fe20000000000 */
[----:B------:R-:W-:-:S02]  /*3b40*/  IMAD.IADD R8, R231, 0x1, -R129 ;  /* 0x00000001e7087824 */ /* 0x000fc400078e0a81 */
[----:B--2---:R-:W-:Y:S01]  /*3b50*/  IMAD.IADD R0, R231, 0x1, -R128 ;  /* 0x00000001e7007824 */ /* 0x004fe200078e0a80 */
[----:B------:R1:W-:Y:S04]  /*3b60*/  I2F R206, R2 ;  /* 0x0000000200ce7306 */ /* 0x0003e80000201400 */
[----:B------:R-:W-:-:S05]  /*3b70*/  IABS R0, R0 ;  /* 0x0000000000007213 */ /* 0x000fca0000000000 */
[----:B-1----:R-:W-:Y:S01]  /*3b80*/  IMAD.MOV.U32 R2, RZ, RZ, R0 ;  /* 0x000000ffff027224 */ /* 0x002fe200078e0000 */
[----:B------:R-:W-:Y:S01]  /*3b90*/  IABS R0, R4 ;  /* 0x0000000400007213 */ /* 0x000fe20000000000 */
[----:B------:R-:W-:Y:S02]  /*3ba0*/  IMAD.IADD R4, R228, 0x1, -R127 ;  /* 0x00000001e4047824 */ /* 0x000fe400078e0a7f */
[----:B------:R1:W-:Y:S02]  /*3bb0*/  I2F R209, R2 ;  /* 0x0000000200d17306 */ /* 0x0003e40000201400 */
[----:B-1----:R-:W-:Y:S01]  /*3bc0*/  IMAD.MOV.U32 R2, RZ, RZ, R0 ;  /* 0x000000ffff027224 */ /* 0x002fe200078e0000 */
[----:B------:R-:W-:Y:S02]  /*3bd0*/  IABS R0, R4 ;  /* 0x0000000400007213 */ /* 0x000fe40000000000 */
[----:B------:R-:W1:Y:S03]  /*3be0*/  LDSM.16.M88.4 R4, [R220+0x3000] ;  /* 0x00300000dc04783b */ /* 0x000e660000000200 */
        /* <DEDUP_REMOVED lines=9> */
[----:B------:R1:W-:Y:S01]  /*3c80*/  I2F R207, R2 ;  /* 0x0000000200cf7306 */ /* 0x0003e20000201400 */
[----:B------:R-:W-:Y:S04]  /*3c90*/  LDSM.16.M88.4 R48, [R219+0x7000] ;  /* 0x00700000db30783b */ /* 0x000fe80000000200 */
[C---:B------:R-:W-:Y:S08]  /*3ca0*/  HMMA.16816.F32.BF16 R108, R4.reuse, R32, R108 ;  /* 0x00000020046c723c */ /* 0x040ff0000004186c */
[----:B------:R-:W-:Y:S01]  /*3cb0*/  HMMA.16816.F32.BF16 R120, R4, R34, R96 ;  /* 0x000000220478723c */ /* 0x000fe20000041860 */
[----:B-1----:R-:W-:Y:S01]  /*3cc0*/  IMAD.MOV.U32 R2, RZ, RZ, R0 ;  /* 0x000000ffff027224 */ /* 0x002fe200078e0000 */
[----:B------:R-:W-:Y:S01]  /*3cd0*/  IABS R0, R12 ;  /* 0x0000000c00007213 */ /* 0x000fe20000000000 */
[----:B------:R-:W-:-:S02]  /*3ce0*/  IMAD.IADD R12, R231, 0x1, -R126 ;  /* 0x00000001e70c7824 */ /* 0x000fc400078e0a7e */
[----:B------:R1:W-:Y:S03]  /*3cf0*/  I2F R168, R2 ;  /* 0x0000000200a87306 */ /* 0x0003e60000201400 */
[C---:B------:R-:W-:Y:S08]  /*3d00*/  HMMA.16816.F32.BF16 R140, R4.reuse, R36, R88 ;  /* 0x00000024048c723c */ /* 0x040ff00000041858 */
[----:B------:R-:W-:Y:S01]  /*3d10*/  HMMA.16816.F32.BF16 R116, R4, R38, R84 ;  /* 0x000000260474723c */ /* 0x000fe20000041854 */
[----:B------:R-:W-:Y:S01]  /*3d20*/  LDSM.16.M88.4 R84, [R217+0x8000] ;  /* 0x00800000d954783b */ /* 0x000fe20000000200 */
[----:B-1----:R-:W-:Y:S01]  /*3d30*/  IMAD.MOV.U32 R2, RZ, RZ, R0 ;  /* 0x000000ffff027224 */ /* 0x002fe200078e0000 */
[----:B------:R-:W-:Y:S01]  /*3d40*/  IABS R0, R12 ;  /* 0x0000000c00007213 */ /* 0x000fe20000000000 */
[----:B------:R-:W-:-:S04]  /*3d50*/  IMAD.IADD R12, R228, 0x1, -R130 ;  /* 0x00000001e40c7824 */ /* 0x000fc800078e0a82 */
[C---:B------:R-:W-:Y:S01]  /*3d60*/  HMMA.16816.F32.BF16 R156, R4.reuse, R44, R80 ;  /* 0x0000002c049c723c */ /* 0x040fe20000041850 */
[----:B------:R1:W-:Y:S01]  /*3d70*/  I2F R172, R2 ;  /* 0x0000000200ac7306 */ /* 0x0003e20000201400 */
[----:B------:R-:W-:Y:S06]  /*3d80*/  LDSM.16.M88.4 R80, [R219+0x8000] ;  /* 0x00800000db50783b */ /* 0x000fec0000000200 */
[C---:B------:R-:W-:Y:S01]  /*3d90*/  HMMA.16816.F32.BF16 R152, R4.reuse, R20, R60 ;  /* 0x000000140498723c */ /* 0x040fe2000004183c */
[----:B------:R2:W-:Y:S07]  /*3da0*/  I2F R202, R0 ;  /* 0x0000000000ca7306 */ /* 0x0005ee0000201400 */
[----:B------:R-:W-:Y:S01]  /*3db0*/  HMMA.16816.F32.BF16 R144, R4, R46, R40 ;  /* 0x0000002e0490723c */ /* 0x000fe20000041828 */
[----:B-1----:R-:W-:-:S05]  /*3dc0*/  IMAD.IADD R2, R229, 0x1, -R129 ;  /* 0x00000001e5027824 */ /* 0x002fca00078e0a81 */
[----:B------:R-:W-:Y:S01]  /*3dd0*/  IABS R2, R2 ;  /* 0x0000000200027213 */ /* 0x000fe20000000000 */
[C---:B------:R-:W-:Y:S02]  /*3de0*/  IMAD.IADD R4, R228.reuse, 0x1, -R132 ;  /* 0x00000001e4047824 */ /* 0x040fe400078e0a84 */
        /* <DEDUP_REMOVED lines=17> */
[--C-:B------:R-:W-:Y:S01]  /*3f00*/  IMAD.IADD R12, R229, 0x1, -R131.reuse ;  /* 0x00000001e50c7824 */ /* 0x100fe200078e0a83 */
[C---:B-1----:R-:W-:Y:S03]  /*3f10*/  HMMA.16816.F32.BF16 R28, R8.reuse, R32, R28 ;  /* 0x00000020081c723c */ /* 0x042fe6000004181c */
[----:B------:R1:W-:Y:S05]  /*3f20*/  I2F R195, R2 ;  /* 0x0000000200c37306 */ /* 0x0003ea0000201400 */
[C---:B------:R-:W-:Y:S01]  /*3f30*/  HMMA.16816.F32.BF16 R32, R8.reuse, R34, R52 ;  /* 0x000000220820723c */ /* 0x040fe20000041834 */
[----:B------:R-:W2:Y:S07]  /*3f40*/  LDSM.16.M88.4 R52, [R219+0x7400] ;  /* 0x00740000db34783b */ /* 0x000eae0000000200 */
[----:B------:R-:W-:Y:S01]  /*3f50*/  HMMA.16816.F32.BF16 R40, R8, R36, R56 ;  /* 0x000000240828723c */ /* 0x000fe20000041838 */
[----:B-1----:R-:W-:Y:S01]  /*3f60*/  IMAD.MOV.U32 R2, RZ, RZ, R0 ;  /* 0x000000ffff027224 */ /* 0x002fe200078e0000 */
[----:B------:R-:W-:Y:S01]  /*3f70*/  IABS R0, R12 ;  /* 0x0000000c00007213 */ /* 0x000fe20000000000 */
[----:B------:R-:W-:-:S02]  /*3f80*/  IMAD.IADD R12, R228, 0x1, -R131 ;  /* 0x00000001e40c7824 */ /* 0x000fc400078e0a83 */
[----:B------:R1:W-:Y:S03]  /*3f90*/  I2F R186, R2 ;  /* 0x0000000200ba7306 */ /* 0x0003e60000201400 */
[----:B------:R-:W-:Y:S08]  /*3fa0*/  HMMA.16816.F32.BF16 R28, R24, R48, R28 ;  /* 0x00000030181c723c */ /* 0x000ff0000004181c */
[----:B------:R-:W-:Y:S01]  /*3fb0*/  HMMA.16816.F32.BF16 R104, R8, R22, R76 ;  /* 0x000000160868723c */ /* 0x000fe2000004184c */
[----:B------:R-:W3:Y:S01]  /*3fc0*/  LDSM.16.M88.4 R76, [R217+0x8400] ;  /* 0x00840000d94c783b */ /* 0x000ee20000000200 */
[----:B-1----:R-:W-:Y:S01]  /*3fd0*/  IMAD.MOV.U32 R2, RZ, RZ, R0 ;  /* 0x000000ffff027224 */ /* 0x002fe200078e0000 */
[----:B------:R-:W-:-:S05]  /*3fe0*/  IABS R0, R12 ;  /* 0x0000000c00007213 */ /* 0x000fca0000000000 */
[----:B------:R-:W-:Y:S01]  /*3ff0*/  HMMA.16816.F32.BF16 R100, R8, R20, R72 ;  /* 0x000000140864723c */ /* 0x000fe20000041848 */
[----:B------:R1:W-:Y:S01]  /*4000*/  I2F R183, R2 ;  /* 0x0000000200b77306 */ /* 0x0003e20000201400 */
[----:B------:R-:W4:Y:S04]  /*4010*/  LDSM.16.M88.4 R12, [R221+0x4000] ;  /* 0x00400000dd0c783b */ /* 0x000f280000000200 */
[----:B------:R-:W5:Y:S02]  /*4020*/  LDSM.16.M88.4 R72, [R219+0x8400] ;  /* 0x00840000db48783b */ /* 0x000f640000000200 */
[----:B------:R-:W-:Y:S01]  /*4030*/  HMMA.16816.F32.BF16 R20, R24, R50, R32 ;  /* 0x000000321814723c */ /* 0x000fe20000041820 */
[----:B------:R2:W-:Y:S07]  /*4040*/  I2F R200, R0 ;  /* 0x0000000000c87306 */ /* 0x0005ee0000201400 */
[----:B------:R-:W-:Y:S01]  /*4050*/  HMMA.16816.F32.BF16 R36, R8, R38, R68 ;  /* 0x000000260824723c */ /* 0x000fe20000041844 */
[----:B-1----:R-:W-:-:S05]  /*4060*/  IMAD.IADD R2, R231, 0x1, -R131 ;  /* 0x00000001e7027824 */ /* 0x002fca00078e0a83 */
[----:B------:R-:W-:Y:S02]  /*4070*/  IABS R2, R2 ;  /* 0x0000000200027213 */ /* 0x000fe40000000000 */
[----:B--2---:R-:W-:Y:S01]  /*4080*/  HMMA.16816.F32.BF16 R40, R24, R52, R40 ;  /* 0x000000341828723c */ /* 0x004fe20000041828 */
[----:B------:R-:W-:Y:S01]  /*4090*/  IMAD.IADD R0, R229, 0x1, -R132 ;  /* 0x00000001e5007824 */ /* 0x000fe200078e0a84 */
[----:B------:R1:W-:Y:S04]  /*40a0*/  I2F R198, R2 ;  /* 0x0000000200c67306 */ /* 0x0003e80000201400 */
[----:B------:R-:W-:Y:S02]  /*40b0*/  IABS R0, R0 ;  /* 0x0000000000007213 */ /* 0x000fe40000000000 */
[C---:B------:R-:W-:Y:S08]  /*40c0*/  HMMA.16816.F32.BF16 R32, R16.reuse, R84, R28 ;  /* 0x000000541020723c */ /* 0x040ff0000004181c */
[----:B------:R-:W-:Y:S01]  /*40d0*/  HMMA.16816.F32.BF16 R28, R16, R86, R20 ;  /* 0x00000056101c723c */ /* 0x000fe20000041814 */
[----:B------:R-:W2:Y:S01]  /*40e0*/  LDSM.16.M88.4 R20, [R221+0x3000] ;  /* 0x00300000dd14783b */ /* 0x000ea20000000200 */
[----:B-1----:R-:W-:Y:S01]  /*40f0*/  IMAD.MOV.U32 R2, RZ, RZ, R0 ;  /* 0x000000ffff027224 */ /* 0x002fe200078e0000 */
[----:B------:R-:W-:Y:S01]  /*4100*/  IABS R0, R4 ;  /* 0x0000000400007213 */ /* 0x000fe20000000000 */
[----:B------:R-:W-:-:S02]  /*4110*/  IMAD.IADD R4, R231, 0x1, -R132 ;  /* 0x00000001e7047824 */ /* 0x000fc400078e0a84 */
[----:B------:R1:W-:Y:S02]  /*4120*/  I2F R199, R2 ;  /* 0x0000000200c77306 */ /* 0x0003e40000201400 */
[----:B------:R-:W-:Y:S08]  /*4130*/  HMMA.16816.F32.BF16 R36, R24, R54, R36 ;  /* 0x000000361824723c */ /* 0x000ff00000041824 */
[----:B---3--:R-:W-:Y:S01]  /*4140*/  HMMA.16816.F32.BF16 R40, R16, R76, R40 ;  /* 0x0000004c1028723c */ /* 0x008fe20000041828 */
[----:B-1----:R-:W-:Y:S01]  /*4150*/  IMAD.MOV.U32 R2, RZ, RZ, R0 ;  /* 0x000000ffff027224 */ /* 0x002fe200078e0000 */
[----:B------:R-:W-:Y:S01]  /*4160*/  IABS R0, R4 ;  /* 0x0000000400007213 */ /* 0x000fe20000000000 */
[----:B------:R-:W-:-:S05]  /*4170*/  IMAD.IADD R4, R229, 0x1, -R133 ;  /* 0x00000001e5047824 */ /* 0x000fca00078e0a85 */
[----:B----4-:R-:W-:Y:S01]  /*4180*/  HMMA.16816.F32.BF16 R68, R12, R80, R32 ;  /* 0x000000500c44723c */ /* 0x010fe20000041820 */
[----:B------:R1:W-:Y:S07]  /*4190*/  I2F R197, R2 ;  /* 0x0000000200c57306 */ /* 0x0003ee0000201400 */
[C---:B------:R-:W-:Y:S08]  /*41a0*/  HMMA.16816.F32.BF16 R96, R8.reuse, R44, R92 ;  /* 0x0000002c0860723c */ /* 0x040ff0000004185c */
[----:B------:R-:W-:Y:S01]  /*41b0*/  HMMA.16816.F32.BF16 R92, R8, R46, R112 ;  /* 0x0000002e085c723c */ /* 0x000fe20000041870 */
[----:B-1----:R-:W-:Y:S01]  /*41c0*/  IMAD.MOV.U32 R2, RZ, RZ, R0 ;  /* 0x000000ffff027224 */ /* 0x002fe200078e0000 */
[----:B------:R-:W-:Y:S01]  /*41d0*/  IABS R0, R4 ;  /* 0x0000000400007213 */ /* 0x000fe20000000000 */
[--C-:B------:R-:W-:Y:S01]  /*41e0*/  IMAD.IADD R4, R228, 0x1, -R133.reuse ;  /* 0x00000001e4047824 */ /* 0x100fe200078e0a85 */
[----:B------:R-:W1:Y:S01]  /*41f0*/  LDSM.16.M88.4 R8, [R220+0x5000] ;  /* 0x00500000dc08783b */ /* 0x000e620000000200 */
[----:B------:R3:W-:Y:S03]  /*4200*/  I2F R174, R2 ;  /* 0x0000000200ae7306 */ /* 0x0007e60000201400 */
[----:B------:R-:W-:Y:S08]  /*4210*/  HMMA.16816.F32.BF16 R32, R16, R78, R36 ;  /* 0x0000004e1020723c */ /* 0x000ff00000041824 */
[----:B------:R-:W-:Y:S01]  /*4220*/  HMMA.16816.F32.BF16 R60, R12, R82, R28 ;  /* 0x000000520c3c723c */ /* 0x000fe2000004181c */
[----:B---3--:R-:W-:Y:S01]  /*4230*/  IMAD.MOV.U32 R2, RZ, RZ, R0 ;  /* 0x000000ffff027224 */ /* 0x008fe200078e0000 */
[----:B------:R-:W-:Y:S01]  /*4240*/  IABS R0, R4 ;  /* 0x0000000400007213 */ /* 0x000fe20000000000 */
[----:B------:R-:W-:-:S05]  /*4250*/  IMAD.IADD R4, R231, 0x1, -R133 ;  /* 0x00000001e7047824 */ /* 0x000fca00078e0a85 */
[----:B-----5:R-:W-:Y:S01]  /*4260*/  HMMA.16816.F32.BF16 R56, R12, R72, R40 ;  /* 0x000000480c38723c */ /* 0x020fe20000041828 */
[----:B------:R3:W-:Y:S07]  /*4270*/  I2F R196, R2 ;  /* 0x0000000200c47306 */ /* 0x0007ee0000201400 */
[----:B--2---:R-:W-:Y:S08]  /*4280*/  HMMA.16816.F32.BF16 R28, R20, R48, R108 ;  /* 0x00000030141c723c */ /* 0x004ff0000004186c */
[----:B------:R-:W-:Y:S01]  /*4290*/  HMMA.16816.F32.BF16 R88, R12, R74, R32 ;  /* 0x0000004a0c58723c */ /* 0x000fe20000041820 */
[----:B---3--:R-:W-:Y:S01]  /*42a0*/  IMAD.MOV.U32 R2, RZ, RZ, R0 ;  /* 0x000000ffff027224 */ /* 0x008fe200078e0000 */
[----:B------:R-:W-:Y:S01]  /*42b0*/  IABS R0, R4 ;  /* 0x0000000400007213 */ /* 0x000fe20000000000 */
[----:B------:R-:W-:-:S02]  /*42c0*/  IMAD.IADD R4, R229, 0x1, -R134 ;  /* 0x00000001e5047824 */ /* 0x000fc400078e0a86 */
[----:B------:R2:W-:Y:S03]  /*42d0*/  I2F R193, R2 ;  /* 0x0000000200c17306 */ /* 0x0005e60000201400 */
[C---:B------:R-:W-:Y:S08]  /*42e0*/  HMMA.16816.F32.BF16 R36, R20.reuse, R50, R120 ;  /* 0x000000321424723c */ /* 0x040ff00000041878 */
[----:B------:R-:W-:Y:S01]  /*42f0*/  HMMA.16816.F32.BF16 R32, R20, R52, R140 ;  /* 0x000000341420723c */ /* 0x000fe2000004188c */
[----:B--2---:R-:W-:Y:S01]  /*4300*/  IMAD.MOV.U32 R2, RZ, RZ, R0 ;  /* 0x000000ffff027224 */ /* 0x004fe200078e0000 */
[----:B------:R-:W-:Y:S01]  /*4310*/  IABS R0, R4 ;  /* 0x0000000400007213 */ /* 0x000fe20000000000 */
[----:B------:R-:W-:-:S05]  /*4320*/  IMAD.IADD R4, R228, 0x1, -R134 ;  /* 0x00000001e4047824 */ /* 0x000fca00078e0a86 */
[----:B-1----:R-:W-:Y:S01]  /*4330*/  HMMA.16816.F32.BF16 R48, R8, R84, R28 ;  /* 0x000000540830723c */ /* 0x002fe2000004181c */
[----:B------:R1:W-:Y:S01]  /*4340*/  I2F R175, R2 ;  /* 0x0000000200af7306 */ /* 0x0003e20000201400 */
[----:B------:R-:W2:Y:S06]  /*4350*/  LDSM.16.M88.4 R28, [R219+0x7800] ;  /* 0x00780000db1c783b */ /* 0x000eac0000000200 */
[----:B------:R-:W-:Y:S08]  /*4360*/  HMMA.16816.F32.BF16 R52, R20, R54, R116 ;  /* 0x000000361434723c */ /* 0x000ff00000041874 */
[----:B------:R-:W-:Y:S01]  /*4370*/  HMMA.16816.F32.BF16 R44, R8, R86, R36 ;  /* 0x00000056082c723c */ /* 0x000fe20000041824 */
[----:B-1----:R-:W-:Y:S01]  /*4380*/  IMAD.MOV.U32 R2, RZ, RZ, R0 ;  /* 0x000000ffff027224 */ /* 0x002fe200078e0000 */
[----:B------:R-:W-:Y:S01]  /*4390*/  IABS R0, R4 ;  /* 0x0000000400007213 */ /* 0x000fe20000000000 */
[----:B------:R-:W-:-:S02]  /*43a0*/  IMAD.IADD R4, R231, 0x1, -R134 ;  /* 0x00000001e7047824 */ /* 0x000fc400078e0a86 */
[----:B------:R1:W-:Y:S03]  /*43b0*/  I2F R188, R2 ;  /* 0x0000000200bc7306 */ /* 0x0003e60000201400 */
[C---:B------:R-:W-:Y:S01]  /*43c0*/  HMMA.16816.F32.BF16 R40, R8.reuse, R76, R32 ;  /* 0x0000004c0828723c */ /* 0x040fe20000041820 */
[----:B------:R-:W3:Y:S07]  /*43d0*/  LDSM.16.M88.4 R32, [R219+0x7c00] ;  /* 0x007c0000db20783b */ /* 0x000eee0000000200 */
[----:B------:R-:W-:Y:S01]  /*43e0*/  HMMA.16816.F32.BF16 R36, R8, R78, R52 ;  /* 0x0000004e0824723c */ /* 0x000fe20000041834 */
[----:B-1----:R-:W-:Y:S01]  /*43f0*/  IMAD.MOV.U32 R2, RZ, RZ, R0 ;  /* 0x000000ffff027224 */ /* 0x002fe200078e0000 */
[----:B------:R-:W-:Y:S01]  /*4400*/  IABS R0, R4 ;  /* 0x0000000400007213 */ /* 0x000fe20000000000 */
[----:B------:R-:W-:-:S02]  /*4410*/  IMAD.IADD R4, R229, 0x1, -R135 ;  /* 0x00000001e5047824 */ /* 0x000fc400078e0a87 */
[----:B------:R1:W-:Y:S03]  /*4420*/  I2F R182, R2 ;  /* 0x0000000200b67306 */ /* 0x0003e60000201400 */
[C---:B--2---:R-:W-:Y:S01]  /*4430*/  HMMA.16816.F32.BF16 R76, R20.reuse, R30, R148 ;  /* 0x0000001e144c723c */ /* 0x044fe20000041894 */
[----:B-1----:R-:W-:Y:S01]  /*4440*/  IMAD.MOV.U32 R2, RZ, RZ, R0 ;  /* 0x000000ffff027224 */ /* 0x002fe200078e0000 */
[----:B------:R-:W-:Y:S01]  /*4450*/  IABS R0, R4 ;  /* 0x0000000400007213 */ /* 0x000fe20000000000 */
[--C-:B------:R-:W-:Y:S02]  /*4460*/  IMAD.IADD R4, R228, 0x1, -R135.reuse ;  /* 0x00000001e4047824 */ /* 0x100fe400078e0a87 */
[----:B------:R1:W-:Y:S03]  /*4470*/  I2F R181, R2 ;  /* 0x0000000200b57306 */ /* 0x0003e60000201400 */
[C---:B---3--:R-:W-:Y:S08]  /*4480*/  HMMA.16816.F32.BF16 R84, R20.reuse, R32, R156 ;  /* 0x000000201454723c */ /* 0x048ff0000004189c */
[----:B------:R-:W-:Y:S01]  /*4490*/  HMMA.16816.F32.BF16 R108, R20, R34, R144 ;  /* 0x00000022146c723c */ /* 0x000fe20000041890 */
        /* <DEDUP_REMOVED lines=29> */
[----:B------:R-:W-:Y:S08]  /*4670*/  I2F R167, R2 ;  /* 0x0000000200a77306 */ /* 0x000ff00000201400 */
[----:B------:R2:W-:Y:S02]  /*4680*/  I2F R166, R0 ;  /* 0x0000000000a67306 */ /* 0x0005e40000201400 */
[----:B--2---:R-:W-:-:S06]  /*4690*/  FMUL.FTZ R0, R68, c[0x0][0x2ec] ;  /* 0x0000bb0044007a20 */ /* 0x004fcc0000410000 */
[----:B------:R2:W-:Y:S01]  /*46a0*/  MUFU.TANH R165, R0 ;  /* 0x0000000000a57308 */ /* 0x0005e20000002400 */
[----:B-1----:R-:W-:Y:S01]  /*46b0*/  HMMA.16816.F32.BF16 R48, R4, R80, R48 ;  /* 0x000000500430723c */ /* 0x002fe20000041830 */
[----:B--2---:R-:W-:-:S07]  /*46c0*/  FMUL.FTZ R0, R69, c[0x0][0x2ec] ;  /* 0x0000bb0045007a20 */ /* 0x004fce0000410000 */
[C---:B------:R-:W-:Y:S01]  /*46d0*/  HMMA.16816.F32.BF16 R44, R4.reuse, R82, R44 ;  /* 0x00000052042c723c */ /* 0x040fe2000004182c */
[----:B------:R1:W2:Y:S07]  /*46e0*/  MUFU.TANH R164, R0 ;  /* 0x0000000000a47308 */ /* 0x0002ae0000002400 */
[----:B------:R-:W-:Y:S08]  /*46f0*/  HMMA.16816.F32.BF16 R52, R4, R72, R40 ;  /* 0x000000480434723c */ /* 0x000ff00000041828 */
[----:B------:R-:W-:Y:S01]  /*4700*/  HMMA.16816.F32.BF16 R40, R24, R28, R100 ;  /* 0x0000001c1828723c */ /* 0x000fe20000041864 */
[----:B-1----:R-:W-:-:S04]  /*4710*/  FMUL.FTZ R0, R60, c[0x0][0x2ec] ;  /* 0x0000bb003c007a20 */ /* 0x002fc80000410000 */
[----:B------:R1:W-:Y:S03]  /*4720*/  MUFU.TANH R163, R0 ;  /* 0x0000000000a37308 */ /* 0x0003e60000002400 */
[----:B------:R-:W-:Y:S08]  /*4730*/  HMMA.16816.F32.BF16 R80, R24, R34, R92 ;  /* 0x000000221850723c */ /* 0x000ff0000004185c */
[----:B------:R-:W-:-:S04]  /*4740*/  FMUL.FTZ R2, R52, c[0x0][0x2ec] ;  /* 0x0000bb0034027a20 */ /* 0x000fc80000410000 */
        /* <DEDUP_REMOVED lines=10> */
[----:B------:R1:W-:Y:S02]  /*47f0*/  MUFU.TANH R121, R0 ;  /* 0x0000000000797308 */ /* 0x0003e40000002400 */
[----:B-1----:R-:W-:Y:S02]  /*4800*/  FMUL.FTZ R0, R71, c[0x0][0x2ec] ;  /* 0x0000bb0047007a20 */ /* 0x002fe40000410000 */
[----:B------:R-:W-:Y:S04]  /*4810*/  HMMA.16816.F32.BF16 R68, R24, R30, R104 ;  /* 0x0000001e1844723c */ /* 0x000fe80000041868 */
[----:B------:R1:W3:Y:S02]  /*4820*/  MUFU.TANH R120, R0 ;  /* 0x0000000000787308 */ /* 0x0002e40000002400 */
[----:B-1----:R-:W-:-:S06]  /*4830*/  FMUL.FTZ R0, R62, c[0x0][0x2ec] ;  /* 0x0000bb003e007a20 */ /* 0x002fcc0000410000 */
[----:B------:R1:W-:Y:S02]  /*4840*/  MUFU.TANH R119, R0 ;  /* 0x0000000000777308 */ /* 0x0003e40000002400 */
[----:B-1----:R-:W-:Y:S02]  /*4850*/  FMUL.FTZ R0, R63, c[0x0][0x2ec] ;  /* 0x0000bb003f007a20 */ /* 0x002fe40000410000 */
[----:B------:R-:W-:Y:S04]  /*4860*/  HMMA.16816.F32.BF16 R60, R20, R28, R152 ;  /* 0x0000001c143c723c */ /* 0x000fe80000041898 */
[----:B------:R1:W-:Y:S03]  /*4870*/  MUFU.TANH R118, R0 ;  /* 0x0000000000767308 */ /* 0x0003e60000002400 */
[----:B------:R-:W-:-:S02]  /*4880*/  FMUL.FTZ R20, R53, c[0x0][0x2ec] ;  /* 0x0000bb0035147a20 */ /* 0x000fc40000410000 */
[----:B------:R-:W-:Y:S02]  /*4890*/  IMAD.MOV.U32 R155, RZ, RZ, R225 ;  /* 0x000000ffff9b7224 */ /* 0x000fe400078e00e1 */
[----:B------:R-:W-:Y:S02]  /*48a0*/  IMAD.MOV.U32 R154, RZ, RZ, R224 ;  /* 0x000000ffff9a7224 */ /* 0x000fe400078e00e0 */
[----:B-1----:R-:W-:-:S04]  /*48b0*/  FMUL.FTZ R0, R58, c[0x0][0x2ec] ;  /* 0x0000bb003a007a20 */ /* 0x002fc80000410000 */
[----:B------:R1:W-:Y:S02]  /*48c0*/  MUFU.TANH R116, R0 ;  /* 0x0000000000747308 */ /* 0x0003e40000002400 */
[----:B-1----:R-:W-:Y:S02]  /*48d0*/  FMUL.FTZ R0, R59, c[0x0][0x2ec] ;  /* 0x0000bb003b007a20 */ /* 0x002fe40000410000 */
[----:B------:R-:W-:Y:S01]  /*48e0*/  HMMA.16816.F32.BF16 R56, R4, R74, R36 ;  /* 0x0000004a0438723c */ /* 0x000fe20000041824 */
[----:B------:R-:W1:Y:S03]  /*48f0*/  LDSM.16.M88.4 R36, [R217+0x8800] ;  /* 0x00880000d924783b */ /* 0x000e660000000200 */
[----:B------:R4:W-:Y:S04]  /*4900*/  MUFU.TANH R115, R0 ;  /* 0x0000000000737308 */ /* 0x0009e80000002400 */
[----:B------:R-:W-:Y:S07]  /*4910*/  HMMA.16816.F32.BF16 R72, R24, R32, R96 ;  /* 0x000000201848723c */ /* 0x000fee0000041860 */
[----:B------:R-:W-:-:S02]  /*4920*/  FMUL.FTZ R24, R51, c[0x0][0x2ec] ;  /* 0x0000bb0033187a20 */ /* 0x000fc40000410000 */
[----:B------:R-:W-:Y:S02]  /*4930*/  FMUL.FTZ R26, R47, c[0x0][0x2ec] ;  /* 0x0000bb002f1a7a20 */ /* 0x000fe40000410000 */
[----:B----4-:R-:W-:Y:S02]  /*4940*/  FMUL.FTZ R0, R90, c[0x0][0x2ec] ;  /* 0x0000bb005a007a20 */ /* 0x010fe40000410000 */
[----:B------:R-:W-:Y:S01]  /*4950*/  FMUL.FTZ R27, R54, c[0x0][0x2ec] ;  /* 0x0000bb00361b7a20 */ /* 0x000fe20000410000 */
[----:B------:R4:W-:Y:S01]  /*4960*/  MUFU.TANH R90, R24 ;  /* 0x00000018005a7308 */ /* 0x0009e20000002400 */
[----:B------:R-:W-:Y:S02]  /*4970*/  FMUL.FTZ R25, R46, c[0x0][0x2ec] ;  /* 0x0000bb002e197a20 */ /* 0x000fe40000410000 */
[----:B------:R-:W-:Y:S02]  /*4980*/  FMUL.FTZ R22, R56, c[0x0][0x2ec] ;  /* 0x0000bb0038167a20 */ /* 0x000fe40000410000 */
[----:B------:R-:W-:-:S03]  /*4990*/  IMAD R96, R162, 0x20, R161 ;  /* 0x00000020a2607824 */ /* 0x000fc600078e02a1 */
[----:B------:R5:W-:Y:S01]  /*49a0*/  MUFU.TANH R112, R0 ;  /* 0x0000000000707308 */ /* 0x000be20000002400 */
[----:B----4-:R-:W-:-:S07]  /*49b0*/  IADD3 R24, R231, -c[0x0][0x2e4], RZ ;  /* 0x8000b900e7187a10 */ /* 0x010fce0007ffe0ff */
[----:B------:R4:W-:Y:S01]  /*49c0*/  MUFU.TANH R53, R26 ;  /* 0x0000001a00357308 */ /* 0x0009e20000002400 */
[----:B-1----:R-:W-:Y:S01]  /*49d0*/  HMMA.16816.F32.BF16 R32, R16, R36, R40 ;  /* 0x000000241020723c */ /* 0x002fe20000041828 */
[----:B------:R-:W-:Y:S01]  /*49e0*/  IMNMX R224, RZ, R24, !PT ;  /* 0x00000018ffe07217 */ /* 0x000fe20007800200 */
[----:B--2---:R-:W-:Y:S02]  /*49f0*/  FFMA.FTZ R24, R215, -R222, R164 ;  /* 0x800000ded7187223 */ /* 0x004fe400000100a4 */
[----:B-----5:R-:W-:-:S03]  /*4a00*/  FMUL.FTZ R0, R48, c[0x0][0x2ec] ;  /* 0x0000bb0030007a20 */ /* 0x020fc60000410000 */
[----:B------:R3:W-:Y:S01]  /*4a10*/  MUFU.TANH R52, R27 ;  /* 0x0000001b00347308 */ /* 0x0007e20000002400 */
[----:B------:R-:W-:Y:S07]  /*4a20*/  HMMA.16816.F32.BF16 R28, R8, R36, R60 ;  /* 0x00000024081c723c */ /* 0x000fee000004183c */
[----:B------:R1:W2:Y:S01]  /*4a30*/  MUFU.TANH R88, R0 ;  /* 0x0000000000587308 */ /* 0x0002a20000002400 */
[----:B----4-:R-:W-:-:S07]  /*4a40*/  FMUL.FTZ R26, R55, c[0x0][0x2ec] ;  /* 0x0000bb00371a7a20 */ /* 0x010fce0000410000 */
[----:B------:R-:W-:Y:S01]  /*4a50*/  MUFU.TANH R48, R22 ;  /* 0x0000001600307308 */ /* 0x000fe20000002400 */
[----:B---3--:R-:W-:Y:S02]  /*4a60*/  FFMA.FTZ R27, R189, -R222, R120 ;  /* 0x800000debd1b7223 */ /* 0x008fe40000010078 */
[----:B-1----:R-:W-:-:S05]  /*4a70*/  FMUL.FTZ R0, R49, c[0x0][0x2ec] ;  /* 0x0000bb0031007a20 */ /* 0x002fca0000410000 */
[----:B------:R1:W-:Y:S08]  /*4a80*/  MUFU.TANH R92, R26 ;  /* 0x0000001a005c7308 */ /* 0x0003f00000002400 */
[----:B------:R3:W-:Y:S08]  /*4a90*/  MUFU.TANH R117, R0 ;  /* 0x0000000000757308 */ /* 0x0007f00000002400 */
[----:B------:R-:W-:Y:S01]  /*4aa0*/  MUFU.TANH R49, R20 ;  /* 0x0000001400317308 */ /* 0x000fe20000002400 */
[----:B-1----:R-:W-:-:S02]  /*4ab0*/  FFMA.FTZ R26, R236, -R222, R123 ;  /* 0x800000deec1a7223 */ /* 0x002fc4000001007b */
[----:B---3--:R-:W-:-:S05]  /*4ac0*/  FMUL.FTZ R0, R44, c[0x0][0x2ec] ;  /* 0x0000bb002c007a20 */ /* 0x008fca0000410000 */
[----:B------:R1:W-:Y:S08]  /*4ad0*/  MUFU.TANH R56, R25 ;  /* 0x0000001900387308 */ /* 0x0003f00000002400 */
[----:B------:R3:W-:Y:S01]  /*4ae0*/  MUFU.TANH R114, R0 ;  /* 0x0000000000727308 */ /* 0x0007e20000002400 */
[----:B-1----:R-:W-:Y:S02]  /*4af0*/  FFMA.FTZ R25, R216, -R222, R165 ;  /* 0x800000ded8197223 */ /* 0x002fe400000100a5 */
[----:B---3--:R-:W-:-:S05]  /*4b00*/  FMUL.FTZ R0, R45, c[0x0][0x2ec] ;  /* 0x0000bb002d007a20 */ /* 0x008fca0000410000 */
[----:B------:R1:W3:Y:S02]  /*4b10*/  MUFU.TANH R113, R0 ;  /* 0x0000000000717308 */ /* 0x0002e40000002400 */
[----:B-1----:R-:W-:-:S04]  /*4b20*/  IADD3 R0, R65, 0x1, -R226 ;  /* 0x0000000141007810 */ /* 0x002fc80007ffe8e2 */
[----:B------:R-:W-:-:S05]  /*4b30*/  IADD3 R0, R0, c[0x0][0x2e8], RZ ;  /* 0x0000ba0000007a10 */ /* 0x000fca0007ffe0ff */
[C---:B------:R-:W-:Y:S02]  /*4b40*/  IMAD.IADD R20, R0.reuse, 0x1, R160 ;  /* 0x0000000100147824 */ /* 0x040fe400078e02a0 */
[----:B------:R-:W-:Y:S02]  /*4b50*/  IMAD.IADD R21, R0, 0x1, R139 ;  /* 0x0000000100157824 */ /* 0x000fe400078e028b */
[----:B------:R-:W-:Y:S01]  /*4b60*/  IMAD.IADD R2, R66, 0x1, R0 ;  /* 0x0000000142027824 */ /* 0x000fe200078e0200 */
[-C--:B------:R-:W-:Y:S01]  /*4b70*/  IMNMX R234, R20, R65.reuse, PT ;  /* 0x0000004114ea7217 */ /* 0x080fe20003800200 */
[----:B------:R-:W-:Y:S01]  /*4b80*/  IMAD.IADD R0, R0, 0x1, R138 ;  /* 0x0000000100007824 */ /* 0x000fe200078e028a */
[-C--:B------:R-:W-:Y:S02]  /*4b90*/  IMNMX R233, R21, R65.reuse, PT ;  /* 0x0000004115e97217 */ /* 0x080fe40003800200 */
[----:B------:R-:W1:Y:S01]  /*4ba0*/  LDSM.16.M88.4 R20, [R219+0x8800] ;  /* 0x00880000db14783b */ /* 0x000e620000000200 */
[-C--:B------:R-:W-:Y:S01]  /*4bb0*/  IMNMX R235, R2, R65.reuse, PT ;  /* 0x0000004102eb7217 */ /* 0x080fe20003800200 */
[----:B------:R-:W-:Y:S01]  /*4bc0*/  FMUL.FTZ R2, R50, c[0x0][0x2ec] ;  /* 0x0000bb0032027a20 */ /* 0x000fe20000410000 */
[----:B------:R-:W-:-:S02]  /*4bd0*/  IMNMX R232, R0, R65, PT ;  /* 0x0000004100e87217 */ /* 0x000fc40003800200 */
[----:B------:R-:W-:Y:S01]  /*4be0*/  IADD3 R0, R230, -c[0x0][0x2e4], RZ ;  /* 0x8000b900e6007a10 */ /* 0x000fe20007ffe0ff */
[----:B------:R4:W5:Y:S01]  /*4bf0*/  MUFU.TANH R93, R2 ;  /* 0x00000002005d7308 */ /* 0x0009620000002400 */
[C---:B------:R-:W-:Y:S02]  /*4c00*/  ISETP.GE.AND P3, PT, R124.reuse, R235, PT ;  /* 0x000000eb7c00720c */ /* 0x040fe40003f66270 */
[----:B------:R-:W-:Y:S02]  /*4c10*/  IMNMX R227, RZ, R0, !PT ;  /* 0x00000000ffe37217 */ /* 0x000fe40007800200 */
[----:B------:R-:W-:Y:S02]  /*4c20*/  IADD3 R0, R229, -c[0x0][0x2e4], RZ ;  /* 0x8000b900e5007a10 */ /* 0x000fe40007ffe0ff */
[----:B------:R-:W-:Y:S02]  /*4c30*/  ISETP.LT.OR P3, PT, R124, R227, P3 ;  /* 0x000000e37c00720c */ /* 0x000fe40001f61670 */
[----:B------:R-:W-:Y:S01]  /*4c40*/  IMNMX R226, RZ, R0, !PT ;  /* 0x00000000ffe27217 */ /* 0x000fe20007800200 */
[----:B------:R-:W-:Y:S01]  /*4c50*/  FFMA.FTZ R0, R185, -R222, R122 ;  /* 0x800000deb9007223 */ /* 0x000fe2000001007a */
[----:B------:R-:W-:-:S02]  /*4c60*/  ISETP.GE.AND P5, PT, R125, R235, PT ;  /* 0x000000eb7d00720c */ /* 0x000fc40003fa6270 */
[-C--:B------:R-:W-:Y:S02]  /*4c70*/  ISETP.GE.AND P6, PT, R67, R235.reuse, PT ;  /* 0x000000eb4300720c */ /* 0x080fe40003fc6270 */
[----:B------:R-:W-:Y:S01]  /*4c80*/  FSEL R143, R0, -INF , !P3 ;  /* 0xff800000008f7808 */ /* 0x000fe20005800000 */
[----:B------:R-:W-:Y:S01]  /*4c90*/  FFMA.FTZ R0, R218, -R222, R142 ;  /* 0x800000deda007223 */ /* 0x000fe2000001008e */
[----:B------:R-:W-:Y:S02]  /*4ca0*/  ISETP.GE.AND P3, PT, R128, R235, PT ;  /* 0x000000eb8000720c */ /* 0x000fe40003f66270 */
[----:B----4-:R-:W-:Y:S02]  /*4cb0*/  IADD3 R2, R228, -c[0x0][0x2e4], RZ ;  /* 0x8000b900e4027a10 */ /* 0x010fe40007ffe0ff */
[----:B------:R-:W-:Y:S02]  /*4cc0*/  ISETP.LT.OR P3, PT, R128, R227, P3 ;  /* 0x000000e38000720c */ /* 0x000fe40001f61670 */
[----:B------:R-:W-:Y:S01]  /*4cd0*/  IMNMX R225, RZ, R2, !PT ;  /* 0x00000002ffe17217 */ /* 0x000fe20007800200 */
[-C--:B------:R-:W-:Y:S01]  /*4ce0*/  FFMA.FTZ R2, R214, -R222.reuse, R163 ;  /* 0x800000ded6027223 */ /* 0x080fe200000100a3 */
[----:B------:R-:W-:Y:S01]  /*4cf0*/  FSEL R185, R0, -INF , !P3 ;  /* 0xff80000000b97808 */ /* 0x000fe20005800000 */
[----:B------:R-:W-:Y:S01]  /*4d00*/  FFMA.FTZ R0, R237, -R222, R141 ;  /* 0x800000deed007223 */ /* 0x000fe2000001008d */
[----:B------:R-:W-:-:S02]  /*4d10*/  ISETP.GE.AND P3, PT, R127, R235, PT ;  /* 0x000000eb7f00720c */ /* 0x000fc40003f66270 */
[----:B------:R-:W-:Y:S02]  /*4d20*/  ISETP.GE.AND P2, PT, R64, R234, PT ;  /* 0x000000ea4000720c */ /* 0x000fe40003f46270 */
[-C--:B------:R-:W-:Y:S02]  /*4d30*/  ISETP.LT.OR P3, PT, R127, R227.reuse, P3 ;  /* 0x000000e37f00720c */ /* 0x080fe40001f61670 */
[----:B------:R-:W-:Y:S01]  /*4d40*/  ISETP.LT.OR P5, PT, R125, R227, P5 ;  /* 0x000000e37d00720c */ /* 0x000fe20002fa1670 */
[----:B-1----:R-:W-:Y:S01]  /*4d50*/  HMMA.16816.F32.BF16 R40, R12, R20, R32 ;  /* 0x000000140c28723c */ /* 0x002fe20000041820 */
[----:B------:R-:W-:Y:S01]  /*4d60*/  FSEL R189, R0, -INF , !P3 ;  /* 0xff80000000bd7808 */ /* 0x000fe20005800000 */
[----:B--2---:R-:W-:Y:S01]  /*4d70*/  FFMA.FTZ R0, R194, -R222, R88 ;  /* 0x800000dec2007223 */ /* 0x004fe20000010058 */
[----:B------:R-:W-:Y:S02]  /*4d80*/  ISETP.GE.AND P3, PT, R126, R235, PT ;  /* 0x000000eb7e00720c */ /* 0x000fe40003f66270 */
[----:B------:R-:W-:-:S02]  /*4d90*/  ISETP.LT.OR P6, PT, R67, R227, P6 ;  /* 0x000000e34300720c */ /* 0x000fc400037c1670 */
[C---:B------:R-:W-:Y:S01]  /*4da0*/  ISETP.GE.AND P4, PT, R64.reuse, R235, PT ;  /* 0x000000eb4000720c */ /* 0x040fe20003f86270 */
[----:B------:R-:W-:Y:S01]  /*4db0*/  HMMA.16816.F32.BF16 R44, R4, R20, R28 ;  /* 0x00000014042c723c */ /* 0x000fe2000004181c */
[----:B------:R-:W-:Y:S02]  /*4dc0*/  ISETP.LT.OR P2, PT, R64, R226, P2 ;  /* 0x000000e24000720c */ /* 0x000fe40001741670 */
[-C--:B------:R-:W-:Y:S02]  /*4dd0*/  ISETP.LT.OR P3, PT, R126, R227.reuse, P3 ;  /* 0x000000e37e00720c */ /* 0x080fe40001f61670 */
[----:B------:R-:W-:Y:S01]  /*4de0*/  FSEL R144, R2, -INF , !P5 ;  /* 0xff80000002907808 */ /* 0x000fe20006800000 */
[----:B------:R-:W-:Y:S01]  /*4df0*/  FMUL.FTZ R2, R58, c[0x0][0x2ec] ;  /* 0x0000bb003a027a20 */ /* 0x000fe20000410000 */
[----:B------:R-:W-:Y:S01]  /*4e00*/  FSEL R140, R24, -INF , !P6 ;  /* 0xff800000188c7808 */ /* 0x000fe20007000000 */
[-C--:B------:R-:W-:Y:S01]  /*4e10*/  FFMA.FTZ R28, R192, -R222.reuse, R121 ;  /* 0x800000dec01c7223 */ /* 0x080fe20000010079 */
[----:B------:R-:W-:Y:S01]  /*4e20*/  ISETP.LT.OR P4, PT, R64, R227, P4 ;  /* 0x000000e34000720c */ /* 0x000fe20002781670 */
[----:B------:R-:W-:Y:S01]  /*4e30*/  FFMA.FTZ R24, R190, -R222, R118 ;  /* 0x800000debe187223 */ /* 0x000fe20000010076 */
[----:B------:R-:W-:Y:S01]  /*4e40*/  FSEL R190, R26, -INF , !P3 ;  /* 0xff8000001abe7808 */ /* 0x000fe20005800000 */
[----:B------:R1:W2:Y:S01]  /*4e50*/  MUFU.TANH R63, R2 ;  /* 0x00000002003f7308 */ /* 0x0002a20000002400 */
[----:B------:R-:W-:Y:S01]  /*4e60*/  FSEL R138, R28, -INF , !P2 ;  /* 0xff8000001c8a7808 */ /* 0x000fe20005000000 */
[----:B------:R-:W-:Y:S01]  /*4e70*/  FMUL.FTZ R30, R57, c[0x0][0x2ec] ;  /* 0x0000bb00391e7a20 */ /* 0x000fe20000410000 */
[-C--:B------:R-:W-:Y:S01]  /*4e80*/  ISETP.GE.AND P3, PT, R125, R234.reuse, PT ;  /* 0x000000ea7d00720c */ /* 0x080fe20003f66270 */
[-C--:B------:R-:W-:Y:S01]  /*4e90*/  HMMA.16816.F32.BF16 R32, R16, R38.reuse, R68 ;  /* 0x000000261020723c */ /* 0x080fe20000041844 */
[C---:B------:R-:W-:Y:S01]  /*4ea0*/  ISETP.GE.AND P2, PT, R124.reuse, R234, PT ;  /* 0x000000ea7c00720c */ /* 0x040fe20003f46270 */
[-C--:B------:R-:W-:Y:S01]  /*4eb0*/  FFMA.FTZ R21, R179, -R222.reuse, R116 ;  /* 0x800000deb3157223 */ /* 0x080fe20000010074 */
[----:B------:R-:W-:Y:S01]  /*4ec0*/  FSEL R104, R25, -INF , !P4 ;  /* 0xff80000019687808 */ /* 0x000fe20006000000 */
[----:B------:R-:W-:Y:S01]  /*4ed0*/  FFMA.FTZ R25, R191, -R222, R119 ;  /* 0x800000debf197223 */ /* 0x000fe20000010077 */
[----:B------:R-:W-:Y:S01]  /*4ee0*/  ISETP.GE.AND P4, PT, R67, R234, PT ;  /* 0x000000ea4300720c */ /* 0x000fe20003f86270 */
[----:B------:R-:W-:Y:S01]  /*4ef0*/  FMUL.FTZ R29, R59, c[0x0][0x2ec] ;  /* 0x0000bb003b1d7a20 */ /* 0x000fe20000410000 */
[-C--:B------:R-:W-:Y:S01]  /*4f00*/  ISETP.LT.OR P3, PT, R125, R226.reuse, P3 ;  /* 0x000000e27d00720c */ /* 0x080fe20001f61670 */
[----:B------:R-:W-:Y:S01]  /*4f10*/  HMMA.16816.F32.BF16 R36, R8, R38, R76 ;  /* 0x000000260824723c */ /* 0x000fe2000004184c */
[----:B------:R-:W-:Y:S01]  /*4f20*/  ISETP.LT.OR P2, PT, R124, R226, P2 ;  /* 0x000000e27c00720c */ /* 0x000fe20001741670 */
[----:B------:R-:W-:Y:S01]  /*4f30*/  FFMA.FTZ R20, R173, -R222, R115 ;  /* 0x800000dead147223 */ /* 0x000fe20000010073 */
[----:B------:R-:W-:Y:S01]  /*4f40*/  ISETP.LT.OR P4, PT, R67, R226, P4 ;  /* 0x000000e24300720c */ /* 0x000fe20002781670 */
[----:B-1----:R-:W-:Y:S01]  /*4f50*/  FMUL.FTZ R2, R89, c[0x0][0x2ec] ;  /* 0x0000bb0059027a20 */ /* 0x002fe20000410000 */
[----:B------:R-:W-:Y:S01]  /*4f60*/  FSEL R141, R25, -INF , !P3 ;  /* 0xff800000198d7808 */ /* 0x000fe20005800000 */
[----:B------:R-:W-:Y:S01]  /*4f70*/  FMUL.FTZ R25, R40, c[0x0][0x2ec] ;  /* 0x0000bb0028197a20 */ /* 0x000fe20000410000 */
[----:B------:R-:W-:Y:S01]  /*4f80*/  FSEL R142, R24, -INF , !P2 ;  /* 0xff800000188e7808 */ /* 0x000fe20005000000 */
[----:B------:R1:W-:Y:S01]  /*4f90*/  MUFU.TANH R57, R2 ;  /* 0x0000000200397308 */ /* 0x0003e20000002400 */
[----:B------:R-:W-:Y:S01]  /*4fa0*/  ISETP.GE.AND P2, PT, R126, R234, PT ;  /* 0x000000ea7e00720c */ /* 0x000fe20003f46270 */
[----:B---3--:R-:W-:Y:S01]  /*4fb0*/  FFMA.FTZ R28, R208, -R222, R113 ;  /* 0x800000ded01c7223 */ /* 0x008fe20000010071 */
[----:B------:R-:W-:-:S02]  /*4fc0*/  FSEL R139, R27, -INF , !P4 ;  /* 0xff8000001b8b7808 */ /* 0x000fc40006000000 */
[----:B------:R-:W-:Y:S02]  /*4fd0*/  ISETP.GE.AND P4, PT, R128, R234, PT ;  /* 0x000000ea8000720c */ /* 0x000fe40003f86270 */
[-C--:B------:R-:W-:Y:S01]  /*4fe0*/  ISETP.LT.OR P2, PT, R126, R226.reuse, P2 ;  /* 0x000000e27e00720c */ /* 0x080fe20001741670 */
[----:B------:R3:W4:Y:S01]  /*4ff0*/  MUFU.TANH R88, R25 ;  /* 0x0000001900587308 */ /* 0x0007220000002400 */
[----:B------:R-:W-:Y:S02]  /*5000*/  ISETP.GE.AND P1, PT, R64, R233, PT ;  /* 0x000000e94000720c */ /* 0x000fe40003f26270 */
[----:B------:R-:W-:Y:S02]  /*5010*/  ISETP.LT.OR P4, PT, R128, R226, P4 ;  /* 0x000000e28000720c */ /* 0x000fe40002781670 */
[----:B------:R-:W-:Y:S02]  /*5020*/  ISETP.GE.AND P3, PT, R127, R234, PT ;  /* 0x000000ea7f00720c */ /* 0x000fe40003f66270 */
[----:B------:R-:W-:Y:S01]  /*5030*/  ISETP.LT.OR P1, PT, R64, R225, P1 ;  /* 0x000000e14000720c */ /* 0x000fe20000f21670 */
[----:B-1----:R-:W-:Y:S01]  /*5040*/  FMUL.FTZ R2, R91, c[0x0][0x2ec] ;  /* 0x0000bb005b027a20 */ /* 0x002fe20000410000 */
[----:B------:R-:W-:Y:S01]  /*5050*/  FSEL R191, R21, -INF , !P4 ;  /* 0xff80000015bf7808 */ /* 0x000fe20006000000 */
[----:B------:R1:W-:Y:S01]  /*5060*/  MUFU.TANH R89, R29 ;  /* 0x0000001d00597308 */ /* 0x0003e20000002400 */
[----:B------:R-:W-:Y:S01]  /*5070*/  ISETP.GE.AND P6, PT, R67, R233, PT ;  /* 0x000000e94300720c */ /* 0x000fe20003fc6270 */
[----:B------:R-:W-:Y:S01]  /*5080*/  FMUL.FTZ R21, R41, c[0x0][0x2ec] ;  /* 0x0000bb0029157a20 */ /* 0x000fe20000410000 */
[----:B------:R-:W-:-:S02]  /*5090*/  ISETP.LT.OR P3, PT, R127, R226, P3 ;  /* 0x000000e27f00720c */ /* 0x000fc40001f61670 */
[----:B------:R-:W-:Y:S01]  /*50a0*/  ISETP.GE.AND P4, PT, R125, R233, PT ;  /* 0x000000e97d00720c */ /* 0x000fe20003f86270 */
[----:B---3--:R-:W3:Y:S01]  /*50b0*/  LDSM.16.M88.4 R24, [R217+0x8c00] ;  /* 0x008c0000d918783b */ /* 0x008ee20000000200 */
[----:B------:R-:W-:Y:S01]  /*50c0*/  FSEL R51, R0, -INF , !P1 ;  /* 0xff80000000337808 */ /* 0x000fe20004800000 */
[----:B------:R2:W-:Y:S01]  /*50d0*/  MUFU.TANH R60, R2 ;  /* 0x00000002003c7308 */ /* 0x0005e20000002400 */
[-C--:B------:R-:W-:Y:S01]  /*50e0*/  FFMA.FTZ R0, R212, -R222.reuse, R117 ;  /* 0x800000ded4007223 */ /* 0x080fe20000010075 */
[-C--:B------:R-:W-:Y:S02]  /*50f0*/  ISETP.LT.OR P6, PT, R67, R225.reuse, P6 ;  /* 0x000000e14300720c */ /* 0x080fe400037c1670 */
[----:B------:R-:W-:Y:S01]  /*5100*/  FSEL R192, R20, -INF , !P3 ;  /* 0xff80000014c07808 */ /* 0x000fe20005800000 */
[-C--:B------:R-:W-:Y:S01]  /*5110*/  FFMA.FTZ R20, R178, -R222.reuse, R49 ;  /* 0x800000deb2147223 */ /* 0x080fe20000010031 */
[----:B------:R-:W-:Y:S01]  /*5120*/  ISETP.LT.OR P4, PT, R125, R225, P4 ;  /* 0x000000e17d00720c */ /* 0x000fe20002781670 */
[----:B-1----:R-:W-:Y:S01]  /*5130*/  FFMA.FTZ R29, R210, -R222, R114 ;  /* 0x800000ded21d7223 */ /* 0x002fe20000010072 */
[-C--:B------:R-:W-:Y:S01]  /*5140*/  ISETP.GE.AND P5, PT, R67, R232.reuse, PT ;  /* 0x000000e84300720c */ /* 0x080fe20003fa6270 */
[----:B------:R1:W-:Y:S01]  /*5150*/  MUFU.TANH R94, R21 ;  /* 0x00000015005e7308 */ /* 0x0003e20000002400 */
[----:B------:R-:W-:-:S02]  /*5160*/  ISETP.GE.AND P0, PT, R64, R232, PT ;  /* 0x000000e84000720c */ /* 0x000fc40003f06270 */
[----:B------:R-:W-:Y:S01]  /*5170*/  FSEL R50, R29, -INF , !P4 ;  /* 0xff8000001d327808 */ /* 0x000fe20006000000 */
[-C--:B------:R-:W-:Y:S01]  /*5180*/  FFMA.FTZ R29, R238, -R222.reuse, R90 ;  /* 0x800000deee1d7223 */ /* 0x080fe2000001005a */
[----:B------:R-:W-:Y:S01]  /*5190*/  ISETP.GE.AND P4, PT, R127, R233, PT ;  /* 0x000000e97f00720c */ /* 0x000fe20003f86270 */
[----:B--2---:R-:W-:Y:S01]  /*51a0*/  FFMA.FTZ R2, R168, -R222, R112 ;  /* 0x800000dea8027223 */ /* 0x004fe20000010070 */
[----:B------:R-:W-:Y:S01]  /*51b0*/  ISETP.LT.OR P5, PT, R67, R224, P5 ;  /* 0x000000e04300720c */ /* 0x000fe20002fa1670 */
[----:B------:R2:W2:Y:S01]  /*51c0*/  MUFU.TANH R91, R30 ;  /* 0x0000001e005b7308 */ /* 0x0004a20000002400 */
[----:B------:R-:W-:Y:S02]  /*51d0*/  ISETP.LT.OR P4, PT, R127, R225, P4 ;  /* 0x000000e17f00720c */ /* 0x000fe40002781670 */
[----:B------:R-:W-:Y:S01]  /*51e0*/  FSEL R194, R2, -INF , !P2 ;  /* 0xff80000002c27808 */ /* 0x000fe20005000000 */
[----:B------:R-:W-:Y:S01]  /*51f0*/  FMUL.FTZ R2, R42, c[0x0][0x2ec] ;  /* 0x0000bb002a027a20 */ /* 0x000fe20000410000 */
[----:B------:R-:W-:-:S02]  /*5200*/  ISETP.GE.AND P2, PT, R124, R233, PT ;  /* 0x000000e97c00720c */ /* 0x000fc40003f46270 */
[----:B------:R-:W-:Y:S01]  /*5210*/  ISETP.LT.OR P0, PT, R64, R224, P0 ;  /* 0x000000e04000720c */ /* 0x000fe20000701670 */
[----:B------:R3:W-:Y:S01]  /*5220*/  MUFU.TANH R69, R2 ;  /* 0x0000000200457308 */ /* 0x0007e20000002400 */
[----:B------:R-:W-:Y:S01]  /*5230*/  ISETP.LT.OR P2, PT, R124, R225, P2 ;  /* 0x000000e17c00720c */ /* 0x000fe20001741670 */
[-C--:B-1----:R-:W-:Y:S01]  /*5240*/  FFMA.FTZ R21, R206, -R222.reuse, R100 ;  /* 0x800000dece157223 */ /* 0x082fe20000010064 */
[----:B------:R-:W-:Y:S02]  /*5250*/  FSEL R64, R20, -INF , !P4 ;  /* 0xff80000014407808 */ /* 0x000fe40006000000 */
[----:B------:R-:W-:Y:S01]  /*5260*/  FSEL R49, R28, -INF , !P2 ;  /* 0xff8000001c317808 */ /* 0x000fe20005000000 */
[----:B------:R-:W-:Y:S01]  /*5270*/  FFMA.FTZ R28, R213, -R222, R56 ;  /* 0x800000ded51c7223 */ /* 0x000fe20000010038 */
[----:B------:R-:W-:Y:S01]  /*5280*/  ISETP.GE.AND P2, PT, R126, R233, PT ;  /* 0x000000e97e00720c */ /* 0x000fe20003f46270 */
[----:B--2---:R-:W-:Y:S01]  /*5290*/  FMUL.FTZ R30, R44, c[0x0][0x2ec] ;  /* 0x0000bb002c1e7a20 */ /* 0x004fe20000410000 */
[----:B------:R-:W-:-:S02]  /*52a0*/  ISETP.GE.AND P3, PT, R125, R232, PT ;  /* 0x000000e87d00720c */ /* 0x000fc40003f66270 */
[----:B------:R-:W-:Y:S01]  /*52b0*/  ISETP.LT.OR P2, PT, R126, R225, P2 ;  /* 0x000000e17e00720c */ /* 0x000fe20001741670 */
[----:B------:R-:W1:Y:S01]  /*52c0*/  MUFU.TANH R66, R30 ;  /* 0x0000001e00427308 */ /* 0x000e620000002400 */
[----:B------:R-:W-:Y:S02]  /*52d0*/  ISETP.LT.OR P3, PT, R125, R224, P3 ;  /* 0x000000e07d00720c */ /* 0x000fe40001f61670 */
[CC--:B------:R-:W-:Y:S01]  /*52e0*/  ISETP.GE.AND P1, PT, R124.reuse, R232.reuse, PT ;  /* 0x000000e87c00720c */ /* 0x0c0fe20003f26270 */
[----:B---3--:R-:W-:Y:S01]  /*52f0*/  FMUL.FTZ R2, R43, c[0x0][0x2ec] ;  /* 0x0000bb002b027a20 */ /* 0x008fe20000410000 */
[C---:B------:R-:W-:Y:S01]  /*5300*/  ISETP.GE.AND P4, PT, R127.reuse, R232, PT ;  /* 0x000000e87f00720c */ /* 0x040fe20003f86270 */
[----:B------:R-:W-:Y:S01]  /*5310*/  HMMA.16816.F32.BF16 R40, R12, R22, R32 ;  /* 0x000000160c28723c */ /* 0x000fe20000041820 */
[-C--:B------:R-:W-:Y:S01]  /*5320*/  ISETP.LT.OR P1, PT, R124, R224.reuse, P1 ;  /* 0x000000e07c00720c */ /* 0x080fe20000f21670 */
[----:B------:R2:W-:Y:S01]  /*5330*/  MUFU.TANH R70, R2 ;  /* 0x0000000200467308 */ /* 0x0005e20000002400 */
[----:B------:R-:W-:-:S05]  /*5340*/  ISETP.LT.OR P4, PT, R127, R224, P4 ;  /* 0x000000e07f00720c */ /* 0x000fca0002781670 */
[----:B------:R-:W-:Y:S01]  /*5350*/  HMMA.16816.F32.BF16 R32, R16, R24, R72 ;  /* 0x000000181020723c */ /* 0x000fe20000041848 */
[----:B--2---:R-:W-:Y:S01]  /*5360*/  FFMA.FTZ R2, R172, -R222, R48 ;  /* 0x800000deac027223 */ /* 0x004fe20000010030 */
[----:B------:R-:W-:Y:S01]  /*5370*/  FSEL R48, R0, -INF , !P6 ;  /* 0xff80000000307808 */ /* 0x000fe20007000000 */
[----:B------:R-:W-:Y:S01]  /*5380*/  FMUL.FTZ R0, R45, c[0x0][0x2ec] ;  /* 0x0000bb002d007a20 */ /* 0x000fe20000410000 */
[----:B------:R-:W-:Y:S02]  /*5390*/  ISETP.GE.AND P6, PT, R128, R233, PT ;  /* 0x000000e98000720c */ /* 0x000fe40003fc6270 */
[----:B------:R-:W-:Y:S01]  /*53a0*/  FSEL R65, R2, -INF , !P2 ;  /* 0xff80000002417808 */ /* 0x000fe20005000000 */
[----:B------:R2:W-:Y:S01]  /*53b0*/  MUFU.TANH R67, R0 ;  /* 0x0000000000437308 */ /* 0x0005e20000002400 */
[----:B------:R-:W-:Y:S01]  /*53c0*/  ISETP.LT.OR P6, PT, R128, R225, P6 ;  /* 0x000000e18000720c */ /* 0x000fe200037c1670 */
[----:B------:R-:W-:Y:S01]  /*53d0*/  FMUL.FTZ R2, R47, c[0x0][0x2ec] ;  /* 0x0000bb002f027a20 */ /* 0x000fe20000410000 */
[----:B------:R-:W-:-:S06]  /*53e0*/  ISETP.GE.AND P2, PT, R126, R232, PT ;  /* 0x000000e87e00720c */ /* 0x000fcc0003f46270 */
[----:B------:R-:W-:Y:S01]  /*53f0*/  FMUL.FTZ R30, R40, c[0x0][0x2ec] ;  /* 0x0000bb00281e7a20 */ /* 0x000fe20000410000 */
[----:B------:R-:W-:Y:S02]  /*5400*/  FSEL R61, R21, -INF , !P6 ;  /* 0xff800000153d7808 */ /* 0x000fe40007000000 */
[----:B------:R-:W-:Y:S01]  /*5410*/  ISETP.GE.AND P6, PT, R128, R232, PT ;  /* 0x000000e88000720c */ /* 0x000fe20003fc6270 */
[----:B------:R-:W-:Y:S01]  /*5420*/  MUFU.TANH R56, R30 ;  /* 0x0000001e00387308 */ /* 0x000fe20000002400 */
[-C--:B------:R-:W-:Y:S02]  /*5430*/  ISETP.LT.OR P2, PT, R126, R224.reuse, P2 ;  /* 0x000000e07e00720c */ /* 0x080fe40001741670 */
[----:B------:R-:W-:Y:S01]  /*5440*/  ISETP.LT.OR P6, PT, R128, R224, P6 ;  /* 0x000000e08000720c */ /* 0x000fe200037c1670 */
[----:B--2---:R-:W-:-:S04]  /*5450*/  FMUL.FTZ R0, R46, c[0x0][0x2ec] ;  /* 0x0000bb002e007a20 */ /* 0x004fc80000410000 */
[----:B------:R2:W-:Y:S01]  /*5460*/  MUFU.TANH R58, R2 ;  /* 0x00000002003a7308 */ /* 0x0005e20000002400 */
[----:B------:R-:W-:Y:S01]  /*5470*/  HMMA.16816.F32.BF16 R44, R4, R22, R36 ;  /* 0x00000016042c723c */ /* 0x000fe20000041824 */
[----:B------:R-:W3:Y:S01]  /*5480*/  LDSM.16.M88.4 R20, [R219+0x8c00] ;  /* 0x008c0000db14783b */ /* 0x000ee20000000200 */
[----:B------:R-:W-:-:S05]  /*5490*/  DEPBAR.LE SB0, 0x0 ;  /* 0x000080000000791a */ /* 0x000fca0000000000 */
[----:B------:R5:W1:Y:S01]  /*54a0*/  MUFU.TANH R55, R0 ;  /* 0x0000000000377308 */ /* 0x000a620000002400 */
[----:B--2---:R-:W-:-:S05]  /*54b0*/  FFMA.FTZ R2, R211, -R222, R53 ;  /* 0x800000ded3027223 */ /* 0x004fca0000010035 */
[----:B------:R-:W-:Y:S01]  /*54c0*/  FSEL R53, R2, -INF , !P1 ;  /* 0xff80000002357808 */ /* 0x000fe20004800000 */
[----:B------:R-:W-:Y:S01]  /*54d0*/  FMUL.FTZ R2, R42, c[0x0][0x2ec] ;  /* 0x0000bb002a027a20 */ /* 0x000fe20000410000 */
[----:B------:R-:W-:Y:S01]  /*54e0*/  BAR.SYNC.DEFER_BLOCKING 0x0 ;  /* 0x0000000000007b1d */ /* 0x000fe20000010000 */
[----:B-----5:R-:W-:Y:S01]  /*54f0*/  FFMA.FTZ R0, R239, -R222, R93 ;  /* 0x800000deef007223 */ /* 0x020fe2000001005d */
[----:B------:R-:W-:-:S04]  /*5500*/  ISETP.GE.AND P1, PT, R129, R232, PT ;  /* 0x000000e88100720c */ /* 0x000fc80003f26270 */
[----:B------:R-:W-:Y:S01]  /*5510*/  FSEL R40, R0, -INF , !P0 ;  /* 0xff80000000287808 */ /* 0x000fe20004000000 */
[-C--:B------:R-:W-:Y:S01]  /*5520*/  FFMA.FTZ R0, R209, -R222.reuse, R52 ;  /* 0x800000ded1007223 */ /* 0x080fe20000010034 */
[----:B------:R-:W-:Y:S01]  /*5530*/  FSEL R52, R29, -INF , !P5 ;  /* 0xff8000001d347808 */ /* 0x000fe20006800000 */
[----:B------:R-:W-:Y:S01]  /*5540*/  FMUL.FTZ R29, R41, c[0x0][0x2ec] ;  /* 0x0000bb00291d7a20 */ /* 0x000fe20000410000 */
[----:B------:R-:W-:Y:S01]  /*5550*/  FSEL R41, R28, -INF , !P3 ;  /* 0xff8000001c297808 */ /* 0x000fe20005800000 */
[----:B------:R2:W-:Y:S01]  /*5560*/  MUFU.TANH R54, R2 ;  /* 0x0000000200367308 */ /* 0x0005e20000002400 */
[----:B------:R-:W-:Y:S01]  /*5570*/  FSEL R62, R0, -INF , !P6 ;  /* 0xff800000003e7808 */ /* 0x000fe20007000000 */
[----:B------:R-:W-:Y:S01]  /*5580*/  FFMA.FTZ R0, R202, -R222, R63 ;  /* 0x800000deca007223 */ /* 0x000fe2000001003f */
[C---:B------:R-:W-:Y:S02]  /*5590*/  ISETP.GE.AND P5, PT, R129.reuse, R234, PT ;  /* 0x000000ea8100720c */ /* 0x040fe40003fa6270 */
[----:B------:R-:W-:-:S02]  /*55a0*/  ISETP.GE.AND P0, PT, R129, R235, PT ;  /* 0x000000eb8100720c */ /* 0x000fc40003f06270 */
[----:B------:R-:W-:Y:S01]  /*55b0*/  FSEL R68, R0, -INF , !P2 ;  /* 0xff80000000447808 */ /* 0x000fe20005000000 */
[----:B------:R5:W-:Y:S01]  /*55c0*/  MUFU.TANH R59, R29 ;  /* 0x0000001d003b7308 */ /* 0x000be20000002400 */
[----:B---3--:R-:W-:Y:S01]  /*55d0*/  HMMA.16816.F32.BF16 R36, R12, R20, R32 ;  /* 0x000000140c24723c */ /* 0x008fe20000041820 */
[----:B------:R-:W-:Y:S01]  /*55e0*/  FMUL.FTZ R0, R44, c[0x0][0x2ec] ;  /* 0x0000bb002c007a20 */ /* 0x000fe20000410000 */
[C---:B------:R-:W-:Y:S02]  /*55f0*/  ISETP.LT.OR P5, PT, R129.reuse, R226, P5 ;  /* 0x000000e28100720c */ /* 0x040fe40002fa1670 */
[----:B------:R-:W-:Y:S02]  /*5600*/  ISETP.GE.AND P6, PT, R130, R235, PT ;  /* 0x000000eb8200720c */ /* 0x000fe40003fc6270 */
[----:B------:R-:W-:Y:S01]  /*5610*/  ISETP.LT.OR P0, PT, R129, R227, P0 ;  /* 0x000000e38100720c */ /* 0x000fe20000701670 */
[----:B--2---:R-:W-:Y:S01]  /*5620*/  FFMA.FTZ R2, R207, -R222, R92 ;  /* 0x800000decf027223 */ /* 0x004fe2000001005c */
[----:B------:R-:W-:Y:S01]  /*5630*/  HMMA.16816.F32.BF16 R32, R16, R26, R80 ;  /* 0x0000001a1020723c */ /* 0x000fe20000041850 */
[----:B------:R-:W-:-:S02]  /*5640*/  ISETP.GE.AND P3, PT, R129, R233, PT ;  /* 0x000000e98100720c */ /* 0x000fc40003f66270 */
[----:B------:R-:W-:Y:S02]  /*5650*/  ISETP.LT.OR P6, PT, R130, R227, P6 ;  /* 0x000000e38200720c */ /* 0x000fe400037c1670 */
[----:B------:R-:W-:Y:S01]  /*5660*/  FSEL R63, R2, -INF , !P4 ;  /* 0xff800000023f7808 */ /* 0x000fe20006000000 */
[----:B------:R-:W-:Y:S01]  /*5670*/  FMUL.FTZ R2, R45, c[0x0][0x2ec] ;  /* 0x0000bb002d027a20 */ /* 0x000fe20000410000 */
[----:B------:R-:W-:Y:S01]  /*5680*/  ISETP.LT.OR P1, PT, R129, R224, P1 ;  /* 0x000000e08100720c */ /* 0x000fe20000f21670 */
[----:B-----5:R-:W-:Y:S01]  /*5690*/  HMMA.16816.F32.BF16 R28, R8, R24, R84 ;  /* 0x00000018081c723c */ /* 0x020fe20000041854 */
[----:B----4-:R-:W-:Y:S01]  /*56a0*/  FFMA.FTZ R16, R241, -R222, R88 ;  /* 0x800000def1107223 */ /* 0x010fe20000010058 */
[C---:B------:R-:W-:Y:S01]  /*56b0*/  ISETP.GE.AND P4, PT, R130.reuse, R234, PT ;  /* 0x000000ea8200720c */ /* 0x040fe20003f86270 */
[----:B------:R2:W-:Y:S01]  /*56c0*/  MUFU.TANH R44, R2 ;  /* 0x00000002002c7308 */ /* 0x0005e20000002400 */
[----:B------:R-:W-:Y:S01]  /*56d0*/  ISETP.LT.OR P3, PT, R129, R225, P3 ;  /* 0x000000e18100720c */ /* 0x000fe20001f61670 */
[----:B------:R-:W-:Y:S01]  /*56e0*/  FMUL.FTZ R17, R47, c[0x0][0x2ec] ;  /* 0x0000bb002f117a20 */ /* 0x000fe20000410000 */
[C---:B------:R-:W-:Y:S01]  /*56f0*/  ISETP.LT.OR P4, PT, R130.reuse, R226, P4 ;  /* 0x000000e28200720c */ /* 0x040fe20002781670 */
[----:B------:R-:W-:Y:S01]  /*5700*/  FMUL.FTZ R25, R43, c[0x0][0x2ec] ;  /* 0x0000bb002b197a20 */ /* 0x000fe20000410000 */
[----:B------:R-:W-:Y:S01]  /*5710*/  ISETP.GE.AND P2, PT, R130, R233, PT ;  /* 0x000000e98200720c */ /* 0x000fe20003f46270 */
[----:B------:R-:W-:-:S02]  /*5720*/  FFMA.FTZ R24, R240, -R222, R57 ;  /* 0x800000def0187223 */ /* 0x000fc40000010039 */
[----:B------:R3:W4:Y:S01]  /*5730*/  MUFU.TANH R43, R0 ;  /* 0x00000000002b7308 */ /* 0x0007220000002400 */
[----:B------:R-:W-:Y:S01]  /*5740*/  FMUL.FTZ R18, R46, c[0x0][0x2ec] ;  /* 0x0000bb002e127a20 */ /* 0x000fe20000410000 */
[----:B------:R-:W-:Y:S02]  /*5750*/  ISETP.LT.OR P2, PT, R130, R225, P2 ;  /* 0x000000e18200720c */ /* 0x000fe40001741670 */
[----:B------:R-:W-:Y:S01]  /*5760*/  FSEL R106, R24, -INF , !P0 ;  /* 0xff800000186a7808 */ /* 0x000fe20004000000 */
[----:B------:R-:W-:Y:S01]  /*5770*/  HMMA.16816.F32.BF16 R32, R12, R22, R32 ;  /* 0x000000160c20723c */ /* 0x000fe20000041820 */
[C---:B------:R-:W-:Y:S01]  /*5780*/  ISETP.GE.AND P0, PT, R130.reuse, R232, PT ;  /* 0x000000e88200720c */ /* 0x040fe20003f06270 */
[----:B--2---:R-:W-:Y:S01]  /*5790*/  FFMA.FTZ R2, R205, -R222, R91 ;  /* 0x800000decd027223 */ /* 0x004fe2000001005b */
[----:B------:R2:W-:Y:S02]  /*57a0*/  MUFU.TANH R57, R25 ;  /* 0x0000001900397308 */ /* 0x0005e40000002400 */
[----:B------:R-:W-:-:S02]  /*57b0*/  ISETP.LT.OR P0, PT, R130, R224, P0 ;  /* 0x000000e08200720c */ /* 0x000fc40000701670 */
[----:B------:R-:W-:Y:S01]  /*57c0*/  FMUL.FTZ R12, R39, c[0x0][0x2ec] ;  /* 0x0000bb00270c7a20 */ /* 0x000fe20000410000 */
[----:B------:R-:W-:Y:S01]  /*57d0*/  HMMA.16816.F32.BF16 R28, R4, R20, R28 ;  /* 0x00000014041c723c */ /* 0x000fe2000004181c */
[-C--:B---3--:R-:W-:Y:S01]  /*57e0*/  FFMA.FTZ R0, R203, -R222.reuse, R60 ;  /* 0x800000decb007223 */ /* 0x088fe2000001003c */
[----:B------:R-:W-:Y:S01]  /*57f0*/  FSEL R60, R2, -INF , !P3 ;  /* 0xff800000023c7808 */ /* 0x000fe20005800000 */
[----:B------:R3:W-:Y:S01]  /*5800*/  MUFU.TANH R42, R17 ;  /* 0x00000011002a7308 */ /* 0x0007e20000002400 */
[----:B-1----:R-:W-:Y:S01]  /*5810*/  FFMA.FTZ R2, R195, -R222, R66 ;  /* 0x800000dec3027223 */ /* 0x002fe20000010042 */
[----:B------:R-:W-:Y:S02]  /*5820*/  ISETP.GE.AND P3, PT, R131, R234, PT ;  /* 0x000000ea8300720c */ /* 0x000fe40003f66270 */
[----:B------:R-:W-:Y:S01]  /*5830*/  FSEL R120, R0, -INF , !P5 ;  /* 0xff80000000787808 */ /* 0x000fe20006800000 */
[-C--:B------:R-:W-:Y:S01]  /*5840*/  FFMA.FTZ R0, R187, -R222.reuse, R89 ;  /* 0x800000debb007223 */ /* 0x080fe20000010059 */
[----:B------:R-:W-:Y:S01]  /*5850*/  FSEL R187, R16, -INF , !P6 ;  /* 0xff80000010bb7808 */ /* 0x000fe20007000000 */
[-C--:B------:R-:W-:Y:S01]  /*5860*/  FFMA.FTZ R16, R201, -R222.reuse, R69 ;  /* 0x800000dec9107223 */ /* 0x080fe20000010045 */
[C---:B------:R-:W-:Y:S01]  /*5870*/  ISETP.GE.AND P5, PT, R131.reuse, R235, PT ;  /* 0x000000eb8300720c */ /* 0x040fe20003fa6270 */
[----:B--2---:R-:W-:Y:S01]  /*5880*/  HMMA.16816.F32.BF16 R24, R8, R26, R108 ;  /* 0x0000001a0818723c */ /* 0x004fe2000004186c */
[----:B------:R-:W-:Y:S01]  /*5890*/  FSEL R76, R0, -INF , !P1 ;  /* 0xff800000004c7808 */ /* 0x000fe20004800000 */
[-C--:B------:R-:W-:Y:S01]  /*58a0*/  FFMA.FTZ R0, R186, -R222.reuse, R55 ;  /* 0x800000deba007223 */ /* 0x080fe20000010037 */
[----:B------:R-:W-:Y:S01]  /*58b0*/  FSEL R195, R16, -INF , !P4 ;  /* 0xff80000010c37808 */ /* 0x000fe20006000000 */
[----:B------:R-:W-:Y:S01]  /*58c0*/  FFMA.FTZ R16, R242, -R222, R94 ;  /* 0x800000def2107223 */ /* 0x000fe2000001005e */
[C---:B------:R-:W-:Y:S01]  /*58d0*/  ISETP.LT.OR P5, PT, R131.reuse, R227, P5 ;  /* 0x000000e38300720c */ /* 0x040fe20002fa1670 */
[----:B------:R1:W-:Y:S01]  /*58e0*/  MUFU.TANH R19, R18 ;  /* 0x0000001200137308 */ /* 0x0003e20000002400 */
[----:B---3--:R-:W-:Y:S01]  /*58f0*/  FMUL.FTZ R17, R36, c[0x0][0x2ec] ;  /* 0x0000bb0024117a20 */ /* 0x008fe20000410000 */
[----:B------:R-:W-:Y:S01]  /*5900*/  FSEL R173, R0, -INF , !P0 ;  /* 0xff80000000ad7808 */ /* 0x000fe20004000000 */
[----:B------:R-:W-:Y:S01]  /*5910*/  FMUL.FTZ R0, R38, c[0x0][0x2ec] ;  /* 0x0000bb0026007a20 */ /* 0x000fe20000410000 */
[----:B------:R-:W-:-:S02]  /*5920*/  ISETP.GE.AND P6, PT, R131, R232, PT ;  /* 0x000000e88300720c */ /* 0x000fc40003fc6270 */
[----:B------:R-:W-:Y:S01]  /*5930*/  FMUL.FTZ R13, R28, c[0x0][0x2ec] ;  /* 0x0000bb001c0d7a20 */ /* 0x000fe20000410000 */
[----:B------:R-:W-:Y:S01]  /*5940*/  FSEL R123, R2, -INF , !P2 ;  /* 0xff800000027b7808 */ /* 0x000fe20005000000 */
[----:B------:R-:W-:Y:S01]  /*5950*/  FFMA.FTZ R2, R200, -R222, R67 ;  /* 0x800000dec8027223 */ /* 0x000fe20000010043 */
[----:B------:R2:W3:Y:S01]  /*5960*/  MUFU.TANH R36, R17 ;  /* 0x0000001100247308 */ /* 0x0004e20000002400 */
[----:B------:R-:W-:Y:S01]  /*5970*/  ISETP.LT.OR P6, PT, R131, R224, P6 ;  /* 0x000000e08300720c */ /* 0x000fe200037c1670 */
[----:B----4-:R-:W-:Y:S01]  /*5980*/  FFMA.FTZ R8, R197, -R222, R43 ;  /* 0x800000dec5087223 */ /* 0x010fe2000001002b */
[----:B------:R-:W-:Y:S01]  /*5990*/  ISETP.GE.AND P2, PT, R132, R234, PT ;  /* 0x000000ea8400720c */ /* 0x000fe20003f46270 */
[----:B------:R-:W-:Y:S01]  /*59a0*/  FMUL.FTZ R32, R32, c[0x0][0x2ec] ;  /* 0x0000bb0020207a20 */ /* 0x000fe20000410000 */
[C---:B------:R-:W-:Y:S01]  /*59b0*/  ISETP.GE.AND P1, PT, R131.reuse, R233, PT ;  /* 0x000000e98300720c */ /* 0x040fe20003f26270 */
[----:B------:R-:W-:Y:S01]  /*59c0*/  FMUL.FTZ R30, R30, c[0x0][0x2ec] ;  /* 0x0000bb001e1e7a20 */ /* 0x000fe20000410000 */
[C---:B------:R-:W-:Y:S01]  /*59d0*/  ISETP.GE.AND P4, PT, R132.reuse, R235, PT ;  /* 0x000000eb8400720c */ /* 0x040fe20003f86270 */
[----:B------:R4:W-:Y:S01]  /*59e0*/  MUFU.TANH R14, R12 ;  /* 0x0000000c000e7308 */ /* 0x0009e20000002400 */
[CC--:B------:R-:W-:Y:S01]  /*59f0*/  ISETP.LT.OR P2, PT, R132.reuse, R226.reuse, P2 ;  /* 0x000000e28400720c */ /* 0x0c0fe20001741670 */
[----:B------:R-:W-:Y:S01]  /*5a00*/  HMMA.16816.F32.BF16 R20, R4, R22, R24 ;  /* 0x000000160414723c */ /* 0x000fe20000041818 */
[----:B------:R-:W-:Y:S01]  /*5a10*/  ISETP.LT.OR P1, PT, R131, R225, P1 ;  /* 0x000000e18300720c */ /* 0x000fe20000f21670 */
[----:B-1----:R-:W-:Y:S01]  /*5a20*/  FMUL.FTZ R18, R37, c[0x0][0x2ec] ;  /* 0x0000bb0025127a20 */ /* 0x002fe20000410000 */
[----:B------:R-:W-:Y:S01]  /*5a30*/  ISETP.LT.OR P4, PT, R132, R227, P4 ;  /* 0x000000e38400720c */ /* 0x000fe20002781670 */
[----:B------:R-:W-:Y:S01]  /*5a40*/  FMUL.FTZ R31, R31, c[0x0][0x2ec] ;  /* 0x0000bb001f1f7a20 */ /* 0x000fe20000410000 */
[----:B------:R-:W-:Y:S01]  /*5a50*/  ISETP.LT.OR P3, PT, R131, R226, P3 ;  /* 0x000000e28300720c */ /* 0x000fe20001f61670 */
[----:B--2---:R-:W-:Y:S01]  /*5a60*/  FFMA.FTZ R17, R183, -R222, R70 ;  /* 0x800000deb7117223 */ /* 0x004fe20000010046 */
[----:B------:R-:W-:Y:S01]  /*5a70*/  FSEL R183, R16, -INF , !P5 ;  /* 0xff80000010b77808 */ /* 0x000fe20006800000 */
[----:B------:R-:W-:Y:S01]  /*5a80*/  MUFU.TANH R13, R13 ;  /* 0x0000000d000d7308 */ /* 0x000fe20000002400 */
[C---:B------:R-:W-:Y:S01]  /*5a90*/  ISETP.GE.AND P5, PT, R132.reuse, R232, PT ;  /* 0x000000e88400720c */ /* 0x040fe20003fa6270 */
[----:B---3--:R-:W-:Y:S01]  /*5aa0*/  FFMA.FTZ R4, R245, -R222, R36 ;  /* 0x800000def5047223 */ /* 0x008fe20000010024 */
[C---:B------:R-:W-:Y:S01]  /*5ab0*/  ISETP.GE.AND P0, PT, R132.reuse, R233, PT ;  /* 0x000000e98400720c */ /* 0x040fe20003f06270 */
[----:B------:R-:W-:Y:S01]  /*5ac0*/  FMUL.FTZ R6, R33, c[0x0][0x2ec] ;  /* 0x0000bb0021067a20 */ /* 0x000fe20000410000 */
[----:B------:R-:W-:Y:S01]  /*5ad0*/  ISETP.LT.OR P5, PT, R132, R224, P5 ;  /* 0x000000e08400720c */ /* 0x000fe20002fa1670 */
[----:B----4-:R-:W-:Y:S01]  /*5ae0*/  FFMA.FTZ R12, R243, -R222, R56 ;  /* 0x800000def30c7223 */ /* 0x010fe20000010038 */
[----:B------:R-:W-:Y:S01]  /*5af0*/  FSEL R121, R2, -INF , !P1 ;  /* 0xff80000002797808 */ /* 0x000fe20004800000 */
[----:B------:R1:W2:Y:S01]  /*5b00*/  MUFU.TANH R16, R0 ;  /* 0x0000000000107308 */ /* 0x0002a20000002400 */
[----:B------:R-:W-:Y:S01]  /*5b10*/  FMUL.FTZ R2, R29, c[0x0][0x2ec] ;  /* 0x0000bb001d027a20 */ /* 0x000fe20000410000 */
[----:B------:R-:W-:-:S02]  /*5b20*/  FSEL R186, R17, -INF , !P3 ;  /* 0xff80000011ba7808 */ /* 0x000fc40005800000 */
[----:B------:R-:W-:Y:S02]  /*5b30*/  FSEL R178, R12, -INF , !P4 ;  /* 0xff8000000cb27808 */ /* 0x000fe40006000000 */
[C---:B------:R-:W-:Y:S02]  /*5b40*/  ISETP.GE.AND P4, PT, R133.reuse, R232, PT ;  /* 0x000000e88500720c */ /* 0x040fe40003f86270 */
[----:B------:R-:W-:Y:S01]  /*5b50*/  ISETP.LT.OR P0, PT, R132, R225, P0 ;  /* 0x000000e18400720c */ /* 0x000fe20000701670 */
[----:B------:R3:W-:Y:S01]  /*5b60*/  MUFU.TANH R10, R2 ;  /* 0x00000002000a7308 */ /* 0x0007e20000002400 */
[C---:B------:R-:W-:Y:S01]  /*5b70*/  ISETP.GE.AND P3, PT, R133.reuse, R235, PT ;  /* 0x000000eb8500720c */ /* 0x040fe20003f66270 */
[----:B------:R-:W-:Y:S01]  /*5b80*/  FMUL.FTZ R22, R22, c[0x0][0x2ec] ;  /* 0x0000bb0016167a20 */ /* 0x000fe20000410000 */
[C---:B------:R-:W-:Y:S01]  /*5b90*/  ISETP.GE.AND P1, PT, R133.reuse, R234, PT ;  /* 0x000000ea8500720c */ /* 0x040fe20003f26270 */
[----:B------:R-:W-:Y:S01]  /*5ba0*/  FMUL.FTZ R20, R20, c[0x0][0x2ec] ;  /* 0x0000bb0014147a20 */ /* 0x000fe20000410000 */
[----:B------:R-:W-:Y:S01]  /*5bb0*/  ISETP.LT.OR P4, PT, R133, R224, P4 ;  /* 0x000000e08500720c */ /* 0x000fe20002781670 */
[----:B------:R-:W-:Y:S01]  /*5bc0*/  FMUL.FTZ R21, R21, c[0x0][0x2ec] ;  /* 0x0000bb0015157a20 */ /* 0x000fe20000410000 */
[C---:B------:R-:W-:Y:S01]  /*5bd0*/  ISETP.LT.OR P3, PT, R133.reuse, R227, P3 ;  /* 0x000000e38500720c */ /* 0x040fe20001f61670 */
[-C--:B-1----:R-:W-:Y:S01]  /*5be0*/  FFMA.FTZ R0, R198, -R222.reuse, R58 ;  /* 0x800000dec6007223 */ /* 0x082fe2000001003a */
[----:B------:R-:W-:Y:S01]  /*5bf0*/  FSEL R101, R8, -INF , !P0 ;  /* 0xff80000008657808 */ /* 0x000fe20004000000 */
[----:B------:R-:W-:Y:S01]  /*5c00*/  FFMA.FTZ R8, R196, -R222, R57 ;  /* 0x800000dec4087223 */ /* 0x000fe20000010039 */
[----:B------:R-:W1:Y:S01]  /*5c10*/  MUFU.TANH R32, R32 ;  /* 0x0000002000207308 */ /* 0x000e620000002400 */
[----:B------:R-:W-:Y:S01]  /*5c20*/  ISETP.LT.OR P1, PT, R133, R226, P1 ;  /* 0x000000e28500720c */ /* 0x000fe20000f21670 */
[-C--:B--2---:R-:W-:Y:S01]  /*5c30*/  FFMA.FTZ R5, R188, -R222.reuse, R16 ;  /* 0x800000debc057223 */ /* 0x084fe20000010010 */
[----:B------:R-:W-:Y:S01]  /*5c40*/  FSEL R172, R0, -INF , !P6 ;  /* 0xff80000000ac7808 */ /* 0x000fe20007000000 */
[-C--:B------:R-:W-:Y:S01]  /*5c50*/  FFMA.FTZ R0, R199, -R222.reuse, R54 ;  /* 0x800000dec7007223 */ /* 0x080fe20000010036 */
[----:B------:R-:W-:Y:S01]  /*5c60*/  ISETP.GE.AND P6, PT, R133, R233, PT ;  /* 0x000000e98500720c */ /* 0x000fe20003fc6270 */
[----:B---3--:R-:W-:Y:S01]  /*5c70*/  FFMA.FTZ R2, R244, -R222, R59 ;  /* 0x800000def4027223 */ /* 0x008fe2000001003b */
[----:B------:R-:W-:Y:S01]  /*5c80*/  ISETP.GE.AND P0, PT, R134, R234, PT ;  /* 0x000000ea8600720c */ /* 0x000fe20003f06270 */
[----:B------:R-:W2:Y:S01]  /*5c90*/  MUFU.TANH R30, R30 ;  /* 0x0000001e001e7308 */ /* 0x000ea20000002400 */
[----:B------:R-:W-:Y:S01]  /*5ca0*/  FSEL R179, R0, -INF , !P2 ;  /* 0xff80000000b37808 */ /* 0x000fe20005000000 */
[-C--:B------:R-:W-:Y:S01]  /*5cb0*/  FFMA.FTZ R0, R174, -R222.reuse, R19 ;  /* 0x800000deae007223 */ /* 0x080fe20000010013 */
[----:B------:R-:W-:Y:S01]  /*5cc0*/  FSEL R174, R2, -INF , !P3 ;  /* 0xff80000002ae7808 */ /* 0x000fe20005800000 */
[-C--:B------:R-:W-:Y:S01]  /*5cd0*/  FFMA.FTZ R2, R193, -R222.reuse, R44 ;  /* 0x800000dec1027223 */ /* 0x080fe2000001002c */
[----:B------:R-:W-:Y:S01]  /*5ce0*/  ISETP.LT.OR P6, PT, R133, R225, P6 ;  /* 0x000000e18500720c */ /* 0x000fe200037c1670 */
[----:B------:R-:W-:Y:S01]  /*5cf0*/  FMUL.FTZ R23, R23, c[0x0][0x2ec] ;  /* 0x0000bb0017177a20 */ /* 0x000fe20000410000 */
[----:B------:R-:W-:Y:S01]  /*5d00*/  FSEL R122, R0, -INF , !P5 ;  /* 0xff800000007a7808 */ /* 0x000fe20006800000 */
[----:B------:R-:W-:Y:S01]  /*5d10*/  FFMA.FTZ R0, R175, -R222, R42 ;  /* 0x800000deaf007223 */ /* 0x000fe2000001002a */
[----:B------:R-:W-:Y:S01]  /*5d20*/  FSEL R175, R8, -INF , !P1 ;  /* 0xff80000008af7808 */ /* 0x000fe20004800000 */
[----:B------:R-:W-:Y:S01]  /*5d30*/  MUFU.TANH R18, R18 ;  /* 0x0000001200127308 */ /* 0x000fe20000002400 */
[----:B------:R-:W-:-:S02]  /*5d40*/  ISETP.GE.AND P5, PT, R134, R233, PT ;  /* 0x000000e98600720c */ /* 0x000fc40003fa6270 */
[----:B------:R-:W-:Y:S01]  /*5d50*/  FSEL R107, R0, -INF , !P4 ;  /* 0xff800000006b7808 */ /* 0x000fe20006000000 */
[----:B------:R-:W-:Y:S01]  /*5d60*/  FMUL.FTZ R0, R34, c[0x0][0x2ec] ;  /* 0x0000bb0022007a20 */ /* 0x000fe20000410000 */
[C---:B------:R-:W-:Y:S02]  /*5d70*/  ISETP.LT.OR P0, PT, R134.reuse, R226, P0 ;  /* 0x000000e28600720c */ /* 0x040fe40000701670 */
[----:B------:R-:W-:Y:S01]  /*5d80*/  ISETP.GE.AND P2, PT, R134, R235, PT ;  /* 0x000000eb8600720c */ /* 0x000fe20003f46270 */
[----:B------:R2:W3:Y:S01]  /*5d90*/  MUFU.TANH R8, R0 ;  /* 0x0000000000087308 */ /* 0x0004e20000002400 */
[----:B------:R-:W-:Y:S01]  /*5da0*/  FSEL R100, R2, -INF , !P6 ;  /* 0xff80000002647808 */ /* 0x000fe20007000000 */
[----:B------:R-:W-:Y:S01]  /*5db0*/  FFMA.FTZ R2, R182, -R222, R13 ;  /* 0x800000deb6027223 */ /* 0x000fe2000001000d */
[----:B------:R-:W-:Y:S02]  /*5dc0*/  ISETP.LT.OR P5, PT, R134, R225, P5 ;  /* 0x000000e18600720c */ /* 0x000fe40002fa1670 */
[----:B------:R-:W-:-:S02]  /*5dd0*/  FSEL R203, R5, -INF , !P0 ;  /* 0xff80000005cb7808 */ /* 0x000fc40004000000 */
[----:B------:R-:W-:Y:S01]  /*5de0*/  ISETP.LT.OR P2, PT, R134, R227, P2 ;  /* 0x000000e38600720c */ /* 0x000fe20001741670 */
[----:B------:R-:W-:Y:S01]  /*5df0*/  MUFU.TANH R31, R31 ;  /* 0x0000001f001f7308 */ /* 0x000fe20000002400 */
[----:B------:R-:W-:Y:S02]  /*5e00*/  ISETP.GE.AND P0, PT, R136, R235, PT ;  /* 0x000000eb8800720c */ /* 0x000fe40003f06270 */
[----:B------:R-:W-:Y:S02]  /*5e10*/  ISETP.GE.AND P3, PT, R134, R232, PT ;  /* 0x000000e88600720c */ /* 0x000fe40003f66270 */
[----:B------:R-:W-:Y:S01]  /*5e20*/  FSEL R182, R2, -INF , !P5 ;  /* 0xff80000002b67808 */ /* 0x000fe20006800000 */
[-C--:B-1----:R-:W-:Y:S01]  /*5e30*/  FFMA.FTZ R2, R247, -R222.reuse, R32 ;  /* 0x800000def7027223 */ /* 0x082fe20000010020 */
[----:B------:R-:W-:Y:S01]  /*5e40*/  FSEL R199, R4, -INF , !P2 ;  /* 0xff80000004c77808 */ /* 0x000fe20005000000 */
[----:B--2---:R-:W-:Y:S01]  /*5e50*/  FFMA.FTZ R0, R181, -R222, R30 ;  /* 0x800000deb5007223 */ /* 0x004fe2000001001e */
[----:B------:R-:W-:Y:S01]  /*5e60*/  ISETP.LT.OR P0, PT, R136, R227, P0 ;  /* 0x000000e38800720c */ /* 0x000fe20000701670 */
[----:B------:R-:W-:Y:S01]  /*5e70*/  FMUL.FTZ R4, R35, c[0x0][0x2ec] ;  /* 0x0000bb0023047a20 */ /* 0x000fe20000410000 */
[----:B------:R-:W-:Y:S01]  /*5e80*/  ISETP.LT.OR P3, PT, R134, R224, P3 ;  /* 0x000000e08600720c */ /* 0x000fe20001f61670 */
[----:B------:R-:W1:Y:S01]  /*5e90*/  MUFU.TANH R9, R6 ;  /* 0x0000000600097308 */ /* 0x000e620000002400 */
[----:B------:R-:W-:Y:S01]  /*5ea0*/  ISETP.GE.AND P5, PT, R136, R234, PT ;  /* 0x000000ea8800720c */ /* 0x000fe20003fa6270 */
[----:B---3--:R-:W-:Y:S01]  /*5eb0*/  FFMA.FTZ R8, R177, -R222, R8 ;  /* 0x800000deb1087223 */ /* 0x008fe20000010008 */
[----:B------:R-:W-:-:S02]  /*5ec0*/  ISETP.GE.AND P1, PT, R135, R235, PT ;  /* 0x000000eb8700720c */ /* 0x000fc40003f26270 */
[C---:B------:R-:W-:Y:S02]  /*5ed0*/  ISETP.GE.AND P6, PT, R135.reuse, R234, PT ;  /* 0x000000ea8700720c */ /* 0x040fe40003fc6270 */
[----:B------:R-:W-:Y:S01]  /*5ee0*/  FSEL R198, R2, -INF , !P0 ;  /* 0xff80000002c67808 */ /* 0x000fe20004000000 */
[----:B------:R2:W3:Y:S01]  /*5ef0*/  MUFU.TANH R7, R4 ;  /* 0x0000000400077308 */ /* 0x0004e20000002400 */
[----:B------:R-:W-:Y:S01]  /*5f00*/  FSEL R193, R0, -INF , !P3 ;  /* 0xff80000000c17808 */ /* 0x000fe20005800000 */
[----:B------:R-:W-:Y:S01]  /*5f10*/  FFMA.FTZ R0, R184, -R222, R14 ;  /* 0x800000deb8007223 */ /* 0x000fe2000001000e */
[-C--:B------:R-:W-:Y:S02]  /*5f20*/  ISETP.LT.OR P5, PT, R136, R226.reuse, P5 ;  /* 0x000000e28800720c */ /* 0x080fe40002fa1670 */
[C---:B------:R-:W-:Y:S02]  /*5f30*/  ISETP.LT.OR P1, PT, R135.reuse, R227, P1 ;  /* 0x000000e38700720c */ /* 0x040fe40000f21670 */
[C---:B------:R-:W-:Y:S01]  /*5f40*/  ISETP.LT.OR P6, PT, R135.reuse, R226, P6 ;  /* 0x000000e28700720c */ /* 0x040fe200037c1670 */
[----:B------:R-:W4:Y:S01]  /*5f50*/  MUFU.TANH R6, R20 ;  /* 0x0000001400067308 */ /* 0x000f220000002400 */
[C---:B------:R-:W-:Y:S01]  /*5f60*/  ISETP.GE.AND P4, PT, R135.reuse, R233, PT ;  /* 0x000000e98700720c */ /* 0x040fe20003f86270 */
[----:B-1----:R-:W-:Y:S01]  /*5f70*/  FFMA.FTZ R9, R248, -R222, R9 ;  /* 0x800000def8097223 */ /* 0x002fe20000010009 */
[----:B------:R-:W-:-:S02]  /*5f80*/  ISETP.GE.AND P2, PT, R135, R232, PT ;  /* 0x000000e88700720c */ /* 0x000fc40003f46270 */
[----:B------:R-:W-:Y:S02]  /*5f90*/  FSEL R200, R8, -INF , !P5 ;  /* 0xff80000008c87808 */ /* 0x000fe40006800000 */
[----:B------:R-:W-:Y:S01]  /*5fa0*/  FSEL R202, R0, -INF , !P6 ;  /* 0xff80000000ca7808 */ /* 0x000fe20007000000 */
[----:B------:R-:W1:Y:S01]  /*5fb0*/  MUFU.TANH R5, R21 ;  /* 0x0000001500057308 */ /* 0x000e620000002400 */
[----:B--2---:R-:W-:Y:S01]  /*5fc0*/  FFMA.FTZ R4, R246, -R222, R18 ;  /* 0x800000def6047223 */ /* 0x004fe20000010012 */
[----:B------:R-:W-:Y:S01]  /*5fd0*/  ISETP.GT.AND P5, PT, R155, R154, PT ;  /* 0x0000009a9b00720c */ /* 0x000fe20003fa4270 */
[-C--:B------:R-:W-:Y:S01]  /*5fe0*/  FFMA.FTZ R0, R176, -R222.reuse, R31 ;  /* 0x800000deb0007223 */ /* 0x080fe2000001001f */
[----:B------:R-:W-:Y:S01]  /*5ff0*/  ISETP.LT.OR P4, PT, R135, R225, P4 ;  /* 0x000000e18700720c */ /* 0x000fe20002781670 */
[-C--:B---3--:R-:W-:Y:S01]  /*6000*/  FFMA.FTZ R7, R169, -R222.reuse, R7 ;  /* 0x800000dea9077223 */ /* 0x088fe20000010007 */
[----:B------:R-:W-:Y:S01]  /*6010*/  FSEL R197, R4, -INF , !P1 ;  /* 0xff80000004c57808 */ /* 0x000fe20004800000 */
[----:B------:R-:W-:Y:S01]  /*6020*/  FFMA.FTZ R4, R180, -R222, R10 ;  /* 0x800000deb4047223 */ /* 0x000fe2000001000a */
[----:B------:R-:W2:Y:S01]  /*6030*/  MUFU.TANH R22, R22 ;  /* 0x0000001600167308 */ /* 0x000ea20000002400 */
[----:B------:R-:W-:Y:S01]  /*6040*/  ISETP.LT.OR P2, PT, R135, R224, P2 ;  /* 0x000000e08700720c */ /* 0x000fe20001741670 */
[----:B----4-:R-:W-:Y:S01]  /*6050*/  FFMA.FTZ R6, R171, -R222, R6 ;  /* 0x800000deab067223 */ /* 0x010fe20000010006 */
[----:B------:R-:W-:-:S02]  /*6060*/  ISETP.GE.AND P3, PT, R136, R233, PT ;  /* 0x000000e98800720c */ /* 0x000fc40003f66270 */
[----:B------:R-:W-:Y:S02]  /*6070*/  FSEL R180, R4, -INF , !P4 ;  /* 0xff80000004b47808 */ /* 0x000fe40006000000 */
[----:B------:R-:W-:Y:S01]  /*6080*/  FSEL R188, R0, -INF , !P2 ;  /* 0xff80000000bc7808 */ /* 0x000fe20005000000 */
[----:B------:R-:W3:Y:S01]  /*6090*/  MUFU.TANH R2, R23 ;  /* 0x0000001700027308 */ /* 0x000ee20000002400 */
[----:B------:R-:W-:Y:S01]  /*60a0*/  ISETP.GE.AND P1, PT, R136, R232, PT ;  /* 0x000000e88800720c */ /* 0x000fe20003f26270 */
[----:B-1----:R-:W-:Y:S01]  /*60b0*/  FFMA.FTZ R5, R167, -R222, R5 ;  /* 0x800000dea7057223 */ /* 0x002fe20000010005 */
[C---:B------:R-:W-:Y:S01]  /*60c0*/  ISETP.GE.AND P6, PT, R137.reuse, R235, PT ;  /* 0x000000eb8900720c */ /* 0x040fe20003fc6270 */
[----:B------:R-:W-:Y:S01]  /*60d0*/  IMAD.IADD R0, R204, 0x1, R96 ;  /* 0x00000001cc007824 */ /* 0x000fe200078e0260 */
[C---:B------:R-:W-:Y:S02]  /*60e0*/  ISETP.GE.AND P4, PT, R137.reuse, R234, PT ;  /* 0x000000ea8900720c */ /* 0x040fe40003f86270 */
[C---:B------:R-:W-:Y:S01]  /*60f0*/  ISETP.GE.AND P2, PT, R137.reuse, R233, PT ;  /* 0x000000e98900720c */ /* 0x040fe20003f46270 */
[----:B--2---:R-:W-:Y:S01]  /*6100*/  FFMA.FTZ R4, R170, -R222, R22 ;  /* 0x800000deaa047223 */ /* 0x004fe20000010016 */
[----:B------:R-:W-:-:S02]  /*6110*/  ISETP.GE.AND P0, PT, R137, R232, PT ;  /* 0x000000e88900720c */ /* 0x000fc40003f06270 */
[C---:B------:R-:W-:Y:S02]  /*6120*/  ISETP.LT.OR P3, PT, R136.reuse, R225, P3 ;  /* 0x000000e18800720c */ /* 0x040fe40001f61670 */
[----:B------:R-:W-:Y:S02]  /*6130*/  ISETP.LT.OR P1, PT, R136, R224, P1 ;  /* 0x000000e08800720c */ /* 0x000fe40000f21670 */
[C---:B------:R-:W-:Y:S01]  /*6140*/  ISETP.LT.OR P6, PT, R137.reuse, R227, P6 ;  /* 0x000000e38900720c */ /* 0x040fe200037c1670 */
[----:B---3--:R-:W-:Y:S01]  /*6150*/  FFMA.FTZ R2, R166, -R222, R2 ;  /* 0x800000dea6027223 */ /* 0x008fe20000010002 */
[C---:B------:R-:W-:Y:S02]  /*6160*/  ISETP.LT.OR P4, PT, R137.reuse, R226, P4 ;  /* 0x000000e28900720c */ /* 0x040fe40002781670 */
[C---:B------:R-:W-:Y:S02]  /*6170*/  ISETP.LT.OR P2, PT, R137.reuse, R225, P2 ;  /* 0x000000e18900720c */ /* 0x040fe40001741670 */
[----:B------:R-:W-:-:S02]  /*6180*/  ISETP.LT.OR P0, PT, R137, R224, P0 ;  /* 0x000000e08900720c */ /* 0x000fc40000701670 */
[----:B------:R-:W-:Y:S02]  /*6190*/  FSEL R176, R6, -INF , !P3 ;  /* 0xff80000006b07808 */ /* 0x000fe40005800000 */
[----:B------:R-:W-:Y:S02]  /*61a0*/  FSEL R181, R4, -INF , !P1 ;  /* 0xff80000004b57808 */ /* 0x000fe40004800000 */
[----:B------:R-:W-:Y:S02]  /*61b0*/  FSEL R196, R9, -INF , !P6 ;  /* 0xff80000009c47808 */ /* 0x000fe40007000000 */
[----:B------:R-:W-:Y:S02]  /*61c0*/  FSEL R201, R7, -INF , !P4 ;  /* 0xff80000007c97808 */ /* 0x000fe40006000000 */
[----:B------:R-:W-:Y:S02]  /*61d0*/  FSEL R177, R5, -INF , !P2 ;  /* 0xff80000005b17808 */ /* 0x000fe40005000000 */
[----:B------:R-:W-:Y:S01]  /*61e0*/  FSEL R184, R2, -INF , !P0 ;  /* 0xff80000002b87808 */ /* 0x000fe20004000000 */
[----:B------:R-:W-:Y:S05]  /*61f0*/  @!P5 BRA `(.L_x_998) ;  /* 0x000003d00000d947 */ /* 0x000fea0003800000 */
[----:B------:R-:W2:Y:S04]  /*6200*/  LDL R155, [R1+0x28] ;  /* 0x00002800019b7983 */ /* 0x000ea80000100800 */
[----:B------:R-:W3:Y:S01]  /*6210*/  LDL.64 R152, [R1+0x38] ;  /* 0x0000380001987983 */ /* 0x000ee20000100a00 */
[----:B------:R-:W-:Y:S01]  /*6220*/  ISETP.GE.AND P3, PT, R252, c[0x0][0x220], PT ;  /* 0x00008800fc007a0c */ /* 0x000fe20003f66270 */
[----:B------:R-:W-:Y:S01]  /*6230*/  BSSY B0, `(.L_x_999) ;  /* 0x0000038000007945 */ /* 0x000fe20003800000 */
[----:B------:R-:W-:-:S02]  /*6240*/  ISETP.GE.AND P1, PT, R249, c[0x0][0x220], PT ;  /* 0x00008800f9007a0c */ /* 0x000fc40003f26270 */
[----:B--2---:R-:W-:Y:S02]  /*6250*/  IADD3 R4, R155, -0x2, RZ ;  /* 0xfffffffe9b047810 */ /* 0x004fe40007ffe0ff */
[----:B---3--:R-:W-:-:S03]  /*6260*/  ISETP.GE.AND P4, PT, R152, c[0x0][0x220], PT ;  /* 0x0000880098007a0c */ /* 0x008fc60003f86270 */
[C---:B------:R-:W-:Y:S01]  /*6270*/  IMAD R2, R4.reuse, UR8, RZ ;  /* 0x0000000804027c24 */ /* 0x040fe2000f8e02ff */
[----:B------:R-:W-:Y:S01]  /*6280*/  SHF.R.S32.HI R6, RZ, 0x1f, R4 ;  /* 0x0000001fff067819 */ /* 0x000fe20000011404 */
[----:B------:R-:W-:-:S04]  /*6290*/  IMAD.WIDE.U32 R4, R4, UR9, R250 ;  /* 0x0000000904047c25 */ /* 0x000fc8000f8e00fa */
[----:B------:R-:W-:Y:S01]  /*62a0*/  IMAD R2, R6, UR9, R2 ;  /* 0x0000000906027c24 */ /* 0x000fe2000f8e0202 */
[C---:B------:R-:W-:Y:S02]  /*62b0*/  @!P3 LEA R12, P2, R4.reuse, c[0x0][0x168], 0x1 ;  /* 0x00005a00040cba11 */ /* 0x040fe400078408ff */
[C---:B------:R-:W-:Y:S01]  /*62c0*/  @!P1 LEA R10, P0, R4.reuse, c[0x0][0x168], 0x1 ;  /* 0x00005a00040a9a11 */ /* 0x040fe200078008ff */
[----:B------:R-:W-:Y:S01]  /*62d0*/  IMAD.IADD R5, R5, 0x1, R2 ;  /* 0x0000000105057824 */ /* 0x000fe200078e0202 */
[C---:B------:R-:W-:Y:S01]  /*62e0*/  @!P4 LEA R14, P6, R4.reuse, c[0x0][0x168], 0x1 ;  /* 0x00005a00040eca11 */ /* 0x040fe200078c08ff */
[----:B------:R1:W-:Y:S03]  /*62f0*/  @P4 STS [R223+0x6000], RZ ;  /* 0x006000ffdf004388 */ /* 0x0003e60000000800 */
[C-C-:B------:R-:W-:Y:S02]  /*6300*/  @!P3 LEA.HI.X R13, R4.reuse, c[0x0][0x16c], R5.reuse, 0x1, P2 ;  /* 0x00005b00040dba11 */ /* 0x140fe400010f0c05 */
[C---:B------:R-:W-:Y:S01]  /*6310*/  @!P4 LEA.HI.X R15, R4.reuse, c[0x0][0x16c], R5, 0x1, P6 ;  /* 0x00005b00040fca11 */ /* 0x040fe200030f0c05 */
[----:B------:R1:W-:Y:S01]  /*6320*/  @P4 STS [R223+0x6004], RZ ;  /* 0x006004ffdf004388 */ /* 0x0003e20000000800 */
[----:B------:R-:W-:-:S02]  /*6330*/  IADD3 R2, P6, R4, UR10, RZ ;  /* 0x0000000a04027c10 */ /* 0x000fc4000ffde0ff */
[----:B------:R-:W-:Y:S01]  /*6340*/  @!P1 LEA.HI.X R11, R4, c[0x0][0x16c], R5, 0x1, P0 ;  /* 0x00005b00040b9a11 */ /* 0x000fe200000f0c05 */
[----:B------:R1:W-:Y:S01]  /*6350*/  @P4 STS.64 [R223+0x6008], RZ ;  /* 0x006008ffdf004388 */ /* 0x0003e20000000a00 */
[C---:B------:R-:W-:Y:S02]  /*6360*/  @!P4 LEA R8, P2, R2.reuse, c[0x0][0x168], 0x1 ;  /* 0x00005a000208ca11 */ /* 0x040fe400078408ff */
[----:B------:R-:W-:Y:S01]  /*6370*/  IADD3.X R5, R5, UR11, RZ, P6, !PT ;  /* 0x0000000b05057c10 */ /* 0x000fe2000b7fe4ff */
[----:B------:R-:W-:Y:S01]  /*6380*/  @!PT LDS RZ, [RZ] ;  /* 0x00000000fffff984 */ /* 0x000fe20000000800 */
[----:B------:R-:W-:Y:S01]  /*6390*/  @!PT LDS RZ, [RZ] ;  /* 0x00000000fffff984 */ /* 0x000fe20000000800 */
[----:B------:R-:W-:Y:S01]  /*63a0*/  @!PT LDS RZ, [RZ] ;  /* 0x00000000fffff984 */ /* 0x000fe20000000800 */
[----:B------:R1:W-:Y:S01]  /*63b0*/  @!P4 LDGSTS.E.BYPASS.LTC128B.128 [R223+0x6000], [R14.64] ;  /* 0x060000000edfcfae */ /* 0x0003e2000b901d4c */
        /* <DEDUP_REMOVED lines=31> */
.L_x_1000:
[----:B------:R-:W-:Y:S05]  /*65b0*/  BSYNC B0 ;  /* 0x0000000000007941 */ /* 0x000fea0003800000 */
.L_x_999:
[----:B------:R-:W0:Y:S02]  /*65c0*/  LDGDEPBAR ;  /* 0x00000000000079af */ /* 0x000e240000000000 */
.L_x_998:
        /* <DEDUP_REMOVED lines=68> */
[----:B------:R-:W-:-:S05]  /*6a10*/  FFMA.FTZ R4, R51, c[0x0][0x23c], -R12 ;  /* 0x00008f0033047a23 */ /* 0x000fca000001080c */
[----:B------:R2:W-:Y:S01]  /*6a20*/  MUFU.EX2 R14, R2 ;  /* 0x00000002000e7308 */ /* 0x0005e20000000800 */
[----:B-1----:R-:W-:-:S07]  /*6a30*/  FMNMX.FTZ R8, R198, R3, !PT ;  /* 0x00000003c6087209 */ /* 0x002fce0007810000 */
        /* <DEDUP_REMOVED lines=11> */
[----:B------:R-:W1:Y:S05]  /*6af0*/  LDSM.16.MT88.4 R48, [R216+0x9000] ;  /* 0x00900000d830783b */ /* 0x000e6a0000004200 */
[----:B------:R4:W5:Y:S01]  /*6b00*/  MUFU.EX2 R206, R4 ;  /* 0x0000000400ce7308 */ /* 0x0009620000000800 */
[----:B--2---:R-:W-:Y:S02]  /*6b10*/  FMNMX.FTZ R0, R138, R139, !PT ;  /* 0x0000008b8a007209 */ /* 0x004fe40007810000 */
[----:B---3--:R-:W-:-:S02]  /*6b20*/  F2FP.BF16.PACK_AB R7, R204, R207 ;  /* 0x000000cfcc07723e */ /* 0x008fc400000010ff */
[----:B------:R-:W-:-:S04]  /*6b30*/  FMNMX.FTZ R0, R141, R0, !PT ;  /* 0x000000008d007209 */ /* 0x000fc80007810000 */
[----:B------:R-:W-:Y:S01]  /*6b40*/  FMNMX.FTZ R0, R142, R0, !PT ;  /* 0x000000008e007209 */ /* 0x000fe20007810000 */
[----:B----4-:R-:W-:Y:S01]  /*6b50*/  FFMA.FTZ R4, R40, c[0x0][0x23c], -R2 ;  /* 0x00008f0028047a23 */ /* 0x010fe20000010802 */
[----:B-----5:R-:W-:Y:S02]  /*6b60*/  F2FP.BF16.PACK_AB R6, R206, R124 ;  /* 0x0000007cce06723e */ /* 0x020fe400000010ff */
[----:B------:R-:W-:Y:S01]  /*6b70*/  FMNMX.FTZ R0, R191, R0, !PT ;  /* 0x00000000bf007209 */ /* 0x000fe20007810000 */
[----:B------:R2:W-:Y:S03]  /*6b80*/  MUFU.EX2 R205, R4 ;  /* 0x0000000400cd7308 */ /* 0x0005e60000000800 */
[----:B------:R-:W-:-:S04]  /*6b90*/  FMNMX.FTZ R0, R192, R0, !PT ;  /* 0x00000000c0007209 */ /* 0x000fc80007810000 */
[----:B------:R-:W-:-:S04]  /*6ba0*/  FMNMX.FTZ R0, R194, R0, !PT ;  /* 0x00000000c2007209 */ /* 0x000fc80007810000 */
[----:B------:R-:W-:-:S04]  /*6bb0*/  FMNMX.FTZ R0, R120, R0, !PT ;  /* 0x0000000078007209 */ /* 0x000fc80007810000 */
[----:B------:R-:W-:Y:S01]  /*6bc0*/  FMNMX.FTZ R0, R195, R0, !PT ;  /* 0x00000000c3007209 */ /* 0x000fe20007810000 */
[----:B--2---:R-:W-:-:S03]  /*6bd0*/  FFMA.FTZ R4, R52, c[0x0][0x23c], -R2 ;  /* 0x00008f0034047a23 */ /* 0x004fc60000010802 */
[----:B------:R-:W-:Y:S01]  /*6be0*/  FMNMX.FTZ R3, R186, R0, !PT ;  /* 0x00000000ba037209 */ /* 0x000fe20007810000 */
[----:B------:R2:W3:Y:S01]  /*6bf0*/  MUFU.EX2 R252, R4 ;  /* 0x0000000400fc7308 */ /* 0x0004e20000000800 */
[----:B------:R-:W-:Y:S01]  /*6c00*/  FMNMX.FTZ R0, R196, R8, !PT ;  /* 0x00000008c4007209 */ /* 0x000fe20007810000 */
[----:B------:R-:W-:Y:S01]  /*6c10*/  FFMA.FTZ R8, R65, c[0x0][0x23c], -R12 ;  /* 0x00008f0041087a23 */ /* 0x000fe2000001080c */
[----:B------:R-:W-:Y:S01]  /*6c20*/  FMNMX.FTZ R3, R179, R3, !PT ;  /* 0x00000003b3037209 */ /* 0x000fe20007810000 */
[----:B------:R-:W-:Y:S03]  /*6c30*/  LDSM.16.MT88.4 R64, [R216+0x9400] ;  /* 0x00940000d840783b */ /* 0x000fe60000004200 */
[----:B------:R-:W-:Y:S01]  /*6c40*/  FMNMX.FTZ R3, R175, R3, !PT ;  /* 0x00000003af037209 */ /* 0x000fe20007810000 */
[----:B------:R-:W4:Y:S01]  /*6c50*/  SHFL.BFLY PT, R9, R0, 0x2, 0x1f ;  /* 0x0c401f0000097f89 */ /* 0x000f2200000e0000 */
[----:B------:R5:W-:Y:S02]  /*6c60*/  MUFU.EX2 R251, R8 ;  /* 0x0000000800fb7308 */ /* 0x000be40000000800 */
[----:B------:R-:W-:-:S04]  /*6c70*/  FMNMX.FTZ R3, R203, R3, !PT ;  /* 0x00000003cb037209 */ /* 0x000fc80007810000 */
[----:B------:R-:W-:Y:S02]  /*6c80*/  FMNMX.FTZ R3, R202, R3, !PT ;  /* 0x00000003ca037209 */ /* 0x000fe40007810000 */
[----:B--2---:R-:W-:Y:S02]  /*6c90*/  F2FP.BF16.PACK_AB R4, R14, R15 ;  /* 0x0000000f0e04723e */ /* 0x004fe400000010ff */
[----:B------:R-:W-:Y:S02]  /*6ca0*/  FMNMX.FTZ R3, R200, R3, !PT ;  /* 0x00000003c8037209 */ /* 0x000fe40007810000 */
[----:B---3--:R-:W-:Y:S02]  /*6cb0*/  F2FP.BF16.PACK_AB R5, R252, R205 ;  /* 0x000000cdfc05723e */ /* 0x008fe400000010ff */
[----:B------:R-:W-:Y:S01]  /*6cc0*/  FMNMX.FTZ R3, R201, R3, !PT ;  /* 0x00000003c9037209 */ /* 0x000fe20007810000 */
[----:B-----5:R-:W-:-:S04]  /*6cd0*/  FFMA.FTZ R8, R60, c[0x0][0x23c], -R12 ;  /* 0x00008f003c087a23 */ /* 0x020fc8000001080c */
[C---:B-1----:R-:W-:Y:S01]  /*6ce0*/  HMMA.16816.F32.BF16 R116, R4.reuse, R48, RZ ;  /* 0x000000300474723c */ /* 0x042fe200000418ff */
[----:B------:R1:W2:Y:S01]  /*6cf0*/  MUFU.EX2 R250, R8 ;  /* 0x0000000800fa7308 */ /* 0x0002a20000000800 */
[----:B----4-:R-:W-:Y:S02]  /*6d00*/  FMNMX.FTZ R0, R0, R9, !PT ;  /* 0x0000000900007209 */ /* 0x010fe40007810000 */
[----:B------:R-:W3:Y:S04]  /*6d10*/  SHFL.BFLY PT, R9, R3, 0x2, 0x1f ;  /* 0x0c401f0003097f89 */ /* 0x000ee800000e0000 */
[C---:B------:R-:W-:Y:S01]  /*6d20*/  HMMA.16816.F32.BF16 R112, R4.reuse, R56, RZ ;  /* 0x000000380470723c */ /* 0x040fe200000418ff */
[----:B------:R-:W4:Y:S07]  /*6d30*/  SHFL.BFLY PT, R10, R0, 0x1, 0x1f ;  /* 0x0c201f00000a7f89 */ /* 0x000f2e00000e0000 */
[----:B------:R-:W-:Y:S01]  /*6d40*/  HMMA.16816.F32.BF16 R84, R4, R72, RZ ;  /* 0x000000480454723c */ /* 0x000fe200000418ff */
[----:B-1----:R-:W-:-:S04]  /*6d50*/  FFMA.FTZ R8, R62, c[0x0][0x23c], -R2 ;  /* 0x00008f003e087a23 */ /* 0x002fc80000010802 */
[----:B------:R1:W-:Y:S03]  /*6d60*/  MUFU.EX2 R244, R8 ;  /* 0x0000000800f47308 */ /* 0x0003e60000000800 */
[----:B------:R-:W-:Y:S01]  /*6d70*/  HMMA.16816.F32.BF16 R52, R4, R80, RZ ;  /* 0x000000500434723c */ /* 0x000fe200000418ff */
[----:B---3--:R-:W-:-:S07]  /*6d80*/  FMNMX.FTZ R3, R3, R9, !PT ;  /* 0x0000000903037209 */ /* 0x008fce0007810000 */
[C---:B------:R-:W-:Y:S01]  /*6d90*/  HMMA.16816.F32.BF16 R44, R4.reuse, R88, RZ ;  /* 0x00000058042c723c */ /* 0x040fe200000418ff */
[----:B----4-:R-:W-:Y:S01]  /*6da0*/  FMNMX.FTZ R105, R0, R10, !PT ;  /* 0x0000000a00697209 */ /* 0x010fe20007810000 */
[----:B------:R-:W3:Y:S01]  /*6db0*/  SHFL.BFLY PT, R13, R3, 0x1, 0x1f ;  /* 0x0c201f00030d7f89 */ /* 0x000ee200000e0000 */
[----:B--2---:R-:W-:Y:S01]  /*6dc0*/  F2FP.BF16.PACK_AB R10, R250, R251 ;  /* 0x000000fbfa0a723e */ /* 0x004fe200000010ff */
[----:B-1----:R-:W-:Y:S01]  /*6dd0*/  FFMA.FTZ R8, R63, c[0x0][0x23c], -R2 ;  /* 0x00008f003f087a23 */ /* 0x002fe20000010802 */
[C---:B------:R-:W-:Y:S01]  /*6de0*/  FSETP.NEU.FTZ.AND P0, PT, R105.reuse, -INF , PT ;  /* 0xff8000006900780b */ /* 0x040fe20003f1d000 */
[----:B------:R-:W-:Y:S01]  /*6df0*/  FMUL.FTZ R0, R105, c[0x0][0x23c] ;  /* 0x00008f0069007a20 */ /* 0x000fe20000410000 */
[----:B------:R-:W1:Y:S01]  /*6e00*/  LDSM.16.MT88.4 R60, [R218+0x9400] ;  /* 0x00940000da3c783b */ /* 0x000e620000004200 */
[----:B------:R2:W4:Y:S01]  /*6e10*/  MUFU.EX2 R245, R8 ;  /* 0x0000000800f57308 */ /* 0x0005220000000800 */
[----:B------:R-:W-:Y:S02]  /*6e20*/  HMMA.16816.F32.BF16 R40, R4, R96, RZ ;  /* 0x000000600428723c */ /* 0x000fe400000418ff */
[----:B------:R-:W-:-:S06]  /*6e30*/  FSEL R0, R0, RZ, P0 ;  /* 0x000000ff00007208 */ /* 0x000fcc0000000000 */
[----:B------:R-:W-:Y:S01]  /*6e40*/  HMMA.16816.F32.BF16 R36, R4, R50, RZ ;  /* 0x000000320424723c */ /* 0x000fe200000418ff */
[----:B--2---:R-:W-:-:S07]  /*6e50*/  FFMA.FTZ R8, R68, c[0x0][0x23c], -R2 ;  /* 0x00008f0044087a23 */ /* 0x004fce0000010802 */
[C---:B------:R-:W-:Y:S01]  /*6e60*/  HMMA.16816.F32.BF16 R32, R4.reuse, R58, RZ ;  /* 0x0000003a0420723c */ /* 0x040fe200000418ff */
[----:B------:R-:W2:Y:S01]  /*6e70*/  LDSM.16.MT88.4 R68, [R216+0xa400] ;  /* 0x00a40000d844783b */ /* 0x000ea20000004200 */
[----:B----4-:R-:W-:Y:S01]  /*6e80*/  F2FP.BF16.PACK_AB R9, R245, R244 ;  /* 0x000000f4f509723e */ /* 0x010fe200000010ff */
[----:B------:R4:W-:Y:S05]  /*6e90*/  MUFU.EX2 R246, R8 ;  /* 0x0000000800f67308 */ /* 0x0009ea0000000800 */
[C---:B------:R-:W-:Y:S08]  /*6ea0*/  HMMA.16816.F32.BF16 R28, R4.reuse, R74, RZ ;  /* 0x0000004a041c723c */ /* 0x040ff000000418ff */
[----:B------:R-:W-:Y:S01]  /*6eb0*/  HMMA.16816.F32.BF16 R24, R4, R82, RZ ;  /* 0x000000520418723c */ /* 0x000fe200000418ff */
[----:B----4-:R-:W-:-:S02]  /*6ec0*/  FFMA.FTZ R8, R76, c[0x0][0x23c], -R2 ;  /* 0x00008f004c087a23 */ /* 0x010fc40000010802 */
[----:B------:R-:W4:Y:S02]  /*6ed0*/  LDSM.16.MT88.4 R76, [R218+0xa400] ;  /* 0x00a40000da4c783b */ /* 0x000f240000004200 */
[----:B------:R5:W1:Y:S03]  /*6ee0*/  MUFU.EX2 R247, R8 ;  /* 0x0000000800f77308 */ /* 0x000a660000000800 */
[C---:B------:R-:W-:Y:S08]  /*6ef0*/  HMMA.16816.F32.BF16 R20, R4.reuse, R90, RZ ;  /* 0x0000005a0414723c */ /* 0x040ff000000418ff */
[----:B------:R-:W-:Y:S07]  /*6f00*/  HMMA.16816.F32.BF16 R16, R4, R98, RZ ;  /* 0x000000620410723c */ /* 0x000fee00000418ff */
[--C-:B------:R-:W-:Y:S01]  /*6f10*/  FFMA.FTZ R4, R104, c[0x0][0x23c], -R0.reuse ;  /* 0x00008f0068047a23 */ /* 0x100fe20000010800 */
[----:B---3--:R-:W-:Y:S01]  /*6f20*/  FMNMX.FTZ R104, R3, R13, !PT ;  /* 0x0000000d03687209 */ /* 0x008fe20007810000 */
[----:B------:R-:W-:Y:S01]  /*6f30*/  FFMA.FTZ R3, R140, c[0x0][0x23c], -R0 ;  /* 0x00008f008c037a23 */ /* 0x000fe20000010800 */
[----:B-----5:R-:W-:Y:S01]  /*6f40*/  F2FP.BF16.PACK_AB R8, R249, R248 ;  /* 0x000000f8f908723e */ /* 0x020fe200000010ff */
[----:B------:R3:W-:Y:S01]  /*6f50*/  MUFU.EX2 R243, R4 ;  /* 0x0000000400f37308 */ /* 0x0007e20000000800 */
[----:B------:R-:W-:Y:S01]  /*6f60*/  FSETP.NEU.FTZ.AND P0, PT, R104, -INF , PT ;  /* 0xff8000006800780b */ /* 0x000fe20003f1d000 */
[----:B------:R-:W-:Y:S01]  /*6f70*/  FFMA.FTZ R13, R107, c[0x0][0x23c], -R2 ;  /* 0x00008f006b0d7a23 */ /* 0x000fe20000010802 */
[----:B-1----:R-:W-:-:S05]  /*6f80*/  F2FP.BF16.PACK_AB R11, R247, R246 ;  /* 0x000000f6f70b723e */ /* 0x002fca00000010ff */
[----:B------:R1:W-:Y:S02]  /*6f90*/  MUFU.EX2 R241, R3 ;  /* 0x0000000300f17308 */ /* 0x0003e40000000800 */
[----:B------:R-:W-:Y:S01]  /*6fa0*/  HMMA.16816.F32.BF16 R116, R8, R64, R116 ;  /* 0x000000400874723c */ /* 0x000fe20000041874 */
[----:B---3--:R-:W-:-:S07]  /*6fb0*/  FFMA.FTZ R4, R144, c[0x0][0x23c], -R0 ;  /* 0x00008f0090047a23 */ /* 0x008fce0000010800 */
[----:B------:R-:W-:Y:S01]  /*6fc0*/  HMMA.16816.F32.BF16 R132, R8, R60, R112 ;  /* 0x0000003c0884723c */ /* 0x000fe20000041870 */
[----:B------:R3:W-:Y:S01]  /*6fd0*/  MUFU.EX2 R242, R4 ;  /* 0x0000000400f27308 */ /* 0x0007e20000000800 */
[----:B-1----:R-:W-:-:S06]  /*6fe0*/  FMUL.FTZ R3, R104, c[0x0][0x23c] ;  /* 0x00008f0068037a20 */ /* 0x002fcc0000410000 */
[----:B--2---:R-:W-:Y:S01]  /*6ff0*/  HMMA.16816.F32.BF16 R148, R8, R68, R84 ;  /* 0x000000440894723c */ /* 0x004fe20000041854 */
[----:B------:R-:W-:-:S06]  /*7000*/  FSEL R3, R3, RZ, P0 ;  /* 0x000000ff03037208 */ /* 0x000fcc0000000000 */
[----:B------:R-:W-:Y:S01]  /*7010*/  MOV R87, R124 ;  /* 0x0000007c00577202 */ /* 0x000fe20000000f00 */
[----:B----4-:R-:W-:Y:S01]  /*7020*/  HMMA.16816.F32.BF16 R164, R8, R76, R52 ;  /* 0x0000004c08a4723c */ /* 0x010fe20000041834 */
[----:B---3--:R-:W-:-:S04]  /*7030*/  FFMA.FTZ R4, R143, c[0x0][0x23c], -R0 ;  /* 0x00008f008f047a23 */ /* 0x008fc80000010800 */
[----:B------:R1:W2:Y:S03]  /*7040*/  MUFU.EX2 R240, R4 ;  /* 0x0000000400f07308 */ /* 0x0002a60000000800 */
[C---:B------:R-:W-:Y:S08]  /*7050*/  HMMA.16816.F32.BF16 R160, R8.reuse, R92, R44 ;  /* 0x0000005c08a0723c */ /* 0x040ff0000004182c */
[----:B------:R-:W-:Y:S01]  /*7060*/  HMMA.16816.F32.BF16 R156, R8, R108, R40 ;  /* 0x0000006c089c723c */ /* 0x000fe20000041828 */
[----:B-1----:R-:W-:Y:S01]  /*7070*/  FFMA.FTZ R4, R138, c[0x0][0x23c], -R3 ;  /* 0x00008f008a047a23 */ /* 0x002fe20000010803 */
[----:B--2---:R-:W-:-:S06]  /*7080*/  F2FP.BF16.PACK_AB R6, R240, R242 ;  /* 0x000000f2f006723e */ /* 0x004fcc00000010ff */
        /* <DEDUP_REMOVED lines=8> */
[----:B-1----:R-:W-:Y:S01]  /*7110*/  FFMA.FTZ R4, R141, c[0x0][0x23c], -R3 ;  /* 0x00008f008d047a23 */ /* 0x002fe20000010803 */
[----:B--2---:R-:W-:-:S03]  /*7120*/  F2FP.BF16.PACK_AB R5, R236, R239 ;  /* 0x000000efec05723e */ /* 0x004fc600000010ff */
[----:B------:R1:W-:Y:S02]  /*7130*/  MUFU.EX2 R237, R4 ;  /* 0x0000000400ed7308 */ /* 0x0003e40000000800 */
[----:B-1----:R-:W-:Y:S02]  /*7140*/  FFMA.FTZ R4, R142, c[0x0][0x23c], -R3 ;  /* 0x00008f008e047a23 */ /* 0x002fe40000010803 */
[----:B------:R-:W-:Y:S04]  /*7150*/  HMMA.16816.F32.BF16 R140, R8, R94, R20 ;  /* 0x0000005e088c723c */ /* 0x000fe80000041814 */
[----:B------:R1:W2:Y:S03]  /*7160*/  MUFU.EX2 R238, R4 ;  /* 0x0000000400ee7308 */ /* 0x0002a60000000800 */
[----:B------:R-:W-:-:S05]  /*7170*/  FFMA.FTZ R8, R189, c[0x0][0x23c], -R0 ;  /* 0x00008f00bd087a23 */ /* 0x000fca0000010800 */
[----:B------:R3:W-:Y:S01]  /*7180*/  MUFU.EX2 R215, R8 ;  /* 0x0000000800d77308 */ /* 0x0007e20000000800 */
[----:B-1----:R-:W-:Y:S01]  /*7190*/  FFMA.FTZ R4, R185, c[0x0][0x23c], -R0 ;  /* 0x00008f00b9047a23 */ /* 0x002fe20000010800 */
[----:B--2---:R-:W-:-:S06]  /*71a0*/  F2FP.BF16.PACK_AB R7, R238, R237 ;  /* 0x000000edee07723e */ /* 0x004fcc00000010ff */
[----:B------:R1:W2:Y:S01]  /*71b0*/  MUFU.EX2 R212, R4 ;  /* 0x0000000400d47308 */ /* 0x0002a20000000800 */
[----:B---3--:R-:W-:-:S07]  /*71c0*/  FFMA.FTZ R8, R190, c[0x0][0x23c], -R0 ;  /* 0x00008f00be087a23 */ /* 0x008fce0000010800 */
[----:B------:R3:W-:Y:S08]  /*71d0*/  MUFU.EX2 R190, R13 ;  /* 0x0000000d00be7308 */ /* 0x0007f00000000800 */
[----:B------:R4:W-:Y:S01]  /*71e0*/  MUFU.EX2 R214, R8 ;  /* 0x0000000800d67308 */ /* 0x0009e20000000800 */
[----:B-1----:R-:W-:-:S07]  /*71f0*/  F2FP.BF16.PACK_AB R4, R241, R243 ;  /* 0x000000f3f104723e */ /* 0x002fce00000010ff */
[----:B------:R-:W-:Y:S01]  /*7200*/  HMMA.16816.F32.BF16 R32, R4, R56, RZ ;  /* 0x000000380420723c */ /* 0x000fe200000418ff */
[----:B---3--:R-:W-:-:S04]  /*7210*/  FFMA.FTZ R13, R187, c[0x0][0x23c], -R0 ;  /* 0x00008f00bb0d7a23 */ /* 0x008fc80000010800 */
[----:B------:R1:W-:Y:S01]  /*7220*/  MUFU.EX2 R189, R13 ;  /* 0x0000000d00bd7308 */ /* 0x0003e20000000800 */
[----:B----4-:R-:W-:Y:S02]  /*7230*/  FFMA.FTZ R8, R106, c[0x0][0x23c], -R0 ;  /* 0x00008f006a087a23 */ /* 0x010fe40000010800 */
[----:B------:R-:W-:Y:S01]  /*7240*/  HMMA.16816.F32.BF16 R40, R4, R48, RZ ;  /* 0x000000300428723c */ /* 0x000fe200000418ff */
[----:B------:R-:W-:-:S04]  /*7250*/  MOV R106, R207 ;  /* 0x000000cf006a7202 */ /* 0x000fc80000000f00 */
[----:B------:R3:W-:Y:S03]  /*7260*/  MUFU.EX2 R213, R8 ;  /* 0x0000000800d57308 */ /* 0x0007e60000000800 */
[----:B------:R-:W-:Y:S01]  /*7270*/  HMMA.16816.F32.BF16 R44, R4, R58, RZ ;  /* 0x0000003a042c723c */ /* 0x000fe200000418ff */
[----:B-1----:R-:W-:-:S07]  /*7280*/  FFMA.FTZ R13, R178, c[0x0][0x23c], -R0 ;  /* 0x00008f00b20d7a23 */ /* 0x002fce0000010800 */
[----:B------:R-:W-:Y:S01]  /*7290*/  HMMA.16816.F32.BF16 R24, R4, R96, RZ ;  /* 0x000000600418723c */ /* 0x000fe200000418ff */
[----:B------:R1:W-:Y:S01]  /*72a0*/  MUFU.EX2 R185, R13 ;  /* 0x0000000d00b97308 */ /* 0x0003e20000000800 */
[----:B---3--:R-:W-:-:S06]  /*72b0*/  FFMA.FTZ R8, R191, c[0x0][0x23c], -R3 ;  /* 0x00008f00bf087a23 */ /* 0x008fcc0000010803 */
[C---:B------:R-:W-:Y:S01]  /*72c0*/  HMMA.16816.F32.BF16 R48, R4.reuse, R50, RZ ;  /* 0x000000320430723c */ /* 0x040fe200000418ff */
[----:B------:R3:W-:Y:S07]  /*72d0*/  MUFU.EX2 R208, R8 ;  /* 0x0000000800d07308 */ /* 0x0007ee0000000800 */
[----:B------:R-:W-:Y:S01]  /*72e0*/  HMMA.16816.F32.BF16 R28, R4, R72, RZ ;  /* 0x00000048041c723c */ /* 0x000fe200000418ff */
[----:B-1----:R-:W-:-:S07]  /*72f0*/  FFMA.FTZ R13, R174, c[0x0][0x23c], -R0 ;  /* 0x00008f00ae0d7a23 */ /* 0x002fce0000010800 */
[----:B------:R-:W-:Y:S01]  /*7300*/  HMMA.16816.F32.BF16 R36, R4, R74, RZ ;  /* 0x0000004a0424723c */ /* 0x000fe200000418ff */
[----:B---3--:R-:W-:-:S04]  /*7310*/  FFMA.FTZ R8, R192, c[0x0][0x23c], -R3 ;  /* 0x00008f00c0087a23 */ /* 0x008fc80000010803 */
[----:B------:R1:W3:Y:S03]  /*7320*/  MUFU.EX2 R211, R8 ;  /* 0x0000000800d37308 */ /* 0x0002e60000000800 */
[C---:B------:R-:W-:Y:S08]  /*7330*/  HMMA.16816.F32.BF16 R20, R4.reuse, R80, RZ ;  /* 0x000000500414723c */ /* 0x040ff000000418ff */
[----:B------:R-:W-:Y:S01]  /*7340*/  HMMA.16816.F32.BF16 R52, R4, R82, RZ ;  /* 0x000000520434723c */ /* 0x000fe200000418ff */
[----:B-1----:R-:W-:-:S07]  /*7350*/  FFMA.FTZ R8, R194, c[0x0][0x23c], -R3 ;  /* 0x00008f00c2087a23 */ /* 0x002fce0000010803 */
[C---:B------:R-:W-:Y:S01]  /*7360*/  HMMA.16816.F32.BF16 R16, R4.reuse, R88, RZ ;  /* 0x000000580410723c */ /* 0x040fe200000418ff */
[----:B------:R1:W-:Y:S07]  /*7370*/  MUFU.EX2 R210, R8 ;  /* 0x0000000800d27308 */ /* 0x0003ee0000000800 */
[C---:B------:R-:W-:Y:S08]  /*7380*/  HMMA.16816.F32.BF16 R56, R4.reuse, R90, RZ ;  /* 0x0000005a0438723c */ /* 0x040ff000000418ff */
[----:B------:R-:W-:Y:S01]  /*7390*/  HMMA.16816.F32.BF16 R96, R4, R98, RZ ;  /* 0x000000620460723c */ /* 0x000fe200000418ff */
[----:B-1----:R-:W-:Y:S01]  /*73a0*/  FFMA.FTZ R8, R120, c[0x0][0x23c], -R3 ;  /* 0x00008f0078087a23 */ /* 0x002fe20000010803 */
[----:B------:R-:W-:-:S03]  /*73b0*/  MOV R120, R206 ;  /* 0x000000ce00787202 */ /* 0x000fc60000000f00 */
[----:B------:R1:W4:Y:S02]  /*73c0*/  MUFU.EX2 R209, R8 ;  /* 0x0000000800d17308 */ /* 0x0003240000000800 */
[----:B--2---:R-:W-:Y:S02]  /*73d0*/  F2FP.BF16.PACK_AB R4, R215, R212 ;  /* 0x000000d4d704723e */ /* 0x004fe400000010ff */
[----:B---3--:R-:W-:Y:S02]  /*73e0*/  F2FP.BF16.PACK_AB R5, R211, R208 ;  /* 0x000000d0d305723e */ /* 0x008fe400000010ff */
[----:B------:R-:W-:Y:S01]  /*73f0*/  F2FP.BF16.PACK_AB R6, R213, R214 ;  /* 0x000000d6d506723e */ /* 0x000fe200000010ff */
[----:B-1----:R-:W-:Y:S01]  /*7400*/  FFMA.FTZ R8, R123, c[0x0][0x23c], -R12 ;  /* 0x00008f007b087a23 */ /* 0x002fe2000001080c */
[----:B----4-:R-:W-:-:S03]  /*7410*/  F2FP.BF16.PACK_AB R7, R209, R210 ;  /* 0x000000d2d107723e */ /* 0x010fc600000010ff */
[----:B------:R1:W-:Y:S04]  /*7420*/  MUFU.EX2 R207, R8 ;  /* 0x0000000800cf7308 */ /* 0x0003e80000000800 */
[C---:B------:R-:W-:Y:S01]  /*7430*/  HMMA.16816.F32.BF16 R112, R4.reuse, R60, R32 ;  /* 0x0000003c0470723c */ /* 0x040fe20000041820 */
[----:B------:R-:W-:Y:S06]  /*7440*/  LDSM.16.MT88.4 R32, [R216+0xb800] ;  /* 0x00b80000d820783b */ /* 0x000fec0000004200 */
[----:B------:R-:W-:Y:S01]  /*7450*/  MOV R61, R205 ;  /* 0x000000cd003d7202 */ /* 0x000fe20000000f00 */
[----:B------:R-:W-:Y:S01]  /*7460*/  HMMA.16816.F32.BF16 R88, R4, R68, R28 ;  /* 0x000000440458723c */ /* 0x000fe2000004181c */
[----:B------:R-:W-:Y:S01]  /*7470*/  MOV R60, R204 ;  /* 0x000000cc003c7202 */ /* 0x000fe20000000f00 */
[----:B------:R-:W-:Y:S01]  /*7480*/  LDSM.16.MT88.4 R28, [R218+0xb800] ;  /* 0x00b80000da1c783b */ /* 0x000fe20000004200 */
[----:B-1----:R-:W-:-:S04]  /*7490*/  FFMA.FTZ R8, R121, c[0x0][0x23c], -R12 ;  /* 0x00008f0079087a23 */ /* 0x002fc8000001080c */
[----:B------:R-:W-:Y:S01]  /*74a0*/  MOV R68, R87 ;  /* 0x0000005700447202 */ /* 0x000fe20000000f00 */
[----:B------:R1:W-:Y:S01]  /*74b0*/  MUFU.EX2 R206, R8 ;  /* 0x0000000800ce7308 */ /* 0x0003e20000000800 */
[----:B------:R-:W-:Y:S01]  /*74c0*/  HMMA.16816.F32.BF16 R84, R4, R76, R20 ;  /* 0x0000004c0454723c */ /* 0x000fe20000041814 */
[----:B------:R-:W2:Y:S01]  /*74d0*/  LDSM.16.MT88.4 R20, [R216+0x9800] ;  /* 0x00980000d814783b */ /* 0x000ea20000004200 */
[----:B------:R-:W-:-:S06]  /*74e0*/  MOV R69, R61 ;  /* 0x0000003d00457202 */ /* 0x000fcc0000000f00 */
        /* <DEDUP_REMOVED lines=8> */
[----:B----4-:R-:W-:-:S04]  /*7570*/  FFMA.FTZ R8, R100, c[0x0][0x23c], -R12 ;  /* 0x00008f0064087a23 */ /* 0x010fc8000001080c */
[----:B------:R4:W5:Y:S03]  /*7580*/  MUFU.EX2 R204, R8 ;  /* 0x0000000800cc7308 */ /* 0x0009660000000800 */
[C---:B------:R-:W-:Y:S08]  /*7590*/  HMMA.16816.F32.BF16 R48, R4.reuse, R62, R44 ;  /* 0x0000003e0430723c */ /* 0x040ff0000004182c */
[----:B------:R-:W-:Y:S01]  /*75a0*/  HMMA.16816.F32.BF16 R40, R4, R78, R52 ;  /* 0x0000004e0428723c */ /* 0x000fe20000041834 */
[----:B----4-:R-:W-:-:S07]  /*75b0*/  FFMA.FTZ R8, R173, c[0x0][0x23c], -R2 ;  /* 0x00008f00ad087a23 */ /* 0x010fce0000010802 */
[C---:B------:R-:W-:Y:S01]  /*75c0*/  HMMA.16816.F32.BF16 R36, R4.reuse, R70, R36 ;  /* 0x000000460424723c */ /* 0x040fe20000041824 */
[----:B------:R4:W-:Y:S07]  /*75d0*/  MUFU.EX2 R194, R8 ;  /* 0x0000000800c27308 */ /* 0x0009ee0000000800 */
[C---:B------:R-:W-:Y:S08]  /*75e0*/  HMMA.16816.F32.BF16 R44, R4.reuse, R94, R56 ;  /* 0x0000005e042c723c */ /* 0x040ff00000041838 */
[----:B------:R-:W-:Y:S01]  /*75f0*/  HMMA.16816.F32.BF16 R52, R4, R110, R96 ;  /* 0x0000006e0434723c */ /* 0x000fe20000041860 */
[----:B----4-:R-:W-:-:S04]  /*7600*/  FFMA.FTZ R8, R172, c[0x0][0x23c], -R2 ;  /* 0x00008f00ac087a23 */ /* 0x010fc80000010802 */
[----:B------:R4:W1:Y:S02]  /*7610*/  MUFU.EX2 R192, R8 ;  /* 0x0000000800c07308 */ /* 0x0008640000000800 */
[----:B------:R-:W-:Y:S01]  /*7620*/  FFMA.FTZ R4, R183, c[0x0][0x23c], -R0 ;  /* 0x00008f00b7047a23 */ /* 0x000fe20000010800 */
[----:B-----5:R-:W-:-:S05]  /*7630*/  F2FP.BF16.PACK_AB R6, R204, R205 ;  /* 0x000000cdcc06723e */ /* 0x020fca00000010ff */
[----:B------:R5:W-:Y:S01]  /*7640*/  MUFU.EX2 R183, R13 ;  /* 0x0000000d00b77308 */ /* 0x000be20000000800 */
[----:B----4-:R-:W-:-:S07]  /*7650*/  FFMA.FTZ R8, R122, c[0x0][0x23c], -R2 ;  /* 0x00008f007a087a23 */ /* 0x010fce0000010802 */
[----:B------:R4:W-:Y:S01]  /*7660*/  MUFU.EX2 R187, R4 ;  /* 0x0000000400bb7308 */ /* 0x0009e20000000800 */
[----:B-1----:R-:W-:Y:S01]  /*7670*/  F2FP.BF16.PACK_AB R5, R192, R194 ;  /* 0x000000c2c005723e */ /* 0x002fe200000010ff */
[----:B-----5:R-:W-:-:S06]  /*7680*/  FFMA.FTZ R13, R195, c[0x0][0x23c], -R3 ;  /* 0x00008f00c30d7a23 */ /* 0x020fcc0000010803 */
[----:B------:R1:W5:Y:S01]  /*7690*/  MUFU.EX2 R191, R8 ;  /* 0x0000000800bf7308 */ /* 0x0003620000000800 */
[----:B------:R-:W-:-:S07]  /*76a0*/  MOV R195, R60 ;  /* 0x0000003c00c37202 */ /* 0x000fce0000000f00 */
[----:B------:R2:W-:Y:S01]  /*76b0*/  MUFU.EX2 R178, R13 ;  /* 0x0000000d00b27308 */ /* 0x0005e20000000800 */
[----:B----4-:R-:W-:Y:S01]  /*76c0*/  F2FP.BF16.PACK_AB R4, R206, R207 ;  /* 0x000000cfce04723e */ /* 0x010fe200000010ff */
[----:B-1----:R-:W1:Y:S01]  /*76d0*/  LDSM.16.MT88.4 R8, [R216+0xa800] ;  /* 0x00a80000d808783b */ /* 0x002e620000004200 */
[----:B-----5:R-:W-:Y:S01]  /*76e0*/  F2FP.BF16.PACK_AB R7, R190, R191 ;  /* 0x000000bfbe07723e */ /* 0x020fe200000010ff */
[----:B--2---:R-:W-:Y:S01]  /*76f0*/  FFMA.FTZ R13, R186, c[0x0][0x23c], -R3 ;  /* 0x00008f00ba0d7a23 */ /* 0x004fe20000010803 */
[----:B------:R-:W-:-:S05]  /*7700*/  MOV R186, R120 ;  /* 0x0000007800ba7202 */ /* 0x000fca0000000f00 */
[C---:B------:R-:W-:Y:S01]  /*7710*/  HMMA.16816.F32.BF16 R116, R4.reuse, R20, R116 ;  /* 0x000000140474723c */ /* 0x040fe20000041874 */
[----:B------:R2:W4:Y:S07]  /*7720*/  MUFU.EX2 R107, R13 ;  /* 0x0000000d006b7308 */ /* 0x00052e0000000800 */
[C---:B---3--:R-:W-:Y:S08]  /*7730*/  HMMA.16816.F32.BF16 R132, R4.reuse, R16, R132 ;  /* 0x000000100484723c */ /* 0x048ff00000041884 */
[----:B------:R-:W-:Y:S01]  /*7740*/  HMMA.16816.F32.BF16 R164, R4, R24, R164 ;  /* 0x0000001804a4723c */ /* 0x000fe200000418a4 */
[----:B--2---:R-:W-:Y:S01]  /*7750*/  FFMA.FTZ R13, R179, c[0x0][0x23c], -R3 ;  /* 0x00008f00b30d7a23 */ /* 0x004fe20000010803 */
[----:B------:R-:W-:-:S03]  /*7760*/  MOV R179, R106 ;  /* 0x0000006a00b37202 */ /* 0x000fc60000000f00 */
[----:B------:R2:W-:Y:S03]  /*7770*/  MUFU.EX2 R106, R13 ;  /* 0x0000000d006a7308 */ /* 0x0005e60000000800 */
[C---:B------:R-:W-:Y:S08]  /*7780*/  HMMA.16816.F32.BF16 R56, R4.reuse, R32, R160 ;  /* 0x000000200438723c */ /* 0x040ff000000418a0 */
[----:B-1----:R-:W-:Y:S01]  /*7790*/  HMMA.16816.F32.BF16 R148, R4, R8, R148 ;  /* 0x000000080494723c */ /* 0x002fe20000041894 */
[----:B--2---:R-:W-:-:S07]  /*77a0*/  FFMA.FTZ R13, R175, c[0x0][0x23c], -R3 ;  /* 0x00008f00af0d7a23 */ /* 0x004fce0000010803 */
[C---:B------:R-:W-:Y:S01]  /*77b0*/  HMMA.16816.F32.BF16 R96, R4.reuse, R28, R156 ;  /* 0x0000001c0460723c */ /* 0x040fe2000004189c */
[----:B------:R-:W-:Y:S01]  /*77c0*/  LDSM.16.MT88.4 R156, [R216+0xac00] ;  /* 0x00ac0000d89c783b */ /* 0x000fe20000004200 */
[----:B------:R1:W2:Y:S03]  /*77d0*/  MUFU.EX2 R101, R13 ;  /* 0x0000000d00657308 */ /* 0x0002a60000000800 */
[----:B------:R-:W-:Y:S03]  /*77e0*/  LDSM.16.MT88.4 R172, [R218+0xac00] ;  /* 0x00ac0000daac783b */ /* 0x000fe60000004200 */
        /* <DEDUP_REMOVED lines=16> */
[C---:B------:R-:W-:Y:S01]  /*78f0*/  HMMA.16816.F32.BF16 R64, R4.reuse, R22, R64 ;  /* 0x000000160440723c */ /* 0x040fe20000041840 */
[----:B------:R-:W-:Y:S02]  /*7900*/  MOV R180, R69 ;  /* 0x0000004500b47202 */ /* 0x000fe40000000f00 */
[----:B------:R1:W2:Y:S05]  /*7910*/  MUFU.EX2 R23, R8 ;  /* 0x0000000800177308 */ /* 0x0002aa0000000800 */
[C---:B------:R-:W-:Y:S01]  /*7920*/  HMMA.16816.F32.BF16 R108, R4.reuse, R20, R124 ;  /* 0x00000014046c723c */ /* 0x040fe2000004187c */
[----:B------:R-:W-:Y:S07]  /*7930*/  LDSM.16.MT88.4 R124, [R216+0x9c00] ;  /* 0x009c0000d87c783b */ /* 0x000fee0000004200 */
[----:B------:R-:W-:Y:S01]  /*7940*/  HMMA.16816.F32.BF16 R48, R4, R18, R48 ;  /* 0x000000120430723c */ /* 0x000fe20000041830 */
[----:B-1----:R-:W-:Y:S01]  /*7950*/  FFMA.FTZ R8, R176, c[0x0][0x23c], -R12 ;  /* 0x00008f00b0087a23 */ /* 0x002fe2000001080c */
[----:B------:R-:W-:-:S02]  /*7960*/  MOV R176, R15 ;  /* 0x0000000f00b07202 */ /* 0x000fc40000000f00 */
[----:B--2---:R-:W-:Y:S01]  /*7970*/  F2FP.BF16.PACK_AB R92, R23, R100 ;  /* 0x00000064175c723e */ /* 0x004fe200000010ff */
[----:B------:R1:W-:Y:S03]  /*7980*/  MUFU.EX2 R22, R8 ;  /* 0x0000000800167308 */ /* 0x0003e60000000800 */
[C---:B------:R-:W-:Y:S08]  /*7990*/  HMMA.16816.F32.BF16 R128, R4.reuse, R16, R112 ;  /* 0x000000100480723c */ /* 0x040ff00000041870 */
[----:B------:R-:W-:Y:S01]  /*79a0*/  HMMA.16816.F32.BF16 R160, R4, R24, R84 ;  /* 0x0000001804a0723c */ /* 0x000fe20000041854 */
[----:B-1----:R-:W-:-:S07]  /*79b0*/  FFMA.FTZ R8, R177, c[0x0][0x23c], -R12 ;  /* 0x00008f00b1087a23 */ /* 0x002fce000001080c */
[C---:B------:R-:W-:Y:S01]  /*79c0*/  HMMA.16816.F32.BF16 R36, R4.reuse, R10, R36 ;  /* 0x0000000a0424723c */ /* 0x040fe20000041824 */
[----:B------:R-:W-:Y:S01]  /*79d0*/  MOV R25, R14 ;  /* 0x0000000e00197202 */ /* 0x000fe20000000f00 */
[----:B------:R1:W2:Y:S06]  /*79e0*/  MUFU.EX2 R21, R8 ;  /* 0x0000000800157308 */ /* 0x0002ac0000000800 */
[C---:B------:R-:W-:Y:S08]  /*79f0*/  HMMA.16816.F32.BF16 R40, R4.reuse, R26, R40 ;  /* 0x0000001a0428723c */ /* 0x040ff00000041828 */
[----:B------:R-:W-:Y:S01]  /*7a00*/  HMMA.16816.F32.BF16 R68, R4, R32, R72 ;  /* 0x000000200444723c */ /* 0x000fe20000041848 */
[----:B-1----:R-:W-:Y:S01]  /*7a10*/  FFMA.FTZ R8, R193, c[0x0][0x23c], -R2 ;  /* 0x00008f00c1087a23 */ /* 0x002fe20000010802 */
[----:B--2---:R-:W-:-:S03]  /*7a20*/  F2FP.BF16.PACK_AB R94, R21, R22 ;  /* 0x00000016155e723e */ /* 0x004fc600000010ff */
[----:B------:R1:W-:Y:S03]  /*7a30*/  MUFU.EX2 R20, R8 ;  /* 0x0000000800147308 */ /* 0x0003e60000000800 */
[C---:B------:R-:W-:Y:S08]  /*7a40*/  HMMA.16816.F32.BF16 R44, R4.reuse, R34, R44 ;  /* 0x00000022042c723c */ /* 0x040ff0000004182c */
[----:B------:R-:W-:Y:S01]  /*7a50*/  HMMA.16816.F32.BF16 R84, R4, R28, R80 ;  /* 0x0000001c0454723c */ /* 0x000fe20000041850 */
[----:B------:R-:W-:Y:S01]  /*7a60*/  LDSM.16.MT88.4 R80, [R216+0xbc00] ;  /* 0x00bc0000d850783b */ /* 0x000fe20000004200 */
[----:B-1----:R-:W-:-:S06]  /*7a70*/  FFMA.FTZ R8, R188, c[0x0][0x23c], -R2 ;  /* 0x00008f00bc087a23 */ /* 0x002fcc0000010802 */
[----:B------:R-:W-:Y:S01]  /*7a80*/  HMMA.16816.F32.BF16 R52, R4, R30, R52 ;  /* 0x0000001e0434723c */ /* 0x000fe20000041834 */
[----:B------:R-:W1:Y:S01]  /*7a90*/  LDSM.16.MT88.4 R4, [R218+0xbc00] ;  /* 0x00bc0000da04783b */ /* 0x000e620000004200 */
[----:B------:R2:W3:Y:S02]  /*7aa0*/  MUFU.EX2 R19, R8 ;  /* 0x0000000800137308 */ /* 0x0004e40000000800 */
[--C-:B--2---:R-:W-:Y:S01]  /*7ab0*/  FFMA.FTZ R8, R181, c[0x0][0x23c], -R2.reuse ;  /* 0x00008f00b5087a23 */ /* 0x104fe20000010802 */
[----:B---3--:R-:W-:Y:S01]  /*7ac0*/  F2FP.BF16.PACK_AB R93, R19, R20 ;  /* 0x00000014135d723e */ /* 0x008fe200000010ff */
[----:B------:R-:W-:-:S04]  /*7ad0*/  FFMA.FTZ R2, R184, c[0x0][0x23c], -R2 ;  /* 0x00008f00b8027a23 */ /* 0x000fc80000010802 */
[----:B------:R2:W-:Y:S08]  /*7ae0*/  MUFU.EX2 R17, R8 ;  /* 0x0000000800117308 */ /* 0x0005f00000000800 */
[----:B------:R3:W4:Y:S01]  /*7af0*/  MUFU.EX2 R18, R2 ;  /* 0x0000000200127308 */ /* 0x0007220000000800 */
[----:B--2---:R-:W-:-:S04]  /*7b00*/  FADD.FTZ R8, R180, R252 ;  /* 0x000000fcb4087221 */ /* 0x004fc80000010000 */
[----:B------:R-:W-:Y:S02]  /*7b10*/  FADD.FTZ R8, R179, R8 ;  /* 0x00000008b3087221 */ /* 0x000fe40000010000 */
[----:B---3--:R-:W-:Y:S01]  /*7b20*/  FFMA.FTZ R2, R199, c[0x0][0x23c], -R0 ;  /* 0x00008f00c7027a23 */ /* 0x008fe20000010800 */
[----:B----4-:R-:W-:-:S03]  /*7b30*/  F2FP.BF16.PACK_AB R95, R18, R17 ;  /* 0x00000011125f723e */ /* 0x010fc600000010ff */
[----:B------:R2:W-:Y:S04]  /*7b40*/  MUFU.EX2 R16, R2 ;  /* 0x0000000200107308 */ /* 0x0005e80000000800 */
[C---:B-1----:R-:W-:Y:S08]  /*7b50*/  HMMA.16816.F32.BF16 R88, R92.reuse, R4, R96 ;  /* 0x000000045c58723c */ /* 0x042ff00000041860 */
[----:B------:R-:W-:Y:S01]  /*7b60*/  HMMA.16816.F32.BF16 R116, R92, R124, R116 ;  /* 0x0000007c5c74723c */ /* 0x000fe20000041874 */
[----:B--2---:R-:W-:-:S04]  /*7b70*/  FFMA.FTZ R2, R197, c[0x0][0x23c], -R0 ;  /* 0x00008f00c5027a23 */ /* 0x004fc80000010800 */
        /* <DEDUP_REMOVED lines=109> */
[----:B------:R-:W-:Y:S06]  /*8250*/  BAR.SYNC.DEFER_BLOCKING 0x0 ;  /* 0x0000000000007b1d */ /* 0x000fec0000010000 */
[----:B------:R-:W1:Y:S01]  /*8260*/  S2R R248, SR_TID.X ;  /* 0x0000000000f87919 */ /* 0x000e620000002100 */
[----:B--2---:R-:W-:-:S05]  /*8270*/  IMAD.MOV.U32 R249, RZ, RZ, R182 ;  /* 0x000000fffff97224 */ /* 0x004fca00078e00b6 */
[----:B------:R-:W-:Y:S02]  /*8280*/  IADD3 R2, R249, -0x2, RZ ;  /* 0xfffffffef9027810 */ /* 0x000fe40007ffe0ff */
[----:B---3--:R-:W-:Y:S02]  /*8290*/  ISETP.GE.AND P4, PT, R176, c[0x0][0x220], PT ;  /* 0x00008800b0007a0c */ /* 0x008fe40003f86270 */
[----:B----4-:R-:W-:Y:S01]  /*82a0*/  ISETP.GE.AND P3, PT, R179, c[0x0][0x220], PT ;  /* 0x00008800b3007a0c */ /* 0x010fe20003f66270 */
[----:B-1----:R-:W-:Y:S01]  /*82b0*/  IMAD R0, R2, UR6, RZ ;  /* 0x0000000602007c24 */ /* 0x002fe2000f8e02ff */
        /* <DEDUP_REMOVED lines=59> */
[----:B------:R-:W1:Y:S04]  /*8670*/  LDSM.16.M88.4 R36, [R219+0x6800] ;  /* 0x00680000db24783b */ /* 0x000e680000000200 */
[----:B------:R-:W1:Y:S04]  /*8680*/  LDSM.16.M88.4 R40, [R219+0x6400] ;  /* 0x00640000db28783b */ /* 0x000e680000000200 */
[----:B------:R-:W1:Y:S01]  /*8690*/  LDSM.16.M88.4 R32, [R219+0x6c00] ;  /* 0x006c0000db20783b */ /* 0x000e620000000200 */
[----:B--2---:R-:W-:Y:S01]  /*86a0*/  HMMA.16816.F32.BF16 R236, R8, R28, RZ ;  /* 0x0000001c08ec723c */ /* 0x004fe200000418ff */
[----:B------:R-:W-:-:S02]  /*86b0*/  IMAD.MOV.U32 R252, RZ, RZ, R195 ;  /* 0x000000fffffc7224 */ /* 0x000fc400078e00c3 */
        /* <DEDUP_REMOVED lines=18> */
[----:B------:R-:W2:Y:S04]  /*87e0*/  LDSM.16.M88.4 R8, [R221] ;  /* 0x00000000dd08783b */ /* 0x000ea80000000200 */
[----:B------:R-:W-:Y:S03]  /*87f0*/  LDSM.16.M88.4 R16, [R217+0x7c00] ;  /* 0x007c0000d910783b */ /* 0x000fe60000000200 */
[C---:B-1----:R-:W-:Y:S08]  /*8800*/  HMMA.16816.F32.BF16 R180, R12.reuse, R44, R64 ;  /* 0x0000002c0cb4723c */ /* 0x042ff00000041840 */
[C---:B------:R-:W-:Y:S08]  /*8810*/  HMMA.16816.F32.BF16 R188, R12.reuse, R36, R48 ;  /* 0x000000240cbc723c */ /* 0x040ff00000041830 */
[C---:B------:R-:W-:Y:S08]  /*8820*/  HMMA.16816.F32.BF16 R176, R12.reuse, R40, R56 ;  /* 0x000000280cb0723c */ /* 0x040ff00000041838 */
[C---:B------:R-:W-:Y:S01]  /*8830*/  HMMA.16816.F32.BF16 R64, R12.reuse, R32, R28 ;  /* 0x000000200c40723c */ /* 0x040fe2000004181c */
[----:B------:R-:W-:Y:S07]  /*8840*/  LDSM.16.M88.4 R28, [R217+0x7000] ;  /* 0x00700000d91c783b */ /* 0x000fee0000000200 */
[C---:B------:R-:W-:Y:S08]  /*8850*/  HMMA.16816.F32.BF16 R60, R12.reuse, R46, R60 ;  /* 0x0000002e0c3c723c */ /* 0x040ff0000004183c */
[C---:B------:R-:W-:Y:S08]  /*8860*/  HMMA.16816.F32.BF16 R52, R12.reuse, R42, R52 ;  /* 0x0000002a0c34723c */ /* 0x040ff00000041834 */
[C---:B------:R-:W-:Y:S08]  /*8870*/  HMMA.16816.F32.BF16 R48, R12.reuse, R38, R108 ;  /* 0x000000260c30723c */ /* 0x040ff0000004186c */
[----:B------:R-:W-:Y:S01]  /*8880*/  HMMA.16816.F32.BF16 R12, R12, R34, R4 ;  /* 0x000000220c0c723c */ /* 0x000fe20000041804 */
[----:B------:R-:W1:Y:S07]  /*8890*/  LDSM.16.M88.4 R4, [R220+0x3000] ;  /* 0x00300000dc04783b */ /* 0x000e6e0000000200 */
[C---:B--2---:R-:W-:Y:S08]  /*88a0*/  HMMA.16816.F32.BF16 R240, R8.reuse, R36, R200 ;  /* 0x0000002408f0723c */ /* 0x044ff000000418c8 */
[C---:B------:R-:W-:Y:S08]  /*88b0*/  HMMA.16816.F32.BF16 R236, R8.reuse, R44, R236 ;  /* 0x0000002c08ec723c */ /* 0x040ff000000418ec */
[C---:B------:R-:W-:Y:S08]  /*88c0*/  HMMA.16816.F32.BF16 R208, R8.reuse, R40, R208 ;  /* 0x0000002808d0723c */ /* 0x040ff000000418d0 */
[C---:B------:R-:W-:Y:S08]  /*88d0*/  HMMA.16816.F32.BF16 R244, R8.reuse, R32, R192 ;  /* 0x0000002008f4723c */ /* 0x040ff000000418c0 */
[C---:B------:R-:W-:Y:S01]  /*88e0*/  HMMA.16816.F32.BF16 R200, R8.reuse, R46, R212 ;  /* 0x0000002e08c8723c */ /* 0x040fe200000418d4 */
[----:B------:R-:W-:Y:S07]  /*88f0*/  LDSM.16.M88.4 R44, [R219+0x7c00] ;  /* 0x007c0000db2c783b */ /* 0x000fee0000000200 */
[C---:B------:R-:W-:Y:S08]  /*8900*/  HMMA.16816.F32.BF16 R204, R8.reuse, R42, R204 ;  /* 0x0000002a08cc723c */ /* 0x040ff000000418cc */
[C---:B------:R-:W-:Y:S01]  /*8910*/  HMMA.16816.F32.BF16 R196, R8.reuse, R38, R196 ;  /* 0x0000002608c4723c */ /* 0x040fe200000418c4 */
[----:B------:R-:W-:Y:S07]  /*8920*/  LDSM.16.M88.4 R36, [R219+0x7000] ;  /* 0x00700000db24783b */ /* 0x000fee0000000200 */
[----:B------:R-:W-:Y:S01]  /*8930*/  HMMA.16816.F32.BF16 R56, R8, R34, R184 ;  /* 0x000000220838723c */ /* 0x000fe200000418b8 */
[----:B------:R-:W2:Y:S07]  /*8940*/  LDSM.16.M88.4 R8, [R220+0x2000] ;  /* 0x00200000dc08783b */ /* 0x000eae0000000200 */
        /* <DEDUP_REMOVED lines=10> */
[----:B------:R-:W1:Y:S04]  /*89f0*/  LDSM.16.M88.4 R4, [R221+0x3000] ;  /* 0x00300000dd04783b */ /* 0x000e680000000200 */
[----:B------:R-:W3:Y:S03]  /*8a00*/  LDSM.16.M88.4 R12, [R221+0x2000] ;  /* 0x00200000dd0c783b */ /* 0x000ee60000000200 */
[C---:B--2---:R-:W-:Y:S08]  /*8a10*/  HMMA.16816.F32.BF16 R184, R8.reuse, R28, R236 ;  /* 0x0000001c08b8723c */ /* 0x044ff000000418ec */
[C---:B------:R-:W-:Y:S08]  /*8a20*/  HMMA.16816.F32.BF16 R200, R8.reuse, R30, R200 ;  /* 0x0000001e08c8723c */ /* 0x040ff000000418c8 */
[C---:B------:R-:W-:Y:S08]  /*8a30*/  HMMA.16816.F32.BF16 R236, R8.reuse, R24, R208 ;  /* 0x0000001808ec723c */ /* 0x040ff000000418d0 */
[----:B------:R-:W-:Y:S08]  /*8a40*/  HMMA.16816.F32.BF16 R212, R8, R26, R204 ;  /* 0x0000001a08d4723c */ /* 0x000ff000000418cc */
[C---:B-1----:R-:W-:Y:S08]  /*8a50*/  HMMA.16816.F32.BF16 R24, R4.reuse, R38, R60 ;  /* 0x000000260418723c */ /* 0x042ff0000004183c */
[----:B------:R-:W-:Y:S08]  /*8a60*/  HMMA.16816.F32.BF16 R60, R4, R52, R176 ;  /* 0x00000034043c723c */ /* 0x000ff000000418b0 */
[C---:B------:R-:W-:Y:S08]  /*8a70*/  HMMA.16816.F32.BF16 R208, R8.reuse, R20, R240 ;  /* 0x0000001408d0723c */ /* 0x040ff000000418f0 */
[----:B------:R-:W-:Y:S01]  /*8a80*/  HMMA.16816.F32.BF16 R204, R8, R22, R196 ;  /* 0x0000001608cc723c */ /* 0x000fe200000418c4 */
[----:B------:R-:W-:Y:S07]  /*8a90*/  LDSM.16.M88.4 R20, [R217+0x8400] ;  /* 0x00840000d914783b */ /* 0x000fee0000000200 */
[C---:B------:R-:W-:Y:S01]  /*8aa0*/  HMMA.16816.F32.BF16 R28, R4.reuse, R36, R40 ;  /* 0x00000024041c723c */ /* 0x040fe20000041828 */
[----:B------:R-:W-:Y:S07]  /*8ab0*/  LDSM.16.M88.4 R40, [R217+0x8c00] ;  /* 0x008c0000d928783b */ /* 0x000fee0000000200 */
[C---:B------:R-:W-:Y:S08]  /*8ac0*/  HMMA.16816.F32.BF16 R64, R4.reuse, R54, R64 ;  /* 0x000000360440723c */ /* 0x040ff00000041840 */
[C---:B------:R-:W-:Y:S08]  /*8ad0*/  HMMA.16816.F32.BF16 R108, R4.reuse, R48, R108 ;  /* 0x00000030046c723c */ /* 0x040ff0000004186c */
[C---:B------:R-:W-:Y:S08]  /*8ae0*/  HMMA.16816.F32.BF16 R180, R4.reuse, R50, R180 ;  /* 0x0000003204b4723c */ /* 0x040ff000000418b4 */
[C---:B------:R-:W-:Y:S08]  /*8af0*/  HMMA.16816.F32.BF16 R192, R4.reuse, R44, R192 ;  /* 0x0000002c04c0723c */ /* 0x040ff000000418c0 */
[----:B------:R-:W-:Y:S01]  /*8b00*/  HMMA.16816.F32.BF16 R176, R4, R46, R32 ;  /* 0x0000002e04b0723c */ /* 0x000fe20000041820 */
[----:B------:R-:W1:Y:S04]  /*8b10*/  LDSM.16.M88.4 R4, [R220+0x5000] ;  /* 0x00500000dc04783b */ /* 0x000e680000000200 */
[----:B------:R-:W2:Y:S03]  /*8b20*/  LDSM.16.M88.4 R32, [R217+0x8800] ;  /* 0x00880000d920783b */ /* 0x000ea60000000200 */
[C---:B------:R-:W-:Y:S08]  /*8b30*/  HMMA.16816.F32.BF16 R188, R8.reuse, R16, R244 ;  /* 0x0000001008bc723c */ /* 0x040ff000000418f4 */
[----:B------:R-:W-:Y:S01]  /*8b40*/  HMMA.16816.F32.BF16 R56, R8, R18, R56 ;  /* 0x000000120838723c */ /* 0x000fe20000041838 */
[----:B------:R-:W5:Y:S04]  /*8b50*/  LDSM.16.M88.4 R16, [R217+0x8000] ;  /* 0x00800000d910783b */ /* 0x000f680000000200 */
[----:B------:R-:W1:Y:S03]  /*8b60*/  LDSM.16.M88.4 R8, [R220+0x4000] ;  /* 0x00400000dc08783b */ /* 0x000e660000000200 */
        /* <DEDUP_REMOVED lines=10> */
[C---:B--2---:R-:W-:Y:S08]  /*8c10*/  HMMA.16816.F32.BF16 R52, R4.reuse, R32, R108 ;  /* 0x000000200434723c */ /* 0x044ff0000004186c */
[C---:B------:R-:W-:Y:S08]  /*8c20*/  HMMA.16816.F32.BF16 R60, R4.reuse, R42, R176 ;  /* 0x0000002a043c723c */ /* 0x040ff000000418b0 */
[C---:B-----5:R-:W-:Y:S01]  /*8c30*/  HMMA.16816.F32.BF16 R188, R4.reuse, R16, R28 ;  /* 0x0000001004bc723c */ /* 0x060fe2000004181c */
[----:B------:R-:W-:Y:S07]  /*8c40*/  LDSM.16.M88.4 R28, [R219+0x8000] ;  /* 0x00800000db1c783b */ /* 0x000fee0000000200 */
[----:B------:R-:W-:Y:S01]  /*8c50*/  HMMA.16816.F32.BF16 R48, R4, R18, R24 ;  /* 0x000000120430723c */ /* 0x000fe20000041818 */
[----:B------:R-:W-:Y:S07]  /*8c60*/  LDSM.16.M88.4 R24, [R219+0x8400] ;  /* 0x00840000db18783b */ /* 0x000fee0000000200 */
[C---:B------:R-:W-:Y:S08]  /*8c70*/  HMMA.16816.F32.BF16 R108, R8.reuse, R16, R184 ;  /* 0x00000010086c723c */ /* 0x040ff000000418b8 */
[----:B------:R-:W-:Y:S01]  /*8c80*/  HMMA.16816.F32.BF16 R176, R8, R18, R196 ;  /* 0x0000001208b0723c */ /* 0x000fe200000418c4 */
[----:B------:R-:W1:Y:S07]  /*8c90*/  LDSM.16.M88.4 R16, [R219+0x8800] ;  /* 0x00880000db10783b */ /* 0x000e6e0000000200 */
[C---:B------:R-:W-:Y:S08]  /*8ca0*/  HMMA.16816.F32.BF16 R56, R4.reuse, R34, R180 ;  /* 0x000000220438723c */ /* 0x040ff000000418b4 */
[----:B------:R-:W-:Y:S08]  /*8cb0*/  HMMA.16816.F32.BF16 R36, R4, R22, R64 ;  /* 0x000000160424723c */ /* 0x000ff00000041840 */
[C---:B------:R-:W-:Y:S08]  /*8cc0*/  HMMA.16816.F32.BF16 R180, R8.reuse, R20, R200 ;  /* 0x0000001408b4723c */ /* 0x040ff000000418c8 */
[----:B------:R-:W-:Y:S01]  /*8cd0*/  HMMA.16816.F32.BF16 R184, R8, R22, R240 ;  /* 0x0000001608b8723c */ /* 0x000fe200000418f0 */
[----:B------:R-:W2:Y:S07]  /*8ce0*/  LDSM.16.M88.4 R20, [R219+0x8c00] ;  /* 0x008c0000db14783b */ /* 0x000eae0000000200 */
[----:B------:R-:W-:Y:S01]  /*8cf0*/  HMMA.16816.F32.BF16 R64, R4, R40, R192 ;  /* 0x000000280440723c */ /* 0x000fe200000418c0 */
[----:B------:R-:W-:-:S07]  /*8d00*/  IMAD.SHL.U32 R248, R248, 0x2, RZ ;  /* 0x00000002f8f87824 */ /* 0x000fce00078e00ff */
[----:B-1----:R-:W-:Y:S01]  /*8d10*/  HMMA.16816.F32.BF16 R4, R12, R16, R52 ;  /* 0x000000100c04723c */ /* 0x002fe20000041834 */
[----:B------:R-:W-:-:S07]  /*8d20*/  LOP3.LUT R248, R248, 0x6, RZ, 0xc0, !PT ;  /* 0x00000006f8f87812 */ /* 0x000fce00078ec0ff */
[C---:B------:R-:W-:Y:S08]  /*8d30*/  HMMA.16816.F32.BF16 R192, R8.reuse, R32, R212 ;  /* 0x0000002008c0723c */ /* 0x040ff000000418d4 */
[C---:B------:R-:W-:Y:S08]  /*8d40*/  HMMA.16816.F32.BF16 R196, R8.reuse, R34, R236 ;  /* 0x0000002208c4723c */ /* 0x040ff000000418ec */
[C---:B------:R-:W-:Y:S08]  /*8d50*/  HMMA.16816.F32.BF16 R200, R8.reuse, R40, R208 ;  /* 0x0000002808c8723c */ /* 0x040ff000000418d0 */
[----:B------:R-:W-:Y:S08]  /*8d60*/  HMMA.16816.F32.BF16 R204, R8, R42, R204 ;  /* 0x0000002a08cc723c */ /* 0x000ff000000418cc */
[C---:B------:R-:W-:Y:S08]  /*8d70*/  HMMA.16816.F32.BF16 R8, R12.reuse, R18, R56 ;  /* 0x000000120c08723c */ /* 0x040ff00000041838 */
[C---:B------:R-:W-:Y:S08]  /*8d80*/  HMMA.16816.F32.BF16 R36, R12.reuse, R26, R36 ;  /* 0x0000001a0c24723c */ /* 0x040ff00000041824 */
[C---:B------:R-:W-:Y:S07]  /*8d90*/  HMMA.16816.F32.BF16 R208, R12.reuse, R30, R48 ;  /* 0x0000001e0cd0723c */ /* 0x040fee0000041830 */
[----:B------:R-:W-:Y:S01]  /*8da0*/  IADD3 R49, R249, -0x2, RZ ;  /* 0xfffffffef9317810 */ /* 0x000fe20007ffe0ff */
[----:B--2---:R-:W-:Y:S04]  /*8db0*/  HMMA.16816.F32.BF16 R32, R12, R20, R64 ;  /* 0x000000140c20723c */ /* 0x004fe80000041840 */
[----:B------:R-:W-:-:S04]  /*8dc0*/  IMAD R0, R49, 0x40, R248 ;  /* 0x0000004031007824 */ /* 0x000fc800078e02f8 */
[----:B----4-:R-:W-:Y:S02]  /*8dd0*/  IMAD.IADD R2, R230, 0x1, -R0 ;  /* 0x00000001e6027824 */ /* 0x010fe400078e0a00 */
[----:B------:R-:W-:Y:S02]  /*8de0*/  IMAD.MOV.U32 R237, RZ, RZ, R7 ;  /* 0x000000ffffed7224 */ /* 0x000fe400078e0007 */
[----:B------:R-:W-:Y:S01]  /*8df0*/  IMAD.MOV.U32 R236, RZ, RZ, R5 ;  /* 0x000000ffffec7224 */ /* 0x000fe200078e0005 */
[----:B------:R-:W-:Y:S01]  /*8e00*/  IABS R2, R2 ;  /* 0x0000000200027213 */ /* 0x000fe20000000000 */
[----:B------:R-:W-:Y:S02]  /*8e10*/  IMAD.MOV.U32 R55, RZ, RZ, R4 ;  /* 0x000000ffff377224 */ /* 0x000fe400078e0004 */
[----:B------:R-:W-:Y:S02]  /*8e20*/  IMAD.MOV.U32 R54, RZ, RZ, R6 ;  /* 0x000000ffff367224 */ /* 0x000fe400078e0006 */
[----:B------:R-:W1:Y:S01]  /*8e30*/  LDSM.16.M88.4 R4, [R221+0x4000] ;  /* 0x00400000dd04783b */ /* 0x000e620000000200 */
[----:B------:R-:W-:Y:S01]  /*8e40*/  MOV R3, R2 ;  /* 0x0000000200037202 */ /* 0x000fe20000000f00 */
        /* <DEDUP_REMOVED lines=9> */
[----:B------:R-:W-:Y:S01]  /*8ee0*/  HMMA.16816.F32.BF16 R188, R12, R28, R188 ;  /* 0x0000001c0cbc723c */ /* 0x000fe200000418bc */
[----:B------:R-:W-:Y:S01]  /*8ef0*/  IMAD.IADD R8, R229, 0x1, -R0 ;  /* 0x00000001e5087824 */ /* 0x000fe200078e0a00 */
[----:B------:R2:W-:Y:S01]  /*8f00*/  I2F R39, R3 ;  /* 0x0000000300277306 */ /* 0x0005e20000201400 */
[----:B------:R-:W-:-:S05]  /*8f10*/  IMAD.MOV.U32 R107, RZ, RZ, R37 ;  /* 0x000000ffff6b7224 */ /* 0x000fca00078e0025 */
[----:B------:R-:W-:Y:S01]  /*8f20*/  HMMA.16816.F32.BF16 R212, R12, R24, R44 ;  /* 0x000000180cd4723c */ /* 0x000fe2000004182c */
[----:B------:R-:W-:Y:S01]  /*8f30*/  IABS R2, R8 ;  /* 0x0000000800027213 */ /* 0x000fe20000000000 */
[----:B------:R-:W-:Y:S02]  /*8f40*/  IMAD.MOV.U32 R40, RZ, RZ, R10 ;  /* 0x000000ffff287224 */ /* 0x000fe400078e000a */
[----:B------:R-:W-:Y:S02]  /*8f50*/  IMAD.MOV.U32 R106, RZ, RZ, R11 ;  /* 0x000000ffff6a7224 */ /* 0x000fe400078e000b */
[----:B------:R-:W-:Y:S01]  /*8f60*/  IMAD.MOV.U32 R244, RZ, RZ, R252 ;  /* 0x000000fffff47224 */ /* 0x000fe200078e00fc */
[----:B------:R-:W-:Y:S01]  /*8f70*/  ISETP.GE.AND P1, PT, R0, R235, PT ;  /* 0x000000eb0000720c */ /* 0x000fe20003f26270 */
[----:B------:R-:W-:-:S04]  /*8f80*/  DEPBAR.LE SB0, 0x0 ;  /* 0x000080000000791a */ /* 0x000fc80000000000 */
[--C-:B--2---:R-:W-:Y:S01]  /*8f90*/  IMAD.IADD R3, R228, 0x1, -R0.reuse ;  /* 0x00000001e4037824 */ /* 0x104fe200078e0a00 */
[----:B------:R2:W-:Y:S01]  /*8fa0*/  I2F R38, R2 ;  /* 0x0000000200267306 */ /* 0x0005e20000201400 */
[----:B------:R-:W-:Y:S03]  /*8fb0*/  HMMA.16816.F32.BF16 R32, R12, R22, R60 ;  /* 0x000000160c20723c */ /* 0x000fe6000004183c */
[----:B------:R-:W-:Y:S01]  /*8fc0*/  IABS R8, R3 ;  /* 0x0000000300087213 */ /* 0x000fe20000000000 */
[----:B------:R-:W-:-:S05]  /*8fd0*/  IMAD.IADD R3, R231, 0x1, -R0 ;  /* 0x00000001e7037824 */ /* 0x000fca00078e0a00 */
[----:B------:R-:W-:Y:S02]  /*8fe0*/  IABS R3, R3 ;  /* 0x0000000300037213 */ /* 0x000fe40000000000 */
[----:B--2---:R-:W-:Y:S01]  /*8ff0*/  IADD3 R2, R0, 0x1, RZ ;  /* 0x0000000100027810 */ /* 0x004fe20007ffe0ff */
[----:B------:R2:W-:Y:S04]  /*9000*/  I2F R36, R8 ;  /* 0x0000000800247306 */ /* 0x0005e80000201400 */
[----:B------:R-:W-:Y:S02]  /*9010*/  IMAD.IADD R9, R230, 0x1, -R2 ;  /* 0x00000001e6097824 */ /* 0x000fe400078e0a02 */
[----:B--2---:R-:W-:-:S03]  /*9020*/  IMAD.MOV.U32 R8, RZ, RZ, R3 ;  /* 0x000000ffff087224 */ /* 0x004fc600078e0003 */
[----:B------:R-:W-:Y:S01]  /*9030*/  IABS R3, R9 ;  /* 0x0000000900037213 */ /* 0x000fe20000000000 */
[----:B------:R2:W-:Y:S01]  /*9040*/  I2F R15, R8 ;  /* 0x00000008000f7306 */ /* 0x0005e20000201400 */
[----:B------:R-:W-:-:S07]  /*9050*/  IMAD.IADD R10, R231, 0x1, -R2 ;  /* 0x00000001e70a7824 */ /* 0x000fce00078e0a02 */
[----:B------:R3:W-:Y:S01]  /*9060*/  I2F R37, R3 ;  /* 0x0000000300257306 */ /* 0x0007e20000201400 */
[----:B------:R-:W-:Y:S02]  /*9070*/  IMAD.MOV.U32 R12, RZ, RZ, R32 ;  /* 0x000000ffff0c7224 */ /* 0x000fe400078e0020 */
[--C-:B--2---:R-:W-:Y:S02]  /*9080*/  IMAD.IADD R8, R229, 0x1, -R2.reuse ;  /* 0x00000001e5087824 */ /* 0x104fe400078e0a02 */
[----:B---3--:R-:W-:-:S03]  /*9090*/  IMAD.IADD R3, R228, 0x1, -R2 ;  /* 0x00000001e4037824 */ /* 0x008fc600078e0a02 */
[----:B------:R-:W-:Y:S01]  /*90a0*/  IABS R8, R8 ;  /* 0x0000000800087213 */ /* 0x000fe20000000000 */
[----:B------:R-:W-:Y:S01]  /*90b0*/  IMAD.MOV.U32 R57, RZ, RZ, R33 ;  /* 0x000000ffff397224 */ /* 0x000fe200078e0021 */
[----:B------:R-:W-:Y:S01]  /*90c0*/  IABS R3, R3 ;  /* 0x0000000300037213 */ /* 0x000fe20000000000 */
[----:B------:R-:W-:Y:S02]  /*90d0*/  IMAD.MOV.U32 R251, RZ, RZ, R34 ;  /* 0x000000fffffb7224 */ /* 0x000fe400078e0022 */
[----:B------:R-:W-:Y:S02]  /*90e0*/  IMAD.MOV.U32 R247, RZ, RZ, R35 ;  /* 0x000000fffff77224 */ /* 0x000fe400078e0023 */
[----:B-1----:R-:W-:Y:S01]  /*90f0*/  HMMA.16816.F32.BF16 R32, R4, R28, R108 ;  /* 0x0000001c0420723c */ /* 0x002fe2000004186c */
[----:B------:R1:W-:Y:S01]  /*9100*/  I2F R28, R8 ;  /* 0x00000008001c7306 */ /* 0x0003e20000201400 */
[----:B------:R-:W-:Y:S01]  /*9110*/  IMAD.MOV.U32 R9, RZ, RZ, R3 ;  /* 0x000000ffff097224 */ /* 0x000fe200078e0003 */
[----:B------:R-:W-:-:S06]  /*9120*/  IABS R3, R10 ;  /* 0x0000000a00037213 */ /* 0x000fcc0000000000 */
[----:B------:R2:W-:Y:S01]  /*9130*/  I2F R13, R3 ;  /* 0x00000003000d7306 */ /* 0x0005e20000201400 */
[----:B-1----:R-:W-:-:S07]  /*9140*/  IADD3 R8, R0, 0x8, RZ ;  /* 0x0000000800087810 */ /* 0x002fce0007ffe0ff */
[----:B------:R1:W-:Y:S01]  /*9150*/  I2F R14, R9 ;  /* 0x00000009000e7306 */ /* 0x0003e20000201400 */
[----:B--2---:R-:W-:-:S05]  /*9160*/  IMAD.IADD R3, R229, 0x1, -R8 ;  /* 0x00000001e5037824 */ /* 0x004fca00078e0a08 */
[----:B------:R-:W-:Y:S02]  /*9170*/  IABS R3, R3 ;  /* 0x0000000300037213 */ /* 0x000fe40000000000 */
[----:B-1----:R-:W-:Y:S02]  /*9180*/  IADD3 R9, R230, -R8, RZ ;  /* 0x80000008e6097210 */ /* 0x002fe40007ffe0ff */
[----:B------:R1:W-:Y:S01]  /*9190*/  I2F R46, R3 ;  /* 0x00000003002e7306 */ /* 0x0003e20000201400 */
[----:B------:R-:W-:Y:S02]  /*91a0*/  IADD3 R10, R0, 0x9, RZ ;  /* 0x00000009000a7810 */ /* 0x000fe40007ffe0ff */
[----:B------:R-:W-:-:S05]  /*91b0*/  IABS R9, R9 ;  /* 0x0000000900097213 */ /* 0x000fca0000000000 */
[----:B------:R2:W-:Y:S01]  /*91c0*/  I2F R47, R9 ;  /* 0x00000009002f7306 */ /* 0x0005e20000201400 */
[----:B-1----:R-:W-:-:S05]  /*91d0*/  IMAD.IADD R3, R231, 0x1, -R8 ;  /* 0x00000001e7037824 */ /* 0x002fca00078e0a08 */
[----:B--2---:R-:W-:Y:S01]  /*91e0*/  IABS R9, R3 ;  /* 0x0000000300097213 */ /* 0x004fe20000000000 */
[----:B------:R-:W-:-:S05]  /*91f0*/  IMAD.IADD R3, R230, 0x1, -R10 ;  /* 0x00000001e6037824 */ /* 0x000fca00078e0a0a */
[----:B------:R-:W-:Y:S01]  /*9200*/  IABS R3, R3 ;  /* 0x0000000300037213 */ /* 0x000fe20000000000 */
[----:B------:R-:W-:-:S03]  /*9210*/  IMAD.IADD R11, R228, 0x1, -R8 ;  /* 0x00000001e40b7824 */ /* 0x000fc600078e0a08 */
[----:B------:R1:W-:Y:S01]  /*9220*/  I2F R44, R3 ;  /* 0x00000003002c7306 */ /* 0x0003e20000201400 */
[----:B------:R-:W-:Y:S01]  /*9230*/  HMMA.16816.F32.BF16 R180, R4, R24, R180 ;  /* 0x0000001804b4723c */ /* 0x000fe200000418b4 */
[----:B------:R-:W-:-:S06]  /*9240*/  IABS R11, R11 ;  /* 0x0000000b000b7213 */ /* 0x000fcc0000000000 */
[----:B------:R2:W-:Y:S01]  /*9250*/  I2F R43, R9 ;  /* 0x00000009002b7306 */ /* 0x0005e20000201400 */
[----:B------:R-:W-:Y:S01]  /*9260*/  HMMA.16816.F32.BF16 R184, R4, R26, R184 ;  /* 0x0000001a04b8723c */ /* 0x000fe200000418b8 */
[----:B-1----:R-:W-:-:S07]  /*9270*/  IMAD.IADD R3, R228, 0x1, -R10 ;  /* 0x00000001e4037824 */ /* 0x002fce00078e0a0a */
[----:B------:R-:W-:Y:S01]  /*9280*/  HMMA.16816.F32.BF16 R108, R4, R16, R192 ;  /* 0x00000010046c723c */ /* 0x000fe200000418c0 */
[----:B------:R-:W-:Y:S01]  /*9290*/  IABS R3, R3 ;  /* 0x0000000300037213 */ /* 0x000fe20000000000 */
[----:B--2---:R-:W-:-:S06]  /*92a0*/  IMAD.IADD R9, R229, 0x1, -R10 ;  /* 0x00000001e5097824 */ /* 0x004fcc00078e0a0a */
[C---:B------:R-:W-:Y:S01]  /*92b0*/  HMMA.16816.F32.BF16 R176, R4.reuse, R30, R176 ;  /* 0x0000001e04b0723c */ /* 0x040fe200000418b0 */
[----:B------:R-:W-:Y:S02]  /*92c0*/  IMAD.MOV.U32 R194, RZ, RZ, R12 ;  /* 0x000000ffffc27224 */ /* 0x000fe400078e000c */
[----:B------:R-:W-:Y:S01]  /*92d0*/  IMAD.IADD R12, R231, 0x1, -R10 ;  /* 0x00000001e70c7824 */ /* 0x000fe200078e0a0a */
[----:B------:R1:W-:Y:S04]  /*92e0*/  I2F R45, R11 ;  /* 0x0000000b002d7306 */ /* 0x0003e80000201400 */
[----:B------:R-:W-:Y:S01]  /*92f0*/  HMMA.16816.F32.BF16 R240, R4, R18, R196 ;  /* 0x0000001204f0723c */ /* 0x000fe200000418c4 */
[----:B------:R-:W-:-:S07]  /*9300*/  IABS R9, R9 ;  /* 0x0000000900097213 */ /* 0x000fce0000000000 */
[----:B------:R-:W-:Y:S01]  /*9310*/  HMMA.16816.F32.BF16 R24, R4, R20, R200 ;  /* 0x000000140418723c */ /* 0x000fe200000418c8 */
[----:B------:R2:W-:Y:S01]  /*9320*/  I2F R42, R9 ;  /* 0x00000009002a7306 */ /* 0x0005e20000201400 */
[----:B-1----:R-:W-:-:S06]  /*9330*/  IMAD.MOV.U32 R11, RZ, RZ, R3 ;  /* 0x000000ffff0b7224 */ /* 0x002fcc00078e0003 */
[----:B------:R-:W-:Y:S01]  /*9340*/  HMMA.16816.F32.BF16 R4, R4, R22, R204 ;  /* 0x000000160404723c */ /* 0x000fe200000418cc */
[----:B------:R-:W-:Y:S01]  /*9350*/  IABS R3, R12 ;  /* 0x0000000c00037213 */ /* 0x000fe20000000000 */
[----:B------:R-:W-:Y:S02]  /*9360*/  IMAD.MOV.U32 R196, RZ, RZ, R40 ;  /* 0x000000ffffc47224 */ /* 0x000fe400078e0028 */
[----:B------:R1:W-:Y:S01]  /*9370*/  I2F R40, R11 ;  /* 0x0000000b00287306 */ /* 0x0003e20000201400 */
[----:B--2---:R-:W-:-:S05]  /*9380*/  IADD3 R9, R0, 0x10, RZ ;  /* 0x0000001000097810 */ /* 0x004fca0007ffe0ff */
[----:B------:R-:W-:Y:S02]  /*9390*/  IMAD.IADD R12, R230, 0x1, -R9 ;  /* 0x00000001e60c7824 */ /* 0x000fe400078e0a09 */
[----:B-1----:R-:W-:-:S04]  /*93a0*/  IMAD.MOV.U32 R11, RZ, RZ, R3 ;  /* 0x000000ffff0b7224 */ /* 0x002fc800078e0003 */
[----:B------:R1:W-:Y:S01]  /*93b0*/  I2F R31, R11 ;  /* 0x0000000b001f7306 */ /* 0x0003e20000201400 */
[----:B------:R-:W-:-:S07]  /*93c0*/  IABS R3, R12 ;  /* 0x0000000c00037213 */ /* 0x000fce0000000000 */
[----:B------:R-:W-:Y:S01]  /*93d0*/  IMAD.MOV.U32 R200, RZ, RZ, R4 ;  /* 0x000000ffffc87224 */ /* 0x000fe200078e0004 */
[----:B------:R2:W-:Y:S01]  /*93e0*/  I2F R41, R3 ;  /* 0x0000000300297306 */ /* 0x0005e20000201400 */
[----:B-1----:R-:W-:-:S05]  /*93f0*/  IMAD.IADD R11, R229, 0x1, -R9 ;  /* 0x00000001e50b7824 */ /* 0x002fca00078e0a09 */
[----:B------:R-:W-:Y:S01]  /*9400*/  IABS R11, R11 ;  /* 0x0000000b000b7213 */ /* 0x000fe20000000000 */
[----:B--2---:R-:W-:-:S04]  /*9410*/  IMAD.IADD R3, R228, 0x1, -R9 ;  /* 0x00000001e4037824 */ /* 0x004fc800078e0a09 */
[----:B------:R-:W-:Y:S02]  /*9420*/  IMAD.MOV.U32 R4, RZ, RZ, R11 ;  /* 0x000000ffff047224 */ /* 0x000fe400078e000b */
[----:B------:R-:W-:Y:S01]  /*9430*/  IMAD.MOV.U32 R18, RZ, RZ, R27 ;  /* 0x000000ffff127224 */ /* 0x000fe200078e001b */
[----:B------:R-:W-:Y:S01]  /*9440*/  IABS R3, R3 ;  /* 0x0000000300037213 */ /* 0x000fe20000000000 */
[----:B------:R-:W-:Y:S01]  /*9450*/  IMAD.MOV.U32 R248, RZ, RZ, R6 ;  /* 0x000000fffff87224 */ /* 0x000fe200078e0006 */
[----:B------:R1:W-:Y:S01]  /*9460*/  I2F R27, R4 ;  /* 0x00000004001b7306 */ /* 0x0003e20000201400 */
[----:B------:R-:W-:Y:S02]  /*9470*/  IMAD.IADD R6, R231, 0x1, -R9 ;  /* 0x00000001e7067824 */ /* 0x000fe400078e0a09 */
[----:B------:R-:W-:Y:S02]  /*9480*/  IMAD.MOV.U32 R252, RZ, RZ, R5 ;  /* 0x000000fffffc7224 */ /* 0x000fe400078e0005 */
[----:B------:R-:W-:Y:S01]  /*9490*/  IMAD.MOV.U32 R5, RZ, RZ, R3 ;  /* 0x000000ffff057224 */ /* 0x000fe200078e0003 */
[----:B------:R-:W-:Y:S01]  /*94a0*/  IABS R3, R6 ;  /* 0x0000000600037213 */ /* 0x000fe20000000000 */
[----:B------:R-:W-:Y:S01]  /*94b0*/  IMAD.MOV.U32 R16, RZ, RZ, R26 ;  /* 0x000000ffff107224 */ /* 0x000fe200078e001a */
[----:B-1----:R-:W-:Y:S01]  /*94c0*/  IADD3 R4, R0, 0x11, RZ ;  /* 0x0000001100047810 */ /* 0x002fe20007ffe0ff */
[----:B------:R1:W-:Y:S04]  /*94d0*/  I2F R26, R5 ;  /* 0x00000005001a7306 */ /* 0x0003e80000201400 */
[----:B------:R-:W-:-:S02]  /*94e0*/  IMAD.IADD R6, R230, 0x1, -R4 ;  /* 0x00000001e6067824 */ /* 0x000fc400078e0a04 */
[----:B------:R-:W-:Y:S02]  /*94f0*/  IMAD.MOV.U32 R199, RZ, RZ, R25 ;  /* 0x000000ffffc77224 */ /* 0x000fe400078e0019 */
[----:B-1----:R-:W-:Y:S01]  /*9500*/  IMAD.MOV.U32 R5, RZ, RZ, R3 ;  /* 0x000000ffff057224 */ /* 0x002fe200078e0003 */
[----:B------:R-:W-:Y:S01]  /*9510*/  IABS R3, R6 ;  /* 0x0000000600037213 */ /* 0x000fe20000000000 */
[----:B------:R-:W-:Y:S02]  /*9520*/  IMAD.IADD R6, R229, 0x1, -R4 ;  /* 0x00000001e5067824 */ /* 0x000fe400078e0a04 */
[----:B------:R1:W-:Y:S01]  /*9530*/  I2F R25, R5 ;  /* 0x0000000500197306 */ /* 0x0003e20000201400 */
[----:B------:R-:W-:Y:S01]  /*9540*/  MOV R20, R7 ;  /* 0x0000000700147202 */ /* 0x000fe20000000f00 */
[----:B-1----:R-:W-:Y:S01]  /*9550*/  IMAD.MOV.U32 R5, RZ, RZ, R3 ;  /* 0x000000ffff057224 */ /* 0x002fe200078e0003 */
[----:B------:R-:W-:-:S05]  /*9560*/  IABS R3, R6 ;  /* 0x0000000600037213 */ /* 0x000fca0000000000 */
[----:B------:R1:W-:Y:S08]  /*9570*/  I2F R29, R3 ;  /* 0x00000003001d7306 */ /* 0x0003f00000201400 */
[----:B------:R-:W-:Y:S01]  /*9580*/  I2F R30, R5 ;  /* 0x00000005001e7306 */ /* 0x000fe20000201400 */
[----:B-1----:R-:W-:-:S07]  /*9590*/  FMUL.FTZ R3, R32, c[0x0][0x2ec] ;  /* 0x0000bb0020037a20 */ /* 0x002fce0000410000 */
[----:B------:R1:W2:Y:S01]  /*95a0*/  MUFU.TANH R5, R3 ;  /* 0x0000000300057308 */ /* 0x0002a20000002400 */
[----:B------:R-:W-:Y:S02]  /*95b0*/  FMUL.FTZ R11, R190, c[0x0][0x2ec] ;  /* 0x0000bb00be0b7a20 */ /* 0x000fe40000410000 */
[----:B-1----:R-:W-:-:S05]  /*95c0*/  FMUL.FTZ R3, R34, c[0x0][0x2ec] ;  /* 0x0000bb0022037a20 */ /* 0x002fca0000410000 */
[----:B------:R1:W-:Y:S01]  /*95d0*/  MUFU.TANH R7, R3 ;  /* 0x0000000300077308 */ /* 0x0003e20000002400 */
[----:B------:R-:W-:Y:S02]  /*95e0*/  IMAD.MOV.U32 R245, RZ, RZ, R24 ;  /* 0x000000fffff57224 */ /* 0x000fe400078e0018 */
[----:B-1----:R-:W-:-:S05]  /*95f0*/  FMUL.FTZ R3, R188, c[0x0][0x2ec] ;  /* 0x0000bb00bc037a20 */ /* 0x002fca0000410000 */
[----:B------:R1:W3:Y:S01]  /*9600*/  MUFU.TANH R6, R3 ;  /* 0x0000000300067308 */ /* 0x0002e20000002400 */
[----:B------:R-:W-:Y:S02]  /*9610*/  FMUL.FTZ R17, R189, c[0x0][0x2ec] ;  /* 0x0000bb00bd117a20 */ /* 0x000fe40000410000 */
[----:B------:R-:W-:-:S05]  /*9620*/  IMAD.MOV.U32 R189, RZ, RZ, R18 ;  /* 0x000000ffffbd7224 */ /* 0x000fca00078e0012 */
[----:B------:R-:W4:Y:S01]  /*9630*/  MUFU.TANH R11, R11 ;  /* 0x0000000b000b7308 */ /* 0x000f220000002400 */
[----:B-1----:R-:W-:-:S05]  /*9640*/  IMAD.IADD R3, R228, 0x1, -R4 ;  /* 0x00000001e4037824 */ /* 0x002fca00078e0a04 */
[----:B------:R-:W-:-:S04]  /*9650*/  IABS R3, R3 ;  /* 0x0000000300037213 */ /* 0x000fc80000000000 */
[----:B------:R1:W-:Y:S01]  /*9660*/  I2F R24, R3 ;  /* 0x0000000300187306 */ /* 0x0003e20000201400 */
[C---:B------:R-:W-:Y:S01]  /*9670*/  ISETP.GE.AND P5, PT, R0.reuse, R233, PT ;  /* 0x000000e90000720c */ /* 0x040fe20003fa6270 */
[-C--:B--2---:R-:W-:Y:S01]  /*9680*/  FFMA.FTZ R5, R39, -R222.reuse, R5 ;  /* 0x800000de27057223 */ /* 0x084fe20000010005 */
[----:B------:R-:W-:Y:S01]  /*9690*/  ISETP.LT.OR P1, PT, R0, R227, P1 ;  /* 0x000000e30000720c */ /* 0x000fe20000f21670 */
[----:B---3--:R-:W-:Y:S01]  /*96a0*/  FFMA.FTZ R6, R36, -R222, R6 ;  /* 0x800000de24067223 */ /* 0x008fe20000010006 */
[----:B------:R-:W-:Y:S01]  /*96b0*/  ISETP.LT.OR P5, PT, R0, R225, P5 ;  /* 0x000000e10000720c */ /* 0x000fe20002fa1670 */
[----:B-1----:R-:W-:-:S04]  /*96c0*/  FMUL.FTZ R3, R33, c[0x0][0x2ec] ;  /* 0x0000bb0021037a20 */ /* 0x002fc80000410000 */
[----:B------:R1:W2:Y:S01]  /*96d0*/  MUFU.TANH R18, R3 ;  /* 0x0000000300127308 */ /* 0x0002a20000002400 */
[C---:B------:R-:W-:Y:S02]  /*96e0*/  ISETP.GE.AND P6, PT, R0.reuse, R234, PT ;  /* 0x000000ea0000720c */ /* 0x040fe40003fc6270 */
[----:B------:R-:W-:Y:S01]  /*96f0*/  ISETP.GE.AND P0, PT, R0, R232, PT ;  /* 0x000000e80000720c */ /* 0x000fe20003f06270 */
[----:B------:R-:W-:Y:S01]  /*9700*/  IMAD.MOV.U32 R195, RZ, RZ, R55 ;  /* 0x000000ffffc37224 */ /* 0x000fe200078e0037 */
[----:B------:R-:W-:Y:S01]  /*9710*/  FSEL R238, R5, -INF , !P1 ;  /* 0xff80000005ee7808 */ /* 0x000fe20004800000 */
[----:B------:R-:W-:Y:S01]  /*9720*/  FFMA.FTZ R7, R38, -R222, R7 ;  /* 0x800000de26077223 */ /* 0x000fe20000010007 */
[----:B------:R-:W-:Y:S01]  /*9730*/  FSEL R55, R6, -INF , !P5 ;  /* 0xff80000006377808 */ /* 0x000fe20006800000 */
[----:B-1----:R-:W-:-:S04]  /*9740*/  FMUL.FTZ R3, R35, c[0x0][0x2ec] ;  /* 0x0000bb0023037a20 */ /* 0x002fc80000410000 */
[----:B------:R1:W-:Y:S01]  /*9750*/  MUFU.TANH R12, R3 ;  /* 0x00000003000c7308 */ /* 0x0003e20000002400 */
[----:B----4-:R-:W-:Y:S01]  /*9760*/  FFMA.FTZ R11, R15, -R222, R11 ;  /* 0x800000de0f0b7223 */ /* 0x010fe2000001000b */
[C---:B------:R-:W-:Y:S01]  /*9770*/  ISETP.LT.OR P6, PT, R0.reuse, R226, P6 ;  /* 0x000000e20000720c */ /* 0x040fe200037c1670 */
[----:B------:R-:W-:Y:S01]  /*9780*/  IMAD.IADD R5, R231, 0x1, -R4 ;  /* 0x00000001e7057824 */ /* 0x000fe200078e0a04 */
[C---:B------:R-:W-:Y:S01]  /*9790*/  ISETP.LT.OR P0, PT, R0.reuse, R224, P0 ;  /* 0x000000e00000720c */ /* 0x040fe20000701670 */
[----:B------:R-:W-:Y:S01]  /*97a0*/  IMAD.MOV.U32 R204, RZ, RZ, R56 ;  /* 0x000000ffffcc7224 */ /* 0x000fe200078e0038 */
[----:B------:R-:W-:Y:S02]  /*97b0*/  FSEL R239, R7, -INF , !P6 ;  /* 0xff80000007ef7808 */ /* 0x000fe40007000000 */
[----:B-1----:R-:W-:-:S05]  /*97c0*/  IADD3 R3, R0, 0x18, RZ ;  /* 0x0000001800037810 */ /* 0x002fca0007ffe0ff */
[----:B------:R-:W-:Y:S01]  /*97d0*/  IMAD.IADD R6, R230, 0x1, -R3 ;  /* 0x00000001e6067824 */ /* 0x000fe200078e0a03 */
[----:B------:R-:W-:Y:S01]  /*97e0*/  FSEL R56, R11, -INF , !P0 ;  /* 0xff8000000b387808 */ /* 0x000fe20004000000 */
[----:B------:R-:W-:Y:S01]  /*97f0*/  IMAD.MOV.U32 R205, RZ, RZ, R16 ;  /* 0x000000ffffcd7224 */ /* 0x000fe200078e0010 */
[C---:B------:R-:W-:Y:S02]  /*9800*/  ISETP.GE.AND P1, PT, R2.reuse, R235, PT ;  /* 0x000000eb0200720c */ /* 0x040fe40003f26270 */
[C---:B------:R-:W-:Y:S02]  /*9810*/  ISETP.GE.AND P6, PT, R2.reuse, R234, PT ;  /* 0x000000ea0200720c */ /* 0x040fe40003fc6270 */
[C---:B------:R-:W-:Y:S02]  /*9820*/  ISETP.GE.AND P5, PT, R2.reuse, R233, PT ;  /* 0x000000e90200720c */ /* 0x040fe40003fa6270 */
[----:B------:R-:W-:Y:S02]  /*9830*/  IABS R5, R5 ;  /* 0x0000000500057213 */ /* 0x000fe40000000000 */
[----:B------:R-:W-:-:S02]  /*9840*/  ISETP.GE.AND P0, PT, R2, R232, PT ;  /* 0x000000e80200720c */ /* 0x000fc40003f06270 */
[----:B------:R-:W-:Y:S01]  /*9850*/  IABS R6, R6 ;  /* 0x0000000600067213 */ /* 0x000fe20000000000 */
[----:B------:R-:W-:Y:S01]  /*9860*/  FMUL.FTZ R16, R191, c[0x0][0x2ec] ;  /* 0x0000bb00bf107a20 */ /* 0x000fe20000410000 */
[C---:B------:R-:W-:Y:S01]  /*9870*/  ISETP.LT.OR P1, PT, R2.reuse, R227, P1 ;  /* 0x000000e30200720c */ /* 0x040fe20000f21670 */
[----:B------:R1:W-:Y:S01]  /*9880*/  I2F R15, R5 ;  /* 0x00000005000f7306 */ /* 0x0003e20000201400 */
[C---:B------:R-:W-:Y:S02]  /*9890*/  ISETP.LT.OR P6, PT, R2.reuse, R226, P6 ;  /* 0x000000e20200720c */ /* 0x040fe400037c1670 */
[C---:B------:R-:W-:Y:S02]  /*98a0*/  ISETP.LT.OR P5, PT, R2.reuse, R225, P5 ;  /* 0x000000e10200720c */ /* 0x040fe40002fa1670 */
[----:B------:R-:W-:Y:S01]  /*98b0*/  ISETP.LT.OR P0, PT, R2, R224, P0 ;  /* 0x000000e00200720c */ /* 0x000fe20000701670 */
[----:B------:R-:W-:Y:S02]  /*98c0*/  IMAD.IADD R2, R229, 0x1, -R3 ;  /* 0x00000001e5027824 */ /* 0x000fe400078e0a03 */
[----:B------:R-:W3:Y:S01]  /*98d0*/  MUFU.TANH R16, R16 ;  /* 0x0000001000107308 */ /* 0x000ee20000002400 */
[----:B--2---:R-:W-:-:S02]  /*98e0*/  FFMA.FTZ R7, R37, -R222, R18 ;  /* 0x800000de25077223 */ /* 0x004fc40000010012 */
[----:B------:R-:W-:Y:S01]  /*98f0*/  IABS R2, R2 ;  /* 0x0000000200027213 */ /* 0x000fe20000000000 */
[----:B-1----:R-:W-:-:S04]  /*9900*/  IMAD.MOV.U32 R5, RZ, RZ, R6 ;  /* 0x000000ffff057224 */ /* 0x002fc800078e0006 */
[----:B------:R1:W-:Y:S01]  /*9910*/  I2F R23, R5 ;  /* 0x0000000500177306 */ /* 0x0003e20000201400 */
[----:B------:R-:W-:Y:S01]  /*9920*/  MOV R193, R236 ;  /* 0x000000ec00c17202 */ /* 0x000fe20000000f00 */
[----:B------:R-:W-:Y:S01]  /*9930*/  IMAD.MOV.U32 R6, RZ, RZ, R2 ;  /* 0x000000ffff067224 */ /* 0x000fe200078e0002 */
[----:B------:R-:W-:Y:S01]  /*9940*/  FSEL R236, R7, -INF , !P1 ;  /* 0xff80000007ec7808 */ /* 0x000fe20004800000 */
[----:B------:R-:W-:Y:S01]  /*9950*/  IMAD.IADD R7, R231, 0x1, -R3 ;  /* 0x00000001e7077824 */ /* 0x000fe200078e0a03 */
[----:B------:R-:W-:-:S03]  /*9960*/  IADD3 R2, R0, 0x19, RZ ;  /* 0x0000001900027810 */ /* 0x000fc60007ffe0ff */
[----:B------:R-:W2:Y:S01]  /*9970*/  MUFU.TANH R17, R17 ;  /* 0x0000001100117308 */ /* 0x000ea20000002400 */
[----:B-1----:R-:W-:-:S07]  /*9980*/  IMAD.IADD R5, R228, 0x1, -R3 ;  /* 0x00000001e4057824 */ /* 0x002fce00078e0a03 */
[----:B------:R1:W-:Y:S01]  /*9990*/  I2F R21, R6 ;  /* 0x0000000600157306 */ /* 0x0003e20000201400 */
[----:B------:R-:W-:Y:S01]  /*99a0*/  IABS R5, R5 ;  /* 0x0000000500057213 */ /* 0x000fe20000000000 */
[-C--:B---3--:R-:W-:Y:S02]  /*99b0*/  FFMA.FTZ R13, R13, -R222.reuse, R16 ;  /* 0x800000de0d0d7223 */ /* 0x088fe40000010010 */
[-C--:B------:R-:W-:Y:S02]  /*99c0*/  FFMA.FTZ R11, R28, -R222.reuse, R12 ;  /* 0x800000de1c0b7223 */ /* 0x080fe4000001000c */
[----:B-1----:R-:W-:Y:S01]  /*99d0*/  IMAD.MOV.U32 R6, RZ, RZ, R5 ;  /* 0x000000ffff067224 */ /* 0x002fe200078e0005 */
[----:B------:R-:W-:Y:S01]  /*99e0*/  IABS R5, R7 ;  /* 0x0000000700057213 */ /* 0x000fe20000000000 */
[----:B------:R-:W-:Y:S02]  /*99f0*/  IMAD.IADD R7, R230, 0x1, -R2 ;  /* 0x00000001e6077824 */ /* 0x000fe400078e0a02 */
[----:B------:R1:W-:Y:S01]  /*9a00*/  I2F R16, R6 ;  /* 0x0000000600107306 */ /* 0x0003e20000201400 */
[----:B--2---:R-:W-:-:S02]  /*9a10*/  FFMA.FTZ R12, R14, -R222, R17 ;  /* 0x800000de0e0c7223 */ /* 0x004fc40000010011 */
[----:B------:R-:W-:Y:S02]  /*9a20*/  IMAD.MOV.U32 R197, RZ, RZ, R54 ;  /* 0x000000ffffc57224 */ /* 0x000fe400078e0036 */
[----:B-1----:R-:W-:Y:S01]  /*9a30*/  IMAD.MOV.U32 R6, RZ, RZ, R5 ;  /* 0x000000ffff067224 */ /* 0x002fe200078e0005 */
[----:B------:R-:W-:Y:S02]  /*9a40*/  IABS R5, R7 ;  /* 0x0000000700057213 */ /* 0x000fe40000000000 */
[----:B------:R-:W-:Y:S01]  /*9a50*/  IADD3 R7, R229, -R2, RZ ;  /* 0x80000002e5077210 */ /* 0x000fe20007ffe0ff */
[----:B------:R1:W-:Y:S01]  /*9a60*/  I2F R14, R6 ;  /* 0x00000006000e7306 */ /* 0x0003e20000201400 */
[----:B------:R-:W-:Y:S01]  /*9a70*/  IMAD.MOV.U32 R192, RZ, RZ, R237 ;  /* 0x000000ffffc07224 */ /* 0x000fe200078e00ed */
[----:B------:R-:W-:Y:S01]  /*9a80*/  FSEL R237, R11, -INF , !P6 ;  /* 0xff8000000bed7808 */ /* 0x000fe20007000000 */
[----:B------:R-:W-:Y:S01]  /*9a90*/  IMAD.MOV.U32 R203, RZ, RZ, R53 ;  /* 0x000000ffffcb7224 */ /* 0x000fe200078e0035 */
[----:B------:R-:W-:Y:S01]  /*9aa0*/  FSEL R53, R13, -INF , !P0 ;  /* 0xff8000000d357808 */ /* 0x000fe20004000000 */
[----:B------:R-:W-:Y:S01]  /*9ab0*/  IMAD.MOV.U32 R19, RZ, RZ, R52 ;  /* 0x000000ffff137224 */ /* 0x000fe200078e0034 */
[----:B------:R-:W-:Y:S01]  /*9ac0*/  FSEL R52, R12, -INF , !P5 ;  /* 0xff8000000c347808 */ /* 0x000fe20006800000 */
[----:B-1----:R-:W-:Y:S01]  /*9ad0*/  IMAD.MOV.U32 R6, RZ, RZ, R5 ;  /* 0x000000ffff067224 */ /* 0x002fe200078e0005 */
[----:B------:R-:W-:Y:S01]  /*9ae0*/  IABS R5, R7 ;  /* 0x0000000700057213 */ /* 0x000fe20000000000 */
[----:B------:R-:W-:-:S02]  /*9af0*/  IMAD.IADD R7, R228, 0x1, -R2 ;  /* 0x00000001e4077824 */ /* 0x000fc400078e0a02 */
[----:B------:R1:W-:Y:S01]  /*9b00*/  I2F R54, R6 ;  /* 0x0000000600367306 */ /* 0x0003e20000201400 */
[C---:B------:R-:W-:Y:S01]  /*9b10*/  ISETP.GE.AND P1, PT, R8.reuse, R235, PT ;  /* 0x000000eb0800720c */ /* 0x040fe20003f26270 */
[----:B------:R-:W-:Y:S01]  /*9b20*/  IMAD.MOV.U32 R198, RZ, RZ, R51 ;  /* 0x000000ffffc67224 */ /* 0x000fe200078e0033 */
[C---:B------:R-:W-:Y:S02]  /*9b30*/  ISETP.GE.AND P6, PT, R8.reuse, R234, PT ;  /* 0x000000ea0800720c */ /* 0x040fe40003fc6270 */
[C---:B------:R-:W-:Y:S02]  /*9b40*/  ISETP.GE.AND P5, PT, R8.reuse, R233, PT ;  /* 0x000000e90800720c */ /* 0x040fe40003fa6270 */
[C---:B------:R-:W-:Y:S02]  /*9b50*/  ISETP.GE.AND P0, PT, R8.reuse, R232, PT ;  /* 0x000000e80800720c */ /* 0x040fe40003f06270 */
[----:B------:R-:W-:Y:S01]  /*9b60*/  ISETP.LT.OR P1, PT, R8, R227, P1 ;  /* 0x000000e30800720c */ /* 0x000fe20000f21670 */
[----:B-1----:R-:W-:Y:S01]  /*9b70*/  IMAD.MOV.U32 R6, RZ, RZ, R5 ;  /* 0x000000ffff067224 */ /* 0x002fe200078e0005 */
[----:B------:R-:W-:-:S03]  /*9b80*/  IABS R5, R7 ;  /* 0x0000000700057213 */ /* 0x000fc60000000000 */
[----:B------:R1:W-:Y:S01]  /*9b90*/  I2F R51, R6 ;  /* 0x0000000600337306 */ /* 0x0003e20000201400 */
[C---:B------:R-:W-:Y:S02]  /*9ba0*/  ISETP.LT.OR P6, PT, R8.reuse, R226, P6 ;  /* 0x000000e20800720c */ /* 0x040fe400037c1670 */
[C---:B------:R-:W-:Y:S01]  /*9bb0*/  ISETP.LT.OR P5, PT, R8.reuse, R225, P5 ;  /* 0x000000e10800720c */ /* 0x040fe20002fa1670 */
[----:B------:R-:W-:Y:S01]  /*9bc0*/  BAR.SYNC.DEFER_BLOCKING 0x0 ;  /* 0x0000000000007b1d */ /* 0x000fe20000010000 */
[----:B------:R-:W-:Y:S02]  /*9bd0*/  ISETP.LT.OR P0, PT, R8, R224, P0 ;  /* 0x000000e00800720c */ /* 0x000fe40000701670 */
[----:B------:R-:W-:Y:S01]  /*9be0*/  IADD3 R8, R0, 0x20, RZ ;  /* 0x0000002000087810 */ /* 0x000fe20007ffe0ff */
[----:B-1----:R-:W-:Y:S02]  /*9bf0*/  IMAD.MOV.U32 R6, RZ, RZ, R5 ;  /* 0x000000ffff067224 */ /* 0x002fe400078e0005 */
[----:B------:R-:W-:-:S02]  /*9c00*/  IMAD.IADD R5, R231, 0x1, -R2 ;  /* 0x00000001e7057824 */ /* 0x000fc400078e0a02 */
[----:B------:R-:W-:-:S03]  /*9c10*/  IMAD.IADD R7, R230, 0x1, -R8 ;  /* 0x00000001e6077824 */ /* 0x000fc600078e0a08 */
[----:B------:R-:W-:Y:S01]  /*9c20*/  IABS R5, R5 ;  /* 0x0000000500057213 */ /* 0x000fe20000000000 */
[----:B------:R-:W-:Y:S02]  /*9c30*/  IMAD.MOV.U32 R201, RZ, RZ, R49 ;  /* 0x000000ffffc97224 */ /* 0x000fe400078e0031 */
[----:B------:R1:W-:Y:S01]  /*9c40*/  I2F R49, R6 ;  /* 0x0000000600317306 */ /* 0x0003e20000201400 */
[----:B------:R-:W-:Y:S02]  /*9c50*/  IMAD.MOV.U32 R202, RZ, RZ, R50 ;  /* 0x000000ffffca7224 */ /* 0x000fe400078e0032 */
[----:B-1----:R-:W-:Y:S01]  /*9c60*/  IMAD.MOV.U32 R6, RZ, RZ, R5 ;  /* 0x000000ffff067224 */ /* 0x002fe200078e0005 */
[----:B------:R-:W-:-:S04]  /*9c70*/  IABS R5, R7 ;  /* 0x0000000700057213 */ /* 0x000fc80000000000 */
[----:B------:R1:W-:Y:S01]  /*9c80*/  I2F R50, R6 ;  /* 0x0000000600327306 */ /* 0x0003e20000201400 */
[--C-:B------:R-:W-:Y:S02]  /*9c90*/  IMAD.IADD R7, R228, 0x1, -R8.reuse ;  /* 0x00000001e4077824 */ /* 0x100fe400078e0a08 */
[----:B-1----:R-:W-:Y:S02]  /*9ca0*/  IMAD.MOV.U32 R6, RZ, RZ, R5 ;  /* 0x000000ffff067224 */ /* 0x002fe400078e0005 */
[----:B------:R-:W-:-:S05]  /*9cb0*/  IMAD.IADD R5, R229, 0x1, -R8 ;  /* 0x00000001e5057824 */ /* 0x000fca00078e0a08 */
[----:B------:R-:W-:Y:S01]  /*9cc0*/  IABS R5, R5 ;  /* 0x0000000500057213 */ /* 0x000fe20000000000 */
[----:B------:R1:W-:Y:S04]  /*9cd0*/  I2F R67, R6 ;  /* 0x0000000600437306 */ /* 0x0003e80000201400 */
[----:B-1----:R-:W-:Y:S01]  /*9ce0*/  IMAD.MOV.U32 R6, RZ, RZ, R5 ;  /* 0x000000ffff067224 */ /* 0x002fe200078e0005 */
[----:B------:R-:W-:-:S03]  /*9cf0*/  IABS R5, R7 ;  /* 0x0000000700057213 */ /* 0x000fc60000000000 */
[----:B------:R1:W-:Y:S01]  /*9d00*/  I2F R64, R6 ;  /* 0x0000000600407306 */ /* 0x0003e20000201400 */
[----:B------:R-:W-:-:S05]  /*9d10*/  IADD3 R7, R0, 0x21, RZ ;  /* 0x0000002100077810 */ /* 0x000fca0007ffe0ff */
[----:B------:R-:W-:Y:S02]  /*9d20*/  IMAD.IADD R11, R230, 0x1, -R7 ;  /* 0x00000001e60b7824 */ /* 0x000fe400078e0a07 */
[----:B-1----:R-:W-:Y:S02]  /*9d30*/  IMAD.MOV.U32 R6, RZ, RZ, R5 ;  /* 0x000000ffff067224 */ /* 0x002fe400078e0005 */
[----:B------:R-:W-:-:S05]  /*9d40*/  IMAD.IADD R5, R231, 0x1, -R8 ;  /* 0x00000001e7057824 */ /* 0x000fca00078e0a08 */
[----:B------:R-:W-:Y:S01]  /*9d50*/  IABS R5, R5 ;  /* 0x0000000500057213 */ /* 0x000fe20000000000 */
[----:B------:R1:W-:Y:S04]  /*9d60*/  I2F R61, R6 ;  /* 0x00000006003d7306 */ /* 0x0003e80000201400 */
[----:B-1----:R-:W-:Y:S01]  /*9d70*/  IMAD.MOV.U32 R6, RZ, RZ, R5 ;  /* 0x000000ffff067224 */ /* 0x002fe200078e0005 */
[----:B------:R-:W-:-:S03]  /*9d80*/  IABS R5, R11 ;  /* 0x0000000b00057213 */ /* 0x000fc60000000000 */
[----:B------:R1:W-:Y:S01]  /*9d90*/  I2F R58, R6 ;  /* 0x00000006003a7306 */ /* 0x0003e20000201400 */
[----:B------:R-:W-:Y:S01]  /*9da0*/  IADD3 R11, R228, -R7, RZ ;  /* 0x80000007e40b7210 */ /* 0x000fe20007ffe0ff */
[----:B-1----:R-:W-:Y:S02]  /*9db0*/  IMAD.MOV.U32 R6, RZ, RZ, R5 ;  /* 0x000000ffff067224 */ /* 0x002fe400078e0005 */
[----:B------:R-:W-:-:S05]  /*9dc0*/  IMAD.IADD R5, R229, 0x1, -R7 ;  /* 0x00000001e5057824 */ /* 0x000fca00078e0a07 */
[----:B------:R-:W-:Y:S01]  /*9dd0*/  IABS R5, R5 ;  /* 0x0000000500057213 */ /* 0x000fe20000000000 */
[----:B------:R1:W-:Y:S04]  /*9de0*/  I2F R66, R6 ;  /* 0x0000000600427306 */ /* 0x0003e80000201400 */
[----:B-1----:R-:W-:Y:S01]  /*9df0*/  IMAD.MOV.U32 R6, RZ, RZ, R5 ;  /* 0x000000ffff067224 */ /* 0x002fe200078e0005 */
[----:B------:R-:W-:-:S03]  /*9e00*/  IABS R5, R11 ;  /* 0x0000000b00057213 */ /* 0x000fc60000000000 */
[----:B------:R1:W-:Y:S02]  /*9e10*/  I2F R63, R6 ;  /* 0x00000006003f7306 */ /* 0x0003e40000201400 */
[----:B------:R-:W-:Y:S02]  /*9e20*/  IMAD.MOV.U32 R11, RZ, RZ, R5 ;  /* 0x000000ffff0b7224 */ /* 0x000fe400078e0005 */
[----:B------:R-:W-:-:S05]  /*9e30*/  IMAD.IADD R5, R231, 0x1, -R7 ;  /* 0x00000001e7057824 */ /* 0x000fca00078e0a07 */
[----:B------:R-:W-:Y:S02]  /*9e40*/  IABS R5, R5 ;  /* 0x0000000500057213 */ /* 0x000fe40000000000 */
[----:B-1----:R-:W-:Y:S01]  /*9e50*/  IADD3 R6, R0, 0x28, RZ ;  /* 0x0000002800067810 */ /* 0x002fe20007ffe0ff */
[----:B------:R1:W-:Y:S04]  /*9e60*/  I2F R60, R11 ;  /* 0x0000000b003c7306 */ /* 0x0003e80000201400 */
[----:B------:R-:W-:Y:S02]  /*9e70*/  IMAD.IADD R12, R230, 0x1, -R6 ;  /* 0x00000001e60c7824 */ /* 0x000fe400078e0a06 */
[----:B------:R-:W-:Y:S02]  /*9e80*/  IMAD.MOV.U32 R206, RZ, RZ, R57 ;  /* 0x000000ffffce7224 */ /* 0x000fe400078e0039 */
[----:B-1----:R-:W-:Y:S01]  /*9e90*/  IMAD.MOV.U32 R11, RZ, RZ, R5 ;  /* 0x000000ffff0b7224 */ /* 0x002fe200078e0005 */
[----:B------:R-:W-:-:S03]  /*9ea0*/  IABS R5, R12 ;  /* 0x0000000c00057213 */ /* 0x000fc60000000000 */
[----:B------:R1:W-:Y:S01]  /*9eb0*/  I2F R57, R11 ;  /* 0x0000000b00397306 */ /* 0x0003e20000201400 */
[--C-:B------:R-:W-:Y:S02]  /*9ec0*/  IMAD.IADD R12, R228, 0x1, -R6.reuse ;  /* 0x00000001e40c7824 */ /* 0x100fe400078e0a06 */
[----:B-1----:R-:W-:Y:S02]  /*9ed0*/  IMAD.MOV.U32 R11, RZ, RZ, R5 ;  /* 0x000000ffff0b7224 */ /* 0x002fe400078e0005 */
[----:B------:R-:W-:-:S05]  /*9ee0*/  IMAD.IADD R5, R229, 0x1, -R6 ;  /* 0x00000001e5057824 */ /* 0x000fca00078e0a06 */
[----:B------:R-:W-:Y:S01]  /*9ef0*/  IABS R5, R5 ;  /* 0x0000000500057213 */ /* 0x000fe20000000000 */
[----:B------:R1:W-:Y:S04]  /*9f00*/  I2F R65, R11 ;  /* 0x0000000b00417306 */ /* 0x0003e80000201400 */
[----:B-1----:R-:W-:Y:S01]  /*9f10*/  IMAD.MOV.U32 R11, RZ, RZ, R5 ;  /* 0x000000ffff0b7224 */ /* 0x002fe200078e0005 */
[----:B------:R-:W-:-:S04]  /*9f20*/  IABS R5, R12 ;  /* 0x0000000c00057213 */ /* 0x000fc80000000000 */
[----:B------:R1:W-:Y:S01]  /*9f30*/  I2F R59, R5 ;  /* 0x00000005003b7306 */ /* 0x0003e20000201400 */
[----:B------:R-:W-:-:S07]  /*9f40*/  FMUL.FTZ R12, R208, c[0x0][0x2ec] ;  /* 0x0000bb00d00c7a20 */ /* 0x000fce0000410000 */
[----:B------:R2:W-:Y:S01]  /*9f50*/  I2F R62, R11 ;  /* 0x0000000b003e7306 */ /* 0x0005e20000201400 */
[----:B-1----:R-:W-:-:S07]  /*9f60*/  FMUL.FTZ R5, R176, c[0x0][0x2ec] ;  /* 0x0000bb00b0057a20 */ /* 0x002fce0000410000 */
[----:B------:R1:W-:Y:S01]  /*9f70*/  MUFU.TANH R17, R12 ;  /* 0x0000000c00117308 */ /* 0x0003e20000002400 */
[----:B--2---:R-:W-:-:S07]  /*9f80*/  FMUL.FTZ R11, R178, c[0x0][0x2ec] ;  /* 0x0000bb00b20b7a20 */ /* 0x004fce0000410000 */
[----:B------:R-:W2:Y:S01]  /*9f90*/  MUFU.TANH R5, R5 ;  /* 0x0000000500057308 */ /* 0x000ea20000002400 */
[----:B-1----:R-:W-:-:S07]  /*9fa0*/  FMUL.FTZ R12, R210, c[0x0][0x2ec] ;  /* 0x0000bb00d20c7a20 */ /* 0x002fce0000410000 */
[----:B------:R-:W1:Y:S01]  /*9fb0*/  MUFU.TANH R11, R11 ;  /* 0x0000000b000b7308 */ /* 0x000e620000002400 */
[----:B------:R-:W-:-:S07]  /*9fc0*/  IMAD.MOV.U32 R176, RZ, RZ, R20 ;  /* 0x000000ffffb07224 */ /* 0x000fce00078e0014 */
[----:B------:R3:W4:Y:S01]  /*9fd0*/  MUFU.TANH R18, R12 ;  /* 0x0000000c00127308 */ /* 0x0007220000002400 */
[----:B--2---:R-:W-:Y:S02]  /*9fe0*/  FFMA.FTZ R13, R47, -R222, R5 ;  /* 0x800000de2f0d7223 */ /* 0x004fe40000010005 */
[----:B------:R-:W-:Y:S02]  /*9ff0*/  FMUL.FTZ R5, R209, c[0x0][0x2ec] ;  /* 0x0000bb00d1057a20 */ /* 0x000fe40000410000 */
[----:B---3--:R-:W-:-:S04]  /*a000*/  FMUL.FTZ R12, R177, c[0x0][0x2ec] ;  /* 0x0000bb00b10c7a20 */ /* 0x008fc80000410000 */
[----:B------:R2:W3:Y:S01]  /*a010*/  MUFU.TANH R20, R12 ;  /* 0x0000000c00147308 */ /* 0x0004e20000002400 */
[----:B------:R-:W-:Y:S02]  /*a020*/  IMAD.MOV.U32 R177, RZ, RZ, R19 ;  /* 0x000000ffffb17224 */ /* 0x000fe400078e0013 */
[----:B--2---:R-:W-:-:S05]  /*a030*/  FMUL.FTZ R12, R179, c[0x0][0x2ec] ;  /* 0x0000bb00b30c7a20 */ /* 0x004fca0000410000 */
[----:B------:R1:W-:Y:S01]  /*a040*/  MUFU.TANH R19, R12 ;  /* 0x0000000c00137308 */ /* 0x0003e20000002400 */
[----:B------:R-:W-:Y:S01]  /*a050*/  IMAD.MOV.U32 R179, RZ, RZ, R192 ;  /* 0x000000ffffb37224 */ /* 0x000fe200078e00c0 */
[----:B------:R-:W-:Y:S01]  /*a060*/  FSEL R192, R13, -INF , !P1 ;  /* 0xff8000000dc07808 */ /* 0x000fe20004800000 */
[-C--:B-1----:R-:W-:Y:S02]  /*a070*/  FFMA.FTZ R12, R46, -R222.reuse, R11 ;  /* 0x800000de2e0c7223 */ /* 0x082fe4000001000b */
[----:B------:R-:W-:-:S03]  /*a080*/  FFMA.FTZ R11, R45, -R222, R17 ;  /* 0x800000de2d0b7223 */ /* 0x000fc60000010011 */
[----:B------:R4:W1:Y:S01]  /*a090*/  MUFU.TANH R17, R5 ;  /* 0x0000000500117308 */ /* 0x0008620000002400 */
[----:B------:R-:W-:Y:S01]  /*a0a0*/  IMAD.MOV.U32 R46, RZ, RZ, R193 ;  /* 0x000000ffff2e7224 */ /* 0x000fe200078e00c1 */
[----:B------:R-:W-:Y:S01]  /*a0b0*/  FSEL R193, R12, -INF , !P6 ;  /* 0xff8000000cc17808 */ /* 0x000fe20007000000 */
[----:B----4-:R-:W-:Y:S02]  /*a0c0*/  FFMA.FTZ R5, R43, -R222, R18 ;  /* 0x800000de2b057223 */ /* 0x010fe40000010012 */
[----:B------:R-:W-:-:S04]  /*a0d0*/  FMUL.FTZ R18, R211, c[0x0][0x2ec] ;  /* 0x0000bb00d3127a20 */ /* 0x000fc80000410000 */
[----:B------:R-:W2:Y:S01]  /*a0e0*/  MUFU.TANH R13, R18 ;  /* 0x00000012000d7308 */ /* 0x000ea20000002400 */
[----:B------:R-:W-:Y:S01]  /*a0f0*/  FSEL R43, R5, -INF , !P0 ;  /* 0xff800000052b7808 */ /* 0x000fe20004000000 */
[----:B------:R-:W-:Y:S01]  /*a100*/  FMUL.FTZ R5, R182, c[0x0][0x2ec] ;  /* 0x0000bb00b6057a20 */ /* 0x000fe20000410000 */
[----:B------:R-:W-:Y:S01]  /*a110*/  FSEL R37, R11, -INF , !P5 ;  /* 0xff8000000b257808 */ /* 0x000fe20006800000 */
[----:B---3--:R-:W-:Y:S01]  /*a120*/  FFMA.FTZ R12, R44, -R222, R20 ;  /* 0x800000de2c0c7223 */ /* 0x008fe20000010014 */
[C---:B------:R-:W-:Y:S02]  /*a130*/  ISETP.GE.AND P1, PT, R10.reuse, R235, PT ;  /* 0x000000eb0a00720c */ /* 0x040fe40003f26270 */
[C---:B------:R-:W-:Y:S01]  /*a140*/  ISETP.GE.AND P6, PT, R10.reuse, R234, PT ;  /* 0x000000ea0a00720c */ /* 0x040fe20003fc6270 */
[----:B------:R3:W-:Y:S01]  /*a150*/  MUFU.TANH R20, R5 ;  /* 0x0000000500147308 */ /* 0x0007e20000002400 */
[C---:B------:R-:W-:Y:S02]  /*a160*/  ISETP.GE.AND P5, PT, R10.reuse, R233, PT ;  /* 0x000000e90a00720c */ /* 0x040fe40003fa6270 */
[----:B------:R-:W-:-:S02]  /*a170*/  ISETP.GE.AND P0, PT, R10, R232, PT ;  /* 0x000000e80a00720c */ /* 0x000fc40003f06270 */
[C---:B------:R-:W-:Y:S02]  /*a180*/  ISETP.LT.OR P1, PT, R10.reuse, R227, P1 ;  /* 0x000000e30a00720c */ /* 0x040fe40000f21670 */
[C---:B------:R-:W-:Y:S02]  /*a190*/  ISETP.LT.OR P6, PT, R10.reuse, R226, P6 ;  /* 0x000000e20a00720c */ /* 0x040fe400037c1670 */
[C---:B------:R-:W-:Y:S02]  /*a1a0*/  ISETP.LT.OR P5, PT, R10.reuse, R225, P5 ;  /* 0x000000e10a00720c */ /* 0x040fe40002fa1670 */
[----:B------:R-:W-:Y:S01]  /*a1b0*/  ISETP.LT.OR P0, PT, R10, R224, P0 ;  /* 0x000000e00a00720c */ /* 0x000fe20000701670 */
[----:B-1----:R-:W-:Y:S02]  /*a1c0*/  FFMA.FTZ R10, R40, -R222, R17 ;  /* 0x800000de280a7223 */ /* 0x002fe40000010011 */
[----:B---3--:R-:W-:Y:S02]  /*a1d0*/  FMUL.FTZ R5, R212, c[0x0][0x2ec] ;  /* 0x0000bb00d4057a20 */ /* 0x008fe40000410000 */
[----:B------:R-:W-:-:S02]  /*a1e0*/  FMUL.FTZ R11, R180, c[0x0][0x2ec] ;  /* 0x0000bb00b40b7a20 */ /* 0x000fc40000410000 */
[----:B------:R2:W1:Y:S08]  /*a1f0*/  MUFU.TANH R17, R5 ;  /* 0x0000000500117308 */ /* 0x0004700000002400 */
[----:B------:R3:W4:Y:S01]  /*a200*/  MUFU.TANH R22, R11 ;  /* 0x0000000b00167308 */ /* 0x0007220000002400 */
[----:B--2---:R-:W-:Y:S02]  /*a210*/  FFMA.FTZ R5, R31, -R222, R13 ;  /* 0x800000de1f057223 */ /* 0x004fe4000001000d */
[----:B------:R-:W-:-:S05]  /*a220*/  FMUL.FTZ R13, R214, c[0x0][0x2ec] ;  /* 0x0000bb00d60d7a20 */ /* 0x000fca0000410000 */
[----:B------:R-:W2:Y:S01]  /*a230*/  MUFU.TANH R18, R13 ;  /* 0x0000000d00127308 */ /* 0x000ea20000002400 */
[----:B---3--:R-:W-:Y:S01]  /*a240*/  FFMA.FTZ R11, R42, -R222, R19 ;  /* 0x800000de2a0b7223 */ /* 0x008fe20000010013 */
[----:B------:R-:W-:Y:S01]  /*a250*/  FSEL R38, R5, -INF , !P0 ;  /* 0xff80000005267808 */ /* 0x000fe20004000000 */
[----:B------:R-:W-:Y:S01]  /*a260*/  FMUL.FTZ R5, R183, c[0x0][0x2ec] ;  /* 0x0000bb00b7057a20 */ /* 0x000fe20000410000 */
[----:B------:R-:W-:Y:S02]  /*a270*/  FSEL R188, R12, -INF , !P1 ;  /* 0xff8000000cbc7808 */ /* 0x000fe40004800000 */
[----:B------:R-:W-:Y:S02]  /*a280*/  FSEL R190, R11, -INF , !P6 ;  /* 0xff8000000bbe7808 */ /* 0x000fe40007000000 */
[----:B------:R-:W-:Y:S01]  /*a290*/  FSEL R31, R10, -INF , !P5 ;  /* 0xff8000000a1f7808 */ /* 0x000fe20006800000 */
[----:B------:R3:W-:Y:S01]  /*a2a0*/  MUFU.TANH R12, R5 ;  /* 0x00000005000c7308 */ /* 0x0007e20000002400 */
[----:B------:R-:W-:-:S02]  /*a2b0*/  ISETP.GE.AND P1, PT, R9, R235, PT ;  /* 0x000000eb0900720c */ /* 0x000fc40003f26270 */
[C---:B------:R-:W-:Y:S02]  /*a2c0*/  ISETP.GE.AND P6, PT, R9.reuse, R234, PT ;  /* 0x000000ea0900720c */ /* 0x040fe40003fc6270 */
[C---:B------:R-:W-:Y:S02]  /*a2d0*/  ISETP.GE.AND P5, PT, R9.reuse, R233, PT ;  /* 0x000000e90900720c */ /* 0x040fe40003fa6270 */
[C---:B------:R-:W-:Y:S02]  /*a2e0*/  ISETP.GE.AND P0, PT, R9.reuse, R232, PT ;  /* 0x000000e80900720c */ /* 0x040fe40003f06270 */
[C---:B------:R-:W-:Y:S02]  /*a2f0*/  ISETP.LT.OR P1, PT, R9.reuse, R227, P1 ;  /* 0x000000e30900720c */ /* 0x040fe40000f21670 */
[C---:B------:R-:W-:Y:S02]  /*a300*/  ISETP.LT.OR P6, PT, R9.reuse, R226, P6 ;  /* 0x000000e20900720c */ /* 0x040fe400037c1670 */
[----:B------:R-:W-:Y:S01]  /*a310*/  ISETP.LT.OR P5, PT, R9, R225, P5 ;  /* 0x000000e10900720c */ /* 0x000fe20002fa1670 */
[----:B---3--:R-:W-:Y:S01]  /*a320*/  FMUL.FTZ R5, R213, c[0x0][0x2ec] ;  /* 0x0000bb00d5057a20 */ /* 0x008fe20000410000 */
[----:B------:R-:W-:Y:S01]  /*a330*/  ISETP.LT.OR P0, PT, R9, R224, P0 ;  /* 0x000000e00900720c */ /* 0x000fe20000701670 */
[----:B-1----:R-:W-:-:S02]  /*a340*/  FFMA.FTZ R9, R26, -R222, R17 ;  /* 0x800000de1a097223 */ /* 0x002fc40000010011 */
[----:B----4-:R-:W-:Y:S01]  /*a350*/  FFMA.FTZ R11, R41, -R222, R22 ;  /* 0x800000de290b7223 */ /* 0x010fe20000010016 */
[----:B------:R2:W1:Y:S01]  /*a360*/  MUFU.TANH R17, R5 ;  /* 0x0000000500117308 */ /* 0x0004620000002400 */
[----:B------:R-:W-:-:S03]  /*a370*/  FMUL.FTZ R10, R181, c[0x0][0x2ec] ;  /* 0x0000bb00b50a7a20 */ /* 0x000fc60000410000 */
[----:B------:R-:W-:-:S04]  /*a380*/  FSEL R212, R11, -INF , !P1 ;  /* 0xff8000000bd47808 */ /* 0x000fc80004800000 */
[----:B------:R3:W-:Y:S01]  /*a390*/  MUFU.TANH R13, R10 ;  /* 0x0000000a000d7308 */ /* 0x0007e20000002400 */
[----:B--2---:R-:W-:Y:S02]  /*a3a0*/  FFMA.FTZ R5, R25, -R222, R18 ;  /* 0x800000de19057223 */ /* 0x004fe40000010012 */
[----:B------:R-:W-:-:S05]  /*a3b0*/  FMUL.FTZ R18, R215, c[0x0][0x2ec] ;  /* 0x0000bb00d7127a20 */ /* 0x000fca0000410000 */
[----:B------:R-:W2:Y:S01]  /*a3c0*/  MUFU.TANH R11, R18 ;  /* 0x00000012000b7308 */ /* 0x000ea20000002400 */
[----:B---3--:R-:W-:Y:S02]  /*a3d0*/  FFMA.FTZ R10, R27, -R222, R20 ;  /* 0x800000de1b0a7223 */ /* 0x008fe40000010014 */
[----:B------:R-:W-:Y:S01]  /*a3e0*/  IMAD.MOV.U32 R39, RZ, RZ, R197 ;  /* 0x000000ffff277224 */ /* 0x000fe200078e00c5 */
[----:B------:R-:W-:Y:S01]  /*a3f0*/  MOV R197, R250 ;  /* 0x000000fa00c57202 */ /* 0x000fe20000000f00 */
[----:B------:R-:W-:Y:S01]  /*a400*/  IMAD.MOV.U32 R208, RZ, RZ, R203 ;  /* 0x000000ffffd07224 */ /* 0x000fe200078e00cb */
[----:B------:R-:W-:Y:S01]  /*a410*/  FSEL R250, R10, -INF , !P6 ;  /* 0xff8000000afa7808 */ /* 0x000fe20007000000 */
[----:B------:R-:W-:Y:S01]  /*a420*/  IMAD.MOV.U32 R209, RZ, RZ, R195 ;  /* 0x000000ffffd17224 */ /* 0x000fe200078e00c3 */
[----:B------:R-:W-:Y:S02]  /*a430*/  FSEL R195, R9, -INF , !P5 ;  /* 0xff80000009c37808 */ /* 0x000fe40006800000 */
[----:B------:R-:W-:-:S02]  /*a440*/  FSEL R203, R5, -INF , !P0 ;  /* 0xff80000005cb7808 */ /* 0x000fc40004000000 */
[C---:B------:R-:W-:Y:S02]  /*a450*/  ISETP.GE.AND P1, PT, R4.reuse, R235, PT ;  /* 0x000000eb0400720c */ /* 0x040fe40003f26270 */
[C---:B------:R-:W-:Y:S02]  /*a460*/  ISETP.GE.AND P6, PT, R4.reuse, R234, PT ;  /* 0x000000ea0400720c */ /* 0x040fe40003fc6270 */
[C---:B------:R-:W-:Y:S02]  /*a470*/  ISETP.GE.AND P5, PT, R4.reuse, R233, PT ;  /* 0x000000e90400720c */ /* 0x040fe40003fa6270 */
[----:B------:R-:W-:Y:S01]  /*a480*/  ISETP.GE.AND P0, PT, R4, R232, PT ;  /* 0x000000e80400720c */ /* 0x000fe20003f06270 */
[----:B------:R-:W-:Y:S01]  /*a490*/  FMUL.FTZ R9, R184, c[0x0][0x2ec] ;  /* 0x0000bb00b8097a20 */ /* 0x000fe20000410000 */
[C---:B------:R-:W-:Y:S02]  /*a4a0*/  ISETP.LT.OR P1, PT, R4.reuse, R227, P1 ;  /* 0x000000e30400720c */ /* 0x040fe40000f21670 */
[----:B------:R-:W-:-:S02]  /*a4b0*/  ISETP.LT.OR P6, PT, R4, R226, P6 ;  /* 0x000000e20400720c */ /* 0x000fc400037c1670 */
[C---:B------:R-:W-:Y:S02]  /*a4c0*/  ISETP.LT.OR P5, PT, R4.reuse, R225, P5 ;  /* 0x000000e10400720c */ /* 0x040fe40002fa1670 */
[----:B------:R-:W-:Y:S01]  /*a4d0*/  ISETP.LT.OR P0, PT, R4, R224, P0 ;  /* 0x000000e00400720c */ /* 0x000fe20000701670 */
[----:B------:R-:W-:Y:S01]  /*a4e0*/  FMUL.FTZ R4, R186, c[0x0][0x2ec] ;  /* 0x0000bb00ba047a20 */ /* 0x000fe20000410000 */
[----:B------:R3:W-:Y:S01]  /*a4f0*/  MUFU.TANH R19, R9 ;  /* 0x0000000900137308 */ /* 0x0007e20000002400 */
[-C--:B-1----:R-:W-:Y:S02]  /*a500*/  FFMA.FTZ R10, R24, -R222.reuse, R17 ;  /* 0x800000de180a7223 */ /* 0x082fe40000010011 */
[----:B--2---:R-:W-:-:S05]  /*a510*/  FFMA.FTZ R11, R15, -R222, R11 ;  /* 0x800000de0f0b7223 */ /* 0x004fca000001000b */
[----:B------:R1:W2:Y:S01]  /*a520*/  MUFU.TANH R18, R4 ;  /* 0x0000000400127308 */ /* 0x0002a20000002400 */
[----:B------:R-:W-:Y:S01]  /*a530*/  IMAD.MOV.U32 R178, RZ, RZ, R201 ;  /* 0x000000ffffb27224 */ /* 0x000fe200078e00c9 */
[----:B------:R-:W-:Y:S01]  /*a540*/  IADD3 R5, R0, 0x29, RZ ;  /* 0x0000002900057810 */ /* 0x000fe20007ffe0ff */
[-C--:B---3--:R-:W-:Y:S01]  /*a550*/  FFMA.FTZ R9, R30, -R222.reuse, R13 ;  /* 0x800000de1e097223 */ /* 0x088fe2000001000d */
[----:B------:R-:W-:Y:S02]  /*a560*/  FSEL R191, R10, -INF , !P5 ;  /* 0xff8000000abf7808 */ /* 0x000fe40006800000 */
[----:B------:R-:W-:Y:S01]  /*a570*/  FSEL R201, R11, -INF , !P0 ;  /* 0xff8000000bc97808 */ /* 0x000fe20004000000 */
[----:B-1----:R-:W-:Y:S01]  /*a580*/  FFMA.FTZ R4, R29, -R222, R12 ;  /* 0x800000de1d047223 */ /* 0x002fe2000001000c */
[----:B------:R-:W-:Y:S01]  /*a590*/  FSEL R210, R9, -INF , !P1 ;  /* 0xff80000009d27808 */ /* 0x000fe20004800000 */
[----:B------:R-:W-:Y:S01]  /*a5a0*/  FMUL.FTZ R12, R246, c[0x0][0x2ec] ;  /* 0x0000bb00f60c7a20 */ /* 0x000fe20000410000 */
[----:B------:R-:W-:Y:S01]  /*a5b0*/  ISETP.GE.AND P1, PT, R3, R235, PT ;  /* 0x000000eb0300720c */ /* 0x000fe20003f26270 */
[----:B------:R-:W-:Y:S01]  /*a5c0*/  FMUL.FTZ R9, R197, c[0x0][0x2ec] ;  /* 0x0000bb00c5097a20 */ /* 0x000fe20000410000 */
[----:B------:R-:W-:-:S02]  /*a5d0*/  FSEL R246, R4, -INF , !P6 ;  /* 0xff80000004f67808 */ /* 0x000fc40007000000 */
[C---:B------:R-:W-:Y:S02]  /*a5e0*/  ISETP.GE.AND P6, PT, R3.reuse, R234, PT ;  /* 0x000000ea0300720c */ /* 0x040fe40003fc6270 */
[C---:B------:R-:W-:Y:S02]  /*a5f0*/  ISETP.GE.AND P5, PT, R3.reuse, R233, PT ;  /* 0x000000e90300720c */ /* 0x040fe40003fa6270 */
[----:B------:R-:W-:Y:S01]  /*a600*/  ISETP.GE.AND P0, PT, R3, R232, PT ;  /* 0x000000e80300720c */ /* 0x000fe20003f06270 */
[----:B------:R1:W3:Y:S01]  /*a610*/  MUFU.TANH R15, R9 ;  /* 0x00000009000f7308 */ /* 0x0002e20000002400 */
[----:B------:R-:W-:Y:S01]  /*a620*/  IMAD.IADD R4, R231, 0x1, -R6 ;  /* 0x00000001e7047824 */ /* 0x000fe200078e0a06 */
[C---:B------:R-:W-:Y:S02]  /*a630*/  ISETP.LT.OR P1, PT, R3.reuse, R227, P1 ;  /* 0x000000e30300720c */ /* 0x040fe40000f21670 */
[C---:B------:R-:W-:Y:S02]  /*a640*/  ISETP.LT.OR P6, PT, R3.reuse, R226, P6 ;  /* 0x000000e20300720c */ /* 0x040fe400037c1670 */
[----:B------:R-:W-:-:S02]  /*a650*/  ISETP.LT.OR P5, PT, R3, R225, P5 ;  /* 0x000000e10300720c */ /* 0x000fc40002fa1670 */
[----:B------:R-:W-:Y:S01]  /*a660*/  ISETP.LT.OR P0, PT, R3, R224, P0 ;  /* 0x000000e00300720c */ /* 0x000fe20000701670 */
[--C-:B------:R-:W-:Y:S01]  /*a670*/  IMAD.IADD R3, R229, 0x1, -R5.reuse ;  /* 0x00000001e5037824 */ /* 0x100fe200078e0a05 */
[----:B------:R-:W-:Y:S01]  /*a680*/  IABS R4, R4 ;  /* 0x0000000400047213 */ /* 0x000fe20000000000 */
[--C-:B-1----:R-:W-:Y:S01]  /*a690*/  IMAD.IADD R9, R230, 0x1, -R5.reuse ;  /* 0x00000001e6097824 */ /* 0x102fe200078e0a05 */
[----:B------:R-:W1:Y:S02]  /*a6a0*/  MUFU.TANH R13, R12 ;  /* 0x0000000c000d7308 */ /* 0x000e640000002400 */
[----:B------:R-:W-:Y:S01]  /*a6b0*/  IABS R3, R3 ;  /* 0x0000000300037213 */ /* 0x000fe20000000000 */
[----:B------:R-:W-:Y:S01]  /*a6c0*/  IMAD.IADD R10, R228, 0x1, -R5 ;  /* 0x00000001e40a7824 */ /* 0x000fe200078e0a05 */
[----:B------:R-:W-:-:S04]  /*a6d0*/  IABS R9, R9 ;  /* 0x0000000900097213 */ /* 0x000fc80000000000 */
[----:B------:R4:W-:Y:S01]  /*a6e0*/  I2F R34, R4 ;  /* 0x0000000400227306 */ /* 0x0009e20000201400 */
[-C--:B--2---:R-:W-:Y:S02]  /*a6f0*/  FFMA.FTZ R11, R21, -R222.reuse, R18 ;  /* 0x800000de150b7223 */ /* 0x084fe40000010012 */
[----:B---3--:R-:W-:Y:S02]  /*a700*/  FFMA.FTZ R14, R14, -R222, R15 ;  /* 0x800000de0e0e7223 */ /* 0x008fe4000001000f */
[----:B----4-:R-:W-:Y:S02]  /*a710*/  IMAD.MOV.U32 R4, RZ, RZ, R9 ;  /* 0x000000ffff047224 */ /* 0x010fe400078e0009 */
[----:B------:R-:W-:Y:S01]  /*a720*/  IMAD.MOV.U32 R9, RZ, RZ, R3 ;  /* 0x000000ffff097224 */ /* 0x000fe200078e0003 */
[----:B------:R-:W-:Y:S01]  /*a730*/  IABS R3, R10 ;  /* 0x0000000a00037213 */ /* 0x000fe20000000000 */
[----:B------:R-:W-:Y:S02]  /*a740*/  IMAD.IADD R10, R231, 0x1, -R5 ;  /* 0x00000001e70a7824 */ /* 0x000fe400078e0a05 */
[----:B------:R2:W-:Y:S01]  /*a750*/  I2F R32, R9 ;  /* 0x0000000900207306 */ /* 0x0005e20000201400 */
[----:B------:R-:W-:-:S02]  /*a760*/  FFMA.FTZ R12, R23, -R222, R19 ;  /* 0x800000de170c7223 */ /* 0x000fc40000010013 */
[----:B-1----:R-:W-:-:S05]  /*a770*/  FFMA.FTZ R13, R16, -R222, R13 ;  /* 0x800000de100d7223 */ /* 0x002fca000001000d */
[----:B------:R1:W-:Y:S01]  /*a780*/  I2F R33, R4 ;  /* 0x0000000400217306 */ /* 0x0003e20000201400 */
[----:B--2---:R-:W-:Y:S01]  /*a790*/  IMAD.MOV.U32 R9, RZ, RZ, R3 ;  /* 0x000000ffff097224 */ /* 0x004fe200078e0003 */
[----:B------:R-:W-:-:S06]  /*a7a0*/  IABS R3, R10 ;  /* 0x0000000a00037213 */ /* 0x000fcc0000000000 */
[----:B------:R2:W-:Y:S01]  /*a7b0*/  I2F R30, R9 ;  /* 0x00000009001e7306 */ /* 0x0005e20000201400 */
[----:B------:R-:W-:Y:S01]  /*a7c0*/  IMAD.MOV.U32 R35, RZ, RZ, R107 ;  /* 0x000000ffff237224 */ /* 0x000fe200078e006b */
[----:B-1----:R-:W-:Y:S02]  /*a7d0*/  IADD3 R4, R0, 0x30, RZ ;  /* 0x0000003000047810 */ /* 0x002fe40007ffe0ff */
[----:B------:R-:W-:Y:S02]  /*a7e0*/  FSEL R207, R12, -INF , !P1 ;  /* 0xff8000000ccf7808 */ /* 0x000fe40004800000 */
[----:B------:R-:W-:Y:S01]  /*a7f0*/  FSEL R215, R11, -INF , !P6 ;  /* 0xff8000000bd77808 */ /* 0x000fe20007000000 */
[----:B------:R-:W-:Y:S01]  /*a800*/  IMAD.IADD R10, R230, 0x1, -R4 ;  /* 0x00000001e60a7824 */ /* 0x000fe200078e0a04 */
[----:B------:R-:W-:Y:S02]  /*a810*/  FSEL R107, R13, -INF , !P5 ;  /* 0xff8000000d6b7808 */ /* 0x000fe40006800000 */
[----:B------:R-:W-:Y:S01]  /*a820*/  FSEL R197, R14, -INF , !P0 ;  /* 0xff8000000ec57808 */ /* 0x000fe20004000000 */
[----:B--2---:R-:W-:Y:S01]  /*a830*/  IMAD.MOV.U32 R9, RZ, RZ, R3 ;  /* 0x000000ffff097224 */ /* 0x004fe200078e0003 */
[----:B------:R-:W-:-:S02]  /*a840*/  ISETP.GE.AND P1, PT, R2, R235, PT ;  /* 0x000000eb0200720c */ /* 0x000fc40003f26270 */
[C---:B------:R-:W-:Y:S01]  /*a850*/  ISETP.GE.AND P6, PT, R2.reuse, R234, PT ;  /* 0x000000ea0200720c */ /* 0x040fe20003fc6270 */
[----:B------:R1:W-:Y:S01]  /*a860*/  I2F R29, R9 ;  /* 0x00000009001d7306 */ /* 0x0003e20000201400 */
[C---:B------:R-:W-:Y:S02]  /*a870*/  ISETP.GE.AND P5, PT, R2.reuse, R233, PT ;  /* 0x000000e90200720c */ /* 0x040fe40003fa6270 */
[C---:B------:R-:W-:Y:S02]  /*a880*/  ISETP.GE.AND P0, PT, R2.reuse, R232, PT ;  /* 0x000000e80200720c */ /* 0x040fe40003f06270 */
[C---:B------:R-:W-:Y:S02]  /*a890*/  ISETP.LT.OR P1, PT, R2.reuse, R227, P1 ;  /* 0x000000e30200720c */ /* 0x040fe40000f21670 */
[C---:B------:R-:W-:Y:S02]  /*a8a0*/  ISETP.LT.OR P6, PT, R2.reuse, R226, P6 ;  /* 0x000000e20200720c */ /* 0x040fe400037c1670 */
[----:B------:R-:W-:-:S02]  /*a8b0*/  ISETP.LT.OR P5, PT, R2, R225, P5 ;  /* 0x000000e10200720c */ /* 0x000fc40002fa1670 */
[----:B------:R-:W-:Y:S01]  /*a8c0*/  ISETP.LT.OR P0, PT, R2, R224, P0 ;  /* 0x000000e00200720c */ /* 0x000fe20000701670 */
[----:B-1----:R-:W-:Y:S01]  /*a8d0*/  IMAD.IADD R9, R229, 0x1, -R4 ;  /* 0x00000001e5097824 */ /* 0x002fe200078e0a04 */
[----:B------:R-:W-:-:S04]  /*a8e0*/  IABS R3, R10 ;  /* 0x0000000a00037213 */ /* 0x000fc80000000000 */
[----:B------:R-:W-:Y:S01]  /*a8f0*/  IABS R2, R9 ;  /* 0x0000000900027213 */ /* 0x000fe20000000000 */
[----:B------:R-:W-:Y:S01]  /*a900*/  IMAD.IADD R9, R228, 0x1, -R4 ;  /* 0x00000001e4097824 */ /* 0x000fe200078e0a04 */
[----:B------:R1:W-:Y:S03]  /*a910*/  I2F R28, R3 ;  /* 0x00000003001c7306 */ /* 0x0003e60000201400 */
[----:B-1----:R-:W-:Y:S01]  /*a920*/  IMAD.MOV.U32 R3, RZ, RZ, R2 ;  /* 0x000000ffff037224 */ /* 0x002fe200078e0002 */
[----:B------:R-:W-:-:S04]  /*a930*/  IABS R2, R9 ;  /* 0x0000000900027213 */ /* 0x000fc80000000000 */
[----:B------:R1:W-:Y:S01]  /*a940*/  I2F R27, R3 ;  /* 0x00000003001b7306 */ /* 0x0003e20000201400 */
[----:B------:R-:W-:Y:S02]  /*a950*/  IMAD.MOV.U32 R9, RZ, RZ, R2 ;  /* 0x000000ffff097224 */ /* 0x000fe400078e0002 */
[----:B------:R-:W-:-:S05]  /*a960*/  IMAD.IADD R2, R231, 0x1, -R4 ;  /* 0x00000001e7027824 */ /* 0x000fca00078e0a04 */
[----:B------:R-:W-:Y:S02]  /*a970*/  IABS R2, R2 ;  /* 0x0000000200027213 */ /* 0x000fe40000000000 */
[----:B-1----:R-:W-:Y:S01]  /*a980*/  IADD3 R3, R0, 0x31, RZ ;  /* 0x0000003100037810 */ /* 0x002fe20007ffe0ff */
[----:B------:R1:W-:Y:S04]  /*a990*/  I2F R26, R9 ;  /* 0x00000009001a7306 */ /* 0x0003e80000201400 */
[----:B------:R-:W-:Y:S01]  /*a9a0*/  IMAD.IADD R10, R230, 0x1, -R3 ;  /* 0x00000001e60a7824 */ /* 0x000fe200078e0a03 */
[----:B-1----:R-:W-:-:S04]  /*a9b0*/  MOV R9, R2 ;  /* 0x0000000200097202 */ /* 0x002fc80000000f00 */
[----:B------:R-:W-:Y:S01]  /*a9c0*/  IABS R2, R10 ;  /* 0x0000000a00027213 */ /* 0x000fe20000000000 */
[----:B------:R1:W-:Y:S01]  /*a9d0*/  I2F R25, R9 ;  /* 0x0000000900197306 */ /* 0x0003e20000201400 */
[----:B------:R-:W-:-:S03]  /*a9e0*/  IMAD.IADD R10, R228, 0x1, -R3 ;  /* 0x00000001e40a7824 */ /* 0x000fc600078e0a03 */
[----:B-1----:R-:W-:Y:S02]  /*a9f0*/  IMAD.MOV.U32 R9, RZ, RZ, R2 ;  /* 0x000000ffff097224 */ /* 0x002fe400078e0002 */
[----:B------:R-:W-:-:S05]  /*aa00*/  IMAD.IADD R2, R229, 0x1, -R3 ;  /* 0x00000001e5027824 */ /* 0x000fca00078e0a03 */
[----:B------:R-:W-:Y:S01]  /*aa10*/  IABS R2, R2 ;  /* 0x0000000200027213 */ /* 0x000fe20000000000 */
[----:B------:R1:W-:Y:S04]  /*aa20*/  I2F R24, R9 ;  /* 0x0000000900187306 */ /* 0x0003e80000201400 */
[----:B-1----:R-:W-:Y:S01]  /*aa30*/  IMAD.MOV.U32 R9, RZ, RZ, R2 ;  /* 0x000000ffff097224 */ /* 0x002fe200078e0002 */
[----:B------:R-:W-:-:S05]  /*aa40*/  IABS R2, R10 ;  /* 0x0000000a00027213 */ /* 0x000fca0000000000 */
[----:B------:R-:W-:Y:S02]  /*aa50*/  IMAD.MOV.U32 R10, RZ, RZ, R2 ;  /* 0x000000ffff0a7224 */ /* 0x000fe400078e0002 */
[----:B------:R-:W-:Y:S01]  /*aa60*/  IMAD.IADD R2, R231, 0x1, -R3 ;  /* 0x00000001e7027824 */ /* 0x000fe200078e0a03 */
[----:B------:R1:W-:Y:S08]  /*aa70*/  I2F R23, R9 ;  /* 0x0000000900177306 */ /* 0x0003f00000201400 */
[----:B------:R2:W-:Y:S01]  /*aa80*/  I2F R22, R10 ;  /* 0x0000000a00167306 */ /* 0x0005e20000201400 */
[----:B-1----:R-:W-:-:S02]  /*aa90*/  IABS R9, R2 ;  /* 0x0000000200097213 */ /* 0x002fc40000000000 */
[----:B------:R-:W-:-:S03]  /*aaa0*/  IADD3 R2, R0, 0x38, RZ ;  /* 0x0000003800027810 */ /* 0x000fc60007ffe0ff */
[----:B--2---:R-:W-:Y:S02]  /*aab0*/  IMAD.MOV.U32 R10, RZ, RZ, R9 ;  /* 0x000000ffff0a7224 */ /* 0x004fe400078e0009 */
[--C-:B------:R-:W-:Y:S02]  /*aac0*/  IMAD.IADD R9, R230, 0x1, -R2.reuse ;  /* 0x00000001e6097824 */ /* 0x100fe400078e0a02 */
[----:B------:R-:W-:-:S03]  /*aad0*/  IMAD.IADD R11, R229, 0x1, -R2 ;  /* 0x00000001e50b7824 */ /* 0x000fc600078e0a02 */
[----:B------:R-:W-:Y:S01]  /*aae0*/  IABS R9, R9 ;  /* 0x0000000900097213 */ /* 0x000fe20000000000 */
[----:B------:R1:W-:Y:S04]  /*aaf0*/  I2F R21, R10 ;  /* 0x0000000a00157306 */ /* 0x0003e80000201400 */
[----:B-1----:R-:W-:Y:S01]  /*ab00*/  IMAD.MOV.U32 R10, RZ, RZ, R9 ;  /* 0x000000ffff0a7224 */ /* 0x002fe200078e0009 */
        /* <DEDUP_REMOVED lines=11> */
[----:B------:R-:W-:Y:S01]  /*abc0*/  IMAD.IADD R9, R230, 0x1, -R0 ;  /* 0x00000001e6097824 */ /* 0x000fe200078e0a00 */
[----:B------:R1:W-:Y:S04]  /*abd0*/  I2F R18, R11 ;  /* 0x0000000b00127306 */ /* 0x0003e80000201400 */
[----:B------:R-:W-:-:S04]  /*abe0*/  IABS R9, R9 ;  /* 0x0000000900097213 */ /* 0x000fc80000000000 */
[----:B------:R2:W-:Y:S01]  /*abf0*/  I2F R17, R10 ;  /* 0x0000000a00117306 */ /* 0x0005e20000201400 */
[----:B-1----:R-:W-:Y:S01]  /*ac00*/  IADD3 R11, R229, -R0, RZ ;  /* 0x80000000e50b7210 */ /* 0x002fe20007ffe0ff */
[----:B--2---:R-:W-:-:S03]  /*ac10*/  IMAD.MOV.U32 R10, RZ, RZ, R9 ;  /* 0x000000ffff0a7224 */ /* 0x004fc600078e0009 */
[----:B------:R-:W-:-:S03]  /*ac20*/  IABS R9, R11 ;  /* 0x0000000b00097213 */ /* 0x000fc60000000000 */
[----:B------:R1:W-:Y:S02]  /*ac30*/  I2F R16, R10 ;  /* 0x0000000a00107306 */ /* 0x0003e40000201400 */
[----:B-1----:R-:W-:Y:S02]  /*ac40*/  IMAD.MOV.U32 R10, RZ, RZ, R9 ;  /* 0x000000ffff0a7224 */ /* 0x002fe400078e0009 */
[----:B------:R-:W-:-:S05]  /*ac50*/  IMAD.IADD R9, R228, 0x1, -R0 ;  /* 0x00000001e4097824 */ /* 0x000fca00078e0a00 */
[----:B------:R-:W-:Y:S01]  /*ac60*/  IABS R9, R9 ;  /* 0x0000000900097213 */ /* 0x000fe20000000000 */
[----:B------:R1:W-:Y:S04]  /*ac70*/  I2F R15, R10 ;  /* 0x0000000a000f7306 */ /* 0x0003e80000201400 */
[----:B-1----:R-:W-:-:S04]  /*ac80*/  IMAD.MOV.U32 R10, RZ, RZ, R9 ;  /* 0x000000ffff0a7224 */ /* 0x002fc800078e0009 */
[----:B------:R1:W-:Y:S01]  /*ac90*/  I2F R14, R10 ;  /* 0x0000000a000e7306 */ /* 0x0003e20000201400 */
[----:B------:R-:W-:Y:S02]  /*aca0*/  IMAD.IADD R11, R231, 0x1, -R0 ;  /* 0x00000001e70b7824 */ /* 0x000fe400078e0a00 */
[----:B-1----:R-:W-:-:S05]  /*acb0*/  FMUL.FTZ R10, R35, c[0x0][0x2ec] ;  /* 0x0000bb00230a7a20 */ /* 0x002fca0000410000 */
[----:B------:R1:W-:Y:S01]  /*acc0*/  MUFU.TANH R36, R10 ;  /* 0x0000000a00247308 */ /* 0x0003e20000002400 */
[----:B------:R-:W-:Y:S01]  /*acd0*/  IABS R9, R11 ;  /* 0x0000000b00097213 */ /* 0x000fe20000000000 */
[----:B-1----:R-:W-:-:S06]  /*ace0*/  FMUL.FTZ R10, R48, c[0x0][0x2ec] ;  /* 0x0000bb00300a7a20 */ /* 0x002fcc0000410000 */
[----:B------:R1:W-:Y:S02]  /*acf0*/  MUFU.TANH R35, R10 ;  /* 0x0000000a00237308 */ /* 0x0003e40000002400 */
[----:B-1----:R-:W-:-:S06]  /*ad00*/  FMUL.FTZ R10, R108, c[0x0][0x2ec] ;  /* 0x0000bb006c0a7a20 */ /* 0x002fcc0000410000 */
[----:B------:R1:W-:Y:S01]  /*ad10*/  MUFU.TANH R42, R10 ;  /* 0x0000000a002a7308 */ /* 0x0003e20000002400 */
[----:B------:R-:W-:-:S07]  /*ad20*/  FMUL.FTZ R11, R187, c[0x0][0x2ec] ;  /* 0x0000bb00bb0b7a20 */ /* 0x000fce0000410000 */
[----:B------:R2:W-:Y:S01]  /*ad30*/  I2F R13, R9 ;  /* 0x00000009000d7306 */ /* 0x0005e20000201400 */
[----:B-1----:R-:W-:-:S07]  /*ad40*/  FMUL.FTZ R10, R109, c[0x0][0x2ec] ;  /* 0x0000bb006d0a7a20 */ /* 0x002fce0000410000 */
[----:B------:R1:W-:Y:S01]  /*ad50*/  MUFU.TANH R48, R10 ;  /* 0x0000000a00307308 */ /* 0x0003e20000002400 */
[----:B--2---:R-:W-:Y:S02]  /*ad60*/  FMUL.FTZ R9, R185, c[0x0][0x2ec] ;  /* 0x0000bb00b9097a20 */ /* 0x004fe40000410000 */
[----:B-1----:R-:W-:-:S05]  /*ad70*/  FMUL.FTZ R10, R110, c[0x0][0x2ec] ;  /* 0x0000bb006e0a7a20 */ /* 0x002fca0000410000 */
[----:B------:R1:W-:Y:S08]  /*ad80*/  MUFU.TANH R41, R10 ;  /* 0x0000000a00297308 */ /* 0x0003f00000002400 */
[----:B------:R-:W2:Y:S01]  /*ad90*/  MUFU.TANH R9, R9 ;  /* 0x0000000900097308 */ /* 0x000ea20000002400 */
[----:B-1----:R-:W-:-:S07]  /*ada0*/  FMUL.FTZ R10, R111, c[0x0][0x2ec] ;  /* 0x0000bb006f0a7a20 */ /* 0x002fce0000410000 */
[----:B------:R1:W-:Y:S08]  /*adb0*/  MUFU.TANH R47, R10 ;  /* 0x0000000a002f7308 */ /* 0x0003f00000002400 */
[----:B------:R-:W3:Y:S01]  /*adc0*/  MUFU.TANH R11, R11 ;  /* 0x0000000b000b7308 */ /* 0x000ee20000002400 */
[----:B-1----:R-:W-:-:S07]  /*add0*/  FMUL.FTZ R10, R209, c[0x0][0x2ec] ;  /* 0x0000bb00d10a7a20 */ /* 0x002fce0000410000 */
[----:B------:R1:W4:Y:S01]  /*ade0*/  MUFU.TANH R40, R10 ;  /* 0x0000000a00287308 */ /* 0x0003220000002400 */
[----:B--2---:R-:W-:Y:S02]  /*adf0*/  FFMA.FTZ R12, R54, -R222, R9 ;  /* 0x800000de360c7223 */ /* 0x004fe40000010009 */
[----:B------:R-:W-:Y:S02]  /*ae00*/  FMUL.FTZ R9, R240, c[0x0][0x2ec] ;  /* 0x0000bb00f0097a20 */ /* 0x000fe40000410000 */
[----:B-1----:R-:W-:-:S04]  /*ae10*/  FMUL.FTZ R10, R46, c[0x0][0x2ec] ;  /* 0x0000bb002e0a7a20 */ /* 0x002fc80000410000 */
[----:B------:R1:W-:Y:S01]  /*ae20*/  MUFU.TANH R46, R10 ;  /* 0x0000000a002e7308 */ /* 0x0003e20000002400 */
[----:B---3--:R-:W-:Y:S02]  /*ae30*/  FFMA.FTZ R11, R51, -R222, R11 ;  /* 0x800000de330b7223 */ /* 0x008fe4000001000b */
[----:B-1----:R-:W-:-:S05]  /*ae40*/  FMUL.FTZ R10, R39, c[0x0][0x2ec] ;  /* 0x0000bb00270a7a20 */ /* 0x002fca0000410000 */
[----:B------:R1:W2:Y:S01]  /*ae50*/  MUFU.TANH R39, R10 ;  /* 0x0000000a00277308 */ /* 0x0002a20000002400 */
[----:B------:R-:W-:Y:S01]  /*ae60*/  IMAD.MOV.U32 R209, RZ, RZ, R189 ;  /* 0x000000ffffd17224 */ /* 0x000fe200078e00bd */
[----:B------:R-:W-:Y:S01]  /*ae70*/  FSEL R189, R12, -INF , !P1 ;  /* 0xff8000000cbd7808 */ /* 0x000fe20004800000 */
[----:B------:R-:W-:Y:S02]  /*ae80*/  IMAD.MOV.U32 R211, RZ, RZ, R106 ;  /* 0x000000ffffd37224 */ /* 0x000fe400078e006a */
[----:B-1----:R-:W-:-:S04]  /*ae90*/  FMUL.FTZ R10, R179, c[0x0][0x2ec] ;  /* 0x0000bb00b30a7a20 */ /* 0x002fc80000410000 */
[----:B------:R1:W3:Y:S01]  /*aea0*/  MUFU.TANH R45, R10 ;  /* 0x0000000a002d7308 */ /* 0x0002e20000002400 */
[----:B------:R-:W-:Y:S02]  /*aeb0*/  IMAD.MOV.U32 R179, RZ, RZ, R177 ;  /* 0x000000ffffb37224 */ /* 0x000fe400078e00b1 */
[----:B------:R-:W-:Y:S02]  /*aec0*/  IMAD.MOV.U32 R177, RZ, RZ, R208 ;  /* 0x000000ffffb17224 */ /* 0x000fe400078e00d0 */
[----:B------:R-:W-:Y:S02]  /*aed0*/  IMAD.MOV.U32 R208, RZ, RZ, R176 ;  /* 0x000000ffffd07224 */ /* 0x000fe400078e00b0 */
[----:B------:R-:W-:Y:S02]  /*aee0*/  IMAD.MOV.U32 R176, RZ, RZ, R206 ;  /* 0x000000ffffb07224 */ /* 0x000fe400078e00ce */
[----:B------:R-:W-:Y:S02]  /*aef0*/  IMAD.MOV.U32 R206, RZ, RZ, R196 ;  /* 0x000000ffffce7224 */ /* 0x000fe400078e00c4 */
[----:B-1----:R-:W-:-:S02]  /*af00*/  FFMA.FTZ R10, R49, -R222, R36 ;  /* 0x800000de310a7223 */ /* 0x002fc40000010024 */
[----:B------:R1:W5:Y:S01]  /*af10*/  MUFU.TANH R49, R9 ;  /* 0x0000000900317308 */ /* 0x0003620000002400 */
[----:B------:R-:W-:Y:S02]  /*af20*/  FSEL R196, R11, -INF , !P6 ;  /* 0xff8000000bc47808 */ /* 0x000fe40007000000 */
[----:B------:R-:W-:Y:S02]  /*af30*/  FSEL R54, R10, -INF , !P5 ;  /* 0xff8000000a367808 */ /* 0x000fe40006800000 */
[C---:B------:R-:W-:Y:S02]  /*af40*/  ISETP.GE.AND P1, PT, R8.reuse, R235, PT ;  /* 0x000000eb0800720c */ /* 0x040fe40003f26270 */
[C---:B------:R-:W-:Y:S02]  /*af50*/  ISETP.GE.AND P6, PT, R8.reuse, R234, PT ;  /* 0x000000ea0800720c */ /* 0x040fe40003fc6270 */
[----:B------:R-:W-:Y:S01]  /*af60*/  ISETP.GE.AND P5, PT, R8, R233, PT ;  /* 0x000000e90800720c */ /* 0x000fe20003fa6270 */
[----:B-1----:R-:W-:-:S05]  /*af70*/  FFMA.FTZ R9, R50, -R222, R35 ;  /* 0x800000de32097223 */ /* 0x002fca0000010023 */
[----:B------:R-:W-:Y:S02]  /*af80*/  FSEL R106, R9, -INF , !P0 ;  /* 0xff800000096a7808 */ /* 0x000fe40004000000 */
[C---:B------:R-:W-:Y:S02]  /*af90*/  ISETP.GE.AND P0, PT, R8.reuse, R232, PT ;  /* 0x000000e80800720c */ /* 0x040fe40003f06270 */
[C---:B------:R-:W-:Y:S02]  /*afa0*/  ISETP.LT.OR P1, PT, R8.reuse, R227, P1 ;  /* 0x000000e30800720c */ /* 0x040fe40000f21670 */
[C---:B------:R-:W-:Y:S02]  /*afb0*/  ISETP.LT.OR P6, PT, R8.reuse, R226, P6 ;  /* 0x000000e20800720c */ /* 0x040fe400037c1670 */
[C---:B------:R-:W-:Y:S02]  /*afc0*/  ISETP.LT.OR P5, PT, R8.reuse, R225, P5 ;  /* 0x000000e10800720c */ /* 0x040fe40002fa1670 */
[----:B------:R-:W-:Y:S01]  /*afd0*/  ISETP.LT.OR P0, PT, R8, R224, P0 ;  /* 0x000000e00800720c */ /* 0x000fe20000701670 */
[----:B------:R-:W-:-:S02]  /*afe0*/  FMUL.FTZ R8, R243, c[0x0][0x2ec] ;  /* 0x0000bb00f3087a20 */ /* 0x000fc40000410000 */
[----:B------:R-:W-:Y:S02]  /*aff0*/  FMUL.FTZ R35, R241, c[0x0][0x2ec] ;  /* 0x0000bb00f1237a20 */ /* 0x000fe40000410000 */
[----:B------:R1:W-:Y:S01]  /*b000*/  MUFU.TANH R50, R8 ;  /* 0x0000000800327308 */ /* 0x0003e20000002400 */
[----:B------:R-:W-:Y:S02]  /*b010*/  FMUL.FTZ R10, R242, c[0x0][0x2ec] ;  /* 0x0000bb00f20a7a20 */ /* 0x000fe40000410000 */
[-C--:B------:R-:W-:Y:S02]  /*b020*/  FFMA.FTZ R11, R67, -R222.reuse, R42 ;  /* 0x800000de430b7223 */ /* 0x080fe4000001002a */
[----:B----4-:R-:W-:-:S03]  /*b030*/  FFMA.FTZ R9, R61, -R222, R40 ;  /* 0x800000de3d097223 */ /* 0x010fc60000010028 */
[----:B------:R-:W-:Y:S01]  /*b040*/  MUFU.TANH R51, R35 ;  /* 0x0000002300337308 */ /* 0x000fe20000002400 */
[----:B-1----:R-:W-:-:S07]  /*b050*/  FMUL.FTZ R8, R204, c[0x0][0x2ec] ;  /* 0x0000bb00cc087a20 */ /* 0x002fce0000410000 */
[----:B------:R1:W-:Y:S01]  /*b060*/  MUFU.TANH R44, R10 ;  /* 0x0000000a002c7308 */ /* 0x0003e20000002400 */
[----:B------:R-:W-:Y:S01]  /*b070*/  FSEL R213, R11, -INF , !P1 ;  /* 0xff8000000bd57808 */ /* 0x000fe20004800000 */
[----:B------:R-:W-:-:S06]  /*b080*/  FMUL.FTZ R12, R249, c[0x0][0x2ec] ;  /* 0x0000bb00f90c7a20 */ /* 0x000fcc0000410000 */
[----:B------:R2:W4:Y:S01]  /*b090*/  MUFU.TANH R35, R8 ;  /* 0x0000000800237308 */ /* 0x0005220000002400 */
[----:B------:R-:W-:Y:S01]  /*b0a0*/  FMUL.FTZ R11, R206, c[0x0][0x2ec] ;  /* 0x0000bb00ce0b7a20 */ /* 0x000fe20000410000 */
[----:B------:R-:W-:Y:S01]  /*b0b0*/  FSEL R204, R9, -INF , !P5 ;  /* 0xff80000009cc7808 */ /* 0x000fe20006800000 */
[-C--:B-1----:R-:W-:Y:S01]  /*b0c0*/  FFMA.FTZ R10, R64, -R222.reuse, R41 ;  /* 0x800000de400a7223 */ /* 0x082fe20000010029 */
[----:B------:R-:W-:Y:S01]  /*b0d0*/  ISETP.GE.AND P1, PT, R7, R235, PT ;  /* 0x000000eb0700720c */ /* 0x000fe20003f26270 */
[----:B--2---:R-:W-:-:S03]  /*b0e0*/  FFMA.FTZ R8, R58, -R222, R39 ;  /* 0x800000de3a087223 */ /* 0x004fc60000010027 */
[----:B------:R-:W-:Y:S02]  /*b0f0*/  FSEL R249, R10, -INF , !P6 ;  /* 0xff8000000af97808 */ /* 0x000fe40007000000 */
[C---:B------:R-:W-:Y:S02]  /*b100*/  ISETP.GE.AND P6, PT, R7.reuse, R234, PT ;  /* 0x000000ea0700720c */ /* 0x040fe40003fc6270 */
[----:B------:R-:W-:Y:S02]  /*b110*/  FSEL R206, R8, -INF , !P0 ;  /* 0xff80000008ce7808 */ /* 0x000fe40004000000 */
[C---:B------:R-:W-:Y:S02]  /*b120*/  ISETP.GE.AND P5, PT, R7.reuse, R233, PT ;  /* 0x000000e90700720c */ /* 0x040fe40003fa6270 */
[C---:B------:R-:W-:Y:S02]  /*b130*/  ISETP.GE.AND P0, PT, R7.reuse, R232, PT ;  /* 0x000000e80700720c */ /* 0x040fe40003f06270 */
[----:B------:R-:W-:-:S02]  /*b140*/  ISETP.LT.OR P1, PT, R7, R227, P1 ;  /* 0x000000e30700720c */ /* 0x000fc40000f21670 */
[C---:B------:R-:W-:Y:S02]  /*b150*/  ISETP.LT.OR P6, PT, R7.reuse, R226, P6 ;  /* 0x000000e20700720c */ /* 0x040fe400037c1670 */
[C---:B------:R-:W-:Y:S02]  /*b160*/  ISETP.LT.OR P5, PT, R7.reuse, R225, P5 ;  /* 0x000000e10700720c */ /* 0x040fe40002fa1670 */
[----:B------:R-:W-:Y:S01]  /*b170*/  ISETP.LT.OR P0, PT, R7, R224, P0 ;  /* 0x000000e00700720c */ /* 0x000fe20000701670 */
[----:B------:R-:W-:-:S04]  /*b180*/  FMUL.FTZ R7, R211, c[0x0][0x2ec] ;  /* 0x0000bb00d3077a20 */ /* 0x000fc80000410000 */
[----:B------:R1:W-:Y:S01]  /*b190*/  MUFU.TANH R36, R7 ;  /* 0x0000000700247308 */ /* 0x0003e20000002400 */
[-C--:B------:R-:W-:Y:S02]  /*b1a0*/  FFMA.FTZ R8, R60, -R222.reuse, R46 ;  /* 0x800000de3c087223 */ /* 0x080fe4000001002e */
[-C--:B------:R-:W-:Y:S02]  /*b1b0*/  FFMA.FTZ R10, R66, -R222.reuse, R48 ;  /* 0x800000de420a7223 */ /* 0x080fe40000010030 */
[----:B------:R-:W-:-:S03]  /*b1c0*/  FFMA.FTZ R9, R63, -R222, R47 ;  /* 0x800000de3f097223 */ /* 0x000fc6000001002f */
[----:B------:R-:W2:Y:S01]  /*b1d0*/  MUFU.TANH R11, R11 ;  /* 0x0000000b000b7308 */ /* 0x000ea20000002400 */
[----:B-1----:R-:W-:-:S07]  /*b1e0*/  FMUL.FTZ R7, R245, c[0x0][0x2ec] ;  /* 0x0000bb00f5077a20 */ /* 0x002fce0000410000 */
[----:B------:R1:W1:Y:S01]  /*b1f0*/  MUFU.TANH R40, R12 ;  /* 0x0000000c00287308 */ /* 0x0002620000002400 */
[----:B------:R-:W-:-:S07]  /*b200*/  FSEL R211, R10, -INF , !P1 ;  /* 0xff8000000ad37808 */ /* 0x000fce0004800000 */
[----:B------:R3:W2:Y:S01]  /*b210*/  MUFU.TANH R39, R7 ;  /* 0x0000000700277308 */ /* 0x0006a20000002400 */
[----:B------:R-:W-:Y:S02]  /*b220*/  FSEL R245, R9, -INF , !P6 ;  /* 0xff80000009f57808 */ /* 0x000fe40007000000 */
[----:B------:R-:W-:Y:S01]  /*b230*/  ISETP.GE.AND P1, PT, R6, R235, PT ;  /* 0x000000eb0600720c */ /* 0x000fe20003f26270 */
[----:B-1----:R-:W-:Y:S01]  /*b240*/  FMUL.FTZ R12, R199, c[0x0][0x2ec] ;  /* 0x0000bb00c70c7a20 */ /* 0x002fe20000410000 */
[----:B------:R-:W-:Y:S01]  /*b250*/  FSEL R199, R8, -INF , !P5 ;  /* 0xff80000008c77808 */ /* 0x000fe20006800000 */
[----:B------:R-:W-:Y:S02]  /*b260*/  FMUL.FTZ R8, R205, c[0x0][0x2ec] ;  /* 0x0000bb00cd087a20 */ /* 0x000fe40000410000 */
[----:B---3--:R-:W-:Y:S01]  /*b270*/  FFMA.FTZ R7, R57, -R222, R45 ;  /* 0x800000de39077223 */ /* 0x008fe2000001002d */
[C---:B------:R-:W-:Y:S02]  /*b280*/  ISETP.GE.AND P6, PT, R6.reuse, R234, PT ;  /* 0x000000ea0600720c */ /* 0x040fe40003fc6270 */
[----:B------:R-:W-:-:S02]  /*b290*/  ISETP.GE.AND P5, PT, R6, R233, PT ;  /* 0x000000e90600720c */ /* 0x000fc40003fa6270 */
[----:B------:R-:W-:Y:S02]  /*b2a0*/  FSEL R205, R7, -INF , !P0 ;  /* 0xff80000007cd7808 */ /* 0x000fe40004000000 */
[C---:B------:R-:W-:Y:S02]  /*b2b0*/  ISETP.GE.AND P0, PT, R6.reuse, R232, PT ;  /* 0x000000e80600720c */ /* 0x040fe40003f06270 */
[C---:B------:R-:W-:Y:S02]  /*b2c0*/  ISETP.LT.OR P1, PT, R6.reuse, R227, P1 ;  /* 0x000000e30600720c */ /* 0x040fe40000f21670 */
[C---:B------:R-:W-:Y:S02]  /*b2d0*/  ISETP.LT.OR P6, PT, R6.reuse, R226, P6 ;  /* 0x000000e20600720c */ /* 0x040fe400037c1670 */
[C---:B------:R-:W-:Y:S02]  /*b2e0*/  ISETP.LT.OR P5, PT, R6.reuse, R225, P5 ;  /* 0x000000e10600720c */ /* 0x040fe40002fa1670 */
[----:B------:R-:W-:Y:S01]  /*b2f0*/  ISETP.LT.OR P0, PT, R6, R224, P0 ;  /* 0x000000e00600720c */ /* 0x000fe20000701670 */
[----:B------:R-:W-:Y:S01]  /*b300*/  FMUL.FTZ R6, R209, c[0x0][0x2ec] ;  /* 0x0000bb00d1067a20 */ /* 0x000fe20000410000 */
[----:B------:R-:W-:Y:S01]  /*b310*/  MUFU.TANH R42, R12 ;  /* 0x0000000c002a7308 */ /* 0x000fe20000002400 */
[----:B-----5:R-:W-:-:S02]  /*b320*/  FFMA.FTZ R9, R65, -R222, R49 ;  /* 0x800000de41097223 */ /* 0x020fc40000010031 */
[----:B----4-:R-:W-:-:S05]  /*b330*/  FFMA.FTZ R7, R59, -R222, R35 ;  /* 0x800000de3b077223 */ /* 0x010fca0000010023 */
[----:B------:R1:W3:Y:S01]  /*b340*/  MUFU.TANH R12, R8 ;  /* 0x00000008000c7308 */ /* 0x0002e20000002400 */
[----:B------:R-:W-:-:S07]  /*b350*/  FMUL.FTZ R10, R202, c[0x0][0x2ec] ;  /* 0x0000bb00ca0a7a20 */ /* 0x000fce0000410000 */
[----:B------:R2:W-:Y:S01]  /*b360*/  MUFU.TANH R41, R6 ;  /* 0x0000000600297308 */ /* 0x0005e20000002400 */
[----:B------:R-:W-:Y:S01]  /*b370*/  FSEL R209, R9, -INF , !P1 ;  /* 0xff80000009d17808 */ /* 0x000fe20004800000 */
[-C--:B-1----:R-:W-:Y:S01]  /*b380*/  FFMA.FTZ R8, R62, -R222.reuse, R44 ;  /* 0x800000de3e087223 */ /* 0x082fe2000001002c */
[----:B------:R-:W-:Y:S01]  /*b390*/  ISETP.GE.AND P1, PT, R5, R235, PT ;  /* 0x000000eb0500720c */ /* 0x000fe20003f26270 */
[----:B--2---:R-:W-:-:S03]  /*b3a0*/  FFMA.FTZ R6, R34, -R222, R11 ;  /* 0x800000de22067223 */ /* 0x004fc6000001000b */
[----:B------:R-:W-:Y:S01]  /*b3b0*/  FSEL R242, R8, -INF , !P6 ;  /* 0xff80000008f27808 */ /* 0x000fe20007000000 */
[----:B------:R-:W-:Y:S01]  /*b3c0*/  FMUL.FTZ R8, R198, c[0x0][0x2ec] ;  /* 0x0000bb00c6087a20 */ /* 0x000fe20000410000 */
[----:B------:R-:W-:Y:S02]  /*b3d0*/  FSEL R198, R7, -INF , !P5 ;  /* 0xff80000007c67808 */ /* 0x000fe40006800000 */
[----:B------:R-:W-:Y:S01]  /*b3e0*/  FSEL R202, R6, -INF , !P0 ;  /* 0xff80000006ca7808 */ /* 0x000fe20004000000 */
[----:B------:R-:W-:Y:S01]  /*b3f0*/  FMUL.FTZ R6, R179, c[0x0][0x2ec] ;  /* 0x0000bb00b3067a20 */ /* 0x000fe20000410000 */
[C---:B------:R-:W-:Y:S01]  /*b400*/  ISETP.GE.AND P5, PT, R5.reuse, R233, PT ;  /* 0x000000e90500720c */ /* 0x040fe20003fa6270 */
[----:B------:R1:W-:Y:S01]  /*b410*/  MUFU.TANH R34, R8 ;  /* 0x0000000800227308 */ /* 0x0003e20000002400 */
[C---:B------:R-:W-:Y:S02]  /*b420*/  ISETP.GE.AND P6, PT, R5.reuse, R234, PT ;  /* 0x000000ea0500720c */ /* 0x040fe40003fc6270 */
[----:B------:R-:W-:Y:S01]  /*b430*/  ISETP.LT.OR P1, PT, R5, R227, P1 ;  /* 0x000000e30500720c */ /* 0x000fe20000f21670 */
[----:B------:R-:W-:Y:S01]  /*b440*/  FMUL.FTZ R11, R177, c[0x0][0x2ec] ;  /* 0x0000bb00b10b7a20 */ /* 0x000fe20000410000 */
[----:B------:R-:W-:-:S03]  /*b450*/  ISETP.GE.AND P0, PT, R5, R232, PT ;  /* 0x000000e80500720c */ /* 0x000fc60003f06270 */
[----:B------:R2:W-:Y:S01]  /*b460*/  MUFU.TANH R9, R6 ;  /* 0x0000000600097308 */ /* 0x0005e20000002400 */
[C---:B------:R-:W-:Y:S01]  /*b470*/  ISETP.LT.OR P5, PT, R5.reuse, R225, P5 ;  /* 0x000000e10500720c */ /* 0x040fe20002fa1670 */
[----:B------:R-:W-:Y:S01]  /*b480*/  FFMA.FTZ R7, R32, -R222, R50 ;  /* 0x800000de20077223 */ /* 0x000fe20000010032 */
[----:B------:R-:W-:Y:S01]  /*b490*/  ISETP.LT.OR P6, PT, R5, R226, P6 ;  /* 0x000000e20500720c */ /* 0x000fe200037c1670 */
[----:B------:R-:W-:Y:S02]  /*b4a0*/  IMAD.MOV.U32 R177, RZ, RZ, R208 ;  /* 0x000000ffffb17224 */ /* 0x000fe400078e00d0 */
[----:B-1----:R-:W-:Y:S02]  /*b4b0*/  FFMA.FTZ R8, R33, -R222, R51 ;  /* 0x800000de21087223 */ /* 0x002fe40000010033 */
[----:B------:R-:W1:Y:S01]  /*b4c0*/  MUFU.TANH R10, R10 ;  /* 0x0000000a000a7308 */ /* 0x000e620000002400 */
[----:B------:R-:W-:Y:S01]  /*b4d0*/  IMAD.MOV.U32 R179, RZ, RZ, R194 ;  /* 0x000000ffffb37224 */ /* 0x000fe200078e00c2 */
[----:B------:R-:W-:Y:S01]  /*b4e0*/  ISETP.LT.OR P0, PT, R5, R224, P0 ;  /* 0x000000e00500720c */ /* 0x000fe20000701670 */
[-C--:B--2---:R-:W-:Y:S01]  /*b4f0*/  FFMA.FTZ R6, R30, -R222.reuse, R40 ;  /* 0x800000de1e067223 */ /* 0x084fe20000010028 */
[----:B------:R-:W-:Y:S01]  /*b500*/  FSEL R208, R8, -INF , !P1 ;  /* 0xff80000008d07808 */ /* 0x000fe20004800000 */
[----:B------:R-:W-:Y:S01]  /*b510*/  FFMA.FTZ R5, R29, -R222, R36 ;  /* 0x800000de1d057223 */ /* 0x000fe20000010024 */
[----:B------:R-:W-:-:S02]  /*b520*/  ISETP.GE.AND P1, PT, R4, R235, PT ;  /* 0x000000eb0400720c */ /* 0x000fc40003f26270 */
[----:B------:R-:W-:Y:S01]  /*b530*/  FSEL R194, R6, -INF , !P5 ;  /* 0xff80000006c27808 */ /* 0x000fe20006800000 */
[----:B------:R-:W-:Y:S01]  /*b540*/  FMUL.FTZ R6, R200, c[0x0][0x2ec] ;  /* 0x0000bb00c8067a20 */ /* 0x000fe20000410000 */
[----:B------:R-:W-:Y:S01]  /*b550*/  FSEL R240, R7, -INF , !P6 ;  /* 0xff80000007f07808 */ /* 0x000fe20007000000 */
[----:B------:R-:W-:Y:S01]  /*b560*/  FFMA.FTZ R7, R28, -R222, R39 ;  /* 0x800000de1c077223 */ /* 0x000fe20000010027 */
[C---:B------:R-:W-:Y:S01]  /*b570*/  ISETP.GE.AND P6, PT, R4.reuse, R234, PT ;  /* 0x000000ea0400720c */ /* 0x040fe20003fc6270 */
[----:B------:R3:W-:Y:S01]  /*b580*/  MUFU.TANH R29, R6 ;  /* 0x00000006001d7308 */ /* 0x0007e20000002400 */
[C---:B------:R-:W-:Y:S02]  /*b590*/  ISETP.LT.OR P1, PT, R4.reuse, R227, P1 ;  /* 0x000000e30400720c */ /* 0x040fe40000f21670 */
[----:B------:R-:W-:Y:S02]  /*b5a0*/  FSEL R200, R5, -INF , !P0 ;  /* 0xff80000005c87808 */ /* 0x000fe40004000000 */
[----:B------:R-:W-:-:S02]  /*b5b0*/  ISETP.GE.AND P5, PT, R4, R233, PT ;  /* 0x000000e90400720c */ /* 0x000fc40003fa6270 */
[C---:B------:R-:W-:Y:S01]  /*b5c0*/  ISETP.GE.AND P0, PT, R4.reuse, R232, PT ;  /* 0x000000e80400720c */ /* 0x040fe20003f06270 */
[----:B------:R-:W2:Y:S01]  /*b5d0*/  MUFU.TANH R11, R11 ;  /* 0x0000000b000b7308 */ /* 0x000ea20000002400 */
[----:B------:R-:W-:Y:S02]  /*b5e0*/  ISETP.LT.OR P6, PT, R4, R226, P6 ;  /* 0x000000e20400720c */ /* 0x000fe400037c1670 */
[----:B------:R-:W-:Y:S01]  /*b5f0*/  FSEL R45, R7, -INF , !P1 ;  /* 0xff800000072d7808 */ /* 0x000fe20004800000 */
[----:B------:R-:W-:Y:S01]  /*b600*/  FMUL.FTZ R7, R248, c[0x0][0x2ec] ;  /* 0x0000bb00f8077a20 */ /* 0x000fe20000410000 */
[----:B------:R-:W-:Y:S01]  /*b610*/  ISETP.GE.AND P1, PT, R3, R235, PT ;  /* 0x000000eb0300720c */ /* 0x000fe20003f26270 */
[-C--:B---3--:R-:W-:Y:S01]  /*b620*/  FFMA.FTZ R6, R27, -R222.reuse, R12 ;  /* 0x800000de1b067223 */ /* 0x088fe2000001000c */
[----:B------:R-:W-:Y:S01]  /*b630*/  ISETP.LT.OR P5, PT, R4, R225, P5 ;  /* 0x000000e10400720c */ /* 0x000fe20002fa1670 */
[----:B-1----:R-:W-:Y:S01]  /*b640*/  FFMA.FTZ R5, R26, -R222, R10 ;  /* 0x800000de1a057223 */ /* 0x002fe2000001000a */
[----:B------:R-:W-:Y:S01]  /*b650*/  ISETP.LT.OR P0, PT, R4, R224, P0 ;  /* 0x000000e00400720c */ /* 0x000fe20000701670 */
[-C--:B------:R-:W-:Y:S01]  /*b660*/  FFMA.FTZ R4, R25, -R222.reuse, R9 ;  /* 0x800000de19047223 */ /* 0x080fe20000010009 */
[----:B------:R-:W-:Y:S01]  /*b670*/  FSEL R44, R6, -INF , !P6 ;  /* 0xff800000062c7808 */ /* 0x000fe20007000000 */
[----:B------:R-:W-:Y:S01]  /*b680*/  FFMA.FTZ R6, R24, -R222, R42 ;  /* 0x800000de18067223 */ /* 0x000fe2000001002a */
[----:B------:R1:W3:Y:S01]  /*b690*/  MUFU.TANH R10, R7 ;  /* 0x00000007000a7308 */ /* 0x0002e20000002400 */
[C---:B------:R-:W-:Y:S01]  /*b6a0*/  ISETP.LT.OR P1, PT, R3.reuse, R227, P1 ;  /* 0x000000e30300720c */ /* 0x040fe20000f21670 */
[----:B------:R-:W-:Y:S01]  /*b6b0*/  FMUL.FTZ R8, R252, c[0x0][0x2ec] ;  /* 0x0000bb00fc087a20 */ /* 0x000fe20000410000 */
[----:B------:R-:W-:-:S02]  /*b6c0*/  ISETP.GE.AND P6, PT, R3, R234, PT ;  /* 0x000000ea0300720c */ /* 0x000fc40003fc6270 */
[----:B------:R-:W-:Y:S02]  /*b6d0*/  FSEL R248, R5, -INF , !P5 ;  /* 0xff80000005f87808 */ /* 0x000fe40006800000 */
[----:B------:R-:W-:Y:S01]  /*b6e0*/  FSEL R252, R4, -INF , !P0 ;  /* 0xff80000004fc7808 */ /* 0x000fe20004000000 */
[----:B------:R-:W-:Y:S01]  /*b6f0*/  FMUL.FTZ R4, R179, c[0x0][0x2ec] ;  /* 0x0000bb00b3047a20 */ /* 0x000fe20000410000 */
[----:B------:R-:W-:Y:S01]  /*b700*/  FSEL R42, R6, -INF , !P1 ;  /* 0xff800000062a7808 */ /* 0x000fe20004800000 */
[----:B------:R4:W-:Y:S01]  /*b710*/  MUFU.TANH R12, R8 ;  /* 0x00000008000c7308 */ /* 0x0009e20000002400 */
[----:B------:R-:W-:Y:S01]  /*b720*/  ISETP.GE.AND P5, PT, R3, R233, PT ;  /* 0x000000e90300720c */ /* 0x000fe20003fa6270 */
[----:B-1----:R-:W-:Y:S01]  /*b730*/  FMUL.FTZ R7, R251, c[0x0][0x2ec] ;  /* 0x0000bb00fb077a20 */ /* 0x002fe20000410000 */
[----:B------:R-:W-:Y:S01]  /*b740*/  ISETP.GE.AND P0, PT, R3, R232, PT ;  /* 0x000000e80300720c */ /* 0x000fe20003f06270 */
[----:B------:R-:W-:-:S04]  /*b750*/  FFMA.FTZ R5, R23, -R222, R41 ;  /* 0x800000de17057223 */ /* 0x000fc80000010029 */
[----:B------:R1:W5:Y:S01]  /*b760*/  MUFU.TANH R6, R7 ;  /* 0x0000000700067308 */ /* 0x0003620000002400 */
[C---:B------:R-:W-:Y:S02]  /*b770*/  ISETP.LT.OR P6, PT, R3.reuse, R226, P6 ;  /* 0x000000e20300720c */ /* 0x040fe400037c1670 */
[C---:B------:R-:W-:Y:S02]  /*b780*/  ISETP.LT.OR P5, PT, R3.reuse, R225, P5 ;  /* 0x000000e10300720c */ /* 0x040fe40002fa1670 */
[----:B------:R-:W-:Y:S01]  /*b790*/  ISETP.LT.OR P0, PT, R3, R224, P0 ;  /* 0x000000e00300720c */ /* 0x000fe20000701670 */
[-C--:B--2---:R-:W-:Y:S01]  /*b7a0*/  FFMA.FTZ R3, R21, -R222.reuse, R11 ;  /* 0x800000de15037223 */ /* 0x084fe2000001000b */
[----:B------:R-:W-:Y:S01]  /*b7b0*/  ISETP.GE.AND P1, PT, R2, R235, PT ;  /* 0x000000eb0200720c */ /* 0x000fe20003f26270 */
[----:B------:R2:W2:Y:S01]  /*b7c0*/  MUFU.TANH R9, R4 ;  /* 0x0000000400097308 */ /* 0x0004a20000002400 */
[----:B------:R-:W-:Y:S01]  /*b7d0*/  FSEL R35, R5, -INF , !P6 ;  /* 0xff80000005237808 */ /* 0x000fe20007000000 */
[----:B------:R-:W-:Y:S01]  /*b7e0*/  FFMA.FTZ R5, R20, -R222, R29 ;  /* 0x800000de14057223 */ /* 0x000fe2000001001d */
[----:B------:R-:W-:-:S02]  /*b7f0*/  ISETP.GE.AND P6, PT, R2, R234, PT ;  /* 0x000000ea0200720c */ /* 0x000fc40003fc6270 */
[----:B------:R-:W-:Y:S01]  /*b800*/  ISETP.LT.OR P1, PT, R2, R227, P1 ;  /* 0x000000e30200720c */ /* 0x000fe20000f21670 */
[----:B----4-:R-:W-:Y:S01]  /*b810*/  FMUL.FTZ R8, R177, c[0x0][0x2ec] ;  /* 0x0000bb00b1087a20 */ /* 0x010fe20000410000 */
[----:B------:R-:W-:Y:S01]  /*b820*/  FSEL R251, R3, -INF , !P0 ;  /* 0xff80000003fb7808 */ /* 0x000fe20004000000 */
[----:B-1----:R-:W-:Y:S01]  /*b830*/  FMUL.FTZ R7, R176, c[0x0][0x2ec] ;  /* 0x0000bb00b0077a20 */ /* 0x002fe20000410000 */
[----:B------:R-:W-:Y:S01]  /*b840*/  ISETP.GE.AND P0, PT, R2, R232, PT ;  /* 0x000000e80200720c */ /* 0x000fe20003f06270 */
[----:B--2---:R-:W-:Y:S01]  /*b850*/  FFMA.FTZ R4, R22, -R222, R34 ;  /* 0x800000de16047223 */ /* 0x004fe20000010022 */
[----:B------:R-:W-:Y:S01]  /*b860*/  ISETP.LT.OR P6, PT, R2, R226, P6 ;  /* 0x000000e20200720c */ /* 0x000fe200037c1670 */
[----:B------:R-:W-:-:S03]  /*b870*/  FMUL.FTZ R11, R247, c[0x0][0x2ec] ;  /* 0x0000bb00f70b7a20 */ /* 0x000fc60000410000 */
[----:B------:R-:W-:Y:S01]  /*b880*/  FSEL R243, R4, -INF , !P5 ;  /* 0xff80000004f37808 */ /* 0x000fe20006800000 */
[----:B---3--:R-:W-:Y:S01]  /*b890*/  FFMA.FTZ R4, R19, -R222, R10 ;  /* 0x800000de13047223 */ /* 0x008fe2000001000a */
[----:B------:R-:W-:Y:S02]  /*b8a0*/  ISETP.GE.AND P5, PT, R2, R233, PT ;  /* 0x000000e90200720c */ /* 0x000fe40003fa6270 */
[----:B------:R-:W-:Y:S02]  /*b8b0*/  FSEL R57, R5, -INF , !P1 ;  /* 0xff80000005397808 */ /* 0x000fe40004800000 */
[----:B------:R-:W-:Y:S02]  /*b8c0*/  ISETP.GE.AND P1, PT, R0, R235, PT ;  /* 0x000000eb0000720c */ /* 0x000fe40003f26270 */
[C---:B------:R-:W-:Y:S02]  /*b8d0*/  ISETP.LT.OR P5, PT, R2.reuse, R225, P5 ;  /* 0x000000e10200720c */ /* 0x040fe40002fa1670 */
[----:B------:R-:W-:Y:S01]  /*b8e0*/  ISETP.LT.OR P0, PT, R2, R224, P0 ;  /* 0x000000e00200720c */ /* 0x000fe20000701670 */
[-C--:B-----5:R-:W-:Y:S01]  /*b8f0*/  FFMA.FTZ R2, R17, -R222.reuse, R6 ;  /* 0x800000de11027223 */ /* 0x0a0fe20000010006 */
[----:B------:R-:W-:Y:S01]  /*b900*/  FSEL R21, R4, -INF , !P6 ;  /* 0xff80000004157808 */ /* 0x000fe20007000000 */
[----:B------:R-:W1:Y:S01]  /*b910*/  MUFU.TANH R8, R8 ;  /* 0x0000000800087308 */ /* 0x000e620000002400 */
[----:B------:R-:W-:Y:S01]  /*b920*/  FFMA.FTZ R6, R16, -R222, R12 ;  /* 0x800000de10067223 */ /* 0x000fe2000001000c */
[----:B------:R-:W-:Y:S01]  /*b930*/  ISETP.LT.OR P1, PT, R0, R227, P1 ;  /* 0x000000e30000720c */ /* 0x000fe20000f21670 */
[----:B------:R-:W-:-:S05]  /*b940*/  IMAD.MOV.U32 R67, RZ, RZ, R178 ;  /* 0x000000ffff437224 */ /* 0x000fca00078e00b2 */
[----:B------:R-:W2:Y:S01]  /*b950*/  MUFU.TANH R7, R7 ;  /* 0x0000000700077308 */ /* 0x000ea20000002400 */
[----:B------:R-:W-:Y:S01]  /*b960*/  FFMA.FTZ R3, R18, -R222, R9 ;  /* 0x800000de12037223 */ /* 0x000fe20000010009 */
[----:B------:R-:W-:-:S06]  /*b970*/  FSEL R30, R6, -INF , !P1 ;  /* 0xff800000061e7808 */ /* 0x000fcc0004800000 */
[----:B------:R-:W3:Y:S01]  /*b980*/  MUFU.TANH R4, R11 ;  /* 0x0000000b00047308 */ /* 0x000ee20000002400 */
[----:B------:R-:W-:Y:S02]  /*b990*/  ISETP.GT.AND P1, PT, R67, R244, PT ;  /* 0x000000f44300720c */ /* 0x000fe40003f24270 */
[----:B------:R-:W-:Y:S02]  /*b9a0*/  FSEL R241, R3, -INF , !P5 ;  /* 0xff80000003f17808 */ /* 0x000fe40006800000 */
[----:B------:R-:W-:Y:S02]  /*b9b0*/  FSEL R247, R2, -INF , !P0 ;  /* 0xff80000002f77808 */ /* 0x000fe40004000000 */
[C---:B------:R-:W-:Y:S02]  /*b9c0*/  ISETP.GE.AND P6, PT, R0.reuse, R234, PT ;  /* 0x000000ea0000720c */ /* 0x040fe40003fc6270 */
[C---:B------:R-:W-:Y:S02]  /*b9d0*/  ISETP.GE.AND P5, PT, R0.reuse, R233, PT ;  /* 0x000000e90000720c */ /* 0x040fe40003fa6270 */
[C---:B------:R-:W-:Y:S01]  /*b9e0*/  ISETP.GE.AND P0, PT, R0.reuse, R232, PT ;  /* 0x000000e80000720c */ /* 0x040fe20003f06270 */
[----:B-1----:R-:W-:Y:S01]  /*b9f0*/  FFMA.FTZ R3, R15, -R222, R8 ;  /* 0x800000de0f037223 */ /* 0x002fe20000010008 */
[----:B------:R-:W-:Y:S01]  /*ba00*/  ISETP.LT.OR P6, PT, R0, R226, P6 ;  /* 0x000000e20000720c */ /* 0x000fe200037c1670 */
[----:B--2---:R-:W-:Y:S01]  /*ba10*/  FFMA.FTZ R2, R14, -R222, R7 ;  /* 0x800000de0e027223 */ /* 0x004fe20000010007 */
[----:B------:R-:W-:-:S02]  /*ba20*/  ISETP.LT.OR P5, PT, R0, R225, P5 ;  /* 0x000000e10000720c */ /* 0x000fc40002fa1670 */
[----:B------:R-:W-:Y:S01]  /*ba30*/  ISETP.LT.OR P0, PT, R0, R224, P0 ;  /* 0x000000e00000720c */ /* 0x000fe20000701670 */
[----:B---3--:R-:W-:Y:S01]  /*ba40*/  FFMA.FTZ R0, R13, -R222, R4 ;  /* 0x800000de0d007223 */ /* 0x008fe20000010004 */
[----:B------:R-:W-:Y:S02]  /*ba50*/  FSEL R33, R3, -INF , !P6 ;  /* 0xff80000003217808 */ /* 0x000fe40007000000 */
[----:B------:R-:W-:Y:S02]  /*ba60*/  FSEL R214, R2, -INF , !P5 ;  /* 0xff80000002d67808 */ /* 0x000fe40006800000 */
[----:B------:R-:W-:Y:S01]  /*ba70*/  FSEL R244, R0, -INF , !P0 ;  /* 0xff80000000f47808 */ /* 0x000fe20004000000 */
[----:B------:R-:W-:Y:S05]  /*ba80*/  @!P1 BRA `(.L_x_1002) ;  /* 0x000003d000009947 */ /* 0x000fea0003800000 */
[----:B------:R-:W2:Y:S04]  /*ba90*/  LDL R180, [R1+0x28] ;  /* 0x0000280001b47983 */ /* 0x000ea80000100800 */
        /* <DEDUP_REMOVED lines=58> */
.L_x_1004:
[----:B------:R-:W-:Y:S05]  /*be40*/  BSYNC B0 ;  /* 0x0000000000007941 */ /* 0x000fea0003800000 */
.L_x_1003:
[----:B------:R-:W0:Y:S02]  /*be50*/  LDGDEPBAR ;  /* 0x00000000000079af */ /* 0x000e240000000000 */
.L_x_1002:
[----:B-1----:R-:W2:Y:S01]  /*be60*/  LDL.LU R6, [R1+0x24] ;  /* 0x0000240001067983 */ /* 0x002ea20000300800 */
[----:B------:R-:W-:Y:S02]  /*be70*/  FMNMX.FTZ R0, R103, R55, !PT ;  /* 0x0000003767007209 */ /* 0x000fe40007810000 */
[----:B------:R-:W-:Y:S01]  /*be80*/  MOV R10, R101 ;  /* 0x00000065000a7202 */ /* 0x000fe20000000f00 */
[----:B------:R-:W-:Y:S01]  /*be90*/  STL [R1+0x78], R220 ;  /* 0x000078dc01007387 */ /* 0x000fe20000100800 */
[----:B------:R-:W-:Y:S02]  /*bea0*/  FMNMX.FTZ R0, R52, R0, !PT ;  /* 0x0000000034007209 */ /* 0x000fe40007810000 */
[----:B------:R-:W-:Y:S01]  /*beb0*/  MOV R11, R100 ;  /* 0x00000064000b7202 */ /* 0x000fe20000000f00 */
[----:B------:R-:W-:Y:S01]  /*bec0*/  STL [R1+0x74], R219 ;  /* 0x000074db01007387 */ /* 0x000fe20000100800 */
[----:B------:R-:W-:-:S03]  /*bed0*/  FMNMX.FTZ R0, R37, R0, !PT ;  /* 0x0000000025007209 */ /* 0x000fc60007810000 */
[----:B------:R-:W-:Y:S01]  /*bee0*/  STL [R1+0x70], R217 ;  /* 0x000070d901007387 */ /* 0x000fe20000100800 */
        /* <DEDUP_REMOVED lines=33> */
[----:B------:R-:W3:Y:S01]  /*c100*/  SHFL.BFLY PT, R3, R2, 0x2, 0x1f ;  /* 0x0c401f0002037f89 */ /* 0x000ee200000e0000 */
[----:B-1----:R-:W-:-:S05]  /*c110*/  FMNMX.FTZ R0, R0, R4, !PT ;  /* 0x0000000400007209 */ /* 0x002fca0007810000 */
[----:B------:R-:W1:Y:S01]  /*c120*/  SHFL.BFLY PT, R4, R0, 0x1, 0x1f ;  /* 0x0c201f0000047f89 */ /* 0x000e6200000e0000 */
[----:B---3--:R-:W-:-:S05]  /*c130*/  FMNMX.FTZ R2, R2, R3, !PT ;  /* 0x0000000302027209 */ /* 0x008fca0007810000 */
[----:B------:R-:W3:Y:S01]  /*c140*/  SHFL.BFLY PT, R3, R2, 0x1, 0x1f ;  /* 0x0c201f0002037f89 */ /* 0x000ee200000e0000 */
[----:B-1----:R-:W-:-:S04]  /*c150*/  FMNMX.FTZ R58, R0, R4, !PT ;  /* 0x00000004003a7209 */ /* 0x002fc80007810000 */
[C---:B------:R-:W-:Y:S01]  /*c160*/  FSETP.NEU.FTZ.AND P5, PT, R58.reuse, -INF , PT ;  /* 0xff8000003a00780b */ /* 0x040fe20003fbd000 */
[C---:B------:R-:W-:Y:S01]  /*c170*/  FMUL.FTZ R8, R58.reuse, c[0x0][0x23c] ;  /* 0x00008f003a087a20 */ /* 0x040fe20000410000 */
[----:B------:R-:W-:Y:S02]  /*c180*/  STL [R1+0x4], R58 ;  /* 0x0000043a01007387 */ /* 0x000fe40000100800 */
[----:B------:R-:W-:Y:S02]  /*c190*/  FSEL R5, R58, RZ, P5 ;  /* 0x000000ff3a057208 */ /* 0x000fe40002800000 */
[----:B------:R-:W-:-:S03]  /*c1a0*/  FSEL R8, R8, RZ, P5 ;  /* 0x000000ff08087208 */ /* 0x000fc60002800000 */
[----:B------:R-:W-:Y:S01]  /*c1b0*/  FADD.FTZ R5, R103, -R5 ;  /* 0x8000000567057221 */ /* 0x000fe20000010000 */
[----:B------:R-:W-:Y:S01]  /*c1c0*/  MOV R103, R45 ;  /* 0x0000002d00677202 */ /* 0x000fe20000000f00 */
[----:B------:R-:W-:Y:S01]  /*c1d0*/  FFMA.FTZ R0, R55, c[0x0][0x23c], -R8 ;  /* 0x00008f0037007a23 */ /* 0x000fe20000010808 */
[----:B------:R-:W-:Y:S01]  /*c1e0*/  MOV R55, R21 ;  /* 0x0000001500377202 */ /* 0x000fe20000000f00 */
[----:B------:R-:W-:Y:S01]  /*c1f0*/  FMUL.FTZ R101, R5, c[0x0][0x23c] ;  /* 0x00008f0005657a20 */ /* 0x000fe20000410000 */
[----:B---3--:R-:W-:Y:S01]  /*c200*/  FMNMX.FTZ R40, R2, R3, !PT ;  /* 0x0000000302287209 */ /* 0x008fe20007810000 */
[----:B------:R1:W-:Y:S01]  /*c210*/  MUFU.EX2 R32, R0 ;  /* 0x0000000000207308 */ /* 0x0003e20000000800 */
[----:B------:R-:W-:Y:S01]  /*c220*/  FMNMX.FTZ R2, R105, R238, !PT ;  /* 0x000000ee69027209 */ /* 0x000fe20007810000 */
[----:B------:R-:W-:Y:S01]  /*c230*/  LDSM.16.MT88.4 R20, [R216+0xa000] ;  /* 0x00a00000d814783b */ /* 0x000fe20000004200 */
[C---:B------:R-:W-:Y:S01]  /*c240*/  FSETP.NEU.FTZ.AND P0, PT, R40.reuse, -INF , PT ;  /* 0xff8000002800780b */ /* 0x040fe20003f1d000 */
[----:B------:R-:W-:Y:S01]  /*c250*/  FMUL.FTZ R3, R40, c[0x0][0x23c] ;  /* 0x00008f0028037a20 */ /* 0x000fe20000410000 */
[----:B------:R-:W-:Y:S01]  /*c260*/  FMNMX.FTZ R4, R236, R2, !PT ;  /* 0x00000002ec047209 */ /* 0x000fe20007810000 */
[----:B------:R-:W-:Y:S01]  /*c270*/  STL [R1+0x8], R40 ;  /* 0x0000082801007387 */ /* 0x000fe20000100800 */
[----:B------:R-:W-:Y:S01]  /*c280*/  FMNMX.FTZ R2, R104, R239, !PT ;  /* 0x000000ef68027209 */ /* 0x000fe20007810000 */
[----:B------:R-:W3:Y:S01]  /*c290*/  MUFU.EX2 R101, R101 ;  /* 0x0000006500657308 */ /* 0x000ee20000000800 */
[----:B------:R-:W-:-:S02]  /*c2a0*/  FSEL R3, R3, RZ, P0 ;  /* 0x000000ff03037208 */ /* 0x000fc40000000000 */
[----:B------:R-:W-:Y:S02]  /*c2b0*/  FMNMX.FTZ R4, R192, R4, !PT ;  /* 0x00000004c0047209 */ /* 0x000fe40007810000 */
[----:B------:R-:W-:Y:S02]  /*c2c0*/  FMNMX.FTZ R2, R237, R2, !PT ;  /* 0x00000002ed027209 */ /* 0x000fe40007810000 */
[----:B------:R-:W-:Y:S01]  /*c2d0*/  FMNMX.FTZ R4, R188, R4, !PT ;  /* 0x00000004bc047209 */ /* 0x000fe20007810000 */
[----:B-1----:R-:W-:Y:S01]  /*c2e0*/  FFMA.FTZ R0, R52, c[0x0][0x23c], -R8 ;  /* 0x00008f0034007a23 */ /* 0x002fe20000010808 */
[----:B------:R-:W-:Y:S02]  /*c2f0*/  FMNMX.FTZ R2, R193, R2, !PT ;  /* 0x00000002c1027209 */ /* 0x000fe40007810000 */
[----:B------:R-:W-:Y:S01]  /*c300*/  FMNMX.FTZ R4, R212, R4, !PT ;  /* 0x00000004d4047209 */ /* 0x000fe20007810000 */
[----:B------:R1:W-:Y:S01]  /*c310*/  MUFU.EX2 R34, R0 ;  /* 0x0000000000227308 */ /* 0x0003e20000000800 */
[----:B------:R-:W-:-:S02]  /*c320*/  FMNMX.FTZ R2, R190, R2, !PT ;  /* 0x00000002be027209 */ /* 0x000fc40007810000 */
[----:B------:R-:W-:Y:S01]  /*c330*/  FMNMX.FTZ R4, R210, R4, !PT ;  /* 0x00000004d2047209 */ /* 0x000fe20007810000 */
[-C--:B---3--:R-:W-:Y:S01]  /*c340*/  FMUL.FTZ R168, R168, R101.reuse ;  /* 0x00000065a8a87220 */ /* 0x088fe20000410000 */
[----:B------:R-:W-:Y:S01]  /*c350*/  FMNMX.FTZ R2, R250, R2, !PT ;  /* 0x00000002fa027209 */ /* 0x000fe20007810000 */
[-C--:B------:R-:W-:Y:S01]  /*c360*/  FMUL.FTZ R169, R169, R101.reuse ;  /* 0x00000065a9a97220 */ /* 0x080fe20000410000 */
[----:B------:R-:W-:Y:S01]  /*c370*/  FMNMX.FTZ R4, R207, R4, !PT ;  /* 0x00000004cf047209 */ /* 0x000fe20007810000 */
[-C--:B------:R-:W-:Y:S01]  /*c380*/  FMUL.FTZ R72, R72, R101.reuse ;  /* 0x0000006548487220 */ /* 0x080fe20000410000 */
[----:B------:R-:W-:Y:S01]  /*c390*/  FMNMX.FTZ R2, R246, R2, !PT ;  /* 0x00000002f6027209 */ /* 0x000fe20007810000 */
[-C--:B------:R-:W-:Y:S01]  /*c3a0*/  FMUL.FTZ R73, R73, R101.reuse ;  /* 0x0000006549497220 */ /* 0x080fe20000410000 */
[----:B------:R-:W-:Y:S01]  /*c3b0*/  FMNMX.FTZ R5, R189, R4, !PT ;  /* 0x00000004bd057209 */ /* 0x000fe20007810000 */
[-C--:B------:R-:W-:Y:S01]  /*c3c0*/  FMUL.FTZ R120, R120, R101.reuse ;  /* 0x0000006578787220 */ /* 0x080fe20000410000 */
[----:B------:R-:W-:Y:S01]  /*c3d0*/  MOV R52, R44 ;  /* 0x0000002c00347202 */ /* 0x000fe20000000f00 */
[----:B------:R-:W-:Y:S01]  /*c3e0*/  FMUL.FTZ R121, R121, R101 ;  /* 0x0000006579797220 */ /* 0x000fe20000410000 */
[----:B------:R-:W3:Y:S01]  /*c3f0*/  LDSM.16.MT88.4 R44, [R216+0xb000] ;  /* 0x00b00000d82c783b */ /* 0x000ee20000004200 */
[----:B-1----:R-:W-:-:S02]  /*c400*/  FFMA.FTZ R0, R37, c[0x0][0x23c], -R8 ;  /* 0x00008f0025007a23 */ /* 0x002fc40000010808 */
[-C--:B------:R-:W-:Y:S02]  /*c410*/  FMUL.FTZ R148, R148, R101.reuse ;  /* 0x0000006594947220 */ /* 0x080fe40000410000 */
[----:B------:R1:W-:Y:S01]  /*c420*/  MUFU.EX2 R41, R0 ;  /* 0x0000000000297308 */ /* 0x0003e20000000800 */
        /* <DEDUP_REMOVED lines=8> */
[----:B-1----:R-:W-:Y:S02]  /*c4b0*/  FFMA.FTZ R0, R31, c[0x0][0x23c], -R8 ;  /* 0x00008f001f007a23 */ /* 0x002fe40000010808 */
[-C--:B------:R-:W-:Y:S02]  /*c4c0*/  FMUL.FTZ R133, R133, R101.reuse ;  /* 0x0000006585857220 */ /* 0x080fe40000410000 */
[----:B------:R1:W-:Y:S01]  /*c4d0*/  MUFU.EX2 R28, R0 ;  /* 0x00000000001c7308 */ /* 0x0003e20000000800 */
        /* <DEDUP_REMOVED lines=8> */
[----:B-1----:R-:W-:-:S04]  /*c560*/  FFMA.FTZ R0, R56, c[0x0][0x23c], -R3 ;  /* 0x00008f0038007a23 */ /* 0x002fc80000010803 */
[----:B------:R1:W-:Y:S02]  /*c570*/  MUFU.EX2 R217, R0 ;  /* 0x0000000000d97308 */ /* 0x0003e40000000800 */
[----:B-1----:R-:W-:-:S06]  /*c580*/  FFMA.FTZ R0, R53, c[0x0][0x23c], -R3 ;  /* 0x00008f0035007a23 */ /* 0x002fcc0000010803 */
[----:B------:R1:W-:Y:S02]  /*c590*/  MUFU.EX2 R29, R0 ;  /* 0x00000000001d7308 */ /* 0x0003e40000000800 */
[----:B-1----:R-:W-:-:S06]  /*c5a0*/  FFMA.FTZ R0, R43, c[0x0][0x23c], -R3 ;  /* 0x00008f002b007a23 */ /* 0x002fcc0000010803 */
[----:B------:R1:W-:Y:S02]  /*c5b0*/  MUFU.EX2 R220, R0 ;  /* 0x0000000000dc7308 */ /* 0x0003e40000000800 */
[----:B-1----:R-:W-:Y:S02]  /*c5c0*/  FFMA.FTZ R0, R38, c[0x0][0x23c], -R3 ;  /* 0x00008f0026007a23 */ /* 0x002fe40000010803 */
[----:B------:R-:W-:Y:S04]  /*c5d0*/  LDSM.16.MT88.4 R36, [R218+0xb000] ;  /* 0x00b00000da24783b */ /* 0x000fe80000004200 */
[----:B------:R1:W4:Y:S02]  /*c5e0*/  MUFU.EX2 R31, R0 ;  /* 0x00000000001f7308 */ /* 0x0003240000000800 */
[----:B-1----:R-:W-:-:S02]  /*c5f0*/  FSEL R0, R40, RZ, P0 ;  /* 0x000000ff28007208 */ /* 0x002fc40000000000 */
[----:B----4-:R-:W-:Y:S02]  /*c600*/  F2FP.BF16.PACK_AB R7, R31, R220 ;  /* 0x000000dc1f07723e */ /* 0x010fe400000010ff */
[----:B--2---:R-:W-:Y:S01]  /*c610*/  MOV R53, R6 ;  /* 0x0000000600357202 */ /* 0x004fe20000000f00 */
[----:B------:R-:W-:Y:S01]  /*c620*/  FADD.FTZ R4, R102, -R0 ;  /* 0x8000000066047221 */ /* 0x000fe20000010000 */
[----:B------:R-:W-:Y:S02]  /*c630*/  FMNMX.FTZ R0, R215, R2, !PT ;  /* 0x00000002d7007209 */ /* 0x000fe40007810000 */
[----:B------:R-:W-:Y:S01]  /*c640*/  FMNMX.FTZ R2, R213, R5, !PT ;  /* 0x00000005d5027209 */ /* 0x000fe20007810000 */
[----:B------:R-:W-:Y:S01]  /*c650*/  FMUL.FTZ R4, R4, c[0x0][0x23c] ;  /* 0x00008f0004047a20 */ /* 0x000fe20000410000 */
[----:B------:R-:W-:Y:S02]  /*c660*/  FMNMX.FTZ R0, R196, R0, !PT ;  /* 0x00000000c4007209 */ /* 0x000fe40007810000 */
[----:B------:R-:W-:Y:S01]  /*c670*/  FMNMX.FTZ R2, R211, R2, !PT ;  /* 0x00000002d3027209 */ /* 0x000fe20007810000 */
[----:B------:R-:W1:Y:S01]  /*c680*/  MUFU.EX2 R100, R4 ;  /* 0x0000000400647308 */ /* 0x000e620000000800 */
[----:B------:R-:W-:-:S02]  /*c690*/  FMNMX.FTZ R0, R249, R0, !PT ;  /* 0x00000000f9007209 */ /* 0x000fc40007810000 */
[----:B------:R-:W-:Y:S02]  /*c6a0*/  FMNMX.FTZ R2, R209, R2, !PT ;  /* 0x00000002d1027209 */ /* 0x000fe40007810000 */
[----:B------:R-:W-:Y:S02]  /*c6b0*/  FMNMX.FTZ R0, R245, R0, !PT ;  /* 0x00000000f5007209 */ /* 0x000fe40007810000 */
[----:B------:R-:W-:Y:S02]  /*c6c0*/  FMNMX.FTZ R2, R208, R2, !PT ;  /* 0x00000002d0027209 */ /* 0x000fe40007810000 */
[----:B------:R-:W-:Y:S02]  /*c6d0*/  FMNMX.FTZ R0, R242, R0, !PT ;  /* 0x00000000f2007209 */ /* 0x000fe40007810000 */
[----:B------:R-:W-:Y:S02]  /*c6e0*/  FMNMX.FTZ R2, R103, R2, !PT ;  /* 0x0000000267027209 */ /* 0x000fe40007810000 */
[----:B------:R-:W-:-:S02]  /*c6f0*/  FMNMX.FTZ R0, R240, R0, !PT ;  /* 0x00000000f0007209 */ /* 0x000fc40007810000 */
[----:B------:R-:W-:Y:S01]  /*c700*/  FMNMX.FTZ R2, R42, R2, !PT ;  /* 0x000000022a027209 */ /* 0x000fe20007810000 */
[----:B-1----:R-:W-:Y:S01]  /*c710*/  FMUL.FTZ R170, R170, R100 ;  /* 0x00000064aaaa7220 */ /* 0x002fe20000410000 */
[----:B------:R-:W-:Y:S01]  /*c720*/  FMNMX.FTZ R0, R52, R0, !PT ;  /* 0x0000000034007209 */ /* 0x000fe20007810000 */
[----:B------:R-:W-:Y:S01]  /*c730*/  FMUL.FTZ R171, R171, R100 ;  /* 0x00000064abab7220 */ /* 0x000fe20000410000 */
[----:B------:R-:W-:Y:S01]  /*c740*/  FMNMX.FTZ R2, R57, R2, !PT ;  /* 0x0000000239027209 */ /* 0x000fe20007810000 */
[----:B------:R-:W-:Y:S01]  /*c750*/  FMUL.FTZ R74, R74, R100 ;  /* 0x000000644a4a7220 */ /* 0x000fe20000410000 */
[----:B------:R-:W-:Y:S01]  /*c760*/  FMNMX.FTZ R9, R35, R0, !PT ;  /* 0x0000000023097209 */ /* 0x000fe20007810000 */
[----:B------:R-:W-:Y:S01]  /*c770*/  FMUL.FTZ R75, R75, R100 ;  /* 0x000000644b4b7220 */ /* 0x000fe20000410000 */
[----:B------:R-:W-:Y:S01]  /*c780*/  FMNMX.FTZ R0, R30, R2, !PT ;  /* 0x000000021e007209 */ /* 0x000fe20007810000 */
[----:B------:R-:W-:Y:S01]  /*c790*/  FMUL.FTZ R122, R122, R100 ;  /* 0x000000647a7a7220 */ /* 0x000fe20000410000 */
[----:B------:R-:W-:Y:S01]  /*c7a0*/  F2FP.BF16.PACK_AB R4, R34, R32 ;  /* 0x000000202204723e */ /* 0x000fe200000010ff */
[-C--:B------:R-:W-:Y:S01]  /*c7b0*/  FMUL.FTZ R123, R123, R100.reuse ;  /* 0x000000647b7b7220 */ /* 0x080fe20000410000 */
[----:B------:R-:W-:Y:S01]  /*c7c0*/  F2FP.BF16.PACK_AB R5, R29, R217 ;  /* 0x000000d91d05723e */ /* 0x000fe200000010ff */
[----:B------:R-:W1:Y:S01]  /*c7d0*/  SHFL.BFLY PT, R2, R0, 0x2, 0x1f ;  /* 0x0c401f0000027f89 */ /* 0x000e6200000e0000 */
[----:B------:R-:W-:Y:S01]  /*c7e0*/  F2FP.BF16.PACK_AB R6, R28, R41 ;  /* 0x000000291c06723e */ /* 0x000fe200000010ff */
[----:B------:R-:W-:-:S02]  /*c7f0*/  FMUL.FTZ R150, R150, R100 ;  /* 0x0000006496967220 */ /* 0x000fc40000410000 */
[-C--:B------:R-:W-:Y:S02]  /*c800*/  FMUL.FTZ R151, R151, R100.reuse ;  /* 0x0000006497977220 */ /* 0x080fe40000410000 */
[-C--:B------:R-:W-:Y:S02]  /*c810*/  FMUL.FTZ R154, R154, R100.reuse ;  /* 0x000000649a9a7220 */ /* 0x080fe40000410000 */
[C---:B------:R-:W-:Y:S01]  /*c820*/  HMMA.16816.F32.BF16 R108, R4.reuse, R50, R168 ;  /* 0x00000032046c723c */ /* 0x040fe200000418a8 */
[-C--:B------:R-:W-:Y:S02]  /*c830*/  FMUL.FTZ R155, R155, R100.reuse ;  /* 0x000000649b9b7220 */ /* 0x080fe40000410000 */
[-C--:B------:R-:W-:Y:S02]  /*c840*/  FMUL.FTZ R166, R166, R100.reuse ;  /* 0x00000064a6a67220 */ /* 0x080fe40000410000 */
[-C--:B------:R-:W-:Y:S02]  /*c850*/  FMUL.FTZ R167, R167, R100.reuse ;  /* 0x00000064a7a77220 */ /* 0x080fe40000410000 */
[-C--:B------:R-:W-:Y:S01]  /*c860*/  FMUL.FTZ R118, R118, R100.reuse ;  /* 0x0000006476767220 */ /* 0x080fe20000410000 */
[----:B---3--:R-:W-:Y:S01]  /*c870*/  HMMA.16816.F32.BF16 R168, R4, R44, R72 ;  /* 0x0000002c04a8723c */ /* 0x008fe20000041848 */
[----:B------:R-:W-:-:S02]  /*c880*/  FMUL.FTZ R119, R119, R100 ;  /* 0x0000006477777220 */ /* 0x000fc40000410000 */
[-C--:B------:R-:W-:Y:S02]  /*c890*/  FMUL.FTZ R134, R134, R100.reuse ;  /* 0x0000006486867220 */ /* 0x080fe40000410000 */
[-C--:B------:R-:W-:Y:S02]  /*c8a0*/  FMUL.FTZ R135, R135, R100.reuse ;  /* 0x0000006487877220 */ /* 0x080fe40000410000 */
[----:B------:R-:W-:Y:S01]  /*c8b0*/  MOV R73, R29 ;  /* 0x0000001d00497202 */ /* 0x000fe20000000f00 */
[----:B------:R-:W-:Y:S01]  /*c8c0*/  FMUL.FTZ R138, R138, R100 ;  /* 0x000000648a8a7220 */ /* 0x000fe20000410000 */
[----:B-1----:R-:W-:Y:S01]  /*c8d0*/  FMNMX.FTZ R0, R0, R2, !PT ;  /* 0x0000000200007209 */ /* 0x002fe20007810000 */
[-C--:B------:R-:W-:Y:S01]  /*c8e0*/  FMUL.FTZ R139, R139, R100.reuse ;  /* 0x000000648b8b7220 */ /* 0x080fe20000410000 */
[----:B------:R-:W-:Y:S01]  /*c8f0*/  FMNMX.FTZ R2, R55, R9, !PT ;  /* 0x0000000937027209 */ /* 0x000fe20007810000 */
[----:B------:R-:W-:Y:S01]  /*c900*/  FMUL.FTZ R78, R78, R100 ;  /* 0x000000644e4e7220 */ /* 0x000fe20000410000 */
[----:B------:R-:W-:Y:S01]  /*c910*/  MOV R29, R10 ;  /* 0x0000000a001d7202 */ /* 0x000fe20000000f00 */
[----:B------:R-:W1:Y:S01]  /*c920*/  SHFL.BFLY PT, R9, R0, 0x1, 0x1f ;  /* 0x0c201f0000097f89 */ /* 0x000e6200000e0000 */
[----:B------:R-:W-:Y:S01]  /*c930*/  FMNMX.FTZ R2, R33, R2, !PT ;  /* 0x0000000221027209 */ /* 0x000fe20007810000 */
[-C--:B------:R-:W-:Y:S01]  /*c940*/  FMUL.FTZ R79, R79, R100.reuse ;  /* 0x000000644f4f7220 */ /* 0x080fe20000410000 */
[----:B------:R-:W-:Y:S01]  /*c950*/  HMMA.16816.F32.BF16 R24, R4, R18, R120 ;  /* 0x000000120418723c */ /* 0x000fe20000041878 */
[-C--:B------:R-:W-:Y:S01]  /*c960*/  FMUL.FTZ R90, R90, R100.reuse ;  /* 0x000000645a5a7220 */ /* 0x080fe20000410000 */
[----:B------:R-:W-:Y:S01]  /*c970*/  MOV R72, R67 ;  /* 0x0000004300487202 */ /* 0x000fe20000000f00 */
[----:B------:R-:W2:Y:S01]  /*c980*/  SHFL.BFLY PT, R10, R2, 0x2, 0x1f ;  /* 0x0c401f00020a7f89 */ /* 0x000ea200000e0000 */
[-C--:B------:R-:W-:Y:S01]  /*c990*/  FMUL.FTZ R91, R91, R100.reuse ;  /* 0x000000645b5b7220 */ /* 0x080fe20000410000 */
[----:B------:R-:W-:Y:S01]  /*c9a0*/  MOV R74, R57 ;  /* 0x00000039004a7202 */ /* 0x000fe20000000f00 */
[----:B------:R-:W-:-:S02]  /*c9b0*/  FMUL.FTZ R94, R94, R100 ;  /* 0x000000645e5e7220 */ /* 0x000fc40000410000 */
[----:B------:R-:W-:Y:S01]  /*c9c0*/  FMUL.FTZ R95, R95, R100 ;  /* 0x000000645f5f7220 */ /* 0x000fe20000410000 */
[----:B------:R-:W-:Y:S01]  /*c9d0*/  HMMA.16816.F32.BF16 R180, R4, R20, R148 ;  /* 0x0000001404b4723c */ /* 0x000fe20000041894 */
[----:B------:R-:W-:-:S07]  /*c9e0*/  IMAD.MOV.U32 R75, RZ, RZ, R58 ;  /* 0x000000ffff4b7224 */ /* 0x000fce00078e003a */
[----:B------:R-:W-:Y:S01]  /*c9f0*/  HMMA.16816.F32.BF16 R120, R4, R22, R152 ;  /* 0x000000160478723c */ /* 0x000fe20000041898 */
[----:B-1----:R-:W-:Y:S01]  /*ca00*/  FMNMX.FTZ R56, R0, R9, !PT ;  /* 0x0000000900387209 */ /* 0x002fe20007810000 */
[----:B------:R-:W-:-:S06]  /*ca10*/  FFMA.FTZ R9, R195, c[0x0][0x23c], -R8 ;  /* 0x00008f00c3097a23 */ /* 0x000fcc0000010808 */
[----:B------:R-:W-:Y:S01]  /*ca20*/  HMMA.16816.F32.BF16 R176, R4, R48, R164 ;  /* 0x0000003004b0723c */ /* 0x000fe200000418a4 */
[----:B------:R-:W-:Y:S01]  /*ca30*/  FMUL.FTZ R0, R56, c[0x0][0x23c] ;  /* 0x00008f0038007a20 */ /* 0x000fe20000410000 */
[----:B--2---:R-:W-:Y:S01]  /*ca40*/  FMNMX.FTZ R2, R2, R10, !PT ;  /* 0x0000000a02027209 */ /* 0x004fe20007810000 */
[----:B------:R-:W-:Y:S01]  /*ca50*/  STL [R1+0x14], R56 ;  /* 0x0000143801007387 */ /* 0x000fe20000100800 */
[----:B------:R-:W-:-:S04]  /*ca60*/  FSETP.NEU.FTZ.AND P5, PT, R56, -INF , PT ;  /* 0xff8000003800780b */ /* 0x000fc80003fbd000 */
[----:B------:R-:W-:Y:S01]  /*ca70*/  HMMA.16816.F32.BF16 R116, R4, R16, R116 ;  /* 0x000000100474723c */ /* 0x000fe20000041874 */
[----:B------:R-:W-:-:S07]  /*ca80*/  FSEL R0, R0, RZ, P5 ;  /* 0x000000ff00007208 */ /* 0x000fce0002800000 */
[C---:B------:R-:W-:Y:S08]  /*ca90*/  HMMA.16816.F32.BF16 R132, R4.reuse, R12, R132 ;  /* 0x0000000c0484723c */ /* 0x040ff00000041884 */
[C---:B------:R-:W-:Y:S08]  /*caa0*/  HMMA.16816.F32.BF16 R184, R4.reuse, R14, R136 ;  /* 0x0000000e04b8723c */ /* 0x040ff00000041888 */
[C---:B------:R-:W-:Y:S08]  /*cab0*/  HMMA.16816.F32.BF16 R164, R4.reuse, R46, R76 ;  /* 0x0000002e04a4723c */ /* 0x040ff0000004184c */
[C---:B------:R-:W-:Y:S08]  /*cac0*/  HMMA.16816.F32.BF16 R152, R4.reuse, R36, R88 ;  /* 0x000000240498723c */ /* 0x040ff00000041858 */
[----:B------:R-:W-:Y:S01]  /*cad0*/  HMMA.16816.F32.BF16 R148, R4, R38, R92 ;  /* 0x000000260494723c */ /* 0x000fe2000004185c */
[----:B------:R-:W1:Y:S01]  /*cae0*/  SHFL.BFLY PT, R5, R2, 0x1, 0x1f ;  /* 0x0c201f0002057f89 */ /* 0x000e6200000e0000 */
[----:B------:R2:W-:Y:S05]  /*caf0*/  MUFU.EX2 R94, R9 ;  /* 0x00000009005e7308 */ /* 0x0005ea0000000800 */
[----:B------:R-:W-:Y:S01]  /*cb00*/  FFMA.FTZ R4, R238, c[0x0][0x23c], -R0 ;  /* 0x00008f00ee047a23 */ /* 0x000fe20000010800 */
[----:B------:R-:W-:Y:S01]  /*cb10*/  MOV R93, R31 ;  /* 0x0000001f005d7202 */ /* 0x000fe20000000f00 */
[----:B------:R-:W-:Y:S01]  /*cb20*/  IMAD.MOV.U32 R92, RZ, RZ, R40 ;  /* 0x000000ffff5c7224 */ /* 0x000fe200078e0028 */
[----:B------:R-:W-:Y:S01]  /*cb30*/  MOV R95, R33 ;  /* 0x00000021005f7202 */ /* 0x000fe20000000f00 */
[----:B------:R3:W-:Y:S01]  /*cb40*/  MUFU.EX2 R43, R4 ;  /* 0x00000004002b7308 */ /* 0x0007e20000000800 */
[----:B------:R-:W-:Y:S01]  /*cb50*/  MOV R33, R11 ;  /* 0x0000000b00217202 */ /* 0x000fe20000000f00 */
[----:B--2---:R-:W-:Y:S01]  /*cb60*/  FFMA.FTZ R9, R191, c[0x0][0x23c], -R8 ;  /* 0x00008f00bf097a23 */ /* 0x004fe20000010808 */
[----:B------:R-:W-:-:S02]  /*cb70*/  MOV R191, R41 ;  /* 0x0000002900bf7202 */ /* 0x000fc40000000f00 */
[----:B-1----:R-:W-:Y:S01]  /*cb80*/  FMNMX.FTZ R238, R2, R5, !PT ;  /* 0x0000000502ee7209 */ /* 0x002fe20007810000 */
[--C-:B------:R-:W-:Y:S01]  /*cb90*/  FFMA.FTZ R2, R236, c[0x0][0x23c], -R0.reuse ;  /* 0x00008f00ec027a23 */ /* 0x100fe20000010800 */
[----:B------:R-:W-:Y:S01]  /*cba0*/  MOV R236, R56 ;  /* 0x0000003800ec7202 */ /* 0x000fe20000000f00 */
[----:B---3--:R-:W-:Y:S01]  /*cbb0*/  FFMA.FTZ R4, R192, c[0x0][0x23c], -R0 ;  /* 0x00008f00c0047a23 */ /* 0x008fe20000010800 */
[C---:B------:R-:W-:Y:S01]  /*cbc0*/  FSETP.NEU.FTZ.AND P0, PT, R238.reuse, -INF , PT ;  /* 0xff800000ee00780b */ /* 0x040fe20003f1d000 */
[----:B------:R1:W-:Y:S01]  /*cbd0*/  MUFU.EX2 R31, R2 ;  /* 0x00000002001f7308 */ /* 0x0003e20000000800 */
[----:B------:R2:W-:Y:S07]  /*cbe0*/  STL [R1+0x10], R238 ;  /* 0x000010ee01007387 */ /* 0x0005ee0000100800 */
[----:B------:R3:W-:Y:S01]  /*cbf0*/  MUFU.EX2 R219, R4 ;  /* 0x0000000400db7308 */ /* 0x0007e20000000800 */
[----:B-1----:R-:W-:-:S05]  /*cc00*/  FMUL.FTZ R2, R238, c[0x0][0x23c] ;  /* 0x00008f00ee027a20 */ /* 0x002fca0000410000 */
[----:B------:R-:W-:Y:S01]  /*cc10*/  FSEL R2, R2, RZ, P0 ;  /* 0x000000ff02027208 */ /* 0x000fe20000000000 */
[----:B---3--:R-:W-:-:S04]  /*cc20*/  FFMA.FTZ R4, R188, c[0x0][0x23c], -R0 ;  /* 0x00008f00bc047a23 */ /* 0x008fc80000010800 */
[----:B------:R1:W3:Y:S02]  /*cc30*/  MUFU.EX2 R5, R4 ;  /* 0x0000000400057308 */ /* 0x0002e40000000800 */
[----:B-1----:R-:W-:Y:S01]  /*cc40*/  FFMA.FTZ R4, R239, c[0x0][0x23c], -R2 ;  /* 0x00008f00ef047a23 */ /* 0x002fe20000010802 */
[----:B---3--:R-:W-:Y:S02]  /*cc50*/  MOV R239, R5 ;  /* 0x0000000500ef7202 */ /* 0x008fe40000000f00 */
[----:B------:R-:W-:-:S03]  /*cc60*/  FSEL R5, R236, RZ, P5 ;  /* 0x000000ffec057208 */ /* 0x000fc60002800000 */
[----:B------:R1:W-:Y:S02]  /*cc70*/  MUFU.EX2 R188, R4 ;  /* 0x0000000400bc7308 */ /* 0x0003e40000000800 */
[----:B------:R-:W-:Y:S01]  /*cc80*/  FADD.FTZ R6, R105, -R5 ;  /* 0x8000000569067221 */ /* 0x000fe20000010000 */
[----:B------:R-:W-:Y:S02]  /*cc90*/  FSEL R5, R238, RZ, P0 ;  /* 0x000000ffee057208 */ /* 0x000fe40000000000 */
[----:B------:R-:W-:Y:S01]  /*cca0*/  MOV R105, R236 ;  /* 0x000000ec00697202 */ /* 0x000fe20000000f00 */
[----:B------:R-:W-:-:S04]  /*ccb0*/  FMUL.FTZ R6, R6, c[0x0][0x23c] ;  /* 0x00008f0006067a20 */ /* 0x000fc80000410000 */
[----:B------:R3:W4:Y:S01]  /*ccc0*/  MUFU.EX2 R11, R6 ;  /* 0x00000006000b7308 */ /* 0x0007220000000800 */
[----:B-1----:R-:W-:-:S07]  /*ccd0*/  FFMA.FTZ R4, R237, c[0x0][0x23c], -R2 ;  /* 0x00008f00ed047a23 */ /* 0x002fce0000010802 */
[----:B------:R1:W1:Y:S01]  /*cce0*/  MUFU.EX2 R40, R4 ;  /* 0x0000000400287308 */ /* 0x0002620000000800 */
[----:B---3--:R-:W-:Y:S01]  /*ccf0*/  F2FP.BF16.PACK_AB R6, R239, R219 ;  /* 0x000000dbef06723e */ /* 0x008fe200000010ff */
[-C--:B----4-:R-:W-:Y:S02]  /*cd00*/  FMUL.FTZ R144, R144, R11.reuse ;  /* 0x0000000b90907220 */ /* 0x090fe40000410000 */
[-C--:B------:R-:W-:Y:S02]  /*cd10*/  FMUL.FTZ R145, R145, R11.reuse ;  /* 0x0000000b91917220 */ /* 0x080fe40000410000 */
[-C--:B------:R-:W-:Y:S02]  /*cd20*/  FMUL.FTZ R128, R128, R11.reuse ;  /* 0x0000000b80807220 */ /* 0x080fe40000410000 */
[----:B------:R-:W-:Y:S02]  /*cd30*/  FMUL.FTZ R129, R129, R11 ;  /* 0x0000000b81817220 */ /* 0x000fe40000410000 */
        /* <DEDUP_REMOVED lines=11> */
[----:B-1----:R-:W-:Y:S01]  /*cdf0*/  FADD.FTZ R4, R104, -R5 ;  /* 0x8000000568047221 */ /* 0x002fe20000010000 */
[----:B------:R-:W-:Y:S01]  /*ce00*/  F2FP.BF16.PACK_AB R5, R40, R188 ;  /* 0x000000bc2805723e */ /* 0x000fe200000010ff */
[----:B------:R-:W-:Y:S01]  /*ce10*/  FMUL.FTZ R125, R125, R11 ;  /* 0x0000000b7d7d7220 */ /* 0x000fe20000410000 */
[----:B------:R-:W-:Y:S01]  /*ce20*/  MOV R104, R238 ;  /* 0x000000ee00687202 */ /* 0x000fe20000000f00 */
[----:B------:R-:W-:-:S02]  /*ce30*/  FMUL.FTZ R4, R4, c[0x0][0x23c] ;  /* 0x00008f0004047a20 */ /* 0x000fc40000410000 */
[-C--:B------:R-:W-:Y:S02]  /*ce40*/  FMUL.FTZ R68, R68, R11.reuse ;  /* 0x0000000b44447220 */ /* 0x080fe40000410000 */
[----:B------:R1:W3:Y:S01]  /*ce50*/  MUFU.EX2 R10, R4 ;  /* 0x00000004000a7308 */ /* 0x0002e20000000800 */
        /* <DEDUP_REMOVED lines=8> */
[----:B-1----:R-:W-:Y:S01]  /*cee0*/  FFMA.FTZ R4, R190, c[0x0][0x23c], -R2 ;  /* 0x00008f00be047a23 */ /* 0x002fe20000010802 */
[----:B------:R-:W-:Y:S01]  /*cef0*/  MOV R190, R72 ;  /* 0x0000004800be7202 */ /* 0x000fe20000000f00 */
[-C--:B---3--:R-:W-:Y:S02]  /*cf00*/  FMUL.FTZ R146, R146, R10.reuse ;  /* 0x0000000a92927220 */ /* 0x088fe40000410000 */
[----:B------:R1:W3:Y:S01]  /*cf10*/  MUFU.EX2 R192, R4 ;  /* 0x0000000400c07308 */ /* 0x0002e20000000800 */
        /* <DEDUP_REMOVED lines=8> */
[----:B-1----:R-:W-:Y:S01]  /*cfa0*/  F2FP.BF16.PACK_AB R4, R31, R43 ;  /* 0x0000002b1f04723e */ /* 0x002fe200000010ff */
[----:B------:R-:W-:Y:S01]  /*cfb0*/  FMUL.FTZ R175, R175, R10 ;  /* 0x0000000aafaf7220 */ /* 0x000fe20000410000 */
[----:B---3--:R-:W-:Y:S01]  /*cfc0*/  F2FP.BF16.PACK_AB R7, R192, R102 ;  /* 0x00000066c007723e */ /* 0x008fe200000010ff */
[-C--:B------:R-:W-:Y:S02]  /*cfd0*/  FMUL.FTZ R114, R114, R10.reuse ;  /* 0x0000000a72727220 */ /* 0x080fe40000410000 */
[-C--:B------:R-:W-:Y:S02]  /*cfe0*/  FMUL.FTZ R115, R115, R10.reuse ;  /* 0x0000000a73737220 */ /* 0x080fe40000410000 */
[-C--:B------:R-:W-:Y:S02]  /*cff0*/  FMUL.FTZ R126, R126, R10.reuse ;  /* 0x0000000a7e7e7220 */ /* 0x080fe40000410000 */
[----:B------:R-:W-:Y:S01]  /*d000*/  HMMA.16816.F32.BF16 R64, R4, R20, R144 ;  /* 0x000000140440723c */ /* 0x000fe20000041890 */
[----:B------:R1:W-:Y:S01]  /*d010*/  MUFU.EX2 R146, R9 ;  /* 0x0000000900927308 */ /* 0x0003e20000000800 */
[----:B------:R-:W-:-:S02]  /*d020*/  FMUL.FTZ R127, R127, R10 ;  /* 0x0000000a7f7f7220 */ /* 0x000fc40000410000 */
[-C--:B------:R-:W-:Y:S02]  /*d030*/  FMUL.FTZ R70, R70, R10.reuse ;  /* 0x0000000a46467220 */ /* 0x080fe40000410000 */
[----:B------:R-:W-:Y:S01]  /*d040*/  FMUL.FTZ R71, R71, R10 ;  /* 0x0000000a47477220 */ /* 0x000fe20000410000 */
[----:B------:R-:W-:Y:S01]  /*d050*/  MOV R145, R35 ;  /* 0x0000002300917202 */ /* 0x000fe20000000f00 */
[----:B------:R-:W-:Y:S01]  /*d060*/  HMMA.16816.F32.BF16 R76, R4, R12, R128 ;  /* 0x0000000c044c723c */ /* 0x000fe20000041880 */
[----:B------:R-:W-:Y:S01]  /*d070*/  MOV R144, R34 ;  /* 0x0000002200907202 */ /* 0x000fe20000000f00 */
[-C--:B------:R-:W-:Y:S02]  /*d080*/  FMUL.FTZ R86, R86, R10.reuse ;  /* 0x0000000a56567220 */ /* 0x080fe40000410000 */
[-C--:B------:R-:W-:Y:S02]  /*d090*/  FMUL.FTZ R87, R87, R10.reuse ;  /* 0x0000000a57577220 */ /* 0x080fe40000410000 */
[----:B------:R-:W-:-:S02]  /*d0a0*/  FMUL.FTZ R142, R142, R10 ;  /* 0x0000000a8e8e7220 */ /* 0x000fc40000410000 */
[C---:B------:R-:W-:Y:S01]  /*d0b0*/  HMMA.16816.F32.BF16 R60, R4.reuse, R22, R156 ;  /* 0x00000016043c723c */ /* 0x040fe2000004189c */
[----:B-1----:R-:W-:Y:S01]  /*d0c0*/  FFMA.FTZ R9, R107, c[0x0][0x23c], -R8 ;  /* 0x00008f006b097a23 */ /* 0x002fe20000010808 */
[----:B------:R-:W-:Y:S01]  /*d0d0*/  MOV R107, R31 ;  /* 0x0000001f006b7202 */ /* 0x000fe20000000f00 */
[-C--:B------:R-:W-:Y:S01]  /*d0e0*/  FMUL.FTZ R143, R143, R10.reuse ;  /* 0x0000000a8f8f7220 */ /* 0x080fe20000410000 */
[----:B------:R-:W-:Y:S01]  /*d0f0*/  LDSM.16.MT88.4 R20, [R216+0xa400] ;  /* 0x00a40000d814783b */ /* 0x000fe20000004200 */
[----:B------:R-:W1:Y:S01]  /*d100*/  MUFU.EX2 R237, R9 ;  /* 0x0000000900ed7308 */ /* 0x000e620000000800 */
[----:B------:R-:W-:Y:S01]  /*d110*/  FMUL.FTZ R82, R82, R10 ;  /* 0x0000000a52527220 */ /* 0x000fe20000410000 */
[----:B------:R-:W-:Y:S01]  /*d120*/  MOV R159, R33 ;  /* 0x00000021009f7202 */ /* 0x000fe20000000f00 */
[----:B------:R-:W-:Y:S01]  /*d130*/  IMAD.MOV.U32 R157, RZ, RZ, R239 ;  /* 0x000000ffff9d7224 */ /* 0x000fe200078e00ef */
[----:B------:R-:W-:Y:S01]  /*d140*/  MOV R158, R32 ;  /* 0x00000020009e7202 */ /* 0x000fe20000000f00 */
[----:B------:R-:W-:Y:S01]  /*d150*/  HMMA.16816.F32.BF16 R56, R4, R48, R160 ;  /* 0x000000300438723c */ /* 0x000fe200000418a0 */
[----:B------:R-:W3:Y:S01]  /*d160*/  LDSM.16.MT88.4 R32, [R216+0x9400] ;  /* 0x00940000d820783b */ /* 0x000ee20000004200 */
[----:B------:R-:W-:Y:S01]  /*d170*/  FMUL.FTZ R83, R83, R10 ;  /* 0x0000000a53537220 */ /* 0x000fe20000410000 */
[----:B------:R-:W-:Y:S01]  /*d180*/  MOV R156, R192 ;  /* 0x000000c0009c7202 */ /* 0x000fe20000000f00 */
[----:B------:R-:W-:-:S02]  /*d190*/  FMUL.FTZ R97, R97, R11 ;  /* 0x0000000b61617220 */ /* 0x000fc40000410000 */
[-C--:B------:R-:W-:Y:S01]  /*d1a0*/  FMUL.FTZ R98, R98, R10.reuse ;  /* 0x0000000a62627220 */ /* 0x080fe20000410000 */
[----:B------:R-:W-:Y:S01]  /*d1b0*/  MOV R163, R29 ;  /* 0x0000001d00a37202 */ /* 0x000fe20000000f00 */
[----:B------:R-:W-:Y:S01]  /*d1c0*/  FMUL.FTZ R99, R99, R10 ;  /* 0x0000000a63637220 */ /* 0x000fe20000410000 */
[C---:B------:R-:W-:Y:S01]  /*d1d0*/  HMMA.16816.F32.BF16 R48, R4.reuse, R50, R172 ;  /* 0x000000320430723c */ /* 0x040fe200000418ac */
[----:B------:R-:W-:Y:S01]  /*d1e0*/  IMAD.MOV.U32 R147, RZ, RZ, R40 ;  /* 0x000000ffff937224 */ /* 0x000fe200078e0028 */
[----:B-1----:R-:W-:Y:S01]  /*d1f0*/  MOV R160, R237 ;  /* 0x000000ed00a07202 */ /* 0x002fe20000000f00 */
[----:B------:R-:W-:Y:S01]  /*d200*/  FFMA.FTZ R9, R54, c[0x0][0x23c], -R8 ;  /* 0x00008f0036097a23 */ /* 0x000fe20000010808 */
[----:B------:R-:W-:Y:S01]  /*d210*/  MOV R161, R28 ;  /* 0x0000001c00a17202 */ /* 0x000fe20000000f00 */
[----:B------:R-:W-:Y:S02]  /*d220*/  IMAD.MOV.U32 R162, RZ, RZ, R30 ;  /* 0x000000ffffa27224 */ /* 0x000fe400078e001e */
[----:B------:R1:W4:Y:S01]  /*d230*/  MUFU.EX2 R12, R9 ;  /* 0x00000009000c7308 */ /* 0x0003220000000800 */
[----:B------:R-:W-:Y:S01]  /*d240*/  HMMA.16816.F32.BF16 R88, R4, R16, R112 ;  /* 0x000000100458723c */ /* 0x000fe20000041870 */
[----:B------:R-:W3:Y:S01]  /*d250*/  LDSM.16.MT88.4 R28, [R218+0x9400] ;  /* 0x00940000da1c783b */ /* 0x000ee20000004200 */
[----:B------:R-:W-:Y:S01]  /*d260*/  IMAD.MOV.U32 R172, RZ, RZ, R190 ;  /* 0x000000ffffac7224 */ /* 0x000fe200078e00be */
[----:B------:R-:W-:-:S02]  /*d270*/  MOV R175, R163 ;  /* 0x000000a300af7202 */ /* 0x000fc40000000f00 */
[----:B------:R-:W-:Y:S02]  /*d280*/  MOV R163, R144 ;  /* 0x0000009000a37202 */ /* 0x000fe40000000f00 */
[----:B------:R-:W-:Y:S01]  /*d290*/  MOV R112, R53 ;  /* 0x0000003500707202 */ /* 0x000fe20000000f00 */
[C---:B------:R-:W-:Y:S01]  /*d2a0*/  HMMA.16816.F32.BF16 R136, R4.reuse, R18, R124 ;  /* 0x000000120488723c */ /* 0x040fe2000004187c */
[----:B------:R-:W-:Y:S01]  /*d2b0*/  MOV R115, R73 ;  /* 0x0000004900737202 */ /* 0x000fe20000000f00 */
[----:B------:R-:W-:Y:S01]  /*d2c0*/  IMAD.MOV.U32 R113, RZ, RZ, R75 ;  /* 0x000000ffff717224 */ /* 0x000fe200078e004b */
[----:B------:R-:W-:Y:S01]  /*d2d0*/  MOV R114, R74 ;  /* 0x0000004a00727202 */ /* 0x000fe20000000f00 */
[----:B------:R-:W3:Y:S01]  /*d2e0*/  LDSM.16.MT88.4 R16, [R218+0xa400] ;  /* 0x00a40000da10783b */ /* 0x000ee20000004200 */
[----:B------:R-:W-:Y:S01]  /*d2f0*/  MOV R174, R104 ;  /* 0x0000006800ae7202 */ /* 0x000fe20000000f00 */
[----:B-1----:R-:W-:Y:S01]  /*d300*/  FFMA.FTZ R9, R203, c[0x0][0x23c], -R3 ;  /* 0x00008f00cb097a23 */ /* 0x002fe20000010803 */
[----:B----4-:R-:W-:Y:S01]  /*d310*/  MOV R173, R12 ;  /* 0x0000000c00ad7202 */ /* 0x010fe20000000f00 */
[----:B------:R-:W-:Y:S01]  /*d320*/  HMMA.16816.F32.BF16 R140, R4, R14, R140 ;  /* 0x0000000e048c723c */ /* 0x000fe2000004188c */
[----:B------:R-:W-:Y:S01]  /*d330*/  MOV R127, R52 ;  /* 0x00000034007f7202 */ /* 0x000fe20000000f00 */
[----:B------:R1:W-:Y:S01]  /*d340*/  MUFU.EX2 R239, R9 ;  /* 0x0000000900ef7308 */ /* 0x0003e20000000800 */
[----:B------:R-:W-:Y:S01]  /*d350*/  MOV R126, R55 ;  /* 0x00000037007e7202 */ /* 0x000fe20000000f00 */
[----:B------:R-:W4:Y:S01]  /*d360*/  LDSM.16.MT88.4 R12, [R216+0xb400] ;  /* 0x00b40000d80c783b */ /* 0x000f220000004200 */
[----:B------:R-:W-:-:S02]  /*d370*/  MOV R125, R43 ;  /* 0x0000002b007d7202 */ /* 0x000fc40000000f00 */
[----:B------:R-:W-:Y:S01]  /*d380*/  MOV R124, R42 ;  /* 0x0000002a007c7202 */ /* 0x000fe20000000f00 */
[----:B------:R-:W-:Y:S01]  /*d390*/  HMMA.16816.F32.BF16 R52, R4, R44, R68 ;  /* 0x0000002c0434723c */ /* 0x000fe20000041844 */
[----:B------:R-:W-:-:S07]  /*d3a0*/  MOV R144, R113 ;  /* 0x0000007100907202 */ /* 0x000fce0000000f00 */
[----:B------:R-:W-:Y:S01]  /*d3b0*/  HMMA.16816.F32.BF16 R40, R4, R36, R84 ;  /* 0x000000240428723c */ /* 0x000fe20000041854 */
[----:B-1----:R-:W-:-:S04]  /*d3c0*/  FFMA.FTZ R9, R201, c[0x0][0x23c], -R3 ;  /* 0x00008f00c9097a23 */ /* 0x002fc80000010803 */
[----:B--2---:R1:W2:Y:S03]  /*d3d0*/  MUFU.EX2 R238, R9 ;  /* 0x0000000900ee7308 */ /* 0x0042a60000000800 */
[C---:B------:R-:W-:Y:S08]  /*d3e0*/  HMMA.16816.F32.BF16 R44, R4.reuse, R46, R80 ;  /* 0x0000002e042c723c */ /* 0x040ff00000041850 */
[----:B------:R-:W-:Y:S01]  /*d3f0*/  HMMA.16816.F32.BF16 R36, R4, R38, R96 ;  /* 0x000000260424723c */ /* 0x000fe20000041860 */
[----:B-1----:R-:W-:-:S06]  /*d400*/  FFMA.FTZ R9, R197, c[0x0][0x23c], -R3 ;  /* 0x00008f00c5097a23 */ /* 0x002fcc0000010803 */
[----:B------:R-:W-:Y:S02]  /*d410*/  F2FP.BF16.PACK_AB R4, R146, R94 ;  /* 0x0000005e9204723e */ /* 0x000fe400000010ff */
[----:B--2---:R-:W-:Y:S01]  /*d420*/  F2FP.BF16.PACK_AB R5, R238, R239 ;  /* 0x000000efee05723e */ /* 0x004fe200000010ff */
[----:B------:R1:W-:Y:S01]  /*d430*/  MUFU.EX2 R236, R9 ;  /* 0x0000000900ec7308 */ /* 0x0003e20000000800 */
[----:B------:R-:W-:Y:S01]  /*d440*/  F2FP.BF16.PACK_AB R6, R173, R160 ;  /* 0x000000a0ad06723e */ /* 0x000fe200000010ff */
[----:B-1----:R-:W-:-:S06]  /*d450*/  FFMA.FTZ R9, R106, c[0x0][0x23c], -R3 ;  /* 0x00008f006a097a23 */ /* 0x002fcc0000010803 */
[----:B------:R1:W2:Y:S02]  /*d460*/  MUFU.EX2 R237, R9 ;  /* 0x0000000900ed7308 */ /* 0x0002a40000000800 */
[----:B-1----:R-:W-:Y:S01]  /*d470*/  FFMA.FTZ R9, R212, c[0x0][0x23c], -R0 ;  /* 0x00008f00d4097a23 */ /* 0x002fe20000010800 */
[----:B--2---:R-:W-:Y:S02]  /*d480*/  F2FP.BF16.PACK_AB R7, R237, R236 ;  /* 0x000000eced07723e */ /* 0x004fe400000010ff */
[----:B------:R-:W-:-:S03]  /*d490*/  MOV R212, R115 ;  /* 0x0000007300d47202 */ /* 0x000fc60000000f00 */
[----:B------:R1:W-:Y:S02]  /*d4a0*/  MUFU.EX2 R203, R9 ;  /* 0x0000000900cb7308 */ /* 0x0003e40000000800 */
[C---:B---3--:R-:W-:Y:S01]  /*d4b0*/  HMMA.16816.F32.BF16 R72, R4.reuse, R34, R24 ;  /* 0x000000220448723c */ /* 0x048fe20000041818 */
[----:B------:R-:W2:Y:S07]  /*d4c0*/  LDSM.16.MT88.4 R24, [R218+0xb400] ;  /* 0x00b40000da18783b */ /* 0x000eae0000004200 */
[----:B------:R-:W-:Y:S01]  /*d4d0*/  HMMA.16816.F32.BF16 R128, R4, R30, R184 ;  /* 0x0000001e0480723c */ /* 0x000fe200000418b8 */
[----:B-1----:R-:W-:Y:S01]  /*d4e0*/  FFMA.FTZ R9, R210, c[0x0][0x23c], -R0 ;  /* 0x00008f00d2097a23 */ /* 0x002fe20000010800 */
[----:B------:R-:W-:-:S05]  /*d4f0*/  MOV R210, R114 ;  /* 0x0000007200d27202 */ /* 0x000fca0000000f00 */
[----:B------:R-:W-:Y:S01]  /*d500*/  MOV R185, R146 ;  /* 0x0000009200b97202 */ /* 0x000fe20000000f00 */
[----:B------:R1:W3:Y:S01]  /*d510*/  MUFU.EX2 R197, R9 ;  /* 0x0000000900c57308 */ /* 0x0002e20000000800 */
[----:B------:R-:W-:Y:S01]  /*d520*/  MOV R146, R124 ;  /* 0x0000007c00927202 */ /* 0x000fe20000000f00 */
[----:B------:R-:W-:Y:S01]  /*d530*/  IMAD.MOV.U32 R186, RZ, RZ, R125 ;  /* 0x000000ffffba7224 */ /* 0x000fe200078e007d */
[----:B------:R-:W-:Y:S01]  /*d540*/  MOV R184, R126 ;  /* 0x0000007e00b87202 */ /* 0x000fe20000000f00 */
[----:B------:R-:W-:Y:S01]  /*d550*/  HMMA.16816.F32.BF16 R116, R4, R32, R116 ;  /* 0x000000200474723c */ /* 0x000fe20000041874 */
[----:B------:R-:W-:-:S07]  /*d560*/  MOV R187, R127 ;  /* 0x0000007f00bb7202 */ /* 0x000fce0000000f00 */
[C---:B------:R-:W-:Y:S01]  /*d570*/  HMMA.16816.F32.BF16 R124, R4.reuse, R20, R180 ;  /* 0x00000014047c723c */ /* 0x040fe200000418b4 */
[----:B-1----:R-:W-:Y:S01]  /*d580*/  FFMA.FTZ R9, R207, c[0x0][0x23c], -R0 ;  /* 0x00008f00cf097a23 */ /* 0x002fe20000010800 */
[----:B------:R-:W-:Y:S02]  /*d590*/  MOV R207, R162 ;  /* 0x000000a200cf7202 */ /* 0x000fe40000000f00 */
[----:B------:R-:W-:Y:S01]  /*d5a0*/  MOV R162, R147 ;  /* 0x0000009300a27202 */ /* 0x000fe20000000f00 */
[----:B------:R1:W-:Y:S01]  /*d5b0*/  MUFU.EX2 R201, R9 ;  /* 0x0000000900c97308 */ /* 0x0003e20000000800 */
[----:B------:R-:W-:Y:S02]  /*d5c0*/  MOV R147, R191 ;  /* 0x000000bf00937202 */ /* 0x000fe40000000f00 */
[----:B------:R-:W-:Y:S01]  /*d5d0*/  HMMA.16816.F32.BF16 R132, R4, R28, R132 ;  /* 0x0000001c0484723c */ /* 0x000fe20000041884 */
[----:B------:R-:W-:Y:S02]  /*d5e0*/  MOV R181, R93 ;  /* 0x0000005d00b57202 */ /* 0x000fe40000000f00 */
[----:B------:R-:W-:-:S02]  /*d5f0*/  MOV R182, R94 ;  /* 0x0000005e00b67202 */ /* 0x000fc40000000f00 */
[----:B------:R-:W-:-:S03]  /*d600*/  MOV R183, R95 ;  /* 0x0000005f00b77202 */ /* 0x000fc60000000f00 */
[----:B------:R-:W-:Y:S01]  /*d610*/  HMMA.16816.F32.BF16 R120, R4, R22, R120 ;  /* 0x000000160478723c */ /* 0x000fe20000041878 */
[----:B-1----:R-:W-:Y:S01]  /*d620*/  FFMA.FTZ R9, R189, c[0x0][0x23c], -R0 ;  /* 0x00008f00bd097a23 */ /* 0x002fe20000010800 */
[----:B------:R-:W-:-:S06]  /*d630*/  MOV R189, R158 ;  /* 0x0000009e00bd7202 */ /* 0x000fcc0000000f00 */
[C---:B------:R-:W-:Y:S01]  /*d640*/  HMMA.16816.F32.BF16 R108, R4.reuse, R18, R108 ;  /* 0x00000012046c723c */ /* 0x040fe2000004186c */
[----:B------:R-:W-:Y:S01]  /*d650*/  MOV R158, R105 ;  /* 0x00000069009e7202 */ /* 0x000fe20000000f00 */
[----:B------:R1:W-:Y:S06]  /*d660*/  MUFU.EX2 R195, R9 ;  /* 0x0000000900c37308 */ /* 0x0003ec0000000800 */
[C---:B----4-:R-:W-:Y:S08]  /*d670*/  HMMA.16816.F32.BF16 R96, R4.reuse, R14, R164 ;  /* 0x0000000e0460723c */ /* 0x050ff000000418a4 */
[----:B--2---:R-:W-:Y:S01]  /*d680*/  HMMA.16816.F32.BF16 R80, R4, R26, R148 ;  /* 0x0000001a0450723c */ /* 0x004fe20000041894 */
[----:B-1----:R-:W-:Y:S01]  /*d690*/  FFMA.FTZ R9, R250, c[0x0][0x23c], -R2 ;  /* 0x00008f00fa097a23 */ /* 0x002fe20000010802 */
[----:B------:R-:W-:-:S02]  /*d6a0*/  MOV R250, R159 ;  /* 0x0000009f00fa7202 */ /* 0x000fc40000000f00 */
[----:B------:R-:W-:Y:S01]  /*d6b0*/  MOV R159, R92 ;  /* 0x0000005c009f7202 */ /* 0x000fe20000000f00 */
[----:B------:R1:W-:Y:S03]  /*d6c0*/  MUFU.EX2 R193, R9 ;  /* 0x0000000900c17308 */ /* 0x0003e60000000800 */
[C---:B------:R-:W-:Y:S01]  /*d6d0*/  HMMA.16816.F32.BF16 R92, R4.reuse, R24, R152 ;  /* 0x00000018045c723c */ /* 0x040fe20000041898 */
[--C-:B-1----:R-:W-:Y:S01]  /*d6e0*/  FFMA.FTZ R9, R246, c[0x0][0x23c], -R2.reuse ;  /* 0x00008f00f6097a23 */ /* 0x102fe20000010802 */
[----:B------:R-:W-:Y:S02]  /*d6f0*/  MOV R246, R145 ;  /* 0x0000009100f67202 */ /* 0x000fe40000000f00 */
[----:B------:R-:W-:Y:S01]  /*d700*/  MOV R145, R112 ;  /* 0x0000007000917202 */ /* 0x000fe20000000f00 */
[----:B------:R1:W2:Y:S03]  /*d710*/  MUFU.EX2 R192, R9 ;  /* 0x0000000900c07308 */ /* 0x0002a60000000800 */
[----:B------:R-:W-:Y:S01]  /*d720*/  HMMA.16816.F32.BF16 R112, R4, R16, R176 ;  /* 0x000000100470723c */ /* 0x000fe200000418b0 */
[----:B-1----:R-:W-:Y:S01]  /*d730*/  FFMA.FTZ R9, R215, c[0x0][0x23c], -R2 ;  /* 0x00008f00d7097a23 */ /* 0x002fe20000010802 */
[----:B------:R-:W-:Y:S01]  /*d740*/  MOV R215, R161 ;  /* 0x000000a100d77202 */ /* 0x000fe20000000f00 */
[----:B------:R-:W-:-:S02]  /*d750*/  IMAD.MOV.U32 R161, RZ, RZ, R107 ;  /* 0x000000ffffa17224 */ /* 0x000fc400078e006b */
[----:B------:R1:W-:Y:S03]  /*d760*/  MUFU.EX2 R191, R9 ;  /* 0x0000000900bf7308 */ /* 0x0003e60000000800 */
[----:B------:R-:W-:Y:S07]  /*d770*/  HMMA.16816.F32.BF16 R104, R4, R12, R168 ;  /* 0x0000000c0468723c */ /* 0x000fee00000418a8 */
[----:B---3--:R-:W-:-:S02]  /*d780*/  F2FP.BF16.PACK_AB R4, R197, R203 ;  /* 0x000000cbc504723e */ /* 0x008fc400000010ff */
[----:B--2---:R-:W-:Y:S02]  /*d790*/  F2FP.BF16.PACK_AB R5, R192, R193 ;  /* 0x000000c1c005723e */ /* 0x004fe400000010ff */
[----:B------:R-:W-:Y:S01]  /*d7a0*/  F2FP.BF16.PACK_AB R6, R195, R201 ;  /* 0x000000c9c306723e */ /* 0x000fe200000010ff */
[----:B-1----:R-:W-:-:S04]  /*d7b0*/  FFMA.FTZ R9, R196, c[0x0][0x23c], -R2 ;  /* 0x00008f00c4097a23 */ /* 0x002fc80000010802 */
[----:B------:R-:W1:Y:S02]  /*d7c0*/  MUFU.EX2 R190, R9 ;  /* 0x0000000900be7308 */ /* 0x000e640000000800 */
[----:B-1----:R-:W-:Y:S01]  /*d7d0*/  F2FP.BF16.PACK_AB R7, R190, R191 ;  /* 0x000000bfbe07723e */ /* 0x002fe200000010ff */
[----:B------:R-:W-:Y:S01]  /*d7e0*/  FFMA.FTZ R9, R204, c[0x0][0x23c], -R8 ;  /* 0x00008f00cc097a23 */ /* 0x000fe20000010808 */
[----:B------:R-:W-:-:S05]  /*d7f0*/  MOV R204, R185 ;  /* 0x000000b900cc7202 */ /* 0x000fca0000000f00 */
[C---:B------:R-:W-:Y:S07]  /*d800*/  HMMA.16816.F32.BF16 R68, R4.reuse, R30, R140 ;  /* 0x0000001e0444723c */ /* 0x040fee000004188c */
[----:B------:R-:W-:Y:S01]  /*d810*/  MOV R140, R184 ;  /* 0x000000b8008c7202 */ /* 0x000fe20000000f00 */
[----:B------:R-:W-:Y:S01]  /*d820*/  IMAD.MOV.U32 R143, RZ, RZ, R181 ;  /* 0x000000ffff8f7224 */ /* 0x000fe200078e00b5 */
[----:B------:R-:W-:Y:S01]  /*d830*/  MOV R184, R188 ;  /* 0x000000bc00b87202 */ /* 0x000fe20000000f00 */
[----:B------:R-:W-:Y:S01]  /*d840*/  HMMA.16816.F32.BF16 R56, R4, R16, R56 ;  /* 0x000000100438723c */ /* 0x000fe20000041838 */
[----:B------:R1:W-:Y:S01]  /*d850*/  MUFU.EX2 R188, R9 ;  /* 0x0000000900bc7308 */ /* 0x0003e20000000800 */
[----:B------:R-:W-:-:S02]  /*d860*/  MOV R141, R183 ;  /* 0x000000b7008d7202 */ /* 0x000fc40000000f00 */
[----:B------:R-:W-:-:S04]  /*d870*/  MOV R142, R182 ;  /* 0x000000b6008e7202 */ /* 0x000fc80000000f00 */
[C---:B------:R-:W-:Y:S01]  /*d880*/  HMMA.16816.F32.BF16 R48, R4.reuse, R18, R48 ;  /* 0x000000120430723c */ /* 0x040fe20000041830 */
[----:B------:R-:W2:Y:S07]  /*d890*/  LDSM.16.MT88.4 R16, [R218+0xa800] ;  /* 0x00a80000da10783b */ /* 0x000eae0000004200 */
[----:B------:R-:W-:Y:S01]  /*d8a0*/  HMMA.16816.F32.BF16 R52, R4, R12, R52 ;  /* 0x0000000c0434723c */ /* 0x000fe20000041834 */
[----:B-1----:R-:W-:Y:S01]  /*d8b0*/  FFMA.FTZ R9, R199, c[0x0][0x23c], -R8 ;  /* 0x00008f00c7097a23 */ /* 0x002fe20000010808 */
[----:B------:R-:W-:-:S02]  /*d8c0*/  MOV R199, R246 ;  /* 0x000000f600c77202 */ /* 0x000fc40000000f00 */
[----:B------:R-:W-:Y:S01]  /*d8d0*/  MOV R246, R250 ;  /* 0x000000fa00f67202 */ /* 0x000fe20000000f00 */
[----:B------:R-:W-:Y:S02]  /*d8e0*/  IMAD.MOV.U32 R250, RZ, RZ, R189 ;  /* 0x000000fffffa7224 */ /* 0x000fe400078e00bd */
[----:B------:R1:W3:Y:S01]  /*d8f0*/  MUFU.EX2 R189, R9 ;  /* 0x0000000900bd7308 */ /* 0x0002e20000000800 */
[----:B------:R-:W-:Y:S01]  /*d900*/  HMMA.16816.F32.BF16 R44, R4, R14, R44 ;  /* 0x0000000e042c723c */ /* 0x000fe2000004182c */
[----:B------:R-:W4:Y:S01]  /*d910*/  LDSM.16.MT88.4 R12, [R216+0xb800] ;  /* 0x00b80000d80c783b */ /* 0x000f220000004200 */
[----:B------:R-:W-:Y:S02]  /*d920*/  MOV R196, R250 ;  /* 0x000000fa00c47202 */ /* 0x000fe40000000f00 */
[----:B------:R-:W-:Y:S01]  /*d930*/  MOV R250, R172 ;  /* 0x000000ac00fa7202 */ /* 0x000fe20000000f00 */
[----:B------:R-:W-:-:S03]  /*d940*/  IMAD.MOV.U32 R172, RZ, RZ, R144 ;  /* 0x000000ffffac7224 */ /* 0x000fc600078e0090 */
[----:B------:R-:W-:Y:S01]  /*d950*/  HMMA.16816.F32.BF16 R88, R4, R32, R88 ;  /* 0x000000200458723c */ /* 0x000fe20000041858 */
[----:B-1----:R-:W-:Y:S01]  /*d960*/  FFMA.FTZ R9, R198, c[0x0][0x23c], -R8 ;  /* 0x00008f00c6097a23 */ /* 0x002fe20000010808 */
[----:B------:R-:W-:-:S06]  /*d970*/  MOV R198, R187 ;  /* 0x000000bb00c67202 */ /* 0x000fcc0000000f00 */
[C---:B------:R-:W-:Y:S01]  /*d980*/  HMMA.16816.F32.BF16 R84, R4.reuse, R34, R136 ;  /* 0x000000220454723c */ /* 0x040fe20000041888 */
[----:B------:R-:W1:Y:S01]  /*d990*/  LDSM.16.MT88.4 R32, [R216+0x9800] ;  /* 0x00980000d820783b */ /* 0x000e620000004200 */
[----:B------:R2:W-:Y:S06]  /*d9a0*/  MUFU.EX2 R187, R9 ;  /* 0x0000000900bb7308 */ /* 0x0005ec0000000800 */
[C---:B------:R-:W-:Y:S01]  /*d9b0*/  HMMA.16816.F32.BF16 R76, R4.reuse, R28, R76 ;  /* 0x0000001c044c723c */ /* 0x040fe2000004184c */
[----:B------:R-:W1:Y:S07]  /*d9c0*/  LDSM.16.MT88.4 R28, [R218+0x9800] ;  /* 0x00980000da1c783b */ /* 0x000e6e0000004200 */
[----:B------:R-:W-:Y:S01]  /*d9d0*/  HMMA.16816.F32.BF16 R64, R4, R20, R64 ;  /* 0x000000140440723c */ /* 0x000fe20000041840 */
[----:B--2---:R-:W-:Y:S01]  /*d9e0*/  FFMA.FTZ R9, R194, c[0x0][0x23c], -R8 ;  /* 0x00008f00c2097a23 */ /* 0x004fe20000010808 */
[----:B------:R-:W-:-:S03]  /*d9f0*/  MOV R194, R186 ;  /* 0x000000ba00c27202 */ /* 0x000fc60000000f00 */
[----:B------:R2:W1:Y:S03]  /*da00*/  MUFU.EX2 R186, R9 ;  /* 0x0000000900ba7308 */ /* 0x0004660000000800 */
[C---:B------:R-:W-:Y:S01]  /*da10*/  HMMA.16816.F32.BF16 R60, R4.reuse, R22, R60 ;  /* 0x00000016043c723c */ /* 0x040fe2000004183c */
[----:B------:R-:W4:Y:S07]  /*da20*/  LDSM.16.MT88.4 R20, [R216+0xa800] ;  /* 0x00a80000d814783b */ /* 0x000f2e0000004200 */
[----:B------:R-:W-:Y:S01]  /*da30*/  HMMA.16816.F32.BF16 R40, R4, R24, R40 ;  /* 0x000000180428723c */ /* 0x000fe20000041828 */
[----:B--2---:R-:W-:Y:S01]  /*da40*/  FFMA.FTZ R9, R206, c[0x0][0x23c], -R3 ;  /* 0x00008f00ce097a23 */ /* 0x004fe20000010803 */
[----:B------:R-:W-:-:S06]  /*da50*/  MOV R206, R184 ;  /* 0x000000b800ce7202 */ /* 0x000fcc0000000f00 */
[----:B------:R-:W-:Y:S01]  /*da60*/  HMMA.16816.F32.BF16 R36, R4, R26, R36 ;  /* 0x0000001a0424723c */ /* 0x000fe20000041824 */
[----:B------:R-:W2:Y:S01]  /*da70*/  LDSM.16.MT88.4 R24, [R218+0xb800] ;  /* 0x00b80000da18783b */ /* 0x000ea20000004200 */
[----:B------:R4:W-:Y:S05]  /*da80*/  MUFU.EX2 R185, R9 ;  /* 0x0000000900b97308 */ /* 0x0009ea0000000800 */
[----:B---3--:R-:W-:Y:S02]  /*da90*/  F2FP.BF16.PACK_AB R4, R189, R188 ;  /* 0x000000bcbd04723e */ /* 0x008fe400000010ff */
[----:B-1----:R-:W-:Y:S01]  /*daa0*/  F2FP.BF16.PACK_AB R6, R186, R187 ;  /* 0x000000bbba06723e */ /* 0x002fe200000010ff */
[----:B----4-:R-:W-:Y:S01]  /*dab0*/  FFMA.FTZ R9, R205, c[0x0][0x23c], -R3 ;  /* 0x00008f00cd097a23 */ /* 0x010fe20000010803 */
[----:B------:R-:W-:-:S02]  /*dac0*/  MOV R205, R246 ;  /* 0x000000f600cd7202 */ /* 0x000fc40000000f00 */
[----:B------:R-:W-:Y:S01]  /*dad0*/  MOV R246, R212 ;  /* 0x000000d400f67202 */ /* 0x000fe20000000f00 */
[----:B------:R1:W3:Y:S01]  /*dae0*/  MUFU.EX2 R184, R9 ;  /* 0x0000000900b87308 */ /* 0x0002e20000000800 */
[----:B------:R-:W-:Y:S02]  /*daf0*/  MOV R212, R159 ;  /* 0x0000009f00d47202 */ /* 0x000fe40000000f00 */
[----:B------:R-:W-:Y:S01]  /*db00*/  MOV R159, R102 ;  /* 0x00000066009f7202 */ /* 0x000fe20000000f00 */
[----:B-1----:R-:W-:Y:S01]  /*db10*/  FFMA.FTZ R9, R202, c[0x0][0x23c], -R3 ;  /* 0x00008f00ca097a23 */ /* 0x002fe20000010803 */
[----:B---3--:R-:W-:Y:S01]  /*db20*/  F2FP.BF16.PACK_AB R5, R184, R185 ;  /* 0x000000b9b805723e */ /* 0x008fe200000010ff */
[----:B------:R-:W-:Y:S01]  /*db30*/  IMAD.MOV.U32 R202, RZ, RZ, R207 ;  /* 0x000000ffffca7224 */ /* 0x000fe200078e00cf */
[----:B------:R-:W-:Y:S01]  /*db40*/  MOV R207, R174 ;  /* 0x000000ae00cf7202 */ /* 0x000fe20000000f00 */
[----:B------:R1:W-:Y:S01]  /*db50*/  MUFU.EX2 R183, R9 ;  /* 0x0000000900b77308 */ /* 0x0003e20000000800 */
[----:B------:R-:W-:Y:S01]  /*db60*/  MOV R174, R145 ;  /* 0x0000009100ae7202 */ /* 0x000fe20000000f00 */
[----:B-1----:R-:W-:Y:S01]  /*db70*/  FFMA.FTZ R9, R200, c[0x0][0x23c], -R3 ;  /* 0x00008f00c8097a23 */ /* 0x002fe20000010803 */
[----:B------:R-:W-:-:S02]  /*db80*/  MOV R200, R210 ;  /* 0x000000d200c87202 */ /* 0x000fc40000000f00 */
[----:B------:R-:W-:-:S03]  /*db90*/  MOV R210, R158 ;  /* 0x0000009e00d27202 */ /* 0x000fc60000000f00 */
[----:B------:R1:W3:Y:S01]  /*dba0*/  MUFU.EX2 R182, R9 ;  /* 0x0000000900b67308 */ /* 0x0002e20000000800 */
[----:B------:R-:W-:Y:S01]  /*dbb0*/  MOV R158, R147 ;  /* 0x00000093009e7202 */ /* 0x000fe20000000f00 */
[----:B-1----:R-:W-:Y:S01]  /*dbc0*/  FFMA.FTZ R9, R213, c[0x0][0x23c], -R0 ;  /* 0x00008f00d5097a23 */ /* 0x002fe20000010800 */
[----:B---3--:R-:W-:Y:S02]  /*dbd0*/  F2FP.BF16.PACK_AB R7, R182, R183 ;  /* 0x000000b7b607723e */ /* 0x008fe400000010ff */
[----:B------:R-:W-:-:S03]  /*dbe0*/  MOV R213, R146 ;  /* 0x0000009200d57202 */ /* 0x000fc60000000f00 */
[----:B------:R1:W-:Y:S02]  /*dbf0*/  MUFU.EX2 R181, R9 ;  /* 0x0000000900b57308 */ /* 0x0003e40000000800 */
[C---:B------:R-:W-:Y:S08]  /*dc00*/  HMMA.16816.F32.BF16 R168, R4.reuse, R18, R108 ;  /* 0x0000001204a8723c */ /* 0x040ff0000004186c */
[----:B------:R-:W-:Y:S01]  /*dc10*/  HMMA.16816.F32.BF16 R144, R4, R12, R104 ;  /* 0x0000000c0490723c */ /* 0x000fe20000041868 */
[----:B-1----:R-:W-:Y:S01]  /*dc20*/  FFMA.FTZ R9, R211, c[0x0][0x23c], -R0 ;  /* 0x00008f00d3097a23 */ /* 0x002fe20000010800 */
[----:B------:R-:W-:-:S03]  /*dc30*/  MOV R211, R103 ;  /* 0x0000006700d37202 */ /* 0x000fc60000000f00 */
[----:B------:R1:W3:Y:S03]  /*dc40*/  MUFU.EX2 R179, R9 ;  /* 0x0000000900b37308 */ /* 0x0002e60000000800 */
        /* <DEDUP_REMOVED lines=8> */
[----:B------:R-:W-:Y:S01]  /*dcd0*/  HMMA.16816.F32.BF16 R136, R4, R30, R128 ;  /* 0x0000001e0488723c */ /* 0x000fe20000041880 */
[----:B-1----:R-:W-:Y:S01]  /*dce0*/  FFMA.FTZ R9, R208, c[0x0][0x23c], -R0 ;  /* 0x00008f00d0097a23 */ /* 0x002fe20000010800 */
[----:B------:R-:W-:-:S02]  /*dcf0*/  MOV R208, R202 ;  /* 0x000000ca00d07202 */ /* 0x000fc40000000f00 */
[----:B------:R-:W-:Y:S01]  /*dd00*/  MOV R202, R199 ;  /* 0x000000c700ca7202 */ /* 0x000fe20000000f00 */
[----:B------:R1:W4:Y:S03]  /*dd10*/  MUFU.EX2 R178, R9 ;  /* 0x0000000900b27308 */ /* 0x0003260000000800 */
[----:B------:R-:W-:Y:S01]  /*dd20*/  HMMA.16816.F32.BF16 R148, R4, R20, R124 ;  /* 0x000000140494723c */ /* 0x000fe2000004187c */
[----:B------:R-:W4:Y:S01]  /*dd30*/  LDSM.16.MT88.4 R124, [R216+0x9c00] ;  /* 0x009c0000d87c783b */ /* 0x000f220000004200 */
[----:B------:R-:W-:-:S06]  /*dd40*/  MOV R199, R142 ;  /* 0x0000008e00c77202 */ /* 0x000fcc0000000f00 */
[----:B------:R-:W-:Y:S01]  /*dd50*/  HMMA.16816.F32.BF16 R152, R4, R22, R120 ;  /* 0x000000160498723c */ /* 0x000fe20000041878 */
[----:B-1----:R-:W-:-:S07]  /*dd60*/  FFMA.FTZ R9, R249, c[0x0][0x23c], -R2 ;  /* 0x00008f00f9097a23 */ /* 0x002fce0000010802 */
[C---:B------:R-:W-:Y:S01]  /*dd70*/  HMMA.16816.F32.BF16 R164, R4.reuse, R16, R112 ;  /* 0x0000001004a4723c */ /* 0x040fe20000041870 */
[----:B------:R-:W-:Y:S01]  /*dd80*/  IMAD.MOV.U32 R249, RZ, RZ, R200 ;  /* 0x000000fffff97224 */ /* 0x000fe200078e00c8 */
[----:B------:R-:W-:Y:S01]  /*dd90*/  MOV R200, R198 ;  /* 0x000000c600c87202 */ /* 0x000fe20000000f00 */
[----:B------:R1:W-:Y:S05]  /*dda0*/  MUFU.EX2 R177, R9 ;  /* 0x0000000900b17308 */ /* 0x0003ea0000000800 */
[C---:B--2---:R-:W-:Y:S08]  /*ddb0*/  HMMA.16816.F32.BF16 R104, R4.reuse, R24, R92 ;  /* 0x000000180468723c */ /* 0x044ff0000004185c */
[----:B------:R-:W-:Y:S01]  /*ddc0*/  HMMA.16816.F32.BF16 R96, R4, R26, R80 ;  /* 0x0000001a0460723c */ /* 0x000fe20000041850 */
[----:B------:R-:W-:Y:S01]  /*ddd0*/  MOV R122, R249 ;  /* 0x000000f9007a7202 */ /* 0x000fe20000000f00 */
[----:B------:R-:W-:Y:S01]  /*dde0*/  LDSM.16.MT88.4 R80, [R216+0xbc00] ;  /* 0x00bc0000d850783b */ /* 0x000fe20000004200 */
[----:B-1----:R-:W-:Y:S01]  /*ddf0*/  FFMA.FTZ R9, R245, c[0x0][0x23c], -R2 ;  /* 0x00008f00f5097a23 */ /* 0x002fe20000010802 */
[----:B------:R-:W-:-:S02]  /*de00*/  MOV R245, R213 ;  /* 0x000000d500f57202 */ /* 0x000fc40000000f00 */
[----:B------:R-:W-:Y:S01]  /*de10*/  MOV R213, R194 ;  /* 0x000000c200d57202 */ /* 0x000fe20000000f00 */
[----:B------:R1:W2:Y:S01]  /*de20*/  MUFU.EX2 R176, R9 ;  /* 0x0000000900b07308 */ /* 0x0002a20000000800 */
[----:B---3--:R-:W-:Y:S02]  /*de30*/  F2FP.BF16.PACK_AB R4, R179, R181 ;  /* 0x000000b5b304723e */ /* 0x008fe400000010ff */
[----:B----4-:R-:W-:Y:S02]  /*de40*/  F2FP.BF16.PACK_AB R6, R178, R180 ;  /* 0x000000b4b206723e */ /* 0x010fe400000010ff */
[----:B------:R-:W-:Y:S02]  /*de50*/  MOV R194, R215 ;  /* 0x000000d700c27202 */ /* 0x000fe40000000f00 */
[----:B------:R-:W-:Y:S02]  /*de60*/  MOV R215, R156 ;  /* 0x0000009c00d77202 */ /* 0x000fe40000000f00 */
[----:B------:R-:W-:Y:S01]  /*de70*/  MOV R156, R157 ;  /* 0x0000009d009c7202 */ /* 0x000fe20000000f00 */
[----:B------:R-:W-:Y:S01]  /*de80*/  IMAD.MOV.U32 R157, RZ, RZ, R220 ;  /* 0x000000ffff9d7224 */ /* 0x000fe200078e00dc */
[----:B------:R-:W-:Y:S01]  /*de90*/  MOV R123, R208 ;  /* 0x000000d0007b7202 */ /* 0x000fe20000000f00 */
[----:B------:R3:W5:Y:S01]  /*dea0*/  LDL.LU R220, [R1+0x78] ;  /* 0x0000780001dc7983 */ /* 0x0007620000300800 */
[----:B------:R-:W-:Y:S01]  /*deb0*/  MOV R198, R143 ;  /* 0x0000008f00c67202 */ /* 0x000fe20000000f00 */
[----:B-1----:R-:W-:Y:S01]  /*dec0*/  FFMA.FTZ R9, R242, c[0x0][0x23c], -R2 ;  /* 0x00008f00f2097a23 */ /* 0x002fe20000010802 */
[----:B--2---:R-:W-:-:S03]  /*ded0*/  F2FP.BF16.PACK_AB R5, R176, R177 ;  /* 0x000000b1b005723e */ /* 0x004fc600000010ff */
[----:B------:R1:W-:Y:S02]  /*dee0*/  MUFU.EX2 R103, R9 ;  /* 0x0000000900677308 */ /* 0x0003e40000000800 */
[----:B-1----:R-:W-:-:S06]  /*def0*/  FFMA.FTZ R9, R240, c[0x0][0x23c], -R2 ;  /* 0x00008f00f0097a23 */ /* 0x002fcc0000010802 */
[----:B------:R-:W1:Y:S02]  /*df00*/  MUFU.EX2 R102, R9 ;  /* 0x0000000900667308 */ /* 0x000e640000000800 */
[----:B-1----:R-:W-:Y:S01]  /*df10*/  F2FP.BF16.PACK_AB R7, R102, R103 ;  /* 0x000000676607723e */ /* 0x002fe200000010ff */
[----:B------:R-:W-:-:S06]  /*df20*/  FFMA.FTZ R9, R248, c[0x0][0x23c], -R8 ;  /* 0x00008f00f8097a23 */ /* 0x000fcc0000010808 */
[C---:B------:R-:W-:Y:S01]  /*df30*/  HMMA.16816.F32.BF16 R68, R4.reuse, R30, R68 ;  /* 0x0000001e0444723c */ /* 0x040fe20000041844 */
[----:B------:R1:W-:Y:S07]  /*df40*/  MUFU.EX2 R30, R9 ;  /* 0x00000009001e7308 */ /* 0x0003ee0000000800 */
[C---:B------:R-:W-:Y:S08]  /*df50*/  HMMA.16816.F32.BF16 R128, R4.reuse, R28, R76 ;  /* 0x0000001c0480723c */ /* 0x040ff0000004184c */
[----:B------:R-:W-:Y:S01]  /*df60*/  HMMA.16816.F32.BF16 R60, R4, R22, R60 ;  /* 0x00000016043c723c */ /* 0x000fe2000004183c */
[----:B-1----:R-:W-:-:S04]  /*df70*/  FFMA.FTZ R9, R243, c[0x0][0x23c], -R8 ;  /* 0x00008f00f3097a23 */ /* 0x002fc80000010808 */
[----:B------:R1:W2:Y:S03]  /*df80*/  MUFU.EX2 R31, R9 ;  /* 0x00000009001f7308 */ /* 0x0002a60000000800 */
[----:B------:R-:W-:Y:S01]  /*df90*/  HMMA.16816.F32.BF16 R64, R4, R20, R64 ;  /* 0x000000140440723c */ /* 0x000fe20000041840 */
[----:B------:R-:W-:-:S07]  /*dfa0*/  MOV R240, R200 ;  /* 0x000000c800f07202 */ /* 0x000fce0000000f00 */
[----:B------:R-:W-:Y:S01]  /*dfb0*/  HMMA.16816.F32.BF16 R112, R4, R32, R88 ;  /* 0x000000200470723c */ /* 0x000fe20000041858 */
[--C-:B-1----:R-:W-:Y:S02]  /*dfc0*/  FFMA.FTZ R9, R241, c[0x0][0x23c], -R8.reuse ;  /* 0x00008f00f1097a23 */ /* 0x102fe40000010808 */
[----:B------:R-:W-:-:S04]  /*dfd0*/  FFMA.FTZ R8, R214, c[0x0][0x23c], -R8 ;  /* 0x00008f00d6087a23 */ /* 0x000fc80000010808 */
[----:B------:R-:W-:Y:S02]  /*dfe0*/  MOV R33, R240 ;  /* 0x000000f000217202 */ /* 0x000fe40000000f00 */
[----:B------:R-:W-:Y:S01]  /*dff0*/  MOV R208, R209 ;  /* 0x000000d100d07202 */ /* 0x000fe20000000f00 */
[----:B------:R1:W-:Y:S01]  /*e000*/  MUFU.EX2 R28, R8 ;  /* 0x00000008001c7308 */ /* 0x0003e20000000800 */
[----:B------:R-:W-:Y:S01]  /*e010*/  IMAD.MOV.U32 R242, RZ, RZ, R202 ;  /* 0x000000fffff27224 */ /* 0x000fe200078e00ca */
[----:B------:R-:W-:Y:S01]  /*e020*/  HMMA.16816.F32.BF16 R48, R4, R18, R48 ;  /* 0x000000120430723c */ /* 0x000fe20000041830 */
[----:B------:R-:W-:Y:S02]  /*e030*/  MOV R200, R158 ;  /* 0x0000009e00c87202 */ /* 0x000fe40000000f00 */
[----:B------:R-:W-:-:S03]  /*e040*/  MOV R91, R175 ;  /* 0x000000af005b7202 */ /* 0x000fc60000000f00 */
[----:B------:R-:W-:Y:S02]  /*e050*/  MUFU.EX2 R29, R9 ;  /* 0x00000009001d7308 */ /* 0x000fe40000000800 */
[----:B------:R-:W-:Y:S01]  /*e060*/  HMMA.16816.F32.BF16 R84, R4, R34, R84 ;  /* 0x000000220454723c */ /* 0x000fe20000041854 */
[----:B-1----:R-:W-:-:S07]  /*e070*/  FFMA.FTZ R8, R252, c[0x0][0x23c], -R3 ;  /* 0x00008f00fc087a23 */ /* 0x002fce0000010803 */
[C---:B------:R-:W-:Y:S01]  /*e080*/  HMMA.16816.F32.BF16 R56, R4.reuse, R16, R56 ;  /* 0x000000100438723c */ /* 0x040fe20000041838 */
[----:B------:R1:W-:Y:S07]  /*e090*/  MUFU.EX2 R23, R8 ;  /* 0x0000000800177308 */ /* 0x0003ee0000000800 */
[C---:B------:R-:W-:Y:S08]  /*e0a0*/  HMMA.16816.F32.BF16 R52, R4.reuse, R12, R52 ;  /* 0x0000000c0434723c */ /* 0x040ff00000041834 */
[----:B------:R-:W-:Y:S01]  /*e0b0*/  HMMA.16816.F32.BF16 R44, R4, R14, R44 ;  /* 0x0000000e042c723c */ /* 0x000fe2000004182c */
[----:B-1----:R-:W-:-:S04]  /*e0c0*/  FFMA.FTZ R8, R251, c[0x0][0x23c], -R3 ;  /* 0x00008f00fb087a23 */ /* 0x002fc80000010803 */
[----:B------:R1:W4:Y:S03]  /*e0d0*/  MUFU.EX2 R22, R8 ;  /* 0x0000000800167308 */ /* 0x0003260000000800 */
[----:B------:R-:W-:Y:S01]  /*e0e0*/  HMMA.16816.F32.BF16 R40, R4, R24, R40 ;  /* 0x000000180428723c */ /* 0x000fe20000041828 */
[--C-:B-1----:R-:W-:Y:S02]  /*e0f0*/  FFMA.FTZ R8, R247, c[0x0][0x23c], -R3.reuse ;  /* 0x00008f00f7087a23 */ /* 0x102fe40000010803 */
[----:B------:R-:W-:Y:S01]  /*e100*/  FFMA.FTZ R3, R244, c[0x0][0x23c], -R3 ;  /* 0x00008f00f4037a23 */ /* 0x000fe20000010803 */
[----:B------:R-:W-:-:S04]  /*e110*/  MOV R209, R205 ;  /* 0x000000cd00d17202 */ /* 0x000fc80000000f00 */
[----:B------:R-:W-:Y:S01]  /*e120*/  HMMA.16816.F32.BF16 R36, R4, R26, R36 ;  /* 0x0000001a0424723c */ /* 0x000fe20000041824 */
[----:B------:R-:W-:Y:S01]  /*e130*/  MOV R88, R242 ;  /* 0x000000f200587202 */ /* 0x000fe20000000f00 */
[----:B------:R1:W-:Y:S01]  /*e140*/  MUFU.EX2 R20, R3 ;  /* 0x0000000300147308 */ /* 0x0003e20000000800 */
[----:B------:R-:W-:Y:S01]  /*e150*/  MOV R89, R209 ;  /* 0x000000d100597202 */ /* 0x000fe20000000f00 */
[----:B------:R-:W-:Y:S01]  /*e160*/  LDSM.16.MT88.4 R4, [R218+0xbc00] ;  /* 0x00bc0000da04783b */ /* 0x000fe20000004200 */
[----:B------:R-:W-:-:S05]  /*e170*/  MOV R202, R157 ;  /* 0x0000009d00ca7202 */ /* 0x000fca0000000f00 */
[----:B------:R-:W2:Y:S01]  /*e180*/  MUFU.EX2 R21, R8 ;  /* 0x0000000800157308 */ /* 0x000ea20000000800 */
[----:B-1----:R-:W-:Y:S01]  /*e190*/  FFMA.FTZ R3, R211, c[0x0][0x23c], -R0 ;  /* 0x00008f00d3037a23 */ /* 0x002fe20000010800 */
[----:B------:R-:W-:Y:S02]  /*e1a0*/  MOV R211, R206 ;  /* 0x000000ce00d37202 */ /* 0x000fe40000000f00 */
[----:B------:R-:W-:Y:S02]  /*e1b0*/  MOV R206, R141 ;  /* 0x0000008d00ce7202 */ /* 0x000fe40000000f00 */
[----:B------:R-:W-:Y:S01]  /*e1c0*/  MOV R249, R211 ;  /* 0x000000d300f97202 */ /* 0x000fe20000000f00 */
[----:B------:R-:W-:Y:S01]  /*e1d0*/  IMAD.MOV.U32 R209, RZ, RZ, R246 ;  /* 0x000000ffffd17224 */ /* 0x000fe200078e00f6 */
[----:B------:R-:W-:Y:S01]  /*e1e0*/  MOV R211, R206 ;  /* 0x000000ce00d37202 */ /* 0x000fe20000000f00 */
[----:B------:R1:W-:Y:S01]  /*e1f0*/  MUFU.EX2 R19, R3 ;  /* 0x0000000300137308 */ /* 0x0003e20000000800 */
[----:B------:R-:W-:Y:S01]  /*e200*/  MOV R206, R215 ;  /* 0x000000d700ce7202 */ /* 0x000fe20000000f00 */
[----:B------:R-:W-:Y:S01]  /*e210*/  IMAD.MOV.U32 R242, RZ, RZ, R174 ;  /* 0x000000fffff27224 */ /* 0x000fe200078e00ae */
[----:B------:R-:W-:Y:S01]  /*e220*/  MOV R215, R219 ;  /* 0x000000db00d77202 */ /* 0x000fe20000000f00 */
[----:B------:R-:W2:Y:S04]  /*e230*/  LDSM.16.MT88.4 R140, [R218+0x9c00] ;  /* 0x009c0000da8c783b */ /* 0x000ea80000004200 */
[----:B------:R3:W5:Y:S04]  /*e240*/  LDL.LU R219, [R1+0x74] ;  /* 0x0000740001db7983 */ /* 0x0007680000300800 */
[----:B------:R-:W3:Y:S01]  /*e250*/  LDL.LU R240, [R1+0x18] ;  /* 0x0000180001f07983 */ /* 0x000ee20000300800 */
[----:B------:R-:W-:-:S02]  /*e260*/  MOV R246, R250 ;  /* 0x000000fa00f67202 */ /* 0x000fc40000000f00 */
[----:B------:R-:W-:Y:S01]  /*e270*/  MOV R250, R207 ;  /* 0x000000cf00fa7202 */ /* 0x000fe20000000f00 */
[----:B-1----:R-:W-:Y:S01]  /*e280*/  FFMA.FTZ R3, R245, c[0x0][0x23c], -R0 ;  /* 0x00008f00f5037a23 */ /* 0x002fe20000010800 */
[----:B------:R-:W-:Y:S02]  /*e290*/  MOV R90, R211 ;  /* 0x000000d3005a7202 */ /* 0x000fe40000000f00 */
[----:B------:R-:W-:Y:S02]  /*e2a0*/  MOV R207, R210 ;  /* 0x000000d200cf7202 */ /* 0x000fe40000000f00 */
[----:B------:R-:W-:Y:S01]  /*e2b0*/  MOV R245, R213 ;  /* 0x000000d500f57202 */ /* 0x000fe20000000f00 */
[----:B------:R-:W-:Y:S01]  /*e2c0*/  IMAD.MOV.U32 R213, RZ, RZ, R159 ;  /* 0x000000ffffd57224 */ /* 0x000fe200078e009f */
[----:B------:R-:W-:Y:S02]  /*e2d0*/  MOV R211, R215 ;  /* 0x000000d700d37202 */ /* 0x000fe40000000f00 */
[----:B------:R-:W-:-:S02]  /*e2e0*/  MOV R210, R212 ;  /* 0x000000d400d27202 */ /* 0x000fc40000000f00 */
[----:B------:R-:W-:Y:S02]  /*e2f0*/  MOV R205, R156 ;  /* 0x0000009c00cd7202 */ /* 0x000fe40000000f00 */
[----:B------:R-:W-:Y:S01]  /*e300*/  MOV R212, R172 ;  /* 0x000000ac00d47202 */ /* 0x000fe20000000f00 */
[----:B------:R-:W1:Y:S01]  /*e310*/  LDSM.16.MT88.4 R156, [R216+0xac00] ;  /* 0x00ac0000d89c783b */ /* 0x000e620000004200 */
[----:B------:R-:W-:-:S03]  /*e320*/  MOV R215, R173 ;  /* 0x000000ad00d77202 */ /* 0x000fc60000000f00 */
[----:B------:R-:W1:Y:S01]  /*e330*/  LDSM.16.MT88.4 R172, [R218+0xac00] ;  /* 0x00ac0000daac783b */ /* 0x000e620000004200 */
[----:B------:R2:W1:Y:S02]  /*e340*/  MUFU.EX2 R16, R3 ;  /* 0x0000000300107308 */ /* 0x0004640000000800 */
[--C-:B--2---:R-:W-:Y:S02]  /*e350*/  FFMA.FTZ R3, R122, c[0x0][0x23c], -R0.reuse ;  /* 0x00008f007a037a23 */ /* 0x104fe40000010800 */
[----:B------:R-:W-:-:S04]  /*e360*/  FFMA.FTZ R0, R123, c[0x0][0x23c], -R0 ;  /* 0x00008f007b007a23 */ /* 0x000fc80000010800 */
[----:B------:R2:W-:Y:S02]  /*e370*/  MUFU.EX2 R17, R0 ;  /* 0x0000000000117308 */ /* 0x0005e40000000800 */
[----:B--2---:R-:W-:Y:S01]  /*e380*/  FFMA.FTZ R0, R33, c[0x0][0x23c], -R2 ;  /* 0x00008f0021007a23 */ /* 0x004fe20000010802 */
[----:B------:R-:W-:Y:S02]  /*e390*/  MOV R33, R88 ;  /* 0x0000005800217202 */ /* 0x000fe40000000f00 */
[----:B------:R-:W-:-:S03]  /*e3a0*/  MOV R88, R89 ;  /* 0x0000005900587202 */ /* 0x000fc60000000f00 */
[----:B------:R2:W-:Y:S01]  /*e3b0*/  MUFU.EX2 R15, R0 ;  /* 0x00000000000f7308 */ /* 0x0005e20000000800 */
[----:B------:R-:W-:Y:S02]  /*e3c0*/  MOV R89, R90 ;  /* 0x0000005a00597202 */ /* 0x000fe40000000f00 */
[----:B------:R-:W-:Y:S01]  /*e3d0*/  MOV R90, R91 ;  /* 0x0000005b005a7202 */ /* 0x000fe20000000f00 */
[----:B--2---:R-:W-:-:S04]  /*e3e0*/  FFMA.FTZ R0, R33, c[0x0][0x23c], -R2 ;  /* 0x00008f0021007a23 */ /* 0x004fc80000010802 */
[----:B------:R2:W1:Y:S01]  /*e3f0*/  MUFU.EX2 R14, R0 ;  /* 0x00000000000e7308 */ /* 0x0004620000000800 */
[----:B------:R-:W-:-:S07]  /*e400*/  F2FP.BF16.PACK_AB R92, R31, R30 ;  /* 0x0000001e1f5c723e */ /* 0x000fce00000010ff */
[----:B------:R1:W1:Y:S01]  /*e410*/  MUFU.EX2 R18, R3 ;  /* 0x0000000300127308 */ /* 0x0002620000000800 */
[--C-:B--2---:R-:W-:Y:S02]  /*e420*/  FFMA.FTZ R0, R88, c[0x0][0x23c], -R2.reuse ;  /* 0x00008f0058007a23 */ /* 0x104fe40000010802 */
[----:B------:R-:W-:-:S05]  /*e430*/  FFMA.FTZ R2, R89, c[0x0][0x23c], -R2 ;  /* 0x00008f0059027a23 */ /* 0x000fca0000010802 */
[----:B------:R-:W-:Y:S01]  /*e440*/  MUFU.EX2 R13, R0 ;  /* 0x00000000000d7308 */ /* 0x000fe20000000800 */
[----:B----4-:R-:W-:-:S07]  /*e450*/  F2FP.BF16.PACK_AB R93, R22, R23 ;  /* 0x00000017165d723e */ /* 0x010fce00000010ff */
[----:B------:R2:W4:Y:S01]  /*e460*/  MUFU.EX2 R12, R2 ;  /* 0x00000002000c7308 */ /* 0x0005220000000800 */
[----:B------:R-:W-:Y:S02]  /*e470*/  F2FP.BF16.PACK_AB R94, R28, R29 ;  /* 0x0000001d1c5e723e */ /* 0x000fe400000010ff */
[----:B------:R-:W-:Y:S02]  /*e480*/  F2FP.BF16.PACK_AB R95, R20, R21 ;  /* 0x00000015145f723e */ /* 0x000fe400000010ff */
[----:B------:R-:W-:-:S05]  /*e490*/  MOV R35, R90 ;  /* 0x0000005a00237202 */ /* 0x000fca0000000f00 */
[C---:B------:R-:W-:Y:S08]  /*e4a0*/  HMMA.16816.F32.BF16 R120, R92.reuse, R126, R72 ;  /* 0x0000007e5c78723c */ /* 0x040ff00000041848 */
[C---:B------:R-:W-:Y:S08]  /*e4b0*/  HMMA.16816.F32.BF16 R116, R92.reuse, R124, R116 ;  /* 0x0000007c5c74723c */ /* 0x040ff00000041874 */
[C---:B------:R-:W-:Y:S08]  /*e4c0*/  HMMA.16816.F32.BF16 R132, R92.reuse, R140, R132 ;  /* 0x0000008c5c84723c */ /* 0x040ff00000041884 */
[C---:B------:R-:W-:Y:S08]  /*e4d0*/  HMMA.16816.F32.BF16 R136, R92.reuse, R142, R136 ;  /* 0x0000008e5c88723c */ /* 0x040ff00000041888 */
[C---:B-1----:R-:W-:Y:S08]  /*e4e0*/  HMMA.16816.F32.BF16 R148, R92.reuse, R156, R148 ;  /* 0x0000009c5c94723c */ /* 0x042ff00000041894 */
[C---:B------:R-:W-:Y:S08]  /*e4f0*/  HMMA.16816.F32.BF16 R152, R92.reuse, R158, R152 ;  /* 0x0000009e5c98723c */ /* 0x040ff00000041898 */
[C---:B------:R-:W-:Y:S08]  /*e500*/  HMMA.16816.F32.BF16 R164, R92.reuse, R172, R164 ;  /* 0x000000ac5ca4723c */ /* 0x040ff000000418a4 */
[C---:B------:R-:W-:Y:S08]  /*e510*/  HMMA.16816.F32.BF16 R168, R92.reuse, R174, R168 ;  /* 0x000000ae5ca8723c */ /* 0x040ff000000418a8 */
[C---:B------:R-:W-:Y:S08]  /*e520*/  HMMA.16816.F32.BF16 R72, R92.reuse, R80, R144 ;  /* 0x000000505c48723c */ /* 0x040ff00000041890 */
[----:B------:R-:W-:Y:S01]  /*e530*/  HMMA.16816.F32.BF16 R76, R92, R82, R108 ;  /* 0x000000525c4c723c */ /* 0x000fe2000004186c */
[----:B---3--:R-:W-:Y:S01]  /*e540*/  MOV R91, R240 ;  /* 0x000000f0005b7202 */ /* 0x008fe20000000f00 */
[----:B------:R-:W-:Y:S01]  /*e550*/  IMAD.MOV.U32 R240, RZ, RZ, R245 ;  /* 0x000000fffff07224 */ /* 0x000fe200078e00f5 */
[----:B------:R-:W-:-:S02]  /*e560*/  MOV R245, R249 ;  /* 0x000000f900f57202 */ /* 0x000fc40000000f00 */
[----:B------:R-:W-:Y:S02]  /*e570*/  MOV R249, R208 ;  /* 0x000000d000f97202 */ /* 0x000fe40000000f00 */
[----:B------:R-:W-:Y:S02]  /*e580*/  MOV R208, R196 ;  /* 0x000000c400d07202 */ /* 0x000fe40000000f00 */
[----:B------:R-:W-:Y:S01]  /*e590*/  MOV R196, R217 ;  /* 0x000000d900c47202 */ /* 0x000fe20000000f00 */
[----:B------:R-:W-:Y:S01]  /*e5a0*/  IMAD.MOV.U32 R243, RZ, RZ, R240 ;  /* 0x000000fffff37224 */ /* 0x000fe200078e00f0 */
[----:B------:R-:W-:Y:S01]  /*e5b0*/  MOV R248, R91 ;  /* 0x0000005b00f87202 */ /* 0x000fe20000000f00 */
[----:B------:R1:W5:Y:S01]  /*e5c0*/  LDL.LU R217, [R1+0x70] ;  /* 0x0000700001d97983 */ /* 0x0003620000300800 */
[----:B------:R-:W-:Y:S02]  /*e5d0*/  MOV R34, R245 ;  /* 0x000000f500227202 */ /* 0x000fe40000000f00 */
[----:B------:R-:W-:-:S02]  /*e5e0*/  MOV R33, R249 ;  /* 0x000000f900217202 */ /* 0x000fc40000000f00 */
[----:B------:R-:W-:Y:S01]  /*e5f0*/  MOV R32, R208 ;  /* 0x000000d000207202 */ /* 0x000fe20000000f00 */
[C---:B------:R-:W-:Y:S01]  /*e600*/  HMMA.16816.F32.BF16 R88, R92.reuse, R4, R104 ;  /* 0x000000045c58723c */ /* 0x040fe20000041868 */
[----:B------:R-:W-:Y:S01]  /*e610*/  MOV R240, R196 ;  /* 0x000000c400f07202 */ /* 0x000fe20000000f00 */
[----:B------:R-:W-:Y:S01]  /*e620*/  FFMA.FTZ R11, R248, R11, R243 ;  /* 0x0000000bf80b7223 */ /* 0x000fe200000100f3 */
[----:B------:R-:W-:Y:S01]  /*e630*/  MOV R245, R161 ;  /* 0x000000a100f57202 */ /* 0x000fe20000000f00 */
[----:B------:R-:W-:Y:S01]  /*e640*/  IMAD.MOV.U32 R249, RZ, RZ, R162 ;  /* 0x000000fffff97224 */ /* 0x000fe200078e00a2 */
[----:B------:R-:W-:Y:S01]  /*e650*/  MOV R208, R163 ;  /* 0x000000a300d07202 */ /* 0x000fe20000000f00 */
[----:B------:R-:W-:Y:S02]  /*e660*/  FFMA.FTZ R3, R35, R10, R34 ;  /* 0x0000000a23037223 */ /* 0x000fe40000010022 */
[----:B------:R-:W-:Y:S01]  /*e670*/  HMMA.16816.F32.BF16 R92, R92, R6, R96 ;  /* 0x000000065c5c723c */ /* 0x000fe20000041860 */
[----:B--2---:R-:W-:-:S02]  /*e680*/  FFMA.FTZ R2, R33, R101, R32 ;  /* 0x0000006521027223 */ /* 0x004fc40000010020 */
[----:B------:R-:W-:-:S04]  /*e690*/  FFMA.FTZ R0, R242, R100, R240 ;  /* 0x00000064f2007223 */ /* 0x000fc800000100f0 */
[----:B------:R-:W-:Y:S02]  /*e6a0*/  F2FP.BF16.PACK_AB R96, R16, R19 ;  /* 0x000000131060723e */ /* 0x000fe400000010ff */
[----:B------:R-:W-:Y:S02]  /*e6b0*/  F2FP.BF16.PACK_AB R97, R14, R15 ;  /* 0x0000000f0e61723e */ /* 0x000fe400000010ff */
[----:B------:R-:W-:Y:S02]  /*e6c0*/  F2FP.BF16.PACK_AB R98, R17, R18 ;  /* 0x000000121162723e */ /* 0x000fe400000010ff */
[----:B----4-:R-:W-:Y:S01]  /*e6d0*/  F2FP.BF16.PACK_AB R99, R12, R13 ;  /* 0x0000000d0c63723e */ /* 0x010fe200000010ff */
        /* <DEDUP_REMOVED lines=18> */
[----:B------:R-:W-:Y:S01]  /*e800*/  FADD.FTZ R4, R239, R4 ;  /* 0x00000004ef047221 */ /* 0x000fe20000010000 */
[----:B------:R-:W-:Y:S01]  /*e810*/  MOV R196, R160 ;  /* 0x000000a000c47202 */ /* 0x000fe20000000f00 */
        /* <DEDUP_REMOVED lines=45> */
[----:B------:R1:W-:Y:S04]  /*eaf0*/  STL [R1+0x18], R5 ;  /* 0x0000180501007387 */ /* 0x0003e80000100800 */
[----:B------:R1:W-:Y:S04]  /*eb00*/  STL [R1+0x20], R4 ;  /* 0x0000200401007387 */ /* 0x0003e80000100800 */
[----:B------:R1:W-:Y:S04]  /*eb10*/  STL [R1+0x1c], R3 ;  /* 0x00001c0301007387 */ /* 0x0003e80000100800 */
[----:B------:R1:W-:Y:S04]  /*eb20*/  STL [R1+0x24], R2 ;  /* 0x0000240201007387 */ /* 0x0003e80000100800 */
[----:B------:R1:W-:Y:S01]  /*eb30*/  STL [R1], R0 ;  /* 0x0000000001007387 */ /* 0x0003e20000100800 */
[----:B------:R-:W-:Y:S01]  /*eb40*/  HMMA.16816.F32.BF16 R128, R96, R140, R128 ;  /* 0x0000008c6080723c */ /* 0x000fe20000041880 */
[----:B------:R-:W-:-:S07]  /*eb50*/  MOV R104, R250 ;  /* 0x000000fa00687202 */ /* 0x000fce0000000f00 */
        /* <DEDUP_REMOVED lines=72> */
[----:B--2--5:R-:W-:Y:S04]  /*efe0*/  LDSM.16.M88.4 R8, [R220] ;  /* 0x00000000dc08783b */ /* 0x024fe80000000200 */
[----:B------:R-:W2:Y:S04]  /*eff0*/  LDSM.16.M88.4 R28, [R217+0x6000] ;  /* 0x00600000d91c783b */ /* 0x000ea80000000200 */
[----:B------:R-:W-:Y:S04]  /*f000*/  LDSM.16.M88.4 R20, [R217+0x6800] ;  /* 0x00680000d914783b */ /* 0x000fe80000000200 */
[----:B------:R-:W-:Y:S04]  /*f010*/  LDSM.16.M88.4 R24, [R217+0x6400] ;  /* 0x00640000d918783b */ /* 0x000fe80000000200 */
[----:B------:R-:W-:Y:S04]  /*f020*/  LDSM.16.M88.4 R16, [R217+0x6c00] ;  /* 0x006c0000d910783b */ /* 0x000fe80000000200 */
[----:B------:R-:W-:Y:S04]  /*f030*/  LDSM.16.M88.4 R44, [R219+0x6000] ;  /* 0x00600000db2c783b */ /* 0x000fe80000000200 */
[----:B---3--:R-:W3:Y:S04]  /*f040*/  LDSM.16.M88.4 R4, [R220+0x1000] ;  /* 0x00100000dc04783b */ /* 0x008ee80000000200 */
[----:B-1----:R-:W1:Y:S04]  /*f050*/  LDSM.16.M88.4 R12, [R221+0x1000] ;  /* 0x00100000dd0c783b */ /* 0x002e680000000200 */
[----:B------:R-:W4:Y:S04]  /*f060*/  LDSM.16.M88.4 R36, [R219+0x6800] ;  /* 0x00680000db24783b */ /* 0x000f280000000200 */
[----:B------:R-:W1:Y:S04]  /*f070*/  LDSM.16.M88.4 R40, [R219+0x6400] ;  /* 0x00640000db28783b */ /* 0x000e680000000200 */
[----:B------:R-:W1:Y:S01]  /*f080*/  LDSM.16.M88.4 R32, [R219+0x6c00] ;  /* 0x006c0000db20783b */ /* 0x000e620000000200 */
[----:B--2---:R-:W-:Y:S01]  /*f090*/  HMMA.16816.F32.BF16 R208, R8, R28, RZ ;  /* 0x0000001c08d0723c */ /* 0x004fe200000418ff */
[----:B------:R-:W-:-:S02]  /*f0a0*/  IMAD.MOV.U32 R250, RZ, RZ, R212 ;  /* 0x000000fffffa7224 */ /* 0x000fc400078e00d4 */
[----:B------:R-:W2:Y:S04]  /*f0b0*/  S2R R246, SR_TID.X ;  /* 0x0000000000f67919 */ /* 0x000ea80000002100 */
[----:B------:R-:W0:Y:S01]  /*f0c0*/  LDGDEPBAR ;  /* 0x00000000000079af */ /* 0x000e220000000000 */
[----:B------:R-:W-:Y:S08]  /*f0d0*/  HMMA.16816.F32.BF16 R204, R8, R30, RZ ;  /* 0x0000001e08cc723c */ /* 0x000ff000000418ff */
[C---:B---3--:R-:W-:Y:S08]  /*f0e0*/  HMMA.16816.F32.BF16 R64, R4.reuse, R28, RZ ;  /* 0x0000001c0440723c */ /* 0x048ff000000418ff */
[C---:B------:R-:W-:Y:S08]  /*f0f0*/  HMMA.16816.F32.BF16 R60, R4.reuse, R30, RZ ;  /* 0x0000001e043c723c */ /* 0x040ff000000418ff */
[C---:B------:R-:W-:Y:S08]  /*f100*/  HMMA.16816.F32.BF16 R48, R4.reuse, R20, RZ ;  /* 0x000000140430723c */ /* 0x040ff000000418ff */
        /* <DEDUP_REMOVED lines=13> */
[----:B------:R-:W3:Y:S04]  /*f1e0*/  LDSM.16.M88.4 R8, [R221] ;  /* 0x00000000dd08783b */ /* 0x000ee80000000200 */
[----:B------:R-:W-:Y:S03]  /*f1f0*/  LDSM.16.M88.4 R16, [R217+0x7c00] ;  /* 0x007c0000d910783b */ /* 0x000fe60000000200 */
[C---:B-1----:R-:W-:Y:S08]  /*f200*/  HMMA.16816.F32.BF16 R108, R12.reuse, R44, R64 ;  /* 0x0000002c0c6c723c */ /* 0x042ff00000041840 */
[C---:B----4-:R-:W-:Y:S08]  /*f210*/  HMMA.16816.F32.BF16 R180, R12.reuse, R36, R48 ;  /* 0x000000240cb4723c */ /* 0x050ff00000041830 */
        /* <DEDUP_REMOVED lines=18> */
[----:B------:R-:W3:Y:S07]  /*f340*/  LDSM.16.M88.4 R8, [R220+0x2000] ;  /* 0x00200000dc08783b */ /* 0x000eee0000000200 */
        /* <DEDUP_REMOVED lines=11> */
[----:B------:R-:W4:Y:S03]  /*f400*/  LDSM.16.M88.4 R12, [R221+0x2000] ;  /* 0x00200000dd0c783b */ /* 0x000f260000000200 */
[C---:B---3--:R-:W-:Y:S08]  /*f410*/  HMMA.16816.F32.BF16 R212, R8.reuse, R24, R200 ;  /* 0x0000001808d4723c */ /* 0x048ff000000418c8 */
[C---:B------:R-:W-:Y:S01]  /*f420*/  HMMA.16816.F32.BF16 R204, R8.reuse, R26, R196 ;  /* 0x0000001a08cc723c */ /* 0x040fe200000418c4 */
[----:B------:R-:W-:Y:S07]  /*f430*/  LDSM.16.M88.4 R24, [R217+0x8400] ;  /* 0x00840000d918783b */ /* 0x000fee0000000200 */
[C---:B------:R-:W-:Y:S08]  /*f440*/  HMMA.16816.F32.BF16 R108, R8.reuse, R28, R208 ;  /* 0x0000001c086c723c */ /* 0x040ff000000418d0 */
[C---:B------:R-:W-:Y:S08]  /*f450*/  HMMA.16816.F32.BF16 R200, R8.reuse, R20, R192 ;  /* 0x0000001408c8723c */ /* 0x040ff000000418c0 */
[C---:B------:R-:W-:Y:S08]  /*f460*/  HMMA.16816.F32.BF16 R196, R8.reuse, R22, R188 ;  /* 0x0000001608c4723c */ /* 0x040ff000000418bc */
[----:B------:R-:W-:Y:S08]  /*f470*/  HMMA.16816.F32.BF16 R208, R8, R30, R184 ;  /* 0x0000001e08d0723c */ /* 0x000ff000000418b8 */
[----:B-1----:R-:W-:Y:S08]  /*f480*/  HMMA.16816.F32.BF16 R20, R4, R38, R60 ;  /* 0x000000260414723c */ /* 0x002ff0000004183c */
[----:B------:R-:W-:Y:S08]  /*f490*/  HMMA.16816.F32.BF16 R184, R8, R18, R56 ;  /* 0x0000001208b8723c */ /* 0x000ff00000041838 */
[C---:B------:R-:W-:Y:S08]  /*f4a0*/  HMMA.16816.F32.BF16 R60, R4.reuse, R54, R64 ;  /* 0x00000036043c723c */ /* 0x040ff00000041840 */
[C---:B------:R-:W-:Y:S08]  /*f4b0*/  HMMA.16816.F32.BF16 R56, R4.reuse, R52, R100 ;  /* 0x000000340438723c */ /* 0x040ff00000041864 */
[----:B------:R-:W-:Y:S08]  /*f4c0*/  HMMA.16816.F32.BF16 R64, R4, R48, R180 ;  /* 0x000000300440723c */ /* 0x000ff000000418b4 */
[----:B------:R-:W-:Y:S01]  /*f4d0*/  HMMA.16816.F32.BF16 R192, R8, R16, R236 ;  /* 0x0000001008c0723c */ /* 0x000fe200000418ec */
[----:B------:R-:W-:Y:S04]  /*f4e0*/  LDSM.16.M88.4 R16, [R217+0x8000] ;  /* 0x00800000d910783b */ /* 0x000fe80000000200 */
[----:B------:R-:W-:Y:S03]  /*f4f0*/  LDSM.16.M88.4 R8, [R220+0x4000] ;  /* 0x00400000dc08783b */ /* 0x000fe60000000200 */
[C---:B------:R-:W-:Y:S01]  /*f500*/  HMMA.16816.F32.BF16 R28, R4.reuse, R36, R40 ;  /* 0x00000024041c723c */ /* 0x040fe20000041828 */
[----:B------:R-:W-:Y:S07]  /*f510*/  LDSM.16.M88.4 R40, [R217+0x8c00] ;  /* 0x008c0000d928783b */ /* 0x000fee0000000200 */
[C---:B------:R-:W-:Y:S08]  /*f520*/  HMMA.16816.F32.BF16 R104, R4.reuse, R50, R104 ;  /* 0x000000320468723c */ /* 0x040ff00000041868 */
[C---:B------:R-:W-:Y:S08]  /*f530*/  HMMA.16816.F32.BF16 R180, R4.reuse, R44, R176 ;  /* 0x0000002c04b4723c */ /* 0x040ff000000418b0 */
[----:B------:R-:W-:Y:S01]  /*f540*/  HMMA.16816.F32.BF16 R100, R4, R46, R32 ;  /* 0x0000002e0464723c */ /* 0x000fe20000041820 */
[----:B------:R-:W1:Y:S04]  /*f550*/  LDSM.16.M88.4 R4, [R220+0x5000] ;  /* 0x00500000dc04783b */ /* 0x000e680000000200 */
[----:B------:R-:W3:Y:S03]  /*f560*/  LDSM.16.M88.4 R32, [R217+0x8800] ;  /* 0x00880000d920783b */ /* 0x000ee60000000200 */
        /* <DEDUP_REMOVED lines=9> */
[C---:B-1----:R-:W-:Y:S01]  /*f600*/  HMMA.16816.F32.BF16 R48, R4.reuse, R18, R20 ;  /* 0x000000120430723c */ /* 0x042fe20000041814 */
[----:B------:R-:W1:Y:S07]  /*f610*/  LDSM.16.M88.4 R20, [R219+0x8800] ;  /* 0x00880000db14783b */ /* 0x000e6e0000000200 */
[C---:B------:R-:W-:Y:S01]  /*f620*/  HMMA.16816.F32.BF16 R184, R4.reuse, R16, R28 ;  /* 0x0000001004b8723c */ /* 0x040fe2000004181c */
[----:B------:R-:W4:Y:S07]  /*f630*/  LDSM.16.M88.4 R28, [R219+0x8400] ;  /* 0x00840000db1c783b */ /* 0x000f2e0000000200 */
[C---:B------:R-:W-:Y:S08]  /*f640*/  HMMA.16816.F32.BF16 R44, R4.reuse, R24, R56 ;  /* 0x00000018042c723c */ /* 0x040ff00000041838 */
[C---:B---3--:R-:W-:Y:S08]  /*f650*/  HMMA.16816.F32.BF16 R56, R4.reuse, R34, R104 ;  /* 0x000000220438723c */ /* 0x048ff00000041868 */
[C---:B------:R-:W-:Y:S08]  /*f660*/  HMMA.16816.F32.BF16 R36, R4.reuse, R26, R60 ;  /* 0x0000001a0424723c */ /* 0x040ff0000004183c */
[----:B------:R-:W-:Y:S08]  /*f670*/  HMMA.16816.F32.BF16 R60, R4, R42, R100 ;  /* 0x0000002a043c723c */ /* 0x000ff00000041864 */
[C---:B------:R-:W-:Y:S08]  /*f680*/  HMMA.16816.F32.BF16 R100, R8.reuse, R16, R108 ;  /* 0x000000100864723c */ /* 0x040ff0000004186c */
[----:B------:R-:W-:Y:S01]  /*f690*/  HMMA.16816.F32.BF16 R104, R8, R18, R176 ;  /* 0x000000120868723c */ /* 0x000fe200000418b0 */
[----:B------:R-:W3:Y:S01]  /*f6a0*/  LDSM.16.M88.4 R16, [R219+0x8000] ;  /* 0x00800000db10783b */ /* 0x000ee20000000200 */
[----:B--2---:R-:W-:-:S06]  /*f6b0*/  IMAD.SHL.U32 R246, R246, 0x2, RZ ;  /* 0x00000002f6f67824 */ /* 0x004fcc00078e00ff */
[C---:B------:R-:W-:Y:S08]  /*f6c0*/  HMMA.16816.F32.BF16 R108, R8.reuse, R24, R188 ;  /* 0x00000018086c723c */ /* 0x040ff000000418bc */
[----:B------:R-:W-:Y:S01]  /*f6d0*/  HMMA.16816.F32.BF16 R176, R8, R26, R208 ;  /* 0x0000001a08b0723c */ /* 0x000fe200000418d0 */
[----:B------:R-:W2:Y:S07]  /*f6e0*/  LDSM.16.M88.4 R24, [R219+0x8c00] ;  /* 0x008c0000db18783b */ /* 0x000eae0000000200 */
[----:B------:R-:W-:Y:S01]  /*f6f0*/  HMMA.16816.F32.BF16 R52, R4, R32, R64 ;  /* 0x000000200434723c */ /* 0x000fe20000041840 */
[----:B------:R-:W-:-:S07]  /*f700*/  LOP3.LUT R246, R246, 0x6, RZ, 0xc0, !PT ;  /* 0x00000006f6f67812 */ /* 0x000fce00078ec0ff */
[----:B------:R-:W-:Y:S08]  /*f710*/  HMMA.16816.F32.BF16 R64, R4, R40, R180 ;  /* 0x000000280440723c */ /* 0x000ff000000418b4 */
[C---:B------:R-:W-:Y:S08]  /*f720*/  HMMA.16816.F32.BF16 R180, R8.reuse, R32, R200 ;  /* 0x0000002008b4723c */ /* 0x040ff000000418c8 */
[C---:B------:R-:W-:Y:S08]  /*f730*/  HMMA.16816.F32.BF16 R188, R8.reuse, R34, R204 ;  /* 0x0000002208bc723c */ /* 0x040ff000000418cc */
[C---:B------:R-:W-:Y:S08]  /*f740*/  HMMA.16816.F32.BF16 R196, R8.reuse, R40, R196 ;  /* 0x0000002808c4723c */ /* 0x040ff000000418c4 */
[----:B------:R-:W-:Y:S08]  /*f750*/  HMMA.16816.F32.BF16 R192, R8, R42, R192 ;  /* 0x0000002a08c0723c */ /* 0x000ff000000418c0 */
[----:B-1----:R-:W-:Y:S01]  /*f760*/  HMMA.16816.F32.BF16 R8, R12, R22, R56 ;  /* 0x000000160c08723c */ /* 0x002fe20000041838 */
[----:B------:R-:W-:-:S07]  /*f770*/  IMAD R0, R240, 0x40, R246 ;  /* 0x00000040f0007824 */ /* 0x000fce00078e02f6 */
[----:B----4-:R-:W-:Y:S01]  /*f780*/  HMMA.16816.F32.BF16 R36, R12, R30, R36 ;  /* 0x0000001e0c24723c */ /* 0x010fe20000041824 */
[----:B------:R-:W-:-:S05]  /*f790*/  IMAD.IADD R2, R230, 0x1, -R0 ;  /* 0x00000001e6027824 */ /* 0x000fca00078e0a00 */
[----:B------:R-:W-:-:S05]  /*f7a0*/  IABS R2, R2 ;  /* 0x0000000200027213 */ /* 0x000fca0000000000 */
[----:B------:R-:W-:-:S05]  /*f7b0*/  IMAD.MOV.U32 R3, RZ, RZ, R2 ;  /* 0x000000ffff037224 */ /* 0x000fca00078e0002 */
[----:B------:R-:W-:Y:S02]  /*f7c0*/  IMAD.MOV.U32 R243, RZ, RZ, R8 ;  /* 0x000000fffff37224 */ /* 0x000fe400078e0008 */
[----:B------:R-:W-:Y:S01]  /*f7d0*/  IMAD.IADD R8, R229, 0x1, -R0 ;  /* 0x00000001e5087824 */ /* 0x000fe200078e0a00 */
[----:B------:R1:W-:Y:S01]  /*f7e0*/  I2F R40, R3 ;  /* 0x0000000300287306 */ /* 0x0003e20000201400 */
[----:B------:R-:W-:Y:S03]  /*f7f0*/  HMMA.16816.F32.BF16 R4, R12, R20, R52 ;  /* 0x000000140c04723c */ /* 0x000fe60000041834 */
[----:B------:R-:W-:-:S05]  /*f800*/  IABS R2, R8 ;  /* 0x0000000800027213 */ /* 0x000fca0000000000 */
[----:B---3--:R-:W-:Y:S01]  /*f810*/  HMMA.16816.F32.BF16 R200, R12, R18, R48 ;  /* 0x000000120cc8723c */ /* 0x008fe20000041830 */
[----:B-1----:R-:W-:-:S07]  /*f820*/  IMAD.IADD R3, R228, 0x1, -R0 ;  /* 0x00000001e4037824 */ /* 0x002fce00078e0a00 */
[----:B------:R-:W-:Y:S01]  /*f830*/  HMMA.16816.F32.BF16 R184, R12, R16, R184 ;  /* 0x000000100cb8723c */ /* 0x000fe200000418b8 */
[----:B------:R-:W-:Y:S02]  /*f840*/  IMAD.MOV.U32 R48, RZ, RZ, R39 ;  /* 0x000000ffff307224 */ /* 0x000fe400078e0027 */
[----:B------:R1:W-:Y:S01]  /*f850*/  I2F R39, R2 ;  /* 0x0000000200277306 */ /* 0x0003e20000201400 */
[----:B------:R-:W-:Y:S01]  /*f860*/  IABS R8, R3 ;  /* 0x0000000300087213 */ /* 0x000fe20000000000 */
[----:B------:R-:W-:-:S03]  /*f870*/  IMAD.IADD R3, R231, 0x1, -R0 ;  /* 0x00000001e7037824 */ /* 0x000fc600078e0a00 */
[----:B------:R-:W-:Y:S01]  /*f880*/  HMMA.16816.F32.BF16 R204, R12, R28, R44 ;  /* 0x0000001c0ccc723c */ /* 0x000fe2000004182c */
[----:B------:R-:W-:Y:S01]  /*f890*/  IMAD.MOV.U32 R212, RZ, RZ, R9 ;  /* 0x000000ffffd47224 */ /* 0x000fe200078e0009 */
[----:B------:R-:W-:-:S06]  /*f8a0*/  IABS R3, R3 ;  /* 0x0000000300037213 */ /* 0x000fcc0000000000 */
[----:B--2---:R-:W-:Y:S01]  /*f8b0*/  HMMA.16816.F32.BF16 R32, R12, R24, R64 ;  /* 0x000000180c20723c */ /* 0x004fe20000041840 */
[----:B-1----:R-:W-:-:S07]  /*f8c0*/  IADD3 R2, R0, 0x1, RZ ;  /* 0x0000000100027810 */ /* 0x002fce0007ffe0ff */
[----:B------:R-:W-:Y:S01]  /*f8d0*/  HMMA.16816.F32.BF16 R12, R12, R26, R60 ;  /* 0x0000001a0c0c723c */ /* 0x000fe2000004183c */
[----:B------:R-:W-:Y:S02]  /*f8e0*/  IMAD.IADD R9, R230, 0x1, -R2 ;  /* 0x00000001e6097824 */ /* 0x000fe400078e0a02 */
[----:B------:R-:W-:Y:S02]  /*f8f0*/  IMAD.MOV.U32 R209, RZ, RZ, R37 ;  /* 0x000000ffffd17224 */ /* 0x000fe400078e0025 */
[----:B------:R1:W-:Y:S01]  /*f900*/  I2F R37, R8 ;  /* 0x0000000800257306 */ /* 0x0003e20000201400 */
[----:B------:R-:W-:Y:S02]  /*f910*/  IMAD.MOV.U32 R215, RZ, RZ, R38 ;  /* 0x000000ffffd77224 */ /* 0x000fe400078e0026 */
[----:B------:R-:W-:Y:S02]  /*f920*/  IMAD.MOV.U32 R238, RZ, RZ, R36 ;  /* 0x000000ffffee7224 */ /* 0x000fe400078e0024 */
[----:B------:R-:W-:-:S02]  /*f930*/  IMAD.MOV.U32 R42, RZ, RZ, R6 ;  /* 0x000000ffff2a7224 */ /* 0x000fc400078e0006 */
[----:B------:R-:W-:Y:S02]  /*f940*/  IMAD.MOV.U32 R50, RZ, RZ, R5 ;  /* 0x000000ffff327224 */ /* 0x000fe400078e0005 */
[----:B-1----:R-:W-:Y:S01]  /*f950*/  IMAD.MOV.U32 R8, RZ, RZ, R3 ;  /* 0x000000ffff087224 */ /* 0x002fe200078e0003 */
[----:B------:R-:W-:-:S03]  /*f960*/  IABS R3, R9 ;  /* 0x0000000900037213 */ /* 0x000fc60000000000 */
[----:B------:R1:W-:Y:S01]  /*f970*/  I2F R36, R8 ;  /* 0x0000000800247306 */ /* 0x0003e20000201400 */
[----:B------:R-:W-:Y:S02]  /*f980*/  IMAD.MOV.U32 R49, RZ, RZ, R4 ;  /* 0x000000ffff317224 */ /* 0x000fe400078e0004 */
[----:B------:R-:W-:Y:S02]  /*f990*/  IMAD.MOV.U32 R251, RZ, RZ, R7 ;  /* 0x000000fffffb7224 */ /* 0x000fe400078e0007 */
[----:B------:R-:W2:Y:S01]  /*f9a0*/  LDSM.16.M88.4 R4, [R221+0x4000] ;  /* 0x00400000dd04783b */ /* 0x000ea20000000200 */
[----:B------:R-:W-:Y:S02]  /*f9b0*/  IMAD.MOV.U32 R214, RZ, RZ, R10 ;  /* 0x000000ffffd67224 */ /* 0x000fe400078e000a */
[----:B------:R-:W-:Y:S01]  /*f9c0*/  IMAD.MOV.U32 R246, RZ, RZ, R250 ;  /* 0x000000fffff67224 */ /* 0x000fe200078e00fa */
[----:B------:R3:W-:Y:S01]  /*f9d0*/  I2F R38, R3 ;  /* 0x0000000300267306 */ /* 0x0007e20000201400 */
[----:B------:R-:W-:-:S02]  /*f9e0*/  IMAD.IADD R10, R231, 0x1, -R2 ;  /* 0x00000001e70a7824 */ /* 0x000fc400078e0a02 */
[----:B------:R-:W-:Y:S01]  /*f9f0*/  IMAD.MOV.U32 R239, RZ, RZ, R11 ;  /* 0x000000ffffef7224 */ /* 0x000fe200078e000b */
[C---:B------:R-:W-:Y:S01]  /*fa00*/  ISETP.GE.AND P0, PT, R0.reuse, R235, PT ;  /* 0x000000eb0000720c */ /* 0x040fe20003f06270 */
[----:B-1----:R-:W-:Y:S01]  /*fa10*/  IMAD.IADD R8, R229, 0x1, -R2 ;  /* 0x00000001e5087824 */ /* 0x002fe200078e0a02 */
[C---:B------:R-:W-:Y:S01]  /*fa20*/  ISETP.GE.AND P5, PT, R0.reuse, R233, PT ;  /* 0x000000e90000720c */ /* 0x040fe20003fa6270 */
[----:B------:R-:W-:Y:S01]  /*fa30*/  IMAD.MOV.U32 R236, RZ, RZ, R13 ;  /* 0x000000ffffec7224 */ /* 0x000fe200078e000d */
[C---:B------:R-:W-:Y:S01]  /*fa40*/  ISETP.GE.AND P6, PT, R0.reuse, R234, PT ;  /* 0x000000ea0000720c */ /* 0x040fe20003fc6270 */
[----:B------:R-:W-:Y:S01]  /*fa50*/  IMAD.MOV.U32 R252, RZ, RZ, R14 ;  /* 0x000000fffffc7224 */ /* 0x000fe200078e000e */
[----:B------:R-:W-:Y:S01]  /*fa60*/  ISETP.GE.AND P1, PT, R0, R232, PT ;  /* 0x000000e80000720c */ /* 0x000fe20003f26270 */
[----:B------:R-:W-:Y:S01]  /*fa70*/  IMAD.MOV.U32 R208, RZ, RZ, R12 ;  /* 0x000000ffffd07224 */ /* 0x000fe200078e000c */
[----:B------:R-:W-:-:S04]  /*fa80*/  DEPBAR.LE SB0, 0x0 ;  /* 0x000080000000791a */ /* 0x000fc80000000000 */
[----:B---3--:R-:W-:Y:S01]  /*fa90*/  IMAD.IADD R3, R228, 0x1, -R2 ;  /* 0x00000001e4037824 */ /* 0x008fe200078e0a02 */
[----:B------:R-:W-:-:S04]  /*faa0*/  IABS R8, R8 ;  /* 0x0000000800087213 */ /* 0x000fc80000000000 */
[----:B------:R-:W-:Y:S01]  /*fab0*/  IABS R3, R3 ;  /* 0x0000000300037213 */ /* 0x000fe20000000000 */
[----:B------:R-:W-:Y:S02]  /*fac0*/  IMAD.MOV.U32 R250, RZ, RZ, R15 ;  /* 0x000000fffffa7224 */ /* 0x000fe400078e000f */
[----:B------:R1:W-:Y:S02]  /*fad0*/  I2F R15, R8 ;  /* 0x00000008000f7306 */ /* 0x0003e40000201400 */
[----:B------:R-:W-:Y:S01]  /*fae0*/  IMAD.MOV.U32 R9, RZ, RZ, R3 ;  /* 0x000000ffff097224 */ /* 0x000fe200078e0003 */
[----:B------:R-:W-:-:S05]  /*faf0*/  IABS R3, R10 ;  /* 0x0000000a00037213 */ /* 0x000fca0000000000 */
[----:B------:R3:W-:Y:S01]  /*fb00*/  I2F R13, R3 ;  /* 0x00000003000d7306 */ /* 0x0007e20000201400 */
[----:B-1----:R-:W-:-:S07]  /*fb10*/  IADD3 R8, R0, 0x8, RZ ;  /* 0x0000000800087810 */ /* 0x002fce0007ffe0ff */
[----:B------:R1:W-:Y:S01]  /*fb20*/  I2F R14, R9 ;  /* 0x00000009000e7306 */ /* 0x0003e20000201400 */
[----:B---3--:R-:W-:-:S05]  /*fb30*/  IMAD.IADD R3, R229, 0x1, -R8 ;  /* 0x00000001e5037824 */ /* 0x008fca00078e0a08 */
[----:B------:R-:W-:Y:S01]  /*fb40*/  IABS R3, R3 ;  /* 0x0000000300037213 */ /* 0x000fe20000000000 */
[----:B-1----:R-:W-:-:S03]  /*fb50*/  IMAD.IADD R9, R230, 0x1, -R8 ;  /* 0x00000001e6097824 */ /* 0x002fc600078e0a08 */
[----:B------:R1:W-:Y:S01]  /*fb60*/  I2F R44, R3 ;  /* 0x00000003002c7306 */ /* 0x0003e20000201400 */
[----:B------:R-:W-:Y:S02]  /*fb70*/  IADD3 R10, R0, 0x9, RZ ;  /* 0x00000009000a7810 */ /* 0x000fe40007ffe0ff */
[----:B------:R-:W-:-:S05]  /*fb80*/  IABS R9, R9 ;  /* 0x0000000900097213 */ /* 0x000fca0000000000 */
[----:B------:R3:W-:Y:S01]  /*fb90*/  I2F R47, R9 ;  /* 0x00000009002f7306 */ /* 0x0007e20000201400 */
[----:B-1----:R-:W-:-:S05]  /*fba0*/  IMAD.IADD R3, R231, 0x1, -R8 ;  /* 0x00000001e7037824 */ /* 0x002fca00078e0a08 */
[----:B---3--:R-:W-:Y:S01]  /*fbb0*/  IABS R9, R3 ;  /* 0x0000000300097213 */ /* 0x008fe20000000000 */
[----:B------:R-:W-:-:S05]  /*fbc0*/  IMAD.IADD R3, R230, 0x1, -R10 ;  /* 0x00000001e6037824 */ /* 0x000fca00078e0a0a */
[----:B------:R-:W-:Y:S01]  /*fbd0*/  IABS R3, R3 ;  /* 0x0000000300037213 */ /* 0x000fe20000000000 */
[----:B------:R-:W-:-:S03]  /*fbe0*/  IMAD.IADD R11, R228, 0x1, -R8 ;  /* 0x00000001e40b7824 */ /* 0x000fc600078e0a08 */
[----:B------:R1:W-:Y:S01]  /*fbf0*/  I2F R46, R3 ;  /* 0x00000003002e7306 */ /* 0x0003e20000201400 */
[----:B--2---:R-:W-:Y:S01]  /*fc00*/  HMMA.16816.F32.BF16 R180, R4, R20, R180 ;  /* 0x0000001404b4723c */ /* 0x004fe200000418b4 */
[----:B------:R-:W-:Y:S01]  /*fc10*/  IABS R11, R11 ;  /* 0x0000000b000b7213 */ /* 0x000fe20000000000 */
[----:B------:R-:W-:-:S05]  /*fc20*/  IMAD.IADD R12, R231, 0x1, -R10 ;  /* 0x00000001e70c7824 */ /* 0x000fca00078e0a0a */
[----:B------:R2:W-:Y:S01]  /*fc30*/  I2F R20, R9 ;  /* 0x0000000900147306 */ /* 0x0005e20000201400 */
[----:B-1----:R-:W-:-:S07]  /*fc40*/  IMAD.IADD R3, R228, 0x1, -R10 ;  /* 0x00000001e4037824 */ /* 0x002fce00078e0a0a */
[----:B------:R1:W-:Y:S01]  /*fc50*/  I2F R41, R11 ;  /* 0x0000000b00297306 */ /* 0x0003e20000201400 */
[----:B------:R-:W-:Y:S01]  /*fc60*/  IABS R3, R3 ;  /* 0x0000000300037213 */ /* 0x000fe20000000000 */
[----:B--2---:R-:W-:Y:S02]  /*fc70*/  IMAD.IADD R9, R229, 0x1, -R10 ;  /* 0x00000001e5097824 */ /* 0x004fe400078e0a0a */
[----:B------:R-:W-:-:S03]  /*fc80*/  IMAD.MOV.U32 R213, RZ, RZ, R34 ;  /* 0x000000ffffd57224 */ /* 0x000fc600078e0022 */
[----:B------:R-:W-:Y:S01]  /*fc90*/  IABS R9, R9 ;  /* 0x0000000900097213 */ /* 0x000fe20000000000 */
[----:B------:R-:W-:Y:S02]  /*fca0*/  IMAD.MOV.U32 R237, RZ, RZ, R32 ;  /* 0x000000ffffed7224 */ /* 0x000fe400078e0020 */
[----:B------:R-:W-:Y:S02]  /*fcb0*/  IMAD.MOV.U32 R210, RZ, RZ, R33 ;  /* 0x000000ffffd27224 */ /* 0x000fe400078e0021 */
[----:B-1----:R-:W-:Y:S01]  /*fcc0*/  IMAD.MOV.U32 R11, RZ, RZ, R3 ;  /* 0x000000ffff0b7224 */ /* 0x002fe200078e0003 */
[----:B------:R-:W-:Y:S01]  /*fcd0*/  IABS R3, R12 ;  /* 0x0000000c00037213 */ /* 0x000fe20000000000 */
[----:B------:R-:W-:Y:S01]  /*fce0*/  IMAD.MOV.U32 R247, RZ, RZ, R35 ;  /* 0x000000fffff77224 */ /* 0x000fe200078e0023 */
[----:B------:R1:W-:Y:S01]  /*fcf0*/  I2F R45, R9 ;  /* 0x00000009002d7306 */ /* 0x0003e20000201400 */
[C---:B------:R-:W-:Y:S08]  /*fd00*/  HMMA.16816.F32.BF16 R32, R4.reuse, R16, R100 ;  /* 0x000000100420723c */ /* 0x040ff00000041864 */
[C---:B------:R-:W-:Y:S07]  /*fd10*/  HMMA.16816.F32.BF16 R100, R4.reuse, R24, R196 ;  /* 0x000000180464723c */ /* 0x040fee00000418c4 */
[----:B------:R-:W-:Y:S01]  /*fd20*/  IMAD.MOV.U32 R197, RZ, RZ, R42 ;  /* 0x000000ffffc57224 */ /* 0x000fe200078e002a */
[----:B-1----:R-:W-:Y:S01]  /*fd30*/  IADD3 R9, R0, 0x10, RZ ;  /* 0x0000001000097810 */ /* 0x002fe20007ffe0ff */
[----:B------:R1:W-:Y:S01]  /*fd40*/  I2F R42, R11 ;  /* 0x0000000b002a7306 */ /* 0x0003e20000201400 */
[----:B------:R-:W-:Y:S03]  /*fd50*/  HMMA.16816.F32.BF16 R176, R4, R30, R176 ;  /* 0x0000001e04b0723c */ /* 0x000fe600000418b0 */
[----:B------:R-:W-:-:S02]  /*fd60*/  IMAD.IADD R12, R230, 0x1, -R9 ;  /* 0x00000001e60c7824 */ /* 0x000fc400078e0a09 */
[----:B-1----:R-:W-:-:S04]  /*fd70*/  IMAD.MOV.U32 R11, RZ, RZ, R3 ;  /* 0x000000ffff0b7224 */ /* 0x002fc800078e0003 */
[----:B------:R1:W-:Y:S01]  /*fd80*/  I2F R31, R11 ;  /* 0x0000000b001f7306 */ /* 0x0003e20000201400 */
[----:B------:R-:W-:Y:S01]  /*fd90*/  IABS R3, R12 ;  /* 0x0000000c00037213 */ /* 0x000fe20000000000 */
[C---:B------:R-:W-:Y:S06]  /*fda0*/  HMMA.16816.F32.BF16 R104, R4.reuse, R18, R104 ;  /* 0x000000120468723c */ /* 0x040fec0000041868 */
[----:B------:R2:W-:Y:S01]  /*fdb0*/  I2F R43, R3 ;  /* 0x00000003002b7306 */ /* 0x0005e20000201400 */
[--C-:B-1----:R-:W-:Y:S01]  /*fdc0*/  IMAD.IADD R11, R229, 0x1, -R9.reuse ;  /* 0x00000001e50b7824 */ /* 0x102fe200078e0a09 */
[----:B------:R-:W-:Y:S04]  /*fdd0*/  HMMA.16816.F32.BF16 R108, R4, R28, R108 ;  /* 0x0000001c046c723c */ /* 0x000fe8000004186c */
[----:B------:R-:W-:Y:S01]  /*fde0*/  IABS R11, R11 ;  /* 0x0000000b000b7213 */ /* 0x000fe20000000000 */
[----:B--2---:R-:W-:-:S03]  /*fdf0*/  IMAD.IADD R3, R228, 0x1, -R9 ;  /* 0x00000001e4037824 */ /* 0x004fc600078e0a09 */
[----:B------:R-:W-:Y:S02]  /*fe00*/  HMMA.16816.F32.BF16 R188, R4, R22, R188 ;  /* 0x0000001604bc723c */ /* 0x000fe400000418bc */
[----:B------:R-:W-:-:S06]  /*fe10*/  IABS R3, R3 ;  /* 0x0000000300037213 */ /* 0x000fcc0000000000 */
[----:B------:R-:W-:Y:S07]  /*fe20*/  HMMA.16816.F32.BF16 R192, R4, R26, R192 ;  /* 0x0000001a04c0723c */ /* 0x000fee00000418c0 */
[----:B------:R-:W-:Y:S02]  /*fe30*/  IMAD.MOV.U32 R4, RZ, RZ, R11 ;  /* 0x000000ffff047224 */ /* 0x000fe400078e000b */
[----:B------:R-:W-:Y:S02]  /*fe40*/  IMAD.IADD R6, R231, 0x1, -R9 ;  /* 0x00000001e7067824 */ /* 0x000fe400078e0a09 */
[----:B------:R1:W-:Y:S01]  /*fe50*/  I2F R28, R4 ;  /* 0x00000004001c7306 */ /* 0x0003e20000201400 */
[----:B------:R-:W-:-:S02]  /*fe60*/  IMAD.MOV.U32 R5, RZ, RZ, R3 ;  /* 0x000000ffff057224 */ /* 0x000fc400078e0003 */
[----:B------:R-:W-:-:S05]  /*fe70*/  IABS R3, R6 ;  /* 0x0000000600037213 */ /* 0x000fca0000000000 */
[----:B------:R2:W-:Y:S01]  /*fe80*/  I2F R27, R5 ;  /* 0x00000005001b7306 */ /* 0x0005e20000201400 */
[----:B-1----:R-:W-:-:S05]  /*fe90*/  IADD3 R4, R0, 0x11, RZ ;  /* 0x0000001100047810 */ /* 0x002fca0007ffe0ff */
[----:B------:R-:W-:Y:S02]  /*fea0*/  IMAD.IADD R6, R230, 0x1, -R4 ;  /* 0x00000001e6067824 */ /* 0x000fe400078e0a04 */
[----:B--2---:R-:W-:-:S03]  /*feb0*/  IMAD.MOV.U32 R5, RZ, RZ, R3 ;  /* 0x000000ffff057224 */ /* 0x004fc600078e0003 */
[----:B------:R-:W-:Y:S01]  /*fec0*/  IABS R3, R6 ;  /* 0x0000000600037213 */ /* 0x000fe20000000000 */
[----:B------:R-:W-:Y:S01]  /*fed0*/  IMAD.IADD R6, R229, 0x1, -R4 ;  /* 0x00000001e5067824 */ /* 0x000fe200078e0a04 */
[----:B------:R1:W-:Y:S03]  /*fee0*/  I2F R26, R5 ;  /* 0x00000005001a7306 */ /* 0x0003e60000201400 */
[----:B-1----:R-:W-:Y:S01]  /*fef0*/  IMAD.MOV.U32 R5, RZ, RZ, R3 ;  /* 0x000000ffff057224 */ /* 0x002fe200078e0003 */
[----:B------:R-:W-:-:S04]  /*ff00*/  IABS R3, R6 ;  /* 0x0000000600037213 */ /* 0x000fc80000000000 */
[----:B------:R1:W-:Y:S08]  /*ff10*/  I2F R29, R3 ;  /* 0x00000003001d7306 */ /* 0x0003f00000201400 */
[----:B------:R-:W-:Y:S01]  /*ff20*/  I2F R30, R5 ;  /* 0x00000005001e7306 */ /* 0x000fe20000201400 */
[----:B-1----:R-:W-:-:S07]  /*ff30*/  FMUL.FTZ R3, R32, c[0x0][0x2ec] ;  /* 0x0000bb0020037a20 */ /* 0x002fce0000410000 */
[----:B------:R1:W2:Y:S01]  /*ff40*/  MUFU.TANH R5, R3 ;  /* 0x0000000300057308 */ /* 0x0002a20000002400 */
[----:B------:R-:W-:Y:S02]  /*ff50*/  FMUL.FTZ R11, R186, c[0x0][0x2ec] ;  /* 0x0000bb00ba0b7a20 */ /* 0x000fe40000410000 */
[----:B-1----:R-:W-:-:S05]  /*ff60*/  FMUL.FTZ R3, R34, c[0x0][0x2ec] ;  /* 0x0000bb0022037a20 */ /* 0x002fca0000410000 */
[----:B------:R1:W-:Y:S02]  /*ff70*/  MUFU.TANH R7, R3 ;  /* 0x0000000300077308 */ /* 0x0003e40000002400 */
[----:B-1----:R-:W-:-:S06]  /*ff80*/  FMUL.FTZ R3, R184, c[0x0][0x2ec] ;  /* 0x0000bb00b8037a20 */ /* 0x002fcc0000410000 */
[----:B------:R1:W3:Y:S08]  /*ff90*/  MUFU.TANH R6, R3 ;  /* 0x0000000300067308 */ /* 0x0002f00000002400 */
[----:B------:R-:W4:Y:S01]  /*ffa0*/  MUFU.TANH R11, R11 ;  /* 0x0000000b000b7308 */ /* 0x000f220000002400 */
[----:B-1----:R-:W-:-:S05]  /*ffb0*/  IMAD.IADD R3, R228, 0x1, -R4 ;  /* 0x00000001e4037824 */ /* 0x002fca00078e0a04 */
[----:B------:R-:W-:-:S04]  /*ffc0*/  IABS R3, R3 ;  /* 0x0000000300037213 */ /* 0x000fc80000000000 */
[----:B------:R1:W-:Y:S01]  /*ffd0*/  I2F R25, R3 ;  /* 0x0000000300197306 */ /* 0x0003e20000201400 */
[-C--:B--2---:R-:W-:Y:S01]  /*ffe0*/  FFMA.FTZ R5, R40, -R222.reuse, R5 ;  /* 0x800000de28057223 */ /* 0x084fe20000010005 */
[C---:B------:R-:W-:Y:S01]  /*fff0*/  ISETP.LT.OR P0, PT, R0.reuse, R227, P0 ;  /* 0x000000e30000720c */ /* 0x040fe20000701670 */
[----:B---3--:R-:W-:Y:S01]  /*10000*/  FFMA.FTZ R6, R37, -R222, R6 ;  /* 0x800000de25067223 */ /* 0x008fe20000010006 */
[----:B------:R-:W-:Y:S01]  /*10010*/  ISETP.LT.OR P5, PT, R0, R225, P5 ;  /* 0x000000e10000720c */ /* 0x000fe20002fa1670 */
[----:B-1----:R-:W-:-:S04]  /*10020*/  FMUL.FTZ R3, R33, c[0x0][0x2ec] ;  /* 0x0000bb0021037a20 */ /* 0x002fc80000410000 */
[----:B------:R1:W2:Y:S01]  /*10030*/  MUFU.TANH R18, R3 ;  /* 0x0000000300127308 */ /* 0x0002a20000002400 */
[-C--:B------:R-:W-:Y:S01]  /*10040*/  FFMA.FTZ R7, R39, -R222.reuse, R7 ;  /* 0x800000de27077223 */ /* 0x080fe20000010007 */
[----:B------:R-:W-:Y:S01]  /*10050*/  FSEL R245, R5, -INF , !P0 ;  /* 0xff80000005f57808 */ /* 0x000fe20004000000 */
[----:B----4-:R-:W-:Y:S01]  /*10060*/  FFMA.FTZ R11, R36, -R222, R11 ;  /* 0x800000de240b7223 */ /* 0x010fe2000001000b */
[----:B------:R-:W-:Y:S01]  /*10070*/  FSEL R55, R6, -INF , !P5 ;  /* 0xff80000006377808 */ /* 0x000fe20006800000 */
[----:B------:R-:W-:Y:S01]  /*10080*/  IMAD.IADD R5, R231, 0x1, -R4 ;  /* 0x00000001e7057824 */ /* 0x000fe200078e0a04 */
[----:B------:R-:W-:Y:S01]  /*10090*/  ISETP.LT.OR P6, PT, R0, R226, P6 ;  /* 0x000000e20000720c */ /* 0x000fe200037c1670 */
[----:B-1----:R-:W-:-:S04]  /*100a0*/  FMUL.FTZ R3, R35, c[0x0][0x2ec] ;  /* 0x0000bb0023037a20 */ /* 0x002fc80000410000 */
[----:B------:R1:W3:Y:S01]  /*100b0*/  MUFU.TANH R12, R3 ;  /* 0x00000003000c7308 */ /* 0x0002e20000002400 */
[C---:B------:R-:W-:Y:S02]  /*100c0*/  ISETP.LT.OR P1, PT, R0.reuse, R224, P1 ;  /* 0x000000e00000720c */ /* 0x040fe40000f21670 */
[----:B------:R-:W-:Y:S02]  /*100d0*/  FSEL R249, R7, -INF , !P6 ;  /* 0xff80000007f97808 */ /* 0x000fe40007000000 */
[----:B------:R-:W-:Y:S02]  /*100e0*/  FSEL R56, R11, -INF , !P1 ;  /* 0xff8000000b387808 */ /* 0x000fe40004800000 */
[----:B-1----:R-:W-:-:S05]  /*100f0*/  IADD3 R3, R0, 0x18, RZ ;  /* 0x0000001800037810 */ /* 0x002fca0007ffe0ff */
[----:B------:R-:W-:Y:S01]  /*10100*/  IMAD.IADD R6, R230, 0x1, -R3 ;  /* 0x00000001e6067824 */ /* 0x000fe200078e0a03 */
[C---:B------:R-:W-:Y:S02]  /*10110*/  ISETP.GE.AND P0, PT, R2.reuse, R235, PT ;  /* 0x000000eb0200720c */ /* 0x040fe40003f06270 */
[C---:B------:R-:W-:Y:S02]  /*10120*/  ISETP.GE.AND P6, PT, R2.reuse, R234, PT ;  /* 0x000000ea0200720c */ /* 0x040fe40003fc6270 */
[C---:B------:R-:W-:Y:S02]  /*10130*/  ISETP.GE.AND P5, PT, R2.reuse, R233, PT ;  /* 0x000000e90200720c */ /* 0x040fe40003fa6270 */
[----:B------:R-:W-:Y:S02]  /*10140*/  IABS R5, R5 ;  /* 0x0000000500057213 */ /* 0x000fe40000000000 */
[C---:B------:R-:W-:Y:S02]  /*10150*/  ISETP.GE.AND P1, PT, R2.reuse, R232, PT ;  /* 0x000000e80200720c */ /* 0x040fe40003f26270 */
[----:B------:R-:W-:Y:S01]  /*10160*/  IABS R6, R6 ;  /* 0x0000000600067213 */ /* 0x000fe20000000000 */
[----:B------:R1:W-:Y:S01]  /*10170*/  I2F R19, R5 ;  /* 0x0000000500137306 */ /* 0x0003e20000201400 */
[----:B------:R-:W-:-:S02]  /*10180*/  ISETP.LT.OR P0, PT, R2, R227, P0 ;  /* 0x000000e30200720c */ /* 0x000fc40000701670 */
[C---:B------:R-:W-:Y:S02]  /*10190*/  ISETP.LT.OR P6, PT, R2.reuse, R226, P6 ;  /* 0x000000e20200720c */ /* 0x040fe400037c1670 */
[C---:B------:R-:W-:Y:S01]  /*101a0*/  ISETP.LT.OR P5, PT, R2.reuse, R225, P5 ;  /* 0x000000e10200720c */ /* 0x040fe20002fa1670 */
[----:B------:R-:W-:Y:S01]  /*101b0*/  BAR.SYNC.DEFER_BLOCKING 0x0 ;  /* 0x0000000000007b1d */ /* 0x000fe20000010000 */
[----:B------:R-:W-:Y:S01]  /*101c0*/  ISETP.LT.OR P1, PT, R2, R224, P1 ;  /* 0x000000e00200720c */ /* 0x000fe20000f21670 */
[----:B------:R-:W-:Y:S02]  /*101d0*/  IMAD.IADD R2, R229, 0x1, -R3 ;  /* 0x00000001e5027824 */ /* 0x000fe400078e0a03 */
[----:B------:R-:W-:Y:S02]  /*101e0*/  FMUL.FTZ R17, R185, c[0x0][0x2ec] ;  /* 0x0000bb00b9117a20 */ /* 0x000fe40000410000 */
[----:B-1----:R-:W-:Y:S01]  /*101f0*/  IMAD.MOV.U32 R5, RZ, RZ, R6 ;  /* 0x000000ffff057224 */ /* 0x002fe200078e0006 */
[----:B------:R-:W-:Y:S01]  /*10200*/  IABS R2, R2 ;  /* 0x0000000200027213 */ /* 0x000fe20000000000 */
[----:B--2---:R-:W-:-:S02]  /*10210*/  FFMA.FTZ R7, R38, -R222, R18 ;  /* 0x800000de26077223 */ /* 0x004fc40000010012 */
[----:B------:R1:W-:Y:S01]  /*10220*/  I2F R24, R5 ;  /* 0x0000000500187306 */ /* 0x0003e20000201400 */
[----:B------:R-:W-:Y:S02]  /*10230*/  FMUL.FTZ R16, R187, c[0x0][0x2ec] ;  /* 0x0000bb00bb107a20 */ /* 0x000fe40000410000 */
[----:B------:R-:W-:Y:S01]  /*10240*/  IMAD.MOV.U32 R6, RZ, RZ, R2 ;  /* 0x000000ffff067224 */ /* 0x000fe200078e0002 */
[----:B------:R-:W-:Y:S01]  /*10250*/  FSEL R241, R7, -INF , !P0 ;  /* 0xff80000007f17808 */ /* 0x000fe20004000000 */
[----:B------:R-:W-:-:S03]  /*10260*/  IMAD.IADD R7, R231, 0x1, -R3 ;  /* 0x00000001e7077824 */ /* 0x000fc600078e0a03 */
[----:B------:R-:W2:Y:S01]  /*10270*/  MUFU.TANH R17, R17 ;  /* 0x0000001100117308 */ /* 0x000ea20000002400 */
[----:B------:R-:W-:Y:S01]  /*10280*/  IADD3 R2, R0, 0x19, RZ ;  /* 0x0000001900027810 */ /* 0x000fe20007ffe0ff */
[----:B-1----:R-:W-:-:S06]  /*10290*/  IMAD.IADD R5, R228, 0x1, -R3 ;  /* 0x00000001e4057824 */ /* 0x002fcc00078e0a03 */
[----:B------:R-:W1:Y:S01]  /*102a0*/  MUFU.TANH R16, R16 ;  /* 0x0000001000107308 */ /* 0x000e620000002400 */
[----:B------:R-:W-:-:S07]  /*102b0*/  IABS R5, R5 ;  /* 0x0000000500057213 */ /* 0x000fce0000000000 */
[----:B------:R4:W-:Y:S01]  /*102c0*/  I2F R23, R6 ;  /* 0x0000000600177306 */ /* 0x0009e20000201400 */
[-C--:B---3--:R-:W-:Y:S02]  /*102d0*/  FFMA.FTZ R11, R15, -R222.reuse, R12 ;  /* 0x800000de0f0b7223 */ /* 0x088fe4000001000c */
[-C--:B--2---:R-:W-:Y:S02]  /*102e0*/  FFMA.FTZ R12, R14, -R222.reuse, R17 ;  /* 0x800000de0e0c7223 */ /* 0x084fe40000010011 */
[----:B----4-:R-:W-:Y:S01]  /*102f0*/  IMAD.MOV.U32 R6, RZ, RZ, R5 ;  /* 0x000000ffff067224 */ /* 0x010fe200078e0005 */
[----:B------:R-:W-:Y:S01]  /*10300*/  IABS R5, R7 ;  /* 0x0000000700057213 */ /* 0x000fe20000000000 */
[----:B------:R-:W-:Y:S02]  /*10310*/  IMAD.IADD R7, R230, 0x1, -R2 ;  /* 0x00000001e6077824 */ /* 0x000fe400078e0a02 */
[----:B------:R2:W-:Y:S01]  /*10320*/  I2F R21, R6 ;  /* 0x0000000600157306 */ /* 0x0005e20000201400 */
[----:B-1----:R-:W-:Y:S01]  /*10330*/  FFMA.FTZ R13, R13, -R222, R16 ;  /* 0x800000de0d0d7223 */ /* 0x002fe20000010010 */
[----:B------:R-:W-:Y:S01]  /*10340*/  FSEL R244, R11, -INF , !P6 ;  /* 0xff8000000bf47808 */ /* 0x000fe20007000000 */
[----:B--2---:R-:W-:Y:S01]  /*10350*/  IMAD.MOV.U32 R6, RZ, RZ, R5 ;  /* 0x000000ffff067224 */ /* 0x004fe200078e0005 */
[----:B------:R-:W-:Y:S01]  /*10360*/  IABS R5, R7 ;  /* 0x0000000700057213 */ /* 0x000fe20000000000 */
[----:B------:R-:W-:-:S03]  /*10370*/  IMAD.IADD R7, R229, 0x1, -R2 ;  /* 0x00000001e5077824 */ /* 0x000fc600078e0a02 */
[----:B------:R1:W-:Y:S01]  /*10380*/  I2F R14, R6 ;  /* 0x00000006000e7306 */ /* 0x0003e20000201400 */
[----:B------:R-:W-:Y:S02]  /*10390*/  FSEL R52, R12, -INF , !P5 ;  /* 0xff8000000c347808 */ /* 0x000fe40006800000 */
[----:B------:R-:W-:Y:S02]  /*103a0*/  FSEL R53, R13, -INF , !P1 ;  /* 0xff8000000d357808 */ /* 0x000fe40004800000 */
[C---:B------:R-:W-:Y:S02]  /*103b0*/  ISETP.GE.AND P0, PT, R8.reuse, R235, PT ;  /* 0x000000eb0800720c */ /* 0x040fe40003f06270 */
[----:B------:R-:W-:Y:S01]  /*103c0*/  ISETP.GE.AND P6, PT, R8, R234, PT ;  /* 0x000000ea0800720c */ /* 0x000fe20003fc6270 */
[----:B-1----:R-:W-:Y:S01]  /*103d0*/  IMAD.MOV.U32 R6, RZ, RZ, R5 ;  /* 0x000000ffff067224 */ /* 0x002fe200078e0005 */
[----:B------:R-:W-:Y:S01]  /*103e0*/  IABS R5, R7 ;  /* 0x0000000700057213 */ /* 0x000fe20000000000 */
[----:B------:R-:W-:-:S02]  /*103f0*/  IMAD.IADD R7, R228, 0x1, -R2 ;  /* 0x00000001e4077824 */ /* 0x000fc400078e0a02 */
[----:B------:R1:W-:Y:S01]  /*10400*/  I2F R54, R6 ;  /* 0x0000000600367306 */ /* 0x0003e20000201400 */
[C---:B------:R-:W-:Y:S02]  /*10410*/  ISETP.GE.AND P5, PT, R8.reuse, R233, PT ;  /* 0x000000e90800720c */ /* 0x040fe40003fa6270 */
[C---:B------:R-:W-:Y:S02]  /*10420*/  ISETP.GE.AND P1, PT, R8.reuse, R232, PT ;  /* 0x000000e80800720c */ /* 0x040fe40003f26270 */
[C---:B------:R-:W-:Y:S02]  /*10430*/  ISETP.LT.OR P0, PT, R8.reuse, R227, P0 ;  /* 0x000000e30800720c */ /* 0x040fe40000701670 */
[C---:B------:R-:W-:Y:S02]  /*10440*/  ISETP.LT.OR P6, PT, R8.reuse, R226, P6 ;  /* 0x000000e20800720c */ /* 0x040fe400037c1670 */
[----:B------:R-:W-:Y:S01]  /*10450*/  ISETP.LT.OR P5, PT, R8, R225, P5 ;  /* 0x000000e10800720c */ /* 0x000fe20002fa1670 */
[----:B-1----:R-:W-:Y:S01]  /*10460*/  IMAD.MOV.U32 R6, RZ, RZ, R5 ;  /* 0x000000ffff067224 */ /* 0x002fe200078e0005 */
[----:B------:R-:W-:-:S03]  /*10470*/  IABS R5, R7 ;  /* 0x0000000700057213 */ /* 0x000fc60000000000 */
[----:B------:R1:W-:Y:S01]  /*10480*/  I2F R51, R6 ;  /* 0x0000000600337306 */ /* 0x0003e20000201400 */
[----:B------:R-:W-:Y:S02]  /*10490*/  ISETP.LT.OR P1, PT, R8, R224, P1 ;  /* 0x000000e00800720c */ /* 0x000fe40000f21670 */
[----:B------:R-:W-:Y:S01]  /*104a0*/  IADD3 R8, R0, 0x20, RZ ;  /* 0x0000002000087810 */ /* 0x000fe20007ffe0ff */
[----:B------:R-:W-:-:S04]  /*104b0*/  IMAD.MOV.U32 R187, RZ, RZ, R49 ;  /* 0x000000ffffbb7224 */ /* 0x000fc800078e0031 */
[----:B------:R-:W-:Y:S02]  /*104c0*/  IMAD.IADD R7, R230, 0x1, -R8 ;  /* 0x00000001e6077824 */ /* 0x000fe400078e0a08 */
[----:B-1----:R-:W-:Y:S02]  /*104d0*/  IMAD.MOV.U32 R6, RZ, RZ, R5 ;  /* 0x000000ffff067224 */ /* 0x002fe400078e0005 */
[----:B------:R-:W-:-:S05]  /*104e0*/  IMAD.IADD R5, R231, 0x1, -R2 ;  /* 0x00000001e7057824 */ /* 0x000fca00078e0a02 */
[----:B------:R-:W-:Y:S01]  /*104f0*/  IABS R5, R5 ;  /* 0x0000000500057213 */ /* 0x000fe20000000000 */
[----:B------:R1:W-:Y:S01]  /*10500*/  I2F R49, R6 ;  /* 0x0000000600317306 */ /* 0x0003e20000201400 */
[----:B------:R-:W-:-:S03]  /*10510*/  IMAD.MOV.U32 R185, RZ, RZ, R50 ;  /* 0x000000ffffb97224 */ /* 0x000fc600078e0032 */
        /* <DEDUP_REMOVED lines=20> */
[----:B------:R-:W-:Y:S02]  /*10660*/  IMAD.IADD R11, R228, 0x1, -R7 ;  /* 0x00000001e40b7824 */ /* 0x000fe400078e0a07 */
        /* <DEDUP_REMOVED lines=13> */
[----:B-1----:R-:W-:-:S03]  /*10740*/  IMAD.MOV.U32 R11, RZ, RZ, R5 ;  /* 0x000000ffff0b7224 */ /* 0x002fc600078e0005 */
[----:B------:R-:W-:Y:S01]  /*10750*/  IABS R5, R12 ;  /* 0x0000000c00057213 */ /* 0x000fe20000000000 */
[----:B------:R1:W-:Y:S01]  /*10760*/  I2F R57, R11 ;  /* 0x0000000b00397306 */ /* 0x0003e20000201400 */
[----:B------:R-:W-:-:S03]  /*10770*/  IMAD.IADD R12, R228, 0x1, -R6 ;  /* 0x00000001e40c7824 */ /* 0x000fc600078e0a06 */
[----:B-1----:R-:W-:Y:S02]  /*10780*/  IMAD.MOV.U32 R11, RZ, RZ, R5 ;  /* 0x000000ffff0b7224 */ /* 0x002fe400078e0005 */
[----:B------:R-:W-:-:S05]  /*10790*/  IMAD.IADD R5, R229, 0x1, -R6 ;  /* 0x00000001e5057824 */ /* 0x000fca00078e0a06 */
[----:B------:R-:W-:Y:S01]  /*107a0*/  IABS R5, R5 ;  /* 0x0000000500057213 */ /* 0x000fe20000000000 */
[----:B------:R1:W-:Y:S01]  /*107b0*/  I2F R65, R11 ;  /* 0x0000000b00417306 */ /* 0x0003e20000201400 */
[----:B------:R-:W-:-:S03]  /*107c0*/  FMUL.FTZ R15, R200, c[0x0][0x2ec] ;  /* 0x0000bb00c80f7a20 */ /* 0x000fc60000410000 */
[----:B-1----:R-:W-:Y:S01]  /*107d0*/  IMAD.MOV.U32 R11, RZ, RZ, R5 ;  /* 0x000000ffff0b7224 */ /* 0x002fe200078e0005 */
[----:B------:R-:W-:-:S03]  /*107e0*/  IABS R5, R12 ;  /* 0x0000000c00057213 */ /* 0x000fc60000000000 */
[----:B------:R1:W-:Y:S01]  /*107f0*/  I2F R62, R11 ;  /* 0x0000000b003e7306 */ /* 0x0003e20000201400 */
[----:B------:R-:W-:-:S07]  /*10800*/  FMUL.FTZ R12, R202, c[0x0][0x2ec] ;  /* 0x0000bb00ca0c7a20 */ /* 0x000fce0000410000 */
[----:B------:R2:W-:Y:S01]  /*10810*/  I2F R59, R5 ;  /* 0x00000005003b7306 */ /* 0x0005e20000201400 */
[----:B-1----:R-:W-:-:S07]  /*10820*/  FMUL.FTZ R11, R106, c[0x0][0x2ec] ;  /* 0x0000bb006a0b7a20 */ /* 0x002fce0000410000 */
[----:B------:R-:W-:Y:S01]  /*10830*/  MUFU.TANH R15, R15 ;  /* 0x0000000f000f7308 */ /* 0x000fe20000002400 */
[----:B--2---:R-:W-:-:S07]  /*10840*/  FMUL.FTZ R5, R104, c[0x0][0x2ec] ;  /* 0x0000bb0068057a20 */ /* 0x004fce0000410000 */
[----:B------:R-:W-:Y:S08]  /*10850*/  MUFU.TANH R11, R11 ;  /* 0x0000000b000b7308 */ /* 0x000ff00000002400 */
[----:B------:R-:W1:Y:S08]  /*10860*/  MUFU.TANH R5, R5 ;  /* 0x0000000500057308 */ /* 0x000e700000002400 */
[----:B------:R2:W3:Y:S02]  /*10870*/  MUFU.TANH R16, R12 ;  /* 0x0000000c00107308 */ /* 0x0004e40000002400 */
[----:B--2---:R-:W-:-:S06]  /*10880*/  FMUL.FTZ R12, R105, c[0x0][0x2ec] ;  /* 0x0000bb00690c7a20 */ /* 0x004fcc0000410000 */
[----:B------:R2:W-:Y:S01]  /*10890*/  MUFU.TANH R22, R12 ;  /* 0x0000000c00167308 */ /* 0x0005e20000002400 */
[----:B-1----:R-:W-:Y:S02]  /*108a0*/  FFMA.FTZ R13, R47, -R222, R5 ;  /* 0x800000de2f0d7223 */ /* 0x002fe40000010005 */
[----:B------:R-:W-:Y:S02]  /*108b0*/  FMUL.FTZ R5, R201, c[0x0][0x2ec] ;  /* 0x0000bb00c9057a20 */ /* 0x000fe40000410000 */
[----:B--2---:R-:W-:-:S04]  /*108c0*/  FMUL.FTZ R12, R107, c[0x0][0x2ec] ;  /* 0x0000bb006b0c7a20 */ /* 0x004fc80000410000 */
[----:B------:R1:W-:Y:S08]  /*108d0*/  MUFU.TANH R18, R12 ;  /* 0x0000000c00127308 */ /* 0x0003f00000002400 */
[----:B------:R3:W2:Y:S01]  /*108e0*/  MUFU.TANH R17, R5 ;  /* 0x0000000500117308 */ /* 0x0006a20000002400 */
[-C--:B-1----:R-:W-:Y:S02]  /*108f0*/  FFMA.FTZ R12, R44, -R222.reuse, R11 ;  /* 0x800000de2c0c7223 */ /* 0x082fe4000001000b */
[----:B------:R-:W-:-:S02]  /*10900*/  FFMA.FTZ R11, R41, -R222, R15 ;  /* 0x800000de290b7223 */ /* 0x000fc4000001000f */
[----:B------:R-:W-:Y:S02]  /*10910*/  FMUL.FTZ R15, R203, c[0x0][0x2ec] ;  /* 0x0000bb00cb0f7a20 */ /* 0x000fe40000410000 */
[----:B---3--:R-:W-:-:S04]  /*10920*/  FFMA.FTZ R5, R20, -R222, R16 ;  /* 0x800000de14057223 */ /* 0x008fc80000010010 */
[----:B------:R-:W1:Y:S01]  /*10930*/  MUFU.TANH R15, R15 ;  /* 0x0000000f000f7308 */ /* 0x000e620000002400 */
[----:B------:R-:W-:Y:S01]  /*10940*/  FSEL R44, R5, -INF , !P1 ;  /* 0xff800000052c7808 */ /* 0x000fe20004800000 */
[----:B------:R-:W-:Y:S01]  /*10950*/  FMUL.FTZ R5, R110, c[0x0][0x2ec] ;  /* 0x0000bb006e057a20 */ /* 0x000fe20000410000 */
[----:B------:R-:W-:Y:S02]  /*10960*/  FSEL R200, R13, -INF , !P0 ;  /* 0xff8000000dc87808 */ /* 0x000fe40004000000 */
[----:B------:R-:W-:Y:S02]  /*10970*/  FSEL R201, R12, -INF , !P6 ;  /* 0xff8000000cc97808 */ /* 0x000fe40007000000 */
[----:B------:R-:W-:Y:S01]  /*10980*/  FSEL R41, R11, -INF , !P5 ;  /* 0xff8000000b297808 */ /* 0x000fe20006800000 */
[----:B------:R3:W-:Y:S01]  /*10990*/  MUFU.TANH R13, R5 ;  /* 0x00000005000d7308 */ /* 0x0007e20000002400 */
[C---:B------:R-:W-:Y:S02]  /*109a0*/  ISETP.GE.AND P0, PT, R10.reuse, R235, PT ;  /* 0x000000eb0a00720c */ /* 0x040fe40003f06270 */
[----:B------:R-:W-:-:S02]  /*109b0*/  ISETP.GE.AND P6, PT, R10, R234, PT ;  /* 0x000000ea0a00720c */ /* 0x000fc40003fc6270 */
[C---:B------:R-:W-:Y:S02]  /*109c0*/  ISETP.GE.AND P5, PT, R10.reuse, R233, PT ;  /* 0x000000e90a00720c */ /* 0x040fe40003fa6270 */
[----:B------:R-:W-:Y:S01]  /*109d0*/  ISETP.GE.AND P1, PT, R10, R232, PT ;  /* 0x000000e80a00720c */ /* 0x000fe20003f26270 */
[----:B------:R-:W-:Y:S01]  /*109e0*/  FMUL.FTZ R11, R108, c[0x0][0x2ec] ;  /* 0x0000bb006c0b7a20 */ /* 0x000fe20000410000 */
[C---:B------:R-:W-:Y:S02]  /*109f0*/  ISETP.LT.OR P0, PT, R10.reuse, R227, P0 ;  /* 0x000000e30a00720c */ /* 0x040fe40000701670 */
[C---:B------:R-:W-:Y:S02]  /*10a00*/  ISETP.LT.OR P6, PT, R10.reuse, R226, P6 ;  /* 0x000000e20a00720c */ /* 0x040fe400037c1670 */
[----:B------:R-:W-:Y:S01]  /*10a10*/  ISETP.LT.OR P5, PT, R10, R225, P5 ;  /* 0x000000e10a00720c */ /* 0x000fe20002fa1670 */
[----:B---3--:R-:W-:Y:S01]  /*10a20*/  FMUL.FTZ R5, R204, c[0x0][0x2ec] ;  /* 0x0000bb00cc057a20 */ /* 0x008fe20000410000 */
[----:B------:R-:W-:Y:S01]  /*10a30*/  ISETP.LT.OR P1, PT, R10, R224, P1 ;  /* 0x000000e00a00720c */ /* 0x000fe20000f21670 */
[-C--:B--2---:R-:W-:Y:S01]  /*10a40*/  FFMA.FTZ R10, R42, -R222.reuse, R17 ;  /* 0x800000de2a0a7223 */ /* 0x084fe20000010011 */
[----:B------:R-:W2:Y:S01]  /*10a50*/  MUFU.TANH R20, R11 ;  /* 0x0000000b00147308 */ /* 0x000ea20000002400 */
[----:B------:R-:W-:-:S07]  /*10a60*/  FFMA.FTZ R12, R46, -R222, R22 ;  /* 0x800000de2e0c7223 */ /* 0x000fce0000010016 */
[----:B------:R1:W3:Y:S01]  /*10a70*/  MUFU.TANH R17, R5 ;  /* 0x0000000500117308 */ /* 0x0002e20000002400 */
[----:B------:R-:W-:Y:S01]  /*10a80*/  FSEL R35, R10, -INF , !P5 ;  /* 0xff8000000a237808 */ /* 0x000fe20006800000 */
[----:B------:R-:W-:Y:S01]  /*10a90*/  FMUL.FTZ R10, R109, c[0x0][0x2ec] ;  /* 0x0000bb006d0a7a20 */ /* 0x000fe20000410000 */
[----:B------:R-:W-:Y:S01]  /*10aa0*/  FSEL R196, R12, -INF , !P0 ;  /* 0xff8000000cc47808 */ /* 0x000fe20004000000 */
[----:B-1----:R-:W-:Y:S02]  /*10ab0*/  FFMA.FTZ R5, R31, -R222, R15 ;  /* 0x800000de1f057223 */ /* 0x002fe4000001000f */
[----:B------:R-:W-:-:S04]  /*10ac0*/  FMUL.FTZ R15, R206, c[0x0][0x2ec] ;  /* 0x0000bb00ce0f7a20 */ /* 0x000fc80000410000 */
[----:B------:R-:W1:Y:S01]  /*10ad0*/  MUFU.TANH R16, R15 ;  /* 0x0000000f00107308 */ /* 0x000e620000002400 */
[-C--:B------:R-:W-:Y:S01]  /*10ae0*/  FFMA.FTZ R11, R45, -R222.reuse, R18 ;  /* 0x800000de2d0b7223 */ /* 0x080fe20000010012 */
[----:B------:R-:W-:Y:S01]  /*10af0*/  FSEL R42, R5, -INF , !P1 ;  /* 0xff800000052a7808 */ /* 0x000fe20004800000 */
[----:B------:R-:W-:Y:S01]  /*10b00*/  FMUL.FTZ R5, R111, c[0x0][0x2ec] ;  /* 0x0000bb006f057a20 */ /* 0x000fe20000410000 */
[----:B------:R-:W-:Y:S02]  /*10b10*/  ISETP.GE.AND P0, PT, R9, R235, PT ;  /* 0x000000eb0900720c */ /* 0x000fe40003f06270 */
[----:B------:R-:W-:Y:S01]  /*10b20*/  FSEL R198, R11, -INF , !P6 ;  /* 0xff8000000bc67808 */ /* 0x000fe20007000000 */
[----:B--2---:R-:W-:Y:S01]  /*10b30*/  FFMA.FTZ R11, R43, -R222, R20 ;  /* 0x800000de2b0b7223 */ /* 0x004fe20000010014 */
[----:B------:R2:W-:Y:S01]  /*10b40*/  MUFU.TANH R18, R10 ;  /* 0x0000000a00127308 */ /* 0x0005e20000002400 */
[C---:B------:R-:W-:Y:S02]  /*10b50*/  ISETP.GE.AND P6, PT, R9.reuse, R234, PT ;  /* 0x000000ea0900720c */ /* 0x040fe40003fc6270 */
[----:B------:R-:W-:-:S02]  /*10b60*/  ISETP.GE.AND P5, PT, R9, R233, PT ;  /* 0x000000e90900720c */ /* 0x000fc40003fa6270 */
[C---:B------:R-:W-:Y:S02]  /*10b70*/  ISETP.GE.AND P1, PT, R9.reuse, R232, PT ;  /* 0x000000e80900720c */ /* 0x040fe40003f26270 */
[C---:B------:R-:W-:Y:S01]  /*10b80*/  ISETP.LT.OR P0, PT, R9.reuse, R227, P0 ;  /* 0x000000e30900720c */ /* 0x040fe20000701670 */
[----:B------:R4:W-:Y:S01]  /*10b90*/  MUFU.TANH R15, R5 ;  /* 0x00000005000f7308 */ /* 0x0009e20000002400 */
[C---:B------:R-:W-:Y:S02]  /*10ba0*/  ISETP.LT.OR P6, PT, R9.reuse, R226, P6 ;  /* 0x000000e20900720c */ /* 0x040fe400037c1670 */
[----:B------:R-:W-:Y:S01]  /*10bb0*/  ISETP.LT.OR P5, PT, R9, R225, P5 ;  /* 0x000000e10900720c */ /* 0x000fe20002fa1670 */
[----:B--2---:R-:W-:Y:S02]  /*10bc0*/  FFMA.FTZ R10, R28, -R222, R13 ;  /* 0x800000de1c0a7223 */ /* 0x004fe4000001000d */
[----:B------:R-:W-:Y:S01]  /*10bd0*/  FMUL.FTZ R13, R207, c[0x0][0x2ec] ;  /* 0x0000bb00cf0d7a20 */ /* 0x000fe20000410000 */
[----:B------:R-:W-:Y:S01]  /*10be0*/  ISETP.LT.OR P1, PT, R9, R224, P1 ;  /* 0x000000e00900720c */ /* 0x000fe20000f21670 */
[----:B----4-:R-:W-:Y:S01]  /*10bf0*/  FMUL.FTZ R5, R205, c[0x0][0x2ec] ;  /* 0x0000bb00cd057a20 */ /* 0x010fe20000410000 */
[----:B------:R-:W-:Y:S01]  /*10c00*/  FSEL R242, R11, -INF , !P0 ;  /* 0xff8000000bf27808 */ /* 0x000fe20004000000 */
[----:B---3--:R-:W-:Y:S01]  /*10c10*/  FFMA.FTZ R9, R27, -R222, R17 ;  /* 0x800000de1b097223 */ /* 0x008fe20000010011 */
[----:B------:R-:W-:Y:S01]  /*10c20*/  MUFU.TANH R11, R13 ;  /* 0x0000000d000b7308 */ /* 0x000fe20000002400 */
[----:B------:R-:W-:-:S07]  /*10c30*/  FSEL R186, R10, -INF , !P6 ;  /* 0xff8000000aba7808 */ /* 0x000fce0007000000 */
[----:B------:R1:W2:Y:S01]  /*10c40*/  MUFU.TANH R12, R5 ;  /* 0x00000005000c7308 */ /* 0x0002a20000002400 */
[----:B------:R-:W-:Y:S02]  /*10c50*/  FSEL R202, R9, -INF , !P5 ;  /* 0xff80000009ca7808 */ /* 0x000fe40006800000 */
[C---:B------:R-:W-:Y:S02]  /*10c60*/  ISETP.GE.AND P0, PT, R4.reuse, R235, PT ;  /* 0x000000eb0400720c */ /* 0x040fe40003f06270 */
[C---:B------:R-:W-:Y:S02]  /*10c70*/  ISETP.GE.AND P6, PT, R4.reuse, R234, PT ;  /* 0x000000ea0400720c */ /* 0x040fe40003fc6270 */
[----:B------:R-:W-:Y:S01]  /*10c80*/  ISETP.GE.AND P5, PT, R4, R233, PT ;  /* 0x000000e90400720c */ /* 0x000fe20003fa6270 */
[----:B-1----:R-:W-:-:S05]  /*10c90*/  FFMA.FTZ R5, R26, -R222, R16 ;  /* 0x800000de1a057223 */ /* 0x002fca0000010010 */
[----:B------:R-:W-:Y:S02]  /*10ca0*/  FSEL R211, R5, -INF , !P1 ;  /* 0xff80000005d37808 */ /* 0x000fe40004800000 */
[----:B------:R-:W-:Y:S01]  /*10cb0*/  ISETP.GE.AND P1, PT, R4, R232, PT ;  /* 0x000000e80400720c */ /* 0x000fe20003f26270 */
[----:B------:R-:W-:Y:S01]  /*10cc0*/  FMUL.FTZ R9, R176, c[0x0][0x2ec] ;  /* 0x0000bb00b0097a20 */ /* 0x000fe20000410000 */
[C---:B------:R-:W-:Y:S02]  /*10cd0*/  ISETP.LT.OR P0, PT, R4.reuse, R227, P0 ;  /* 0x000000e30400720c */ /* 0x040fe40000701670 */
[C---:B------:R-:W-:Y:S02]  /*10ce0*/  ISETP.LT.OR P6, PT, R4.reuse, R226, P6 ;  /* 0x000000e20400720c */ /* 0x040fe400037c1670 */
[C---:B------:R-:W-:Y:S02]  /*10cf0*/  ISETP.LT.OR P5, PT, R4.reuse, R225, P5 ;  /* 0x000000e10400720c */ /* 0x040fe40002fa1670 */
[----:B------:R-:W-:Y:S01]  /*10d00*/  ISETP.LT.OR P1, PT, R4, R224, P1 ;  /* 0x000000e00400720c */ /* 0x000fe20000f21670 */
[----:B------:R-:W-:Y:S01]  /*10d10*/  FMUL.FTZ R4, R178, c[0x0][0x2ec] ;  /* 0x0000bb00b2047a20 */ /* 0x000fe20000410000 */
[----:B------:R1:W-:Y:S01]  /*10d20*/  MUFU.TANH R17, R9 ;  /* 0x0000000900117308 */ /* 0x0003e20000002400 */
[----:B--2---:R-:W-:-:S02]  /*10d30*/  FFMA.FTZ R10, R25, -R222, R12 ;  /* 0x800000de190a7223 */ /* 0x004fc4000001000c */
[----:B------:R-:W-:-:S05]  /*10d40*/  FFMA.FTZ R11, R19, -R222, R11 ;  /* 0x800000de130b7223 */ /* 0x000fca000001000b */
[----:B------:R2:W3:Y:S01]  /*10d50*/  MUFU.TANH R16, R4 ;  /* 0x0000000400107308 */ /* 0x0004e20000002400 */
[----:B------:R-:W-:Y:S01]  /*10d60*/  FMUL.FTZ R12, R238, c[0x0][0x2ec] ;  /* 0x0000bb00ee0c7a20 */ /* 0x000fe20000410000 */
[----:B------:R-:W-:Y:S01]  /*10d70*/  IADD3 R5, R0, 0x29, RZ ;  /* 0x0000002900057810 */ /* 0x000fe20007ffe0ff */
[----:B------:R-:W-:Y:S02]  /*10d80*/  IMAD.MOV.U32 R34, RZ, RZ, R209 ;  /* 0x000000ffff227224 */ /* 0x000fe400078e00d1 */
[-C--:B-1----:R-:W-:Y:S01]  /*10d90*/  FFMA.FTZ R9, R30, -R222.reuse, R18 ;  /* 0x800000de1e097223 */ /* 0x082fe20000010012 */
[----:B------:R-:W-:Y:S02]  /*10da0*/  FSEL R199, R10, -INF , !P5 ;  /* 0xff8000000ac77808 */ /* 0x000fe40006800000 */
[----:B------:R-:W-:Y:S01]  /*10db0*/  FSEL R209, R11, -INF , !P1 ;  /* 0xff8000000bd17808 */ /* 0x000fe20004800000 */
[----:B--2---:R-:W-:Y:S01]  /*10dc0*/  FFMA.FTZ R4, R29, -R222, R15 ;  /* 0x800000de1d047223 */ /* 0x004fe2000001000f */
[----:B------:R-:W-:Y:S01]  /*10dd0*/  FSEL R238, R9, -INF , !P0 ;  /* 0xff80000009ee7808 */ /* 0x000fe20004000000 */
[----:B------:R-:W-:Y:S01]  /*10de0*/  FMUL.FTZ R9, R215, c[0x0][0x2ec] ;  /* 0x0000bb00d7097a20 */ /* 0x000fe20000410000 */
[----:B------:R-:W-:-:S02]  /*10df0*/  ISETP.GE.AND P0, PT, R3, R235, PT ;  /* 0x000000eb0300720c */ /* 0x000fc40003f06270 */
[----:B------:R-:W-:Y:S02]  /*10e00*/  FSEL R184, R4, -INF , !P6 ;  /* 0xff80000004b87808 */ /* 0x000fe40007000000 */
[C---:B------:R-:W-:Y:S02]  /*10e10*/  ISETP.GE.AND P6, PT, R3.reuse, R234, PT ;  /* 0x000000ea0300720c */ /* 0x040fe40003fc6270 */
[C---:B------:R-:W-:Y:S02]  /*10e20*/  ISETP.GE.AND P5, PT, R3.reuse, R233, PT ;  /* 0x000000e90300720c */ /* 0x040fe40003fa6270 */
[----:B------:R-:W-:Y:S01]  /*10e30*/  ISETP.GE.AND P1, PT, R3, R232, PT ;  /* 0x000000e80300720c */ /* 0x000fe20003f26270 */
[----:B------:R1:W2:Y:S01]  /*10e40*/  MUFU.TANH R15, R9 ;  /* 0x00000009000f7308 */ /* 0x0002a20000002400 */
[----:B------:R-:W-:Y:S01]  /*10e50*/  IMAD.IADD R4, R231, 0x1, -R6 ;  /* 0x00000001e7047824 */ /* 0x000fe200078e0a06 */
[C---:B------:R-:W-:Y:S02]  /*10e60*/  ISETP.LT.OR P0, PT, R3.reuse, R227, P0 ;  /* 0x000000e30300720c */ /* 0x040fe40000701670 */
[----:B------:R-:W-:-:S02]  /*10e70*/  ISETP.LT.OR P6, PT, R3, R226, P6 ;  /* 0x000000e20300720c */ /* 0x000fc400037c1670 */
[C---:B------:R-:W-:Y:S02]  /*10e80*/  ISETP.LT.OR P5, PT, R3.reuse, R225, P5 ;  /* 0x000000e10300720c */ /* 0x040fe40002fa1670 */
        /* <DEDUP_REMOVED lines=9> */
[-C--:B---3--:R-:W-:Y:S02]  /*10f20*/  FFMA.FTZ R11, R23, -R222.reuse, R16 ;  /* 0x800000de170b7223 */ /* 0x088fe40000010010 */
[----:B--2---:R-:W-:Y:S02]  /*10f30*/  FFMA.FTZ R14, R14, -R222, R15 ;  /* 0x800000de0e0e7223 */ /* 0x004fe4000001000f */
        /* <DEDUP_REMOVED lines=78> */
[----:B-1----:R-:W-:Y:S02]  /*11420*/  IMAD.IADD R11, R229, 0x1, -R0 ;  /* 0x00000001e50b7824 */ /* 0x002fe400078e0a00 */
[----:B--2---:R-:W-:-:S03]  /*11430*/  IMAD.MOV.U32 R10, RZ, RZ, R9 ;  /* 0x000000ffff0a7224 */ /* 0x004fc600078e0009 */
[----:B------:R-:W-:Y:S02]  /*11440*/  IABS R9, R11 ;  /* 0x0000000b00097213 */ /* 0x000fe40000000000 */
        /* <DEDUP_REMOVED lines=8> */
[----:B------:R1:W-:Y:S08]  /*114d0*/  I2F R13, R9 ;  /* 0x00000009000d7306 */ /* 0x0003f00000201400 */
[----:B------:R-:W-:Y:S01]  /*114e0*/  I2F R14, R10 ;  /* 0x0000000a000e7306 */ /* 0x000fe20000201400 */
[----:B-1----:R-:W-:-:S07]  /*114f0*/  FMUL.FTZ R9, R177, c[0x0][0x2ec] ;  /* 0x0000bb00b1097a20 */ /* 0x002fce0000410000 */
[----:B------:R1:W2:Y:S02]  /*11500*/  MUFU.TANH R10, R9 ;  /* 0x00000009000a7308 */ /* 0x0002a40000002400 */
[----:B-1----:R-:W-:-:S06]  /*11510*/  FMUL.FTZ R9, R179, c[0x0][0x2ec] ;  /* 0x0000bb00b3097a20 */ /* 0x002fcc0000410000 */
[----:B------:R1:W-:Y:S02]  /*11520*/  MUFU.TANH R11, R9 ;  /* 0x00000009000b7308 */ /* 0x0003e40000002400 */
[----:B-1----:R-:W-:-:S06]  /*11530*/  FMUL.FTZ R9, R34, c[0x0][0x2ec] ;  /* 0x0000bb0022097a20 */ /* 0x002fcc0000410000 */
[----:B------:R1:W3:Y:S02]  /*11540*/  MUFU.TANH R36, R9 ;  /* 0x0000000900247308 */ /* 0x0002e40000002400 */
[----:B-1----:R-:W-:-:S06]  /*11550*/  FMUL.FTZ R9, R48, c[0x0][0x2ec] ;  /* 0x0000bb0030097a20 */ /* 0x002fcc0000410000 */
[----:B------:R1:W4:Y:S02]  /*11560*/  MUFU.TANH R34, R9 ;  /* 0x0000000900227308 */ /* 0x0003240000002400 */
        /* <DEDUP_REMOVED lines=11> */
[----:B------:R1:W-:Y:S01]  /*11620*/  MUFU.TANH R46, R9 ;  /* 0x00000009002e7308 */ /* 0x0003e20000002400 */
[-C--:B--2---:R-:W-:Y:S02]  /*11630*/  FFMA.FTZ R12, R54, -R222.reuse, R10 ;  /* 0x800000de360c7223 */ /* 0x084fe4000001000a */
[----:B---3--:R-:W-:Y:S02]  /*11640*/  FFMA.FTZ R10, R49, -R222, R36 ;  /* 0x800000de310a7223 */ /* 0x008fe40000010024 */
[----:B-1----:R-:W-:-:S04]  /*11650*/  FMUL.FTZ R9, R197, c[0x0][0x2ec] ;  /* 0x0000bb00c5097a20 */ /* 0x002fc80000410000 */
[----:B------:R1:W2:Y:S01]  /*11660*/  MUFU.TANH R37, R9 ;  /* 0x0000000900257308 */ /* 0x0002a20000002400 */
[----:B------:R-:W-:Y:S02]  /*11670*/  FFMA.FTZ R11, R51, -R222, R11 ;  /* 0x800000de330b7223 */ /* 0x000fe4000001000b */
[----:B-1----:R-:W-:-:S05]  /*11680*/  FMUL.FTZ R9, R251, c[0x0][0x2ec] ;  /* 0x0000bb00fb097a20 */ /* 0x002fca0000410000 */
[----:B------:R1:W3:Y:S01]  /*11690*/  MUFU.TANH R45, R9 ;  /* 0x00000009002d7308 */ /* 0x0002e20000002400 */
[----:B------:R-:W-:Y:S02]  /*116a0*/  FSEL R197, R12, -INF , !P0 ;  /* 0xff8000000cc57808 */ /* 0x000fe40004000000 */
[----:B------:R-:W-:Y:S02]  /*116b0*/  FSEL R204, R11, -INF , !P6 ;  /* 0xff8000000bcc7808 */ /* 0x000fe40007000000 */
[----:B------:R-:W-:Y:S01]  /*116c0*/  FSEL R54, R10, -INF , !P5 ;  /* 0xff8000000a367808 */ /* 0x000fe20006800000 */
[----:B-1----:R-:W-:-:S04]  /*116d0*/  FMUL.FTZ R9, R188, c[0x0][0x2ec] ;  /* 0x0000bb00bc097a20 */ /* 0x002fc80000410000 */
[----:B------:R4:W1:Y:S01]  /*116e0*/  MUFU.TANH R49, R9 ;  /* 0x0000000900317308 */ /* 0x0008620000002400 */
[C---:B------:R-:W-:Y:S02]  /*116f0*/  ISETP.GE.AND P0, PT, R8.reuse, R235, PT ;  /* 0x000000eb0800720c */ /* 0x040fe40003f06270 */
[C---:B------:R-:W-:Y:S02]  /*11700*/  ISETP.GE.AND P6, PT, R8.reuse, R234, PT ;  /* 0x000000ea0800720c */ /* 0x040fe40003fc6270 */
[----:B------:R-:W-:Y:S01]  /*11710*/  ISETP.GE.AND P5, PT, R8, R233, PT ;  /* 0x000000e90800720c */ /* 0x000fe20003fa6270 */
[----:B----4-:R-:W-:-:S05]  /*11720*/  FFMA.FTZ R9, R50, -R222, R34 ;  /* 0x800000de32097223 */ /* 0x010fca0000010022 */
        /* <DEDUP_REMOVED lines=11> */
[----:B------:R-:W-:-:S03]  /*117e0*/  FFMA.FTZ R11, R67, -R222, R40 ;  /* 0x800000de430b7223 */ /* 0x000fc60000010028 */
[----:B------:R-:W-:Y:S01]  /*117f0*/  MUFU.TANH R51, R34 ;  /* 0x0000002200337308 */ /* 0x000fe20000002400 */
[----:B------:R-:W-:Y:S02]  /*11800*/  FMUL.FTZ R12, R212, c[0x0][0x2ec] ;  /* 0x0000bb00d40c7a20 */ /* 0x000fe40000410000 */
[----:B----4-:R-:W-:-:S05]  /*11810*/  FMUL.FTZ R8, R243, c[0x0][0x2ec] ;  /* 0x0000bb00f3087a20 */ /* 0x010fca0000410000 */
[----:B------:R4:W-:Y:S01]  /*11820*/  MUFU.TANH R43, R10 ;  /* 0x0000000a002b7308 */ /* 0x0009e20000002400 */
[----:B------:R-:W-:Y:S01]  /*11830*/  FSEL R212, R9, -INF , !P5 ;  /* 0xff80000009d47808 */ /* 0x000fe20006800000 */
[----:B------:R-:W-:-:S06]  /*11840*/  FMUL.FTZ R9, R214, c[0x0][0x2ec] ;  /* 0x0000bb00d6097a20 */ /* 0x000fcc0000410000 */
[----:B------:R2:W1:Y:S01]  /*11850*/  MUFU.TANH R34, R8 ;  /* 0x0000000800227308 */ /* 0x0004620000002400 */
[----:B------:R-:W-:Y:S01]  /*11860*/  FSEL R243, R11, -INF , !P0 ;  /* 0xff8000000bf37808 */ /* 0x000fe20004000000 */
[-C--:B----4-:R-:W-:Y:S01]  /*11870*/  FFMA.FTZ R10, R64, -R222.reuse, R39 ;  /* 0x800000de400a7223 */ /* 0x090fe20000010027 */
        /* <DEDUP_REMOVED lines=14> */
[----:B------:R-:W-:-:S05]  /*11960*/  FFMA.FTZ R8, R60, -R222, R46 ;  /* 0x800000de3c087223 */ /* 0x000fca000001002e */
[----:B------:R-:W-:Y:S01]  /*11970*/  MUFU.TANH R39, R12 ;  /* 0x0000000c00277308 */ /* 0x000fe20000002400 */
[----:B--2---:R-:W-:-:S07]  /*11980*/  FMUL.FTZ R7, R100, c[0x0][0x2ec] ;  /* 0x0000bb0064077a20 */ /* 0x004fce0000410000 */
[----:B------:R2:W4:Y:S01]  /*11990*/  MUFU.TANH R12, R9 ;  /* 0x00000009000c7308 */ /* 0x0005220000002400 */
[----:B------:R-:W-:Y:S01]  /*119a0*/  IMAD.MOV.U32 R185, RZ, RZ, R213 ;  /* 0x000000ffffb97224 */ /* 0x000fe200078e00d5 */
[----:B------:R-:W-:-:S06]  /*119b0*/  FSEL R239, R10, -INF , !P0 ;  /* 0xff8000000aef7808 */ /* 0x000fcc0004000000 */
[----:B------:R3:W1:Y:S01]  /*119c0*/  MUFU.TANH R38, R7 ;  /* 0x0000000700267308 */ /* 0x0006620000002400 */
[----:B------:R-:W-:Y:S01]  /*119d0*/  FSEL R207, R8, -INF , !P5 ;  /* 0xff80000008cf7808 */ /* 0x000fe20006800000 */
[-C--:B--2---:R-:W-:Y:S01]  /*119e0*/  FFMA.FTZ R9, R63, -R222.reuse, R47 ;  /* 0x800000de3f097223 */ /* 0x084fe2000001002f */
[----:B------:R-:W-:Y:S01]  /*119f0*/  ISETP.GE.AND P0, PT, R6, R235, PT ;  /* 0x000000eb0600720c */ /* 0x000fe20003f06270 */
[----:B---3--:R-:W-:-:S03]  /*11a00*/  FFMA.FTZ R7, R57, -R222, R45 ;  /* 0x800000de39077223 */ /* 0x008fc6000001002d */
[----:B------:R-:W-:Y:S02]  /*11a10*/  FSEL R58, R9, -INF , !P6 ;  /* 0xff800000093a7808 */ /* 0x000fe40007000000 */
[C---:B------:R-:W-:Y:S02]  /*11a20*/  ISETP.GE.AND P6, PT, R6.reuse, R234, PT ;  /* 0x000000ea0600720c */ /* 0x040fe40003fc6270 */
[----:B------:R-:W-:Y:S02]  /*11a30*/  FSEL R213, R7, -INF , !P1 ;  /* 0xff80000007d57808 */ /* 0x000fe40004800000 */
[C---:B------:R-:W-:Y:S02]  /*11a40*/  ISETP.GE.AND P5, PT, R6.reuse, R233, PT ;  /* 0x000000e90600720c */ /* 0x040fe40003fa6270 */
[----:B------:R-:W-:Y:S01]  /*11a50*/  ISETP.GE.AND P1, PT, R6, R232, PT ;  /* 0x000000e80600720c */ /* 0x000fe20003f26270 */
[----:B------:R-:W-:Y:S01]  /*11a60*/  FMUL.FTZ R8, R102, c[0x0][0x2ec] ;  /* 0x0000bb0066087a20 */ /* 0x000fe20000410000 */
[----:B------:R-:W-:-:S02]  /*11a70*/  ISETP.LT.OR P0, PT, R6, R227, P0 ;  /* 0x000000e30600720c */ /* 0x000fc40000701670 */
[C---:B------:R-:W-:Y:S02]  /*11a80*/  ISETP.LT.OR P6, PT, R6.reuse, R226, P6 ;  /* 0x000000e20600720c */ /* 0x040fe400037c1670 */
[C---:B------:R-:W-:Y:S02]  /*11a90*/  ISETP.LT.OR P5, PT, R6.reuse, R225, P5 ;  /* 0x000000e10600720c */ /* 0x040fe40002fa1670 */
[----:B------:R-:W-:Y:S01]  /*11aa0*/  ISETP.LT.OR P1, PT, R6, R224, P1 ;  /* 0x000000e00600720c */ /* 0x000fe20000f21670 */
[----:B------:R-:W-:Y:S01]  /*11ab0*/  FMUL.FTZ R6, R103, c[0x0][0x2ec] ;  /* 0x0000bb0067067a20 */ /* 0x000fe20000410000 */
[----:B------:R2:W3:Y:S01]  /*11ac0*/  MUFU.TANH R36, R8 ;  /* 0x0000000800247308 */ /* 0x0004e20000002400 */
[-C--:B-1----:R-:W-:Y:S02]  /*11ad0*/  FFMA.FTZ R9, R65, -R222.reuse, R49 ;  /* 0x800000de41097223 */ /* 0x082fe40000010031 */
[----:B------:R-:W-:-:S05]  /*11ae0*/  FFMA.FTZ R7, R59, -R222, R34 ;  /* 0x800000de3b077223 */ /* 0x000fca0000010022 */
[----:B------:R4:W-:Y:S01]  /*11af0*/  MUFU.TANH R40, R6 ;  /* 0x0000000600287308 */ /* 0x0009e20000002400 */
[----:B------:R-:W-:Y:S02]  /*11b00*/  FMUL.FTZ R10, R237, c[0x0][0x2ec] ;  /* 0x0000bb00ed0a7a20 */ /* 0x000fe40000410000 */
[----:B--2---:R-:W-:Y:S01]  /*11b10*/  FFMA.FTZ R8, R62, -R222, R43 ;  /* 0x800000de3e087223 */ /* 0x004fe2000001002b */
[----:B------:R-:W-:-:S04]  /*11b20*/  FSEL R237, R9, -INF , !P0 ;  /* 0xff80000009ed7808 */ /* 0x000fc80004000000 */
[----:B------:R-:W-:Y:S01]  /*11b30*/  FSEL R251, R8, -INF , !P6 ;  /* 0xff80000008fb7808 */ /* 0x000fe20007000000 */
[----:B----4-:R-:W-:Y:S02]  /*11b40*/  FFMA.FTZ R6, R33, -R222, R12 ;  /* 0x800000de21067223 */ /* 0x010fe4000001000c */
[----:B------:R-:W-:Y:S01]  /*11b50*/  FMUL.FTZ R8, R210, c[0x0][0x2ec] ;  /* 0x0000bb00d2087a20 */ /* 0x000fe20000410000 */
[----:B------:R-:W-:Y:S02]  /*11b60*/  ISETP.GE.AND P0, PT, R5, R235, PT ;  /* 0x000000eb0500720c */ /* 0x000fe40003f06270 */
[----:B------:R-:W-:Y:S01]  /*11b70*/  FSEL R210, R6, -INF , !P1 ;  /* 0xff80000006d27808 */ /* 0x000fe20004800000 */
[----:B------:R-:W-:Y:S01]  /*11b80*/  FMUL.FTZ R6, R185, c[0x0][0x2ec] ;  /* 0x0000bb00b9067a20 */ /* 0x000fe20000410000 */
[----:B------:R-:W-:Y:S01]  /*11b90*/  FSEL R206, R7, -INF , !P5 ;  /* 0xff80000007ce7808 */ /* 0x000fe20006800000 */
[----:B------:R-:W-:Y:S01]  /*11ba0*/  FMUL.FTZ R11, R101, c[0x0][0x2ec] ;  /* 0x0000bb00650b7a20 */ /* 0x000fe20000410000 */
[C---:B------:R-:W-:Y:S01]  /*11bb0*/  ISETP.GE.AND P5, PT, R5.reuse, R233, PT ;  /* 0x000000e90500720c */ /* 0x040fe20003fa6270 */
[----:B------:R1:W-:Y:S01]  /*11bc0*/  MUFU.TANH R33, R8 ;  /* 0x0000000800217308 */ /* 0x0003e20000002400 */
[----:B------:R-:W-:-:S02]  /*11bd0*/  ISETP.GE.AND P6, PT, R5, R234, PT ;  /* 0x000000ea0500720c */ /* 0x000fc40003fc6270 */
[----:B------:R-:W-:Y:S01]  /*11be0*/  ISETP.LT.OR P0, PT, R5, R227, P0 ;  /* 0x000000e30500720c */ /* 0x000fe20000701670 */
[----:B------:R-:W-:Y:S01]  /*11bf0*/  FFMA.FTZ R7, R31, -R222, R50 ;  /* 0x800000de1f077223 */ /* 0x000fe20000010032 */
[----:B------:R-:W-:-:S03]  /*11c00*/  ISETP.GE.AND P1, PT, R5, R232, PT ;  /* 0x000000e80500720c */ /* 0x000fc60003f26270 */
[----:B------:R2:W-:Y:S01]  /*11c10*/  MUFU.TANH R9, R6 ;  /* 0x0000000600097308 */ /* 0x0005e20000002400 */
[C---:B------:R-:W-:Y:S01]  /*11c20*/  ISETP.LT.OR P5, PT, R5.reuse, R225, P5 ;  /* 0x000000e10500720c */ /* 0x040fe20002fa1670 */
[----:B------:R-:W-:Y:S01]  /*11c30*/  IMAD.MOV.U32 R185, RZ, RZ, R236 ;  /* 0x000000ffffb97224 */ /* 0x000fe200078e00ec */
[----:B------:R-:W-:Y:S01]  /*11c40*/  ISETP.LT.OR P6, PT, R5, R226, P6 ;  /* 0x000000e20500720c */ /* 0x000fe200037c1670 */
[----:B-1----:R-:W-:-:S04]  /*11c50*/  FFMA.FTZ R8, R32, -R222, R51 ;  /* 0x800000de20087223 */ /* 0x002fc80000010033 */
[----:B------:R-:W-:Y:S01]  /*11c60*/  MUFU.TANH R45, R11 ;  /* 0x0000000b002d7308 */ /* 0x000fe20000002400 */
[----:B------:R-:W-:Y:S01]  /*11c70*/  ISETP.LT.OR P1, PT, R5, R224, P1 ;  /* 0x000000e00500720c */ /* 0x000fe20000f21670 */
[----:B--2---:R-:W-:-:S06]  /*11c80*/  FFMA.FTZ R6, R30, -R222, R39 ;  /* 0x800000de1e067223 */ /* 0x004fcc0000010027 */
[----:B------:R1:W2:Y:S01]  /*11c90*/  MUFU.TANH R12, R10 ;  /* 0x0000000a000c7308 */ /* 0x0002a20000002400 */
[----:B------:R-:W-:Y:S01]  /*11ca0*/  FSEL R236, R8, -INF , !P0 ;  /* 0xff80000008ec7808 */ /* 0x000fe20004000000 */
[-C--:B------:R-:W-:Y:S01]  /*11cb0*/  FFMA.FTZ R5, R29, -R222.reuse, R37 ;  /* 0x800000de1d057223 */ /* 0x080fe20000010025 */
[----:B------:R-:W-:Y:S02]  /*11cc0*/  ISETP.GE.AND P0, PT, R4, R235, PT ;  /* 0x000000eb0400720c */ /* 0x000fe40003f06270 */
[----:B------:R-:W-:Y:S01]  /*11cd0*/  FSEL R203, R6, -INF , !P5 ;  /* 0xff80000006cb7808 */ /* 0x000fe20006800000 */
[----:B------:R-:W-:Y:S01]  /*11ce0*/  FMUL.FTZ R6, R192, c[0x0][0x2ec] ;  /* 0x0000bb00c0067a20 */ /* 0x000fe20000410000 */
[----:B------:R-:W-:Y:S01]  /*11cf0*/  ISETP.LT.OR P0, PT, R4, R227, P0 ;  /* 0x000000e30400720c */ /* 0x000fe20000701670 */
[----:B------:R-:W-:Y:S01]  /*11d00*/  IMAD.MOV.U32 R187, RZ, RZ, R208 ;  /* 0x000000ffffbb7224 */ /* 0x000fe200078e00d0 */
[----:B------:R-:W-:Y:S01]  /*11d10*/  FSEL R208, R5, -INF , !P1 ;  /* 0xff80000005d07808 */ /* 0x000fe20004800000 */
[----:B------:R3:W-:Y:S01]  /*11d20*/  MUFU.TANH R29, R6 ;  /* 0x00000006001d7308 */ /* 0x0007e20000002400 */
[----:B-1----:R-:W-:Y:S01]  /*11d30*/  FMUL.FTZ R10, R247, c[0x0][0x2ec] ;  /* 0x0000bb00f70a7a20 */ /* 0x002fe20000410000 */
[----:B------:R-:W-:Y:S01]  /*11d40*/  FSEL R247, R7, -INF , !P6 ;  /* 0xff80000007f77808 */ /* 0x000fe20007000000 */
[----:B------:R-:W-:Y:S01]  /*11d50*/  FFMA.FTZ R7, R28, -R222, R38 ;  /* 0x800000de1c077223 */ /* 0x000fe20000010026 */
[----:B------:R-:W-:-:S04]  /*11d60*/  ISETP.GE.AND P6, PT, R4, R234, PT ;  /* 0x000000ea0400720c */ /* 0x000fc80003fc6270 */
[----:B------:R-:W1:Y:S01]  /*11d70*/  MUFU.TANH R11, R10 ;  /* 0x0000000a000b7308 */ /* 0x000e620000002400 */
[C---:B------:R-:W-:Y:S02]  /*11d80*/  ISETP.GE.AND P5, PT, R4.reuse, R233, PT ;  /* 0x000000e90400720c */ /* 0x040fe40003fa6270 */
[C---:B------:R-:W-:Y:S02]  /*11d90*/  ISETP.GE.AND P1, PT, R4.reuse, R232, PT ;  /* 0x000000e80400720c */ /* 0x040fe40003f26270 */
[----:B------:R-:W-:Y:S01]  /*11da0*/  ISETP.LT.OR P6, PT, R4, R226, P6 ;  /* 0x000000e20400720c */ /* 0x000fe200037c1670 */
[-C--:B---3--:R-:W-:Y:S01]  /*11db0*/  FFMA.FTZ R6, R27, -R222.reuse, R36 ;  /* 0x800000de1b067223 */ /* 0x088fe20000010024 */
[----:B------:R-:W-:Y:S01]  /*11dc0*/  FSEL R46, R7, -INF , !P0 ;  /* 0xff800000072e7808 */ /* 0x000fe20004000000 */
[----:B------:R-:W-:Y:S01]  /*11dd0*/  FMUL.FTZ R7, R194, c[0x0][0x2ec] ;  /* 0x0000bb00c2077a20 */ /* 0x000fe20000410000 */
[----:B------:R-:W-:Y:S01]  /*11de0*/  ISETP.GE.AND P0, PT, R3, R235, PT ;  /* 0x000000eb0300720c */ /* 0x000fe20003f06270 */
[----:B--2---:R-:W-:Y:S01]  /*11df0*/  FFMA.FTZ R5, R26, -R222, R12 ;  /* 0x800000de1a057223 */ /* 0x004fe2000001000c */
[----:B------:R-:W-:-:S02]  /*11e00*/  ISETP.LT.OR P5, PT, R4, R225, P5 ;  /* 0x000000e10400720c */ /* 0x000fc40002fa1670 */
[----:B------:R-:W-:Y:S01]  /*11e10*/  ISETP.LT.OR P1, PT, R4, R224, P1 ;  /* 0x000000e00400720c */ /* 0x000fe20000f21670 */
[-C--:B------:R-:W-:Y:S01]  /*11e20*/  FFMA.FTZ R4, R25, -R222.reuse, R9 ;  /* 0x800000de19047223 */ /* 0x080fe20000010009 */
[----:B------:R-:W-:Y:S01]  /*11e30*/  FSEL R49, R6, -INF , !P6 ;  /* 0xff80000006317808 */ /* 0x000fe20007000000 */
[----:B------:R-:W-:Y:S01]  /*11e40*/  FFMA.FTZ R6, R24, -R222, R45 ;  /* 0x800000de18067223 */ /* 0x000fe2000001002d */
[----:B------:R2:W3:Y:S01]  /*11e50*/  MUFU.TANH R10, R7 ;  /* 0x00000007000a7308 */ /* 0x0004e20000002400 */
[----:B------:R-:W-:Y:S01]  /*11e60*/  ISETP.LT.OR P0, PT, R3, R227, P0 ;  /* 0x000000e30300720c */ /* 0x000fe20000701670 */
[----:B------:R-:W-:Y:S01]  /*11e70*/  FMUL.FTZ R8, R193, c[0x0][0x2ec] ;  /* 0x0000bb00c1087a20 */ /* 0x000fe20000410000 */
[----:B------:R-:W-:Y:S02]  /*11e80*/  ISETP.GE.AND P6, PT, R3, R234, PT ;  /* 0x000000ea0300720c */ /* 0x000fe40003fc6270 */
[----:B------:R-:W-:Y:S02]  /*11e90*/  FSEL R65, R5, -INF , !P5 ;  /* 0xff80000005417808 */ /* 0x000fe40006800000 */
[----:B------:R-:W-:Y:S01]  /*11ea0*/  FSEL R67, R4, -INF , !P1 ;  /* 0xff80000004437808 */ /* 0x000fe20004800000 */
[----:B------:R-:W-:Y:S01]  /*11eb0*/  FMUL.FTZ R4, R187, c[0x0][0x2ec] ;  /* 0x0000bb00bb047a20 */ /* 0x000fe20000410000 */
[----:B------:R-:W-:Y:S01]  /*11ec0*/  FSEL R34, R6, -INF , !P0 ;  /* 0xff80000006227808 */ /* 0x000fe20004000000 */
[----:B------:R4:W-:Y:S01]  /*11ed0*/  MUFU.TANH R12, R8 ;  /* 0x00000008000c7308 */ /* 0x0009e20000002400 */
[C---:B------:R-:W-:Y:S01]  /*11ee0*/  ISETP.GE.AND P5, PT, R3.reuse, R233, PT ;  /* 0x000000e90300720c */ /* 0x040fe20003fa6270 */
[----:B--2---:R-:W-:Y:S01]  /*11ef0*/  FMUL.FTZ R7, R252, c[0x0][0x2ec] ;  /* 0x0000bb00fc077a20 */ /* 0x004fe20000410000 */
[----:B------:R-:W-:Y:S01]  /*11f00*/  ISETP.GE.AND P1, PT, R3, R232, PT ;  /* 0x000000e80300720c */ /* 0x000fe20003f26270 */
[----:B------:R-:W-:-:S04]  /*11f10*/  FFMA.FTZ R5, R23, -R222, R40 ;  /* 0x800000de17057223 */ /* 0x000fc80000010028 */
[----:B------:R2:W2:Y:S01]  /*11f20*/  MUFU.TANH R6, R7 ;  /* 0x0000000700067308 */ /* 0x0004a20000002400 */
[C---:B------:R-:W-:Y:S02]  /*11f30*/  ISETP.LT.OR P6, PT, R3.reuse, R226, P6 ;  /* 0x000000e20300720c */ /* 0x040fe400037c1670 */
[C---:B------:R-:W-:Y:S02]  /*11f40*/  ISETP.LT.OR P5, PT, R3.reuse, R225, P5 ;  /* 0x000000e10300720c */ /* 0x040fe40002fa1670 */
[----:B------:R-:W-:Y:S01]  /*11f50*/  ISETP.LT.OR P1, PT, R3, R224, P1 ;  /* 0x000000e00300720c */ /* 0x000fe20000f21670 */
[-C--:B-1----:R-:W-:Y:S01]  /*11f60*/  FFMA.FTZ R3, R21, -R222.reuse, R11 ;  /* 0x800000de15037223 */ /* 0x082fe2000001000b */
[----:B------:R-:W-:Y:S01]  /*11f70*/  ISETP.GE.AND P0, PT, R2, R235, PT ;  /* 0x000000eb0200720c */ /* 0x000fe20003f06270 */
[----:B------:R1:W1:Y:S01]  /*11f80*/  MUFU.TANH R9, R4 ;  /* 0x0000000400097308 */ /* 0x0002620000002400 */
[----:B------:R-:W-:Y:S01]  /*11f90*/  FSEL R43, R5, -INF , !P6 ;  /* 0xff800000052b7808 */ /* 0x000fe20007000000 */
[----:B------:R-:W-:Y:S01]  /*11fa0*/  FFMA.FTZ R5, R20, -R222, R29 ;  /* 0x800000de14057223 */ /* 0x000fe2000001001d */
[----:B------:R-:W-:-:S02]  /*11fb0*/  ISETP.GE.AND P6, PT, R2, R234, PT ;  /* 0x000000ea0200720c */ /* 0x000fc40003fc6270 */
[C---:B------:R-:W-:Y:S01]  /*11fc0*/  ISETP.LT.OR P0, PT, R2.reuse, R227, P0 ;  /* 0x000000e30200720c */ /* 0x040fe20000701670 */
[----:B----4-:R-:W-:Y:S01]  /*11fd0*/  FMUL.FTZ R8, R195, c[0x0][0x2ec] ;  /* 0x0000bb00c3087a20 */ /* 0x010fe20000410000 */
[----:B------:R-:W-:Y:S01]  /*11fe0*/  FSEL R3, R3, -INF , !P1 ;  /* 0xff80000003037808 */ /* 0x000fe20004800000 */
[----:B--2---:R-:W-:Y:S01]  /*11ff0*/  FMUL.FTZ R7, R185, c[0x0][0x2ec] ;  /* 0x0000bb00b9077a20 */ /* 0x004fe20000410000 */
[----:B------:R-:W-:Y:S01]  /*12000*/  ISETP.GE.AND P1, PT, R2, R232, PT ;  /* 0x000000e80200720c */ /* 0x000fe20003f26270 */
[----:B-1----:R-:W-:Y:S01]  /*12010*/  FFMA.FTZ R4, R22, -R222, R33 ;  /* 0x800000de16047223 */ /* 0x002fe20000010021 */
        /* <DEDUP_REMOVED lines=9> */
[-C--:B------:R-:W-:Y:S01]  /*120b0*/  FFMA.FTZ R2, R17, -R222.reuse, R6 ;  /* 0x800000de11027223 */ /* 0x080fe20000010006 */
[----:B------:R-:W-:Y:S01]  /*120c0*/  FSEL R59, R4, -INF , !P6 ;  /* 0xff800000043b7808 */ /* 0x000fe20007000000 */
[----:B------:R-:W1:Y:S01]  /*120d0*/  MUFU.TANH R8, R8 ;  /* 0x0000000800087308 */ /* 0x000e620000002400 */
[----:B------:R-:W-:Y:S01]  /*120e0*/  FFMA.FTZ R6, R16, -R222, R12 ;  /* 0x800000de10067223 */ /* 0x000fe2000001000c */
[----:B------:R-:W-:Y:S01]  /*120f0*/  ISETP.LT.OR P0, PT, R0, R227, P0 ;  /* 0x000000e30000720c */ /* 0x000fe20000701670 */
[----:B------:R2:W-:Y:S05]  /*12100*/  STL [R1+0xc], R3 ;  /* 0x00000c0301007387 */ /* 0x0005ea0000100800 */
[----:B------:R-:W3:Y:S01]  /*12110*/  MUFU.TANH R7, R7 ;  /* 0x0000000700077308 */ /* 0x000ee20000002400 */
[----:B------:R-:W-:-:S07]  /*12120*/  FSEL R57, R6, -INF , !P0 ;  /* 0xff80000006397808 */ /* 0x000fce0004000000 */
[----:B------:R-:W4:Y:S01]  /*12130*/  MUFU.TANH R4, R11 ;  /* 0x0000000b00047308 */ /* 0x000f220000002400 */
[----:B------:R-:W-:Y:S02]  /*12140*/  ISETP.GT.AND P0, PT, R240, R246, PT ;  /* 0x000000f6f000720c */ /* 0x000fe40003f04270 */
[----:B------:R-:W-:Y:S02]  /*12150*/  FSEL R31, R2, -INF , !P1 ;  /* 0xff800000021f7808 */ /* 0x000fe40004800000 */
[----:B------:R-:W-:Y:S01]  /*12160*/  ISETP.GE.AND P6, PT, R0, R234, PT ;  /* 0x000000ea0000720c */ /* 0x000fe20003fc6270 */
[----:B--2---:R-:W-:Y:S01]  /*12170*/  FFMA.FTZ R3, R18, -R222, R9 ;  /* 0x800000de12037223 */ /* 0x004fe20000010009 */
[----:B------:R-:W-:-:S04]  /*12180*/  ISETP.GE.AND P1, PT, R0, R232, PT ;  /* 0x000000e80000720c */ /* 0x000fc80003f26270 */
[----:B------:R-:W-:Y:S02]  /*12190*/  FSEL R250, R3, -INF , !P5 ;  /* 0xff80000003fa7808 */ /* 0x000fe40006800000 */
[C---:B------:R-:W-:Y:S01]  /*121a0*/  ISETP.GE.AND P5, PT, R0.reuse, R233, PT ;  /* 0x000000e90000720c */ /* 0x040fe20003fa6270 */
[----:B-1----:R-:W-:Y:S01]  /*121b0*/  FFMA.FTZ R3, R15, -R222, R8 ;  /* 0x800000de0f037223 */ /* 0x002fe20000010008 */
[----:B------:R-:W-:Y:S01]  /*121c0*/  ISETP.LT.OR P6, PT, R0, R226, P6 ;  /* 0x000000e20000720c */ /* 0x000fe200037c1670 */
[----:B---3--:R-:W-:Y:S01]  /*121d0*/  FFMA.FTZ R2, R14, -R222, R7 ;  /* 0x800000de0e027223 */ /* 0x008fe20000010007 */
[C---:B------:R-:W-:Y:S02]  /*121e0*/  ISETP.LT.OR P5, PT, R0.reuse, R225, P5 ;  /* 0x000000e10000720c */ /* 0x040fe40002fa1670 */
[----:B------:R-:W-:Y:S01]  /*121f0*/  ISETP.LT.OR P1, PT, R0, R224, P1 ;  /* 0x000000e00000720c */ /* 0x000fe20000f21670 */
[----:B----4-:R-:W-:Y:S01]  /*12200*/  FFMA.FTZ R0, R13, -R222, R4 ;  /* 0x800000de0d007223 */ /* 0x010fe20000010004 */
[----:B------:R-:W-:-:S02]  /*12210*/  FSEL R62, R3, -INF , !P6 ;  /* 0xff800000033e7808 */ /* 0x000fc40007000000 */
[----:B------:R-:W-:Y:S02]  /*12220*/  FSEL R246, R2, -INF , !P5 ;  /* 0xff80000002f67808 */ /* 0x000fe40006800000 */
[----:B------:R-:W-:Y:S01]  /*12230*/  FSEL R40, R0, -INF , !P1 ;  /* 0xff80000000287808 */ /* 0x000fe20004800000 */
[----:B------:R-:W-:Y:S05]  /*12240*/  @!P0 BRA `(.L_x_1005) ;  /* 0x000003d000008947 */ /* 0x000fea0003800000 */
[----:B------:R-:W2:Y:S04]  /*12250*/  LDL.64 R104, [R1+0x40] ;  /* 0x0000400001687983 */ /* 0x000ea80000100a00 */
[----:B------:R-:W3:Y:S04]  /*12260*/  LDL.LU R185, [R1+0x28] ;  /* 0x0000280001b97983 */ /* 0x000ee80000300800 */
[----:B------:R-:W4:Y:S01]  /*12270*/  LDL.64 R108, [R1+0x48] ;  /* 0x00004800016c7983 */ /* 0x000f220000100a00 */
[----:B------:R-:W-:Y:S03]  /*12280*/  BSSY B0, `(.L_x_1006) ;  /* 0x0000038000007945 */ /* 0x000fe60003800000 */
[----:B------:R1:W-:Y:S04]  /*12290*/  @P4 STS [R223+0x6000], RZ ;  /* 0x006000ffdf004388 */ /* 0x0003e80000000800 */
[----:B------:R1:W-:Y:S04]  /*122a0*/  @P4 STS [R223+0x6004], RZ ;  /* 0x006004ffdf004388 */ /* 0x0003e80000000800 */
[----:B------:R1:W-:Y:S01]  /*122b0*/  @P4 STS.64 [R223+0x6008], RZ ;  /* 0x006008ffdf004388 */ /* 0x0003e20000000a00 */
[----:B---3--:R-:W-:-:S04]  /*122c0*/  IADD3 R0, R185, -0x4, RZ ;  /* 0xfffffffcb9007810 */ /* 0x008fc80007ffe0ff */
[----:B------:R-:W-:Y:S01]  /*122d0*/  SHF.R.S32.HI R4, RZ, 0x1f, R0 ;  /* 0x0000001fff047819 */ /* 0x000fe20000011400 */
[----:B------:R-:W-:-:S04]  /*122e0*/  IMAD.WIDE.U32 R2, R0, c[0x0][0x198], RZ ;  /* 0x0000660000027a25 */ /* 0x000fc800078e00ff */
[----:B------:R-:W-:-:S04]  /*122f0*/  IMAD R4, R4, c[0x0][0x198], RZ ;  /* 0x0000660004047a24 */ /* 0x000fc800078e02ff */
[----:B------:R-:W-:Y:S01]  /*12300*/  IMAD R4, R0, c[0x0][0x19c], R4 ;  /* 0x0000670000047a24 */ /* 0x000fe200078e0204 */
[----:B----4-:R-:W-:-:S03]  /*12310*/  LEA R0, P0, R2, R108, 0x6 ;  /* 0x0000006c02007211 */ /* 0x010fc600078030ff */
[----:B------:R-:W-:Y:S01]  /*12320*/  IMAD.IADD R3, R3, 0x1, R4 ;  /* 0x0000000103037824 */ /* 0x000fe200078e0204 */
[C---:B------:R-:W-:Y:S02]  /*12330*/  @!P4 LEA R12, P5, R0.reuse, c[0x0][0x168], 0x1 ;  /* 0x00005a00000cca11 */ /* 0x040fe400078a08ff */
[----:B------:R-:W-:Y:S02]  /*12340*/  @!P2 LEA R6, P1, R0, c[0x0][0x168], 0x1 ;  /* 0x00005a000006aa11 */ /* 0x000fe400078208ff */
[----:B--2---:R-:W-:Y:S02]  /*12350*/  LEA.HI.X R3, R2, R105, R3, 0x6, P0 ;  /* 0x0000006902037211 */ /* 0x004fe400000f3403 */
        /* <DEDUP_REMOVED lines=42> */
.L_x_1007:
[----:B------:R-:W-:Y:S05]  /*12600*/  BSYNC B0 ;  /* 0x0000000000007941 */ /* 0x000fea0003800000 */
.L_x_1006:
[----:B------:R-:W0:Y:S02]  /*12610*/  LDGDEPBAR ;  /* 0x00000000000079af */ /* 0x000e240000000000 */
.L_x_1005:
[----:B------:R-:W2:Y:S04]  /*12620*/  LDL.LU R2, [R1+0x20] ;  /* 0x0000200001027983 */ /* 0x000ea80000300800 */
[----:B------:R-:W3:Y:S04]  /*12630*/  LDL.LU R0, [R1+0x1c] ;  /* 0x00001c0001007983 */ /* 0x000ee80000300800 */
[----:B-1----:R-:W4:Y:S04]  /*12640*/  LDL.LU R10, [R1+0x4] ;  /* 0x00000400010a7983 */ /* 0x002f280000300800 */
[----:B------:R-:W4:Y:S01]  /*12650*/  LDL.LU R9, [R1+0x8] ;  /* 0x0000080001097983 */ /* 0x000f220000300800 */
[----:B------:R-:W-:-:S02]  /*12660*/  MOV R28, R186 ;  /* 0x000000ba001c7202 */ /* 0x000fc40000000f00 */
[----:B------:R-:W-:Y:S01]  /*12670*/  MOV R29, R184 ;  /* 0x000000b8001d7202 */ /* 0x000fe20000000f00 */
[----:B------:R1:W-:Y:S04]  /*12680*/  STL [R1+0x78], R220 ;  /* 0x000078dc01007387 */ /* 0x0003e80000100800 */
[----:B------:R-:W-:Y:S04]  /*12690*/  LDSM.16.MT88.4 R20, [R216+0x9000] ;  /* 0x00900000d814783b */ /* 0x000fe80000004200 */
[----:B------:R-:W-:Y:S04]  /*126a0*/  LDSM.16.MT88.4 R16, [R218+0x9000] ;  /* 0x00900000da10783b */ /* 0x000fe80000004200 */
[----:B------:R-:W-:Y:S04]  /*126b0*/  LDSM.16.MT88.4 R24, [R216+0xa000] ;  /* 0x00a00000d818783b */ /* 0x000fe80000004200 */
[----:B------:R-:W-:Y:S04]  /*126c0*/  LDSM.16.MT88.4 R12, [R218+0xa000] ;  /* 0x00a00000da0c783b */ /* 0x000fe80000004200 */
[----:B------:R-:W-:Y:S04]  /*126d0*/  LDSM.16.MT88.4 R36, [R218+0xb000] ;  /* 0x00b00000da24783b */ /* 0x000fe80000004200 */
[----:B-1----:R-:W4:Y:S04]  /*126e0*/  LDL.LU R220, [R1+0xc] ;  /* 0x00000c0001dc7983 */ /* 0x002f280000300800 */
[----:B------:R-:W-:Y:S04]  /*126f0*/  STL [R1+0x74], R219 ;  /* 0x000074db01007387 */ /* 0x000fe80000100800 */
[----:B------:R1:W-:Y:S04]  /*12700*/  STL [R1+0x70], R217 ;  /* 0x000070d901007387 */ /* 0x0003e80000100800 */
[----:B-1----:R-:W4:Y:S01]  /*12710*/  LDL.LU R217, [R1+0x14] ;  /* 0x0000140001d97983 */ /* 0x002f220000300800 */
[----:B--2---:R-:W-:Y:S01]  /*12720*/  MOV R6, R2 ;  /* 0x0000000200067202 */ /* 0x004fe20000000f00 */
[----:B---3--:R-:W-:Y:S01]  /*12730*/  IMAD.MOV.U32 R7, RZ, RZ, R0 ;  /* 0x000000ffff077224 */ /* 0x008fe200078e0000 */
[----:B----4-:R-:W-:-:S04]  /*12740*/  FMNMX.FTZ R0, R10, R55, !PT ;  /* 0x000000370a007209 */ /* 0x010fc80007810000 */
        /* <DEDUP_REMOVED lines=32> */
[----:B------:R-:W2:Y:S01]  /*12950*/  SHFL.BFLY PT, R2, R0, 0x2, 0x1f ;  /* 0x0c401f0000027f89 */ /* 0x000ea200000e0000 */
[----:B-1----:R-:W-:-:S05]  /*12960*/  FMNMX.FTZ R103, R103, R3, !PT ;  /* 0x0000000367677209 */ /* 0x002fca0007810000 */
[----:B------:R-:W1:Y:S01]  /*12970*/  SHFL.BFLY PT, R3, R103, 0x1, 0x1f ;  /* 0x0c201f0067037f89 */ /* 0x000e6200000e0000 */
[----:B--2---:R-:W-:-:S05]  /*12980*/  FMNMX.FTZ R0, R0, R2, !PT ;  /* 0x0000000200007209 */ /* 0x004fca0007810000 */
[----:B------:R-:W2:Y:S01]  /*12990*/  SHFL.BFLY PT, R102, R0, 0x1, 0x1f ;  /* 0x0c201f0000667f89 */ /* 0x000ea200000e0000 */
[----:B-1----:R-:W-:-:S04]  /*129a0*/  FMNMX.FTZ R103, R103, R3, !PT ;  /* 0x0000000367677209 */ /* 0x002fc80007810000 */
[C---:B------:R-:W-:Y:S01]  /*129b0*/  FSETP.NEU.FTZ.AND P1, PT, R103.reuse, -INF , PT ;  /* 0xff8000006700780b */ /* 0x040fe20003f3d000 */
[----:B------:R-:W-:-:S05]  /*129c0*/  FMUL.FTZ R8, R103, c[0x0][0x23c] ;  /* 0x00008f0067087a20 */ /* 0x000fca0000410000 */
[----:B------:R-:W-:Y:S02]  /*129d0*/  FSEL R8, R8, RZ, P1 ;  /* 0x000000ff08087208 */ /* 0x000fe40000800000 */
[----:B--2---:R-:W-:-:S03]  /*129e0*/  FMNMX.FTZ R102, R0, R102, !PT ;  /* 0x0000006600667209 */ /* 0x004fc60007810000 */
[----:B------:R-:W-:-:S04]  /*129f0*/  FFMA.FTZ R0, R52, c[0x0][0x23c], -R8 ;  /* 0x00008f0034007a23 */ /* 0x000fc80000010808 */
[----:B------:R1:W-:Y:S01]  /*12a00*/  MUFU.EX2 R60, R0 ;  /* 0x00000000003c7308 */ /* 0x0003e20000000800 */
[C---:B------:R-:W-:Y:S01]  /*12a10*/  FMUL.FTZ R3, R102.reuse, c[0x0][0x23c] ;  /* 0x00008f0066037a20 */ /* 0x040fe20000410000 */
[----:B------:R-:W-:-:S04]  /*12a20*/  FSETP.NEU.FTZ.AND P0, PT, R102, -INF , PT ;  /* 0xff8000006600780b */ /* 0x000fc80003f1d000 */
[----:B------:R-:W-:Y:S01]  /*12a30*/  FSEL R3, R3, RZ, P0 ;  /* 0x000000ff03037208 */ /* 0x000fe20000000000 */
[----:B-1----:R-:W-:-:S04]  /*12a40*/  FFMA.FTZ R0, R41, c[0x0][0x23c], -R8 ;  /* 0x00008f0029007a23 */ /* 0x002fc80000010808 */
[----:B------:R1:W-:Y:S02]  /*12a50*/  MUFU.EX2 R11, R0 ;  /* 0x00000000000b7308 */ /* 0x0003e40000000800 */
[----:B-1----:R-:W-:-:S06]  /*12a60*/  FFMA.FTZ R0, R35, c[0x0][0x23c], -R8 ;  /* 0x00008f0023007a23 */ /* 0x002fcc0000010808 */
[----:B------:R1:W2:Y:S02]  /*12a70*/  MUFU.EX2 R63, R0 ;  /* 0x00000000003f7308 */ /* 0x0002a40000000800 */
[----:B-1----:R-:W-:Y:S02]  /*12a80*/  FFMA.FTZ R0, R56, c[0x0][0x23c], -R3 ;  /* 0x00008f0038007a23 */ /* 0x002fe40000010803 */
[----:B------:R-:W3:Y:S01]  /*12a90*/  LDL.LU R56, [R1+0x10] ;  /* 0x0000100001387983 */ /* 0x000ee20000300800 */
[----:B------:R-:W-:-:S03]  /*12aa0*/  FFMA.FTZ R2, R55, c[0x0][0x23c], -R8 ;  /* 0x00008f0037027a23 */ /* 0x000fc60000010808 */
[----:B------:R1:W-:Y:S08]  /*12ab0*/  MUFU.EX2 R32, R0 ;  /* 0x0000000000207308 */ /* 0x0003f00000000800 */
[----:B------:R4:W-:Y:S01]  /*12ac0*/  MUFU.EX2 R50, R2 ;  /* 0x0000000200327308 */ /* 0x0009e20000000800 */
[----:B-1----:R-:W-:Y:S01]  /*12ad0*/  FFMA.FTZ R0, R53, c[0x0][0x23c], -R3 ;  /* 0x00008f0035007a23 */ /* 0x002fe20000010803 */
[----:B----4-:R-:W-:-:S06]  /*12ae0*/  FMNMX.FTZ R2, R217, R245, !PT ;  /* 0x000000f5d9027209 */ /* 0x010fcc0007810000 */
[----:B------:R-:W-:Y:S01]  /*12af0*/  MUFU.EX2 R66, R0 ;  /* 0x0000000000427308 */ /* 0x000fe20000000800 */
[----:B------:R-:W-:-:S04]  /*12b00*/  FMNMX.FTZ R2, R241, R2, !PT ;  /* 0x00000002f1027209 */ /* 0x000fc80007810000 */
[----:B------:R-:W-:Y:S01]  /*12b10*/  FMNMX.FTZ R4, R200, R2, !PT ;  /* 0x00000002c8047209 */ /* 0x000fe20007810000 */
[----:B------:R-:W-:-:S03]  /*12b20*/  FFMA.FTZ R2, R44, c[0x0][0x23c], -R3 ;  /* 0x00008f002c027a23 */ /* 0x000fc60000010803 */
[----:B------:R-:W-:Y:S01]  /*12b30*/  FMNMX.FTZ R4, R196, R4, !PT ;  /* 0x00000004c4047209 */ /* 0x000fe20007810000 */
[----:B------:R-:W-:Y:S01]  /*12b40*/  MUFU.EX2 R64, R2 ;  /* 0x0000000200407308 */ /* 0x000fe20000000800 */
[----:B------:R-:W-:Y:S02]  /*12b50*/  FSEL R5, R103, RZ, P1 ;  /* 0x000000ff67057208 */ /* 0x000fe40000800000 */
[----:B------:R-:W-:-:S03]  /*12b60*/  FMNMX.FTZ R4, R242, R4, !PT ;  /* 0x00000004f2047209 */ /* 0x000fc60007810000 */
[----:B------:R-:W-:Y:S01]  /*12b70*/  FADD.FTZ R5, R10, -R5 ;  /* 0x800000050a057221 */ /* 0x000fe20000010000 */
[----:B------:R-:W-:-:S03]  /*12b80*/  FMNMX.FTZ R4, R238, R4, !PT ;  /* 0x00000004ee047209 */ /* 0x000fc60007810000 */
[----:B------:R-:W-:Y:S01]  /*12b90*/  FMUL.FTZ R101, R5, c[0x0][0x23c] ;  /* 0x00008f0005657a20 */ /* 0x000fe20000410000 */
[----:B------:R-:W-:Y:S02]  /*12ba0*/  FMNMX.FTZ R4, R215, R4, !PT ;  /* 0x00000004d7047209 */ /* 0x000fe40007810000 */
[----:B------:R-:W-:Y:S02]  /*12bb0*/  MOV R52, R46 ;  /* 0x0000002e00347202 */ /* 0x000fe40000000f00 */
[----:B------:R-:W-:Y:S01]  /*12bc0*/  LDSM.16.MT88.4 R44, [R216+0xb000] ;  /* 0x00b00000d82c783b */ /* 0x000fe20000004200 */
[----:B------:R-:W1:Y:S01]  /*12bd0*/  MUFU.EX2 R101, R101 ;  /* 0x0000006500657308 */ /* 0x000e620000000800 */
[----:B------:R-:W-:Y:S02]  /*12be0*/  MOV R51, R7 ;  /* 0x0000000700337202 */ /* 0x000fe40000000f00 */
[----:B------:R-:W-:Y:S02]  /*12bf0*/  MOV R55, R6 ;  /* 0x0000000600377202 */ /* 0x000fe40000000f00 */
[----:B--2---:R-:W-:Y:S01]  /*12c00*/  F2FP.BF16.PACK_AB R6, R63, R11 ;  /* 0x0000000b3f06723e */ /* 0x004fe200000010ff */
[----:B-1----:R-:W-:-:S02]  /*12c10*/  FMUL.FTZ R120, R120, R101 ;  /* 0x0000006578787220 */ /* 0x002fc40000410000 */
        /* <DEDUP_REMOVED lines=23> */
[----:B---3--:R-:W-:-:S04]  /*12d90*/  FMNMX.FTZ R0, R56, R249, !PT ;  /* 0x000000f938007209 */ /* 0x008fc80007810000 */
[----:B------:R-:W-:-:S04]  /*12da0*/  FMNMX.FTZ R0, R244, R0, !PT ;  /* 0x00000000f4007209 */ /* 0x000fc80007810000 */
[----:B------:R-:W-:Y:S01]  /*12db0*/  FMNMX.FTZ R2, R201, R0, !PT ;  /* 0x00000000c9027209 */ /* 0x000fe20007810000 */
[----:B------:R-:W-:-:S03]  /*12dc0*/  FFMA.FTZ R0, R42, c[0x0][0x23c], -R3 ;  /* 0x00008f002a007a23 */ /* 0x000fc60000010803 */
[----:B------:R-:W-:Y:S01]  /*12dd0*/  FMNMX.FTZ R2, R198, R2, !PT ;  /* 0x00000002c6027209 */ /* 0x000fe20007810000 */
[----:B------:R1:W-:Y:S03]  /*12de0*/  MUFU.EX2 R41, R0 ;  /* 0x0000000000297308 */ /* 0x0003e60000000800 */
        /* <DEDUP_REMOVED lines=20> */
[----:B------:R-:W-:-:S05]  /*12f30*/  FMNMX.FTZ R0, R57, R2, !PT ;  /* 0x0000000239007209 */ /* 0x000fca0007810000 */
[----:B------:R-:W1:Y:S01]  /*12f40*/  SHFL.BFLY PT, R2, R0, 0x2, 0x1f ;  /* 0x0c401f0000027f89 */ /* 0x000e6200000e0000 */
[----:B------:R-:W-:-:S04]  /*12f50*/  FMUL.FTZ R5, R5, c[0x0][0x23c] ;  /* 0x00008f0005057a20 */ /* 0x000fc80000410000 */
[----:B------:R-:W2:Y:S01]  /*12f60*/  MUFU.EX2 R100, R5 ;  /* 0x0000000500647308 */ /* 0x000ea20000000800 */
[----:B-1----:R-:W-:Y:S02]  /*12f70*/  FMNMX.FTZ R0, R0, R2, !PT ;  /* 0x0000000200007209 */ /* 0x002fe40007810000 */
[----:B------:R-:W-:-:S04]  /*12f80*/  FMNMX.FTZ R2, R59, R9, !PT ;  /* 0x000000093b027209 */ /* 0x000fc80007810000 */
[----:B------:R-:W-:-:S05]  /*12f90*/  FMNMX.FTZ R2, R62, R2, !PT ;  /* 0x000000023e027209 */ /* 0x000fca0007810000 */
[----:B------:R-:W1:Y:S04]  /*12fa0*/  SHFL.BFLY PT, R10, R2, 0x2, 0x1f ;  /* 0x0c401f00020a7f89 */ /* 0x000e6800000e0000 */
[----:B------:R-:W3:Y:S01]  /*12fb0*/  SHFL.BFLY PT, R9, R0, 0x1, 0x1f ;  /* 0x0c201f0000097f89 */ /* 0x000ee200000e0000 */
[----:B------:R-:W-:Y:S01]  /*12fc0*/  F2FP.BF16.PACK_AB R4, R60, R50 ;  /* 0x000000323c04723e */ /* 0x000fe200000010ff */
[----:B--2---:R-:W-:Y:S01]  /*12fd0*/  FMUL.FTZ R122, R122, R100 ;  /* 0x000000647a7a7220 */ /* 0x004fe20000410000 */
[----:B------:R-:W-:Y:S01]  /*12fe0*/  F2FP.BF16.PACK_AB R5, R66, R32 ;  /* 0x000000204205723e */ /* 0x000fe200000010ff */
[----:B------:R-:W-:Y:S01]  /*12ff0*/  FMUL.FTZ R123, R123, R100 ;  /* 0x000000647b7b7220 */ /* 0x000fe20000410000 */
[----:B------:R-:W-:Y:S01]  /*13000*/  F2FP.BF16.PACK_AB R7, R41, R64 ;  /* 0x000000402907723e */ /* 0x000fe200000010ff */
        /* <DEDUP_REMOVED lines=36> */
[----:B---3--:R-:W-:-:S04]  /*13250*/  FMNMX.FTZ R105, R0, R9, !PT ;  /* 0x0000000900697209 */ /* 0x008fc80007810000 */
        /* <DEDUP_REMOVED lines=15> */
[----:B------:R-:W-:-:S05]  /*13350*/  FSEL R5, R105, RZ, P1 ;  /* 0x000000ff69057208 */ /* 0x000fca0000800000 */
[----:B------:R-:W-:Y:S02]  /*13360*/  FADD.FTZ R6, R217, -R5 ;  /* 0x80000005d9067221 */ /* 0x000fe40000010000 */
[----:B-1----:R-:W-:-:S04]  /*13370*/  FFMA.FTZ R4, R249, c[0x0][0x23c], -R2 ;  /* 0x00008f00f9047a23 */ /* 0x002fc80000010802 */
[----:B------:R1:W-:Y:S01]  /*13380*/  MUFU.EX2 R92, R4 ;  /* 0x00000004005c7308 */ /* 0x0003e20000000800 */
[----:B------:R-:W-:Y:S01]  /*13390*/  FSEL R5, R104, RZ, P0 ;  /* 0x000000ff68057208 */ /* 0x000fe20000000000 */
[----:B-1----:R-:W-:-:S06]  /*133a0*/  FFMA.FTZ R4, R244, c[0x0][0x23c], -R2 ;  /* 0x00008f00f4047a23 */ /* 0x002fcc0000010802 */
[----:B------:R1:W2:Y:S01]  /*133b0*/  MUFU.EX2 R35, R4 ;  /* 0x0000000400237308 */ /* 0x0002a20000000800 */
[----:B------:R-:W-:Y:S02]  /*133c0*/  FMUL.FTZ R6, R6, c[0x0][0x23c] ;  /* 0x00008f0006067a20 */ /* 0x000fe40000410000 */
[----:B-1----:R-:W-:-:S05]  /*133d0*/  FFMA.FTZ R4, R201, c[0x0][0x23c], -R2 ;  /* 0x00008f00c9047a23 */ /* 0x002fca0000010802 */
[----:B------:R1:W-:Y:S01]  /*133e0*/  MUFU.EX2 R217, R4 ;  /* 0x0000000400d97308 */ /* 0x0003e20000000800 */
[----:B------:R-:W-:Y:S01]  /*133f0*/  MOV R196, R11 ;  /* 0x0000000b00c47202 */ /* 0x000fe20000000f00 */
[----:B-1----:R-:W-:-:S04]  /*13400*/  FADD.FTZ R4, R56, -R5 ;  /* 0x8000000538047221 */ /* 0x002fc80000010000 */
[----:B------:R-:W-:-:S04]  /*13410*/  FMUL.FTZ R4, R4, c[0x0][0x23c] ;  /* 0x00008f0004047a20 */ /* 0x000fc80000410000 */
[----:B------:R1:W3:Y:S08]  /*13420*/  MUFU.EX2 R10, R4 ;  /* 0x00000004000a7308 */ /* 0x0002f00000000800 */
[----:B------:R4:W4:Y:S01]  /*13430*/  MUFU.EX2 R11, R6 ;  /* 0x00000006000b7308 */ /* 0x0009220000000800 */
[----:B-1----:R-:W-:-:S07]  /*13440*/  FFMA.FTZ R4, R198, c[0x0][0x23c], -R2 ;  /* 0x00008f00c6047a23 */ /* 0x002fce0000010802 */
[----:B------:R1:W1:Y:S01]  /*13450*/  MUFU.EX2 R9, R4 ;  /* 0x0000000400097308 */ /* 0x0002620000000800 */
[----:B--2---:R-:W-:Y:S01]  /*13460*/  F2FP.BF16.PACK_AB R5, R35, R92 ;  /* 0x0000005c2305723e */ /* 0x004fe200000010ff */
[-C--:B---3--:R-:W-:Y:S01]  /*13470*/  FMUL.FTZ R126, R126, R10.reuse ;  /* 0x0000000a7e7e7220 */ /* 0x088fe20000410000 */
[----:B----4-:R-:W-:Y:S01]  /*13480*/  F2FP.BF16.PACK_AB R6, R42, R219 ;  /* 0x000000db2a06723e */ /* 0x010fe200000010ff */
[-C--:B------:R-:W-:Y:S02]  /*13490*/  FMUL.FTZ R124, R124, R11.reuse ;  /* 0x0000000b7c7c7220 */ /* 0x080fe40000410000 */
[----:B------:R-:W-:Y:S02]  /*134a0*/  FMUL.FTZ R125, R125, R11 ;  /* 0x0000000b7d7d7220 */ /* 0x000fe40000410000 */
[----:B------:R-:W-:Y:S01]  /*134b0*/  FMUL.FTZ R127, R127, R10 ;  /* 0x0000000a7f7f7220 */ /* 0x000fe20000410000 */
[----:B-1----:R-:W-:Y:S02]  /*134c0*/  F2FP.BF16.PACK_AB R4, R33, R30 ;  /* 0x0000001e2104723e */ /* 0x002fe400000010ff */
[----:B------:R-:W-:-:S07]  /*134d0*/  F2FP.BF16.PACK_AB R7, R9, R217 ;  /* 0x000000d90907723e */ /* 0x000fce00000010ff */
[----:B------:R-:W-:Y:S07]  /*134e0*/  HMMA.16816.F32.BF16 R148, R4, R22, R124 ;  /* 0x000000160494723c */ /* 0x000fee000004187c */
[----:B------:R-:W-:Y:S02]  /*134f0*/  IMAD.MOV.U32 R126, RZ, RZ, R9 ;  /* 0x000000ffff7e7224 */ /* 0x000fe400078e0009 */
[----:B------:R-:W-:-:S04]  /*13500*/  FFMA.FTZ R9, R202, c[0x0][0x23c], -R8 ;  /* 0x00008f00ca097a23 */ /* 0x000fc80000010808 */
[----:B------:R1:W-:Y:S02]  /*13510*/  MUFU.EX2 R249, R9 ;  /* 0x0000000900f97308 */ /* 0x0003e40000000800 */
[----:B-1----:R-:W-:-:S06]  /*13520*/  FFMA.FTZ R9, R199, c[0x0][0x23c], -R8 ;  /* 0x00008f00c7097a23 */ /* 0x002fcc0000010808 */
[----:B------:R1:W2:Y:S02]  /*13530*/  MUFU.EX2 R245, R9 ;  /* 0x0000000900f57308 */ /* 0x0002a40000000800 */
[----:B-1----:R-:W-:-:S06]  /*13540*/  FFMA.FTZ R9, R107, c[0x0][0x23c], -R8 ;  /* 0x00008f006b097a23 */ /* 0x002fcc0000010808 */
[----:B------:R1:W-:Y:S02]  /*13550*/  MUFU.EX2 R244, R9 ;  /* 0x0000000900f47308 */ /* 0x0003e40000000800 */
[----:B-1----:R-:W-:-:S06]  /*13560*/  FFMA.FTZ R9, R54, c[0x0][0x23c], -R8 ;  /* 0x00008f0036097a23 */ /* 0x002fcc0000010808 */
[----:B------:R1:W-:Y:S02]  /*13570*/  MUFU.EX2 R241, R9 ;  /* 0x0000000900f17308 */ /* 0x0003e40000000800 */
[----:B-1----:R-:W-:-:S06]  /*13580*/  FFMA.FTZ R9, R211, c[0x0][0x23c], -R3 ;  /* 0x00008f00d3097a23 */ /* 0x002fcc0000010803 */
[----:B------:R1:W-:Y:S02]  /*13590*/  MUFU.EX2 R211, R9 ;  /* 0x0000000900d37308 */ /* 0x0003e40000000800 */
[----:B-1----:R-:W-:-:S06]  /*135a0*/  FFMA.FTZ R9, R209, c[0x0][0x23c], -R3 ;  /* 0x00008f00d1097a23 */ /* 0x002fcc0000010803 */
[----:B------:R1:W3:Y:S01]  /*135b0*/  MUFU.EX2 R209, R9 ;  /* 0x0000000900d17308 */ /* 0x0002e20000000800 */
[----:B------:R-:W-:Y:S02]  /*135c0*/  FMUL.FTZ R128, R128, R11 ;  /* 0x0000000b80807220 */ /* 0x000fe40000410000 */
[----:B-1----:R-:W-:-:S05]  /*135d0*/  FFMA.FTZ R9, R205, c[0x0][0x23c], -R3 ;  /* 0x00008f00cd097a23 */ /* 0x002fca0000010803 */
[----:B------:R1:W-:Y:S01]  /*135e0*/  MUFU.EX2 R202, R9 ;  /* 0x0000000900ca7308 */ /* 0x0003e20000000800 */
[----:B------:R-:W-:Y:S02]  /*135f0*/  FMUL.FTZ R129, R129, R11 ;  /* 0x0000000b81817220 */ /* 0x000fe40000410000 */
[-C--:B------:R-:W-:Y:S02]  /*13600*/  FMUL.FTZ R130, R130, R10.reuse ;  /* 0x0000000a82827220 */ /* 0x080fe40000410000 */
[----:B------:R-:W-:Y:S02]  /*13610*/  FMUL.FTZ R131, R131, R10 ;  /* 0x0000000a83837220 */ /* 0x000fe40000410000 */
[----:B-1----:R-:W-:-:S04]  /*13620*/  FFMA.FTZ R9, R106, c[0x0][0x23c], -R3 ;  /* 0x00008f006a097a23 */ /* 0x002fc80000010803 */
[----:B------:R1:W2:Y:S01]  /*13630*/  MUFU.EX2 R205, R9 ;  /* 0x0000000900cd7308 */ /* 0x0002a20000000800 */
[-C--:B------:R-:W-:Y:S02]  /*13640*/  FMUL.FTZ R112, R112, R11.reuse ;  /* 0x0000000b70707220 */ /* 0x080fe40000410000 */
[-C--:B------:R-:W-:Y:S02]  /*13650*/  FMUL.FTZ R113, R113, R11.reuse ;  /* 0x0000000b71717220 */ /* 0x080fe40000410000 */
[-C--:B------:R-:W-:Y:S02]  /*13660*/  FMUL.FTZ R114, R114, R10.reuse ;  /* 0x0000000a72727220 */ /* 0x080fe40000410000 */
[----:B------:R-:W-:Y:S02]  /*13670*/  FMUL.FTZ R115, R115, R10 ;  /* 0x0000000a73737220 */ /* 0x000fe40000410000 */
[----:B------:R-:W-:Y:S02]  /*13680*/  FMUL.FTZ R156, R156, R11 ;  /* 0x0000000b9c9c7220 */ /* 0x000fe40000410000 */
[----:B-1----:R-:W-:-:S04]  /*13690*/  FFMA.FTZ R9, R242, c[0x0][0x23c], -R0 ;  /* 0x00008f00f2097a23 */ /* 0x002fc80000010800 */
[----:B------:R1:W-:Y:S01]  /*136a0*/  MUFU.EX2 R201, R9 ;  /* 0x0000000900c97308 */ /* 0x0003e20000000800 */
[-C--:B------:R-:W-:Y:S02]  /*136b0*/  FMUL.FTZ R157, R157, R11.reuse ;  /* 0x0000000b9d9d7220 */ /* 0x080fe40000410000 */
[-C--:B------:R-:W-:Y:S02]  /*136c0*/  FMUL.FTZ R158, R158, R10.reuse ;  /* 0x0000000a9e9e7220 */ /* 0x080fe40000410000 */
[-C--:B------:R-:W-:Y:S02]  /*136d0*/  FMUL.FTZ R159, R159, R10.reuse ;  /* 0x0000000a9f9f7220 */ /* 0x080fe40000410000 */
[-C--:B------:R-:W-:Y:S02]  /*136e0*/  FMUL.FTZ R144, R144, R11.reuse ;  /* 0x0000000b90907220 */ /* 0x080fe40000410000 */
[----:B------:R-:W-:Y:S02]  /*136f0*/  FMUL.FTZ R145, R145, R11 ;  /* 0x0000000b91917220 */ /* 0x000fe40000410000 */
[----:B------:R-:W-:-:S02]  /*13700*/  FMUL.FTZ R146, R146, R10 ;  /* 0x0000000a92927220 */ /* 0x000fc40000410000 */
[----:B-1----:R-:W-:Y:S02]  /*13710*/  FFMA.FTZ R9, R238, c[0x0][0x23c], -R0 ;  /* 0x00008f00ee097a23 */ /* 0x002fe40000010800 */
[-C--:B------:R-:W-:Y:S02]  /*13720*/  FMUL.FTZ R147, R147, R10.reuse ;  /* 0x0000000a93937220 */ /* 0x080fe40000410000 */
[----:B------:R1:W1:Y:S01]  /*13730*/  MUFU.EX2 R199, R9 ;  /* 0x0000000900c77308 */ /* 0x0002620000000800 */
[-C--:B------:R-:W-:Y:S02]  /*13740*/  FMUL.FTZ R140, R140, R11.reuse ;  /* 0x0000000b8c8c7220 */ /* 0x080fe40000410000 */
[-C--:B------:R-:W-:Y:S02]  /*13750*/  FMUL.FTZ R141, R141, R11.reuse ;  /* 0x0000000b8d8d7220 */ /* 0x080fe40000410000 */
[-C--:B------:R-:W-:Y:S02]  /*13760*/  FMUL.FTZ R142, R142, R10.reuse ;  /* 0x0000000a8e8e7220 */ /* 0x080fe40000410000 */
[-C--:B------:R-:W-:Y:S01]  /*13770*/  FMUL.FTZ R143, R143, R10.reuse ;  /* 0x0000000a8f8f7220 */ /* 0x080fe20000410000 */
[----:B------:R-:W-:Y:S01]  /*13780*/  HMMA.16816.F32.BF16 R76, R4, R16, R128 ;  /* 0x00000010044c723c */ /* 0x000fe20000041880 */
[----:B------:R-:W-:Y:S01]  /*13790*/  FMUL.FTZ R160, R160, R11 ;  /* 0x0000000ba0a07220 */ /* 0x000fe20000410000 */
[----:B------:R-:W-:Y:S01]  /*137a0*/  MOV R125, R63 ;  /* 0x0000003f007d7202 */ /* 0x000fe20000000f00 */
[----:B------:R-:W-:Y:S01]  /*137b0*/  FMUL.FTZ R161, R161, R11 ;  /* 0x0000000ba1a17220 */ /* 0x000fe20000410000 */
[----:B------:R-:W-:Y:S01]  /*137c0*/  MOV R95, R61 ;  /* 0x0000003d005f7202 */ /* 0x000fe20000000f00 */
[----:B------:R-:W-:-:S02]  /*137d0*/  FMUL.FTZ R162, R162, R10 ;  /* 0x0000000aa2a27220 */ /* 0x000fc40000410000 */
[----:B-1----:R-:W-:Y:S01]  /*137e0*/  FFMA.FTZ R9, R215, c[0x0][0x23c], -R0 ;  /* 0x00008f00d7097a23 */ /* 0x002fe20000010800 */
[----:B------:R-:W-:Y:S01]  /*137f0*/  MOV R131, R62 ;  /* 0x0000003e00837202 */ /* 0x000fe20000000f00 */
[----:B------:R-:W-:Y:S01]  /*13800*/  FMUL.FTZ R163, R163, R10 ;  /* 0x0000000aa3a37220 */ /* 0x000fe20000410000 */
[----:B------:R-:W-:Y:S01]  /*13810*/  MOV R129, R60 ;  /* 0x0000003c00817202 */ /* 0x000fe20000000f00 */
[----:B------:R-:W-:Y:S01]  /*13820*/  HMMA.16816.F32.BF16 R88, R4, R20, R112 ;  /* 0x000000140458723c */ /* 0x000fe20000041870 */
[----:B------:R1:W-:Y:S01]  /*13830*/  MUFU.EX2 R200, R9 ;  /* 0x0000000900c87308 */ /* 0x0003e20000000800 */
[----:B------:R-:W-:Y:S01]  /*13840*/  MOV R137, R67 ;  /* 0x0000004300897202 */ /* 0x000fe20000000f00 */
[----:B------:R-:W-:Y:S01]  /*13850*/  IMAD.MOV.U32 R94, RZ, RZ, R65 ;  /* 0x000000ffff5e7224 */ /* 0x000fe200078e0041 */
[----:B------:R-:W-:Y:S02]  /*13860*/  MOV R136, R66 ;  /* 0x0000004200887202 */ /* 0x000fe40000000f00 */
[----:B------:R-:W-:-:S02]  /*13870*/  MOV R107, R40 ;  /* 0x00000028006b7202 */ /* 0x000fc40000000f00 */
[----:B------:R-:W-:Y:S01]  /*13880*/  HMMA.16816.F32.BF16 R72, R4, R18, R140 ;  /* 0x000000120448723c */ /* 0x000fe2000004188c */
[----:B------:R-:W-:Y:S01]  /*13890*/  MOV R112, R64 ;  /* 0x0000004000707202 */ /* 0x000fe20000000f00 */
[----:B------:R-:W-:Y:S01]  /*138a0*/  IMAD.MOV.U32 R130, RZ, RZ, R35 ;  /* 0x000000ffff827224 */ /* 0x000fe200078e0023 */
[----:B------:R-:W-:-:S05]  /*138b0*/  MOV R128, R59 ;  /* 0x0000003b00807202 */ /* 0x000fca0000000f00 */
[C---:B------:R-:W-:Y:S01]  /*138c0*/  HMMA.16816.F32.BF16 R60, R4.reuse, R26, R156 ;  /* 0x0000001a043c723c */ /* 0x040fe2000004189c */
[----:B-1----:R-:W-:Y:S01]  /*138d0*/  FFMA.FTZ R9, R197, c[0x0][0x23c], -R0 ;  /* 0x00008f00c5097a23 */ /* 0x002fe20000010800 */
[----:B------:R-:W-:Y:S02]  /*138e0*/  MOV R141, R57 ;  /* 0x00000039008d7202 */ /* 0x000fe40000000f00 */
[----:B------:R-:W-:Y:S02]  /*138f0*/  MOV R93, R58 ;  /* 0x0000003a005d7202 */ /* 0x000fe40000000f00 */
[----:B------:R-:W-:Y:S01]  /*13900*/  MOV R124, R41 ;  /* 0x00000029007c7202 */ /* 0x000fe20000000f00 */
[----:B------:R-:W-:Y:S01]  /*13910*/  IMAD.MOV.U32 R159, RZ, RZ, R29 ;  /* 0x000000ffff9f7224 */ /* 0x000fe200078e001d */
[----:B------:R-:W-:Y:S01]  /*13920*/  MOV R158, R28 ;  /* 0x0000001c009e7202 */ /* 0x000fe20000000f00 */
[C---:B------:R-:W-:Y:S01]  /*13930*/  HMMA.16816.F32.BF16 R64, R4.reuse, R24, R144 ;  /* 0x000000180440723c */ /* 0x040fe20000041890 */
[----:B------:R1:W-:Y:S01]  /*13940*/  MUFU.EX2 R198, R9 ;  /* 0x0000000900c67308 */ /* 0x0003e20000000800 */
[----:B------:R-:W-:Y:S01]  /*13950*/  IMAD.MOV.U32 R156, RZ, RZ, R107 ;  /* 0x000000ffff9c7224 */ /* 0x000fe200078e006b */
[----:B------:R-:W-:Y:S01]  /*13960*/  MOV R127, R42 ;  /* 0x0000002a007f7202 */ /* 0x000fe20000000f00 */
[----:B------:R-:W-:Y:S01]  /*13970*/  IMAD.MOV.U32 R114, RZ, RZ, R33 ;  /* 0x000000ffff727224 */ /* 0x000fe200078e0021 */
[----:B------:R-:W-:Y:S01]  /*13980*/  MOV R140, R31 ;  /* 0x0000001f008c7202 */ /* 0x000fe20000000f00 */
[----:B------:R-:W-:Y:S01]  /*13990*/  FMUL.FTZ R68, R68, R11 ;  /* 0x0000000b44447220 */ /* 0x000fe20000410000 */
[----:B------:R-:W-:Y:S01]  /*139a0*/  MOV R146, R50 ;  /* 0x0000003200927202 */ /* 0x000fe20000000f00 */
[----:B------:R-:W-:Y:S01]  /*139b0*/  IMAD.MOV.U32 R147, RZ, RZ, R51 ;  /* 0x000000ffff937224 */ /* 0x000fe200078e0033 */
[----:B------:R-:W-:Y:S01]  /*139c0*/  MOV R145, R49 ;  /* 0x0000003100917202 */ /* 0x000fe20000000f00 */
[----:B------:R-:W-:Y:S01]  /*139d0*/  HMMA.16816.F32.BF16 R56, R4, R12, R160 ;  /* 0x0000000c0438723c */ /* 0x000fe200000418a0 */
[----:B------:R-:W-:Y:S01]  /*139e0*/  MOV R144, R48 ;  /* 0x0000003000907202 */ /* 0x000fe20000000f00 */
[----:B------:R-:W-:Y:S01]  /*139f0*/  IMAD.MOV.U32 R107, RZ, RZ, R147 ;  /* 0x000000ffff6b7224 */ /* 0x000fe200078e0093 */
[----:B------:R-:W-:Y:S01]  /*13a00*/  MOV R143, R30 ;  /* 0x0000001e008f7202 */ /* 0x000fe20000000f00 */
[----:B------:R-:W-:Y:S01]  /*13a10*/  FMUL.FTZ R69, R69, R11 ;  /* 0x0000000b45457220 */ /* 0x000fe20000410000 */
[----:B------:R-:W-:Y:S01]  /*13a20*/  MOV R157, R144 ;  /* 0x00000090009d7202 */ /* 0x000fe20000000f00 */
[----:B------:R-:W-:Y:S01]  /*13a30*/  FMUL.FTZ R70, R70, R10 ;  /* 0x0000000a46467220 */ /* 0x000fe20000410000 */
[----:B------:R-:W-:Y:S01]  /*13a40*/  MOV R163, R159 ;  /* 0x0000009f00a37202 */ /* 0x000fe20000000f00 */
[----:B-1----:R-:W-:Y:S01]  /*13a50*/  FFMA.FTZ R9, R158, c[0x0][0x23c], -R2 ;  /* 0x00008f009e097a23 */ /* 0x002fe20000010802 */
[----:B------:R-:W-:Y:S01]  /*13a60*/  MOV R158, R145 ;  /* 0x00000091009e7202 */ /* 0x000fe20000000f00 */
[----:B------:R-:W-:Y:S01]  /*13a70*/  IMAD.MOV.U32 R147, RZ, RZ, R130 ;  /* 0x000000ffff937224 */ /* 0x000fe200078e0082 */
[----:B------:R-:W-:Y:S01]  /*13a80*/  MOV R159, R146 ;  /* 0x00000092009f7202 */ /* 0x000fe20000000f00 */
[----:B------:R-:W1:Y:S01]  /*13a90*/  LDSM.16.MT88.4 R28, [R218+0x9400] ;  /* 0x00940000da1c783b */ /* 0x000e620000004200 */
[----:B------:R-:W-:-:S02]  /*13aa0*/  MOV R144, R141 ;  /* 0x0000008d00907202 */ /* 0x000fc40000000f00 */
[----:B------:R-:W-:Y:S01]  /*13ab0*/  MOV R145, R128 ;  /* 0x0000008000917202 */ /* 0x000fe20000000f00 */
[----:B------:R-:W-:Y:S01]  /*13ac0*/  FMUL.FTZ R71, R71, R10 ;  /* 0x0000000a47477220 */ /* 0x000fe20000410000 */
[----:B------:R-:W-:Y:S01]  /*13ad0*/  MOV R146, R129 ;  /* 0x0000008100927202 */ /* 0x000fe20000000f00 */
[----:B------:R-:W-:Y:S01]  /*13ae0*/  IMAD.MOV.U32 R130, RZ, RZ, R126 ;  /* 0x000000ffff827224 */ /* 0x000fe200078e007e */
[----:B------:R-:W-:Y:S01]  /*13af0*/  MOV R141, R131 ;  /* 0x00000083008d7202 */ /* 0x000fe20000000f00 */
[-C--:B------:R-:W-:Y:S01]  /*13b00*/  FMUL.FTZ R84, R84, R11.reuse ;  /* 0x0000000b54547220 */ /* 0x080fe20000410000 */
        /* <DEDUP_REMOVED lines=30> */
[----:B------:R-:W4:Y:S01]  /*13cf0*/  LDL.LU R93, [R1+0x24] ;  /* 0x00002400015d7983 */ /* 0x000f220000300800 */
[----:B------:R-:W-:-:S02]  /*13d00*/  MOV R113, R34 ;  /* 0x0000002200717202 */ /* 0x000fc40000000f00 */
[----:B------:R-:W-:Y:S01]  /*13d10*/  MOV R115, R32 ;  /* 0x0000002000737202 */ /* 0x000fe20000000f00 */
[-C--:B------:R-:W-:Y:S01]  /*13d20*/  FMUL.FTZ R98, R98, R10.reuse ;  /* 0x0000000a62627220 */ /* 0x080fe20000410000 */
[----:B------:R-:W1:Y:S01]  /*13d30*/  LDSM.16.MT88.4 R32, [R216+0x9400] ;  /* 0x00940000d820783b */ /* 0x000e620000004200 */
[----:B------:R-:W-:Y:S02]  /*13d40*/  FMUL.FTZ R99, R99, R10 ;  /* 0x0000000a63637220 */ /* 0x000fe40000410000 */
[----:B------:R-:W-:Y:S01]  /*13d50*/  IMAD.MOV.U32 R139, RZ, RZ, R52 ;  /* 0x000000ffff8b7224 */ /* 0x000fe200078e0034 */
[----:B------:R-:W-:Y:S01]  /*13d60*/  MOV R138, R55 ;  /* 0x00000037008a7202 */ /* 0x000fe20000000f00 */
[----:B------:R-:W-:Y:S01]  /*13d70*/  IMAD.MOV.U32 R142, RZ, RZ, R43 ;  /* 0x000000ffff8e7224 */ /* 0x000fe200078e002b */
[C---:B------:R-:W-:Y:S01]  /*13d80*/  HMMA.16816.F32.BF16 R52, R4.reuse, R44, R68 ;  /* 0x0000002c0434723c */ /* 0x040fe20000041844 */
[----:B------:R-:W-:Y:S01]  /*13d90*/  IMAD.MOV.U32 R196, RZ, RZ, R139 ;  /* 0x000000ffffc47224 */ /* 0x000fe200078e008b */
[----:B------:R2:W-:Y:S01]  /*13da0*/  MUFU.EX2 R197, R9 ;  /* 0x0000000900c57308 */ /* 0x0005e20000000800 */
[----:B------:R-:W-:Y:S01]  /*13db0*/  IMAD.MOV.U32 R161, RZ, RZ, R159 ;  /* 0x000000ffffa17224 */ /* 0x000fe200078e009f */
[----:B------:R-:W1:Y:S04]  /*13dc0*/  LDSM.16.MT88.4 R24, [R216+0xa400] ;  /* 0x00a40000d818783b */ /* 0x000e680000004200 */
[C---:B------:R-:W-:Y:S01]  /*13dd0*/  HMMA.16816.F32.BF16 R40, R4.reuse, R36, R84 ;  /* 0x000000240428723c */ /* 0x040fe20000041854 */
[----:B------:R-:W-:Y:S01]  /*13de0*/  IMAD.MOV.U32 R159, RZ, RZ, R196 ;  /* 0x000000ffff9f7224 */ /* 0x000fe200078e00c4 */
[----:B------:R-:W1:Y:S04]  /*13df0*/  LDSM.16.MT88.4 R16, [R216+0xb400] ;  /* 0x00b40000d810783b */ /* 0x000e680000004200 */
[----:B------:R-:W4:Y:S02]  /*13e00*/  LDSM.16.MT88.4 R20, [R218+0xa400] ;  /* 0x00a40000da14783b */ /* 0x000f240000004200 */
[C---:B------:R-:W-:Y:S01]  /*13e10*/  HMMA.16816.F32.BF16 R48, R4.reuse, R14, R172 ;  /* 0x0000000e0430723c */ /* 0x040fe200000418ac */
[----:B--2---:R-:W-:Y:S01]  /*13e20*/  FFMA.FTZ R9, R163, c[0x0][0x23c], -R2 ;  /* 0x00008f00a3097a23 */ /* 0x004fe20000010802 */
[----:B------:R-:W-:Y:S01]  /*13e30*/  MOV R94, R138 ;  /* 0x0000008a005e7202 */ /* 0x000fe20000000f00 */
[----:B------:R-:W2:Y:S05]  /*13e40*/  LDSM.16.MT88.4 R12, [R218+0xb400] ;  /* 0x00b40000da0c783b */ /* 0x000eaa0000004200 */
[C---:B------:R-:W-:Y:S01]  /*13e50*/  HMMA.16816.F32.BF16 R44, R4.reuse, R46, R80 ;  /* 0x0000002e042c723c */ /* 0x040fe20000041850 */
[----:B------:R3:W1:Y:S07]  /*13e60*/  MUFU.EX2 R196, R9 ;  /* 0x0000000900c47308 */ /* 0x00066e0000000800 */
[----:B------:R-:W-:Y:S07]  /*13e70*/  HMMA.16816.F32.BF16 R36, R4, R38, R96 ;  /* 0x000000260424723c */ /* 0x000fee0000041860 */
[----:B------:R-:W-:-:S02]  /*13e80*/  F2FP.BF16.PACK_AB R4, R245, R249 ;  /* 0x000000f9f504723e */ /* 0x000fc400000010ff */
[----:B---3--:R-:W-:Y:S02]  /*13e90*/  F2FP.BF16.PACK_AB R5, R209, R211 ;  /* 0x000000d3d105723e */ /* 0x008fe400000010ff */
[----:B------:R-:W-:Y:S02]  /*13ea0*/  F2FP.BF16.PACK_AB R6, R241, R244 ;  /* 0x000000f4f106723e */ /* 0x000fe400000010ff */
[----:B------:R-:W-:Y:S01]  /*13eb0*/  F2FP.BF16.PACK_AB R7, R205, R202 ;  /* 0x000000cacd07723e */ /* 0x000fe200000010ff */
[----:B------:R-:W-:-:S06]  /*13ec0*/  FFMA.FTZ R9, R248, c[0x0][0x23c], -R2 ;  /* 0x00008f00f8097a23 */ /* 0x000fcc0000010802 */
[----:B-1----:R-:W-:Y:S01]  /*13ed0*/  HMMA.16816.F32.BF16 R136, R4, R28, R192 ;  /* 0x0000001c0488723c */ /* 0x002fe200000418c0 */
[----:B------:R1:W-:Y:S02]  /*13ee0*/  MUFU.EX2 R195, R9 ;  /* 0x0000000900c37308 */ /* 0x0003e40000000800 */
[----:B-1----:R-:W-:-:S06]  /*13ef0*/  FFMA.FTZ R9, R204, c[0x0][0x23c], -R2 ;  /* 0x00008f00cc097a23 */ /* 0x002fcc0000010802 */
[----:B------:R1:W3:Y:S01]  /*13f00*/  MUFU.EX2 R194, R9 ;  /* 0x0000000900c27308 */ /* 0x0002e20000000800 */
[----:B------:R-:W-:Y:S01]  /*13f10*/  HMMA.16816.F32.BF16 R68, R4, R34, R188 ;  /* 0x000000220444723c */ /* 0x000fe200000418bc */
[----:B-1----:R-:W-:-:S06]  /*13f20*/  FFMA.FTZ R9, R212, c[0x0][0x23c], -R8 ;  /* 0x00008f00d4097a23 */ /* 0x002fcc0000010808 */
[----:B------:R1:W-:Y:S02]  /*13f30*/  MUFU.EX2 R192, R9 ;  /* 0x0000000900c07308 */ /* 0x0003e40000000800 */
[----:B-1----:R-:W-:-:S06]  /*13f40*/  FFMA.FTZ R9, R207, c[0x0][0x23c], -R8 ;  /* 0x00008f00cf097a23 */ /* 0x002fcc0000010808 */
[----:B------:R1:W1:Y:S02]  /*13f50*/  MUFU.EX2 R193, R9 ;  /* 0x0000000900c17308 */ /* 0x0002640000000800 */
[----:B-1----:R-:W-:-:S06]  /*13f60*/  FFMA.FTZ R9, R206, c[0x0][0x23c], -R8 ;  /* 0x00008f00ce097a23 */ /* 0x002fcc0000010808 */
[----:B------:R1:W-:Y:S01]  /*13f70*/  MUFU.EX2 R191, R9 ;  /* 0x0000000900bf7308 */ /* 0x0003e20000000800 */
[----:B------:R-:W-:Y:S01]  /*13f80*/  MOV R174, R156 ;  /* 0x0000009c00ae7202 */ /* 0x000fe20000000f00 */
[----:B-1----:R-:W-:-:S06]  /*13f90*/  FFMA.FTZ R9, R203, c[0x0][0x23c], -R8 ;  /* 0x00008f00cb097a23 */ /* 0x002fcc0000010808 */
[----:B------:R1:W-:Y:S01]  /*13fa0*/  MUFU.EX2 R190, R9 ;  /* 0x0000000900be7308 */ /* 0x0003e20000000800 */
        /* <DEDUP_REMOVED lines=8> */
[----:B------:R-:W-:Y:S02]  /*14030*/  MOV R157, R147 ;  /* 0x00000093009d7202 */ /* 0x000fe40000000f00 */
[----:B------:R-:W-:Y:S02]  /*14040*/  MOV R144, R128 ;  /* 0x0000008000907202 */ /* 0x000fe40000000f00 */
[----:B------:R-:W-:Y:S02]  /*14050*/  MOV R146, R130 ;  /* 0x0000008200927202 */ /* 0x000fe40000000f00 */
[----:B------:R-:W-:Y:S01]  /*14060*/  MOV R147, R131 ;  /* 0x0000008300937202 */ /* 0x000fe20000000f00 */
[----:B-1----:R-:W-:-:S04]  /*14070*/  FFMA.FTZ R9, R213, c[0x0][0x23c], -R3 ;  /* 0x00008f00d5097a23 */ /* 0x002fc80000010803 */
[----:B------:R1:W1:Y:S01]  /*14080*/  MUFU.EX2 R188, R9 ;  /* 0x0000000900bc7308 */ /* 0x0002620000000800 */
[----:B------:R-:W-:Y:S01]  /*14090*/  HMMA.16816.F32.BF16 R128, R4, R24, R184 ;  /* 0x000000180480723c */ /* 0x000fe200000418b8 */
[----:B------:R-:W-:Y:S01]  /*140a0*/  MOV R82, R160 ;  /* 0x000000a000527202 */ /* 0x000fe20000000f00 */
[----:B-1----:R-:W-:-:S05]  /*140b0*/  FFMA.FTZ R9, R210, c[0x0][0x23c], -R3 ;  /* 0x00008f00d2097a23 */ /* 0x002fca0000010803 */
[----:B------:R1:W-:Y:S01]  /*140c0*/  MUFU.EX2 R187, R9 ;  /* 0x0000000900bb7308 */ /* 0x0003e20000000800 */
[----:B------:R-:W-:Y:S01]  /*140d0*/  MOV R173, R161 ;  /* 0x000000a100ad7202 */ /* 0x000fe20000000f00 */
[----:B------:R-:W-:Y:S01]  /*140e0*/  IMAD.MOV.U32 R83, RZ, RZ, R163 ;  /* 0x000000ffff537224 */ /* 0x000fe200078e00a3 */
[----:B------:R-:W-:Y:S01]  /*140f0*/  MOV R172, R162 ;  /* 0x000000a200ac7202 */ /* 0x000fe20000000f00 */
[----:B------:R-:W-:Y:S01]  /*14100*/  IMAD.MOV.U32 R160, RZ, RZ, R144 ;  /* 0x000000ffffa07224 */ /* 0x000fe200078e0090 */
[----:B------:R-:W-:Y:S01]  /*14110*/  MOV R163, R156 ;  /* 0x0000009c00a37202 */ /* 0x000fe20000000f00 */
[----:B-1----:R-:W-:-:S04]  /*14120*/  FFMA.FTZ R9, R208, c[0x0][0x23c], -R3 ;  /* 0x00008f00d0097a23 */ /* 0x002fc80000010803 */
        /* <DEDUP_REMOVED lines=8> */
[----:B-1----:R-:W-:Y:S01]  /*141b0*/  FFMA.FTZ R9, R243, c[0x0][0x23c], -R0 ;  /* 0x00008f00f3097a23 */ /* 0x002fe20000010800 */
[----:B------:R-:W-:-:S03]  /*141c0*/  MOV R145, R124 ;  /* 0x0000007c00917202 */ /* 0x000fc60000000f00 */
[----:B------:R1:W-:Y:S01]  /*141d0*/  MUFU.EX2 R185, R9 ;  /* 0x0000000900b97308 */ /* 0x0003e20000000800 */
[----:B------:R-:W-:Y:S02]  /*141e0*/  MOV R146, R125 ;  /* 0x0000007d00927202 */ /* 0x000fe40000000f00 */
[----:B------:R-:W-:Y:S02]  /*141f0*/  MOV R147, R126 ;  /* 0x0000007e00937202 */ /* 0x000fe40000000f00 */
[----:B------:R-:W-:Y:S01]  /*14200*/  HMMA.16816.F32.BF16 R124, R4, R26, R180 ;  /* 0x0000001a047c723c */ /* 0x000fe200000418b4 */
[----:B-1----:R-:W-:-:S04]  /*14210*/  FFMA.FTZ R9, R239, c[0x0][0x23c], -R0 ;  /* 0x00008f00ef097a23 */ /* 0x002fc80000010800 */
[----:B------:R1:W1:Y:S03]  /*14220*/  MUFU.EX2 R183, R9 ;  /* 0x0000000900b77308 */ /* 0x0002660000000800 */
[----:B------:R-:W-:Y:S01]  /*14230*/  HMMA.16816.F32.BF16 R96, R4, R18, R168 ;  /* 0x000000120460723c */ /* 0x000fe200000418a8 */
[----:B------:R-:W-:Y:S02]  /*14240*/  MOV R180, R113 ;  /* 0x0000007100b47202 */ /* 0x000fe40000000f00 */
[----:B------:R-:W-:-:S04]  /*14250*/  MOV R204, R174 ;  /* 0x000000ae00cc7202 */ /* 0x000fc80000000f00 */
[----:B------:R-:W-:Y:S01]  /*14260*/  MOV R170, R95 ;  /* 0x0000005f00aa7202 */ /* 0x000fe20000000f00 */
[----:B-1----:R-:W-:-:S04]  /*14270*/  FFMA.FTZ R9, R237, c[0x0][0x23c], -R0 ;  /* 0x00008f00ed097a23 */ /* 0x002fc80000010800 */
[----:B------:R1:W-:Y:S01]  /*14280*/  MUFU.EX2 R184, R9 ;  /* 0x0000000900b87308 */ /* 0x0003e20000000800 */
[----:B------:R-:W-:Y:S01]  /*14290*/  IMAD.MOV.U32 R81, RZ, RZ, R175 ;  /* 0x000000ffff517224 */ /* 0x000fe200078e00af */
[----:B------:R-:W-:Y:S01]  /*142a0*/  MOV R181, R159 ;  /* 0x0000009f00b57202 */ /* 0x000fe20000000f00 */
[----:B------:R-:W-:Y:S01]  /*142b0*/  IMAD.MOV.U32 R175, RZ, RZ, R114 ;  /* 0x000000ffffaf7224 */ /* 0x000fe200078e0072 */
[----:B------:R-:W-:Y:S01]  /*142c0*/  MOV R159, R112 ;  /* 0x00000070009f7202 */ /* 0x000fe20000000f00 */
[----:B------:R-:W-:Y:S01]  /*142d0*/  IMAD.MOV.U32 R248, RZ, RZ, R141 ;  /* 0x000000fffff87224 */ /* 0x000fe200078e008d */
[----:B------:R-:W-:Y:S02]  /*142e0*/  MOV R174, R115 ;  /* 0x0000007300ae7202 */ /* 0x000fe40000000f00 */
[----:B----4-:R-:W-:Y:S01]  /*142f0*/  HMMA.16816.F32.BF16 R112, R4, R22, R176 ;  /* 0x000000160470723c */ /* 0x010fe200000418b0 */
[----:B-1----:R-:W-:-:S04]  /*14300*/  FFMA.FTZ R9, R236, c[0x0][0x23c], -R0 ;  /* 0x00008f00ec097a23 */ /* 0x002fc80000010800 */
[----:B------:R1:W-:Y:S02]  /*14310*/  MUFU.EX2 R182, R9 ;  /* 0x0000000900b67308 */ /* 0x0003e40000000800 */
[----:B------:R-:W-:Y:S01]  /*14320*/  MOV R176, R142 ;  /* 0x0000008e00b07202 */ /* 0x000fe20000000f00 */
[----:B------:R-:W-:Y:S01]  /*14330*/  IMAD.MOV.U32 R142, RZ, RZ, R94 ;  /* 0x000000ffff8e7224 */ /* 0x000fe200078e005e */
[----:B------:R-:W-:Y:S01]  /*14340*/  MOV R141, R93 ;  /* 0x0000005d008d7202 */ /* 0x000fe20000000f00 */
[----:B-1----:R-:W-:Y:S01]  /*14350*/  FFMA.FTZ R9, R170, c[0x0][0x23c], -R2 ;  /* 0x00008f00aa097a23 */ /* 0x002fe20000010802 */
[----:B------:R-:W-:Y:S02]  /*14360*/  MOV R170, R180 ;  /* 0x000000b400aa7202 */ /* 0x000fe40000000f00 */
[----:B------:R-:W-:Y:S02]  /*14370*/  MOV R180, R204 ;  /* 0x000000cc00b47202 */ /* 0x000fe40000000f00 */
[----:B------:R-:W-:-:S02]  /*14380*/  MOV R204, R140 ;  /* 0x0000008c00cc7202 */ /* 0x000fc40000000f00 */
[----:B------:R-:W-:Y:S02]  /*14390*/  MOV R140, R220 ;  /* 0x000000dc008c7202 */ /* 0x000fe40000000f00 */
[----:B------:R1:W5:Y:S02]  /*143a0*/  LDL.LU R220, [R1+0x78] ;  /* 0x0000780001dc7983 */ /* 0x0003640000300800 */
[----:B------:R-:W-:Y:S01]  /*143b0*/  MOV R236, R140 ;  /* 0x0000008c00ec7202 */ /* 0x000fe20000000f00 */
[----:B------:R-:W-:Y:S01]  /*143c0*/  IMAD.MOV.U32 R140, RZ, RZ, R141 ;  /* 0x000000ffff8c7224 */ /* 0x000fe200078e008d */
[----:B------:R-:W-:Y:S02]  /*143d0*/  MOV R141, R142 ;  /* 0x0000008e008d7202 */ /* 0x000fe40000000f00 */
[----:B------:R-:W4:Y:S01]  /*143e0*/  LDL.LU R142, [R1+0x18] ;  /* 0x00001800018e7983 */ /* 0x000f220000300800 */
[----:B------:R-:W-:Y:S01]  /*143f0*/  MOV R179, R81 ;  /* 0x0000005100b37202 */ /* 0x000fe20000000f00 */
[----:B------:R-:W-:Y:S01]  /*14400*/  IMAD.MOV.U32 R177, RZ, RZ, R83 ;  /* 0x000000ffffb17224 */ /* 0x000fe200078e0053 */
[----:B------:R-:W-:Y:S01]  /*14410*/  MOV R178, R82 ;  /* 0x0000005200b27202 */ /* 0x000fe20000000f00 */
[----:B------:R-:W-:Y:S01]  /*14420*/  HMMA.16816.F32.BF16 R116, R4, R32, R116 ;  /* 0x000000200474723c */ /* 0x000fe20000041874 */
[----:B------:R-:W-:-:S07]  /*14430*/  MOV R171, R92 ;  /* 0x0000005c00ab7202 */ /* 0x000fce0000000f00 */
[C---:B------:R-:W-:Y:S08]  /*14440*/  HMMA.16816.F32.BF16 R132, R4.reuse, R30, R132 ;  /* 0x0000001e0484723c */ /* 0x040ff00000041884 */
[C---:B------:R-:W-:Y:S08]  /*14450*/  HMMA.16816.F32.BF16 R120, R4.reuse, R20, R120 ;  /* 0x000000140478723c */ /* 0x040ff00000041878 */
[C---:B------:R-:W-:Y:S08]  /*14460*/  HMMA.16816.F32.BF16 R108, R4.reuse, R16, R108 ;  /* 0x00000010046c723c */ /* 0x040ff0000004186c */
[C---:B--2---:R-:W-:Y:S08]  /*14470*/  HMMA.16816.F32.BF16 R92, R4.reuse, R12, R164 ;  /* 0x0000000c045c723c */ /* 0x044ff000000418a4 */
[----:B------:R-:W-:Y:S07]  /*14480*/  HMMA.16816.F32.BF16 R80, R4, R14, R152 ;  /* 0x0000000e0450723c */ /* 0x000fee0000041898 */
[----:B------:R-:W-:-:S02]  /*14490*/  F2FP.BF16.PACK_AB R4, R199, R201 ;  /* 0x000000c9c704723e */ /* 0x000fc400000010ff */
[----:B------:R-:W-:Y:S02]  /*144a0*/  F2FP.BF16.PACK_AB R5, R196, R197 ;  /* 0x000000c5c405723e */ /* 0x000fe400000010ff */
[----:B------:R-:W-:Y:S02]  /*144b0*/  F2FP.BF16.PACK_AB R6, R198, R200 ;  /* 0x000000c8c606723e */ /* 0x000fe400000010ff */
[----:B---3--:R-:W-:-:S07]  /*144c0*/  F2FP.BF16.PACK_AB R7, R194, R195 ;  /* 0x000000c3c207723e */ /* 0x008fce00000010ff */
[C---:B------:R-:W-:Y:S08]  /*144d0*/  HMMA.16816.F32.BF16 R76, R4.reuse, R28, R76 ;  /* 0x0000001c044c723c */ /* 0x040ff0000004184c */
[C---:B------:R-:W-:Y:S01]  /*144e0*/  HMMA.16816.F32.BF16 R72, R4.reuse, R30, R72 ;  /* 0x0000001e0448723c */ /* 0x040fe20000041848 */
[----:B------:R-:W2:Y:S07]  /*144f0*/  LDSM.16.MT88.4 R28, [R218+0x9800] ;  /* 0x00980000da1c783b */ /* 0x000eae0000004200 */
[C---:B------:R-:W-:Y:S08]  /*14500*/  HMMA.16816.F32.BF16 R40, R4.reuse, R12, R40 ;  /* 0x0000000c0428723c */ /* 0x040ff00000041828 */
[C---:B------:R-:W-:Y:S01]  /*14510*/  HMMA.16816.F32.BF16 R36, R4.reuse, R14, R36 ;  /* 0x0000000e0424723c */ /* 0x040fe20000041824 */
[----:B------:R-:W3:Y:S07]  /*14520*/  LDSM.16.MT88.4 R12, [R216+0xb800] ;  /* 0x00b80000d80c783b */ /* 0x000eee0000004200 */
[C---:B------:R-:W-:Y:S08]  /*14530*/  HMMA.16816.F32.BF16 R88, R4.reuse, R32, R88 ;  /* 0x000000200458723c */ /* 0x040ff00000041858 */
[C---:B------:R-:W-:Y:S01]  /*14540*/  HMMA.16816.F32.BF16 R84, R4.reuse, R34, R148 ;  /* 0x000000220454723c */ /* 0x040fe20000041894 */
[----:B------:R-:W1:Y:S07]  /*14550*/  LDSM.16.MT88.4 R32, [R216+0x9800] ;  /* 0x00980000d820783b */ /* 0x000e6e0000004200 */
[----:B------:R-:W-:Y:S01]  /*14560*/  HMMA.16816.F32.BF16 R64, R4, R24, R64 ;  /* 0x000000180440723c */ /* 0x000fe20000041840 */
[----:B------:R-:W-:-:S07]  /*14570*/  MOV R165, R171 ;  /* 0x000000ab00a57202 */ /* 0x000fce0000000f00 */
[C---:B------:R-:W-:Y:S01]  /*14580*/  HMMA.16816.F32.BF16 R60, R4.reuse, R26, R60 ;  /* 0x0000001a043c723c */ /* 0x040fe2000004183c */
[----:B------:R-:W-:Y:S07]  /*14590*/  LDSM.16.MT88.4 R24, [R218+0xb800] ;  /* 0x00b80000da18783b */ /* 0x000fee0000004200 */
[C---:B------:R-:W-:Y:S08]  /*145a0*/  HMMA.16816.F32.BF16 R56, R4.reuse, R20, R56 ;  /* 0x000000140438723c */ /* 0x040ff00000041838 */
[C---:B------:R-:W-:Y:S01]  /*145b0*/  HMMA.16816.F32.BF16 R48, R4.reuse, R22, R48 ;  /* 0x000000160430723c */ /* 0x040fe20000041830 */
[----:B------:R-:W1:Y:S07]  /*145c0*/  LDSM.16.MT88.4 R20, [R216+0xa800] ;  /* 0x00a80000d814783b */ /* 0x000e6e0000004200 */
[C---:B------:R-:W-:Y:S08]  /*145d0*/  HMMA.16816.F32.BF16 R52, R4.reuse, R16, R52 ;  /* 0x000000100434723c */ /* 0x040ff00000041834 */
[----:B------:R-:W-:Y:S01]  /*145e0*/  HMMA.16816.F32.BF16 R44, R4, R18, R44 ;  /* 0x00000012042c723c */ /* 0x000fe2000004182c */
[----:B------:R-:W1:Y:S01]  /*145f0*/  LDSM.16.MT88.4 R16, [R218+0xa800] ;  /* 0x00a80000da10783b */ /* 0x000e620000004200 */
[----:B------:R-:W-:-:S02]  /*14600*/  IMAD.MOV.U32 R171, RZ, RZ, R181 ;  /* 0x000000ffffab7224 */ /* 0x000fc400078e00b5 */
[----:B------:R2:W-:Y:S01]  /*14610*/  MUFU.EX2 R181, R9 ;  /* 0x0000000900b57308 */ /* 0x0005e20000000800 */
[----:B------:R-:W-:Y:S02]  /*14620*/  MOV R239, R180 ;  /* 0x000000b400ef7202 */ /* 0x000fe40000000f00 */
[----:B------:R-:W-:Y:S02]  /*14630*/  F2FP.BF16.PACK_AB R4, R193, R192 ;  /* 0x000000c0c104723e */ /* 0x000fe400000010ff */
[----:B------:R-:W-:Y:S02]  /*14640*/  F2FP.BF16.PACK_AB R5, R188, R189 ;  /* 0x000000bdbc05723e */ /* 0x000fe400000010ff */
[----:B------:R-:W-:Y:S02]  /*14650*/  F2FP.BF16.PACK_AB R6, R190, R191 ;  /* 0x000000bfbe06723e */ /* 0x000fe400000010ff */
[----:B------:R-:W-:Y:S01]  /*14660*/  F2FP.BF16.PACK_AB R7, R186, R187 ;  /* 0x000000bbba07723e */ /* 0x000fe200000010ff */
[----:B--2---:R-:W-:-:S04]  /*14670*/  FFMA.FTZ R9, R165, c[0x0][0x23c], -R2 ;  /* 0x00008f00a5097a23 */ /* 0x004fc80000010802 */
[----:B------:R2:W1:Y:S01]  /*14680*/  MUFU.EX2 R180, R9 ;  /* 0x0000000900b47308 */ /* 0x0004620000000800 */
[----:B------:R-:W-:Y:S01]  /*14690*/  MOV R106, R156 ;  /* 0x0000009c006a7202 */ /* 0x000fe20000000f00 */
[----:B------:R-:W-:Y:S01]  /*146a0*/  IMAD.MOV.U32 R167, RZ, RZ, R177 ;  /* 0x000000ffffa77224 */ /* 0x000fe200078e00b1 */
[----:B------:R-:W-:Y:S02]  /*146b0*/  MOV R238, R146 ;  /* 0x0000009200ee7202 */ /* 0x000fe40000000f00 */
[----:B------:R-:W-:Y:S02]  /*146c0*/  MOV R207, R107 ;  /* 0x0000006b00cf7202 */ /* 0x000fe40000000f00 */
[----:B------:R-:W-:Y:S02]  /*146d0*/  MOV R166, R176 ;  /* 0x000000b000a67202 */ /* 0x000fe40000000f00 */
[----:B------:R-:W-:Y:S02]  /*146e0*/  MOV R168, R178 ;  /* 0x000000b200a87202 */ /* 0x000fe40000000f00 */
[----:B------:R-:W-:Y:S01]  /*146f0*/  MOV R169, R179 ;  /* 0x000000b300a97202 */ /* 0x000fe20000000f00 */
[--C-:B--2---:R-:W-:Y:S01]  /*14700*/  FFMA.FTZ R9, R251, c[0x0][0x23c], -R2.reuse ;  /* 0x00008f00fb097a23 */ /* 0x104fe20000010802 */
[C---:B------:R-:W-:Y:S03]  /*14710*/  HMMA.16816.F32.BF16 R176, R4.reuse, R28, R136 ;  /* 0x0000001c04b0723c */ /* 0x040fe60000041888 */
[----:B------:R2:W-:Y:S05]  /*14720*/  MUFU.EX2 R107, R9 ;  /* 0x00000009006b7308 */ /* 0x0005ea0000000800 */
[----:B------:R-:W-:Y:S07]  /*14730*/  HMMA.16816.F32.BF16 R136, R4, R30, R132 ;  /* 0x0000001e0488723c */ /* 0x000fee0000041884 */
[----:B------:R-:W-:Y:S01]  /*14740*/  MOV R134, R238 ;  /* 0x000000ee00867202 */ /* 0x000fe20000000f00 */
[----:B--2---:R-:W-:Y:S01]  /*14750*/  FFMA.FTZ R9, R247, c[0x0][0x23c], -R2 ;  /* 0x00008f00f7097a23 */ /* 0x004fe20000010802 */
[----:B------:R-:W-:-:S03]  /*14760*/  MOV R238, R106 ;  /* 0x0000006a00ee7202 */ /* 0x000fc60000000f00 */
[----:B------:R2:W1:Y:S01]  /*14770*/  MUFU.EX2 R106, R9 ;  /* 0x00000009006a7308 */ /* 0x0004620000000800 */
[----:B------:R-:W-:Y:S02]  /*14780*/  MOV R242, R157 ;  /* 0x0000009d00f27202 */ /* 0x000fe40000000f00 */
[----:B------:R-:W-:Y:S01]  /*14790*/  MOV R215, R147 ;  /* 0x0000009300d77202 */ /* 0x000fe20000000f00 */
[----:B------:R-:W-:Y:S01]  /*147a0*/  IMAD.MOV.U32 R212, RZ, RZ, R163 ;  /* 0x000000ffffd47224 */ /* 0x000fe200078e00a3 */
[----:B------:R-:W-:Y:S02]  /*147b0*/  MOV R237, R204 ;  /* 0x000000cc00ed7202 */ /* 0x000fe40000000f00 */
[----:B------:R-:W-:Y:S01]  /*147c0*/  MOV R203, R215 ;  /* 0x000000d700cb7202 */ /* 0x000fe20000000f00 */
[----:B------:R-:W-:Y:S01]  /*147d0*/  IMAD.MOV.U32 R215, RZ, RZ, R242 ;  /* 0x000000ffffd77224 */ /* 0x000fe200078e00f2 */
[----:B------:R-:W-:Y:S01]  /*147e0*/  MOV R135, R248 ;  /* 0x000000f800877202 */ /* 0x000fe20000000f00 */
[----:B------:R-:W-:Y:S01]  /*147f0*/  IMAD.MOV.U32 R157, RZ, RZ, R144 ;  /* 0x000000ffff9d7224 */ /* 0x000fe200078e0090 */
[----:B------:R-:W-:-:S02]  /*14800*/  MOV R156, R158 ;  /* 0x0000009e009c7202 */ /* 0x000fc40000000f00 */
[----:B------:R-:W-:Y:S02]  /*14810*/  MOV R242, R160 ;  /* 0x000000a000f27202 */ /* 0x000fe40000000f00 */
[----:B------:R-:W-:Y:S02]  /*14820*/  MOV R248, R161 ;  /* 0x000000a100f87202 */ /* 0x000fe40000000f00 */
[----:B------:R-:W-:Y:S01]  /*14830*/  MOV R204, R162 ;  /* 0x000000a200cc7202 */ /* 0x000fe20000000f00 */
[----:B------:R-:W-:Y:S01]  /*14840*/  IMAD.MOV.U32 R206, RZ, RZ, R166 ;  /* 0x000000ffffce7224 */ /* 0x000fe200078e00a6 */
[----:B------:R-:W-:Y:S01]  /*14850*/  MOV R158, R145 ;  /* 0x00000091009e7202 */ /* 0x000fe20000000f00 */
[----:B---3--:R-:W-:Y:S01]  /*14860*/  HMMA.16816.F32.BF16 R160, R4, R12, R108 ;  /* 0x0000000c04a0723c */ /* 0x008fe2000004186c */
[----:B------:R-:W-:Y:S01]  /*14870*/  MOV R214, R167 ;  /* 0x000000a700d67202 */ /* 0x000fe20000000f00 */
[----:B------:R-:W-:Y:S01]  /*14880*/  IMAD.MOV.U32 R208, RZ, RZ, R170 ;  /* 0x000000ffffd07224 */ /* 0x000fe200078e00aa */
[----:B------:R-:W-:-:S02]  /*14890*/  MOV R213, R168 ;  /* 0x000000a800d57202 */ /* 0x000fc40000000f00 */
[----:B------:R-:W-:Y:S02]  /*148a0*/  MOV R210, R169 ;  /* 0x000000a900d27202 */ /* 0x000fe40000000f00 */
[----:B------:R-:W-:Y:S01]  /*148b0*/  MOV R243, R171 ;  /* 0x000000ab00f37202 */ /* 0x000fe20000000f00 */
[----:B-1----:R-:W-:Y:S01]  /*148c0*/  HMMA.16816.F32.BF16 R144, R4, R34, R68 ;  /* 0x000000220490723c */ /* 0x002fe20000041844 */
[----:B--2---:R-:W-:-:S07]  /*148d0*/  FFMA.FTZ R9, R134, c[0x0][0x23c], -R8 ;  /* 0x00008f0086097a23 */ /* 0x004fce0000010808 */
[C---:B------:R-:W-:Y:S08]  /*148e0*/  HMMA.16816.F32.BF16 R108, R4.reuse, R14, R96 ;  /* 0x0000000e046c723c */ /* 0x040ff00000041860 */
[C---:B------:R-:W-:Y:S08]  /*148f0*/  HMMA.16816.F32.BF16 R116, R4.reuse, R32, R116 ;  /* 0x000000200474723c */ /* 0x040ff00000041874 */
[C---:B------:R-:W-:Y:S08]  /*14900*/  HMMA.16816.F32.BF16 R148, R4.reuse, R20, R128 ;  /* 0x000000140494723c */ /* 0x040ff00000041880 */
[C---:B------:R-:W-:Y:S08]  /*14910*/  HMMA.16816.F32.BF16 R152, R4.reuse, R22, R124 ;  /* 0x000000160498723c */ /* 0x040ff0000004187c */
[C---:B------:R-:W-:Y:S08]  /*14920*/  HMMA.16816.F32.BF16 R164, R4.reuse, R16, R120 ;  /* 0x0000001004a4723c */ /* 0x040ff00000041878 */
[C---:B------:R-:W-:Y:S08]  /*14930*/  HMMA.16816.F32.BF16 R168, R4.reuse, R18, R112 ;  /* 0x0000001204a8723c */ /* 0x040ff00000041870 */
[C---:B------:R-:W-:Y:S01]  /*14940*/  HMMA.16816.F32.BF16 R68, R4.reuse, R26, R80 ;  /* 0x0000001a0444723c */ /* 0x040fe20000041850 */
[----:B------:R-:W-:Y:S01]  /*14950*/  MOV R134, R135 ;  /* 0x0000008700867202 */ /* 0x000fe20000000f00 */
[----:B------:R-:W-:Y:S06]  /*14960*/  LDSM.16.MT88.4 R124, [R216+0x9c00] ;  /* 0x009c0000d87c783b */ /* 0x000fec0000004200 */
[----:B------:R-:W-:Y:S01]  /*14970*/  HMMA.16816.F32.BF16 R96, R4, R24, R92 ;  /* 0x000000180460723c */ /* 0x000fe2000004185c */
[----:B------:R-:W-:Y:S06]  /*14980*/  LDSM.16.MT88.4 R80, [R216+0xbc00] ;  /* 0x00bc0000d850783b */ /* 0x000fec0000004200 */
[----:B------:R-:W-:-:S02]  /*14990*/  F2FP.BF16.PACK_AB R4, R183, R185 ;  /* 0x000000b9b704723e */ /* 0x000fc400000010ff */
[----:B------:R-:W-:Y:S02]  /*149a0*/  F2FP.BF16.PACK_AB R5, R180, R181 ;  /* 0x000000b5b405723e */ /* 0x000fe400000010ff */
[----:B------:R-:W-:Y:S02]  /*149b0*/  F2FP.BF16.PACK_AB R6, R182, R184 ;  /* 0x000000b8b606723e */ /* 0x000fe400000010ff */
[----:B------:R-:W-:-:S07]  /*149c0*/  F2FP.BF16.PACK_AB R7, R106, R107 ;  /* 0x0000006b6a07723e */ /* 0x000fce00000010ff */
[----:B------:R-:W-:Y:S01]  /*149d0*/  HMMA.16816.F32.BF16 R84, R4, R34, R84 ;  /* 0x000000220454723c */ /* 0x000fe20000041854 */
[----:B------:R1:W-:Y:S01]  /*149e0*/  MUFU.EX2 R34, R9 ;  /* 0x0000000900227308 */ /* 0x0003e20000000800 */
[----:B------:R-:W-:Y:S02]  /*149f0*/  MOV R135, R236 ;  /* 0x000000ec00877202 */ /* 0x000fe40000000f00 */
[----:B------:R-:W-:-:S04]  /*14a00*/  MOV R236, R237 ;  /* 0x000000ed00ec7202 */ /* 0x000fc80000000f00 */
[----:B------:R-:W-:Y:S01]  /*14a10*/  HMMA.16816.F32.BF16 R112, R4, R32, R88 ;  /* 0x000000200470723c */ /* 0x000fe20000041858 */
[----:B-1----:R-:W-:-:S04]  /*14a20*/  FFMA.FTZ R9, R252, c[0x0][0x23c], -R8 ;  /* 0x00008f00fc097a23 */ /* 0x002fc80000010808 */
[----:B------:R1:W2:Y:S01]  /*14a30*/  MUFU.EX2 R35, R9 ;  /* 0x0000000900237308 */ /* 0x0002a20000000800 */
[----:B------:R-:W-:Y:S01]  /*14a40*/  IMAD.MOV.U32 R237, RZ, RZ, R239 ;  /* 0x000000ffffed7224 */ /* 0x000fe200078e00ef */
[----:B------:R-:W-:Y:S01]  /*14a50*/  MOV R239, R243 ;  /* 0x000000f300ef7202 */ /* 0x000fe20000000f00 */
[----:B------:R-:W-:Y:S01]  /*14a60*/  HMMA.16816.F32.BF16 R60, R4, R22, R60 ;  /* 0x00000016043c723c */ /* 0x000fe2000004183c */
[--C-:B-1----:R-:W-:Y:S02]  /*14a70*/  FFMA.FTZ R9, R250, c[0x0][0x23c], -R8.reuse ;  /* 0x00008f00fa097a23 */ /* 0x102fe40000010808 */
[----:B------:R-:W-:-:S04]  /*14a80*/  FFMA.FTZ R8, R246, c[0x0][0x23c], -R8 ;  /* 0x00008f00f6087a23 */ /* 0x000fc80000010808 */
[----:B------:R1:W-:Y:S01]  /*14a90*/  MUFU.EX2 R32, R8 ;  /* 0x0000000800207308 */ /* 0x0003e20000000800 */
[----:B------:R-:W-:Y:S02]  /*14aa0*/  MOV R243, R208 ;  /* 0x000000d000f37202 */ /* 0x000fe40000000f00 */
[----:B------:R-:W-:Y:S02]  /*14ab0*/  MOV R208, R210 ;  /* 0x000000d200d07202 */ /* 0x000fe40000000f00 */
[----:B------:R-:W-:Y:S01]  /*14ac0*/  MOV R210, R213 ;  /* 0x000000d500d27202 */ /* 0x000fe20000000f00 */
[----:B------:R-:W-:Y:S02]  /*14ad0*/  IMAD.MOV.U32 R213, RZ, RZ, R214 ;  /* 0x000000ffffd57224 */ /* 0x000fe400078e00d6 */
[----:B-1----:R-:W-:Y:S01]  /*14ae0*/  FFMA.FTZ R8, R134, c[0x0][0x23c], -R3 ;  /* 0x00008f0086087a23 */ /* 0x002fe20000010803 */
[----:B------:R-:W-:Y:S02]  /*14af0*/  MOV R134, R135 ;  /* 0x0000008700867202 */ /* 0x000fe40000000f00 */
[----:B------:R-:W-:Y:S01]  /*14b00*/  MOV R135, R236 ;  /* 0x000000ec00877202 */ /* 0x000fe20000000f00 */
[----:B------:R1:W-:Y:S01]  /*14b10*/  MUFU.EX2 R23, R8 ;  /* 0x0000000800177308 */ /* 0x0003e20000000800 */
[----:B------:R-:W-:Y:S01]  /*14b20*/  IMAD.MOV.U32 R236, RZ, RZ, R237 ;  /* 0x000000ffffec7224 */ /* 0x000fe200078e00ed */
[----:B------:R-:W-:-:S02]  /*14b30*/  MOV R237, R239 ;  /* 0x000000ef00ed7202 */ /* 0x000fc40000000f00 */
[----:B------:R-:W-:Y:S02]  /*14b40*/  MOV R239, R243 ;  /* 0x000000f300ef7202 */ /* 0x000fe40000000f00 */
[----:B------:R-:W-:Y:S01]  /*14b50*/  MOV R243, R208 ;  /* 0x000000d000f37202 */ /* 0x000fe20000000f00 */
[----:B------:R-:W-:Y:S01]  /*14b60*/  IMAD.MOV.U32 R133, RZ, RZ, R237 ;  /* 0x000000ffff857224 */ /* 0x000fe200078e00ed */
[----:B------:R-:W-:Y:S01]  /*14b70*/  MOV R208, R210 ;  /* 0x000000d200d07202 */ /* 0x000fe20000000f00 */
[----:B-1----:R-:W-:-:S04]  /*14b80*/  FFMA.FTZ R8, R134, c[0x0][0x23c], -R3 ;  /* 0x00008f0086087a23 */ /* 0x002fc80000010803 */
[----:B------:R1:W3:Y:S01]  /*14b90*/  MUFU.EX2 R22, R8 ;  /* 0x0000000800167308 */ /* 0x0002e20000000800 */
[----:B------:R-:W-:Y:S01]  /*14ba0*/  IMAD.MOV.U32 R210, RZ, RZ, R213 ;  /* 0x000000ffffd27224 */ /* 0x000fe200078e00d5 */
[----:B------:R-:W-:Y:S01]  /*14bb0*/  MOV R214, R206 ;  /* 0x000000ce00d67202 */ /* 0x000fe20000000f00 */
[----:B------:R-:W-:Y:S01]  /*14bc0*/  HMMA.16816.F32.BF16 R64, R4, R20, R64 ;  /* 0x000000140440723c */ /* 0x000fe20000041840 */
[----:B------:R-:W-:Y:S02]  /*14bd0*/  MOV R134, R239 ;  /* 0x000000ef00867202 */ /* 0x000fe40000000f00 */
[----:B------:R-:W-:Y:S02]  /*14be0*/  MOV R213, R214 ;  /* 0x000000d600d57202 */ /* 0x000fe40000000f00 */
[----:B------:R-:W-:Y:S01]  /*14bf0*/  MOV R237, R210 ;  /* 0x000000d200ed7202 */ /* 0x000fe20000000f00 */
[--C-:B-1----:R-:W-:Y:S02]  /*14c00*/  FFMA.FTZ R8, R135, c[0x0][0x23c], -R3.reuse ;  /* 0x00008f0087087a23 */ /* 0x102fe40000010803 */
[----:B------:R-:W-:Y:S01]  /*14c10*/  FFMA.FTZ R3, R236, c[0x0][0x23c], -R3 ;  /* 0x00008f00ec037a23 */ /* 0x000fe20000010803 */
[----:B------:R-:W-:-:S03]  /*14c20*/  MOV R135, R243 ;  /* 0x000000f300877202 */ /* 0x000fc60000000f00 */
[----:B------:R1:W-:Y:S01]  /*14c30*/  MUFU.EX2 R20, R3 ;  /* 0x0000000300147308 */ /* 0x0003e20000000800 */
[----:B------:R-:W-:Y:S01]  /*14c40*/  HMMA.16816.F32.BF16 R48, R4, R18, R48 ;  /* 0x000000120430723c */ /* 0x000fe20000041830 */
[----:B------:R-:W-:Y:S01]  /*14c50*/  MOV R251, R135 ;  /* 0x0000008700fb7202 */ /* 0x000fe20000000f00 */
[----:B------:R-:W-:Y:S01]  /*14c60*/  IMAD.MOV.U32 R239, RZ, RZ, R213 ;  /* 0x000000ffffef7224 */ /* 0x000fe200078e00d5 */
[----:B------:R-:W-:Y:S02]  /*14c70*/  MOV R214, R207 ;  /* 0x000000cf00d67202 */ /* 0x000fe40000000f00 */
[----:B------:R-:W-:-:S03]  /*14c80*/  MOV R132, R237 ;  /* 0x000000ed00847202 */ /* 0x000fc60000000f00 */
[----:B------:R-:W-:Y:S01]  /*14c90*/  HMMA.16816.F32.BF16 R128, R4, R28, R76 ;  /* 0x0000001c0480723c */ /* 0x000fe2000004184c */
[----:B-1----:R-:W-:-:S07]  /*14ca0*/  FFMA.FTZ R3, R133, c[0x0][0x23c], -R0 ;  /* 0x00008f0085037a23 */ /* 0x002fce0000010800 */
[----:B------:R-:W-:Y:S01]  /*14cb0*/  HMMA.16816.F32.BF16 R28, R4, R30, R72 ;  /* 0x0000001e041c723c */ /* 0x000fe20000041848 */
[----:B------:R1:W-:Y:S01]  /*14cc0*/  MUFU.EX2 R19, R3 ;  /* 0x0000000300137308 */ /* 0x0003e20000000800 */
[----:B------:R-:W-:Y:S02]  /*14cd0*/  MOV R207, R212 ;  /* 0x000000d400cf7202 */ /* 0x000fe40000000f00 */
[----:B------:R-:W-:-:S04]  /*14ce0*/  MOV R236, R208 ;  /* 0x000000d000ec7202 */ /* 0x000fc80000000f00 */
[----:B------:R-:W-:Y:S01]  /*14cf0*/  HMMA.16816.F32.BF16 R56, R4, R16, R56 ;  /* 0x000000100438723c */ /* 0x000fe20000041838 */
[----:B------:R-:W-:Y:S01]  /*14d00*/  MOV R212, R204 ;  /* 0x000000cc00d47202 */ /* 0x000fe20000000f00 */
[----:B------:R-:W-:-:S06]  /*14d10*/  IMAD.MOV.U32 R204, RZ, RZ, R248 ;  /* 0x000000ffffcc7224 */ /* 0x000fcc00078e00f8 */
[----:B------:R-:W-:Y:S01]  /*14d20*/  HMMA.16816.F32.BF16 R52, R4, R12, R52 ;  /* 0x0000000c0434723c */ /* 0x000fe20000041834 */
[----:B-1----:R-:W-:-:S07]  /*14d30*/  FFMA.FTZ R3, R134, c[0x0][0x23c], -R0 ;  /* 0x00008f0086037a23 */ /* 0x002fce0000010800 */
[----:B------:R-:W-:Y:S01]  /*14d40*/  HMMA.16816.F32.BF16 R44, R4, R14, R44 ;  /* 0x0000000e042c723c */ /* 0x000fe2000004182c */
[----:B------:R1:W-:Y:S01]  /*14d50*/  MUFU.EX2 R16, R3 ;  /* 0x0000000300107308 */ /* 0x0003e20000000800 */
[----:B------:R-:W-:-:S06]  /*14d60*/  MOV R135, R236 ;  /* 0x000000ec00877202 */ /* 0x000fcc0000000f00 */
[----:B------:R-:W-:Y:S01]  /*14d70*/  HMMA.16816.F32.BF16 R40, R4, R24, R40 ;  /* 0x000000180428723c */ /* 0x000fe20000041828 */
[----:B------:R-:W-:-:S07]  /*14d80*/  IMAD.MOV.U32 R133, RZ, RZ, R239 ;  /* 0x000000ffff857224 */ /* 0x000fce00078e00ef */
[----:B------:R-:W-:Y:S01]  /*14d90*/  HMMA.16816.F32.BF16 R36, R4, R26, R36 ;  /* 0x0000001a0424723c */ /* 0x000fe20000041824 */
[----:B------:R-:W2:Y:S01]  /*14da0*/  LDSM.16.MT88.4 R4, [R218+0xbc00] ;  /* 0x00bc0000da04783b */ /* 0x000ea20000004200 */
[--C-:B-1----:R-:W-:Y:S02]  /*14db0*/  FFMA.FTZ R3, R251, c[0x0][0x23c], -R0.reuse ;  /* 0x00008f00fb037a23 */ /* 0x102fe40000010800 */
[----:B------:R-:W-:Y:S01]  /*14dc0*/  FFMA.FTZ R0, R132, c[0x0][0x23c], -R0 ;  /* 0x00008f0084007a23 */ /* 0x000fe20000010800 */
[----:B------:R-:W-:Y:S02]  /*14dd0*/  MOV R243, R214 ;  /* 0x000000d600f37202 */ /* 0x000fe40000000f00 */
[----:B------:R-:W-:Y:S01]  /*14de0*/  MOV R208, R204 ;  /* 0x000000cc00d07202 */ /* 0x000fe20000000f00 */
[----:B------:R1:W-:Y:S01]  /*14df0*/  MUFU.EX2 R17, R0 ;  /* 0x0000000000117308 */ /* 0x0003e20000000800 */
[----:B------:R-:W-:Y:S02]  /*14e00*/  MOV R88, R133 ;  /* 0x0000008500587202 */ /* 0x000fe40000000f00 */
[----:B------:R-:W-:-:S02]  /*14e10*/  MOV R134, R243 ;  /* 0x000000f300867202 */ /* 0x000fc40000000f00 */
[----:B------:R-:W-:Y:S02]  /*14e20*/  MOV R236, R208 ;  /* 0x000000d000ec7202 */ /* 0x000fe40000000f00 */
[----:B------:R-:W-:Y:S02]  /*14e30*/  MOV R248, R156 ;  /* 0x0000009c00f87202 */ /* 0x000fe40000000f00 */
[----:B------:R-:W-:Y:S01]  /*14e40*/  MOV R89, R134 ;  /* 0x0000008600597202 */ /* 0x000fe20000000f00 */
[----:B-1----:R-:W-:Y:S01]  /*14e50*/  FFMA.FTZ R0, R135, c[0x0][0x23c], -R2 ;  /* 0x00008f0087007a23 */ /* 0x002fe20000010802 */
[----:B------:R-:W-:-:S03]  /*14e60*/  MOV R156, R157 ;  /* 0x0000009d009c7202 */ /* 0x000fc60000000f00 */
[----:B------:R1:W-:Y:S01]  /*14e70*/  MUFU.EX2 R15, R0 ;  /* 0x00000000000f7308 */ /* 0x0003e20000000800 */
[----:B------:R-:W-:Y:S01]  /*14e80*/  MOV R157, R158 ;  /* 0x0000009e009d7202 */ /* 0x000fe20000000f00 */
[----:B------:R-:W-:Y:S01]  /*14e90*/  IMAD.MOV.U32 R90, RZ, RZ, R236 ;  /* 0x000000ffff5a7224 */ /* 0x000fe200078e00ec */
[----:B------:R-:W-:-:S05]  /*14ea0*/  MOV R158, R217 ;  /* 0x000000d9009e7202 */ /* 0x000fca0000000f00 */
[----:B------:R-:W2:Y:S01]  /*14eb0*/  MUFU.EX2 R33, R9 ;  /* 0x0000000900217308 */ /* 0x000ea20000000800 */
[----:B------:R-:W-:Y:S01]  /*14ec0*/  MOV R214, R207 ;  /* 0x000000cf00d67202 */ /* 0x000fe20000000f00 */
[----:B-1----:R-:W-:-:S06]  /*14ed0*/  FFMA.FTZ R0, R88, c[0x0][0x23c], -R2 ;  /* 0x00008f0058007a23 */ /* 0x002fcc0000010802 */
[----:B------:R-:W1:Y:S01]  /*14ee0*/  MUFU.EX2 R21, R8 ;  /* 0x0000000800157308 */ /* 0x000e620000000800 */
[----:B------:R-:W-:Y:S02]  /*14ef0*/  MOV R207, R158 ;  /* 0x0000009e00cf7202 */ /* 0x000fe40000000f00 */
[----:B------:R-:W-:-:S05]  /*14f00*/  MOV R158, R143 ;  /* 0x0000008f009e7202 */ /* 0x000fca0000000f00 */
[----:B------:R1:W1:Y:S01]  /*14f10*/  MUFU.EX2 R14, R0 ;  /* 0x00000000000e7308 */ /* 0x0002620000000800 */
[----:B------:R-:W-:Y:S02]  /*14f20*/  MOV R213, R212 ;  /* 0x000000d400d57202 */ /* 0x000fe40000000f00 */
[----:B------:R-:W-:Y:S01]  /*14f30*/  MOV R212, R157 ;  /* 0x0000009d00d47202 */ /* 0x000fe20000000f00 */
[----:B----4-:R-:W-:Y:S01]  /*14f40*/  IMAD.MOV.U32 R157, RZ, RZ, R142 ;  /* 0x000000ffff9d7224 */ /* 0x010fe200078e008e */
[----:B------:R-:W-:Y:S01]  /*14f50*/  MOV R210, R140 ;  /* 0x0000008c00d27202 */ /* 0x000fe20000000f00 */
[----:B------:R-:W-:Y:S02]  /*14f60*/  IMAD.MOV.U32 R204, RZ, RZ, R156 ;  /* 0x000000ffffcc7224 */ /* 0x000fe400078e009c */
[----:B------:R4:W2:Y:S01]  /*14f70*/  MUFU.EX2 R18, R3 ;  /* 0x0000000300127308 */ /* 0x0008a20000000800 */
[----:B------:R-:W-:Y:S01]  /*14f80*/  MOV R243, R158 ;  /* 0x0000009e00f37202 */ /* 0x000fe20000000f00 */
[----:B-1----:R-:W-:-:S02]  /*14f90*/  FFMA.FTZ R0, R89, c[0x0][0x23c], -R2 ;  /* 0x00008f0059007a23 */ /* 0x002fc40000010802 */
[----:B------:R-:W-:-:S04]  /*14fa0*/  FFMA.FTZ R2, R90, c[0x0][0x23c], -R2 ;  /* 0x00008f005a027a23 */ /* 0x000fc80000010802 */
[----:B------:R-:W-:Y:S01]  /*14fb0*/  MUFU.EX2 R13, R0 ;  /* 0x00000000000d7308 */ /* 0x000fe20000000800 */
[----:B------:R-:W-:Y:S01]  /*14fc0*/  MOV R156, R141 ;  /* 0x0000008d009c7202 */ /* 0x000fe20000000f00 */
[----:B------:R-:W-:Y:S01]  /*14fd0*/  IMAD.MOV.U32 R239, RZ, RZ, R157 ;  /* 0x000000ffffef7224 */ /* 0x000fe200078e009d */
[----:B------:R-:W-:Y:S01]  /*14fe0*/  MOV R208, R210 ;  /* 0x000000d200d07202 */ /* 0x000fe20000000f00 */
[----:B------:R-:W1:Y:S04]  /*14ff0*/  LDSM.16.MT88.4 R140, [R218+0x9c00] ;  /* 0x009c0000da8c783b */ /* 0x000e680000004200 */
[----:B------:R4:W1:Y:S01]  /*15000*/  MUFU.EX2 R12, R2 ;  /* 0x00000002000c7308 */ /* 0x0008620000000800 */
[----:B------:R-:W-:Y:S02]  /*15010*/  MOV R91, R243 ;  /* 0x000000f3005b7202 */ /* 0x000fe40000000f00 */
[----:B------:R-:W-:-:S02]  /*15020*/  MOV R237, R156 ;  /* 0x0000009c00ed7202 */ /* 0x000fc40000000f00 */
[----:B------:R-:W-:Y:S02]  /*15030*/  MOV R210, R159 ;  /* 0x0000009f00d27202 */ /* 0x000fe40000000f00 */
[----:B--2---:R-:W-:Y:S01]  /*15040*/  F2FP.BF16.PACK_AB R92, R35, R34 ;  /* 0x00000022235c723e */ /* 0x004fe200000010ff */
[----:B------:R-:W2:Y:S01]  /*15050*/  LDSM.16.MT88.4 R156, [R216+0xac00] ;  /* 0x00ac0000d89c783b */ /* 0x000ea20000004200 */
[----:B---3--:R-:W-:Y:S02]  /*15060*/  F2FP.BF16.PACK_AB R93, R22, R23 ;  /* 0x00000017165d723e */ /* 0x008fe400000010ff */
[----:B------:R-:W-:Y:S02]  /*15070*/  F2FP.BF16.PACK_AB R94, R32, R33 ;  /* 0x00000021205e723e */ /* 0x000fe400000010ff */
[----:B------:R-:W-:Y:S02]  /*15080*/  F2FP.BF16.PACK_AB R95, R20, R21 ;  /* 0x00000015145f723e */ /* 0x000fe400000010ff */
[----:B------:R-:W-:-:S02]  /*15090*/  MOV R247, R239 ;  /* 0x000000ef00f77202 */ /* 0x000fc40000000f00 */
[----:B------:R-:W-:Y:S02]  /*150a0*/  MOV R252, R91 ;  /* 0x0000005b00fc7202 */ /* 0x000fe40000000f00 */
[----:B------:R-:W-:Y:S02]  /*150b0*/  MOV R236, R237 ;  /* 0x000000ed00ec7202 */ /* 0x000fe40000000f00 */
[----:B------:R-:W-:Y:S01]  /*150c0*/  MOV R251, R210 ;  /* 0x000000d200fb7202 */ /* 0x000fe20000000f00 */
[----:B------:R-:W-:Y:S01]  /*150d0*/  IMAD.MOV.U32 R239, RZ, RZ, R172 ;  /* 0x000000ffffef7224 */ /* 0x000fe200078e00ac */
[----:B------:R-:W-:Y:S02]  /*150e0*/  MOV R237, R173 ;  /* 0x000000ad00ed7202 */ /* 0x000fe40000000f00 */
[----:B------:R-:W-:Y:S01]  /*150f0*/  MOV R243, R174 ;  /* 0x000000ae00f37202 */ /* 0x000fe20000000f00 */
[----:B------:R-:W-:Y:S01]  /*15100*/  HMMA.16816.F32.BF16 R88, R92, R4, R96 ;  /* 0x000000045c58723c */ /* 0x000fe20000041860 */
[----:B------:R-:W-:Y:S01]  /*15110*/  MOV R210, R175 ;  /* 0x000000af00d27202 */ /* 0x000fe20000000f00 */
[----:B------:R-:W-:Y:S01]  /*15120*/  FFMA.FTZ R11, R247, R11, R252 ;  /* 0x0000000bf70b7223 */ /* 0x000fe200000100fc */
[----:B------:R-:W-:Y:S01]  /*15130*/  MOV R206, R219 ;  /* 0x000000db00ce7202 */ /* 0x000fe20000000f00 */
[----:B----4-:R-:W-:Y:S01]  /*15140*/  FFMA.FTZ R3, R236, R10, R251 ;  /* 0x0000000aec037223 */ /* 0x010fe200000100fb */
[----:B------:R-:W3:Y:S01]  /*15150*/  LDSM.16.MT88.4 R172, [R218+0xac00] ;  /* 0x00ac0000daac783b */ /* 0x000ee20000004200 */
[----:B------:R-:W-:Y:S01]  /*15160*/  FFMA.FTZ R2, R239, R101, R237 ;  /* 0x00000065ef027223 */ /* 0x000fe200000100ed */
[----:B------:R-:W-:-:S02]  /*15170*/  F2FP.BF16.PACK_AB R96, R16, R19 ;  /* 0x000000131060723e */ /* 0x000fc400000010ff */
[----:B------:R-:W-:Y:S02]  /*15180*/  F2FP.BF16.PACK_AB R97, R14, R15 ;  /* 0x0000000f0e61723e */ /* 0x000fe400000010ff */
[----:B------:R-:W-:Y:S02]  /*15190*/  F2FP.BF16.PACK_AB R98, R17, R18 ;  /* 0x000000121162723e */ /* 0x000fe400000010ff */
[----:B-1----:R-:W-:Y:S01]  /*151a0*/  F2FP.BF16.PACK_AB R99, R12, R13 ;  /* 0x0000000d0c63723e */ /* 0x002fe200000010ff */
[----:B------:R-:W-:Y:S01]  /*151b0*/  FFMA.FTZ R0, R208, R100, R243 ;  /* 0x00000064d0007223 */ /* 0x000fe200000100f3 */
[C---:B------:R-:W-:Y:S01]  /*151c0*/  HMMA.16816.F32.BF16 R116, R92.reuse, R124, R116 ;  /* 0x0000007c5c74723c */ /* 0x040fe20000041874 */
[----:B------:R-:W-:Y:S01]  /*151d0*/  FADD.FTZ R11, R210, R11 ;  /* 0x0000000bd20b7221 */ /* 0x000fe20000010000 */
[----:B------:R1:W5:Y:S01]  /*151e0*/  LDL.LU R219, [R1+0x74] ;  /* 0x0000740001db7983 */ /* 0x0003620000300800 */
[----:B------:R-:W-:Y:S02]  /*151f0*/  FADD.FTZ R10, R213, R3 ;  /* 0x00000003d50a7221 */ /* 0x000fe40000010000 */
[----:B------:R-:W-:Y:S01]  /*15200*/  FADD.FTZ R9, R214, R2 ;  /* 0x00000002d6097221 */ /* 0x000fe20000010000 */
[----:B------:R1:W5:Y:S01]  /*15210*/  LDL.LU R217, [R1+0x70] ;  /* 0x0000700001d97983 */ /* 0x0003620000300800 */
        /* <DEDUP_REMOVED lines=61> */
[----:B------:R-:W-:Y:S01]  /*155f0*/  FADD.FTZ R0, R20, R0 ;  /* 0x0000000014007221 */ /* 0x000fe20000010000 */
[C---:B------:R-:W-:Y:S02]  /*15600*/  HMMA.16816.F32.BF16 R132, R92.reuse, R140, R176 ;  /* 0x0000008c5c84723c */ /* 0x040fe400000418b0 */
[----:B------:R1:W-:Y:S04]  /*15610*/  STL [R1+0x20], R3 ;  /* 0x0000200301007387 */ /* 0x0003e80000100800 */
[----:B------:R1:W-:Y:S02]  /*15620*/  STL [R1+0x1c], R2 ;  /* 0x00001c0201007387 */ /* 0x0003e40000100800 */
[C---:B------:R-:W-:Y:S02]  /*15630*/  HMMA.16816.F32.BF16 R136, R92.reuse, R142, R136 ;  /* 0x0000008e5c88723c */ /* 0x040fe40000041888 */
[----:B------:R1:W-:Y:S04]  /*15640*/  STL [R1], R240 ;  /* 0x000000f001007387 */ /* 0x0003e80000100800 */
[----:B------:R1:W-:Y:S02]  /*15650*/  STL [R1+0x24], R0 ;  /* 0x0000240001007387 */ /* 0x0003e40000100800 */
[C---:B--2---:R-:W-:Y:S08]  /*15660*/  HMMA.16816.F32.BF16 R148, R92.reuse, R156, R148 ;  /* 0x0000009c5c94723c */ /* 0x044ff00000041894 */
[C---:B------:R-:W-:Y:S08]  /*15670*/  HMMA.16816.F32.BF16 R152, R92.reuse, R158, R152 ;  /* 0x0000009e5c98723c */ /* 0x040ff00000041898 */
[C---:B---3--:R-:W-:Y:S08]  /*15680*/  HMMA.16816.F32.BF16 R164, R92.reuse, R172, R164 ;  /* 0x000000ac5ca4723c */ /* 0x048ff000000418a4 */
        /* <DEDUP_REMOVED lines=13> */
.L_x_1001:
[----:B-1----:R-:W2:Y:S04]  /*15760*/  LDL R2, [R1+0x30] ;  /* 0x0000300001027983 */ /* 0x002ea80000100800 */
[----:B------:R-:W2:Y:S02]  /*15770*/  LDL R0, [R1] ;  /* 0x0000000001007983 */ /* 0x000ea40000100800 */
        /* <DEDUP_REMOVED lines=18> */
.L_x_1011:
[----:B------:R-:W2:Y:S04]  /*158a0*/  LDL.LU R2, [R1] ;  /* 0x0000000001027983 */ /* 0x000ea80000300800 */
[----:B------:R-:W3:Y:S04]  /*158b0*/  LDL.64 R12, [R1+0x48] ;  /* 0x00004800010c7983 */ /* 0x000ee80000100a00 */
[----:B------:R-:W4:Y:S04]  /*158c0*/  LDL.64 R204, [R1+0x40] ;  /* 0x0000400001cc7983 */ /* 0x000f280000100a00 */
[----:B------:R1:W-:Y:S04]  /*158d0*/  @P6 STS [R223+0x6000], RZ ;  /* 0x006000ffdf006388 */ /* 0x0003e80000000800 */
[----:B------:R1:W-:Y:S04]  /*158e0*/  @P6 STS [R223+0x6004], RZ ;  /* 0x006004ffdf006388 */ /* 0x0003e80000000800 */
[----:B------:R1:W-:Y:S01]  /*158f0*/  @P6 STS.64 [R223+0x6008], RZ ;  /* 0x006008ffdf006388 */ /* 0x0003e20000000a00 */
[----:B--2---:R-:W-:Y:S04]  /*15900*/  IADD3 R0, R2, -0x2, RZ ;  /* 0xfffffffe02007810 */ /* 0x004fe80007ffe0ff */
[----:B------:R-:W-:Y:S01]  /*15910*/  SHF.R.S32.HI R2, RZ, 0x1f, R0 ;  /* 0x0000001fff027819 */ /* 0x000fe20000011400 */
[----:B------:R-:W-:Y:S04]  /*15920*/  IMAD.WIDE.U32 R4, R0, c[0x0][0x198], RZ ;  /* 0x0000660000047a25 */ /* 0x000fe800078e00ff */
[----:B------:R-:W-:Y:S04]  /*15930*/  IMAD R2, R2, c[0x0][0x198], RZ ;  /* 0x0000660002027a24 */ /* 0x000fe800078e02ff */
[----:B------:R-:W-:Y:S01]  /*15940*/  IMAD R2, R0, c[0x0][0x19c], R2 ;  /* 0x0000670000027a24 */ /* 0x000fe200078e0202 */
[----:B---3--:R-:W-:Y:S03]  /*15950*/  LEA R0, P0, R4, R12, 0x6 ;  /* 0x0000000c04007211 */ /* 0x008fe600078030ff */
[----:B------:R-:W-:Y:S01]  /*15960*/  IMAD.IADD R5, R5, 0x1, R2 ;  /* 0x0000000105057824 */ /* 0x000fe200078e0202 */
[C---:B------:R-:W-:Y:S02]  /*15970*/  @!P6 LEA R16, P1, R0.reuse, c[0x0][0x168], 0x1 ;  /* 0x00005a000010ea11 */ /* 0x040fe400078208ff */
[----:B------:R-:W-:Y:S02]  /*15980*/  @!P4 LEA R10, P2, R0, c[0x0][0x168], 0x1 ;  /* 0x00005a00000aca11 */ /* 0x000fe400078408ff */
[----:B----4-:R-:W-:Y:S02]  /*15990*/  LEA.HI.X R4, R4, R205, R5, 0x6, P0 ;  /* 0x000000cd04047211 */ /* 0x010fe400000f3405 */
[C---:B------:R-:W-:Y:S02]  /*159a0*/  @!P5 LEA R12, P0, R0.reuse, c[0x0][0x168], 0x1 ;  /* 0x00005a00000cda11 */ /* 0x040fe400078008ff */
[C-C-:B------:R-:W-:Y:S02]  /*159b0*/  @!P6 LEA.HI.X R17, R0.reuse, c[0x0][0x16c], R4.reuse, 0x1, P1 ;  /* 0x00005b000011ea11 */ /* 0x140fe400008f0c04 */
[C-C-:B------:R-:W-:Y:S02]  /*159c0*/  @!P5 LEA.HI.X R13, R0.reuse, c[0x0][0x16c], R4.reuse, 0x1, P0 ;  /* 0x00005b00000dda11 */ /* 0x140fe400000f0c04 */
[C---:B------:R-:W-:Y:S01]  /*159d0*/  @!P4 LEA.HI.X R11, R0.reuse, c[0x0][0x16c], R4, 0x1, P2 ;  /* 0x00005b00000bca11 */ /* 0x040fe200010f0c04 */
[----:B------:R-:W-:Y:S01]  /*159e0*/  @!PT LDS RZ, [RZ] ;  /* 0x00000000fffff984 */ /* 0x000fe20000000800 */
[----:B------:R-:W-:Y:S01]  /*159f0*/  @!PT LDS RZ, [RZ] ;  /* 0x00000000fffff984 */ /* 0x000fe20000000800 */
[----:B------:R-:W-:Y:S01]  /*15a00*/  @!PT LDS RZ, [RZ] ;  /* 0x00000000fffff984 */ /* 0x000fe20000000800 */
[----:B------:R1:W-:Y:S01]  /*15a10*/  @!P6 LDGSTS.E.BYPASS.LTC128B.128 [R223+0x6000], [R16.64] ;  /* 0x0600000010dfefae */ /* 0x0003e2000b901d4c */
[----:B------:R-:W-:Y:S03]  /*15a20*/  IADD3 R2, P3, R0, UR10, RZ ;  /* 0x0000000a00027c10 */ /* 0x000fe6000ff7e0ff */
        /* <DEDUP_REMOVED lines=34> */
.L_x_1009:
[----:B------:R-:W2:Y:S01]  /*15c50*/  LDL R0, [R1] ;  /* 0x0000000001007983 */ /* 0x000ea20000100800 */
[----:B------:R-:W-:Y:S04]  /*15c60*/  DEPBAR.LE SB0, 0x0 ;  /* 0x000080000000791a */ /* 0x000fe80000000000 */
[----:B------:R-:W3:Y:S06]  /*15c70*/  LDL.64 R4, [R1+0x28] ;  /* 0x0000280001047983 */ /* 0x000eec0000100a00 */
[----:B------:R-:W-:Y:S08]  /*15c80*/  BAR.SYNC.DEFER_BLOCKING 0x0 ;  /* 0x0000000000007b1d */ /* 0x000ff00000010000 */
[----:B------:R-:W-:Y:S06]  /*15c90*/  @P6 STS.64 [R223+0x9008], RZ ;  /* 0x009008ffdf006388 */ /* 0x000fec0000000a00 */
[----:B------:R-:W-:Y:S04]  /*15ca0*/  @P6 STS [R223+0x9000], RZ ;  /* 0x009000ffdf006388 */ /* 0x000fe80000000800 */
[----:B------:R-:W-:Y:S01]  /*15cb0*/  @P6 STS [R223+0x9004], RZ ;  /* 0x009004ffdf006388 */ /* 0x000fe20000000800 */
[----:B--2---:R-:W-:Y:S04]  /*15cc0*/  IADD3 R237, R0, -0x1, RZ ;  /* 0xffffffff00ed7810 */ /* 0x004fe80007ffe0ff */
[----:B------:R-:W-:Y:S01]  /*15cd0*/  SHF.R.S32.HI R2, RZ, 0x1f, R237 ;  /* 0x0000001fff027819 */ /* 0x000fe200000114ed */
[C---:B------:R-:W-:Y:S02]  /*15ce0*/  IMAD R0, R237.reuse, UR6, RZ ;  /* 0x00000006ed007c24 */ /* 0x040fe4000f8e02ff */
[----:B---3--:R-:W-:Y:S04]  /*15cf0*/  IMAD.WIDE.U32 R4, R237, UR14, R4 ;  /* 0x0000000eed047c25 */ /* 0x008fe8000f8e0004 */
[----:B------:R-:W-:Y:S01]  /*15d00*/  IMAD R2, R2, UR14, R0 ;  /* 0x0000000e02027c24 */ /* 0x000fe2000f8e0200 */
[C---:B------:R-:W-:Y:S02]  /*15d10*/  @!P6 LEA R16, P1, R4.reuse, c[0x0][0x170], 0x1 ;  /* 0x00005c000410ea11 */ /* 0x040fe400078208ff */
[C---:B------:R-:W-:Y:S02]  /*15d20*/  @!P5 LEA R12, P0, R4.reuse, c[0x0][0x170], 0x1 ;  /* 0x00005c00040cda11 */ /* 0x040fe400078008ff */
[----:B------:R-:W-:Y:S02]  /*15d30*/  IADD3 R2, R5, R2, RZ ;  /* 0x0000000205027210 */ /* 0x000fe40007ffe0ff */
        /* <DEDUP_REMOVED lines=8> */
[----:B------:R-:W-:Y:S04]  /*15dc0*/  IADD3 R0, P3, R4, UR15, RZ ;  /* 0x0000000f04007c10 */ /* 0x000fe8000ff7e0ff */
        /* <DEDUP_REMOVED lines=32> */
[----:B-----5:R-:W-:Y:S08]  /*15fd0*/  LDSM.16.M88.4 R64, [R220] ;  /* 0x00000000dc40783b */ /* 0x020ff00000000200 */
[----:B-1----:R-:W4:Y:S08]  /*15fe0*/  LDSM.16.M88.4 R16, [R217+0x6000] ;  /* 0x00600000d910783b */ /* 0x002f300000000200 */
        /* <DEDUP_REMOVED lines=26> */
[C---:B------:R-:W-:Y:S08]  /*16190*/  HMMA.16816.F32.BF16 R48, R64.reuse, R50, RZ ;  /* 0x000000324030723c */ /* 0x040ff000000418ff */
        /* <DEDUP_REMOVED lines=25> */
[----:B------:R-:W3:Y:S07]  /*16330*/  LDSM.16.M88.4 R176, [R219+0x7400] ;  /* 0x00740000dbb0783b */ /* 0x000eee0000000200 */
[-C--:B--2---:R-:W-:Y:S01]  /*16340*/  HMMA.16816.F32.BF16 R4, R108, R180.reuse, R4 ;  /* 0x000000b46c04723c */ /* 0x084fe20000041804 */
[----:B------:R-:W-:Y:S07]  /*16350*/  LDSM.16.M88.4 R196, [R217+0x8800] ;  /* 0x00880000d9c4783b */ /* 0x000fee0000000200 */
        /* <DEDUP_REMOVED lines=14> */
[-C--:B----4-:R-:W-:Y:S08]  /*16440*/  HMMA.16816.F32.BF16 R52, R108, R184.reuse, R52 ;  /* 0x000000b86c34723c */ /* 0x090ff00000041834 */
[C---:B------:R-:W-:Y:S08]  /*16450*/  HMMA.16816.F32.BF16 R56, R200.reuse, R184, R56 ;  /* 0x000000b8c838723c */ /* 0x040ff00000041838 */
[-C--:B------:R-:W-:Y:S01]  /*16460*/  HMMA.16816.F32.BF16 R60, R200, R186.reuse, R60 ;  /* 0x000000bac83c723c */ /* 0x080fe2000004183c */
[----:B------:R-:W-:Y:S07]  /*16470*/  LDSM.16.M88.4 R200, [R217+0x8c00] ;  /* 0x008c0000d9c8783b */ /* 0x000fee0000000200 */
[----:B------:R-:W-:Y:S01]  /*16480*/  HMMA.16816.F32.BF16 R64, R108, R186, R64 ;  /* 0x000000ba6c40723c */ /* 0x000fe20000041840 */
[----:B------:R-:W1:Y:S07]  /*16490*/  LDSM.16.M88.4 R108, [R219+0x7c00] ;  /* 0x007c0000db6c783b */ /* 0x000e6e0000000200 */
[-C--:B------:R-:W-:Y:S01]  /*164a0*/  HMMA.16816.F32.BF16 R4, R204, R208.reuse, R4 ;  /* 0x000000d0cc04723c */ /* 0x080fe20000041804 */
[----:B------:R-:W3:Y:S07]  /*164b0*/  LDSM.16.M88.4 R184, [R220+0x4000] ;  /* 0x00400000dcb8783b */ /* 0x000eee0000000200 */
        /* <DEDUP_REMOVED lines=35> */
[-C--:B--2---:R-:W-:Y:S08]  /*166f0*/  HMMA.16816.F32.BF16 R4, R180, R208.reuse, R4 ;  /* 0x000000d0b404723c */ /* 0x084ff00000041804 */
        /* <DEDUP_REMOVED lines=72> */
[----:B------:R-:W1:Y:S01]  /*16b80*/  MUFU.TANH R189, R23 ;  /* 0x0000001700bd7308 */ /* 0x000e620000002400 */
[----:B------:R-:W-:Y:S01]  /*16b90*/  HMMA.16816.F32.BF16 R64, R180, R6, R64 ;  /* 0x00000006b440723c */ /* 0x000fe20000041840 */
[----:B------:R-:W2:Y:S03]  /*16ba0*/  LDL R183, [R1+0x30] ;  /* 0x0000300001b77983 */ /* 0x000ea60000100800 */
        /* <DEDUP_REMOVED lines=8> */
[----:B------:R3:W2:Y:S01]  /*16c30*/  MUFU.TANH R103, R51 ;  /* 0x0000003300677308 */ /* 0x0006a20000002400 */
[----:B------:R-:W-:Y:S02]  /*16c40*/  FMUL.FTZ R41, R41, c[0x0][0x2ec] ;  /* 0x0000bb0029297a20 */ /* 0x000fe40000410000 */
[----:B------:R-:W-:Y:S02]  /*16c50*/  FMUL.FTZ R42, R42, c[0x0][0x2ec] ;  /* 0x0000bb002a2a7a20 */ /* 0x000fe40000410000 */
[----:B------:R-:W-:Y:S02]  /*16c60*/  FMUL.FTZ R64, R64, c[0x0][0x2ec] ;  /* 0x0000bb0040407a20 */ /* 0x000fe40000410000 */
[----:B------:R-:W-:Y:S02]  /*16c70*/  FMUL.FTZ R43, R43, c[0x0][0x2ec] ;  /* 0x0000bb002b2b7a20 */ /* 0x000fe40000410000 */
[----:B------:R-:W-:Y:S01]  /*16c80*/  FMUL.FTZ R44, R44, c[0x0][0x2ec] ;  /* 0x0000bb002c2c7a20 */ /* 0x000fe20000410000 */
[----:B------:R2:W2:Y:S01]  /*16c90*/  MUFU.TANH R236, R24 ;  /* 0x0000001800ec7308 */ /* 0x0004a20000002400 */
        /* <DEDUP_REMOVED lines=8> */
[----:B---3--:R-:W-:Y:S02]  /*16d20*/  FMUL.FTZ R51, R65, c[0x0][0x2ec] ;  /* 0x0000bb0041337a20 */ /* 0x008fe40000410000 */
        /* <DEDUP_REMOVED lines=35> */
[----:B------:R3:W1:Y:S01]  /*16f60*/  MUFU.TANH R101, R53 ;  /* 0x0000003500657308 */ /* 0x0006620000002400 */
[----:B--2---:R-:W-:Y:S09]  /*16f70*/  ISETP.GT.AND P0, PT, R237, R183, PT ;  /* 0x000000b7ed00720c */ /* 0x004ff20003f04270 */
[----:B------:R-:W2:Y:S10]  /*16f80*/  MUFU.TANH R54, R54 ;  /* 0x0000003600367308 */ /* 0x000eb40000002400 */
[----:B------:R-:W1:Y:S10]  /*16f90*/  MUFU.TANH R50, R50 ;  /* 0x0000003200327308 */ /* 0x000e740000002400 */
        /* <DEDUP_REMOVED lines=10> */
[----:B------:R3:W1:Y:S10]  /*17040*/  MUFU.TANH R52, R66 ;  /* 0x0000004200347308 */ /* 0x0006740000002400 */
[----:B------:R3:W1:Y:S02]  /*17050*/  MUFU.TANH R109, R67 ;  /* 0x00000043006d7308 */ /* 0x0006640000002400 */
[----:B-1234-:R-:W-:-:S05]  /*17060*/  @P0 BRA `(.L_x_1011) ;  /* 0xffffe83000000947 */ /* 0x01efca000383ffff */
.L_x_1010:
[----:B------:R-:W2:Y:S01]  /*17070*/  S2R R0, SR_TID.X ;  /* 0x0000000000007919 */ /* 0x000ea20000002100 */
[----:B------:R-:W-:Y:S02]  /*17080*/  IMAD.MOV.U32 R182, RZ, RZ, R206 ;  /* 0x000000ffffb67224 */ /* 0x000fe400078e00ce */
[----:B------:R-:W-:Y:S05]  /*17090*/  IMAD.MOV.U32 R181, RZ, RZ, R207 ;  /* 0x000000ffffb57224 */ /* 0x000fea00078e00cf */
[----:B------:R3:W-:Y:S04]  /*170a0*/  STL [R1+0x74], R219 ;  /* 0x000074db01007387 */ /* 0x0007e80000100800 */
[----:B------:R4:W-:Y:S01]  /*170b0*/  STL [R1+0x70], R217 ;  /* 0x000070d901007387 */ /* 0x0009e20000100800 */
[----:B--2---:R-:W-:Y:S05]  /*170c0*/  IMAD.SHL.U32 R0, R0, 0x2, RZ ;  /* 0x0000000200007824 */ /* 0x004fea00078e00ff */
[----:B------:R-:W-:Y:S05]  /*170d0*/  LOP3.LUT R0, R0, 0x6, RZ, 0xc0, !PT ;  /* 0x0000000600007812 */ /* 0x000fea00078ec0ff */
[----:B------:R-:W-:Y:S04]  /*170e0*/  IMAD R0, R237, 0x40, R0 ;  /* 0x00000040ed007824 */ /* 0x000fe800078e0200 */
[----:B------:R-:W-:Y:S01]  /*170f0*/  IMAD.IADD R4, R229, 0x1, -R0 ;  /* 0x00000001e5047824 */ /* 0x000fe200078e0a00 */
[----:B------:R-:W-:Y:S02]  /*17100*/  IADD3 R2, R230, -R0, RZ ;  /* 0x80000000e6027210 */ /* 0x000fe40007ffe0ff */
        /* <DEDUP_REMOVED lines=20> */
[----:B------:R1:W2:Y:S01]  /*17250*/  I2F R25, R2 ;  /* 0x0000000200197306 */ /* 0x0002a20000201400 */
[C---:B------:R-:W-:Y:S02]  /*17260*/  ISETP.GE.AND P3, PT, R0.reuse, R225, PT ;  /* 0x000000e10000720c */ /* 0x040fe40003f66270 */
[C---:B------:R-:W-:Y:S02]  /*17270*/  ISETP.GE.AND P2, PT, R0.reuse, R224, PT ;  /* 0x000000e00000720c */ /* 0x040fe40003f46270 */
        /* <DEDUP_REMOVED lines=13> */
[----:B------:R1:W-:Y:S04]  /*17350*/  I2F R53, R2 ;  /* 0x0000000200357306 */ /* 0x0003e80000201400 */
[----:B------:R-:W-:Y:S02]  /*17360*/  FSEL R61, R20, -INF , !P3 ;  /* 0xff800000143d7808 */ /* 0x000fe40005800000 */
[C---:B------:R-:W-:Y:S04]  /*17370*/  ISETP.GE.AND P3, PT, R16.reuse, R226, PT ;  /* 0x000000e21000720c */ /* 0x040fe80003f66270 */
[----:B------:R-:W-:Y:S02]  /*17380*/  ISETP.GE.OR P3, PT, R16, R234, !P3 ;  /* 0x000000ea1000720c */ /* 0x000fe40005f66670 */
[----:B-1----:R-:W-:Y:S02]  /*17390*/  IABS R2, R4 ;  /* 0x0000000400027213 */ /* 0x002fe40000000000 */
[C---:B------:R-:W-:Y:S02]  /*173a0*/  IADD3 R4, R230.reuse, -R15, RZ ;  /* 0x8000000fe6047210 */ /* 0x040fe40007ffe0ff */
[----:B------:R1:W2:Y:S02]  /*173b0*/  I2F R19, R2 ;  /* 0x0000000200137306 */ /* 0x0002a40000201400 */
[----:B-1----:R-:W-:Y:S01]  /*173c0*/  IABS R2, R4 ;  /* 0x0000000400027213 */ /* 0x002fe20000000000 */
[----:B--2---:R-:W-:Y:S02]  /*173d0*/  FFMA.FTZ R19, R19, -R222, R202 ;  /* 0x800000de13137223 */ /* 0x004fe400000100ca */
[----:B------:R-:W-:Y:S05]  /*173e0*/  IMAD.IADD R4, R229, 0x1, -R16 ;  /* 0x00000001e5047824 */ /* 0x000fea00078e0a10 */
[----:B------:R1:W2:Y:S02]  /*173f0*/  I2F R24, R2 ;  /* 0x0000000200187306 */ /* 0x0002a40000201400 */
[----:B-1----:R-:W-:Y:S01]  /*17400*/  IABS R2, R4 ;  /* 0x0000000400027213 */ /* 0x002fe20000000000 */
[----:B------:R-:W-:Y:S02]  /*17410*/  IMAD.IADD R4, R230, 0x1, -R14 ;  /* 0x00000001e6047824 */ /* 0x000fe400078e0a0e */
[----:B--2---:R-:W-:Y:S05]  /*17420*/  FFMA.FTZ R24, R24, -R222, R196 ;  /* 0x800000de18187223 */ /* 0x004fea00000100c4 */
[----:B------:R1:W2:Y:S01]  /*17430*/  I2F R21, R2 ;  /* 0x0000000200157306 */ /* 0x0002a20000201400 */
[----:B------:R-:W-:Y:S02]  /*17440*/  FSEL R60, R24, -INF , !P0 ;  /* 0xff800000183c7808 */ /* 0x000fe40004000000 */
[C---:B------:R-:W-:Y:S04]  /*17450*/  ISETP.GE.AND P0, PT, R13.reuse, R227, PT ;  /* 0x000000e30d00720c */ /* 0x040fe80003f06270 */
        /* <DEDUP_REMOVED lines=13> */
[----:B--2---:R-:W-:Y:S01]  /*17530*/  FFMA.FTZ R28, R28, -R222, R193 ;  /* 0x800000de1c1c7223 */ /* 0x004fe200000100c1 */
[----:B------:R-:W-:Y:S06]  /*17540*/  IADD3 R4, R229, -R14, RZ ;  /* 0x8000000ee5047210 */ /* 0x000fec0007ffe0ff */
[----:B------:R1:W2:Y:S02]  /*17550*/  I2F R26, R2 ;  /* 0x00000002001a7306 */ /* 0x0002a40000201400 */
[----:B-1----:R-:W-:Y:S01]  /*17560*/  IABS R2, R4 ;  /* 0x0000000400027213 */ /* 0x002fe20000000000 */
[----:B--2---:R-:W-:Y:S02]  /*17570*/  FFMA.FTZ R26, R26, -R222, R192 ;  /* 0x800000de1a1a7223 */ /* 0x004fe400000100c0 */
[----:B------:R-:W-:Y:S05]  /*17580*/  IMAD.IADD R4, R230, 0x1, -R12 ;  /* 0x00000001e6047824 */ /* 0x000fea00078e0a0c */
[----:B------:R1:W2:Y:S02]  /*17590*/  I2F R29, R2 ;  /* 0x00000002001d7306 */ /* 0x0002a40000201400 */
[----:B-1----:R-:W-:Y:S01]  /*175a0*/  IABS R2, R4 ;  /* 0x0000000400027213 */ /* 0x002fe20000000000 */
[----:B--2---:R-:W-:Y:S02]  /*175b0*/  FFMA.FTZ R29, R29, -R222, R194 ;  /* 0x800000de1d1d7223 */ /* 0x004fe400000100c2 */
[----:B------:R-:W-:Y:S05]  /*175c0*/  IMAD.IADD R4, R229, 0x1, -R13 ;  /* 0x00000001e5047824 */ /* 0x000fea00078e0a0d */
[----:B------:R1:W2:Y:S01]  /*175d0*/  I2F R30, R2 ;  /* 0x00000002001e7306 */ /* 0x0002a20000201400 */
[----:B------:R-:W-:Y:S02]  /*175e0*/  FSEL R55, R29, -INF , !P3 ;  /* 0xff8000001d377808 */ /* 0x000fe40005800000 */
[C---:B------:R-:W-:Y:S04]  /*175f0*/  ISETP.GE.AND P3, PT, R12.reuse, R226, PT ;  /* 0x000000e20c00720c */ /* 0x040fe80003f66270 */
[----:B------:R-:W-:Y:S02]  /*17600*/  ISETP.GE.OR P3, PT, R12, R234, !P3 ;  /* 0x000000ea0c00720c */ /* 0x000fe40005f66670 */
[----:B-1----:R-:W-:Y:S01]  /*17610*/  IABS R2, R4 ;  /* 0x0000000400027213 */ /* 0x002fe20000000000 */
[----:B--2---:R-:W-:Y:S02]  /*17620*/  FFMA.FTZ R30, R30, -R222, R191 ;  /* 0x800000de1e1e7223 */ /* 0x004fe400000100bf */
[----:B------:R-:W-:Y:S01]  /*17630*/  IMAD.IADD R4, R230, 0x1, -R11 ;  /* 0x00000001e6047824 */ /* 0x000fe200078e0a0b */
[----:B------:R1:W2:Y:S04]  /*17640*/  I2F R33, R2 ;  /* 0x0000000200217306 */ /* 0x0002a80000201400 */
[----:B-1----:R-:W-:Y:S01]  /*17650*/  IABS R2, R4 ;  /* 0x0000000400027213 */ /* 0x002fe20000000000 */
[----:B--2---:R-:W-:Y:S02]  /*17660*/  FFMA.FTZ R33, R33, -R222, R190 ;  /* 0x800000de21217223 */ /* 0x004fe400000100be */
[C---:B------:R-:W-:Y:S03]  /*17670*/  IMAD.IADD R4, R229.reuse, 0x1, -R12 ;  /* 0x00000001e5047824 */ /* 0x040fe600078e0a0c */
        /* <DEDUP_REMOVED lines=14> */
[--C-:B------:R-:W-:Y:S01]  /*17760*/  IMAD.IADD R4, R230, 0x1, -R9.reuse ;  /* 0x00000001e6047824 */ /* 0x100fe200078e0a09 */
        /* <DEDUP_REMOVED lines=22> */
[----:B------:R-:W-:Y:S03]  /*178d0*/  IMAD.IADD R4, R229, 0x1, -R8 ;  /* 0x00000001e5047824 */ /* 0x000fe600078e0a08 */
[----:B------:R1:W2:Y:S01]  /*178e0*/  I2F R49, R2 ;  /* 0x0000000200317306 */ /* 0x0002a20000201400 */
[----:B------:R-:W-:Y:S02]  /*178f0*/  FSEL R206, R46, -INF , !P3 ;  /* 0xff8000002ece7808 */ /* 0x000fe40005800000 */
[C---:B------:R-:W-:Y:S04]  /*17900*/  ISETP.GE.AND P3, PT, R8.reuse, R226, PT ;  /* 0x000000e20800720c */ /* 0x040fe80003f66270 */
[----:B------:R-:W-:Y:S02]  /*17910*/  ISETP.GE.OR P3, PT, R8, R234, !P3 ;  /* 0x000000ea0800720c */ /* 0x000fe40005f66670 */
[----:B-1----:R-:W-:Y:S01]  /*17920*/  IABS R2, R4 ;  /* 0x0000000400027213 */ /* 0x002fe20000000000 */
[----:B--2---:R-:W-:Y:S01]  /*17930*/  FFMA.FTZ R49, R49, -R222, R176 ;  /* 0x800000de31317223 */ /* 0x004fe200000100b0 */
[----:B------:R-:W-:Y:S02]  /*17940*/  IADD3 R4, R230, -R6, RZ ;  /* 0x80000006e6047210 */ /* 0x000fe40007ffe0ff */
        /* <DEDUP_REMOVED lines=20> */
[----:B--2---:R-:W-:Y:S01]  /*17a90*/  FFMA.FTZ R43, R43, -R222, R102 ;  /* 0x800000de2b2b7223 */ /* 0x004fe20000010066 */
[----:B------:R-:W-:Y:S02]  /*17aa0*/  IADD3 R4, R0, 0x31, RZ ;  /* 0x0000003100047810 */ /* 0x000fe40007ffe0ff */
[----:B------:R1:W2:Y:S02]  /*17ab0*/  I2F R41, R2 ;  /* 0x0000000200297306 */ /* 0x0002a40000201400 */
[----:B------:R-:W-:Y:S04]  /*17ac0*/  IADD3 R17, R230, -R4, RZ ;  /* 0x80000004e6117210 */ /* 0x000fe80007ffe0ff */
[----:B-1----:R-:W-:Y:S01]  /*17ad0*/  IABS R2, R17 ;  /* 0x0000001100027213 */ /* 0x002fe20000000000 */
[----:B--2---:R-:W-:Y:S02]  /*17ae0*/  FFMA.FTZ R41, R41, -R222, R103 ;  /* 0x800000de29297223 */ /* 0x004fe40000010067 */
[----:B------:R-:W-:Y:S01]  /*17af0*/  IMAD.IADD R17, R229, 0x1, -R5 ;  /* 0x00000001e5117824 */ /* 0x000fe200078e0a05 */
[----:B------:R1:W2:Y:S02]  /*17b00*/  I2F R38, R2 ;  /* 0x0000000200267306 */ /* 0x0002a40000201400 */
[----:B---3--:R-:W-:Y:S02]  /*17b10*/  FSEL R219, R41, -INF , !P3 ;  /* 0xff80000029db7808 */ /* 0x008fe40005800000 */
[----:B------:R-:W-:Y:S02]  /*17b20*/  IABS R17, R17 ;  /* 0x0000001100117213 */ /* 0x000fe40000000000 */
[C---:B------:R-:W-:Y:S04]  /*17b30*/  ISETP.GE.AND P3, PT, R5.reuse, R226, PT ;  /* 0x000000e20500720c */ /* 0x040fe80003f66270 */
[----:B------:R3:W3:Y:S01]  /*17b40*/  I2F R35, R17 ;  /* 0x0000001100237306 */ /* 0x0006e20000201400 */
[----:B------:R-:W-:Y:S02]  /*17b50*/  ISETP.GE.OR P3, PT, R5, R234, !P3 ;  /* 0x000000ea0500720c */ /* 0x000fe40005f66670 */
[----:B-1----:R-:W-:Y:S01]  /*17b60*/  IADD3 R2, R0, 0x38, RZ ;  /* 0x0000003800027810 */ /* 0x002fe20007ffe0ff */
[----:B--2---:R-:W-:Y:S01]  /*17b70*/  FFMA.FTZ R38, R38, -R222, R101 ;  /* 0x800000de26267223 */ /* 0x004fe20000010065 */
[----:B------:R-:W-:Y:S03]  /*17b80*/  IADD3 R0, R0, 0x39, RZ ;  /* 0x0000003900007810 */ /* 0x000fe60007ffe0ff */
[----:B------:R-:W-:Y:S05]  /*17b90*/  IMAD.IADD R18, R230, 0x1, -R2 ;  /* 0x00000001e6127824 */ /* 0x000fea00078e0a02 */
[----:B---3--:R-:W-:Y:S01]  /*17ba0*/  IABS R17, R18 ;  /* 0x0000001200117213 */ /* 0x008fe20000000000 */
[----:B------:R-:W-:Y:S02]  /*17bb0*/  FFMA.FTZ R35, R35, -R222, R54 ;  /* 0x800000de23237223 */ /* 0x000fe40000010036 */
[----:B------:R-:W-:Y:S01]  /*17bc0*/  IMAD.IADD R18, R229, 0x1, -R4 ;  /* 0x00000001e5127824 */ /* 0x000fe200078e0a04 */
[----:B------:R1:W2:Y:S02]  /*17bd0*/  I2F R32, R17 ;  /* 0x0000001100207306 */ /* 0x0002a40000201400 */
[----:B----4-:R-:W-:Y:S02]  /*17be0*/  FSEL R217, R35, -INF , !P3 ;  /* 0xff80000023d97808 */ /* 0x010fe40005800000 */
[C---:B------:R-:W-:Y:S04]  /*17bf0*/  ISETP.GE.AND P3, PT, R4.reuse, R226, PT ;  /* 0x000000e20400720c */ /* 0x040fe80003f66270 */
[----:B------:R-:W-:Y:S02]  /*17c00*/  ISETP.GE.OR P3, PT, R4, R234, !P3 ;  /* 0x000000ea0400720c */ /* 0x000fe40005f66670 */
[----:B-1----:R-:W-:Y:S01]  /*17c10*/  IABS R17, R18 ;  /* 0x0000001200117213 */ /* 0x002fe20000000000 */
[----:B--2---:R-:W-:Y:S01]  /*17c20*/  FFMA.FTZ R32, R32, -R222, R64 ;  /* 0x800000de20207223 */ /* 0x004fe20000010040 */
[----:B------:R-:W-:Y:S02]  /*17c30*/  FSEL R64, R26, -INF , !P0 ;  /* 0xff8000001a407808 */ /* 0x000fe40004000000 */
[----:B------:R-:W1:Y:S01]  /*17c40*/  I2F R27, R17 ;  /* 0x00000011001b7306 */ /* 0x000e620000201400 */
[----:B------:R-:W-:Y:S02]  /*17c50*/  IADD3 R18, R230, -R0, RZ ;  /* 0x80000000e6127210 */ /* 0x000fe40007ffe0ff */
[C---:B------:R-:W-:Y:S04]  /*17c60*/  ISETP.GE.AND P0, PT, R11.reuse, R227, PT ;  /* 0x000000e30b00720c */ /* 0x040fe80003f06270 */
[----:B------:R-:W-:Y:S04]  /*17c70*/  ISETP.GE.OR P0, PT, R11, R235, !P0 ;  /* 0x000000eb0b00720c */ /* 0x000fe80004706670 */
[----:B------:R-:W-:Y:S02]  /*17c80*/  FSEL R193, R34, -INF , !P0 ;  /* 0xff80000022c17808 */ /* 0x000fe40004000000 */
[C---:B------:R-:W-:Y:S04]  /*17c90*/  ISETP.GE.AND P0, PT, R9.reuse, R227, PT ;  /* 0x000000e30900720c */ /* 0x040fe80003f06270 */
[----:B------:R-:W-:Y:S04]  /*17ca0*/  ISETP.GE.OR P0, PT, R9, R235, !P0 ;  /* 0x000000eb0900720c */ /* 0x000fe80004706670 */
[----:B------:R-:W-:Y:S02]  /*17cb0*/  FSEL R204, R40, -INF , !P0 ;  /* 0xff80000028cc7808 */ /* 0x000fe40004000000 */
[C---:B------:R-:W-:Y:S01]  /*17cc0*/  ISETP.GE.AND P0, PT, R16.reuse, R224, PT ;  /* 0x000000e01000720c */ /* 0x040fe20003f06270 */
[----:B-1----:R-:W-:Y:S01]  /*17cd0*/  FFMA.FTZ R50, R27, -R222, R50 ;  /* 0x800000de1b327223 */ /* 0x002fe20000010032 */
[----:B------:R-:W-:Y:S01]  /*17ce0*/  IABS R17, R18 ;  /* 0x0000001200117213 */ /* 0x000fe20000000000 */
[----:B------:R-:W-:Y:S01]  /*17cf0*/  IMAD.IADD R18, R229, 0x1, -R2 ;  /* 0x00000001e5127824 */ /* 0x000fe200078e0a02 */
[----:B------:R-:W-:Y:S02]  /*17d00*/  ISETP.GE.OR P0, PT, R16, R232, !P0 ;  /* 0x000000e81000720c */ /* 0x000fe40004706670 */
[----:B------:R1:W2:Y:S02]  /*17d10*/  I2F R22, R17 ;  /* 0x0000001100167306 */ /* 0x0002a40000201400 */
[----:B-1----:R-:W-:Y:S01]  /*17d20*/  IABS R17, R18 ;  /* 0x0000001200117213 */ /* 0x002fe20000000000 */
[-C--:B------:R-:W-:Y:S01]  /*17d30*/  FFMA.FTZ R18, R53, -R222.reuse, R197 ;  /* 0x800000de35127223 */ /* 0x080fe200000100c5 */
[----:B------:R-:W-:Y:S01]  /*17d40*/  FSEL R53, R31, -INF , !P1 ;  /* 0xff8000001f357808 */ /* 0x000fe20004800000 */
[----:B--2---:R-:W-:Y:S01]  /*17d50*/  FFMA.FTZ R51, R22, -R222, R51 ;  /* 0x800000de16337223 */ /* 0x004fe20000010033 */
[----:B------:R-:W-:Y:S04]  /*17d60*/  ISETP.GE.AND P1, PT, R16, R227, PT ;  /* 0x000000e31000720c */ /* 0x000fe80003f26270 */
[----:B------:R-:W1:Y:S01]  /*17d70*/  I2F R17, R17 ;  /* 0x0000001100117306 */ /* 0x000e620000201400 */
[----:B------:R-:W-:Y:S01]  /*17d80*/  FSEL R62, R18, -INF , !P2 ;  /* 0xff800000123e7808 */ /* 0x000fe20005000000 */
[----:B------:R-:W-:Y:S01]  /*17d90*/  IMAD.IADD R18, R228, 0x1, -R16 ;  /* 0x00000001e4127824 */ /* 0x000fe200078e0a10 */
[----:B------:R-:W-:Y:S02]  /*17da0*/  ISETP.GE.OR P1, PT, R16, R235, !P1 ;  /* 0x000000eb1000720c */ /* 0x000fe40004f26670 */
[C---:B------:R-:W-:Y:S02]  /*17db0*/  ISETP.GE.AND P2, PT, R14.reuse, R227, PT ;  /* 0x000000e30e00720c */ /* 0x040fe40003f46270 */
[----:B------:R-:W-:Y:S02]  /*17dc0*/  FSEL R54, R19, -INF , !P1 ;  /* 0xff80000013367808 */ /* 0x000fe40004800000 */
[C---:B------:R-:W-:Y:S02]  /*17dd0*/  ISETP.GE.AND P1, PT, R15.reuse, R226, PT ;  /* 0x000000e20f00720c */ /* 0x040fe40003f26270 */
[----:B------:R-:W-:Y:S02]  /*17de0*/  ISETP.GE.OR P2, PT, R14, R235, !P2 ;  /* 0x000000eb0e00720c */ /* 0x000fe40005746670 */
[----:B------:R-:W-:Y:S02]  /*17df0*/  ISETP.GE.OR P1, PT, R15, R234, !P1 ;  /* 0x000000ea0f00720c */ /* 0x000fe40004f26670 */
[----:B------:R-:W-:Y:S02]  /*17e00*/  FSEL R58, R23, -INF , !P2 ;  /* 0xff800000173a7808 */ /* 0x000fe40005000000 */
[----:B------:R-:W-:Y:S02]  /*17e10*/  FSEL R56, R28, -INF , !P1 ;  /* 0xff8000001c387808 */ /* 0x000fe40004800000 */
[C---:B------:R-:W-:Y:S02]  /*17e20*/  ISETP.GE.AND P1, PT, R13.reuse, R226, PT ;  /* 0x000000e20d00720c */ /* 0x040fe40003f26270 */
[C---:B------:R-:W-:Y:S02]  /*17e30*/  ISETP.GE.AND P2, PT, R12.reuse, R227, PT ;  /* 0x000000e30c00720c */ /* 0x040fe40003f46270 */
[----:B------:R-:W-:Y:S01]  /*17e40*/  ISETP.GE.OR P1, PT, R13, R234, !P1 ;  /* 0x000000ea0d00720c */ /* 0x000fe20004f26670 */
[----:B-1----:R-:W-:Y:S01]  /*17e50*/  FFMA.FTZ R52, R17, -R222, R52 ;  /* 0x800000de11347223 */ /* 0x002fe20000010034 */
[----:B------:R-:W-:Y:S01]  /*17e60*/  ISETP.GE.OR P2, PT, R12, R235, !P2 ;  /* 0x000000eb0c00720c */ /* 0x000fe20005746670 */
[----:B------:R-:W-:Y:S01]  /*17e70*/  IMAD.IADD R17, R229, 0x1, -R0 ;  /* 0x00000001e5117824 */ /* 0x000fe200078e0a00 */
[----:B------:R-:W-:Y:S02]  /*17e80*/  FSEL R66, R33, -INF , !P1 ;  /* 0xff80000021427808 */ /* 0x000fe40004800000 */
[C---:B------:R-:W-:Y:S02]  /*17e90*/  ISETP.GE.AND P1, PT, R11.reuse, R226, PT ;  /* 0x000000e20b00720c */ /* 0x040fe40003f26270 */
[----:B------:R-:W-:Y:S02]  /*17ea0*/  IABS R17, R17 ;  /* 0x0000001100117213 */ /* 0x000fe40000000000 */
[----:B------:R-:W-:Y:S02]  /*17eb0*/  ISETP.GE.OR P1, PT, R11, R234, !P1 ;  /* 0x000000ea0b00720c */ /* 0x000fe40004f26670 */
[----:B------:R1:W-:Y:S01]  /*17ec0*/  I2F R27, R17 ;  /* 0x00000011001b7306 */ /* 0x0003e20000201400 */
[----:B------:R-:W-:Y:S02]  /*17ed0*/  FSEL R63, R30, -INF , !P2 ;  /* 0xff8000001e3f7808 */ /* 0x000fe40005000000 */
[----:B------:R-:W-:Y:S02]  /*17ee0*/  FSEL R194, R39, -INF , !P1 ;  /* 0xff80000027c27808 */ /* 0x000fe40004800000 */
[----:B------:R-:W-:Y:S02]  /*17ef0*/  ISETP.GE.AND P1, PT, R16, R225, PT ;  /* 0x000000e11000720c */ /* 0x000fe40003f26270 */
[----:B------:R-:W-:Y:S02]  /*17f00*/  ISETP.GE.AND P2, PT, R10, R227, PT ;  /* 0x000000e30a00720c */ /* 0x000fe40003f46270 */
[----:B------:R-:W-:Y:S02]  /*17f10*/  ISETP.GE.OR P1, PT, R16, R233, !P1 ;  /* 0x000000e91000720c */ /* 0x000fe40004f26670 */
[----:B------:R-:W-:Y:S04]  /*17f20*/  ISETP.GE.OR P2, PT, R10, R235, !P2 ;  /* 0x000000eb0a00720c */ /* 0x000fe80005746670 */
[----:B------:R-:W-:Y:S02]  /*17f30*/  FSEL R67, R37, -INF , !P2 ;  /* 0xff80000025437808 */ /* 0x000fe40005000000 */
[C---:B------:R-:W-:Y:S04]  /*17f40*/  ISETP.GE.AND P2, PT, R8.reuse, R227, PT ;  /* 0x000000e30800720c */ /* 0x040fe80003f46270 */
[----:B------:R-:W-:Y:S02]  /*17f50*/  ISETP.GE.OR P2, PT, R8, R235, !P2 ;  /* 0x000000eb0800720c */ /* 0x000fe40005746670 */
[----:B-1----:R-:W-:Y:S02]  /*17f60*/  IABS R17, R18 ;  /* 0x0000001200117213 */ /* 0x002fe40000000000 */
[----:B------:R-:W-:Y:S02]  /*17f70*/  IADD3 R18, R228, -R15, RZ ;  /* 0x8000000fe4127210 */ /* 0x000fe40007ffe0ff */
[----:B------:R1:W-:Y:S01]  /*17f80*/  I2F R28, R17 ;  /* 0x00000011001c7306 */ /* 0x0003e20000201400 */
[----:B------:R-:W-:Y:S02]  /*17f90*/  FSEL R205, R45, -INF , !P2 ;  /* 0xff8000002dcd7808 */ /* 0x000fe40005000000 */
[C---:B------:R-:W-:Y:S04]  /*17fa0*/  ISETP.GE.AND P2, PT, R7.reuse, R227, PT ;  /* 0x000000e30700720c */ /* 0x040fe80003f46270 */
[----:B------:R-:W-:Y:S04]  /*17fb0*/  ISETP.GE.OR P2, PT, R7, R235, !P2 ;  /* 0x000000eb0700720c */ /* 0x000fe80005746670 */
[----:B------:R-:W-:Y:S02]  /*17fc0*/  FSEL R208, R49, -INF , !P2 ;  /* 0xff80000031d07808 */ /* 0x000fe40005000000 */
[----:B------:R-:W-:Y:S02]  /*17fd0*/  ISETP.GE.AND P2, PT, R6, R227, PT ;  /* 0x000000e30600720c */ /* 0x000fe40003f46270 */
[----:B------:R-:W-:Y:S01]  /*17fe0*/  FSEL R49, R50, -INF , !P3 ;  /* 0xff80000032317808 */ /* 0x000fe20005800000 */
[----:B------:R-:W-:Y:S01]  /*17ff0*/  IMAD.MOV.U32 R50, RZ, RZ, R219 ;  /* 0x000000ffff327224 */ /* 0x000fe200078e00db */
[----:B------:R-:W-:Y:S02]  /*18000*/  ISETP.GE.OR P2, PT, R6, R235, !P2 ;  /* 0x000000eb0600720c */ /* 0x000fe40005746670 */
[----:B------:R-:W-:Y:S02]  /*18010*/  ISETP.GE.AND P3, PT, R2, R226, PT ;  /* 0x000000e20200720c */ /* 0x000fe40003f66270 */
[----:B------:R-:W-:Y:S02]  /*18020*/  FSEL R196, R47, -INF , !P2 ;  /* 0xff8000002fc47808 */ /* 0x000fe40005000000 */
[C---:B------:R-:W-:Y:S02]  /*18030*/  ISETP.GE.AND P2, PT, R5.reuse, R227, PT ;  /* 0x000000e30500720c */ /* 0x040fe40003f46270 */
[----:B-1----:R-:W-:Y:S01]  /*18040*/  IABS R17, R18 ;  /* 0x0000001200117213 */ /* 0x002fe20000000000 */
[----:B------:R-:W-:Y:S01]  /*18050*/  IMAD.IADD R18, R228, 0x1, -R14 ;  /* 0x00000001e4127824 */ /* 0x000fe200078e0a0e */
[----:B------:R-:W-:Y:S02]  /*18060*/  ISETP.GE.OR P3, PT, R2, R234, !P3 ;  /* 0x000000ea0200720c */ /* 0x000fe40005f66670 */
[----:B------:R1:W2:Y:S01]  /*18070*/  I2F R19, R17 ;  /* 0x0000001100137306 */ /* 0x0002a20000201400 */
[----:B------:R-:W-:Y:S02]  /*18080*/  ISETP.GE.OR P2, PT, R5, R235, !P2 ;  /* 0x000000eb0500720c */ /* 0x000fe40005746670 */
[----:B------:R-:W-:Y:S02]  /*18090*/  FSEL R197, R52, -INF , !P3 ;  /* 0xff80000034c57808 */ /* 0x000fe40005800000 */
[----:B------:R-:W-:Y:S02]  /*180a0*/  FSEL R200, R43, -INF , !P2 ;  /* 0xff8000002bc87808 */ /* 0x000fe40005000000 */
[C---:B------:R-:W-:Y:S02]  /*180b0*/  ISETP.GE.AND P2, PT, R4.reuse, R227, PT ;  /* 0x000000e30400720c */ /* 0x040fe40003f46270 */
[C---:B------:R-:W-:Y:S02]  /*180c0*/  ISETP.GE.AND P3, PT, R15.reuse, R225, PT ;  /* 0x000000e10f00720c */ /* 0x040fe40003f66270 */
[----:B------:R-:W-:Y:S02]  /*180d0*/  ISETP.GE.OR P2, PT, R4, R235, !P2 ;  /* 0x000000eb0400720c */ /* 0x000fe40005746670 */
[----:B------:R-:W-:Y:S02]  /*180e0*/  ISETP.GE.OR P3, PT, R15, R233, !P3 ;  /* 0x000000e90f00720c */ /* 0x000fe40005f66670 */
[----:B------:R-:W-:Y:S02]  /*180f0*/  FSEL R198, R38, -INF , !P2 ;  /* 0xff80000026c67808 */ /* 0x000fe40005000000 */
[C---:B------:R-:W-:Y:S04]  /*18100*/  ISETP.GE.AND P2, PT, R2.reuse, R227, PT ;  /* 0x000000e30200720c */ /* 0x040fe80003f46270 */
[----:B------:R-:W-:Y:S02]  /*18110*/  ISETP.GE.OR P2, PT, R2, R235, !P2 ;  /* 0x000000eb0200720c */ /* 0x000fe40005746670 */
[----:B-1----:R-:W-:Y:S01]  /*18120*/  IABS R17, R18 ;  /* 0x0000001200117213 */ /* 0x002fe20000000000 */
[----:B--2---:R-:W-:Y:S01]  /*18130*/  FFMA.FTZ R19, R19, -R222, R242 ;  /* 0x800000de13137223 */ /* 0x004fe200000100f2 */
[----:B------:R-:W-:Y:S01]  /*18140*/  FSEL R202, R32, -INF , !P2 ;  /* 0xff80000020ca7808 */ /* 0x000fe20005000000 */
[----:B------:R-:W-:Y:S01]  /*18150*/  IMAD.IADD R18, R228, 0x1, -R13 ;  /* 0x00000001e4127824 */ /* 0x000fe200078e0a0d */
[----:B------:R1:W-:Y:S01]  /*18160*/  I2F R23, R17 ;  /* 0x0000001100177306 */ /* 0x0003e20000201400 */
[C---:B------:R-:W-:Y:S02]  /*18170*/  ISETP.GE.AND P2, PT, R0.reuse, R227, PT ;  /* 0x000000e30000720c */ /* 0x040fe40003f46270 */
[----:B------:R-:W-:Y:S01]  /*18180*/  FSEL R33, R19, -INF , !P3 ;  /* 0xff80000013217808 */ /* 0x000fe20005800000 */
[----:B------:R-:W-:Y:S01]  /*18190*/  IMAD.MOV.U32 R242, RZ, RZ, R202 ;  /* 0x000000fffff27224 */ /* 0x000fe200078e00ca */
[C---:B------:R-:W-:Y:S02]  /*181a0*/  ISETP.GE.OR P2, PT, R0.reuse, R235, !P2 ;  /* 0x000000eb0000720c */ /* 0x040fe40005746670 */
[----:B------:R-:W-:Y:S02]  /*181b0*/  ISETP.GE.AND P3, PT, R13, R225, PT ;  /* 0x000000e10d00720c */ /* 0x000fe40003f66270 */
[----:B------:R-:W-:Y:S01]  /*181c0*/  FSEL R46, R51, -INF , !P2 ;  /* 0xff800000332e7808 */ /* 0x000fe20005000000 */
[----:B------:R-:W-:Y:S01]  /*181d0*/  IMAD.MOV.U32 R51, RZ, RZ, R198 ;  /* 0x000000ffff337224 */ /* 0x000fe200078e00c6 */
[C---:B------:R-:W-:Y:S02]  /*181e0*/  ISETP.GE.AND P2, PT, R0.reuse, R226, PT ;  /* 0x000000e20000720c */ /* 0x040fe40003f46270 */
[----:B------:R-:W-:Y:S02]  /*181f0*/  ISETP.GE.OR P3, PT, R13, R233, !P3 ;  /* 0x000000e90d00720c */ /* 0x000fe40005f66670 */
[----:B------:R-:W-:Y:S02]  /*18200*/  ISETP.GE.OR P2, PT, R0, R234, !P2 ;  /* 0x000000ea0000720c */ /* 0x000fe40005746670 */
[----:B-1----:R-:W-:Y:S01]  /*18210*/  IABS R17, R18 ;  /* 0x0000001200117213 */ /* 0x002fe20000000000 */
[----:B------:R-:W-:Y:S03]  /*18220*/  IMAD.IADD R18, R228, 0x1, -R12 ;  /* 0x00000001e4127824 */ /* 0x000fe600078e0a0c */
[----:B------:R1:W2:Y:S02]  /*18230*/  I2F R20, R17 ;  /* 0x0000001100147306 */ /* 0x0002a40000201400 */
[----:B-1----:R-:W-:Y:S01]  /*18240*/  IABS R17, R18 ;  /* 0x0000001200117213 */ /* 0x002fe20000000000 */
[----:B--2---:R-:W-:Y:S01]  /*18250*/  FFMA.FTZ R20, R20, -R222, R236 ;  /* 0x800000de14147223 */ /* 0x004fe200000100ec */
[----:B------:R-:W-:Y:S01]  /*18260*/  IADD3 R18, R228, -R11, RZ ;  /* 0x8000000be4127210 */ /* 0x000fe20007ffe0ff */
[----:B------:R-:W-:Y:S05]  /*18270*/  IMAD.MOV.U32 R236, RZ, RZ, R199 ;  /* 0x000000ffffec7224 */ /* 0x000fea00078e00c7 */
[----:B------:R1:W2:Y:S01]  /*18280*/  I2F R21, R17 ;  /* 0x0000001100157306 */ /* 0x0002a20000201400 */
[----:B------:R-:W-:Y:S02]  /*18290*/  FSEL R190, R20, -INF , !P3 ;  /* 0xff80000014be7808 */ /* 0x000fe40005800000 */
[C---:B------:R-:W-:Y:S04]  /*182a0*/  ISETP.GE.AND P3, PT, R14.reuse, R224, PT ;  /* 0x000000e00e00720c */ /* 0x040fe80003f66270 */
[----:B------:R-:W-:Y:S02]  /*182b0*/  ISETP.GE.OR P3, PT, R14, R232, !P3 ;  /* 0x000000e80e00720c */ /* 0x000fe40005f66670 */
[----:B-1----:R-:W-:Y:S01]  /*182c0*/  IABS R17, R18 ;  /* 0x0000001200117213 */ /* 0x002fe20000000000 */
[----:B------:R-:W-:Y:S02]  /*182d0*/  IMAD.IADD R18, R231, 0x1, -R16 ;  /* 0x00000001e7127824 */ /* 0x000fe400078e0a10 */
[----:B--2---:R-:W-:Y:S01]  /*182e0*/  FFMA.FTZ R21, R21, -R222, R214 ;  /* 0x800000de15157223 */ /* 0x004fe200000100d6 */
[----:B------:R-:W-:Y:S01]  /*182f0*/  MOV R214, R200 ;  /* 0x000000c800d67202 */ /* 0x000fe20000000f00 */
[----:B------:R-:W-:Y:S01]  /*18300*/  IMAD.MOV.U32 R16, RZ, RZ, R17 ;  /* 0x000000ffff107224 */ /* 0x000fe200078e0011 */
[----:B------:R-:W-:Y:S01]  /*18310*/  IABS R17, R18 ;  /* 0x0000001200117213 */ /* 0x000fe20000000000 */
[-C--:B------:R-:W-:Y:S02]  /*18320*/  FFMA.FTZ R18, R27, -R222.reuse, R109 ;  /* 0x800000de1b127223 */ /* 0x080fe4000001006d */
[----:B------:R1:W-:Y:S03]  /*18330*/  I2F R25, R16 ;  /* 0x0000001000197306 */ /* 0x0003e60000201400 */
[----:B------:R-:W-:Y:S01]  /*18340*/  FSEL R48, R18, -INF , !P2 ;  /* 0xff80000012307808 */ /* 0x000fe20005000000 */
[----:B------:R-:W-:Y:S01]  /*18350*/  FFMA.FTZ R18, R23, -R222, R241 ;  /* 0x800000de17127223 */ /* 0x000fe200000100f1 */
[C---:B------:R-:W-:Y:S01]  /*18360*/  ISETP.GE.AND P2, PT, R15.reuse, R224, PT ;  /* 0x000000e00f00720c */ /* 0x040fe20003f46270 */
[----:B------:R-:W-:Y:S03]  /*18370*/  IMAD.MOV.U32 R241, RZ, RZ, R197 ;  /* 0x000000fffff17224 */ /* 0x000fe600078e00c5 */
[----:B------:R-:W-:Y:S01]  /*18380*/  ISETP.GE.OR P2, PT, R15, R232, !P2 ;  /* 0x000000e80f00720c */ /* 0x000fe20005746670 */
[----:B------:R2:W3:Y:S01]  /*18390*/  I2F R36, R17 ;  /* 0x0000001100247306 */ /* 0x0004e20000201400 */
[----:B-1----:R-:W-:Y:S05]  /*183a0*/  IMAD.IADD R16, R228, 0x1, -R10 ;  /* 0x00000001e4107824 */ /* 0x002fea00078e0a0a */
[----:B------:R-:W-:Y:S04]  /*183b0*/  IABS R16, R16 ;  /* 0x0000001000107213 */ /* 0x000fe80000000000 */
[----:B------:R1:W4:Y:S01]  /*183c0*/  I2F R26, R16 ;  /* 0x00000010001a7306 */ /* 0x0003220000201400 */
[C---:B--2---:R-:W-:Y:S01]  /*183d0*/  IADD3 R17, R231.reuse, -R15, RZ ;  /* 0x8000000fe7117210 */ /* 0x044fe20007ffe0ff */
[-C--:B---3--:R-:W-:Y:S02]  /*183e0*/  FFMA.FTZ R19, R36, -R222.reuse, R250 ;  /* 0x800000de24137223 */ /* 0x088fe400000100fa */
[----:B------:R-:W-:Y:S01]  /*183f0*/  LDSM.16.MT88.4 R36, [R218+0x9000] ;  /* 0x00900000da24783b */ /* 0x000fe20000004200 */
[----:B-1----:R-:W-:Y:S01]  /*18400*/  IABS R16, R17 ;  /* 0x0000001100107213 */ /* 0x002fe20000000000 */
[C---:B------:R-:W-:Y:S04]  /*18410*/  IMAD.IADD R17, R228.reuse, 0x1, -R9 ;  /* 0x00000001e4117824 */ /* 0x040fe800078e0a09 */
[----:B------:R1:W2:Y:S02]  /*18420*/  I2F R22, R16 ;  /* 0x0000001000167306 */ /* 0x0002a40000201400 */
[----:B-1----:R-:W-:Y:S01]  /*18430*/  IABS R16, R17 ;  /* 0x0000001100107213 */ /* 0x002fe20000000000 */
[C---:B------:R-:W-:Y:S07]  /*18440*/  IMAD.IADD R17, R231.reuse, 0x1, -R14 ;  /* 0x00000001e7117824 */ /* 0x040fee00078e0a0e */
[----:B------:R1:W3:Y:S02]  /*18450*/  I2F R24, R16 ;  /* 0x0000001000187306 */ /* 0x0002e40000201400 */
[----:B-1----:R-:W-:Y:S01]  /*18460*/  IABS R16, R17 ;  /* 0x0000001100107213 */ /* 0x002fe20000000000 */
[C---:B------:R-:W-:Y:S07]  /*18470*/  IMAD.IADD R17, R228.reuse, 0x1, -R8 ;  /* 0x00000001e4117824 */ /* 0x040fee00078e0a08 */
[----:B------:R1:W-:Y:S02]  /*18480*/  I2F R30, R16 ;  /* 0x00000010001e7306 */ /* 0x0003e40000201400 */
[----:B-1----:R-:W-:Y:S02]  /*18490*/  IABS R16, R17 ;  /* 0x0000001100107213 */ /* 0x002fe40000000000 */
[C---:B------:R-:W-:Y:S06]  /*184a0*/  IADD3 R17, R231.reuse, -R13, RZ ;  /* 0x8000000de7117210 */ /* 0x040fec0007ffe0ff */
[----:B------:R1:W-:Y:S02]  /*184b0*/  I2F R31, R16 ;  /* 0x00000010001f7306 */ /* 0x0003e40000201400 */
[----:B-1----:R-:W-:Y:S01]  /*184c0*/  IABS R16, R17 ;  /* 0x0000001100107213 */ /* 0x002fe20000000000 */
[----:B------:R-:W-:Y:S07]  /*184d0*/  IMAD.IADD R17, R228, 0x1, -R7 ;  /* 0x00000001e4117824 */ /* 0x000fee00078e0a07 */
[----:B------:R1:W1:Y:S02]  /*184e0*/  I2F R29, R16 ;  /* 0x00000010001d7306 */ /* 0x0002640000201400 */
[----:B-1----:R-:W-:Y:S01]  /*184f0*/  IABS R16, R17 ;  /* 0x0000001100107213 */ /* 0x002fe20000000000 */
[----:B------:R-:W-:Y:S02]  /*18500*/  FFMA.FTZ R17, R28, -R222, R244 ;  /* 0x800000de1c117223 */ /* 0x000fe400000100f4 */
[----:B------:R-:W-:Y:S01]  /*18510*/  IMAD.MOV.U32 R244, RZ, RZ, R196 ;  /* 0x000000fffff47224 */ /* 0x000fe200078e00c4 */
[----:B------:R-:W-:Y:S01]  /*18520*/  MOV R15, R16 ;  /* 0x00000010000f7202 */ /* 0x000fe20000000f00 */
[----:B------:R-:W-:Y:S01]  /*18530*/  IMAD.IADD R16, R231, 0x1, -R12 ;  /* 0x00000001e7107824 */ /* 0x000fe200078e0a0c */
[----:B------:R-:W-:Y:S01]  /*18540*/  FSEL R34, R17, -INF , !P1 ;  /* 0xff80000011227808 */ /* 0x000fe20004800000 */
[-C--:B----4-:R-:W-:Y:S01]  /*18550*/  FFMA.FTZ R17, R26, -R222.reuse, R238 ;  /* 0x800000de1a117223 */ /* 0x090fe200000100ee */
[----:B------:R1:W-:Y:S01]  /*18560*/  I2F R28, R15 ;  /* 0x0000000f001c7306 */ /* 0x0003e20000201400 */
[C---:B------:R-:W-:Y:S04]  /*18570*/  ISETP.GE.AND P1, PT, R14.reuse, R225, PT ;  /* 0x000000e10e00720c */ /* 0x040fe80003f26270 */
[----:B------:R-:W-:Y:S04]  /*18580*/  ISETP.GE.OR P1, PT, R14, R233, !P1 ;  /* 0x000000e90e00720c */ /* 0x000fe80004f26670 */
[----:B------:R-:W-:Y:S01]  /*18590*/  FSEL R32, R18, -INF , !P1 ;  /* 0xff80000012207808 */ /* 0x000fe20004800000 */
[----:B--2---:R-:W-:Y:S01]  /*185a0*/  FFMA.FTZ R18, R22, -R222, R249 ;  /* 0x800000de16127223 */ /* 0x004fe200000100f9 */
[C---:B------:R-:W-:Y:S04]  /*185b0*/  ISETP.GE.AND P1, PT, R12.reuse, R225, PT ;  /* 0x000000e10c00720c */ /* 0x040fe80003f26270 */
[----:B------:R-:W-:Y:S04]  /*185c0*/  ISETP.GE.OR P1, PT, R12, R233, !P1 ;  /* 0x000000e90c00720c */ /* 0x000fe80004f26670 */
[----:B------:R-:W-:Y:S02]  /*185d0*/  FSEL R189, R21, -INF , !P1 ;  /* 0xff80000015bd7808 */ /* 0x000fe40004800000 */
[C---:B------:R-:W-:Y:S02]  /*185e0*/  ISETP.GE.AND P1, PT, R11.reuse, R225, PT ;  /* 0x000000e10b00720c */ /* 0x040fe40003f26270 */
[----:B-1----:R-:W-:Y:S01]  /*185f0*/  IABS R15, R16 ;  /* 0x00000010000f7213 */ /* 0x002fe20000000000 */
[----:B------:R-:W-:Y:S01]  /*18600*/  IMAD.IADD R16, R228, 0x1, -R6 ;  /* 0x00000001e4107824 */ /* 0x000fe200078e0a06 */
[----:B------:R-:W-:Y:S02]  /*18610*/  ISETP.GE.OR P1, PT, R11, R233, !P1 ;  /* 0x000000e90b00720c */ /* 0x000fe40004f26670 */
[----:B------:R1:W2:Y:S02]  /*18620*/  I2F R27, R15 ;  /* 0x0000000f001b7306 */ /* 0x0002a40000201400 */
[----:B-1----:R-:W-:Y:S02]  /*18630*/  IABS R15, R16 ;  /* 0x00000010000f7213 */ /* 0x002fe40000000000 */
[----:B------:R-:W-:Y:S06]  /*18640*/  IADD3 R16, R231, -R11, RZ ;  /* 0x8000000be7107210 */ /* 0x000fec0007ffe0ff */
[----:B------:R1:W-:Y:S01]  /*18650*/  I2F R23, R15 ;  /* 0x0000000f00177306 */ /* 0x0003e20000201400 */
[----:B------:R-:W-:Y:S01]  /*18660*/  IABS R14, R16 ;  /* 0x00000010000e7213 */ /* 0x000fe20000000000 */
[-C--:B------:R-:W-:Y:S01]  /*18670*/  FFMA.FTZ R16, R25, -R222.reuse, R215 ;  /* 0x800000de19107223 */ /* 0x080fe200000100d7 */
[----:B------:R-:W-:Y:S02]  /*18680*/  FSEL R25, R19, -INF , !P0 ;  /* 0xff80000013197808 */ /* 0x000fe40004000000 */
[-C--:B------:R-:W-:Y:S02]  /*18690*/  ISETP.GE.AND P0, PT, R9, R225.reuse, PT ;  /* 0x000000e10900720c */ /* 0x080fe40003f06270 */
[----:B------:R-:W-:Y:S01]  /*186a0*/  FSEL R192, R16, -INF , !P1 ;  /* 0xff80000010c07808 */ /* 0x000fe20004800000 */
[----:B---3--:R-:W-:Y:S02]  /*186b0*/  FFMA.FTZ R16, R24, -R222, R203 ;  /* 0x800000de18107223 */ /* 0x008fe400000100cb */
[----:B------:R3:W-:Y:S01]  /*186c0*/  I2F R21, R14 ;  /* 0x0000000e00157306 */ /* 0x0007e20000201400 */
[----:B------:R-:W-:Y:S02]  /*186d0*/  ISETP.GE.AND P1, PT, R10, R225, PT ;  /* 0x000000e10a00720c */ /* 0x000fe40003f26270 */
[----:B------:R-:W-:Y:S02]  /*186e0*/  FSEL R24, R18, -INF , !P2 ;  /* 0xff80000012187808 */ /* 0x000fe40005000000 */
[-C--:B------:R-:W-:Y:S02]  /*186f0*/  ISETP.GE.OR P1, PT, R10, R233.reuse, !P1 ;  /* 0x000000e90a00720c */ /* 0x080fe40004f26670 */
[-C--:B------:R-:W-:Y:S02]  /*18700*/  ISETP.GE.AND P2, PT, R12, R224.reuse, PT ;  /* 0x000000e00c00720c */ /* 0x080fe40003f46270 */
[----:B------:R-:W-:Y:S02]  /*18710*/  FSEL R191, R17, -INF , !P1 ;  /* 0xff80000011bf7808 */ /* 0x000fe40004800000 */
[----:B------:R-:W-:Y:S02]  /*18720*/  ISETP.GE.AND P1, PT, R13, R224, PT ;  /* 0x000000e00d00720c */ /* 0x000fe40003f26270 */
[----:B------:R-:W-:Y:S01]  /*18730*/  ISETP.GE.OR P0, PT, R9, R233, !P0 ;  /* 0x000000e90900720c */ /* 0x000fe20004706670 */
[----:B-1----:R-:W-:Y:S01]  /*18740*/  IMAD.IADD R15, R228, 0x1, -R5 ;  /* 0x00000001e40f7824 */ /* 0x002fe200078e0a05 */
[-C--:B------:R-:W-:Y:S01]  /*18750*/  ISETP.GE.OR P1, PT, R13, R232.reuse, !P1 ;  /* 0x000000e80d00720c */ /* 0x080fe20004f26670 */
[----:B------:R-:W-:Y:S01]  /*18760*/  IMAD.IADD R13, R231, 0x1, -R9 ;  /* 0x00000001e70d7824 */ /* 0x000fe200078e0a09 */
[----:B------:R-:W-:Y:S02]  /*18770*/  ISETP.GE.OR P2, PT, R12, R232, !P2 ;  /* 0x000000e80c00720c */ /* 0x000fe40005746670 */
[----:B------:R-:W-:Y:S02]  /*18780*/  FSEL R203, R16, -INF , !P0 ;  /* 0xff80000010cb7808 */ /* 0x000fe40004000000 */
[----:B------:R-:W-:Y:S02]  /*18790*/  ISETP.GE.AND P0, PT, R11, R224, PT ;  /* 0x000000e00b00720c */ /* 0x000fe40003f06270 */
[----:B---3--:R-:W-:Y:S01]  /*187a0*/  IABS R14, R15 ;  /* 0x0000000f000e7213 */ /* 0x008fe20000000000 */
[----:B------:R-:W-:Y:S01]  /*187b0*/  IMAD.IADD R15, R231, 0x1, -R10 ;  /* 0x00000001e70f7824 */ /* 0x000fe200078e0a0a */
[----:B------:R-:W-:Y:S02]  /*187c0*/  ISETP.GE.OR P0, PT, R11, R232, !P0 ;  /* 0x000000e80b00720c */ /* 0x000fe40004706670 */
[----:B------:R1:W-:Y:S01]  /*187d0*/  I2F R20, R14 ;  /* 0x0000000e00147306 */ /* 0x0003e20000201400 */
[----:B------:R-:W-:Y:S01]  /*187e0*/  IABS R11, R13 ;  /* 0x0000000d000b7213 */ /* 0x000fe20000000000 */
[-C--:B------:R-:W-:Y:S05]  /*187f0*/  FFMA.FTZ R13, R29, -R222.reuse, R243 ;  /* 0x800000de1d0d7223 */ /* 0x080fea00000100f3 */
[----:B------:R-:W-:Y:S01]  /*18800*/  FSEL R188, R13, -INF , !P1 ;  /* 0xff8000000dbc7808 */ /* 0x000fe20004800000 */
[----:B--2---:R-:W-:Y:S01]  /*18810*/  FFMA.FTZ R13, R27, -R222, R246 ;  /* 0x800000de1b0d7223 */ /* 0x004fe200000100f6 */
[C---:B------:R-:W-:Y:S01]  /*18820*/  ISETP.GE.AND P1, PT, R10.reuse, R224, PT ;  /* 0x000000e00a00720c */ /* 0x040fe20003f26270 */
[----:B------:R-:W2:Y:S03]  /*18830*/  I2F R16, R11 ;  /* 0x0000000b00107306 */ /* 0x000ea60000201400 */
[----:B------:R-:W-:Y:S02]  /*18840*/  ISETP.GE.OR P1, PT, R10, R232, !P1 ;  /* 0x000000e80a00720c */ /* 0x000fe40004f26670 */
[----:B------:R-:W-:Y:S02]  /*18850*/  FSEL R185, R13, -INF , !P2 ;  /* 0xff8000000db97808 */ /* 0x000fe40005000000 */
[C---:B------:R-:W-:Y:S04]  /*18860*/  ISETP.GE.AND P2, PT, R9.reuse, R224, PT ;  /* 0x000000e00900720c */ /* 0x040fe80003f46270 */
[----:B------:R-:W-:Y:S02]  /*18870*/  ISETP.GE.OR P2, PT, R9, R232, !P2 ;  /* 0x000000e80900720c */ /* 0x000fe40005746670 */
[----:B------:R-:W-:Y:S02]  /*18880*/  FMNMX.FTZ R9, R53, R3, !PT ;  /* 0x0000000335097209 */ /* 0x000fe40007810000 */
[----:B-1----:R-:W-:Y:S01]  /*18890*/  IABS R14, R15 ;  /* 0x0000000f000e7213 */ /* 0x002fe20000000000 */
[----:B------:R-:W-:Y:S01]  /*188a0*/  IMAD.IADD R15, R228, 0x1, -R4 ;  /* 0x00000001e40f7824 */ /* 0x000fe200078e0a04 */
[----:B------:R-:W-:Y:S02]  /*188b0*/  FMNMX.FTZ R9, R54, R9, !PT ;  /* 0x0000000936097209 */ /* 0x000fe40007810000 */
[----:B------:R1:W3:Y:S02]  /*188c0*/  I2F R19, R14 ;  /* 0x0000000e00137306 */ /* 0x0002e40000201400 */
[----:B------:R-:W-:Y:S01]  /*188d0*/  FMNMX.FTZ R9, R60, R9, !PT ;  /* 0x000000093c097209 */ /* 0x000fe20007810000 */
[-C--:B--2---:R-:W-:Y:S03]  /*188e0*/  FFMA.FTZ R16, R16, -R222.reuse, R239 ;  /* 0x800000de10107223 */ /* 0x084fe600000100ef */
[----:B------:R-:W-:Y:S01]  /*188f0*/  FMNMX.FTZ R105, R58, R9, !PT ;  /* 0x000000093a697209 */ /* 0x000fe20007810000 */
[----:B------:R-:W-:Y:S03]  /*18900*/  IMAD.IADD R9, R231, 0x1, -R7 ;  /* 0x00000001e7097824 */ /* 0x000fe600078e0a07 */
[----:B------:R-:W-:Y:S02]  /*18910*/  FMNMX.FTZ R105, R64, R105, !PT ;  /* 0x0000006940697209 */ /* 0x000fe40007810000 */
[----:B------:R-:W-:Y:S02]  /*18920*/  IABS R9, R9 ;  /* 0x0000000900097213 */ /* 0x000fe40000000000 */
[----:B------:R-:W-:Y:S02]  /*18930*/  FMNMX.FTZ R105, R63, R105, !PT ;  /* 0x000000693f697209 */ /* 0x000fe40007810000 */
[----:B------:R-:W-:Y:S02]  /*18940*/  FSEL R197, R16, -INF , !P2 ;  /* 0xff80000010c57808 */ /* 0x000fe40005000000 */
[----:B------:R-:W-:Y:S02]  /*18950*/  FMNMX.FTZ R105, R193, R105, !PT ;  /* 0x00000069c1697209 */ /* 0x000fe40007810000 */
[----:B------:R-:W-:Y:S02]  /*18960*/  ISETP.GE.AND P2, PT, R2, R225, PT ;  /* 0x000000e10200720c */ /* 0x000fe40003f46270 */
[----:B------:R-:W-:Y:S02]  /*18970*/  FMNMX.FTZ R105, R67, R105, !PT ;  /* 0x0000006943697209 */ /* 0x000fe40007810000 */
[----:B-1----:R-:W-:Y:S01]  /*18980*/  IABS R14, R15 ;  /* 0x0000000f000e7213 */ /* 0x002fe20000000000 */
[-C--:B------:R-:W-:Y:S01]  /*18990*/  FFMA.FTZ R15, R31, -R222.reuse, R211 ;  /* 0x800000de1f0f7223 */ /* 0x080fe200000100d3 */
[----:B------:R-:W-:Y:S01]  /*189a0*/  FMNMX.FTZ R105, R204, R105, !PT ;  /* 0x00000069cc697209 */ /* 0x000fe20007810000 */
[----:B---3--:R-:W-:Y:S01]  /*189b0*/  FFMA.FTZ R13, R19, -R222, R247 ;  /* 0x800000de130d7223 */ /* 0x008fe200000100f7 */
[----:B------:R-:W-:Y:S01]  /*189c0*/  MOV R12, R14 ;  /* 0x0000000e000c7202 */ /* 0x000fe20000000f00 */
[-C--:B------:R-:W-:Y:S01]  /*189d0*/  FFMA.FTZ R14, R30, -R222.reuse, R252 ;  /* 0x800000de1e0e7223 */ /* 0x080fe200000100fc */
[----:B------:R-:W-:Y:S02]  /*189e0*/  ISETP.GE.OR P2, PT, R2, R233, !P2 ;  /* 0x000000e90200720c */ /* 0x000fe40005746670 */
[----:B------:R1:W2:Y:S01]  /*189f0*/  I2F R18, R12 ;  /* 0x0000000c00127306 */ /* 0x0002a20000201400 */
[----:B------:R-:W-:Y:S02]  /*18a00*/  FSEL R186, R13, -INF , !P1 ;  /* 0xff8000000dba7808 */ /* 0x000fe40004800000 */
[----:B------:R-:W-:Y:S01]  /*18a10*/  FSEL R22, R14, -INF , !P3 ;  /* 0xff8000000e167808 */ /* 0x000fe20005800000 */
[----:B------:R-:W-:Y:S01]  /*18a20*/  FFMA.FTZ R14, R28, -R222, R212 ;  /* 0x800000de1c0e7223 */ /* 0x000fe200000100d4 */
[C---:B------:R-:W-:Y:S02]  /*18a30*/  ISETP.GE.AND P3, PT, R8.reuse, R225, PT ;  /* 0x000000e10800720c */ /* 0x040fe40003f66270 */
[C---:B------:R-:W-:Y:S02]  /*18a40*/  ISETP.GE.AND P1, PT, R7.reuse, R224, PT ;  /* 0x000000e00700720c */ /* 0x040fe40003f26270 */
[----:B------:R-:W-:Y:S02]  /*18a50*/  ISETP.GE.OR P3, PT, R8, R233, !P3 ;  /* 0x000000e90800720c */ /* 0x000fe40005f66670 */
[----:B------:R-:W-:Y:S02]  /*18a60*/  ISETP.GE.OR P1, PT, R7, R232, !P1 ;  /* 0x000000e80700720c */ /* 0x000fe40004f26670 */
[----:B------:R-:W-:Y:S02]  /*18a70*/  FSEL R202, R15, -INF , !P3 ;  /* 0xff8000000fca7808 */ /* 0x000fe40005800000 */
[----:B------:R-:W-:Y:S02]  /*18a80*/  ISETP.GE.AND P3, PT, R7, R225, PT ;  /* 0x000000e10700720c */ /* 0x000fe40003f66270 */
[----:B------:R-:W-:Y:S02]  /*18a90*/  FMNMX.FTZ R105, R205, R105, !PT ;  /* 0x00000069cd697209 */ /* 0x000fe40007810000 */
[----:B------:R-:W-:Y:S02]  /*18aa0*/  ISETP.GE.OR P3, PT, R7, R233, !P3 ;  /* 0x000000e90700720c */ /* 0x000fe40005f66670 */
[----:B------:R-:W-:Y:S02]  /*18ab0*/  FMNMX.FTZ R105, R208, R105, !PT ;  /* 0x00000069d0697209 */ /* 0x000fe40007810000 */
[----:B------:R-:W-:Y:S01]  /*18ac0*/  FSEL R201, R14, -INF , !P3 ;  /* 0xff8000000ec97808 */ /* 0x000fe20005800000 */
[----:B-1----:R-:W-:Y:S01]  /*18ad0*/  IMAD.IADD R12, R228, 0x1, -R2 ;  /* 0x00000001e40c7824 */ /* 0x002fe200078e0a02 */
[----:B------:R-:W-:Y:S01]  /*18ae0*/  ISETP.GE.AND P3, PT, R6, R225, PT ;  /* 0x000000e10600720c */ /* 0x000fe20003f66270 */
[----:B--2---:R-:W-:Y:S01]  /*18af0*/  FFMA.FTZ R14, R18, -R222, R209 ;  /* 0x800000de120e7223 */ /* 0x004fe200000100d1 */
[----:B------:R-:W-:Y:S02]  /*18b00*/  FMNMX.FTZ R105, R244, R105, !PT ;  /* 0x00000069f4697209 */ /* 0x000fe40007810000 */
[----:B------:R-:W-:Y:S01]  /*18b10*/  IABS R11, R12 ;  /* 0x0000000c000b7213 */ /* 0x000fe20000000000 */
[----:B------:R-:W-:Y:S01]  /*18b20*/  IMAD.IADD R12, R231, 0x1, -R8 ;  /* 0x00000001e70c7824 */ /* 0x000fe200078e0a08 */
[----:B------:R-:W-:Y:S02]  /*18b30*/  ISETP.GE.OR P3, PT, R6, R233, !P3 ;  /* 0x000000e90600720c */ /* 0x000fe40005f66670 */
[----:B------:R1:W2:Y:S01]  /*18b40*/  I2F R17, R11 ;  /* 0x0000000b00117306 */ /* 0x0002a20000201400 */
[----:B------:R-:W-:Y:S02]  /*18b50*/  FMNMX.FTZ R105, R214, R105, !PT ;  /* 0x00000069d6697209 */ /* 0x000fe40007810000 */
[----:B------:R-:W-:Y:S01]  /*18b60*/  IABS R10, R12 ;  /* 0x0000000c000a7213 */ /* 0x000fe20000000000 */
[----:B------:R-:W-:Y:S01]  /*18b70*/  FFMA.FTZ R12, R23, -R222, R213 ;  /* 0x800000de170c7223 */ /* 0x000fe200000100d5 */
[----:B------:R-:W-:Y:S04]  /*18b80*/  FMNMX.FTZ R105, R51, R105, !PT ;  /* 0x0000006933697209 */ /* 0x000fe80007810000 */
[----:B------:R-:W-:Y:S01]  /*18b90*/  FSEL R199, R12, -INF , !P3 ;  /* 0xff8000000cc77808 */ /* 0x000fe20005800000 */
[----:B------:R3:W4:Y:S01]  /*18ba0*/  I2F R15, R10 ;  /* 0x0000000a000f7306 */ /* 0x0007220000201400 */
[----:B------:R-:W-:Y:S02]  /*18bb0*/  ISETP.GE.AND P3, PT, R8, R224, PT ;  /* 0x000000e00800720c */ /* 0x000fe40003f66270 */
[----:B------:R-:W-:Y:S02]  /*18bc0*/  FMNMX.FTZ R105, R242, R105, !PT ;  /* 0x00000069f2697209 */ /* 0x000fe40007810000 */
[----:B------:R-:W-:Y:S02]  /*18bd0*/  ISETP.GE.OR P3, PT, R8, R232, !P3 ;  /* 0x000000e80800720c */ /* 0x000fe40005f66670 */
[----:B------:R-:W-:Y:S02]  /*18be0*/  FMNMX.FTZ R8, R59, R100, !PT ;  /* 0x000000643b087209 */ /* 0x000fe40007810000 */
[----:B------:R-:W-:Y:S02]  /*18bf0*/  FMNMX.FTZ R105, R46, R105, !PT ;  /* 0x000000692e697209 */ /* 0x000fe40007810000 */
[----:B------:R-:W-:Y:S02]  /*18c00*/  FMNMX.FTZ R8, R57, R8, !PT ;  /* 0x0000000839087209 */ /* 0x000fe40007810000 */
[----:B-1----:R-:W-:Y:S01]  /*18c10*/  IADD3 R11, R228, -R0, RZ ;  /* 0x80000000e40b7210 */ /* 0x002fe20007ffe0ff */
[----:B--2---:R-:W-:Y:S01]  /*18c20*/  FFMA.FTZ R17, R17, -R222, R210 ;  /* 0x800000de11117223 */ /* 0x004fe200000100d2 */
[----:B------:R-:W-:Y:S04]  /*18c30*/  FMNMX.FTZ R8, R56, R8, !PT ;  /* 0x0000000838087209 */ /* 0x000fe80007810000 */
[----:B------:R-:W-:Y:S02]  /*18c40*/  FMNMX.FTZ R8, R55, R8, !PT ;  /* 0x0000000837087209 */ /* 0x000fe40007810000 */
[----:B------:R-:W-:Y:S02]  /*18c50*/  FSEL R35, R17, -INF , !P2 ;  /* 0xff80000011237808 */ /* 0x000fe40005000000 */
[----:B---3--:R-:W-:Y:S01]  /*18c60*/  IABS R10, R11 ;  /* 0x0000000b000a7213 */ /* 0x008fe20000000000 */
[----:B------:R-:W-:Y:S01]  /*18c70*/  FFMA.FTZ R11, R20, -R222, R111 ;  /* 0x800000de140b7223 */ /* 0x000fe2000001006f */
[----:B------:R-:W-:Y:S01]  /*18c80*/  FMNMX.FTZ R8, R66, R8, !PT ;  /* 0x0000000842087209 */ /* 0x000fe20007810000 */
[----:B----4-:R-:W-:Y:S01]  /*18c90*/  FFMA.FTZ R15, R15, -R222, R240 ;  /* 0x800000de0f0f7223 */ /* 0x010fe200000100f0 */
[----:B------:R1:W2:Y:S01]  /*18ca0*/  I2F R12, R10 ;  /* 0x0000000a000c7306 */ /* 0x0002a20000201400 */
[C---:B------:R-:W-:Y:S02]  /*18cb0*/  ISETP.GE.AND P2, PT, R0.reuse, R225, PT ;  /* 0x000000e10000720c */ /* 0x040fe40003f46270 */
[----:B------:R-:W-:Y:S02]  /*18cc0*/  FMNMX.FTZ R8, R65, R8, !PT ;  /* 0x0000000841087209 */ /* 0x000fe40007810000 */
[----:B------:R-:W-:Y:S02]  /*18cd0*/  ISETP.GE.OR P2, PT, R0, R233, !P2 ;  /* 0x000000e90000720c */ /* 0x000fe40005746670 */
[----:B------:R-:W-:Y:S02]  /*18ce0*/  FMNMX.FTZ R8, R194, R8, !PT ;  /* 0x00000008c2087209 */ /* 0x000fe40007810000 */
[----:B------:R-:W-:Y:S02]  /*18cf0*/  FSEL R196, R15, -INF , !P3 ;  /* 0xff8000000fc47808 */ /* 0x000fe40005800000 */
[----:B------:R-:W-:Y:S02]  /*18d00*/  FMNMX.FTZ R8, R195, R8, !PT ;  /* 0x00000008c3087209 */ /* 0x000fe40007810000 */
[C---:B------:R-:W-:Y:S02]  /*18d10*/  ISETP.GE.AND P3, PT, R5.reuse, R224, PT ;  /* 0x000000e00500720c */ /* 0x040fe40003f66270 */
[----:B------:R-:W-:Y:S02]  /*18d20*/  FMNMX.FTZ R8, R206, R8, !PT ;  /* 0x00000008ce087209 */ /* 0x000fe40007810000 */
[----:B------:R-:W-:Y:S02]  /*18d30*/  ISETP.GE.OR P3, PT, R5, R232, !P3 ;  /* 0x000000e80500720c */ /* 0x000fe40005f66670 */
[----:B------:R-:W-:Y:S01]  /*18d40*/  FMNMX.FTZ R7, R207, R8, !PT ;  /* 0x00000008cf077209 */ /* 0x000fe20007810000 */
[----:B------:R-:W-:Y:S03]  /*18d50*/  IMAD.IADD R8, R231, 0x1, -R6 ;  /* 0x00000001e7087824 */ /* 0x000fe600078e0a06 */
[----:B------:R-:W-:Y:S01]  /*18d60*/  FMNMX.FTZ R7, R236, R7, !PT ;  /* 0x00000007ec077209 */ /* 0x000fe20007810000 */
[----:B-1----:R-:W-:Y:S01]  /*18d70*/  FFMA.FTZ R10, R21, -R222, R245 ;  /* 0x800000de150a7223 */ /* 0x002fe200000100f5 */
[----:B------:R-:W-:Y:S01]  /*18d80*/  IABS R8, R8 ;  /* 0x0000000800087213 */ /* 0x000fe20000000000 */
[----:B--2---:R-:W-:Y:S03]  /*18d90*/  FFMA.FTZ R12, R12, -R222, R110 ;  /* 0x800000de0c0c7223 */ /* 0x004fe6000001006e */
[----:B------:R-:W-:Y:S02]  /*18da0*/  FSEL R187, R10, -INF , !P0 ;  /* 0xff8000000abb7808 */ /* 0x000fe40004000000 */
[C---:B------:R-:W-:Y:S02]  /*18db0*/  ISETP.GE.AND P0, PT, R5.reuse, R225, PT ;  /* 0x000000e10500720c */ /* 0x040fe40003f06270 */
[----:B------:R-:W-:Y:S02]  /*18dc0*/  FSEL R42, R12, -INF , !P2 ;  /* 0xff8000000c2a7808 */ /* 0x000fe40005000000 */
[----:B------:R-:W-:Y:S02]  /*18dd0*/  ISETP.GE.OR P0, PT, R5, R233, !P0 ;  /* 0x000000e90500720c */ /* 0x000fe40004706670 */
[C---:B------:R-:W-:Y:S02]  /*18de0*/  ISETP.GE.AND P2, PT, R4.reuse, R224, PT ;  /* 0x000000e00400720c */ /* 0x040fe40003f46270 */
[----:B------:R-:W-:Y:S02]  /*18df0*/  FSEL R47, R11, -INF , !P0 ;  /* 0xff8000000b2f7808 */ /* 0x000fe40004000000 */
[C---:B------:R-:W-:Y:S02]  /*18e00*/  ISETP.GE.AND P0, PT, R4.reuse, R225, PT ;  /* 0x000000e10400720c */ /* 0x040fe40003f06270 */
[C---:B------:R-:W-:Y:S02]  /*18e10*/  ISETP.GE.OR P2, PT, R4.reuse, R232, !P2 ;  /* 0x000000e80400720c */ /* 0x040fe40005746670 */
[----:B------:R-:W-:Y:S04]  /*18e20*/  ISETP.GE.OR P0, PT, R4, R233, !P0 ;  /* 0x000000e90400720c */ /* 0x000fe80004706670 */
[----:B------:R-:W-:Y:S02]  /*18e30*/  FSEL R45, R14, -INF , !P0 ;  /* 0xff8000000e2d7808 */ /* 0x000fe40004000000 */
[C---:B------:R-:W-:Y:S01]  /*18e40*/  ISETP.GE.AND P0, PT, R6.reuse, R224, PT ;  /* 0x000000e00600720c */ /* 0x040fe20003f06270 */
[----:B------:R1:W-:Y:S03]  /*18e50*/  I2F R14, R8 ;  /* 0x00000008000e7306 */ /* 0x0003e60000201400 */
[----:B------:R-:W-:Y:S02]  /*18e60*/  ISETP.GE.OR P0, PT, R6, R232, !P0 ;  /* 0x000000e80600720c */ /* 0x000fe40004706670 */
[----:B------:R-:W-:Y:S01]  /*18e70*/  FMNMX.FTZ R6, R50, R7, !PT ;  /* 0x0000000732067209 */ /* 0x000fe20007810000 */
[----:B------:R-:W-:Y:S02]  /*18e80*/  IMAD.MOV.U32 R7, RZ, RZ, R9 ;  /* 0x000000ffff077224 */ /* 0x000fe400078e0009 */
[----:B------:R-:W2:Y:S01]  /*18e90*/  SHFL.BFLY PT, R9, R105, 0x2, 0x1f ;  /* 0x0c401f0069097f89 */ /* 0x000ea200000e0000 */
[----:B------:R-:W-:Y:S01]  /*18ea0*/  FMNMX.FTZ R6, R217, R6, !PT ;  /* 0x00000006d9067209 */ /* 0x000fe20007810000 */
[----:B------:R3:W4:Y:S03]  /*18eb0*/  I2F R13, R7 ;  /* 0x00000007000d7306 */ /* 0x0007260000201400 */
[----:B------:R-:W-:Y:S04]  /*18ec0*/  FMNMX.FTZ R6, R49, R6, !PT ;  /* 0x0000000631067209 */ /* 0x000fe80007810000 */
[----:B------:R-:W-:Y:S02]  /*18ed0*/  FMNMX.FTZ R104, R241, R6, !PT ;  /* 0x00000006f1687209 */ /* 0x000fe40007810000 */
[C---:B------:R-:W-:Y:S02]  /*18ee0*/  IADD3 R6, R231.reuse, -R5, RZ ;  /* 0x80000005e7067210 */ /* 0x040fe40007ffe0ff */
[----:B------:R-:W-:Y:S02]  /*18ef0*/  FMNMX.FTZ R104, R48, R104, !PT ;  /* 0x0000006830687209 */ /* 0x000fe40007810000 */
[----:B------:R-:W-:Y:S01]  /*18f00*/  IABS R6, R6 ;  /* 0x0000000600067213 */ /* 0x000fe20000000000 */
[----:B-1----:R-:W-:Y:S02]  /*18f10*/  IMAD.IADD R8, R231, 0x1, -R4 ;  /* 0x00000001e7087824 */ /* 0x002fe400078e0a04 */
[----:B------:R-:W1:Y:S01]  /*18f20*/  SHFL.BFLY PT, R10, R104, 0x2, 0x1f ;  /* 0x0c401f00680a7f89 */ /* 0x000e6200000e0000 */
[----:B------:R1:W-:Y:S02]  /*18f30*/  I2F R11, R6 ;  /* 0x00000006000b7306 */ /* 0x0003e40000201400 */
[----:B------:R-:W-:Y:S02]  /*18f40*/  IABS R5, R8 ;  /* 0x0000000800057213 */ /* 0x000fe40000000000 */
[----:B--2---:R-:W-:Y:S02]  /*18f50*/  FMNMX.FTZ R105, R105, R9, !PT ;  /* 0x0000000969697209 */ /* 0x004fe40007810000 */
[----:B---3--:R-:W-:Y:S01]  /*18f60*/  FMNMX.FTZ R7, R61, R106, !PT ;  /* 0x0000006a3d077209 */ /* 0x008fe20007810000 */
[----:B----4-:R-:W-:Y:S03]  /*18f70*/  FFMA.FTZ R8, R13, -R222, R251 ;  /* 0x800000de0d087223 */ /* 0x010fe600000100fb */
[----:B------:R2:W-:Y:S01]  /*18f80*/  I2F R12, R5 ;  /* 0x00000005000c7306 */ /* 0x0005e20000201400 */
[----:B------:R-:W-:Y:S01]  /*18f90*/  FMNMX.FTZ R7, R34, R7, !PT ;  /* 0x0000000722077209 */ /* 0x000fe20007810000 */
[----:B------:R-:W3:Y:S01]  /*18fa0*/  SHFL.BFLY PT, R9, R105, 0x1, 0x1f ;  /* 0x0c201f0069097f89 */ /* 0x000ee200000e0000 */
[----:B------:R-:W-:Y:S02]  /*18fb0*/  FSEL R200, R8, -INF , !P1 ;  /* 0xff80000008c87808 */ /* 0x000fe40004800000 */
[----:B------:R-:W-:Y:S02]  /*18fc0*/  FMNMX.FTZ R7, R33, R7, !PT ;  /* 0x0000000721077209 */ /* 0x000fe40007810000 */
[C---:B------:R-:W-:Y:S04]  /*18fd0*/  ISETP.GE.AND P1, PT, R2.reuse, R224, PT ;  /* 0x000000e00200720c */ /* 0x040fe80003f26270 */
[----:B------:R-:W-:Y:S02]  /*18fe0*/  ISETP.GE.OR P1, PT, R2, R232, !P1 ;  /* 0x000000e80200720c */ /* 0x000fe40004f26670 */
[----:B-1----:R-:W-:Y:S02]  /*18ff0*/  FMNMX.FTZ R104, R104, R10, !PT ;  /* 0x0000000a68687209 */ /* 0x002fe40007810000 */
[----:B------:R-:W-:Y:S03]  /*19000*/  FMNMX.FTZ R6, R32, R7, !PT ;  /* 0x0000000720067209 */ /* 0x000fe60007810000 */
[----:B------:R-:W1:Y:S01]  /*19010*/  SHFL.BFLY PT, R8, R104, 0x1, 0x1f ;  /* 0x0c201f0068087f89 */ /* 0x000e6200000e0000 */
[----:B------:R-:W-:Y:S01]  /*19020*/  FMNMX.FTZ R4, R190, R6, !PT ;  /* 0x00000006be047209 */ /* 0x000fe20007810000 */
[----:B------:R-:W-:Y:S03]  /*19030*/  IMAD.IADD R6, R231, 0x1, -R2 ;  /* 0x00000001e7067824 */ /* 0x000fe600078e0a02 */
[----:B------:R-:W-:Y:S02]  /*19040*/  FMNMX.FTZ R4, R189, R4, !PT ;  /* 0x00000004bd047209 */ /* 0x000fe40007810000 */
[----:B--2---:R-:W-:Y:S02]  /*19050*/  FMNMX.FTZ R5, R62, R107, !PT ;  /* 0x0000006b3e057209 */ /* 0x004fe40007810000 */
[----:B------:R-:W-:Y:S02]  /*19060*/  FMNMX.FTZ R7, R192, R4, !PT ;  /* 0x00000004c0077209 */ /* 0x000fe40007810000 */
[----:B------:R-:W-:Y:S02]  /*19070*/  IABS R4, R6 ;  /* 0x0000000600047213 */ /* 0x000fe40000000000 */
[----:B------:R-:W-:Y:S01]  /*19080*/  FMNMX.FTZ R6, R191, R7, !PT ;  /* 0x00000007bf067209 */ /* 0x000fe20007810000 */
[----:B------:R-:W-:Y:S01]  /*19090*/  IMAD.IADD R7, R231, 0x1, -R0 ;  /* 0x00000001e7077824 */ /* 0x000fe200078e0a00 */
[----:B------:R2:W4:Y:S01]  /*190a0*/  I2F R10, R4 ;  /* 0x00000004000a7306 */ /* 0x0005220000201400 */
        /* <DEDUP_REMOVED lines=9> */
[----:B---3--:R-:W-:Y:S02]  /*19140*/  FMNMX.FTZ R105, R105, R9, !PT ;  /* 0x0000000969697209 */ /* 0x008fe40007810000 */
[----:B------:R-:W-:Y:S01]  /*19150*/  FMNMX.FTZ R2, R187, R5, !PT ;  /* 0x00000005bb027209 */ /* 0x000fe20007810000 */
[----:B------:R-:W-:Y:S01]  /*19160*/  FFMA.FTZ R5, R14, -R222, R182 ;  /* 0x800000de0e057223 */ /* 0x000fe200000100b6 */
[----:B-1----:R-:W-:Y:S01]  /*19170*/  FMNMX.FTZ R104, R104, R8, !PT ;  /* 0x0000000868687209 */ /* 0x002fe20007810000 */
[----:B------:R-:W-:Y:S01]  /*19180*/  FMUL.FTZ R109, R105, c[0x0][0x23c] ;  /* 0x00008f00696d7a20 */ /* 0x000fe20000410000 */
[----:B--2---:R-:W-:Y:S02]  /*19190*/  IABS R4, R7 ;  /* 0x0000000700047213 */ /* 0x004fe40000000000 */
[----:B------:R-:W-:Y:S01]  /*191a0*/  FMNMX.FTZ R2, R186, R2, !PT ;  /* 0x00000002ba027209 */ /* 0x000fe20007810000 */
[----:B------:R-:W-:Y:S01]  /*191b0*/  FMUL.FTZ R110, R104, c[0x0][0x23c] ;  /* 0x00008f00686e7a20 */ /* 0x000fe20000410000 */
[----:B------:R1:W2:Y:S01]  /*191c0*/  I2F R7, R4 ;  /* 0x0000000400077306 */ /* 0x0002a20000201400 */
[----:B------:R-:W-:Y:S01]  /*191d0*/  FSEL R198, R5, -INF , !P0 ;  /* 0xff80000005c67808 */ /* 0x000fe20004000000 */
[----:B----4-:R-:W-:Y:S01]  /*191e0*/  FFMA.FTZ R5, R10, -R222, R180 ;  /* 0x800000de0a057223 */ /* 0x010fe200000100b4 */
[----:B------:R-:W-:Y:S02]  /*191f0*/  FMNMX.FTZ R2, R197, R2, !PT ;  /* 0x00000002c5027209 */ /* 0x000fe40007810000 */
[----:B------:R-:W-:Y:S02]  /*19200*/  ISETP.GE.AND P0, PT, R0, R224, PT ;  /* 0x000000e00000720c */ /* 0x000fe40003f06270 */
[----:B------:R-:W-:Y:S02]  /*19210*/  FMNMX.FTZ R2, R196, R2, !PT ;  /* 0x00000002c4027209 */ /* 0x000fe40007810000 */
[----:B------:R-:W-:Y:S02]  /*19220*/  ISETP.GE.OR P0, PT, R0, R232, !P0 ;  /* 0x000000e80000720c */ /* 0x000fe40004706670 */
[----:B------:R-:W-:Y:S02]  /*19230*/  FMNMX.FTZ R0, R200, R2, !PT ;  /* 0x00000002c8007209 */ /* 0x000fe40007810000 */
[----:B------:R-:W-:Y:S02]  /*19240*/  FSEL R9, R5, -INF , !P1 ;  /* 0xff80000005097808 */ /* 0x000fe40004800000 */
[----:B------:R-:W-:Y:S02]  /*19250*/  FMNMX.FTZ R0, R198, R0, !PT ;  /* 0x00000000c6007209 */ /* 0x000fe40007810000 */
[----:B-1----:R-:W-:Y:S01]  /*19260*/  FMNMX.FTZ R4, R47, R6, !PT ;  /* 0x000000062f047209 */ /* 0x002fe20007810000 */
[-C--:B------:R-:W-:Y:S01]  /*19270*/  FFMA.FTZ R6, R11, -R222.reuse, R248 ;  /* 0x800000de0b067223 */ /* 0x080fe200000100f8 */
[----:B------:R-:W-:Y:S01]  /*19280*/  MOV R248, R183 ;  /* 0x000000b700f87202 */ /* 0x000fe20000000f00 */
[----:B--2---:R-:W-:Y:S01]  /*19290*/  FFMA.FTZ R108, R7, -R222, R108 ;  /* 0x800000de076c7223 */ /* 0x004fe2000001006c */
[----:B------:R-:W-:Y:S02]  /*192a0*/  FMNMX.FTZ R4, R45, R4, !PT ;  /* 0x000000042d047209 */ /* 0x000fe40007810000 */
[----:B------:R-:W-:Y:S02]  /*192b0*/  FSEL R252, R6, -INF , !P3 ;  /* 0xff80000006fc7808 */ /* 0x000fe40005800000 */
[----:B------:R-:W-:Y:S02]  /*192c0*/  FSETP.NEU.FTZ.AND P3, PT, R105, -INF , PT ;  /* 0xff8000006900780b */ /* 0x000fe40003f7d000 */
[----:B------:R-:W-:Y:S01]  /*192d0*/  FMNMX.FTZ R103, R35, R4, !PT ;  /* 0x0000000423677209 */ /* 0x000fe20007810000 */
[----:B------:R-:W-:Y:S01]  /*192e0*/  FFMA.FTZ R4, R12, -R222, R181 ;  /* 0x800000de0c047223 */ /* 0x000fe200000100b5 */
[----:B------:R-:W-:Y:S02]  /*192f0*/  FSEL R109, R109, RZ, P3 ;  /* 0x000000ff6d6d7208 */ /* 0x000fe40001800000 */
[----:B------:R-:W-:Y:S02]  /*19300*/  FMNMX.FTZ R0, R252, R0, !PT ;  /* 0x00000000fc007209 */ /* 0x000fe40007810000 */
[----:B------:R-:W-:Y:S01]  /*19310*/  FSEL R251, R4, -INF , !P2 ;  /* 0xff80000004fb7808 */ /* 0x000fe20005000000 */
[----:B------:R-:W-:Y:S01]  /*19320*/  FFMA.FTZ R2, R53, c[0x0][0x23c], -R109 ;  /* 0x00008f0035027a23 */ /* 0x000fe2000001086d */
[----:B------:R-:W-:Y:S02]  /*19330*/  FSEL R108, R108, -INF , !P0 ;  /* 0xff8000006c6c7808 */ /* 0x000fe40004000000 */
[----:B------:R-:W-:Y:S01]  /*19340*/  FMNMX.FTZ R0, R251, R0, !PT ;  /* 0x00000000fb007209 */ /* 0x000fe20007810000 */
[----:B------:R1:W-:Y:S01]  /*19350*/  MUFU.EX2 R246, R2 ;  /* 0x0000000200f67308 */ /* 0x0003e20000000800 */
[----:B------:R-:W-:Y:S02]  /*19360*/  FMNMX.FTZ R103, R42, R103, !PT ;  /* 0x000000672a677209 */ /* 0x000fe40007810000 */
[----:B------:R-:W-:Y:S02]  /*19370*/  FMNMX.FTZ R0, R9, R0, !PT ;  /* 0x0000000009007209 */ /* 0x000fe40007810000 */
[----:B------:R-:W-:Y:S01]  /*19380*/  FSETP.NEU.FTZ.AND P2, PT, R104, -INF , PT ;  /* 0xff8000006800780b */ /* 0x000fe20003f5d000 */
[----:B------:R-:W2:Y:S01]  /*19390*/  SHFL.BFLY PT, R6, R103, 0x2, 0x1f ;  /* 0x0c401f0067067f89 */ /* 0x000ea200000e0000 */
[----:B------:R-:W-:Y:S02]  /*193a0*/  FMNMX.FTZ R0, R108, R0, !PT ;  /* 0x000000006c007209 */ /* 0x000fe40007810000 */
[----:B------:R-:W-:Y:S05]  /*193b0*/  FSEL R110, R110, RZ, P2 ;  /* 0x000000ff6e6e7208 */ /* 0x000fea0001000000 */
[--C-:B------:R-:W-:Y:S02]  /*193c0*/  FFMA.FTZ R4, R59, c[0x0][0x23c], -R110.reuse ;  /* 0x00008f003b047a23 */ /* 0x100fe4000001086e */
[----:B------:R-:W-:Y:S02]  /*193d0*/  IMAD.MOV.U32 R59, RZ, RZ, R9 ;  /* 0x000000ffff3b7224 */ /* 0x000fe400078e0009 */
[----:B------:R3:W-:Y:S01]  /*193e0*/  MUFU.EX2 R240, R4 ;  /* 0x0000000400f07308 */ /* 0x0007e20000000800 */
[--C-:B-1----:R-:W-:Y:S09]  /*193f0*/  FFMA.FTZ R2, R54, c[0x0][0x23c], -R109.reuse ;  /* 0x00008f0036027a23 */ /* 0x102ff2000001086d */
[----:B------:R1:W4:Y:S01]  /*19400*/  MUFU.EX2 R238, R2 ;  /* 0x0000000200ee7308 */ /* 0x0003220000000800 */
[----:B--2---:R-:W-:Y:S05]  /*19410*/  FMNMX.FTZ R103, R103, R6, !PT ;  /* 0x0000000667677209 */ /* 0x004fea0007810000 */
[----:B------:R-:W2:Y:S01]  /*19420*/  SHFL.BFLY PT, R5, R103, 0x1, 0x1f ;  /* 0x0c201f0067057f89 */ /* 0x000ea200000e0000 */
[--C-:B---3--:R-:W-:Y:S04]  /*19430*/  FFMA.FTZ R4, R57, c[0x0][0x23c], -R110.reuse ;  /* 0x00008f0039047a23 */ /* 0x108fe8000001086e */
[----:B------:R3:W3:Y:S03]  /*19440*/  MUFU.EX2 R219, R4 ;  /* 0x0000000400db7308 */ /* 0x0006e60000000800 */
[----:B-1----:R-:W1:Y:S01]  /*19450*/  SHFL.BFLY PT, R2, R0, 0x2, 0x1f ;  /* 0x0c401f0000027f89 */ /* 0x002e6200000e0000 */
[----:B----4-:R-:W-:Y:S02]  /*19460*/  F2FP.BF16.PACK_AB R176, R238, R246 ;  /* 0x000000f6eeb0723e */ /* 0x010fe400000010ff */
[----:B--2---:R-:W-:Y:S04]  /*19470*/  FMNMX.FTZ R103, R103, R5, !PT ;  /* 0x0000000567677209 */ /* 0x004fe80007810000 */
[C---:B------:R-:W-:Y:S01]  /*19480*/  FSETP.NEU.FTZ.AND P1, PT, R103.reuse, -INF , PT ;  /* 0xff8000006700780b */ /* 0x040fe20003f3d000 */
[----:B------:R-:W-:Y:S05]  /*19490*/  FMUL.FTZ R111, R103, c[0x0][0x23c] ;  /* 0x00008f00676f7a20 */ /* 0x000fea0000410000 */
[----:B------:R-:W-:Y:S01]  /*194a0*/  FSEL R111, R111, RZ, P1 ;  /* 0x000000ff6f6f7208 */ /* 0x000fe20000800000 */
[--C-:B---3--:R-:W-:Y:S01]  /*194b0*/  FFMA.FTZ R4, R60, c[0x0][0x23c], -R109.reuse ;  /* 0x00008f003c047a23 */ /* 0x108fe2000001086d */
[----:B------:R-:W-:Y:S03]  /*194c0*/  F2FP.BF16.PACK_AB R177, R219, R240 ;  /* 0x000000f0dbb1723e */ /* 0x000fe600000010ff */
[----:B------:R2:W-:Y:S01]  /*194d0*/  MUFU.EX2 R210, R4 ;  /* 0x0000000400d27308 */ /* 0x0005e20000000800 */
[----:B-1----:R-:W-:Y:S01]  /*194e0*/  FMNMX.FTZ R0, R0, R2, !PT ;  /* 0x0000000200007209 */ /* 0x002fe20007810000 */
[--C-:B------:R-:W-:Y:S08]  /*194f0*/  FFMA.FTZ R2, R56, c[0x0][0x23c], -R110.reuse ;  /* 0x00008f0038027a23 */ /* 0x100ff0000001086e */
[----:B------:R1:W-:Y:S01]  /*19500*/  MUFU.EX2 R215, R2 ;  /* 0x0000000200d77308 */ /* 0x0003e20000000800 */
[----:B--2---:R-:W-:Y:S09]  /*19510*/  FFMA.FTZ R4, R58, c[0x0][0x23c], -R109 ;  /* 0x00008f003a047a23 */ /* 0x004ff2000001086d */
[----:B------:R2:W3:Y:S01]  /*19520*/  MUFU.EX2 R209, R4 ;  /* 0x0000000400d17308 */ /* 0x0004e20000000800 */
[----:B-1----:R-:W1:Y:S01]  /*19530*/  SHFL.BFLY PT, R2, R0, 0x1, 0x1f ;  /* 0x0c201f0000027f89 */ /* 0x002e6200000e0000 */
[----:B--2---:R-:W-:Y:S01]  /*19540*/  FFMA.FTZ R4, R55, c[0x0][0x23c], -R110 ;  /* 0x00008f0037047a23 */ /* 0x004fe2000001086e */
[----:B---3--:R-:W-:Y:S06]  /*19550*/  F2FP.BF16.PACK_AB R178, R209, R210 ;  /* 0x000000d2d1b2723e */ /* 0x008fec00000010ff */
[----:B------:R-:W-:Y:S01]  /*19560*/  LDSM.16.MT88.4 R52, [R216+0xa000] ;  /* 0x00a00000d834783b */ /* 0x000fe20000004200 */
[----:B------:R2:W3:Y:S01]  /*19570*/  MUFU.EX2 R44, R4 ;  /* 0x00000004002c7308 */ /* 0x0004e20000000800 */
[----:B-1----:R-:W-:Y:S01]  /*19580*/  FMNMX.FTZ R102, R0, R2, !PT ;  /* 0x0000000200667209 */ /* 0x002fe20007810000 */
[--C-:B------:R-:W-:Y:S03]  /*19590*/  FFMA.FTZ R0, R33, c[0x0][0x23c], -R111.reuse ;  /* 0x00008f0021007a23 */ /* 0x100fe6000001086f */
[C---:B------:R-:W-:Y:S01]  /*195a0*/  FSETP.NEU.FTZ.AND P0, PT, R102.reuse, -INF , PT ;  /* 0xff8000006600780b */ /* 0x040fe20003f1d000 */
[----:B------:R-:W-:Y:S04]  /*195b0*/  FMUL.FTZ R184, R102, c[0x0][0x23c] ;  /* 0x00008f0066b87a20 */ /* 0x000fe80000410000 */
[----:B------:R1:W-:Y:S01]  /*195c0*/  MUFU.EX2 R213, R0 ;  /* 0x0000000000d57308 */ /* 0x0003e20000000800 */
[----:B------:R-:W-:Y:S05]  /*195d0*/  FSEL R184, R184, RZ, P0 ;  /* 0x000000ffb8b87208 */ /* 0x000fea0000000000 */
[--C-:B------:R-:W-:Y:S02]  /*195e0*/  FFMA.FTZ R2, R22, c[0x0][0x23c], -R184.reuse ;  /* 0x00008f0016027a23 */ /* 0x100fe400000108b8 */
[----:B------:R-:W4:Y:S02]  /*195f0*/  LDSM.16.MT88.4 R20, [R216+0x9000] ;  /* 0x00900000d814783b */ /* 0x000f240000004200 */
[----:B------:R1:W-:Y:S01]  /*19600*/  MUFU.EX2 R247, R2 ;  /* 0x0000000200f77308 */ /* 0x0003e20000000800 */
[--C-:B--2---:R-:W-:Y:S01]  /*19610*/  FFMA.FTZ R4, R61, c[0x0][0x23c], -R111.reuse ;  /* 0x00008f003d047a23 */ /* 0x104fe2000001086f */
[----:B---3--:R-:W-:Y:S08]  /*19620*/  F2FP.BF16.PACK_AB R179, R44, R215 ;  /* 0x000000d72cb3723e */ /* 0x008ff000000010ff */
[----:B------:R2:W-:Y:S01]  /*19630*/  MUFU.EX2 R243, R4 ;  /* 0x0000000400f37308 */ /* 0x0005e20000000800 */
[--C-:B-1----:R-:W-:Y:S09]  /*19640*/  FFMA.FTZ R0, R32, c[0x0][0x23c], -R111.reuse ;  /* 0x00008f0020007a23 */ /* 0x102ff2000001086f */
[----:B------:R1:W3:Y:S01]  /*19650*/  MUFU.EX2 R43, R0 ;  /* 0x00000000002b7308 */ /* 0x0002e20000000800 */
[----:B------:R-:W-:Y:S01]  /*19660*/  FSEL R2, R104, RZ, P2 ;  /* 0x000000ff68027208 */ /* 0x000fe20001000000 */
[----:B--2---:R-:W-:Y:S08]  /*19670*/  FFMA.FTZ R4, R34, c[0x0][0x23c], -R111 ;  /* 0x00008f0022047a23 */ /* 0x004ff0000001086f */
[----:B------:R-:W2:Y:S01]  /*19680*/  MUFU.EX2 R211, R4 ;  /* 0x0000000400d37308 */ /* 0x000ea20000000800 */
[--C-:B-1----:R-:W-:Y:S01]  /*19690*/  FFMA.FTZ R0, R62, c[0x0][0x23c], -R184.reuse ;  /* 0x00008f003e007a23 */ /* 0x102fe200000108b8 */
[----:B---3--:R-:W-:Y:S08]  /*196a0*/  F2FP.BF16.PACK_AB R182, R43, R213 ;  /* 0x000000d52bb6723e */ /* 0x008ff000000010ff */
[----:B------:R1:W-:Y:S01]  /*196b0*/  MUFU.EX2 R245, R0 ;  /* 0x0000000000f57308 */ /* 0x0003e20000000800 */
[----:B--2---:R-:W-:Y:S01]  /*196c0*/  F2FP.BF16.PACK_AB R180, R211, R243 ;  /* 0x000000f3d3b4723e */ /* 0x004fe200000010ff */
[--C-:B-1----:R-:W-:Y:S08]  /*196d0*/  FFMA.FTZ R0, R25, c[0x0][0x23c], -R184.reuse ;  /* 0x00008f0019007a23 */ /* 0x102ff000000108b8 */
[----:B------:R1:W2:Y:S02]  /*196e0*/  MUFU.EX2 R239, R0 ;  /* 0x0000000000ef7308 */ /* 0x0002a40000000800 */
[----:B-1----:R-:W-:Y:S01]  /*196f0*/  FFMA.FTZ R0, R24, c[0x0][0x23c], -R184 ;  /* 0x00008f0018007a23 */ /* 0x002fe200000108b8 */
[----:B--2---:R-:W-:Y:S07]  /*19700*/  F2FP.BF16.PACK_AB R181, R239, R245 ;  /* 0x000000f5efb5723e */ /* 0x004fee00000010ff */
        /* <DEDUP_REMOVED lines=27> */
[----:B--2---:R-:W-:Y:S01]  /*198c0*/  FMUL.FTZ R6, R100, R114 ;  /* 0x0000007264067220 */ /* 0x004fe20000410000 */
[----:B------:R-:W-:Y:S01]  /*198d0*/  MOV R106, R244 ;  /* 0x000000f4006a7202 */ /* 0x000fe20000000f00 */
[----:B------:R-:W-:Y:S02]  /*198e0*/  FMUL.FTZ R0, R0, c[0x0][0x23c] ;  /* 0x00008f0000007a20 */ /* 0x000fe40000410000 */
[C---:B------:R-:W-:Y:S02]  /*198f0*/  FMUL.FTZ R7, R100.reuse, R115 ;  /* 0x0000007364077220 */ /* 0x040fe40000410000 */
[----:B------:R1:W2:Y:S01]  /*19900*/  MUFU.EX2 R3, R0 ;  /* 0x0000000000037308 */ /* 0x0002a20000000800 */
[----:B------:R-:W3:Y:S01]  /*19910*/  LDSM.16.MT88.4 R112, [R218+0xa000] ;  /* 0x00a00000da70783b */ /* 0x000ee20000004200 */
[C---:B------:R-:W-:Y:S02]  /*19920*/  FMUL.FTZ R18, R100.reuse, R126 ;  /* 0x0000007e64127220 */ /* 0x040fe40000410000 */
[C---:B------:R-:W-:Y:S01]  /*19930*/  FMUL.FTZ R19, R100.reuse, R127 ;  /* 0x0000007f64137220 */ /* 0x040fe20000410000 */
[-C--:B----4-:R-:W-:Y:S01]  /*19940*/  HMMA.16816.F32.BF16 R4, R176, R20.reuse, R4 ;  /* 0x00000014b004723c */ /* 0x090fe20000041804 */
[----:B------:R-:W-:Y:S02]  /*19950*/  FMUL.FTZ R34, R100, R142 ;  /* 0x0000008e64227220 */ /* 0x000fe40000410000 */
[----:B------:R-:W-:Y:S01]  /*19960*/  IMAD.MOV.U32 R142, RZ, RZ, R212 ;  /* 0x000000ffff8e7224 */ /* 0x000fe200078e00d4 */
[----:B------:R-:W-:Y:S01]  /*19970*/  LDSM.16.MT88.4 R124, [R218+0x9400] ;  /* 0x00940000da7c783b */ /* 0x000fe20000004200 */
[----:B------:R-:W-:Y:S02]  /*19980*/  FFMA.FTZ R106, R106, c[0x0][0x23c], -R109 ;  /* 0x00008f006a6a7a23 */ /* 0x000fe4000001086d */
[C---:B------:R-:W-:Y:S02]  /*19990*/  FMUL.FTZ R70, R100.reuse, R70 ;  /* 0x0000004664467220 */ /* 0x040fe40000410000 */
[C---:B------:R-:W-:Y:S03]  /*199a0*/  FMUL.FTZ R71, R100.reuse, R71 ;  /* 0x0000004764477220 */ /* 0x040fe60000410000 */
[C---:B------:R-:W-:Y:S02]  /*199b0*/  FMUL.FTZ R82, R100.reuse, R82 ;  /* 0x0000005264527220 */ /* 0x040fe40000410000 */
[C---:B------:R-:W-:Y:S02]  /*199c0*/  FMUL.FTZ R83, R100.reuse, R83 ;  /* 0x0000005364537220 */ /* 0x040fe40000410000 */
[C---:B------:R-:W-:Y:S02]  /*199d0*/  FMUL.FTZ R86, R100.reuse, R86 ;  /* 0x0000005664567220 */ /* 0x040fe40000410000 */
[----:B------:R-:W-:Y:S02]  /*199e0*/  FMUL.FTZ R87, R100, R87 ;  /* 0x0000005764577220 */ /* 0x000fe40000410000 */
[----:B-1----:R-:W-:Y:S01]  /*199f0*/  FADD.FTZ R0, -R2, R107 ;  /* 0x0000006b02007221 */ /* 0x002fe20000010100 */
[----:B------:R-:W-:Y:S01]  /*19a00*/  MOV R107, R42 ;  /* 0x0000002a006b7202 */ /* 0x000fe20000000f00 */
[----:B------:R-:W-:Y:S02]  /*19a10*/  FFMA.FTZ R2, R64, c[0x0][0x23c], -R109 ;  /* 0x00008f0040027a23 */ /* 0x000fe4000001086d */
[----:B------:R-:W-:Y:S02]  /*19a20*/  FMUL.FTZ R0, R0, c[0x0][0x23c] ;  /* 0x00008f0000007a20 */ /* 0x000fe40000410000 */
[----:B------:R1:W-:Y:S01]  /*19a30*/  MUFU.EX2 R250, R2 ;  /* 0x0000000200fa7308 */ /* 0x0003e20000000800 */
[C---:B--2---:R-:W-:Y:S02]  /*19a40*/  FMUL.FTZ R8, R3.reuse, R116 ;  /* 0x0000007403087220 */ /* 0x044fe40000410000 */
[C---:B------:R-:W-:Y:S02]  /*19a50*/  FMUL.FTZ R9, R3.reuse, R117 ;  /* 0x0000007503097220 */ /* 0x040fe40000410000 */
[C---:B------:R-:W-:Y:S02]  /*19a60*/  FMUL.FTZ R12, R3.reuse, R120 ;  /* 0x00000078030c7220 */ /* 0x040fe40000410000 */
[C---:B------:R-:W-:Y:S02]  /*19a70*/  FMUL.FTZ R13, R3.reuse, R121 ;  /* 0x00000079030d7220 */ /* 0x040fe40000410000 */
[C---:B------:R-:W-:Y:S01]  /*19a80*/  FMUL.FTZ R24, R3.reuse, R132 ;  /* 0x0000008403187220 */ /* 0x040fe20000410000 */
[----:B------:R-:W2:Y:S01]  /*19a90*/  MUFU.EX2 R0, R0 ;  /* 0x0000000000007308 */ /* 0x000ea20000000800 */
[C---:B------:R-:W-:Y:S02]  /*19aa0*/  FMUL.FTZ R25, R3.reuse, R133 ;  /* 0x0000008503197220 */ /* 0x040fe40000410000 */
[C---:B------:R-:W-:Y:S01]  /*19ab0*/  FMUL.FTZ R40, R3.reuse, R148 ;  /* 0x0000009403287220 */ /* 0x040fe20000410000 */
[----:B------:R-:W-:Y:S01]  /*19ac0*/  MOV R148, R248 ;  /* 0x000000f800947202 */ /* 0x000fe20000000f00 */
[C---:B------:R-:W-:Y:S02]  /*19ad0*/  FMUL.FTZ R28, R3.reuse, R136 ;  /* 0x00000088031c7220 */ /* 0x040fe40000410000 */
[----:B------:R-:W-:Y:S02]  /*19ae0*/  FMUL.FTZ R29, R3, R137 ;  /* 0x00000089031d7220 */ /* 0x000fe40000410000 */
[----:B------:R-:W-:Y:S02]  /*19af0*/  IMAD.MOV.U32 R132, RZ, RZ, R35 ;  /* 0x000000ffff847224 */ /* 0x000fe400078e0023 */
[----:B------:R-:W-:Y:S02]  /*19b00*/  FMUL.FTZ R35, R100, R143 ;  /* 0x0000008f64237220 */ /* 0x000fe40000410000 */
[----:B------:R-:W-:Y:S02]  /*19b10*/  IMAD.MOV.U32 R136, RZ, RZ, R246 ;  /* 0x000000ffff887224 */ /* 0x000fe400078e00f6 */
[----:B-1----:R-:W-:Y:S02]  /*19b20*/  FFMA.FTZ R2, R63, c[0x0][0x23c], -R109 ;  /* 0x00008f003f027a23 */ /* 0x002fe4000001086d */
[----:B------:R-:W-:Y:S02]  /*19b30*/  IMAD.MOV.U32 R137, RZ, RZ, R245 ;  /* 0x000000ffff897224 */ /* 0x000fe400078e00f5 */
[----:B------:R1:W4:Y:S01]  /*19b40*/  MUFU.EX2 R249, R2 ;  /* 0x0000000200f97308 */ /* 0x0003220000000800 */
[----:B------:R-:W-:Y:S02]  /*19b50*/  IMAD.MOV.U32 R133, RZ, RZ, R43 ;  /* 0x000000ffff857224 */ /* 0x000fe400078e002b */
[----:B------:R-:W-:Y:S02]  /*19b60*/  IMAD.MOV.U32 R143, RZ, RZ, R213 ;  /* 0x000000ffff8f7224 */ /* 0x000fe400078e00d5 */
[C---:B--2---:R-:W-:Y:S02]  /*19b70*/  FMUL.FTZ R10, R0.reuse, R118 ;  /* 0x00000076000a7220 */ /* 0x044fe40000410000 */
[C---:B------:R-:W-:Y:S02]  /*19b80*/  FMUL.FTZ R11, R0.reuse, R119 ;  /* 0x00000077000b7220 */ /* 0x040fe40000410000 */
[----:B------:R-:W2:Y:S01]  /*19b90*/  LDSM.16.MT88.4 R116, [R216+0xb000] ;  /* 0x00b00000d874783b */ /* 0x000ea20000004200 */
[C---:B------:R-:W-:Y:S02]  /*19ba0*/  FMUL.FTZ R64, R101.reuse, R172 ;  /* 0x000000ac65407220 */ /* 0x040fe40000410000 */
[C---:B------:R-:W-:Y:S02]  /*19bb0*/  FMUL.FTZ R14, R0.reuse, R122 ;  /* 0x0000007a000e7220 */ /* 0x040fe40000410000 */
[C---:B------:R-:W-:Y:S01]  /*19bc0*/  HMMA.16816.F32.BF16 R8, R180.reuse, R20, R8 ;  /* 0x00000014b408723c */ /* 0x040fe20000041808 */
[C---:B------:R-:W-:Y:S02]  /*19bd0*/  FMUL.FTZ R15, R0.reuse, R123 ;  /* 0x0000007b000f7220 */ /* 0x040fe40000410000 */
[C---:B------:R-:W-:Y:S02]  /*19be0*/  FMUL.FTZ R26, R0.reuse, R134 ;  /* 0x00000086001a7220 */ /* 0x040fe40000410000 */
[----:B------:R-:W-:Y:S02]  /*19bf0*/  IMAD.MOV.U32 R134, RZ, RZ, R44 ;  /* 0x000000ffff867224 */ /* 0x000fe400078e002c */
[C---:B------:R-:W-:Y:S01]  /*19c00*/  FMUL.FTZ R20, R101.reuse, R128 ;  /* 0x0000008065147220 */ /* 0x040fe20000410000 */
[-C--:B------:R-:W-:Y:S01]  /*19c10*/  HMMA.16816.F32.BF16 R12, R180, R22.reuse, R12 ;  /* 0x00000016b40c723c */ /* 0x080fe2000004180c */
[----:B------:R-:W-:Y:S03]  /*19c20*/  FMUL.FTZ R21, R101, R129 ;  /* 0x0000008165157220 */ /* 0x000fe60000410000 */
[----:B------:R-:W-:Y:S02]  /*19c30*/  FMUL.FTZ R27, R0, R135 ;  /* 0x00000087001b7220 */ /* 0x000fe40000410000 */
[----:B------:R-:W-:Y:S02]  /*19c40*/  IMAD.MOV.U32 R135, RZ, RZ, R209 ;  /* 0x000000ffff877224 */ /* 0x000fe400078e00d1 */
[C---:B------:R-:W-:Y:S01]  /*19c50*/  HMMA.16816.F32.BF16 R16, R176.reuse, R22, R16 ;  /* 0x00000016b010723c */ /* 0x040fe20000041810 */
[--C-:B-1----:R-:W-:Y:S03]  /*19c60*/  FFMA.FTZ R2, R66, c[0x0][0x23c], -R110.reuse ;  /* 0x00008f0042027a23 */ /* 0x102fe6000001086e */
[C---:B------:R-:W-:Y:S01]  /*19c70*/  FMUL.FTZ R30, R0.reuse, R138 ;  /* 0x0000008a001e7220 */ /* 0x040fe20000410000 */
[----:B------:R1:W-:Y:S01]  /*19c80*/  MUFU.EX2 R248, R2 ;  /* 0x0000000200f87308 */ /* 0x0003e20000000800 */
[----:B------:R-:W-:Y:S01]  /*19c90*/  FMUL.FTZ R31, R0, R139 ;  /* 0x0000008b001f7220 */ /* 0x000fe20000410000 */
[----:B------:R-:W-:Y:S01]  /*19ca0*/  MOV R138, R243 ;  /* 0x000000f3008a7202 */ /* 0x000fe20000000f00 */
[C---:B------:R-:W-:Y:S04]  /*19cb0*/  FMUL.FTZ R22, R100.reuse, R130 ;  /* 0x0000008264167220 */ /* 0x040fe80000410000 */
[C---:B------:R-:W-:Y:S02]  /*19cc0*/  FMUL.FTZ R23, R100.reuse, R131 ;  /* 0x0000008364177220 */ /* 0x040fe40000410000 */
[----:B------:R-:W-:Y:S01]  /*19cd0*/  LDSM.16.MT88.4 R128, [R216+0xa400] ;  /* 0x00a40000d880783b */ /* 0x000fe20000004200 */
[----:B------:R-:W-:Y:S02]  /*19ce0*/  FMUL.FTZ R66, R100, R174 ;  /* 0x000000ae64427220 */ /* 0x000fe40000410000 */
[C---:B------:R-:W-:Y:S02]  /*19cf0*/  FMUL.FTZ R42, R0.reuse, R150 ;  /* 0x00000096002a7220 */ /* 0x040fe40000410000 */
[-C--:B------:R-:W-:Y:S01]  /*19d00*/  HMMA.16816.F32.BF16 R20, R176, R36.reuse, R20 ;  /* 0x00000024b014723c */ /* 0x080fe20000041814 */
[C---:B------:R-:W-:Y:S02]  /*19d10*/  FMUL.FTZ R43, R0.reuse, R151 ;  /* 0x00000097002b7220 */ /* 0x040fe40000410000 */
[C---:B------:R-:W-:Y:S02]  /*19d20*/  FMUL.FTZ R44, R3.reuse, R152 ;  /* 0x00000098032c7220 */ /* 0x040fe40000410000 */
[C---:B------:R-:W-:Y:S02]  /*19d30*/  FMUL.FTZ R41, R3.reuse, R149 ;  /* 0x0000009503297220 */ /* 0x040fe40000410000 */
[C---:B------:R-:W-:Y:S01]  /*19d40*/  FMUL.FTZ R56, R3.reuse, R164 ;  /* 0x000000a403387220 */ /* 0x040fe20000410000 */
[C---:B------:R-:W-:Y:S01]  /*19d50*/  HMMA.16816.F32.BF16 R24, R180.reuse, R36, R24 ;  /* 0x00000024b418723c */ /* 0x040fe20000041818 */
[----:B------:R-:W-:Y:S03]  /*19d60*/  FMUL.FTZ R57, R3, R165 ;  /* 0x000000a503397220 */ /* 0x000fe60000410000 */
[----:B-1----:R-:W-:Y:S02]  /*19d70*/  FFMA.FTZ R2, R65, c[0x0][0x23c], -R110 ;  /* 0x00008f0041027a23 */ /* 0x002fe4000001086e */
[----:B------:R-:W-:Y:S02]  /*19d80*/  FMUL.FTZ R65, R101, R173 ;  /* 0x000000ad65417220 */ /* 0x000fe40000410000 */
[-C--:B------:R-:W-:Y:S01]  /*19d90*/  HMMA.16816.F32.BF16 R28, R180, R38.reuse, R28 ;  /* 0x00000026b41c723c */ /* 0x080fe2000004181c */
[----:B------:R-:W-:Y:S03]  /*19da0*/  FMUL.FTZ R58, R0, R166 ;  /* 0x000000a6003a7220 */ /* 0x000fe60000410000 */
[C---:B------:R-:W-:Y:S02]  /*19db0*/  FMUL.FTZ R60, R3.reuse, R168 ;  /* 0x000000a8033c7220 */ /* 0x040fe40000410000 */
[----:B------:R-:W-:Y:S02]  /*19dc0*/  FMUL.FTZ R61, R3, R169 ;  /* 0x000000a9033d7220 */ /* 0x000fe40000410000 */
[C---:B------:R-:W-:Y:S01]  /*19dd0*/  HMMA.16816.F32.BF16 R32, R176.reuse, R38, R32 ;  /* 0x00000026b020723c */ /* 0x040fe20000041820 */
[----:B------:R-:W-:Y:S03]  /*19de0*/  IMAD.MOV.U32 R150, RZ, RZ, R48 ;  /* 0x000000ffff967224 */ /* 0x000fe600078e0030 */
[----:B------:R-:W-:Y:S02]  /*19df0*/  FMUL.FTZ R48, R101, R156 ;  /* 0x0000009c65307220 */ /* 0x000fe40000410000 */
[----:B------:R-:W-:Y:S02]  /*19e00*/  IMAD.MOV.U32 R156, RZ, RZ, R242 ;  /* 0x000000ffff9c7224 */ /* 0x000fe400078e00f2 */
[----:B------:R-:W-:Y:S04]  /*19e10*/  FMUL.FTZ R39, R100, R147 ;  /* 0x0000009364277220 */ /* 0x000fe80000410000 */
[----:B------:R-:W-:Y:S02]  /*19e20*/  IMAD.MOV.U32 R147, RZ, RZ, R247 ;  /* 0x000000ffff937224 */ /* 0x000fe400078e00f7 */
[----:B------:R1:W1:Y:S01]  /*19e30*/  MUFU.EX2 R247, R2 ;  /* 0x0000000200f77308 */ /* 0x0002620000000800 */
[----:B------:R-:W-:Y:S02]  /*19e40*/  IMAD.MOV.U32 R151, RZ, RZ, R45 ;  /* 0x000000ffff977224 */ /* 0x000fe400078e002d */
[----:B------:R-:W-:Y:S01]  /*19e50*/  FMUL.FTZ R45, R3, R153 ;  /* 0x00000099032d7220 */ /* 0x000fe20000410000 */
[----:B------:R-:W-:Y:S01]  /*19e60*/  MOV R153, R46 ;  /* 0x0000002e00997202 */ /* 0x000fe20000000f00 */
[----:B------:R-:W-:Y:S02]  /*19e70*/  FMUL.FTZ R46, R0, R154 ;  /* 0x0000009a002e7220 */ /* 0x000fe40000410000 */
[----:B------:R-:W-:Y:S02]  /*19e80*/  IMAD.MOV.U32 R154, RZ, RZ, R241 ;  /* 0x000000ffff9a7224 */ /* 0x000fe400078e00f1 */
[----:B------:R-:W-:Y:S02]  /*19e90*/  IMAD.MOV.U32 R139, RZ, RZ, R240 ;  /* 0x000000ffff8b7224 */ /* 0x000fe400078e00f0 */
[C---:B------:R-:W-:Y:S02]  /*19ea0*/  FMUL.FTZ R36, R101.reuse, R144 ;  /* 0x0000009065247220 */ /* 0x040fe40000410000 */
[----:B------:R-:W-:Y:S02]  /*19eb0*/  IMAD.MOV.U32 R144, RZ, RZ, R239 ;  /* 0x000000ffff907224 */ /* 0x000fe400078e00ef */
[----:B------:R-:W-:Y:S02]  /*19ec0*/  FMUL.FTZ R38, R100, R146 ;  /* 0x0000009264267220 */ /* 0x000fe40000410000 */
[----:B------:R-:W-:Y:S02]  /*19ed0*/  IMAD.MOV.U32 R146, RZ, RZ, R238 ;  /* 0x000000ffff927224 */ /* 0x000fe400078e00ee */
[----:B------:R-:W-:Y:S01]  /*19ee0*/  FMUL.FTZ R37, R101, R145 ;  /* 0x0000009165257220 */ /* 0x000fe20000410000 */
[----:B------:R-:W-:Y:S01]  /*19ef0*/  MOV R145, R215 ;  /* 0x000000d700917202 */ /* 0x000fe20000000f00 */
[----:B------:R-:W-:Y:S02]  /*19f00*/  IMAD.MOV.U32 R152, RZ, RZ, R47 ;  /* 0x000000ffff987224 */ /* 0x000fe400078e002f */
[----:B------:R-:W-:Y:S02]  /*19f10*/  FMUL.FTZ R47, R0, R155 ;  /* 0x0000009b002f7220 */ /* 0x000fe40000410000 */
[----:B-1----:R-:W-:Y:S01]  /*19f20*/  FFMA.FTZ R2, R193, c[0x0][0x23c], -R109 ;  /* 0x00008f00c1027a23 */ /* 0x002fe2000001086d */
[-C--:B------:R-:W-:Y:S01]  /*19f30*/  HMMA.16816.F32.BF16 R36, R176, R52.reuse, R36 ;  /* 0x00000034b024723c */ /* 0x080fe20000041824 */
[----:B------:R-:W-:Y:S02]  /*19f40*/  IMAD.MOV.U32 R193, RZ, RZ, R236 ;  /* 0x000000ffffc17224 */ /* 0x000fe400078e00ec */
[----:B------:R1:W-:Y:S01]  /*19f50*/  MUFU.EX2 R246, R2 ;  /* 0x0000000200f67308 */ /* 0x0003e20000000800 */
[----:B------:R-:W-:Y:S02]  /*19f60*/  IMAD.MOV.U32 R155, RZ, RZ, R49 ;  /* 0x000000ffff9b7224 */ /* 0x000fe400078e0031 */
[C---:B------:R-:W-:Y:S02]  /*19f70*/  FMUL.FTZ R49, R101.reuse, R157 ;  /* 0x0000009d65317220 */ /* 0x040fe40000410000 */
[C---:B------:R-:W-:Y:S01]  /*19f80*/  HMMA.16816.F32.BF16 R40, R180.reuse, R52, R40 ;  /* 0x00000034b428723c */ /* 0x040fe20000041828 */
[----:B------:R-:W-:Y:S03]  /*19f90*/  IMAD.MOV.U32 R157, RZ, RZ, R50 ;  /* 0x000000ffff9d7224 */ /* 0x000fe600078e0032 */
[C---:B------:R-:W-:Y:S02]  /*19fa0*/  FMUL.FTZ R50, R100.reuse, R158 ;  /* 0x0000009e64327220 */ /* 0x040fe40000410000 */
[----:B------:R-:W-:Y:S02]  /*19fb0*/  IMAD.MOV.U32 R158, RZ, RZ, R51 ;  /* 0x000000ffff9e7224 */ /* 0x000fe400078e0033 */
[-C--:B------:R-:W-:Y:S01]  /*19fc0*/  HMMA.16816.F32.BF16 R44, R180, R54.reuse, R44 ;  /* 0x00000036b42c723c */ /* 0x080fe2000004182c */
[C---:B------:R-:W-:Y:S03]  /*19fd0*/  FMUL.FTZ R51, R100.reuse, R159 ;  /* 0x0000009f64337220 */ /* 0x040fe60000410000 */
[----:B------:R-:W-:Y:S01]  /*19fe0*/  MOV R159, R214 ;  /* 0x000000d6009f7202 */ /* 0x000fe20000000f00 */
[----:B------:R-:W-:Y:S02]  /*19ff0*/  FMUL.FTZ R52, R101, R160 ;  /* 0x000000a065347220 */ /* 0x000fe40000410000 */
[----:B------:R-:W-:Y:S01]  /*1a000*/  IMAD.MOV.U32 R160, RZ, RZ, R193 ;  /* 0x000000ffffa07224 */ /* 0x000fe200078e00c1 */
[C---:B------:R-:W-:Y:S01]  /*1a010*/  HMMA.16816.F32.BF16 R48, R176.reuse, R54, R48 ;  /* 0x00000036b030723c */ /* 0x040fe20000041830 */
[----:B------:R-:W-:Y:S03]  /*1a020*/  IMAD.MOV.U32 R193, RZ, RZ, R159 ;  /* 0x000000ffffc17224 */ /* 0x000fe600078e009f */
[----:B-1----:R-:W-:Y:S02]  /*1a030*/  FFMA.FTZ R2, R67, c[0x0][0x23c], -R109 ;  /* 0x00008f0043027a23 */ /* 0x002fe4000001086d */
[----:B------:R-:W-:Y:S01]  /*1a040*/  IMAD.MOV.U32 R159, RZ, RZ, R158 ;  /* 0x000000ffff9f7224 */ /* 0x000fe200078e009e */
[----:B------:R-:W-:Y:S01]  /*1a050*/  MOV R158, R157 ;  /* 0x0000009d009e7202 */ /* 0x000fe20000000f00 */
[----:B------:R1:W1:Y:S01]  /*1a060*/  MUFU.EX2 R245, R2 ;  /* 0x0000000200f57308 */ /* 0x0002620000000800 */
[----:B------:R-:W-:Y:S03]  /*1a070*/  FMUL.FTZ R53, R101, R161 ;  /* 0x000000a165357220 */ /* 0x000fe60000410000 */
[C---:B------:R-:W-:Y:S02]  /*1a080*/  FMUL.FTZ R54, R100.reuse, R162 ;  /* 0x000000a264367220 */ /* 0x040fe40000410000 */
[C---:B------:R-:W-:Y:S02]  /*1a090*/  FMUL.FTZ R55, R100.reuse, R163 ;  /* 0x000000a364377220 */ /* 0x040fe40000410000 */
[----:B------:R-:W-:Y:S02]  /*1a0a0*/  FMUL.FTZ R67, R100, R175 ;  /* 0x000000af64437220 */ /* 0x000fe40000410000 */
[----:B------:R-:W-:Y:S01]  /*1a0b0*/  LDSM.16.MT88.4 R172, [R218+0xac00] ;  /* 0x00ac0000daac783b */ /* 0x000fe20000004200 */
[----:B------:R-:W-:Y:S02]  /*1a0c0*/  IMAD.MOV.U32 R157, RZ, RZ, R155 ;  /* 0x000000ffff9d7224 */ /* 0x000fe400078e009b */
[-C--:B---3--:R-:W-:Y:S01]  /*1a0d0*/  HMMA.16816.F32.BF16 R52, R176, R112.reuse, R52 ;  /* 0x00000070b034723c */ /* 0x088fe20000041834 */
[----:B------:R-:W-:Y:S02]  /*1a0e0*/  IMAD.MOV.U32 R149, RZ, RZ, R59 ;  /* 0x000000ffff957224 */ /* 0x000fe400078e003b */
[C---:B------:R-:W-:Y:S02]  /*1a0f0*/  FMUL.FTZ R59, R0.reuse, R167 ;  /* 0x000000a7003b7220 */ /* 0x040fe40000410000 */
[C---:B------:R-:W-:Y:S02]  /*1a100*/  FMUL.FTZ R62, R0.reuse, R170 ;  /* 0x000000aa003e7220 */ /* 0x040fe40000410000 */
[----:B------:R-:W-:Y:S02]  /*1a110*/  FMUL.FTZ R63, R0, R171 ;  /* 0x000000ab003f7220 */ /* 0x000fe40000410000 */
[C---:B------:R-:W-:Y:S01]  /*1a120*/  FMUL.FTZ R72, R3.reuse, R72 ;  /* 0x0000004803487220 */ /* 0x040fe20000410000 */
[C---:B------:R-:W-:Y:S02]  /*1a130*/  HMMA.16816.F32.BF16 R56, R180.reuse, R112, R56 ;  /* 0x00000070b438723c */ /* 0x040fe40000041838 */
[--C-:B-1----:R-:W-:Y:S02]  /*1a140*/  FFMA.FTZ R2, R194, c[0x0][0x23c], -R110.reuse ;  /* 0x00008f00c2027a23 */ /* 0x102fe4000001086e */
[C---:B------:R-:W-:Y:S02]  /*1a150*/  FMUL.FTZ R73, R3.reuse, R73 ;  /* 0x0000004903497220 */ /* 0x040fe40000410000 */
[----:B------:R1:W-:Y:S01]  /*1a160*/  MUFU.EX2 R244, R2 ;  /* 0x0000000200f47308 */ /* 0x0003e20000000800 */
[C---:B------:R-:W-:Y:S01]  /*1a170*/  FMUL.FTZ R74, R0.reuse, R74 ;  /* 0x0000004a004a7220 */ /* 0x040fe20000410000 */
[-C--:B------:R-:W-:Y:S01]  /*1a180*/  HMMA.16816.F32.BF16 R60, R180, R114.reuse, R60 ;  /* 0x00000072b43c723c */ /* 0x080fe2000004183c */
[C---:B------:R-:W-:Y:S03]  /*1a190*/  FMUL.FTZ R75, R0.reuse, R75 ;  /* 0x0000004b004b7220 */ /* 0x040fe60000410000 */
[C---:B------:R-:W-:Y:S02]  /*1a1a0*/  FMUL.FTZ R76, R3.reuse, R76 ;  /* 0x0000004c034c7220 */ /* 0x040fe40000410000 */
[C---:B------:R-:W-:Y:S02]  /*1a1b0*/  FMUL.FTZ R77, R3.reuse, R77 ;  /* 0x0000004d034d7220 */ /* 0x040fe40000410000 */
[C---:B------:R-:W-:Y:S01]  /*1a1c0*/  HMMA.16816.F32.BF16 R64, R176.reuse, R114, R64 ;  /* 0x00000072b040723c */ /* 0x040fe20000041840 */
[----:B------:R-:W3:Y:S03]  /*1a1d0*/  LDSM.16.MT88.4 R112, [R218+0xb000] ;  /* 0x00b00000da70783b */ /* 0x000ee60000004200 */
[C---:B------:R-:W-:Y:S02]  /*1a1e0*/  FMUL.FTZ R78, R0.reuse, R78 ;  /* 0x0000004e004e7220 */ /* 0x040fe40000410000 */
[C---:B------:R-:W-:Y:S02]  /*1a1f0*/  FMUL.FTZ R79, R0.reuse, R79 ;  /* 0x0000004f004f7220 */ /* 0x040fe40000410000 */
[-C--:B--2---:R-:W-:Y:S01]  /*1a200*/  HMMA.16816.F32.BF16 R68, R176, R116.reuse, R68 ;  /* 0x00000074b044723c */ /* 0x084fe20000041844 */
[C---:B------:R-:W-:Y:S03]  /*1a210*/  FMUL.FTZ R88, R3.reuse, R88 ;  /* 0x0000005803587220 */ /* 0x040fe60000410000 */
[----:B------:R-:W-:Y:S02]  /*1a220*/  FMUL.FTZ R89, R3, R89 ;  /* 0x0000005903597220 */ /* 0x000fe40000410000 */
[----:B-1----:R-:W-:Y:S02]  /*1a230*/  FFMA.FTZ R2, R195, c[0x0][0x23c], -R110 ;  /* 0x00008f00c3027a23 */ /* 0x002fe4000001086e */
[C---:B------:R-:W-:Y:S01]  /*1a240*/  HMMA.16816.F32.BF16 R72, R180.reuse, R116, R72 ;  /* 0x00000074b448723c */ /* 0x040fe20000041848 */
[C---:B------:R-:W-:Y:S01]  /*1a250*/  FMUL.FTZ R90, R0.reuse, R90 ;  /* 0x0000005a005a7220 */ /* 0x040fe20000410000 */
[----:B------:R1:W2:Y:S02]  /*1a260*/  MUFU.EX2 R243, R2 ;  /* 0x0000000200f37308 */ /* 0x0002a40000000800 */
[C---:B------:R-:W-:Y:S02]  /*1a270*/  FMUL.FTZ R91, R0.reuse, R91 ;  /* 0x0000005b005b7220 */ /* 0x040fe40000410000 */
[C---:B------:R-:W-:Y:S02]  /*1a280*/  FMUL.FTZ R92, R3.reuse, R92 ;  /* 0x0000005c035c7220 */ /* 0x040fe40000410000 */
[-C--:B------:R-:W-:Y:S01]  /*1a290*/  HMMA.16816.F32.BF16 R76, R180, R118.reuse, R76 ;  /* 0x00000076b44c723c */ /* 0x080fe2000004184c */
[----:B------:R-:W-:Y:S03]  /*1a2a0*/  FMUL.FTZ R93, R3, R93 ;  /* 0x0000005d035d7220 */ /* 0x000fe60000410000 */
[C---:B------:R-:W-:Y:S02]  /*1a2b0*/  FMUL.FTZ R94, R0.reuse, R94 ;  /* 0x0000005e005e7220 */ /* 0x040fe40000410000 */
[----:B------:R-:W-:Y:S02]  /*1a2c0*/  FMUL.FTZ R95, R0, R95 ;  /* 0x0000005f005f7220 */ /* 0x000fe40000410000 */
[C---:B------:R-:W-:Y:S01]  /*1a2d0*/  HMMA.16816.F32.BF16 R80, R176.reuse, R118, R80 ;  /* 0x00000076b050723c */ /* 0x040fe20000041850 */
[----:B------:R-:W2:Y:S03]  /*1a2e0*/  LDSM.16.MT88.4 R116, [R216+0x9400] ;  /* 0x00940000d874783b */ /* 0x000ea60000004200 */
[----:B------:R-:W-:Y:S02]  /*1a2f0*/  FMUL.FTZ R97, R101, R97 ;  /* 0x0000006165617220 */ /* 0x000fe40000410000 */
[C---:B------:R-:W-:Y:S02]  /*1a300*/  FMUL.FTZ R98, R100.reuse, R98 ;  /* 0x0000006264627220 */ /* 0x040fe40000410000 */
[----:B------:R-:W-:Y:S01]  /*1a310*/  FMUL.FTZ R99, R100, R99 ;  /* 0x0000006364637220 */ /* 0x000fe20000410000 */
[-C--:B---3--:R-:W-:Y:S03]  /*1a320*/  HMMA.16816.F32.BF16 R84, R176, R112.reuse, R84 ;  /* 0x00000070b054723c */ /* 0x088fe60000041854 */
[----:B-1----:R-:W-:Y:S02]  /*1a330*/  FFMA.FTZ R2, R190, c[0x0][0x23c], -R111 ;  /* 0x00008f00be027a23 */ /* 0x002fe4000001086f */
[----:B------:R-:W-:Y:S02]  /*1a340*/  IMAD.MOV.U32 R155, RZ, RZ, R153 ;  /* 0x000000ffff9b7224 */ /* 0x000fe400078e0099 */
[----:B------:R1:W-:Y:S01]  /*1a350*/  MUFU.EX2 R242, R2 ;  /* 0x0000000200f27308 */ /* 0x0003e20000000800 */
[C---:B------:R-:W-:Y:S01]  /*1a360*/  HMMA.16816.F32.BF16 R88, R180.reuse, R112, R88 ;  /* 0x00000070b458723c */ /* 0x040fe20000041858 */
[----:B------:R-:W-:Y:S03]  /*1a370*/  IMAD.MOV.U32 R153, RZ, RZ, R150 ;  /* 0x000000ffff997224 */ /* 0x000fe600078e0096 */
[----:B------:R-:W-:Y:S01]  /*1a380*/  MOV R150, R132 ;  /* 0x0000008400967202 */ /* 0x000fe20000000f00 */
[----:B------:R-:W-:Y:S02]  /*1a390*/  IMAD.MOV.U32 R132, RZ, RZ, R219 ;  /* 0x000000ffff847224 */ /* 0x000fe400078e00db */
[----:B------:R3:W5:Y:S01]  /*1a3a0*/  LDL.LU R219, [R1+0x74] ;  /* 0x0000740001db7983 */ /* 0x0007620000300800 */
[-C--:B------:R-:W-:Y:S01]  /*1a3b0*/  HMMA.16816.F32.BF16 R92, R180, R114.reuse, R92 ;  /* 0x00000072b45c723c */ /* 0x080fe2000004185c */
[----:B----4-:R-:W-:Y:S02]  /*1a3c0*/  F2FP.BF16.PACK_AB R112, R249, R250 ;  /* 0x000000faf970723e */ /* 0x010fe400000010ff */
[----:B------:R-:W-:Y:S01]  /*1a3d0*/  LDSM.16.MT88.4 R180, [R216+0xbc00] ;  /* 0x00bc0000d8b4783b */ /* 0x000fe20000004200 */
[----:B------:R-:W-:Y:S04]  /*1a3e0*/  F2FP.BF16.PACK_AB R113, R247, R248 ;  /* 0x000000f8f771723e */ /* 0x000fe800000010ff */
[----:B------:R-:W-:Y:S01]  /*1a3f0*/  HMMA.16816.F32.BF16 R96, R176, R114, R96 ;  /* 0x00000072b060723c */ /* 0x000fe20000041860 */
[--C-:B-1----:R-:W-:Y:S06]  /*1a400*/  FFMA.FTZ R2, R189, c[0x0][0x23c], -R111.reuse ;  /* 0x00008f00bd027a23 */ /* 0x102fec000001086f */
[----:B------:R-:W-:Y:S01]  /*1a410*/  F2FP.BF16.PACK_AB R114, R245, R246 ;  /* 0x000000f6f572723e */ /* 0x000fe200000010ff */
[----:B------:R1:W4:Y:S01]  /*1a420*/  MUFU.EX2 R241, R2 ;  /* 0x0000000200f17308 */ /* 0x0003220000000800 */
[----:B--2---:R-:W-:Y:S07]  /*1a430*/  F2FP.BF16.PACK_AB R115, R243, R244 ;  /* 0x000000f4f373723e */ /* 0x004fee00000010ff */
[-C--:B------:R-:W-:Y:S01]  /*1a440*/  HMMA.16816.F32.BF16 R4, R112, R116.reuse, R4 ;  /* 0x000000747004723c */ /* 0x080fe20000041804 */
[--C-:B-1----:R-:W-:Y:S01]  /*1a450*/  FFMA.FTZ R2, R192, c[0x0][0x23c], -R111.reuse ;  /* 0x00008f00c0027a23 */ /* 0x102fe2000001086f */
[----:B----4-:R-:W-:Y:S03]  /*1a460*/  F2FP.BF16.PACK_AB R120, R241, R242 ;  /* 0x000000f2f178723e */ /* 0x010fe600000010ff */
        /* <DEDUP_REMOVED lines=22> */
[----:B------:R1:W4:Y:S07]  /*1a5d0*/  MUFU.EX2 R213, R2 ;  /* 0x0000000200d57308 */ /* 0x00032e0000000800 */
        /* <DEDUP_REMOVED lines=9> */
[--C-:B--2---:R-:W-:Y:S07]  /*1a670*/  FFMA.FTZ R2, R207, c[0x0][0x23c], -R110.reuse ;  /* 0x00008f00cf027a23 */ /* 0x104fee000001086e */
[C---:B------:R-:W-:Y:S01]  /*1a680*/  HMMA.16816.F32.BF16 R48, R112.reuse, R130, R48 ;  /* 0x000000827030723c */ /* 0x040fe20000041830 */
[----:B------:R2:W1:Y:S01]  /*1a690*/  MUFU.EX2 R209, R2 ;  /* 0x0000000200d17308 */ /* 0x0004620000000800 */
[----:B------:R-:W3:Y:S06]  /*1a6a0*/  LDSM.16.MT88.4 R128, [R218+0xb400] ;  /* 0x00b40000da80783b */ /* 0x000eec0000004200 */
[-C--:B------:R-:W-:Y:S08]  /*1a6b0*/  HMMA.16816.F32.BF16 R52, R112, R116.reuse, R52 ;  /* 0x000000747034723c */ /* 0x080ff00000041834 */
[C---:B------:R-:W-:Y:S08]  /*1a6c0*/  HMMA.16816.F32.BF16 R56, R120.reuse, R116, R56 ;  /* 0x000000747838723c */ /* 0x040ff00000041838 */
[-C--:B------:R-:W-:Y:S01]  /*1a6d0*/  HMMA.16816.F32.BF16 R60, R120, R118.reuse, R60 ;  /* 0x00000076783c723c */ /* 0x080fe2000004183c */
[----:B--2---:R-:W-:Y:S02]  /*1a6e0*/  FFMA.FTZ R2, R208, c[0x0][0x23c], -R109 ;  /* 0x00008f00d0027a23 */ /* 0x004fe4000001086d */
[----:B------:R2:W-:Y:S05]  /*1a6f0*/  MUFU.EX2 R208, R106 ;  /* 0x0000006a00d07308 */ /* 0x0005ea0000000800 */
[C---:B------:R-:W-:Y:S01]  /*1a700*/  HMMA.16816.F32.BF16 R64, R112.reuse, R118, R64 ;  /* 0x000000767040723c */ /* 0x040fe20000041840 */
[----:B------:R-:W4:Y:S04]  /*1a710*/  LDSM.16.MT88.4 R116, [R216+0x9800] ;  /* 0x00980000d874783b */ /* 0x000f280000004200 */
[----:B------:R3:W3:Y:S03]  /*1a720*/  MUFU.EX2 R210, R2 ;  /* 0x0000000200d27308 */ /* 0x0006e60000000800 */
[-C--:B-1----:R-:W-:Y:S08]  /*1a730*/  HMMA.16816.F32.BF16 R68, R112, R124.reuse, R68 ;  /* 0x0000007c7044723c */ /* 0x082ff00000041844 */
[C---:B------:R-:W-:Y:S01]  /*1a740*/  HMMA.16816.F32.BF16 R72, R120.reuse, R124, R72 ;  /* 0x0000007c7848723c */ /* 0x040fe20000041848 */
[----:B--2---:R-:W-:Y:S07]  /*1a750*/  FFMA.FTZ R106, R202, c[0x0][0x23c], -R111 ;  /* 0x00008f00ca6a7a23 */ /* 0x004fee000001086f */
[-C--:B------:R-:W-:Y:S01]  /*1a760*/  HMMA.16816.F32.BF16 R76, R120, R126.reuse, R76 ;  /* 0x0000007e784c723c */ /* 0x080fe2000004184c */
[----:B---3--:R-:W-:Y:S03]  /*1a770*/  FFMA.FTZ R2, R160, c[0x0][0x23c], -R110 ;  /* 0x00008f00a0027a23 */ /* 0x008fe6000001086e */
[----:B------:R-:W-:Y:S04]  /*1a780*/  IMAD.MOV.U32 R160, RZ, RZ, R158 ;  /* 0x000000ffffa07224 */ /* 0x000fe800078e009e */
[C---:B------:R-:W-:Y:S01]  /*1a790*/  HMMA.16816.F32.BF16 R80, R112.reuse, R126, R80 ;  /* 0x0000007e7050723c */ /* 0x040fe20000041850 */
[----:B------:R1:W-:Y:S01]  /*1a7a0*/  MUFU.EX2 R207, R2 ;  /* 0x0000000200cf7308 */ /* 0x0003e20000000800 */
[----:B------:R-:W2:Y:S02]  /*1a7b0*/  LDSM.16.MT88.4 R124, [R218+0x9800] ;  /* 0x00980000da7c783b */ /* 0x000ea40000004200 */
[----:B------:R-:W-:Y:S04]  /*1a7c0*/  IMAD.MOV.U32 R158, RZ, RZ, R217 ;  /* 0x000000ffff9e7224 */ /* 0x000fe800078e00d9 */
[-C--:B------:R-:W-:Y:S02]  /*1a7d0*/  HMMA.16816.F32.BF16 R84, R112, R128.reuse, R84 ;  /* 0x000000807054723c */ /* 0x080fe40000041854 */
[----:B------:R3:W5:Y:S06]  /*1a7e0*/  LDL.LU R217, [R1+0x70] ;  /* 0x0000700001d97983 */ /* 0x00076c0000300800 */
[C---:B------:R-:W-:Y:S08]  /*1a7f0*/  HMMA.16816.F32.BF16 R88, R120.reuse, R128, R88 ;  /* 0x000000807858723c */ /* 0x040ff00000041858 */
[-C--:B------:R-:W-:Y:S01]  /*1a800*/  HMMA.16816.F32.BF16 R92, R120, R130.reuse, R92 ;  /* 0x00000082785c723c */ /* 0x080fe2000004185c */
[----:B-1----:R-:W-:Y:S04]  /*1a810*/  FFMA.FTZ R2, R160, c[0x0][0x23c], -R110 ;  /* 0x00008f00a0027a23 */ /* 0x002fe8000001086e */
[----:B------:R1:W1:Y:S03]  /*1a820*/  MUFU.EX2 R206, R2 ;  /* 0x0000000200ce7308 */ /* 0x0002660000000800 */
[----:B------:R-:W-:Y:S01]  /*1a830*/  HMMA.16816.F32.BF16 R96, R112, R130, R96 ;  /* 0x000000827060723c */ /* 0x000fe20000041860 */
[----:B------:R-:W2:Y:S06]  /*1a840*/  LDSM.16.MT88.4 R128, [R216+0xa800] ;  /* 0x00a80000d880783b */ /* 0x000eac0000004200 */
[----:B----4-:R-:W-:Y:S02]  /*1a850*/  F2FP.BF16.PACK_AB R112, R213, R212 ;  /* 0x000000d4d570723e */ /* 0x010fe400000010ff */
[----:B------:R-:W-:Y:S03]  /*1a860*/  F2FP.BF16.PACK_AB R113, R209, R211 ;  /* 0x000000d3d171723e */ /* 0x000fe600000010ff */
[----:B------:R-:W-:Y:S01]  /*1a870*/  F2FP.BF16.PACK_AB R114, R208, R210 ;  /* 0x000000d2d072723e */ /* 0x000fe200000010ff */
[--C-:B-1----:R-:W-:Y:S01]  /*1a880*/  FFMA.FTZ R2, R203, c[0x0][0x23c], -R111.reuse ;  /* 0x00008f00cb027a23 */ /* 0x102fe2000001086f */
[----:B------:R-:W-:Y:S01]  /*1a890*/  F2FP.BF16.PACK_AB R115, R206, R207 ;  /* 0x000000cfce73723e */ /* 0x000fe200000010ff */
[----:B------:R-:W-:Y:S06]  /*1a8a0*/  MUFU.EX2 R203, R106 ;  /* 0x0000006a00cb7308 */ /* 0x000fec0000000800 */
[-C--:B------:R-:W-:Y:S04]  /*1a8b0*/  HMMA.16816.F32.BF16 R4, R112, R116.reuse, R4 ;  /* 0x000000747004723c */ /* 0x080fe80000041804 */
[----:B------:R1:W4:Y:S02]  /*1a8c0*/  MUFU.EX2 R205, R2 ;  /* 0x0000000200cd7308 */ /* 0x0003240000000800 */
[--C-:B-1----:R-:W-:Y:S01]  /*1a8d0*/  FFMA.FTZ R2, R201, c[0x0][0x23c], -R111.reuse ;  /* 0x00008f00c9027a23 */ /* 0x102fe2000001086f */
[----:B----4-:R-:W-:Y:S07]  /*1a8e0*/  F2FP.BF16.PACK_AB R120, R203, R205 ;  /* 0x000000cdcb78723e */ /* 0x010fee00000010ff */
[----:B------:R1:W-:Y:S02]  /*1a8f0*/  MUFU.EX2 R204, R2 ;  /* 0x0000000200cc7308 */ /* 0x0003e40000000800 */
[----:B-1----:R-:W-:Y:S08]  /*1a900*/  FFMA.FTZ R2, R199, c[0x0][0x23c], -R111 ;  /* 0x00008f00c7027a23 */ /* 0x002ff0000001086f */
[----:B------:R1:W4:Y:S02]  /*1a910*/  MUFU.EX2 R202, R2 ;  /* 0x0000000200ca7308 */ /* 0x0003240000000800 */
[--C-:B-1----:R-:W-:Y:S01]  /*1a920*/  FFMA.FTZ R2, R197, c[0x0][0x23c], -R184.reuse ;  /* 0x00008f00c5027a23 */ /* 0x102fe200000108b8 */
[----:B----4-:R-:W-:Y:S07]  /*1a930*/  F2FP.BF16.PACK_AB R122, R202, R204 ;  /* 0x000000ccca7a723e */ /* 0x010fee00000010ff */
[----:B------:R1:W-:Y:S02]  /*1a940*/  MUFU.EX2 R201, R2 ;  /* 0x0000000200c97308 */ /* 0x0003e40000000800 */
[--C-:B-1----:R-:W-:Y:S08]  /*1a950*/  FFMA.FTZ R2, R196, c[0x0][0x23c], -R184.reuse ;  /* 0x00008f00c4027a23 */ /* 0x102ff000000108b8 */
        /* <DEDUP_REMOVED lines=8> */
[----:B------:R1:W-:Y:S01]  /*1a9e0*/  MUFU.EX2 R197, R2 ;  /* 0x0000000200c57308 */ /* 0x0003e20000000800 */
[C---:B------:R-:W-:Y:S08]  /*1a9f0*/  HMMA.16816.F32.BF16 R8, R120.reuse, R116, R8 ;  /* 0x000000747808723c */ /* 0x040ff00000041808 */
[-C--:B------:R-:W-:Y:S08]  /*1aa00*/  HMMA.16816.F32.BF16 R12, R120, R118.reuse, R12 ;  /* 0x00000076780c723c */ /* 0x080ff0000004180c */
[C---:B------:R-:W-:Y:S01]  /*1aa10*/  HMMA.16816.F32.BF16 R16, R112.reuse, R118, R16 ;  /* 0x000000767010723c */ /* 0x040fe20000041810 */
[----:B------:R-:W4:Y:S03]  /*1aa20*/  LDSM.16.MT88.4 R116, [R218+0xa800] ;  /* 0x00a80000da74783b */ /* 0x000f260000004200 */
[--C-:B-1----:R-:W-:Y:S04]  /*1aa30*/  FFMA.FTZ R2, R159, c[0x0][0x23c], -R109.reuse ;  /* 0x00008f009f027a23 */ /* 0x102fe8000001086d */
[-C--:B--2---:R-:W-:Y:S01]  /*1aa40*/  HMMA.16816.F32.BF16 R20, R112, R124.reuse, R20 ;  /* 0x0000007c7014723c */ /* 0x084fe20000041814 */
[----:B------:R1:W-:Y:S07]  /*1aa50*/  MUFU.EX2 R196, R2 ;  /* 0x0000000200c47308 */ /* 0x0003ee0000000800 */
        /* <DEDUP_REMOVED lines=13> */
[-C--:B----4-:R-:W-:Y:S08]  /*1ab30*/  HMMA.16816.F32.BF16 R52, R112, R116.reuse, R52 ;  /* 0x000000747034723c */ /* 0x090ff00000041834 */
[C---:B------:R-:W-:Y:S08]  /*1ab40*/  HMMA.16816.F32.BF16 R56, R120.reuse, R116, R56 ;  /* 0x000000747838723c */ /* 0x040ff00000041838 */
[-C--:B------:R-:W-:Y:S01]  /*1ab50*/  HMMA.16816.F32.BF16 R60, R120, R118.reuse, R60 ;  /* 0x00000076783c723c */ /* 0x080fe2000004183c */
[--C-:B--2---:R-:W-:Y:S02]  /*1ab60*/  FFMA.FTZ R2, R156, c[0x0][0x23c], -R109.reuse ;  /* 0x00008f009c027a23 */ /* 0x104fe4000001086d */
[----:B------:R-:W-:Y:S01]  /*1ab70*/  LDSM.16.MT88.4 R156, [R216+0xac00] ;  /* 0x00ac0000d89c783b */ /* 0x000fe20000004200 */
[----:B------:R-:W-:Y:S01]  /*1ab80*/  FFMA.FTZ R109, R155, c[0x0][0x23c], -R109 ;  /* 0x00008f009b6d7a23 */ /* 0x000fe2000001086d */
[----:B------:R2:W-:Y:S03]  /*1ab90*/  MUFU.EX2 R194, R2 ;  /* 0x0000000200c27308 */ /* 0x0005e60000000800 */
[C---:B------:R-:W-:Y:S07]  /*1aba0*/  HMMA.16816.F32.BF16 R64, R112.reuse, R118, R64 ;  /* 0x000000767040723c */ /* 0x040fee0000041840 */
[----:B------:R4:W3:Y:S01]  /*1abb0*/  MUFU.EX2 R192, R109 ;  /* 0x0000006d00c07308 */ /* 0x0008e20000000800 */
[-C--:B-1----:R-:W-:Y:S08]  /*1abc0*/  HMMA.16816.F32.BF16 R68, R112, R124.reuse, R68 ;  /* 0x0000007c7044723c */ /* 0x082ff00000041844 */
[C---:B------:R-:W-:Y:S01]  /*1abd0*/  HMMA.16816.F32.BF16 R72, R120.reuse, R124, R72 ;  /* 0x0000007c7848723c */ /* 0x040fe20000041848 */
[--C-:B--2---:R-:W-:Y:S03]  /*1abe0*/  FFMA.FTZ R2, R154, c[0x0][0x23c], -R110.reuse ;  /* 0x00008f009a027a23 */ /* 0x104fe6000001086e */
[----:B------:R-:W-:Y:S04]  /*1abf0*/  FFMA.FTZ R110, R153, c[0x0][0x23c], -R110 ;  /* 0x00008f00996e7a23 */ /* 0x000fe8000001086e */
[-C--:B------:R-:W-:Y:S01]  /*1ac00*/  HMMA.16816.F32.BF16 R76, R120, R126.reuse, R76 ;  /* 0x0000007e784c723c */ /* 0x080fe2000004184c */
[----:B------:R1:W-:Y:S03]  /*1ac10*/  MUFU.EX2 R191, R2 ;  /* 0x0000000200bf7308 */ /* 0x0003e60000000800 */
[----:B------:R-:W-:Y:S02]  /*1ac20*/  MOV R153, R149 ;  /* 0x0000009500997202 */ /* 0x000fe40000000f00 */
[----:B------:R-:W-:Y:S01]  /*1ac30*/  MOV R149, R145 ;  /* 0x0000009100957202 */ /* 0x000fe20000000f00 */
[----:B------:R-:W-:Y:S01]  /*1ac40*/  IMAD.MOV.U32 R145, RZ, RZ, R141 ;  /* 0x000000ffff917224 */ /* 0x000fe200078e008d */
[C---:B------:R-:W-:Y:S01]  /*1ac50*/  HMMA.16816.F32.BF16 R80, R112.reuse, R126, R80 ;  /* 0x0000007e7050723c */ /* 0x040fe20000041850 */
[----:B------:R-:W-:Y:S02]  /*1ac60*/  IMAD.MOV.U32 R141, RZ, RZ, R133 ;  /* 0x000000ffff8d7224 */ /* 0x000fe400078e0085 */
[----:B------:R2:W-:Y:S01]  /*1ac70*/  MUFU.EX2 R190, R110 ;  /* 0x0000006e00be7308 */ /* 0x0005e20000000800 */
[----:B----4-:R-:W-:Y:S04]  /*1ac80*/  F2FP.BF16.PACK_AB R109, R193, R195 ;  /* 0x000000c3c16d723e */ /* 0x010fe800000010ff */
[-C--:B---3--:R-:W-:Y:S08]  /*1ac90*/  HMMA.16816.F32.BF16 R84, R112, R128.reuse, R84 ;  /* 0x000000807054723c */ /* 0x088ff00000041854 */
[C---:B------:R-:W-:Y:S01]  /*1aca0*/  HMMA.16816.F32.BF16 R88, R120.reuse, R128, R88 ;  /* 0x000000807858723c */ /* 0x040fe20000041858 */
[----:B-1----:R-:W-:Y:S03]  /*1acb0*/  FFMA.FTZ R2, R152, c[0x0][0x23c], -R111 ;  /* 0x00008f0098027a23 */ /* 0x002fe6000001086f */
[----:B------:R-:W-:Y:S01]  /*1acc0*/  IMAD.MOV.U32 R152, RZ, RZ, R148 ;  /* 0x000000ffff987224 */ /* 0x000fe200078e0094 */
[----:B------:R1:W-:Y:S01]  /*1acd0*/  MUFU.EX2 R188, R2 ;  /* 0x0000000200bc7308 */ /* 0x0003e20000000800 */
[----:B------:R-:W-:Y:S02]  /*1ace0*/  IMAD.MOV.U32 R148, RZ, RZ, R143 ;  /* 0x000000ffff947224 */ /* 0x000fe400078e008f */
[-C--:B------:R-:W-:Y:S01]  /*1acf0*/  HMMA.16816.F32.BF16 R92, R120, R130.reuse, R92 ;  /* 0x00000082785c723c */ /* 0x080fe2000004185c */
[----:B------:R-:W-:Y:S03]  /*1ad00*/  IMAD.MOV.U32 R143, RZ, RZ, R135 ;  /* 0x000000ffff8f7224 */ /* 0x000fe600078e0087 */
[----:B--2---:R-:W-:Y:S04]  /*1ad10*/  F2FP.BF16.PACK_AB R110, R192, R194 ;  /* 0x000000c2c06e723e */ /* 0x004fe800000010ff */
[----:B------:R-:W-:Y:S01]  /*1ad20*/  HMMA.16816.F32.BF16 R96, R112, R130, R96 ;  /* 0x000000827060723c */ /* 0x000fe20000041860 */
[----:B-1----:R-:W-:Y:S03]  /*1ad30*/  FFMA.FTZ R2, R151, c[0x0][0x23c], -R111 ;  /* 0x00008f0097027a23 */ /* 0x002fe6000001086f */
[----:B------:R-:W-:Y:S01]  /*1ad40*/  IMAD.MOV.U32 R151, RZ, RZ, R147 ;  /* 0x000000ffff977224 */ /* 0x000fe200078e0093 */
[----:B------:R1:W2:Y:S01]  /*1ad50*/  MUFU.EX2 R189, R2 ;  /* 0x0000000200bd7308 */ /* 0x0002a20000000800 */
[----:B------:R-:W-:Y:S02]  /*1ad60*/  IMAD.MOV.U32 R147, RZ, RZ, R142 ;  /* 0x000000ffff937224 */ /* 0x000fe400078e008e */
[----:B------:R-:W-:Y:S04]  /*1ad70*/  IMAD.MOV.U32 R142, RZ, RZ, R134 ;  /* 0x000000ffff8e7224 */ /* 0x000fe800078e0086 */
[--C-:B-1----:R-:W-:Y:S01]  /*1ad80*/  FFMA.FTZ R2, R150, c[0x0][0x23c], -R111.reuse ;  /* 0x00008f0096027a23 */ /* 0x102fe2000001086f */
[----:B--2---:R-:W-:Y:S01]  /*1ad90*/  F2FP.BF16.PACK_AB R176, R189, R188 ;  /* 0x000000bcbdb0723e */ /* 0x004fe200000010ff */
[----:B------:R-:W-:Y:S02]  /*1ada0*/  FFMA.FTZ R111, R107, c[0x0][0x23c], -R111 ;  /* 0x00008f006b6f7a23 */ /* 0x000fe4000001086f */
[----:B------:R1:W-:Y:S01]  /*1adb0*/  MUFU.EX2 R187, R2 ;  /* 0x0000000200bb7308 */ /* 0x0003e20000000800 */
[----:B------:R-:W-:Y:S01]  /*1adc0*/  IMAD.MOV.U32 R150, RZ, RZ, R146 ;  /* 0x000000ffff967224 */ /* 0x000fe200078e0092 */
[----:B------:R-:W-:Y:S02]  /*1add0*/  MOV R146, R140 ;  /* 0x0000008c00927202 */ /* 0x000fe40000000f00 */
[----:B------:R-:W-:Y:S01]  /*1ade0*/  MOV R140, R132 ;  /* 0x00000084008c7202 */ /* 0x000fe20000000f00 */
[----:B------:R-:W-:Y:S01]  /*1adf0*/  IMAD.MOV.U32 R154, RZ, RZ, R150 ;  /* 0x000000ffff9a7224 */ /* 0x000fe200078e0096 */
[----:B------:R-:W2:Y:S01]  /*1ae00*/  LDSM.16.MT88.4 R132, [R216+0x9c00] ;  /* 0x009c0000d884783b */ /* 0x000ea20000004200 */
[----:B------:R-:W-:Y:S02]  /*1ae10*/  IMAD.MOV.U32 R150, RZ, RZ, R146 ;  /* 0x000000ffff967224 */ /* 0x000fe400078e0092 */
[----:B------:R-:W-:Y:S01]  /*1ae20*/  IMAD.MOV.U32 R146, RZ, RZ, R140 ;  /* 0x000000ffff927224 */ /* 0x000fe200078e008c */
[----:B------:R3:W4:Y:S01]  /*1ae30*/  MUFU.EX2 R186, R111 ;  /* 0x0000006f00ba7308 */ /* 0x0007220000000800 */
[----:B-1----:R-:W-:Y:S02]  /*1ae40*/  FFMA.FTZ R2, R252, c[0x0][0x23c], -R184 ;  /* 0x00008f00fc027a23 */ /* 0x002fe400000108b8 */
[----:B------:R-:W-:Y:S07]  /*1ae50*/  IMAD.MOV.U32 R252, RZ, RZ, R152 ;  /* 0x000000fffffc7224 */ /* 0x000fee00078e0098 */
[----:B------:R1:W-:Y:S01]  /*1ae60*/  MUFU.EX2 R185, R2 ;  /* 0x0000000200b97308 */ /* 0x0003e20000000800 */
[----:B------:R-:W-:Y:S02]  /*1ae70*/  IMAD.MOV.U32 R152, RZ, RZ, R148 ;  /* 0x000000ffff987224 */ /* 0x000fe400078e0094 */
[----:B------:R-:W-:Y:S01]  /*1ae80*/  IMAD.MOV.U32 R148, RZ, RZ, R142 ;  /* 0x000000ffff947224 */ /* 0x000fe200078e008e */
[----:B------:R-:W-:Y:S02]  /*1ae90*/  ISETP.GT.AND P0, PT, R237, R252, PT ;  /* 0x000000fced00720c */ /* 0x000fe40003f04270 */
[----:B---3--:R-:W-:Y:S02]  /*1aea0*/  F2FP.BF16.PACK_AB R111, R190, R191 ;  /* 0x000000bfbe6f723e */ /* 0x008fe400000010ff */
[----:B----4-:R-:W-:Y:S01]  /*1aeb0*/  F2FP.BF16.PACK_AB R178, R186, R187 ;  /* 0x000000bbbab2723e */ /* 0x010fe200000010ff */
[--C-:B-1----:R-:W-:Y:S02]  /*1aec0*/  FFMA.FTZ R2, R251, c[0x0][0x23c], -R184.reuse ;  /* 0x00008f00fb027a23 */ /* 0x102fe400000108b8 */
[----:B------:R-:W-:Y:S02]  /*1aed0*/  IMAD.MOV.U32 R251, RZ, RZ, R151 ;  /* 0x000000fffffb7224 */ /* 0x000fe400078e0097 */
[----:B------:R1:W3:Y:S01]  /*1aee0*/  MUFU.EX2 R107, R2 ;  /* 0x00000002006b7308 */ /* 0x0002e20000000800 */
[----:B------:R-:W-:Y:S02]  /*1aef0*/  IMAD.MOV.U32 R151, RZ, RZ, R147 ;  /* 0x000000ffff977224 */ /* 0x000fe400078e0093 */
[----:B------:R-:W-:Y:S02]  /*1af00*/  IMAD.MOV.U32 R147, RZ, RZ, R141 ;  /* 0x000000ffff937224 */ /* 0x000fe400078e008d */
[--C-:B-1----:R-:W-:Y:S01]  /*1af10*/  FFMA.FTZ R2, R153, c[0x0][0x23c], -R184.reuse ;  /* 0x00008f0099027a23 */ /* 0x102fe200000108b8 */
[----:B------:R-:W-:Y:S01]  /*1af20*/  MOV R153, R149 ;  /* 0x0000009500997202 */ /* 0x000fe20000000f00 */
[----:B------:R-:W-:Y:S01]  /*1af30*/  FFMA.FTZ R184, R108, c[0x0][0x23c], -R184 ;  /* 0x00008f006cb87a23 */ /* 0x000fe200000108b8 */
[----:B------:R-:W-:Y:S02]  /*1af40*/  MOV R149, R143 ;  /* 0x0000008f00957202 */ /* 0x000fe40000000f00 */
[----:B------:R1:W-:Y:S01]  /*1af50*/  MUFU.EX2 R106, R2 ;  /* 0x00000002006a7308 */ /* 0x0003e20000000800 */
[----:B------:R-:W4:Y:S01]  /*1af60*/  LDSM.16.MT88.4 R140, [R218+0x9c00] ;  /* 0x009c0000da8c783b */ /* 0x000f220000004200 */
[----:B------:R-:W-:Y:S02]  /*1af70*/  F2FP.BF16.PACK_AB R108, R196, R197 ;  /* 0x000000c5c46c723e */ /* 0x000fe400000010ff */
[----:B---3--:R-:W-:Y:S05]  /*1af80*/  F2FP.BF16.PACK_AB R177, R107, R185 ;  /* 0x000000b96bb1723e */ /* 0x008fea00000010ff */
[-C--:B--2---:R-:W-:Y:S01]  /*1af90*/  HMMA.16816.F32.BF16 R112, R108, R132.reuse, R4 ;  /* 0x000000846c70723c */ /* 0x084fe20000041804 */
[----:B------:R-:W2:Y:S01]  /*1afa0*/  MUFU.EX2 R184, R184 ;  /* 0x000000b800b87308 */ /* 0x000ea20000000800 */
[----:B------:R-:W4:Y:S08]  /*1afb0*/  LDSM.16.MT88.4 R4, [R218+0xbc00] ;  /* 0x00bc0000da04783b */ /* 0x000f300000004200 */
[----:B-1----:R-:W3:Y:S02]  /*1afc0*/  LDL.LU R2, [R1+0x1c] ;  /* 0x00001c0001027983 */ /* 0x002ee40000300800 */
[----:B--2---:R-:W-:Y:S07]  /*1afd0*/  F2FP.BF16.PACK_AB R179, R184, R106 ;  /* 0x0000006ab8b3723e */ /* 0x004fee00000010ff */
[C---:B------:R-:W-:Y:S07]  /*1afe0*/  HMMA.16816.F32.BF16 R116, R176.reuse, R132, R8 ;  /* 0x00000084b074723c */ /* 0x040fee0000041808 */
[----:B------:R-:W-:Y:S01]  /*1aff0*/  IMAD.MOV.U32 R10, RZ, RZ, R153 ;  /* 0x000000ffff0a7224 */ /* 0x000fe200078e0099 */
[-C--:B------:R-:W-:Y:S01]  /*1b000*/  HMMA.16816.F32.BF16 R120, R176, R134.reuse, R12 ;  /* 0x00000086b078723c */ /* 0x080fe2000004180c */
[----:B------:R-:W-:Y:S03]  /*1b010*/  IMAD.MOV.U32 R8, RZ, RZ, R151 ;  /* 0x000000ffff087224 */ /* 0x000fe600078e0097 */
[----:B------:R-:W-:Y:S01]  /*1b020*/  MOV R11, R154 ;  /* 0x0000009a000b7202 */ /* 0x000fe20000000f00 */
[----:B------:R-:W-:Y:S02]  /*1b030*/  IMAD.MOV.U32 R9, RZ, RZ, R152 ;  /* 0x000000ffff097224 */ /* 0x000fe400078e0098 */
[----:B------:R-:W-:Y:S01]  /*1b040*/  MOV R12, R150 ;  /* 0x00000096000c7202 */ /* 0x000fe20000000f00 */
[C---:B------:R-:W-:Y:S01]  /*1b050*/  HMMA.16816.F32.BF16 R124, R108.reuse, R134, R16 ;  /* 0x000000866c7c723c */ /* 0x040fe20000041810 */
[----:B------:R-:W2:Y:S03]  /*1b060*/  LDL.LU R16, [R1+0x24] ;  /* 0x0000240001107983 */ /* 0x000ea60000300800 */
[----:B------:R-:W-:Y:S02]  /*1b070*/  IMAD.MOV.U32 R13, RZ, RZ, R149 ;  /* 0x000000ffff0d7224 */ /* 0x000fe400078e0095 */
[----:B------:R-:W-:Y:S01]  /*1b080*/  IMAD.MOV.U32 R14, RZ, RZ, R148 ;  /* 0x000000ffff0e7224 */ /* 0x000fe200078e0094 */
[----:B------:R-:W-:Y:S01]  /*1b090*/  MOV R17, R146 ;  /* 0x0000009200117202 */ /* 0x000fe20000000f00 */
[-C--:B----4-:R-:W-:Y:S01]  /*1b0a0*/  HMMA.16816.F32.BF16 R128, R108, R140.reuse, R20 ;  /* 0x0000008c6c80723c */ /* 0x090fe20000041814 */
[----:B------:R-:W4:Y:S03]  /*1b0b0*/  LDL.LU R21, [R1+0x20] ;  /* 0x0000200001157983 */ /* 0x000f260000300800 */
[----:B------:R-:W-:Y:S02]  /*1b0c0*/  IMAD.MOV.U32 R15, RZ, RZ, R147 ;  /* 0x000000ffff0f7224 */ /* 0x000fe400078e0093 */
[----:B------:R-:W-:Y:S01]  /*1b0d0*/  IMAD.MOV.U32 R18, RZ, RZ, R145 ;  /* 0x000000ffff127224 */ /* 0x000fe200078e0091 */
[----:B------:R-:W-:Y:S01]  /*1b0e0*/  MOV R22, R138 ;  /* 0x0000008a00167202 */ /* 0x000fe20000000f00 */
[C---:B------:R-:W-:Y:S01]  /*1b0f0*/  HMMA.16816.F32.BF16 R132, R176.reuse, R140, R24 ;  /* 0x0000008cb084723c */ /* 0x040fe20000041818 */
[----:B------:R-:W4:Y:S03]  /*1b100*/  LDL.LU R27, [R1+0x18] ;  /* 0x00001800011b7983 */ /* 0x000f260000300800 */
[----:B------:R-:W-:Y:S02]  /*1b110*/  IMAD.MOV.U32 R20, RZ, RZ, R139 ;  /* 0x000000ffff147224 */ /* 0x000fe400078e008b */
[----:B------:R-:W-:Y:S02]  /*1b120*/  IMAD.MOV.U32 R23, RZ, RZ, R137 ;  /* 0x000000ffff177224 */ /* 0x000fe400078e0089 */
[----:B------:R-:W-:Y:S02]  /*1b130*/  IMAD.MOV.U32 R26, RZ, RZ, R136 ;  /* 0x000000ffff1a7224 */ /* 0x000fe400078e0088 */
[-C--:B------:R-:W-:Y:S02]  /*1b140*/  HMMA.16816.F32.BF16 R136, R176, R142.reuse, R28 ;  /* 0x0000008eb088723c */ /* 0x080fe4000004181c */
[----:B------:R-:W-:Y:S06]  /*1b150*/  IMAD.MOV.U32 R19, RZ, RZ, R144 ;  /* 0x000000ffff137224 */ /* 0x000fec00078e0090 */
        /* <DEDUP_REMOVED lines=17> */
[----:B---3--:R-:W-:Y:S04]  /*1b270*/  FFMA.FTZ R2, R3, R2, R22 ;  /* 0x0000000203027223 */ /* 0x008fe80000010016 */
[----:B------:R-:W-:Y:S04]  /*1b280*/  FADD.FTZ R2, R18, R2 ;  /* 0x0000000212027221 */ /* 0x000fe80000010000 */
[----:B------:R-:W-:Y:S03]  /*1b290*/  FADD.FTZ R9, R9, R2 ;  /* 0x0000000209097221 */ /* 0x000fe60000010000 */
[----:B--2---:R-:W-:Y:S04]  /*1b2a0*/  FFMA.FTZ R0, R0, R16, R23 ;  /* 0x0000001000007223 */ /* 0x004fe80000010017 */
[----:B------:R-:W-:Y:S02]  /*1b2b0*/  FADD.FTZ R0, R19, R0 ;  /* 0x0000000013007221 */ /* 0x000fe40000010000 */
[----:B----4-:R-:W-:Y:S02]  /*1b2c0*/  FFMA.FTZ R100, R100, R21, R20 ;  /* 0x0000001564647223 */ /* 0x010fe40000010014 */
[----:B------:R-:W-:Y:S02]  /*1b2d0*/  FADD.FTZ R8, R8, R0 ;  /* 0x0000000008087221 */ /* 0x000fe40000010000 */
[----:B------:R-:W-:Y:S01]  /*1b2e0*/  FADD.FTZ R3, R17, R100 ;  /* 0x0000006411037221 */ /* 0x000fe20000010000 */
[----:B------:R-:W-:Y:S01]  /*1b2f0*/  MOV R100, R104 ;  /* 0x0000006800647202 */ /* 0x000fe20000000f00 */
        /* <DEDUP_REMOVED lines=57> */
[----:B------:R-:W-:Y:S01]  /*1b690*/  IMAD.MOV.U32 R107, RZ, RZ, R102 ;  /* 0x000000ffff6b7224 */ /* 0x000fe200078e0066 */
[----:B------:R2:W-:Y:S01]  /*1b6a0*/  STL [R1+0x1c], R2 ;  /* 0x00001c0201007387 */ /* 0x0005e20000100800 */
[----:B------:R-:W-:Y:S02]  /*1b6b0*/  FADD.FTZ R0, R184, R0 ;  /* 0x00000000b8007221 */ /* 0x000fe40000010000 */
[----:B------:R-:W-:Y:S03]  /*1b6c0*/  IMAD.MOV.U32 R106, RZ, RZ, R103 ;  /* 0x000000ffff6a7224 */ /* 0x000fe600078e0067 */
[----:B------:R2:W-:Y:S04]  /*1b6d0*/  STL [R1+0x24], R0 ;  /* 0x0000240001007387 */ /* 0x0005e80000100800 */
[----:B------:R2:W-:Y:S01]  /*1b6e0*/  STL [R1], R237 ;  /* 0x000000ed01007387 */ /* 0x0005e20000100800 */
[----:B-1----:R-:W-:Y:S01]  /*1b6f0*/  IMAD.MOV.U32 R3, RZ, RZ, R105 ;  /* 0x000000ffff037224 */ /* 0x002fe200078e0069 */
[----:B--2--5:R-:W-:-:S05]  /*1b700*/  @P0 BRA `(.L_x_1009) ;  /* 0xffffa54000000947 */ /* 0x024fca000383ffff */
.L_x_1008:
        /* <DEDUP_REMOVED lines=378> */
.L_x_1013:
[----:B------:R-:W-:Y:S05]  /*1ceb0*/  BSYNC B0 ;  /* 0x0000000000007941 */ /* 0x000fea0003800000 */
.L_x_1012:
        /* <DEDUP_REMOVED lines=36> */
.L_x_1015:
[----:B-1----:R-:W-:Y:S05]  /*1d100*/  BSYNC B0 ;  /* 0x0000000000007941 */ /* 0x002fea0003800000 */
.L_x_1014:
        /* <DEDUP_REMOVED lines=20> */
.L_x_1017:
[----:B------:R-:W-:Y:S05]  /*1d250*/  BSYNC B0 ;  /* 0x0000000000007941 */ /* 0x000fea0003800000 */
.L_x_1016:
        /* <DEDUP_REMOVED lines=20> */
.L_x_1019:
[----:B------:R-:W-:Y:S05]  /*1d3a0*/  BSYNC B0 ;  /* 0x0000000000007941 */ /* 0x000fea0003800000 */
.L_x_1018:
        /* <DEDUP_REMOVED lines=21> */
.L_x_1020:
        /* <DEDUP_REMOVED lines=16> */
.L_x_1049:


//--------------------- .nv.shared._ZN5flash16flash_fwd_kernelI23Flash_fwd_kernel_traitsILi96ELi128ELi64ELi4ELb0ELb0EN7cutlass10bfloat16_tE19Flash_kernel_traitsILi96ELi128ELi64ELi4ES3_EELb0ELb0ELb0ELb0ELb0ELb1ELb0ELb0EEEvNS_16Flash_fwd_paramsE --------------------------
	.section	.nv.shared._ZN5flash16flash_fwd_kernelI23Flash_fwd_kernel_traitsILi96ELi128ELi64ELi4ELb0ELb0EN7cutlass10bfloat16_tE19Flash_kernel_traitsILi96ELi128ELi64ELi4ES3_EELb0ELb0ELb0ELb0ELb0ELb1ELb0ELb0EEEvNS_16Flash_fwd_paramsE,"aw",@nobits
	.sectionflags	@""
	.align	16


//--------------------- .nv.global                --------------------------
	.section	.nv.global,"aw",@nobits
.nv.global:
	.type		_ZN65_INTERNAL_965ec378_29_flash_fwd_hdim96_bf16_sm80_cu_9949e2e8_32784cute1_E,@object
	.size		_ZN65_INTERNAL_965ec378_29_flash_fwd_hdim96_bf16_sm80_cu_9949e2e8_32784cute1_E,(_ZN65_INTERNAL_965ec378_29_flash_fwd_hdim96_bf16_sm80_cu_9949e2e8_32784cuda3std3__45__cpo6cbeginE - _ZN65_INTERNAL_965ec378_29_flash_fwd_hdim96_bf16_sm80_cu_9949e2e8_32784cute1_E)
_ZN65_INTERNAL_965ec378_29_flash_fwd_hdim96_bf16_sm80_cu_9949e2e8_32784cute1_E:
	.zero		1
	.type		_ZN65_INTERNAL_965ec378_29_flash_fwd_hdim96_bf16_sm80_cu_9949e2e8_32784cuda3std3__45__cpo6cbeginE,@object
	.size		_ZN65_INTERNAL_965ec378_29_flash_fwd_hdim96_bf16_sm80_cu_9949e2e8_32784cuda3std3__45__cpo6cbeginE,(_ZN65_INTERNAL_965ec378_29_flash_fwd_hdim96_bf16_sm80_cu_9949e2e8_32784cuda3std3__48in_placeE - _ZN65_INTERNAL_965ec378_29_flash_fwd_hdim96_bf16_sm80_cu_9949e2e8_32784cuda3std3__45__cpo6cbeginE)
_ZN65_INTERNAL_965ec378_29_flash_fwd_hdim96_bf16_sm80_cu_9949e2e8_32784cuda3std3__45__cpo6cbeginE:
	.zero		1
	.type		_ZN65_INTERNAL_965ec378_29_flash_fwd_hdim96_bf16_sm80_cu_9949e2e8_32784cuda3std3__48in_placeE,@object
	.size		_ZN65_INTERNAL_965ec378_29_flash_fwd_hdim96_bf16_sm80_cu_9949e2e8_32784cuda3std3__48in_placeE,(_ZN65_INTERNAL_965ec378_29_flash_fwd_hdim96_bf16_sm80_cu_9949e2e8_32784cuda3std6ranges3__45__cpo9iter_moveE - _ZN65_INTERNAL_965ec378_29_flash_fwd_hdim96_bf16_sm80_cu_9949e2e8_32784cuda3std3__48in_placeE)
_ZN65_INTERNAL_965ec378_29_flash_fwd_hdim96_bf16_sm80_cu_9949e2e8_32784cuda3std3__48in_placeE:
	.zero		1
	.type		_ZN65_INTERNAL_965ec378_29_flash_fwd_hdim96_bf16_sm80_cu_9949e2e8_32784cuda3std6ranges3__45__cpo9iter_moveE,@object
	.size		_ZN65_INTERNAL_965ec378_29_flash_fwd_hdim96_bf16_sm80_cu_9949e2e8_32784cuda3std6ranges3__45__cpo9iter_moveE,(_ZN65_INTERNAL_965ec378_29_flash_fwd_hdim96_bf16_sm80_cu_9949e2e8_32784cuda3std3__45__cpo5beginE - _ZN65_INTERNAL_965ec378_29_flash_fwd_hdim96_bf16_sm80_cu_9949e2e8_32784cuda3std6ranges3__45__cpo9iter_moveE)
_ZN65_INTERNAL_965ec378_29_flash_fwd_hdim96_bf16_sm80_cu_9949e2e8_32784cuda3std6ranges3__45__cpo9iter_moveE:
	.zero		1
	.type		_ZN65_INTERNAL_965ec378_29_flash_fwd_hdim96_bf16_sm80_cu_9949e2e8_32784cuda3std3__45__cpo5beginE,@object
	.size		_ZN65_INTERNAL_965ec378_29_flash_fwd_hdim96_bf16_sm80_cu_9949e2e8_32784cuda3std3__45__cpo5beginE,(_ZN65_INTERNAL_965ec378_29_flash_fwd_hdim96_bf16_sm80_cu_9949e2e8_32784cuda3std3__467_GLOBAL__N__965ec378_29_flash_fwd_hdim96_bf16_sm80_cu_9949e2e8_32786ignoreE - _ZN65_INTERNAL_965ec378_29_flash_fwd_hdim96_bf16_sm80_cu_9949e2e8_32784cuda3std3__45__cpo5beginE)
_ZN65_INTERNAL_965ec378_29_flash_fwd_hdim96_bf16_sm80_cu_9949e2e8_32784cuda3std3__45__cpo5beginE:
	.zero		1
	.type		_ZN65_INTERNAL_965ec378_29_flash_fwd_hdim96_bf16_sm80_cu_9949e2e8_32784cuda3std3__467_GLOBAL__N__965ec378_29_flash_fwd_hdim96_bf16_sm80_cu_9949e2e8_32786ignoreE,@object
	.size		_ZN65_INTERNAL_965ec378_29_flash_fwd_hdim96_bf16_sm80_cu_9949e2e8_32784cuda3std3__467_GLOBAL__N__965ec378_29_flash_fwd_hdim96_bf16_sm80_cu_9949e2e8_32786ignoreE,(_ZN65_INTERNAL_965ec378_29_flash_fwd_hdim96_bf16_sm80_cu_9949e2e8_32784cute7productE - _ZN65_INTERNAL_965ec378_29_flash_fwd_hdim96_bf16_sm80_cu_9949e2e8_32784cuda3std3__467_GLOBAL__N__965ec378_29_flash_fwd_hdim96_bf16_sm80_cu_9949e2e8_32786ignoreE)
_ZN65_INTERNAL_965ec378_29_flash_fwd_hdim96_bf16_sm80_cu_9949e2e8_32784cuda3std3__467_GLOBAL__N__965ec378_29_flash_fwd_hdim96_bf16_sm80_cu_9949e2e8_32786ignoreE:
	.zero		1
	.type		_ZN65_INTERNAL_965ec378_29_flash_fwd_hdim96_bf16_sm80_cu_9949e2e8_32784cute7productE,@object
	.size		_ZN65_INTERNAL_965ec378_29_flash_fwd_hdim96_bf16_sm80_cu_9949e2e8_32784cute7productE,(_ZN65_INTERNAL_965ec378_29_flash_fwd_hdim96_bf16_sm80_cu_9949e2e8_32784cuda3std3__45__cpo3endE - _ZN65_INTERNAL_965ec378_29_flash_fwd_hdim96_bf16_sm80_cu_9949e2e8_32784cute7productE)
_ZN65_INTERNAL_965ec378_29_flash_fwd_hdim96_bf16_sm80_cu_9949e2e8_32784cute7productE:
	.zero		1
	.type		_ZN65_INTERNAL_965ec378_29_flash_fwd_hdim96_bf16_sm80_cu_9949e2e8_32784cuda3std3__45__cpo3endE,@object
	.size		_ZN65_INTERNAL_965ec378_29_flash_fwd_hdim96_bf16_sm80_cu_9949e2e8_32784cuda3std3__45__cpo3endE,(_ZN65_INTERNAL_965ec378_29_flash_fwd_hdim96_bf16_sm80_cu_9949e2e8_32784cuda3std3__419piecewise_constructE - _ZN65_INTERNAL_965ec378_29_flash_fwd_hdim96_bf16_sm80_cu_9949e2e8_32784cuda3std3__45__cpo3endE)
_ZN65_INTERNAL_965ec378_29_flash_fwd_hdim96_bf16_sm80_cu_9949e2e8_32784cuda3std3__45__cpo3endE:
	.zero		1
	.type		_ZN65_INTERNAL_965ec378_29_flash_fwd_hdim96_bf16_sm80_cu_9949e2e8_32784cuda3std3__419piecewise_constructE,@object
	.size		_ZN65_INTERNAL_965ec378_29_flash_fwd_hdim96_bf16_sm80_cu_9949e2e8_32784cuda3std3__419piecewise_constructE,(_ZN65_INTERNAL_965ec378_29_flash_fwd_hdim96_bf16_sm80_cu_9949e2e8_32784cuda3std3__45__cpo4cendE - _ZN65_INTERNAL_965ec378_29_flash_fwd_hdim96_bf16_sm80_cu_9949e2e8_32784cuda3std3__419piecewise_constructE)
_ZN65_INTERNAL_965ec378_29_flash_fwd_hdim96_bf16_sm80_cu_9949e2e8_32784cuda3std3__419piecewise_constructE:
	.zero		1
	.type		_ZN65_INTERNAL_965ec378_29_flash_fwd_hdim96_bf16_sm80_cu_9949e2e8_32784cuda3std3__45__cpo4cendE,@object
	.size		_ZN65_INTERNAL_965ec378_29_flash_fwd_hdim96_bf16_sm80_cu_9949e2e8_32784cuda3std3__45__cpo4cendE,(_ZN65_INTERNAL_965ec378_29_flash_fwd_hdim96_bf16_sm80_cu_9949e2e8_32784cuda3std6ranges3__45__cpo4swapE - _ZN65_INTERNAL_965ec378_29_flash_fwd_hdim96_bf16_sm80_cu_9949e2e8_32784cuda3std3__45__cpo4cendE)
_ZN65_INTERNAL_965ec378_29_flash_fwd_hdim96_bf16_sm80_cu_9949e2e8_32784cuda3std3__45__cpo4cendE:
	.zero		1
	.type		_ZN65_INTERNAL_965ec378_29_flash_fwd_hdim96_bf16_sm80_cu_9949e2e8_32784cuda3std6ranges3__45__cpo4swapE,@object
	.size		_ZN65_INTERNAL_965ec378_29_flash_fwd_hdim96_bf16_sm80_cu_9949e2e8_32784cuda3std6ranges3__45__cpo4swapE,(.L_7 - _ZN65_INTERNAL_965ec378_29_flash_fwd_hdim96_bf16_sm80_cu_9949e2e8_32784cuda3std6ranges3__45__cpo4swapE)
_ZN65_INTERNAL_965ec378_29_flash_fwd_hdim96_bf16_sm80_cu_9949e2e8_32784cuda3std6ranges3__45__cpo4swapE:
	.zero		1
.L_7:


//--------------------- .nv.shared._ZN5flash16flash_fwd_kernelI23Flash_fwd_kernel_traitsILi96ELi128ELi64ELi4ELb0ELb0EN7cutlass10bfloat16_tE19Flash_kernel_traitsILi96ELi128ELi64ELi4ES3_EELb0ELb0ELb0ELb0ELb1ELb1ELb0ELb0EEEvNS_16Flash_fwd_paramsE --------------------------
	.section	.nv.shared._ZN5flash16flash_fwd_kernelI23Flash_fwd_kernel_traitsILi96ELi128ELi64ELi4ELb0ELb0EN7cutlass10bfloat16_tE19Flash_kernel_traitsILi96ELi128ELi64ELi4ES3_EELb0ELb0ELb0ELb0ELb1ELb1ELb0ELb0EEEvNS_16Flash_fwd_paramsE,"aw",@nobits
	.sectionflags	@""
	.align	16


//--------------------- .nv.shared._ZN5flash16flash_fwd_kernelI23Flash_fwd_kernel_traitsILi96ELi128ELi64ELi4ELb0ELb0EN7cutlass10bfloat16_tE19Flash_kernel_traitsILi96ELi128ELi64ELi4ES3_EELb0ELb0ELb0ELb0ELb0ELb0ELb0ELb0EEEvNS_16Flash_fwd_paramsE --------------------------
	.section	.nv.shared._ZN5flash16flash_fwd_kernelI23Flash_fwd_kernel_traitsILi96ELi128ELi64ELi4ELb0ELb0EN7cutlass10bfloat16_tE19Flash_kernel_traitsILi96ELi128ELi64ELi4ES3_EELb0ELb0ELb0ELb0ELb0ELb0ELb0ELb0EEEvNS_16Flash_fwd_paramsE,"aw",@nobits
	.sectionflags	@""
	.align	16


//--------------------- .nv.shared._ZN5flash16flash_fwd_kernelI23Flash_fwd_kernel_traitsILi96ELi128ELi64ELi4ELb0ELb0EN7cutlass10bfloat16_tE19Flash_kernel_traitsILi96ELi128ELi64ELi4ES3_EELb0ELb0ELb0ELb1ELb0ELb0ELb0ELb0EEEvNS_16Flash_fwd_paramsE --------------------------
	.section	.nv.shared._ZN5flash16flash_fwd_kernelI23Flash_fwd_kernel_traitsILi96ELi128ELi64ELi4ELb0ELb0EN7cutlass10bfloat16_tE19Flash_kernel_traitsILi96ELi128ELi64ELi4ES3_EELb0ELb0ELb0ELb1ELb0ELb0ELb0ELb0EEEvNS_16Flash_fwd_paramsE,"aw",@nobits
	.sectionflags	@""
	.align	16


//--------------------- .nv.shared._ZN5flash16flash_fwd_kernelI23Flash_fwd_kernel_traitsILi96ELi128ELi64ELi4ELb0ELb0EN7cutlass10bfloat16_tE19Flash_kernel_traitsILi96ELi128ELi64ELi4ES3_EELb0ELb0ELb1ELb0ELb0ELb1ELb0ELb0EEEvNS_16Flash_fwd_paramsE --------------------------
	.section	.nv.shared._ZN5flash16flash_fwd_kernelI23Flash_fwd_kernel_traitsILi96ELi128ELi64ELi4ELb0ELb0EN7cutlass10bfloat16_tE19Flash_kernel_traitsILi96ELi128ELi64ELi4ES3_EELb0ELb0ELb1ELb0ELb0ELb1ELb0ELb0EEEvNS_16Flash_fwd_paramsE,"aw",@nobits
	.sectionflags	@""
	.align	16


//--------------------- .nv.shared._ZN5flash16flash_fwd_kernelI23Flash_fwd_kernel_traitsILi96ELi128ELi64ELi4ELb0ELb0EN7cutlass10bfloat16_tE19Flash_kernel_traitsILi96ELi128ELi64ELi4ES3_EELb0ELb0ELb1ELb0ELb0ELb0ELb0ELb0EEEvNS_16Flash_fwd_paramsE --------------------------
	.section	.nv.shared._ZN5flash16flash_fwd_kernelI23Flash_fwd_kernel_traitsILi96ELi128ELi64ELi4ELb0ELb0EN7cutlass10bfloat16_tE19Flash_kernel_traitsILi96ELi128ELi64ELi4ES3_EELb0ELb0ELb1ELb0ELb0ELb0ELb0ELb0EEEvNS_16Flash_fwd_paramsE,"aw",@nobits
	.sectionflags	@""
	.align	16


//--------------------- .nv.shared._ZN5flash16flash_fwd_kernelI23Flash_fwd_kernel_traitsILi96ELi128ELi64ELi4ELb0ELb0EN7cutlass10bfloat16_tE19Flash_kernel_traitsILi96ELi128ELi64ELi4ES3_EELb0ELb0ELb1ELb1ELb0ELb0ELb0ELb0EEEvNS_16Flash_fwd_paramsE --------------------------
	.section	.nv.shared._ZN5flash16flash_fwd_kernelI23Flash_fwd_kernel_traitsILi96ELi128ELi64ELi4ELb0ELb0EN7cutlass10bfloat16_tE19Flash_kernel_traitsILi96ELi128ELi64ELi4ES3_EELb0ELb0ELb1ELb1ELb0ELb0ELb0ELb0EEEvNS_16Flash_fwd_paramsE,"aw",@nobits
	.sectionflags	@""
	.align	16


//--------------------- .nv.shared._ZN5flash16flash_fwd_kernelI23Flash_fwd_kernel_traitsILi96ELi128ELi64ELi4ELb0ELb0EN7cutlass10bfloat16_tE19Flash_kernel_traitsILi96ELi128ELi64ELi4ES3_EELb1ELb0ELb0ELb0ELb0ELb1ELb0ELb0EEEvNS_16Flash_fwd_paramsE --------------------------
	.section	.nv.shared._ZN5flash16flash_fwd_kernelI23Flash_fwd_kernel_traitsILi96ELi128ELi64ELi4ELb0ELb0EN7cutlass10bfloat16_tE19Flash_kernel_traitsILi96ELi128ELi64ELi4ES3_EELb1ELb0ELb0ELb0ELb0ELb1ELb0ELb0EEEvNS_16Flash_fwd_paramsE,"aw",@nobits
	.sectionflags	@""
	.align	16


//--------------------- .nv.shared._ZN5flash16flash_fwd_kernelI23Flash_fwd_kernel_traitsILi96ELi128ELi64ELi4ELb0ELb0EN7cutlass10bfloat16_tE19Flash_kernel_traitsILi96ELi128ELi64ELi4ES3_EELb0ELb0ELb0ELb0ELb0ELb1ELb1ELb0EEEvNS_16Flash_fwd_paramsE --------------------------
	.section	.nv.shared._ZN5flash16flash_fwd_kernelI23Flash_fwd_kernel_traitsILi96ELi128ELi64ELi4ELb0ELb0EN7cutlass10bfloat16_tE19Flash_kernel_traitsILi96ELi128ELi64ELi4ES3_EELb0ELb0ELb0ELb0ELb0ELb1ELb1ELb0EEEvNS_16Flash_fwd_paramsE,"aw",@nobits
	.sectionflags	@""
	.align	16


//--------------------- .nv.shared._ZN5flash16flash_fwd_kernelI23Flash_fwd_kernel_traitsILi96ELi128ELi64ELi4ELb0ELb0EN7cutlass10bfloat16_tE19Flash_kernel_traitsILi96ELi128ELi64ELi4ES3_EELb1ELb0ELb0ELb0ELb0ELb0ELb0ELb0EEEvNS_16Flash_fwd_paramsE --------------------------
	.section	.nv.shared._ZN5flash16flash_fwd_kernelI23Flash_fwd_kernel_traitsILi96ELi128ELi64ELi4ELb0ELb0EN7cutlass10bfloat16_tE19Flash_kernel_traitsILi96ELi128ELi64ELi4ES3_EELb1ELb0ELb0ELb0ELb0ELb0ELb0ELb0EEEvNS_16Flash_fwd_paramsE,"aw",@nobits
	.sectionflags	@""
	.align	16


//--------------------- .nv.shared._ZN5flash16flash_fwd_kernelI23Flash_fwd_kernel_traitsILi96ELi128ELi64ELi4ELb0ELb0EN7cutlass10bfloat16_tE19Flash_kernel_traitsILi96ELi128ELi64ELi4ES3_EELb1ELb0ELb1ELb0ELb0ELb0ELb0ELb0EEEvNS_16Flash_fwd_paramsE --------------------------
	.section	.nv.shared._ZN5flash16flash_fwd_kernelI23Flash_fwd_kernel_traitsILi96ELi128ELi64ELi4ELb0ELb0EN7cutlass10bfloat16_tE19Flash_kernel_traitsILi96ELi128ELi64ELi4ES3_EELb1ELb0ELb1ELb0ELb0ELb0ELb0ELb0EEEvNS_16Flash_fwd_paramsE,"aw",@nobits
	.sectionflags	@""
	.align	16


//--------------------- .nv.shared._ZN5flash16flash_fwd_kernelI23Flash_fwd_kernel_traitsILi96ELi128ELi64ELi4ELb0ELb0EN7cutlass10bfloat16_tE19Flash_kernel_traitsILi96ELi128ELi64ELi4ES3_EELb1ELb0ELb0ELb0ELb1ELb1ELb0ELb0EEEvNS_16Flash_fwd_paramsE --------------------------
	.section	.nv.shared._ZN5flash16flash_fwd_kernelI23Flash_fwd_kernel_traitsILi96ELi128ELi64ELi4ELb0ELb0EN7cutlass10bfloat16_tE19Flash_kernel_traitsILi96ELi128ELi64ELi4ES3_EELb1ELb0ELb0ELb0ELb1ELb1ELb0ELb0EEEvNS_16Flash_fwd_paramsE,"aw",@nobits
	.sectionflags	@""
	.align	16


//--------------------- .nv.shared._ZN5flash16flash_fwd_kernelI23Flash_fwd_kernel_traitsILi96ELi128ELi64ELi4ELb0ELb0EN7cutlass10bfloat16_tE19Flash_kernel_traitsILi96ELi128ELi64ELi4ES3_EELb0ELb0ELb0ELb0ELb1ELb1ELb1ELb0EEEvNS_16Flash_fwd_paramsE --------------------------
	.section	.nv.shared._ZN5flash16flash_fwd_kernelI23Flash_fwd_kernel_traitsILi96ELi128ELi64ELi4ELb0ELb0EN7cutlass10bfloat16_tE19Flash_kernel_traitsILi96ELi128ELi64ELi4ES3_EELb0ELb0ELb0ELb0ELb1ELb1ELb1ELb0EEEvNS_16Flash_fwd_paramsE,"aw",@nobits
	.sectionflags	@""
	.align	16


//--------------------- .nv.shared._ZN5flash16flash_fwd_kernelI23Flash_fwd_kernel_traitsILi96ELi128ELi64ELi4ELb0ELb0EN7cutlass10bfloat16_tE19Flash_kernel_traitsILi96ELi128ELi64ELi4ES3_EELb1ELb0ELb0ELb1ELb0ELb0ELb0ELb0EEEvNS_16Flash_fwd_paramsE --------------------------
	.section	.nv.shared._ZN5flash16flash_fwd_kernelI23Flash_fwd_kernel_traitsILi96ELi128ELi64ELi4ELb0ELb0EN7cutlass10bfloat16_tE19Flash_kernel_traitsILi96ELi128ELi64ELi4ES3_EELb1ELb0ELb0ELb1ELb0ELb0ELb0ELb0EEEvNS_16Flash_fwd_paramsE,"aw",@nobits
	.sectionflags	@""
	.align	16


//--------------------- .nv.shared._ZN5flash16flash_fwd_kernelI23Flash_fwd_kernel_traitsILi96ELi128ELi64ELi4ELb0ELb0EN7cutlass10bfloat16_tE19Flash_kernel_traitsILi96ELi128ELi64ELi4ES3_EELb1ELb0ELb0ELb0ELb0ELb0ELb0ELb1EEEvNS_16Flash_fwd_paramsE --------------------------
	.section	.nv.shared._ZN5flash16flash_fwd_kernelI23Flash_fwd_kernel_traitsILi96ELi128ELi64ELi4ELb0ELb0EN7cutlass10bfloat16_tE19Flash_kernel_traitsILi96ELi128ELi64ELi4ES3_EELb1ELb0ELb0ELb0ELb0ELb0ELb0ELb1EEEvNS_16Flash_fwd_paramsE,"aw",@nobits
	.sectionflags	@""
	.align	16


//--------------------- .nv.shared._ZN5flash16flash_fwd_kernelI23Flash_fwd_kernel_traitsILi96ELi128ELi64ELi4ELb0ELb0EN7cutlass10bfloat16_tE19Flash_kernel_traitsILi96ELi128ELi64ELi4ES3_EELb0ELb0ELb0ELb0ELb0ELb0ELb1ELb0EEEvNS_16Flash_fwd_paramsE --------------------------
	.section	.nv.shared._ZN5flash16flash_fwd_kernelI23Flash_fwd_kernel_traitsILi96ELi128ELi64ELi4ELb0ELb0EN7cutlass10bfloat16_tE19Flash_kernel_traitsILi96ELi128ELi64ELi4ES3_EELb0ELb0ELb0ELb0ELb0ELb0ELb1ELb0EEEvNS_16Flash_fwd_paramsE,"aw",@nobits
	.sectionflags	@""
	.align	16


//--------------------- .nv.shared._ZN5flash16flash_fwd_kernelI23Flash_fwd_kernel_traitsILi96ELi128ELi64ELi4ELb0ELb0EN7cutlass10bfloat16_tE19Flash_kernel_traitsILi96ELi128ELi64ELi4ES3_EELb1ELb0ELb0ELb1ELb0ELb0ELb0ELb1EEEvNS_16Flash_fwd_paramsE --------------------------
	.section	.nv.shared._ZN5flash16flash_fwd_kernelI23Flash_fwd_kernel_traitsILi96ELi128ELi64ELi4ELb0ELb0EN7cutlass10bfloat16_tE19Flash_kernel_traitsILi96ELi128ELi64ELi4ES3_EELb1ELb0ELb0ELb1ELb0ELb0ELb0ELb1EEEvNS_16Flash_fwd_paramsE,"aw",@nobits
	.sectionflags	@""
	.align	16


//--------------------- .nv.shared._ZN5flash16flash_fwd_kernelI23Flash_fwd_kernel_traitsILi96ELi128ELi64ELi4ELb0ELb0EN7cutlass10bfloat16_tE19Flash_kernel_traitsILi96ELi128ELi64ELi4ES3_EELb0ELb0ELb0ELb1ELb0ELb0ELb1ELb0EEEvNS_16Flash_fwd_paramsE --------------------------
	.section	.nv.shared._ZN5flash16flash_fwd_kernelI23Flash_fwd_kernel_traitsILi96ELi128ELi64ELi4ELb0ELb0EN7cutlass10bfloat16_tE19Flash_kernel_traitsILi96ELi128ELi64ELi4ES3_EELb0ELb0ELb0ELb1ELb0ELb0ELb1ELb0EEEvNS_16Flash_fwd_paramsE,"aw",@nobits
	.sectionflags	@""
	.align	16


//--------------------- .nv.shared._ZN5flash16flash_fwd_kernelI23Flash_fwd_kernel_traitsILi96ELi128ELi64ELi4ELb0ELb0EN7cutlass10bfloat16_tE19Flash_kernel_traitsILi96ELi128ELi64ELi4ES3_EELb1ELb0ELb1ELb0ELb0ELb1ELb0ELb0EEEvNS_16Flash_fwd_paramsE --------------------------
	.section	.nv.shared._ZN5flash16flash_fwd_kernelI23Flash_fwd_kernel_traitsILi96ELi128ELi64ELi4ELb0ELb0EN7cutlass10bfloat16_tE19Flash_kernel_traitsILi96ELi128ELi64ELi4ES3_EELb1ELb0ELb1ELb0ELb0ELb1ELb0ELb0EEEvNS_16Flash_fwd_paramsE,"aw",@nobits
	.sectionflags	@""
	.align	16


//--------------------- .nv.shared._ZN5flash16flash_fwd_kernelI23Flash_fwd_kernel_traitsILi96ELi128ELi64ELi4ELb0ELb0EN7cutlass10bfloat16_tE19Flash_kernel_traitsILi96ELi128ELi64ELi4ES3_EELb0ELb0ELb1ELb0ELb0ELb1ELb1ELb0EEEvNS_16Flash_fwd_paramsE --------------------------
	.section	.nv.shared._ZN5flash16flash_fwd_kernelI23Flash_fwd_kernel_traitsILi96ELi128ELi64ELi4ELb0ELb0EN7cutlass10bfloat16_tE19Flash_kernel_traitsILi96ELi128ELi64ELi4ES3_EELb0ELb0ELb1ELb0ELb0ELb1ELb1ELb0EEEvNS_16Flash_fwd_paramsE,"aw",@nobits
	.sectionflags	@""
	.align	16


//--------------------- .nv.shared._ZN5flash16flash_fwd_kernelI23Flash_fwd_kernel_traitsILi96ELi128ELi64ELi4ELb0ELb0EN7cutlass10bfloat16_tE19Flash_kernel_traitsILi96ELi128ELi64ELi4ES3_EELb1ELb0ELb1ELb1ELb0ELb0ELb0ELb0EEEvNS_16Flash_fwd_paramsE --------------------------
	.section	.nv.shared._ZN5flash16flash_fwd_kernelI23Flash_fwd_kernel_traitsILi96ELi128ELi64ELi4ELb0ELb0EN7cutlass10bfloat16_tE19Flash_kernel_traitsILi96ELi128ELi64ELi4ES3_EELb1ELb0ELb1ELb1ELb0ELb0ELb0ELb0EEEvNS_16Flash_fwd_paramsE,"aw",@nobits
	.sectionflags	@""
	.align	16


//--------------------- .nv.shared._ZN5flash16flash_fwd_kernelI23Flash_fwd_kernel_traitsILi96ELi128ELi64ELi4ELb0ELb0EN7cutlass10bfloat16_tE19Flash_kernel_traitsILi96ELi128ELi64ELi4ES3_EELb1ELb0ELb1ELb0ELb0ELb0ELb0ELb1EEEvNS_16Flash_fwd_paramsE --------------------------
	.section	.nv.shared._ZN5flash16flash_fwd_kernelI23Flash_fwd_kernel_traitsILi96ELi128ELi64ELi4ELb0ELb0EN7cutlass10bfloat16_tE19Flash_kernel_traitsILi96ELi128ELi64ELi4ES3_EELb1ELb0ELb1ELb0ELb0ELb0ELb0ELb1EEEvNS_16Flash_fwd_paramsE,"aw",@nobits
	.sectionflags	@""
	.align	16


//--------------------- .nv.shared._ZN5flash16flash_fwd_kernelI23Flash_fwd_kernel_traitsILi96ELi128ELi64ELi4ELb0ELb0EN7cutlass10bfloat16_tE19Flash_kernel_traitsILi96ELi128ELi64ELi4ES3_EELb0ELb0ELb1ELb0ELb0ELb0ELb1ELb0EEEvNS_16Flash_fwd_paramsE --------------------------
	.section	.nv.shared._ZN5flash16flash_fwd_kernelI23Flash_fwd_kernel_traitsILi96ELi128ELi64ELi4ELb0ELb0EN7cutlass10bfloat16_tE19Flash_kernel_traitsILi96ELi128ELi64ELi4ES3_EELb0ELb0ELb1ELb0ELb0ELb0ELb1ELb0EEEvNS_16Flash_fwd_paramsE,"aw",@nobits
	.sectionflags	@""
	.align	16


//--------------------- .nv.shared._ZN5flash16flash_fwd_kernelI23Flash_fwd_kernel_traitsILi96ELi128ELi64ELi4ELb0ELb0EN7cutlass10bfloat16_tE19Flash_kernel_traitsILi96ELi128ELi64ELi4ES3_EELb1ELb0ELb1ELb1ELb0ELb0ELb0ELb1EEEvNS_16Flash_fwd_paramsE --------------------------
	.section	.nv.shared._ZN5flash16flash_fwd_kernelI23Flash_fwd_kernel_traitsILi96ELi128ELi64ELi4ELb0ELb0EN7cutlass10bfloat16_tE19Flash_kernel_traitsILi96ELi128ELi64ELi4ES3_EELb1ELb0ELb1ELb1ELb0ELb0ELb0ELb1EEEvNS_16Flash_fwd_paramsE,"aw",@nobits
	.sectionflags	@""
	.align	16


//--------------------- .nv.shared._ZN5flash16flash_fwd_kernelI23Flash_fwd_kernel_traitsILi96ELi128ELi64ELi4ELb0ELb0EN7cutlass10bfloat16_tE19Flash_kernel_traitsILi96ELi128ELi64ELi4ES3_EELb0ELb0ELb1ELb1ELb0ELb0ELb1ELb0EEEvNS_16Flash_fwd_paramsE --------------------------
	.section	.nv.shared._ZN5flash16flash_fwd_kernelI23Flash_fwd_kernel_traitsILi96ELi128ELi64ELi4ELb0ELb0EN7cutlass10bfloat16_tE19Flash_kernel_traitsILi96ELi128ELi64ELi4ES3_EELb0ELb0ELb1ELb1ELb0ELb0ELb1ELb0EEEvNS_16Flash_fwd_paramsE,"aw",@nobits
	.sectionflags	@""
	.align	16
